	.target	sm_80

	.elftype	@"ET_EXEC"


//--------------------- .note.nv.tkinfo           --------------------------
	.section	.note.nv.tkinfo,"",@"SHT_NOTE"
	.sectionflags	@"SHF_NOTE_NV_TKINFO"
	.tkinfo
        /*0018*/ 	.word	0x00000002
        /*0030*/ 	.string	""
        /*0030*/ 	.string	"ptxas"
        /*0030*/ 	.string	"Cuda compilation tools, release 13.0, V13.0.88"
        /*0030*/ 	.string	"Build cuda_13.0.r13.0/compiler.36424714_0"
        /*0030*/ 	.string	"-arch sm_80 -m 64 "



//--------------------- .note.nv.cuinfo           --------------------------
	.section	.note.nv.cuinfo,"",@"SHT_NOTE"
	.sectionflags	@"SHF_NOTE_NV_CUINFO"
        /*0018*/ 	.short	0x0002
        /*001a*/ 	.short	0x0050
        /*001c*/ 	.short	0x0082
	.zero		2


//--------------------- .nv.info                  --------------------------
	.section	.nv.info,"",@"SHT_CUDA_INFO"
	.align	4


	//----- nvinfo : EIATTR_REGCOUNT
	.align		4
        /*0000*/ 	.byte	0x04, 0x2f
        /*0002*/ 	.short	(.L_12 - .L_11)
	.align		4
.L_11:
        /*0004*/ 	.word	index@(_ZN7cutlass13device_kernelIN5flash19enable_sm80_to_sm89INS1_16FlashAttnFwdSm80INS1_25CollectiveMainloopFwdSm80ILi4ELi1ELb0EN4cute5tupleIJNS5_1CILi128EEENS7_ILi80EEENS7_ILi64EEEEEELi64ENS_6half_tEfNS_4arch4Sm80ELb1ELb0ELb0ELb1ELb0ELb1ELb1ELb1EEENS1_21CollectiveEpilogueFwdINS6_IJS8_SA_S9_EEENS6_IJNS7_ILi1EEESI_SI_EEESC_SE_Li128ELb1ELb1ELb1ELb0EEENS1_36VarlenDynamicPersistentTileSchedulerILi128ELi80ELi128ELi128ELb1ELb1ELb0ELb1ELb1ELb1EEEEEEEEEvNT_6ParamsE)
        /*0008*/ 	.word	0x000000ff


	//----- nvinfo : EIATTR_FRAME_SIZE
	.align		4
.L_12:
        /*000c*/ 	.byte	0x04, 0x11
        /*000e*/ 	.short	(.L_14 - .L_13)
	.align		4
.L_13:
        /*0010*/ 	.word	index@($__internal_51_$__cuda_sm70_votesync_ballot)
        /*0014*/ 	.word	0x00000000


	//----- nvinfo : EIATTR_FRAME_SIZE
	.align		4
.L_14:
        /*0018*/ 	.byte	0x04, 0x11
        /*001a*/ 	.short	(.L_16 - .L_15)
	.align		4
.L_15:
        /*001c*/ 	.word	index@($__internal_50_$__cuda_sm70_shflsync_up_p)
        /*0020*/ 	.word	0x00000000


	//----- nvinfo : EIATTR_FRAME_SIZE
	.align		4
.L_16:
        /*0024*/ 	.byte	0x04, 0x11
        /*0026*/ 	.short	(.L_18 - .L_17)
	.align		4
.L_17:
        /*0028*/ 	.word	index@($__internal_49_$__cuda_sm70_shflsync_idx_p)
        /*002c*/ 	.word	0x00000000


	//----- nvinfo : EIATTR_FRAME_SIZE
	.align		4
.L_18:
        /*0030*/ 	.byte	0x04, 0x11
        /*0032*/ 	.short	(.L_20 - .L_19)
	.align		4
.L_19:
        /*0034*/ 	.word	index@($__internal_48_$__cuda_sm70_shflsync_bfly_p)
        /*0038*/ 	.word	0x00000000


	//----- nvinfo : EIATTR_FRAME_SIZE
	.align		4
.L_20:
        /*003c*/ 	.byte	0x04, 0x11
        /*003e*/ 	.short	(.L_22 - .L_21)
	.align		4
.L_21:
        /*0040*/ 	.word	index@(_ZN7cutlass13device_kernelIN5flash19enable_sm80_to_sm89INS1_16FlashAttnFwdSm80INS1_25CollectiveMainloopFwdSm80ILi4ELi1ELb0EN4cute5tupleIJNS5_1CILi128EEENS7_ILi80EEENS7_ILi64EEEEEELi64ENS_6half_tEfNS_4arch4Sm80ELb1ELb0ELb0ELb1ELb0ELb1ELb1ELb1EEENS1_21CollectiveEpilogueFwdINS6_IJS8_SA_S9_EEENS6_IJNS7_ILi1EEESI_SI_EEESC_SE_Li128ELb1ELb1ELb1ELb0EEENS1_36VarlenDynamicPersistentTileSchedulerILi128ELi80ELi128ELi128ELb1ELb1ELb0ELb1ELb1ELb1EEEEEEEEEvNT_6ParamsE)
        /*0044*/ 	.word	0x00000068


	//----- nvinfo : EIATTR_REGCOUNT
	.align		4
.L_22:
        /*0048*/ 	.byte	0x04, 0x2f
        /*004a*/ 	.short	(.L_24 - .L_23)
	.align		4
.L_23:
        /*004c*/ 	.word	index@(_ZN7cutlass13device_kernelIN5flash19enable_sm80_to_sm89INS1_16FlashAttnFwdSm80INS1_25CollectiveMainloopFwdSm80ILi4ELi1ELb0EN4cute5tupleIJNS5_1CILi128EEENS7_ILi80EEENS7_ILi64EEEEEELi64ENS_6half_tEfNS_4arch4Sm80ELb1ELb0ELb0ELb1ELb0ELb0ELb1ELb1EEENS1_21CollectiveEpilogueFwdINS6_IJS8_SA_S9_EEENS6_IJNS7_ILi1EEESI_SI_EEESC_SE_Li128ELb1ELb1ELb1ELb0EEENS1_36VarlenDynamicPersistentTileSchedulerILi128ELi80ELi128ELi128ELb1ELb1ELb0ELb1ELb1ELb1EEEEEEEEEvNT_6ParamsE)
        /*0050*/ 	.word	0x000000ff


	//----- nvinfo : EIATTR_FRAME_SIZE
	.align		4
.L_24:
        /*0054*/ 	.byte	0x04, 0x11
        /*0056*/ 	.short	(.L_26 - .L_25)
	.align		4
.L_25:
        /*0058*/ 	.word	index@($__internal_47_$__cuda_sm70_votesync_ballot)
        /*005c*/ 	.word	0x00000000


	//----- nvinfo : EIATTR_FRAME_SIZE
	.align		4
.L_26:
        /*0060*/ 	.byte	0x04, 0x11
        /*0062*/ 	.short	(.L_28 - .L_27)
	.align		4
.L_27:
        /*0064*/ 	.word	index@($__internal_46_$__cuda_sm70_shflsync_up_p)
        /*0068*/ 	.word	0x00000000


	//----- nvinfo : EIATTR_FRAME_SIZE
	.align		4
.L_28:
        /*006c*/ 	.byte	0x04, 0x11
        /*006e*/ 	.short	(.L_30 - .L_29)
	.align		4
.L_29:
        /*0070*/ 	.word	index@($__internal_45_$__cuda_sm70_shflsync_idx_p)
        /*0074*/ 	.word	0x00000000


	//----- nvinfo : EIATTR_FRAME_SIZE
	.align		4
.L_30:
        /*0078*/ 	.byte	0x04, 0x11
        /*007a*/ 	.short	(.L_32 - .L_31)
	.align		4
.L_31:
        /*007c*/ 	.word	index@($__internal_44_$__cuda_sm70_shflsync_bfly_p)
        /*0080*/ 	.word	0x00000000


	//----- nvinfo : EIATTR_FRAME_SIZE
	.align		4
.L_32:
        /*0084*/ 	.byte	0x04, 0x11
        /*0086*/ 	.short	(.L_34 - .L_33)
	.align		4
.L_33:
        /*0088*/ 	.word	index@(_ZN7cutlass13device_kernelIN5flash19enable_sm80_to_sm89INS1_16FlashAttnFwdSm80INS1_25CollectiveMainloopFwdSm80ILi4ELi1ELb0EN4cute5tupleIJNS5_1CILi128EEENS7_ILi80EEENS7_ILi64EEEEEELi64ENS_6half_tEfNS_4arch4Sm80ELb1ELb0ELb0ELb1ELb0ELb0ELb1ELb1EEENS1_21CollectiveEpilogueFwdINS6_IJS8_SA_S9_EEENS6_IJNS7_ILi1EEESI_SI_EEESC_SE_Li128ELb1ELb1ELb1ELb0EEENS1_36VarlenDynamicPersistentTileSchedulerILi128ELi80ELi128ELi128ELb1ELb1ELb0ELb1ELb1ELb1EEEEEEEEEvNT_6ParamsE)
        /*008c*/ 	.word	0x000000a0


	//----- nvinfo : EIATTR_REGCOUNT
	.align		4
.L_34:
        /*0090*/ 	.byte	0x04, 0x2f
        /*0092*/ 	.short	(.L_36 - .L_35)
	.align		4
.L_35:
        /*0094*/ 	.word	index@(_ZN7cutlass13device_kernelIN5flash19enable_sm80_to_sm89INS1_16FlashAttnFwdSm80INS1_25CollectiveMainloopFwdSm80ILi4ELi1ELb0EN4cute5tupleIJNS5_1CILi128EEENS7_ILi112EEENS7_ILi64EEEEEELi64ENS_6half_tEfNS_4arch4Sm80ELb1ELb0ELb0ELb0ELb0ELb0ELb1ELb1EEENS1_21CollectiveEpilogueFwdINS6_IJS8_SA_S9_EEENS6_IJNS7_ILi1EEESI_SI_EEESC_SE_Li128ELb0ELb1ELb1ELb0EEENS1_30DynamicPersistentTileSchedulerILi128ELi128ELb1ELb1ELb0EEEEEEEEEvNT_6ParamsE)
        /*0098*/ 	.word	0x000000ff


	//----- nvinfo : EIATTR_FRAME_SIZE
	.align		4
.L_36:
        /*009c*/ 	.byte	0x04, 0x11
        /*009e*/ 	.short	(.L_38 - .L_37)
	.align		4
.L_37:
        /*00a0*/ 	.word	index@($__internal_43_$__cuda_sm70_shflsync_idx_p)
        /*00a4*/ 	.word	0x00000000


	//----- nvinfo : EIATTR_FRAME_SIZE
	.align		4
.L_38:
        /*00a8*/ 	.byte	0x04, 0x11
        /*00aa*/ 	.short	(.L_40 - .L_39)
	.align		4
.L_39:
        /*00ac*/ 	.word	index@($__internal_42_$__cuda_sm70_shflsync_bfly_p)
        /*00b0*/ 	.word	0x00000000


	//----- nvinfo : EIATTR_FRAME_SIZE
	.align		4
.L_40:
        /*00b4*/ 	.byte	0x04, 0x11
        /*00b6*/ 	.short	(.L_42 - .L_41)
	.align		4
.L_41:
        /*00b8*/ 	.word	index@(_ZN7cutlass13device_kernelIN5flash19enable_sm80_to_sm89INS1_16FlashAttnFwdSm80INS1_25CollectiveMainloopFwdSm80ILi4ELi1ELb0EN4cute5tupleIJNS5_1CILi128EEENS7_ILi112EEENS7_ILi64EEEEEELi64ENS_6half_tEfNS_4arch4Sm80ELb1ELb0ELb0ELb0ELb0ELb0ELb1ELb1EEENS1_21CollectiveEpilogueFwdINS6_IJS8_SA_S9_EEENS6_IJNS7_ILi1EEESI_SI_EEESC_SE_Li128ELb0ELb1ELb1ELb0EEENS1_30DynamicPersistentTileSchedulerILi128ELi128ELb1ELb1ELb0EEEEEEEEEvNT_6ParamsE)
        /*00bc*/ 	.word	0x000000d8


	//----- nvinfo : EIATTR_REGCOUNT
	.align		4
.L_42:
        /*00c0*/ 	.byte	0x04, 0x2f
        /*00c2*/ 	.short	(.L_44 - .L_43)
	.align		4
.L_43:
        /*00c4*/ 	.word	index@(_ZN7cutlass13device_kernelIN5flash19enable_sm80_to_sm89INS1_16FlashAttnFwdSm80INS1_25CollectiveMainloopFwdSm80ILi4ELi1ELb0EN4cute5tupleIJNS5_1CILi128EEENS7_ILi80EEENS7_ILi64EEEEEELi64ENS_6half_tEfNS_4arch4Sm80ELb0ELb1ELb0ELb1ELb0ELb1ELb1ELb1EEENS1_21CollectiveEpilogueFwdINS6_IJS8_SA_S9_EEENS6_IJNS7_ILi1EEESI_SI_EEESC_SE_Li128ELb1ELb1ELb1ELb0EEENS1_36VarlenDynamicPersistentTileSchedulerILi128ELi80ELi128ELi128ELb1ELb1ELb0ELb1ELb0ELb1EEEEEEEEEvNT_6ParamsE)
        /*00c8*/ 	.word	0x000000ff


	//----- nvinfo : EIATTR_FRAME_SIZE
	.align		4
.L_44:
        /*00cc*/ 	.byte	0x04, 0x11
        /*00ce*/ 	.short	(.L_46 - .L_45)
	.align		4
.L_45:
        /*00d0*/ 	.word	index@($__internal_41_$__cuda_sm70_votesync_ballot)
        /*00d4*/ 	.word	0x00000000


	//----- nvinfo : EIATTR_FRAME_SIZE
	.align		4
.L_46:
        /*00d8*/ 	.byte	0x04, 0x11
        /*00da*/ 	.short	(.L_48 - .L_47)
	.align		4
.L_47:
        /*00dc*/ 	.word	index@($__internal_40_$__cuda_sm70_shflsync_up_p)
        /*00e0*/ 	.word	0x00000000


	//----- nvinfo : EIATTR_FRAME_SIZE
	.align		4
.L_48:
        /*00e4*/ 	.byte	0x04, 0x11
        /*00e6*/ 	.short	(.L_50 - .L_49)
	.align		4
.L_49:
        /*00e8*/ 	.word	index@($__internal_39_$__cuda_sm70_shflsync_idx_p)
        /*00ec*/ 	.word	0x00000000


	//----- nvinfo : EIATTR_FRAME_SIZE
	.align		4
.L_50:
        /*00f0*/ 	.byte	0x04, 0x11
        /*00f2*/ 	.short	(.L_52 - .L_51)
	.align		4
.L_51:
        /*00f4*/ 	.word	index@($__internal_38_$__cuda_sm70_shflsync_bfly_p)
        /*00f8*/ 	.word	0x00000000


	//----- nvinfo : EIATTR_FRAME_SIZE
	.align		4
.L_52:
        /*00fc*/ 	.byte	0x04, 0x11
        /*00fe*/ 	.short	(.L_54 - .L_53)
	.align		4
.L_53:
        /*0100*/ 	.word	index@(_ZN7cutlass13device_kernelIN5flash19enable_sm80_to_sm89INS1_16FlashAttnFwdSm80INS1_25CollectiveMainloopFwdSm80ILi4ELi1ELb0EN4cute5tupleIJNS5_1CILi128EEENS7_ILi80EEENS7_ILi64EEEEEELi64ENS_6half_tEfNS_4arch4Sm80ELb0ELb1ELb0ELb1ELb0ELb1ELb1ELb1EEENS1_21CollectiveEpilogueFwdINS6_IJS8_SA_S9_EEENS6_IJNS7_ILi1EEESI_SI_EEESC_SE_Li128ELb1ELb1ELb1ELb0EEENS1_36VarlenDynamicPersistentTileSchedulerILi128ELi80ELi128ELi128ELb1ELb1ELb0ELb1ELb0ELb1EEEEEEEEEvNT_6ParamsE)
        /*0104*/ 	.word	0x00000068


	//----- nvinfo : EIATTR_REGCOUNT
	.align		4
.L_54:
        /*0108*/ 	.byte	0x04, 0x2f
        /*010a*/ 	.short	(.L_56 - .L_55)
	.align		4
.L_55:
        /*010c*/ 	.word	index@(_ZN7cutlass13device_kernelIN5flash19enable_sm80_to_sm89INS1_16FlashAttnFwdSm80INS1_25CollectiveMainloopFwdSm80ILi4ELi1ELb0EN4cute5tupleIJNS5_1CILi128EEENS7_ILi80EEENS7_ILi64EEEEEELi64ENS_6half_tEfNS_4arch4Sm80ELb0ELb1ELb0ELb1ELb0ELb0ELb1ELb1EEENS1_21CollectiveEpilogueFwdINS6_IJS8_SA_S9_EEENS6_IJNS7_ILi1EEESI_SI_EEESC_SE_Li128ELb1ELb1ELb1ELb0EEENS1_36VarlenDynamicPersistentTileSchedulerILi128ELi80ELi128ELi128ELb1ELb1ELb0ELb1ELb0ELb1EEEEEEEEEvNT_6ParamsE)
        /*0110*/ 	.word	0x000000ff


	//----- nvinfo : EIATTR_FRAME_SIZE
	.align		4
.L_56:
        /*0114*/ 	.byte	0x04, 0x11
        /*0116*/ 	.short	(.L_58 - .L_57)
	.align		4
.L_57:
        /*0118*/ 	.word	index@($__internal_37_$__cuda_sm70_votesync_ballot)
        /*011c*/ 	.word	0x00000000


	//----- nvinfo : EIATTR_FRAME_SIZE
	.align		4
.L_58:
        /*0120*/ 	.byte	0x04, 0x11
        /*0122*/ 	.short	(.L_60 - .L_59)
	.align		4
.L_59:
        /*0124*/ 	.word	index@($__internal_36_$__cuda_sm70_shflsync_up_p)
        /*0128*/ 	.word	0x00000000


	//----- nvinfo : EIATTR_FRAME_SIZE
	.align		4
.L_60:
        /*012c*/ 	.byte	0x04, 0x11
        /*012e*/ 	.short	(.L_62 - .L_61)
	.align		4
.L_61:
        /*0130*/ 	.word	index@($__internal_35_$__cuda_sm70_shflsync_idx_p)
        /*0134*/ 	.word	0x00000000


	//----- nvinfo : EIATTR_FRAME_SIZE
	.align		4
.L_62:
        /*0138*/ 	.byte	0x04, 0x11
        /*013a*/ 	.short	(.L_64 - .L_63)
	.align		4
.L_63:
        /*013c*/ 	.word	index@($__internal_34_$__cuda_sm70_shflsync_bfly_p)
        /*0140*/ 	.word	0x00000000


	//----- nvinfo : EIATTR_FRAME_SIZE
	.align		4
.L_64:
        /*0144*/ 	.byte	0x04, 0x11
        /*0146*/ 	.short	(.L_66 - .L_65)
	.align		4
.L_65:
        /*0148*/ 	.word	index@(_ZN7cutlass13device_kernelIN5flash19enable_sm80_to_sm89INS1_16FlashAttnFwdSm80INS1_25CollectiveMainloopFwdSm80ILi4ELi1ELb0EN4cute5tupleIJNS5_1CILi128EEENS7_ILi80EEENS7_ILi64EEEEEELi64ENS_6half_tEfNS_4arch4Sm80ELb0ELb1ELb0ELb1ELb0ELb0ELb1ELb1EEENS1_21CollectiveEpilogueFwdINS6_IJS8_SA_S9_EEENS6_IJNS7_ILi1EEESI_SI_EEESC_SE_Li128ELb1ELb1ELb1ELb0EEENS1_36VarlenDynamicPersistentTileSchedulerILi128ELi80ELi128ELi128ELb1ELb1ELb0ELb1ELb0ELb1EEEEEEEEEvNT_6ParamsE)
        /*014c*/ 	.word	0x00000088


	//----- nvinfo : EIATTR_REGCOUNT
	.align		4
.L_66:
        /*0150*/ 	.byte	0x04, 0x2f
        /*0152*/ 	.short	(.L_68 - .L_67)
	.align		4
.L_67:
        /*0154*/ 	.word	index@(_ZN7cutlass13device_kernelIN5flash19enable_sm80_to_sm89INS1_16FlashAttnFwdSm80INS1_25CollectiveMainloopFwdSm80ILi4ELi1ELb0EN4cute5tupleIJNS5_1CILi128EEENS7_ILi96EEENS7_ILi64EEEEEELi64ENS_6half_tEfNS_4arch4Sm80ELb0ELb1ELb0ELb0ELb0ELb0ELb1ELb1EEENS1_21CollectiveEpilogueFwdINS6_IJS8_SA_S9_EEENS6_IJNS7_ILi1EEESI_SI_EEESC_SE_Li128ELb0ELb1ELb1ELb0EEENS1_19SingleTileSchedulerILb0ELb1ELb1ELi128EEEEEEEEEvNT_6ParamsE)
        /*0158*/ 	.word	0x000000ff


	//----- nvinfo : EIATTR_FRAME_SIZE
	.align		4
.L_68:
        /*015c*/ 	.byte	0x04, 0x11
        /*015e*/ 	.short	(.L_70 - .L_69)
	.align		4
.L_69:
        /*0160*/ 	.word	index@(_ZN7cutlass13device_kernelIN5flash19enable_sm80_to_sm89INS1_16FlashAttnFwdSm80INS1_25CollectiveMainloopFwdSm80ILi4ELi1ELb0EN4cute5tupleIJNS5_1CILi128EEENS7_ILi96EEENS7_ILi64EEEEEELi64ENS_6half_tEfNS_4arch4Sm80ELb0ELb1ELb0ELb0ELb0ELb0ELb1ELb1EEENS1_21CollectiveEpilogueFwdINS6_IJS8_SA_S9_EEENS6_IJNS7_ILi1EEESI_SI_EEESC_SE_Li128ELb0ELb1ELb1ELb0EEENS1_19SingleTileSchedulerILb0ELb1ELb1ELi128EEEEEEEEEvNT_6ParamsE)
        /*0164*/ 	.word	0x00000050


	//----- nvinfo : EIATTR_REGCOUNT
	.align		4
.L_70:
        /*0168*/ 	.byte	0x04, 0x2f
        /*016a*/ 	.short	(.L_72 - .L_71)
	.align		4
.L_71:
        /*016c*/ 	.word	index@(_ZN7cutlass13device_kernelIN5flash19enable_sm80_to_sm89INS1_16FlashAttnFwdSm80INS1_25CollectiveMainloopFwdSm80ILi4ELi1ELb0EN4cute5tupleIJNS5_1CILi128EEENS7_ILi80EEENS7_ILi64EEEEEELi64ENS_6half_tEfNS_4arch4Sm80ELb0ELb0ELb0ELb1ELb0ELb1ELb1ELb1EEENS1_21CollectiveEpilogueFwdINS6_IJS8_SA_S9_EEENS6_IJNS7_ILi1EEESI_SI_EEESC_SE_Li128ELb1ELb1ELb1ELb0EEENS1_36VarlenDynamicPersistentTileSchedulerILi128ELi80ELi128ELi128ELb1ELb1ELb0ELb0ELb1ELb1EEEEEEEEEvNT_6ParamsE)
        /*0170*/ 	.word	0x000000ff


	//----- nvinfo : EIATTR_FRAME_SIZE
	.align		4
.L_72:
        /*0174*/ 	.byte	0x04, 0x11
        /*0176*/ 	.short	(.L_74 - .L_73)
	.align		4
.L_73:
        /*0178*/ 	.word	index@($__internal_33_$__cuda_sm70_votesync_ballot)
        /*017c*/ 	.word	0x00000000


	//----- nvinfo : EIATTR_FRAME_SIZE
	.align		4
.L_74:
        /*0180*/ 	.byte	0x04, 0x11
        /*0182*/ 	.short	(.L_76 - .L_75)
	.align		4
.L_75:
        /*0184*/ 	.word	index@($__internal_32_$__cuda_sm70_shflsync_up_p)
        /*0188*/ 	.word	0x00000000


	//----- nvinfo : EIATTR_FRAME_SIZE
	.align		4
.L_76:
        /*018c*/ 	.byte	0x04, 0x11
        /*018e*/ 	.short	(.L_78 - .L_77)
	.align		4
.L_77:
        /*0190*/ 	.word	index@($__internal_31_$__cuda_sm70_shflsync_idx_p)
        /*0194*/ 	.word	0x00000000


	//----- nvinfo : EIATTR_FRAME_SIZE
	.align		4
.L_78:
        /*0198*/ 	.byte	0x04, 0x11
        /*019a*/ 	.short	(.L_80 - .L_79)
	.align		4
.L_79:
        /*019c*/ 	.word	index@($__internal_30_$__cuda_sm70_shflsync_bfly_p)
        /*01a0*/ 	.word	0x00000000


	//----- nvinfo : EIATTR_FRAME_SIZE
	.align		4
.L_80:
        /*01a4*/ 	.byte	0x04, 0x11
        /*01a6*/ 	.short	(.L_82 - .L_81)
	.align		4
.L_81:
        /*01a8*/ 	.word	index@(_ZN7cutlass13device_kernelIN5flash19enable_sm80_to_sm89INS1_16FlashAttnFwdSm80INS1_25CollectiveMainloopFwdSm80ILi4ELi1ELb0EN4cute5tupleIJNS5_1CILi128EEENS7_ILi80EEENS7_ILi64EEEEEELi64ENS_6half_tEfNS_4arch4Sm80ELb0ELb0ELb0ELb1ELb0ELb1ELb1ELb1EEENS1_21CollectiveEpilogueFwdINS6_IJS8_SA_S9_EEENS6_IJNS7_ILi1EEESI_SI_EEESC_SE_Li128ELb1ELb1ELb1ELb0EEENS1_36VarlenDynamicPersistentTileSchedulerILi128ELi80ELi128ELi128ELb1ELb1ELb0ELb0ELb1ELb1EEEEEEEEEvNT_6ParamsE)
        /*01ac*/ 	.word	0x00000040


	//----- nvinfo : EIATTR_REGCOUNT
	.align		4
.L_82:
        /*01b0*/ 	.byte	0x04, 0x2f
        /*01b2*/ 	.short	(.L_84 - .L_83)
	.align		4
.L_83:
        /*01b4*/ 	.word	index@(_ZN7cutlass13device_kernelIN5flash19enable_sm80_to_sm89INS1_16FlashAttnFwdSm80INS1_25CollectiveMainloopFwdSm80ILi4ELi1ELb0EN4cute5tupleIJNS5_1CILi128EEENS7_ILi80EEENS7_ILi64EEEEEELi64ENS_6half_tEfNS_4arch4Sm80ELb0ELb0ELb0ELb1ELb0ELb0ELb1ELb1EEENS1_21CollectiveEpilogueFwdINS6_IJS8_SA_S9_EEENS6_IJNS7_ILi1EEESI_SI_EEESC_SE_Li128ELb1ELb1ELb1ELb0EEENS1_36VarlenDynamicPersistentTileSchedulerILi128ELi80ELi128ELi128ELb1ELb1ELb0ELb0ELb1ELb1EEEEEEEEEvNT_6ParamsE)
        /*01b8*/ 	.word	0x000000ff


	//----- nvinfo : EIATTR_FRAME_SIZE
	.align		4
.L_84:
        /*01bc*/ 	.byte	0x04, 0x11
        /*01be*/ 	.short	(.L_86 - .L_85)
	.align		4
.L_85:
        /*01c0*/ 	.word	index@($__internal_29_$__cuda_sm70_votesync_ballot)
        /*01c4*/ 	.word	0x00000000


	//----- nvinfo : EIATTR_FRAME_SIZE
	.align		4
.L_86:
        /*01c8*/ 	.byte	0x04, 0x11
        /*01ca*/ 	.short	(.L_88 - .L_87)
	.align		4
.L_87:
        /*01cc*/ 	.word	index@($__internal_28_$__cuda_sm70_shflsync_up_p)
        /*01d0*/ 	.word	0x00000000


	//----- nvinfo : EIATTR_FRAME_SIZE
	.align		4
.L_88:
        /*01d4*/ 	.byte	0x04, 0x11
        /*01d6*/ 	.short	(.L_90 - .L_89)
	.align		4
.L_89:
        /*01d8*/ 	.word	index@($__internal_27_$__cuda_sm70_shflsync_idx_p)
        /*01dc*/ 	.word	0x00000000


	//----- nvinfo : EIATTR_FRAME_SIZE
	.align		4
.L_90:
        /*01e0*/ 	.byte	0x04, 0x11
        /*01e2*/ 	.short	(.L_92 - .L_91)
	.align		4
.L_91:
        /*01e4*/ 	.word	index@($__internal_26_$__cuda_sm70_shflsync_bfly_p)
        /*01e8*/ 	.word	0x00000000


	//----- nvinfo : EIATTR_FRAME_SIZE
	.align		4
.L_92:
        /*01ec*/ 	.byte	0x04, 0x11
        /*01ee*/ 	.short	(.L_94 - .L_93)
	.align		4
.L_93:
        /*01f0*/ 	.word	index@(_ZN7cutlass13device_kernelIN5flash19enable_sm80_to_sm89INS1_16FlashAttnFwdSm80INS1_25CollectiveMainloopFwdSm80ILi4ELi1ELb0EN4cute5tupleIJNS5_1CILi128EEENS7_ILi80EEENS7_ILi64EEEEEELi64ENS_6half_tEfNS_4arch4Sm80ELb0ELb0ELb0ELb1ELb0ELb0ELb1ELb1EEENS1_21CollectiveEpilogueFwdINS6_IJS8_SA_S9_EEENS6_IJNS7_ILi1EEESI_SI_EEESC_SE_Li128ELb1ELb1ELb1ELb0EEENS1_36VarlenDynamicPersistentTileSchedulerILi128ELi80ELi128ELi128ELb1ELb1ELb0ELb0ELb1ELb1EEEEEEEEEvNT_6ParamsE)
        /*01f4*/ 	.word	0x00000058


	//----- nvinfo : EIATTR_REGCOUNT
	.align		4
.L_94:
        /*01f8*/ 	.byte	0x04, 0x2f
        /*01fa*/ 	.short	(.L_96 - .L_95)
	.align		4
.L_95:
        /*01fc*/ 	.word	index@(_ZN7cutlass13device_kernelIN5flash19enable_sm80_to_sm89INS1_16FlashAttnFwdSm80INS1_25CollectiveMainloopFwdSm80ILi4ELi1ELb0EN4cute5tupleIJNS5_1CILi128EEENS7_ILi112EEENS7_ILi64EEEEEELi64ENS_6half_tEfNS_4arch4Sm80ELb0ELb0ELb0ELb0ELb0ELb0ELb1ELb1EEENS1_21CollectiveEpilogueFwdINS6_IJS8_SA_S9_EEENS6_IJNS7_ILi1EEESI_SI_EEESC_SE_Li128ELb0ELb1ELb1ELb0EEENS1_19SingleTileSchedulerILb0ELb1ELb1ELi128EEEEEEEEEvNT_6ParamsE)
        /*0200*/ 	.word	0x000000ff


	//----- nvinfo : EIATTR_FRAME_SIZE
	.align		4
.L_96:
        /*0204*/ 	.byte	0x04, 0x11
        /*0206*/ 	.short	(.L_98 - .L_97)
	.align		4
.L_97:
        /*0208*/ 	.word	index@(_ZN7cutlass13device_kernelIN5flash19enable_sm80_to_sm89INS1_16FlashAttnFwdSm80INS1_25CollectiveMainloopFwdSm80ILi4ELi1ELb0EN4cute5tupleIJNS5_1CILi128EEENS7_ILi112EEENS7_ILi64EEEEEELi64ENS_6half_tEfNS_4arch4Sm80ELb0ELb0ELb0ELb0ELb0ELb0ELb1ELb1EEENS1_21CollectiveEpilogueFwdINS6_IJS8_SA_S9_EEENS6_IJNS7_ILi1EEESI_SI_EEESC_SE_Li128ELb0ELb1ELb1ELb0EEENS1_19SingleTileSchedulerILb0ELb1ELb1ELi128EEEEEEEEEvNT_6ParamsE)
        /*020c*/ 	.word	0x00000048


	//----- nvinfo : EIATTR_REGCOUNT
	.align		4
.L_98:
        /*0210*/ 	.byte	0x04, 0x2f
        /*0212*/ 	.short	(.L_100 - .L_99)
	.align		4
.L_99:
        /*0214*/ 	.word	index@(_ZN7cutlass13device_kernelIN5flash19enable_sm80_to_sm89INS1_16FlashAttnFwdSm80INS1_25CollectiveMainloopFwdSm80ILi4ELi1ELb0EN4cute5tupleIJNS5_1CILi128EEENS7_ILi80EEENS7_ILi64EEEEEELi64ENS_6half_tEfNS_4arch4Sm80ELb1ELb0ELb1ELb1ELb0ELb1ELb1ELb1EEENS1_21CollectiveEpilogueFwdINS6_IJS8_SA_S9_EEENS6_IJNS7_ILi1EEESI_SI_EEESC_SE_Li128ELb1ELb1ELb1ELb0EEENS1_36VarlenDynamicPersistentTileSchedulerILi128ELi80ELi128ELi128ELb1ELb1ELb0ELb1ELb1ELb1EEEEEEEEEvNT_6ParamsE)
        /*0218*/ 	.word	0x000000ff


	//----- nvinfo : EIATTR_FRAME_SIZE
	.align		4
.L_100:
        /*021c*/ 	.byte	0x04, 0x11
        /*021e*/ 	.short	(.L_102 - .L_101)
	.align		4
.L_101:
        /*0220*/ 	.word	index@($__internal_25_$__cuda_sm70_votesync_ballot)
        /*0224*/ 	.word	0x00000000


	//----- nvinfo : EIATTR_FRAME_SIZE
	.align		4
.L_102:
        /*0228*/ 	.byte	0x04, 0x11
        /*022a*/ 	.short	(.L_104 - .L_103)
	.align		4
.L_103:
        /*022c*/ 	.word	index@($__internal_24_$__cuda_sm70_shflsync_up_p)
        /*0230*/ 	.word	0x00000000


	//----- nvinfo : EIATTR_FRAME_SIZE
	.align		4
.L_104:
        /*0234*/ 	.byte	0x04, 0x11
        /*0236*/ 	.short	(.L_106 - .L_105)
	.align		4
.L_105:
        /*0238*/ 	.word	index@($__internal_23_$__cuda_sm70_shflsync_idx_p)
        /*023c*/ 	.word	0x00000000


	//----- nvinfo : EIATTR_FRAME_SIZE
	.align		4
.L_106:
        /*0240*/ 	.byte	0x04, 0x11
        /*0242*/ 	.short	(.L_108 - .L_107)
	.align		4
.L_107:
        /*0244*/ 	.word	index@($__internal_22_$__cuda_sm70_shflsync_bfly_p)
        /*0248*/ 	.word	0x00000000


	//----- nvinfo : EIATTR_FRAME_SIZE
	.align		4
.L_108:
        /*024c*/ 	.byte	0x04, 0x11
        /*024e*/ 	.short	(.L_110 - .L_109)
	.align		4
.L_109:
        /*0250*/ 	.word	index@(_ZN7cutlass13device_kernelIN5flash19enable_sm80_to_sm89INS1_16FlashAttnFwdSm80INS1_25CollectiveMainloopFwdSm80ILi4ELi1ELb0EN4cute5tupleIJNS5_1CILi128EEENS7_ILi80EEENS7_ILi64EEEEEELi64ENS_6half_tEfNS_4arch4Sm80ELb1ELb0ELb1ELb1ELb0ELb1ELb1ELb1EEENS1_21CollectiveEpilogueFwdINS6_IJS8_SA_S9_EEENS6_IJNS7_ILi1EEESI_SI_EEESC_SE_Li128ELb1ELb1ELb1ELb0EEENS1_36VarlenDynamicPersistentTileSchedulerILi128ELi80ELi128ELi128ELb1ELb1ELb0ELb1ELb1ELb1EEEEEEEEEvNT_6ParamsE)
        /*0254*/ 	.word	0x00000068


	//----- nvinfo : EIATTR_REGCOUNT
	.align		4
.L_110:
        /*0258*/ 	.byte	0x04, 0x2f
        /*025a*/ 	.short	(.L_112 - .L_111)
	.align		4
.L_111:
        /*025c*/ 	.word	index@(_ZN7cutlass13device_kernelIN5flash19enable_sm80_to_sm89INS1_16FlashAttnFwdSm80INS1_25CollectiveMainloopFwdSm80ILi4ELi1ELb0EN4cute5tupleIJNS5_1CILi128EEENS7_ILi80EEENS7_ILi64EEEEEELi64ENS_6half_tEfNS_4arch4Sm80ELb1ELb0ELb1ELb1ELb0ELb0ELb1ELb1EEENS1_21CollectiveEpilogueFwdINS6_IJS8_SA_S9_EEENS6_IJNS7_ILi1EEESI_SI_EEESC_SE_Li128ELb1ELb1ELb1ELb0EEENS1_36VarlenDynamicPersistentTileSchedulerILi128ELi80ELi128ELi128ELb1ELb1ELb0ELb1ELb1ELb1EEEEEEEEEvNT_6ParamsE)
        /*0260*/ 	.word	0x000000ff


	//----- nvinfo : EIATTR_FRAME_SIZE
	.align		4
.L_112:
        /*0264*/ 	.byte	0x04, 0x11
        /*0266*/ 	.short	(.L_114 - .L_113)
	.align		4
.L_113:
        /*0268*/ 	.word	index@($__internal_21_$__cuda_sm70_votesync_ballot)
        /*026c*/ 	.word	0x00000000


	//----- nvinfo : EIATTR_FRAME_SIZE
	.align		4
.L_114:
        /*0270*/ 	.byte	0x04, 0x11
        /*0272*/ 	.short	(.L_116 - .L_115)
	.align		4
.L_115:
        /*0274*/ 	.word	index@($__internal_20_$__cuda_sm70_shflsync_up_p)
        /*0278*/ 	.word	0x00000000


	//----- nvinfo : EIATTR_FRAME_SIZE
	.align		4
.L_116:
        /*027c*/ 	.byte	0x04, 0x11
        /*027e*/ 	.short	(.L_118 - .L_117)
	.align		4
.L_117:
        /*0280*/ 	.word	index@($__internal_19_$__cuda_sm70_shflsync_idx_p)
        /*0284*/ 	.word	0x00000000


	//----- nvinfo : EIATTR_FRAME_SIZE
	.align		4
.L_118:
        /*0288*/ 	.byte	0x04, 0x11
        /*028a*/ 	.short	(.L_120 - .L_119)
	.align		4
.L_119:
        /*028c*/ 	.word	index@($__internal_18_$__cuda_sm70_shflsync_bfly_p)
        /*0290*/ 	.word	0x00000000


	//----- nvinfo : EIATTR_FRAME_SIZE
	.align		4
.L_120:
        /*0294*/ 	.byte	0x04, 0x11
        /*0296*/ 	.short	(.L_122 - .L_121)
	.align		4
.L_121:
        /*0298*/ 	.word	index@(_ZN7cutlass13device_kernelIN5flash19enable_sm80_to_sm89INS1_16FlashAttnFwdSm80INS1_25CollectiveMainloopFwdSm80ILi4ELi1ELb0EN4cute5tupleIJNS5_1CILi128EEENS7_ILi80EEENS7_ILi64EEEEEELi64ENS_6half_tEfNS_4arch4Sm80ELb1ELb0ELb1ELb1ELb0ELb0ELb1ELb1EEENS1_21CollectiveEpilogueFwdINS6_IJS8_SA_S9_EEENS6_IJNS7_ILi1EEESI_SI_EEESC_SE_Li128ELb1ELb1ELb1ELb0EEENS1_36VarlenDynamicPersistentTileSchedulerILi128ELi80ELi128ELi128ELb1ELb1ELb0ELb1ELb1ELb1EEEEEEEEEvNT_6ParamsE)
        /*029c*/ 	.word	0x000000a0


	//----- nvinfo : EIATTR_REGCOUNT
	.align		4
.L_122:
        /*02a0*/ 	.byte	0x04, 0x2f
        /*02a2*/ 	.short	(.L_124 - .L_123)
	.align		4
.L_123:
        /*02a4*/ 	.word	index@(_ZN7cutlass13device_kernelIN5flash19enable_sm80_to_sm89INS1_16FlashAttnFwdSm80INS1_25CollectiveMainloopFwdSm80ILi4ELi1ELb0EN4cute5tupleIJNS5_1CILi128EEENS7_ILi112EEENS7_ILi64EEEEEELi64ENS_6half_tEfNS_4arch4Sm80ELb1ELb0ELb1ELb0ELb0ELb0ELb1ELb1EEENS1_21CollectiveEpilogueFwdINS6_IJS8_SA_S9_EEENS6_IJNS7_ILi1EEESI_SI_EEESC_SE_Li128ELb0ELb1ELb1ELb0EEENS1_30DynamicPersistentTileSchedulerILi128ELi128ELb1ELb1ELb0EEEEEEEEEvNT_6ParamsE)
        /*02a8*/ 	.word	0x000000ff


	//----- nvinfo : EIATTR_FRAME_SIZE
	.align		4
.L_124:
        /*02ac*/ 	.byte	0x04, 0x11
        /*02ae*/ 	.short	(.L_126 - .L_125)
	.align		4
.L_125:
        /*02b0*/ 	.word	index@($__internal_17_$__cuda_sm70_shflsync_idx_p)
        /*02b4*/ 	.word	0x00000000


	//----- nvinfo : EIATTR_FRAME_SIZE
	.align		4
.L_126:
        /*02b8*/ 	.byte	0x04, 0x11
        /*02ba*/ 	.short	(.L_128 - .L_127)
	.align		4
.L_127:
        /*02bc*/ 	.word	index@($__internal_16_$__cuda_sm70_shflsync_bfly_p)
        /*02c0*/ 	.word	0x00000000


	//----- nvinfo : EIATTR_FRAME_SIZE
	.align		4
.L_128:
        /*02c4*/ 	.byte	0x04, 0x11
        /*02c6*/ 	.short	(.L_130 - .L_129)
	.align		4
.L_129:
        /*02c8*/ 	.word	index@(_ZN7cutlass13device_kernelIN5flash19enable_sm80_to_sm89INS1_16FlashAttnFwdSm80INS1_25CollectiveMainloopFwdSm80ILi4ELi1ELb0EN4cute5tupleIJNS5_1CILi128EEENS7_ILi112EEENS7_ILi64EEEEEELi64ENS_6half_tEfNS_4arch4Sm80ELb1ELb0ELb1ELb0ELb0ELb0ELb1ELb1EEENS1_21CollectiveEpilogueFwdINS6_IJS8_SA_S9_EEENS6_IJNS7_ILi1EEESI_SI_EEESC_SE_Li128ELb0ELb1ELb1ELb0EEENS1_30DynamicPersistentTileSchedulerILi128ELi128ELb1ELb1ELb0EEEEEEEEEvNT_6ParamsE)
        /*02cc*/ 	.word	0x00000098


	//----- nvinfo : EIATTR_REGCOUNT
	.align		4
.L_130:
        /*02d0*/ 	.byte	0x04, 0x2f
        /*02d2*/ 	.short	(.L_132 - .L_131)
	.align		4
.L_131:
        /*02d4*/ 	.word	index@(_ZN7cutlass13device_kernelIN5flash19enable_sm80_to_sm89INS1_16FlashAttnFwdSm80INS1_25CollectiveMainloopFwdSm80ILi4ELi1ELb0EN4cute5tupleIJNS5_1CILi128EEENS7_ILi80EEENS7_ILi64EEEEEELi64ENS_6half_tEfNS_4arch4Sm80ELb0ELb1ELb1ELb1ELb0ELb1ELb1ELb1EEENS1_21CollectiveEpilogueFwdINS6_IJS8_SA_S9_EEENS6_IJNS7_ILi1EEESI_SI_EEESC_SE_Li128ELb1ELb1ELb1ELb0EEENS1_36VarlenDynamicPersistentTileSchedulerILi128ELi80ELi128ELi128ELb1ELb1ELb0ELb1ELb0ELb1EEEEEEEEEvNT_6ParamsE)
        /*02d8*/ 	.word	0x000000ff


	//----- nvinfo : EIATTR_FRAME_SIZE
	.align		4
.L_132:
        /*02dc*/ 	.byte	0x04, 0x11
        /*02de*/ 	.short	(.L_134 - .L_133)
	.align		4
.L_133:
        /*02e0*/ 	.word	index@($__internal_15_$__cuda_sm70_votesync_ballot)
        /*02e4*/ 	.word	0x00000000


	//----- nvinfo : EIATTR_FRAME_SIZE
	.align		4
.L_134:
        /*02e8*/ 	.byte	0x04, 0x11
        /*02ea*/ 	.short	(.L_136 - .L_135)
	.align		4
.L_135:
        /*02ec*/ 	.word	index@($__internal_14_$__cuda_sm70_shflsync_up_p)
        /*02f0*/ 	.word	0x00000000


	//----- nvinfo : EIATTR_FRAME_SIZE
	.align		4
.L_136:
        /*02f4*/ 	.byte	0x04, 0x11
        /*02f6*/ 	.short	(.L_138 - .L_137)
	.align		4
.L_137:
        /*02f8*/ 	.word	index@($__internal_13_$__cuda_sm70_shflsync_idx_p)
        /*02fc*/ 	.word	0x00000000


	//----- nvinfo : EIATTR_FRAME_SIZE
	.align		4
.L_138:
        /*0300*/ 	.byte	0x04, 0x11
        /*0302*/ 	.short	(.L_140 - .L_139)
	.align		4
.L_139:
        /*0304*/ 	.word	index@($__internal_12_$__cuda_sm70_shflsync_bfly_p)
        /*0308*/ 	.word	0x00000000


	//----- nvinfo : EIATTR_FRAME_SIZE
	.align		4
.L_140:
        /*030c*/ 	.byte	0x04, 0x11
        /*030e*/ 	.short	(.L_142 - .L_141)
	.align		4
.L_141:
        /*0310*/ 	.word	index@(_ZN7cutlass13device_kernelIN5flash19enable_sm80_to_sm89INS1_16FlashAttnFwdSm80INS1_25CollectiveMainloopFwdSm80ILi4ELi1ELb0EN4cute5tupleIJNS5_1CILi128EEENS7_ILi80EEENS7_ILi64EEEEEELi64ENS_6half_tEfNS_4arch4Sm80ELb0ELb1ELb1ELb1ELb0ELb1ELb1ELb1EEENS1_21CollectiveEpilogueFwdINS6_IJS8_SA_S9_EEENS6_IJNS7_ILi1EEESI_SI_EEESC_SE_Li128ELb1ELb1ELb1ELb0EEENS1_36VarlenDynamicPersistentTileSchedulerILi128ELi80ELi128ELi128ELb1ELb1ELb0ELb1ELb0ELb1EEEEEEEEEvNT_6ParamsE)
        /*0314*/ 	.word	0x00000070


	//----- nvinfo : EIATTR_REGCOUNT
	.align		4
.L_142:
        /*0318*/ 	.byte	0x04, 0x2f
        /*031a*/ 	.short	(.L_144 - .L_143)
	.align		4
.L_143:
        /*031c*/ 	.word	index@(_ZN7cutlass13device_kernelIN5flash19enable_sm80_to_sm89INS1_16FlashAttnFwdSm80INS1_25CollectiveMainloopFwdSm80ILi4ELi1ELb0EN4cute5tupleIJNS5_1CILi128EEENS7_ILi80EEENS7_ILi64EEEEEELi64ENS_6half_tEfNS_4arch4Sm80ELb0ELb1ELb1ELb1ELb0ELb0ELb1ELb1EEENS1_21CollectiveEpilogueFwdINS6_IJS8_SA_S9_EEENS6_IJNS7_ILi1EEESI_SI_EEESC_SE_Li128ELb1ELb1ELb1ELb0EEENS1_36VarlenDynamicPersistentTileSchedulerILi128ELi80ELi128ELi128ELb1ELb1ELb0ELb1ELb0ELb1EEEEEEEEEvNT_6ParamsE)
        /*0320*/ 	.word	0x000000ff


	//----- nvinfo : EIATTR_FRAME_SIZE
	.align		4
.L_144:
        /*0324*/ 	.byte	0x04, 0x11
        /*0326*/ 	.short	(.L_146 - .L_145)
	.align		4
.L_145:
        /*0328*/ 	.word	index@($__internal_11_$__cuda_sm70_votesync_ballot)
        /*032c*/ 	.word	0x00000000


	//----- nvinfo : EIATTR_FRAME_SIZE
	.align		4
.L_146:
        /*0330*/ 	.byte	0x04, 0x11
        /*0332*/ 	.short	(.L_148 - .L_147)
	.align		4
.L_147:
        /*0334*/ 	.word	index@($__internal_10_$__cuda_sm70_shflsync_up_p)
        /*0338*/ 	.word	0x00000000


	//----- nvinfo : EIATTR_FRAME_SIZE
	.align		4
.L_148:
        /*033c*/ 	.byte	0x04, 0x11
        /*033e*/ 	.short	(.L_150 - .L_149)
	.align		4
.L_149:
        /*0340*/ 	.word	index@($__internal_9_$__cuda_sm70_shflsync_idx_p)
        /*0344*/ 	.word	0x00000000


	//----- nvinfo : EIATTR_FRAME_SIZE
	.align		4
.L_150:
        /*0348*/ 	.byte	0x04, 0x11
        /*034a*/ 	.short	(.L_152 - .L_151)
	.align		4
.L_151:
        /*034c*/ 	.word	index@($__internal_8_$__cuda_sm70_shflsync_bfly_p)
        /*0350*/ 	.word	0x00000000


	//----- nvinfo : EIATTR_FRAME_SIZE
	.align		4
.L_152:
        /*0354*/ 	.byte	0x04, 0x11
        /*0356*/ 	.short	(.L_154 - .L_153)
	.align		4
.L_153:
        /*0358*/ 	.word	index@(_ZN7cutlass13device_kernelIN5flash19enable_sm80_to_sm89INS1_16FlashAttnFwdSm80INS1_25CollectiveMainloopFwdSm80ILi4ELi1ELb0EN4cute5tupleIJNS5_1CILi128EEENS7_ILi80EEENS7_ILi64EEEEEELi64ENS_6half_tEfNS_4arch4Sm80ELb0ELb1ELb1ELb1ELb0ELb0ELb1ELb1EEENS1_21CollectiveEpilogueFwdINS6_IJS8_SA_S9_EEENS6_IJNS7_ILi1EEESI_SI_EEESC_SE_Li128ELb1ELb1ELb1ELb0EEENS1_36VarlenDynamicPersistentTileSchedulerILi128ELi80ELi128ELi128ELb1ELb1ELb0ELb1ELb0ELb1EEEEEEEEEvNT_6ParamsE)
        /*035c*/ 	.word	0x00000090


	//----- nvinfo : EIATTR_REGCOUNT
	.align		4
.L_154:
        /*0360*/ 	.byte	0x04, 0x2f
        /*0362*/ 	.short	(.L_156 - .L_155)
	.align		4
.L_155:
        /*0364*/ 	.word	index@(_ZN7cutlass13device_kernelIN5flash19enable_sm80_to_sm89INS1_16FlashAttnFwdSm80INS1_25CollectiveMainloopFwdSm80ILi4ELi1ELb0EN4cute5tupleIJNS5_1CILi128EEENS7_ILi96EEENS7_ILi64EEEEEELi64ENS_6half_tEfNS_4arch4Sm80ELb0ELb1ELb1ELb0ELb0ELb0ELb1ELb1EEENS1_21CollectiveEpilogueFwdINS6_IJS8_SA_S9_EEENS6_IJNS7_ILi1EEESI_SI_EEESC_SE_Li128ELb0ELb1ELb1ELb0EEENS1_19SingleTileSchedulerILb0ELb1ELb1ELi128EEEEEEEEEvNT_6ParamsE)
        /*0368*/ 	.word	0x000000ff


	//----- nvinfo : EIATTR_FRAME_SIZE
	.align		4
.L_156:
        /*036c*/ 	.byte	0x04, 0x11
        /*036e*/ 	.short	(.L_158 - .L_157)
	.align		4
.L_157:
        /*0370*/ 	.word	index@(_ZN7cutlass13device_kernelIN5flash19enable_sm80_to_sm89INS1_16FlashAttnFwdSm80INS1_25CollectiveMainloopFwdSm80ILi4ELi1ELb0EN4cute5tupleIJNS5_1CILi128EEENS7_ILi96EEENS7_ILi64EEEEEELi64ENS_6half_tEfNS_4arch4Sm80ELb0ELb1ELb1ELb0ELb0ELb0ELb1ELb1EEENS1_21CollectiveEpilogueFwdINS6_IJS8_SA_S9_EEENS6_IJNS7_ILi1EEESI_SI_EEESC_SE_Li128ELb0ELb1ELb1ELb0EEENS1_19SingleTileSchedulerILb0ELb1ELb1ELi128EEEEEEEEEvNT_6ParamsE)
        /*0374*/ 	.word	0x00000078


	//----- nvinfo : EIATTR_REGCOUNT
	.align		4
.L_158:
        /*0378*/ 	.byte	0x04, 0x2f
        /*037a*/ 	.short	(.L_160 - .L_159)
	.align		4
.L_159:
        /*037c*/ 	.word	index@(_ZN7cutlass13device_kernelIN5flash19enable_sm80_to_sm89INS1_16FlashAttnFwdSm80INS1_25CollectiveMainloopFwdSm80ILi4ELi1ELb0EN4cute5tupleIJNS5_1CILi128EEENS7_ILi80EEENS7_ILi64EEEEEELi64ENS_6half_tEfNS_4arch4Sm80ELb0ELb0ELb1ELb1ELb0ELb1ELb1ELb1EEENS1_21CollectiveEpilogueFwdINS6_IJS8_SA_S9_EEENS6_IJNS7_ILi1EEESI_SI_EEESC_SE_Li128ELb1ELb1ELb1ELb0EEENS1_36VarlenDynamicPersistentTileSchedulerILi128ELi80ELi128ELi128ELb1ELb1ELb0ELb0ELb1ELb1EEEEEEEEEvNT_6ParamsE)
        /*0380*/ 	.word	0x000000ff


	//----- nvinfo : EIATTR_FRAME_SIZE
	.align		4
.L_160:
        /*0384*/ 	.byte	0x04, 0x11
        /*0386*/ 	.short	(.L_162 - .L_161)
	.align		4
.L_161:
        /*0388*/ 	.word	index@($__internal_7_$__cuda_sm70_votesync_ballot)
        /*038c*/ 	.word	0x00000000


	//----- nvinfo : EIATTR_FRAME_SIZE
	.align		4
.L_162:
        /*0390*/ 	.byte	0x04, 0x11
        /*0392*/ 	.short	(.L_164 - .L_163)
	.align		4
.L_163:
        /*0394*/ 	.word	index@($__internal_6_$__cuda_sm70_shflsync_up_p)
        /*0398*/ 	.word	0x00000000


	//----- nvinfo : EIATTR_FRAME_SIZE
	.align		4
.L_164:
        /*039c*/ 	.byte	0x04, 0x11
        /*039e*/ 	.short	(.L_166 - .L_165)
	.align		4
.L_165:
        /*03a0*/ 	.word	index@($__internal_5_$__cuda_sm70_shflsync_idx_p)
        /*03a4*/ 	.word	0x00000000


	//----- nvinfo : EIATTR_FRAME_SIZE
	.align		4
.L_166:
        /*03a8*/ 	.byte	0x04, 0x11
        /*03aa*/ 	.short	(.L_168 - .L_167)
	.align		4
.L_167:
        /*03ac*/ 	.word	index@($__internal_4_$__cuda_sm70_shflsync_bfly_p)
        /*03b0*/ 	.word	0x00000000


	//----- nvinfo : EIATTR_FRAME_SIZE
	.align		4
.L_168:
        /*03b4*/ 	.byte	0x04, 0x11
        /*03b6*/ 	.short	(.L_170 - .L_169)
	.align		4
.L_169:
        /*03b8*/ 	.word	index@(_ZN7cutlass13device_kernelIN5flash19enable_sm80_to_sm89INS1_16FlashAttnFwdSm80INS1_25CollectiveMainloopFwdSm80ILi4ELi1ELb0EN4cute5tupleIJNS5_1CILi128EEENS7_ILi80EEENS7_ILi64EEEEEELi64ENS_6half_tEfNS_4arch4Sm80ELb0ELb0ELb1ELb1ELb0ELb1ELb1ELb1EEENS1_21CollectiveEpilogueFwdINS6_IJS8_SA_S9_EEENS6_IJNS7_ILi1EEESI_SI_EEESC_SE_Li128ELb1ELb1ELb1ELb0EEENS1_36VarlenDynamicPersistentTileSchedulerILi128ELi80ELi128ELi128ELb1ELb1ELb0ELb0ELb1ELb1EEEEEEEEEvNT_6ParamsE)
        /*03bc*/ 	.word	0x00000070


	//----- nvinfo : EIATTR_REGCOUNT
	.align		4
.L_170:
        /*03c0*/ 	.byte	0x04, 0x2f
        /*03c2*/ 	.short	(.L_172 - .L_171)
	.align		4
.L_171:
        /*03c4*/ 	.word	index@(_ZN7cutlass13device_kernelIN5flash19enable_sm80_to_sm89INS1_16FlashAttnFwdSm80INS1_25CollectiveMainloopFwdSm80ILi4ELi1ELb0EN4cute5tupleIJNS5_1CILi128EEENS7_ILi80EEENS7_ILi64EEEEEELi64ENS_6half_tEfNS_4arch4Sm80ELb0ELb0ELb1ELb1ELb0ELb0ELb1ELb1EEENS1_21CollectiveEpilogueFwdINS6_IJS8_SA_S9_EEENS6_IJNS7_ILi1EEESI_SI_EEESC_SE_Li128ELb1ELb1ELb1ELb0EEENS1_36VarlenDynamicPersistentTileSchedulerILi128ELi80ELi128ELi128ELb1ELb1ELb0ELb0ELb1ELb1EEEEEEEEEvNT_6ParamsE)
        /*03c8*/ 	.word	0x000000ff


	//----- nvinfo : EIATTR_FRAME_SIZE
	.align		4
.L_172:
        /*03cc*/ 	.byte	0x04, 0x11
        /*03ce*/ 	.short	(.L_174 - .L_173)
	.align		4
.L_173:
        /*03d0*/ 	.word	index@($__internal_3_$__cuda_sm70_votesync_ballot)
        /*03d4*/ 	.word	0x00000000


	//----- nvinfo : EIATTR_FRAME_SIZE
	.align		4
.L_174:
        /*03d8*/ 	.byte	0x04, 0x11
        /*03da*/ 	.short	(.L_176 - .L_175)
	.align		4
.L_175:
        /*03dc*/ 	.word	index@($__internal_2_$__cuda_sm70_shflsync_up_p)
        /*03e0*/ 	.word	0x00000000


	//----- nvinfo : EIATTR_FRAME_SIZE
	.align		4
.L_176:
        /*03e4*/ 	.byte	0x04, 0x11
        /*03e6*/ 	.short	(.L_178 - .L_177)
	.align		4
.L_177:
        /*03e8*/ 	.word	index@($__internal_1_$__cuda_sm70_shflsync_idx_p)
        /*03ec*/ 	.word	0x00000000


	//----- nvinfo : EIATTR_FRAME_SIZE
	.align		4
.L_178:
        /*03f0*/ 	.byte	0x04, 0x11
        /*03f2*/ 	.short	(.L_180 - .L_179)
	.align		4
.L_179:
        /*03f4*/ 	.word	index@($__internal_0_$__cuda_sm70_shflsync_bfly_p)
        /*03f8*/ 	.word	0x00000000


	//----- nvinfo : EIATTR_FRAME_SIZE
	.align		4
.L_180:
        /*03fc*/ 	.byte	0x04, 0x11
        /*03fe*/ 	.short	(.L_182 - .L_181)
	.align		4
.L_181:
        /*0400*/ 	.word	index@(_ZN7cutlass13device_kernelIN5flash19enable_sm80_to_sm89INS1_16FlashAttnFwdSm80INS1_25CollectiveMainloopFwdSm80ILi4ELi1ELb0EN4cute5tupleIJNS5_1CILi128EEENS7_ILi80EEENS7_ILi64EEEEEELi64ENS_6half_tEfNS_4arch4Sm80ELb0ELb0ELb1ELb1ELb0ELb0ELb1ELb1EEENS1_21CollectiveEpilogueFwdINS6_IJS8_SA_S9_EEENS6_IJNS7_ILi1EEESI_SI_EEESC_SE_Li128ELb1ELb1ELb1ELb0EEENS1_36VarlenDynamicPersistentTileSchedulerILi128ELi80ELi128ELi128ELb1ELb1ELb0ELb0ELb1ELb1EEEEEEEEEvNT_6ParamsE)
        /*0404*/ 	.word	0x00000090


	//----- nvinfo : EIATTR_REGCOUNT
	.align		4
.L_182:
        /*0408*/ 	.byte	0x04, 0x2f
        /*040a*/ 	.short	(.L_184 - .L_183)
	.align		4
.L_183:
        /*040c*/ 	.word	index@(_ZN7cutlass13device_kernelIN5flash19enable_sm80_to_sm89INS1_16FlashAttnFwdSm80INS1_25CollectiveMainloopFwdSm80ILi4ELi1ELb0EN4cute5tupleIJNS5_1CILi128EEENS7_ILi112EEENS7_ILi64EEEEEELi64ENS_6half_tEfNS_4arch4Sm80ELb0ELb0ELb1ELb0ELb0ELb0ELb1ELb1EEENS1_21CollectiveEpilogueFwdINS6_IJS8_SA_S9_EEENS6_IJNS7_ILi1EEESI_SI_EEESC_SE_Li128ELb0ELb1ELb1ELb0EEENS1_19SingleTileSchedulerILb0ELb1ELb1ELi128EEEEEEEEEvNT_6ParamsE)
        /*0410*/ 	.word	0x000000ff


	//----- nvinfo : EIATTR_FRAME_SIZE
	.align		4
.L_184:
        /*0414*/ 	.byte	0x04, 0x11
        /*0416*/ 	.short	(.L_186 - .L_185)
	.align		4
.L_185:
        /*0418*/ 	.word	index@(_ZN7cutlass13device_kernelIN5flash19enable_sm80_to_sm89INS1_16FlashAttnFwdSm80INS1_25CollectiveMainloopFwdSm80ILi4ELi1ELb0EN4cute5tupleIJNS5_1CILi128EEENS7_ILi112EEENS7_ILi64EEEEEELi64ENS_6half_tEfNS_4arch4Sm80ELb0ELb0ELb1ELb0ELb0ELb0ELb1ELb1EEENS1_21CollectiveEpilogueFwdINS6_IJS8_SA_S9_EEENS6_IJNS7_ILi1EEESI_SI_EEESC_SE_Li128ELb0ELb1ELb1ELb0EEENS1_19SingleTileSchedulerILb0ELb1ELb1ELi128EEEEEEEEEvNT_6ParamsE)
        /*041c*/ 	.word	0x00000068


	//----- nvinfo : EIATTR_MIN_STACK_SIZE
	.align		4
.L_186:
        /*0420*/ 	.byte	0x04, 0x12
        /*0422*/ 	.short	(.L_188 - .L_187)
	.align		4
.L_187:
        /*0424*/ 	.word	index@(_ZN7cutlass13device_kernelIN5flash19enable_sm80_to_sm89INS1_16FlashAttnFwdSm80INS1_25CollectiveMainloopFwdSm80ILi4ELi1ELb0EN4cute5tupleIJNS5_1CILi128EEENS7_ILi112EEENS7_ILi64EEEEEELi64ENS_6half_tEfNS_4arch4Sm80ELb0ELb0ELb1ELb0ELb0ELb0ELb1ELb1EEENS1_21CollectiveEpilogueFwdINS6_IJS8_SA_S9_EEENS6_IJNS7_ILi1EEESI_SI_EEESC_SE_Li128ELb0ELb1ELb1ELb0EEENS1_19SingleTileSchedulerILb0ELb1ELb1ELi128EEEEEEEEEvNT_6ParamsE)
        /*0428*/ 	.word	0x00000068


	//----- nvinfo : EIATTR_MIN_STACK_SIZE
	.align		4
.L_188:
        /*042c*/ 	.byte	0x04, 0x12
        /*042e*/ 	.short	(.L_190 - .L_189)
	.align		4
.L_189:
        /*0430*/ 	.word	index@(_ZN7cutlass13device_kernelIN5flash19enable_sm80_to_sm89INS1_16FlashAttnFwdSm80INS1_25CollectiveMainloopFwdSm80ILi4ELi1ELb0EN4cute5tupleIJNS5_1CILi128EEENS7_ILi80EEENS7_ILi64EEEEEELi64ENS_6half_tEfNS_4arch4Sm80ELb0ELb0ELb1ELb1ELb0ELb0ELb1ELb1EEENS1_21CollectiveEpilogueFwdINS6_IJS8_SA_S9_EEENS6_IJNS7_ILi1EEESI_SI_EEESC_SE_Li128ELb1ELb1ELb1ELb0EEENS1_36VarlenDynamicPersistentTileSchedulerILi128ELi80ELi128ELi128ELb1ELb1ELb0ELb0ELb1ELb1EEEEEEEEEvNT_6ParamsE)
        /*0434*/ 	.word	0x00000090


	//----- nvinfo : EIATTR_MIN_STACK_SIZE
	.align		4
.L_190:
        /*0438*/ 	.byte	0x04, 0x12
        /*043a*/ 	.short	(.L_192 - .L_191)
	.align		4
.L_191:
        /*043c*/ 	.word	index@(_ZN7cutlass13device_kernelIN5flash19enable_sm80_to_sm89INS1_16FlashAttnFwdSm80INS1_25CollectiveMainloopFwdSm80ILi4ELi1ELb0EN4cute5tupleIJNS5_1CILi128EEENS7_ILi80EEENS7_ILi64EEEEEELi64ENS_6half_tEfNS_4arch4Sm80ELb0ELb0ELb1ELb1ELb0ELb1ELb1ELb1EEENS1_21CollectiveEpilogueFwdINS6_IJS8_SA_S9_EEENS6_IJNS7_ILi1EEESI_SI_EEESC_SE_Li128ELb1ELb1ELb1ELb0EEENS1_36VarlenDynamicPersistentTileSchedulerILi128ELi80ELi128ELi128ELb1ELb1ELb0ELb0ELb1ELb1EEEEEEEEEvNT_6ParamsE)
        /*0440*/ 	.word	0x00000070


	//----- nvinfo : EIATTR_MIN_STACK_SIZE
	.align		4
.L_192:
        /*0444*/ 	.byte	0x04, 0x12
        /*0446*/ 	.short	(.L_194 - .L_193)
	.align		4
.L_193:
        /*0448*/ 	.word	index@(_ZN7cutlass13device_kernelIN5flash19enable_sm80_to_sm89INS1_16FlashAttnFwdSm80INS1_25CollectiveMainloopFwdSm80ILi4ELi1ELb0EN4cute5tupleIJNS5_1CILi128EEENS7_ILi96EEENS7_ILi64EEEEEELi64ENS_6half_tEfNS_4arch4Sm80ELb0ELb1ELb1ELb0ELb0ELb0ELb1ELb1EEENS1_21CollectiveEpilogueFwdINS6_IJS8_SA_S9_EEENS6_IJNS7_ILi1EEESI_SI_EEESC_SE_Li128ELb0ELb1ELb1ELb0EEENS1_19SingleTileSchedulerILb0ELb1ELb1ELi128EEEEEEEEEvNT_6ParamsE)
        /*044c*/ 	.word	0x00000078


	//----- nvinfo : EIATTR_MIN_STACK_SIZE
	.align		4
.L_194:
        /*0450*/ 	.byte	0x04, 0x12
        /*0452*/ 	.short	(.L_196 - .L_195)
	.align		4
.L_195:
        /*0454*/ 	.word	index@(_ZN7cutlass13device_kernelIN5flash19enable_sm80_to_sm89INS1_16FlashAttnFwdSm80INS1_25CollectiveMainloopFwdSm80ILi4ELi1ELb0EN4cute5tupleIJNS5_1CILi128EEENS7_ILi80EEENS7_ILi64EEEEEELi64ENS_6half_tEfNS_4arch4Sm80ELb0ELb1ELb1ELb1ELb0ELb0ELb1ELb1EEENS1_21CollectiveEpilogueFwdINS6_IJS8_SA_S9_EEENS6_IJNS7_ILi1EEESI_SI_EEESC_SE_Li128ELb1ELb1ELb1ELb0EEENS1_36VarlenDynamicPersistentTileSchedulerILi128ELi80ELi128ELi128ELb1ELb1ELb0ELb1ELb0ELb1EEEEEEEEEvNT_6ParamsE)
        /*0458*/ 	.word	0x00000090


	//----- nvinfo : EIATTR_MIN_STACK_SIZE
	.align		4
.L_196:
        /*045c*/ 	.byte	0x04, 0x12
        /*045e*/ 	.short	(.L_198 - .L_197)
	.align		4
.L_197:
        /*0460*/ 	.word	index@(_ZN7cutlass13device_kernelIN5flash19enable_sm80_to_sm89INS1_16FlashAttnFwdSm80INS1_25CollectiveMainloopFwdSm80ILi4ELi1ELb0EN4cute5tupleIJNS5_1CILi128EEENS7_ILi80EEENS7_ILi64EEEEEELi64ENS_6half_tEfNS_4arch4Sm80ELb0ELb1ELb1ELb1ELb0ELb1ELb1ELb1EEENS1_21CollectiveEpilogueFwdINS6_IJS8_SA_S9_EEENS6_IJNS7_ILi1EEESI_SI_EEESC_SE_Li128ELb1ELb1ELb1ELb0EEENS1_36VarlenDynamicPersistentTileSchedulerILi128ELi80ELi128ELi128ELb1ELb1ELb0ELb1ELb0ELb1EEEEEEEEEvNT_6ParamsE)
        /*0464*/ 	.word	0x00000070


	//----- nvinfo : EIATTR_MIN_STACK_SIZE
	.align		4
.L_198:
        /*0468*/ 	.byte	0x04, 0x12
        /*046a*/ 	.short	(.L_200 - .L_199)
	.align		4
.L_199:
        /*046c*/ 	.word	index@(_ZN7cutlass13device_kernelIN5flash19enable_sm80_to_sm89INS1_16FlashAttnFwdSm80INS1_25CollectiveMainloopFwdSm80ILi4ELi1ELb0EN4cute5tupleIJNS5_1CILi128EEENS7_ILi112EEENS7_ILi64EEEEEELi64ENS_6half_tEfNS_4arch4Sm80ELb1ELb0ELb1ELb0ELb0ELb0ELb1ELb1EEENS1_21CollectiveEpilogueFwdINS6_IJS8_SA_S9_EEENS6_IJNS7_ILi1EEESI_SI_EEESC_SE_Li128ELb0ELb1ELb1ELb0EEENS1_30DynamicPersistentTileSchedulerILi128ELi128ELb1ELb1ELb0EEEEEEEEEvNT_6ParamsE)
        /*0470*/ 	.word	0x00000098


	//----- nvinfo : EIATTR_MIN_STACK_SIZE
	.align		4
.L_200:
        /*0474*/ 	.byte	0x04, 0x12
        /*0476*/ 	.short	(.L_202 - .L_201)
	.align		4
.L_201:
        /*0478*/ 	.word	index@(_ZN7cutlass13device_kernelIN5flash19enable_sm80_to_sm89INS1_16FlashAttnFwdSm80INS1_25CollectiveMainloopFwdSm80ILi4ELi1ELb0EN4cute5tupleIJNS5_1CILi128EEENS7_ILi80EEENS7_ILi64EEEEEELi64ENS_6half_tEfNS_4arch4Sm80ELb1ELb0ELb1ELb1ELb0ELb0ELb1ELb1EEENS1_21CollectiveEpilogueFwdINS6_IJS8_SA_S9_EEENS6_IJNS7_ILi1EEESI_SI_EEESC_SE_Li128ELb1ELb1ELb1ELb0EEENS1_36VarlenDynamicPersistentTileSchedulerILi128ELi80ELi128ELi128ELb1ELb1ELb0ELb1ELb1ELb1EEEEEEEEEvNT_6ParamsE)
        /*047c*/ 	.word	0x000000a0


	//----- nvinfo : EIATTR_MIN_STACK_SIZE
	.align		4
.L_202:
        /*0480*/ 	.byte	0x04, 0x12
        /*0482*/ 	.short	(.L_204 - .L_203)
	.align		4
.L_203:
        /*0484*/ 	.word	index@(_ZN7cutlass13device_kernelIN5flash19enable_sm80_to_sm89INS1_16FlashAttnFwdSm80INS1_25CollectiveMainloopFwdSm80ILi4ELi1ELb0EN4cute5tupleIJNS5_1CILi128EEENS7_ILi80EEENS7_ILi64EEEEEELi64ENS_6half_tEfNS_4arch4Sm80ELb1ELb0ELb1ELb1ELb0ELb1ELb1ELb1EEENS1_21CollectiveEpilogueFwdINS6_IJS8_SA_S9_EEENS6_IJNS7_ILi1EEESI_SI_EEESC_SE_Li128ELb1ELb1ELb1ELb0EEENS1_36VarlenDynamicPersistentTileSchedulerILi128ELi80ELi128ELi128ELb1ELb1ELb0ELb1ELb1ELb1EEEEEEEEEvNT_6ParamsE)
        /*0488*/ 	.word	0x00000068


	//----- nvinfo : EIATTR_MIN_STACK_SIZE
	.align		4
.L_204:
        /*048c*/ 	.byte	0x04, 0x12
        /*048e*/ 	.short	(.L_206 - .L_205)
	.align		4
.L_205:
        /*0490*/ 	.word	index@(_ZN7cutlass13device_kernelIN5flash19enable_sm80_to_sm89INS1_16FlashAttnFwdSm80INS1_25CollectiveMainloopFwdSm80ILi4ELi1ELb0EN4cute5tupleIJNS5_1CILi128EEENS7_ILi112EEENS7_ILi64EEEEEELi64ENS_6half_tEfNS_4arch4Sm80ELb0ELb0ELb0ELb0ELb0ELb0ELb1ELb1EEENS1_21CollectiveEpilogueFwdINS6_IJS8_SA_S9_EEENS6_IJNS7_ILi1EEESI_SI_EEESC_SE_Li128ELb0ELb1ELb1ELb0EEENS1_19SingleTileSchedulerILb0ELb1ELb1ELi128EEEEEEEEEvNT_6ParamsE)
        /*0494*/ 	.word	0x00000048


	//----- nvinfo : EIATTR_MIN_STACK_SIZE
	.align		4
.L_206:
        /*0498*/ 	.byte	0x04, 0x12
        /*049a*/ 	.short	(.L_208 - .L_207)
	.align		4
.L_207:
        /*049c*/ 	.word	index@(_ZN7cutlass13device_kernelIN5flash19enable_sm80_to_sm89INS1_16FlashAttnFwdSm80INS1_25CollectiveMainloopFwdSm80ILi4ELi1ELb0EN4cute5tupleIJNS5_1CILi128EEENS7_ILi80EEENS7_ILi64EEEEEELi64ENS_6half_tEfNS_4arch4Sm80ELb0ELb0ELb0ELb1ELb0ELb0ELb1ELb1EEENS1_21CollectiveEpilogueFwdINS6_IJS8_SA_S9_EEENS6_IJNS7_ILi1EEESI_SI_EEESC_SE_Li128ELb1ELb1ELb1ELb0EEENS1_36VarlenDynamicPersistentTileSchedulerILi128ELi80ELi128ELi128ELb1ELb1ELb0ELb0ELb1ELb1EEEEEEEEEvNT_6ParamsE)
        /*04a0*/ 	.word	0x00000058


	//----- nvinfo : EIATTR_MIN_STACK_SIZE
	.align		4
.L_208:
        /*04a4*/ 	.byte	0x04, 0x12
        /*04a6*/ 	.short	(.L_210 - .L_209)
	.align		4
.L_209:
        /*04a8*/ 	.word	index@(_ZN7cutlass13device_kernelIN5flash19enable_sm80_to_sm89INS1_16FlashAttnFwdSm80INS1_25CollectiveMainloopFwdSm80ILi4ELi1ELb0EN4cute5tupleIJNS5_1CILi128EEENS7_ILi80EEENS7_ILi64EEEEEELi64ENS_6half_tEfNS_4arch4Sm80ELb0ELb0ELb0ELb1ELb0ELb1ELb1ELb1EEENS1_21CollectiveEpilogueFwdINS6_IJS8_SA_S9_EEENS6_IJNS7_ILi1EEESI_SI_EEESC_SE_Li128ELb1ELb1ELb1ELb0EEENS1_36VarlenDynamicPersistentTileSchedulerILi128ELi80ELi128ELi128ELb1ELb1ELb0ELb0ELb1ELb1EEEEEEEEEvNT_6ParamsE)
        /*04ac*/ 	.word	0x00000040


	//----- nvinfo : EIATTR_MIN_STACK_SIZE
	.align		4
.L_210:
        /*04b0*/ 	.byte	0x04, 0x12
        /*04b2*/ 	.short	(.L_212 - .L_211)
	.align		4
.L_211:
        /*04b4*/ 	.word	index@(_ZN7cutlass13device_kernelIN5flash19enable_sm80_to_sm89INS1_16FlashAttnFwdSm80INS1_25CollectiveMainloopFwdSm80ILi4ELi1ELb0EN4cute5tupleIJNS5_1CILi128EEENS7_ILi96EEENS7_ILi64EEEEEELi64ENS_6half_tEfNS_4arch4Sm80ELb0ELb1ELb0ELb0ELb0ELb0ELb1ELb1EEENS1_21CollectiveEpilogueFwdINS6_IJS8_SA_S9_EEENS6_IJNS7_ILi1EEESI_SI_EEESC_SE_Li128ELb0ELb1ELb1ELb0EEENS1_19SingleTileSchedulerILb0ELb1ELb1ELi128EEEEEEEEEvNT_6ParamsE)
        /*04b8*/ 	.word	0x00000050


	//----- nvinfo : EIATTR_MIN_STACK_SIZE
	.align		4
.L_212:
        /*04bc*/ 	.byte	0x04, 0x12
        /*04be*/ 	.short	(.L_214 - .L_213)
	.align		4
.L_213:
        /*04c0*/ 	.word	index@(_ZN7cutlass13device_kernelIN5flash19enable_sm80_to_sm89INS1_16FlashAttnFwdSm80INS1_25CollectiveMainloopFwdSm80ILi4ELi1ELb0EN4cute5tupleIJNS5_1CILi128EEENS7_ILi80EEENS7_ILi64EEEEEELi64ENS_6half_tEfNS_4arch4Sm80ELb0ELb1ELb0ELb1ELb0ELb0ELb1ELb1EEENS1_21CollectiveEpilogueFwdINS6_IJS8_SA_S9_EEENS6_IJNS7_ILi1EEESI_SI_EEESC_SE_Li128ELb1ELb1ELb1ELb0EEENS1_36VarlenDynamicPersistentTileSchedulerILi128ELi80ELi128ELi128ELb1ELb1ELb0ELb1ELb0ELb1EEEEEEEEEvNT_6ParamsE)
        /*04c4*/ 	.word	0x00000088


	//----- nvinfo : EIATTR_MIN_STACK_SIZE
	.align		4
.L_214:
        /*04c8*/ 	.byte	0x04, 0x12
        /*04ca*/ 	.short	(.L_216 - .L_215)
	.align		4
.L_215:
        /*04cc*/ 	.word	index@(_ZN7cutlass13device_kernelIN5flash19enable_sm80_to_sm89INS1_16FlashAttnFwdSm80INS1_25CollectiveMainloopFwdSm80ILi4ELi1ELb0EN4cute5tupleIJNS5_1CILi128EEENS7_ILi80EEENS7_ILi64EEEEEELi64ENS_6half_tEfNS_4arch4Sm80ELb0ELb1ELb0ELb1ELb0ELb1ELb1ELb1EEENS1_21CollectiveEpilogueFwdINS6_IJS8_SA_S9_EEENS6_IJNS7_ILi1EEESI_SI_EEESC_SE_Li128ELb1ELb1ELb1ELb0EEENS1_36VarlenDynamicPersistentTileSchedulerILi128ELi80ELi128ELi128ELb1ELb1ELb0ELb1ELb0ELb1EEEEEEEEEvNT_6ParamsE)
        /*04d0*/ 	.word	0x00000068


	//----- nvinfo : EIATTR_MIN_STACK_SIZE
	.align		4
.L_216:
        /*04d4*/ 	.byte	0x04, 0x12
        /*04d6*/ 	.short	(.L_218 - .L_217)
	.align		4
.L_217:
        /*04d8*/ 	.word	index@(_ZN7cutlass13device_kernelIN5flash19enable_sm80_to_sm89INS1_16FlashAttnFwdSm80INS1_25CollectiveMainloopFwdSm80ILi4ELi1ELb0EN4cute5tupleIJNS5_1CILi128EEENS7_ILi112EEENS7_ILi64EEEEEELi64ENS_6half_tEfNS_4arch4Sm80ELb1ELb0ELb0ELb0ELb0ELb0ELb1ELb1EEENS1_21CollectiveEpilogueFwdINS6_IJS8_SA_S9_EEENS6_IJNS7_ILi1EEESI_SI_EEESC_SE_Li128ELb0ELb1ELb1ELb0EEENS1_30DynamicPersistentTileSchedulerILi128ELi128ELb1ELb1ELb0EEEEEEEEEvNT_6ParamsE)
        /*04dc*/ 	.word	0x000000d8


	//----- nvinfo : EIATTR_MIN_STACK_SIZE
	.align		4
.L_218:
        /*04e0*/ 	.byte	0x04, 0x12
        /*04e2*/ 	.short	(.L_220 - .L_219)
	.align		4
.L_219:
        /*04e4*/ 	.word	index@(_ZN7cutlass13device_kernelIN5flash19enable_sm80_to_sm89INS1_16FlashAttnFwdSm80INS1_25CollectiveMainloopFwdSm80ILi4ELi1ELb0EN4cute5tupleIJNS5_1CILi128EEENS7_ILi80EEENS7_ILi64EEEEEELi64ENS_6half_tEfNS_4arch4Sm80ELb1ELb0ELb0ELb1ELb0ELb0ELb1ELb1EEENS1_21CollectiveEpilogueFwdINS6_IJS8_SA_S9_EEENS6_IJNS7_ILi1EEESI_SI_EEESC_SE_Li128ELb1ELb1ELb1ELb0EEENS1_36VarlenDynamicPersistentTileSchedulerILi128ELi80ELi128ELi128ELb1ELb1ELb0ELb1ELb1ELb1EEEEEEEEEvNT_6ParamsE)
        /*04e8*/ 	.word	0x000000a0


	//----- nvinfo : EIATTR_MIN_STACK_SIZE
	.align		4
.L_220:
        /*04ec*/ 	.byte	0x04, 0x12
        /*04ee*/ 	.short	(.L_222 - .L_221)
	.align		4
.L_221:
        /*04f0*/ 	.word	index@(_ZN7cutlass13device_kernelIN5flash19enable_sm80_to_sm89INS1_16FlashAttnFwdSm80INS1_25CollectiveMainloopFwdSm80ILi4ELi1ELb0EN4cute5tupleIJNS5_1CILi128EEENS7_ILi80EEENS7_ILi64EEEEEELi64ENS_6half_tEfNS_4arch4Sm80ELb1ELb0ELb0ELb1ELb0ELb1ELb1ELb1EEENS1_21CollectiveEpilogueFwdINS6_IJS8_SA_S9_EEENS6_IJNS7_ILi1EEESI_SI_EEESC_SE_Li128ELb1ELb1ELb1ELb0EEENS1_36VarlenDynamicPersistentTileSchedulerILi128ELi80ELi128ELi128ELb1ELb1ELb0ELb1ELb1ELb1EEEEEEEEEvNT_6ParamsE)
        /*04f4*/ 	.word	0x00000068
.L_222:


//--------------------- .nv.info._ZN7cutlass13device_kernelIN5flash19enable_sm80_to_sm89INS1_16FlashAttnFwdSm80INS1_25CollectiveMainloopFwdSm80ILi4ELi1ELb0EN4cute5tupleIJNS5_1CILi128EEENS7_ILi112EEENS7_ILi64EEEEEELi64ENS_6half_tEfNS_4arch4Sm80ELb0ELb0ELb1ELb0ELb0ELb0ELb1ELb1EEENS1_21CollectiveEpilogueFwdINS6_IJS8_SA_S9_EEENS6_IJNS7_ILi1EEESI_SI_EEESC_SE_Li128ELb0ELb1ELb1ELb0EEENS1_19SingleTileSchedulerILb0ELb1ELb1ELi128EEEEEEEEEvNT_6ParamsE --------------------------
	.section	.nv.info._ZN7cutlass13device_kernelIN5flash19enable_sm80_to_sm89INS1_16FlashAttnFwdSm80INS1_25CollectiveMainloopFwdSm80ILi4ELi1ELb0EN4cute5tupleIJNS5_1CILi128EEENS7_ILi112EEENS7_ILi64EEEEEELi64ENS_6half_tEfNS_4arch4Sm80ELb0ELb0ELb1ELb0ELb0ELb0ELb1ELb1EEENS1_21CollectiveEpilogueFwdINS6_IJS8_SA_S9_EEENS6_IJNS7_ILi1EEESI_SI_EEESC_SE_Li128ELb0ELb1ELb1ELb0EEENS1_19SingleTileSchedulerILb0ELb1ELb1ELi128EEEEEEEEEvNT_6ParamsE,"",@"SHT_CUDA_INFO"
	.sectionflags	@""
	.align	4


	//----- nvinfo : EIATTR_CUDA_API_VERSION
	.align		4
        /*0000*/ 	.byte	0x04, 0x37
        /*0002*/ 	.short	(.L_224 - .L_223)
.L_223:
        /*0004*/ 	.word	0x00000082


	//----- nvinfo : EIATTR_SW2861232_WAR
	.align		4
.L_224:
        /*0008*/ 	.byte	0x01, 0x35
	.zero		2


	//----- nvinfo : EIATTR_PARAM_CBANK
	.align		4
        /*000c*/ 	.byte	0x04, 0x0a
        /*000e*/ 	.short	(.L_226 - .L_225)
	.align		4
.L_225:
        /*0010*/ 	.word	index@(.nv.constant0._ZN7cutlass13device_kernelIN5flash19enable_sm80_to_sm89INS1_16FlashAttnFwdSm80INS1_25CollectiveMainloopFwdSm80ILi4ELi1ELb0EN4cute5tupleIJNS5_1CILi128EEENS7_ILi112EEENS7_ILi64EEEEEELi64ENS_6half_tEfNS_4arch4Sm80ELb0ELb0ELb1ELb0ELb0ELb0ELb1ELb1EEENS1_21CollectiveEpilogueFwdINS6_IJS8_SA_S9_EEENS6_IJNS7_ILi1EEESI_SI_EEESC_SE_Li128ELb0ELb1ELb1ELb0EEENS1_19SingleTileSchedulerILb0ELb1ELb1ELi128EEEEEEEEEvNT_6ParamsE)
        /*0014*/ 	.short	0x0160
        /*0016*/ 	.short	0x0418


	//----- nvinfo : EIATTR_CBANK_PARAM_SIZE
	.align		4
.L_226:
        /*0018*/ 	.byte	0x03, 0x19
        /*001a*/ 	.short	0x0418


	//----- nvinfo : EIATTR_KPARAM_INFO
	.align		4
        /*001c*/ 	.byte	0x04, 0x17
        /*001e*/ 	.short	(.L_228 - .L_227)
.L_227:
        /*0020*/ 	.word	0x00000000
        /*0024*/ 	.short	0x0000
        /*0026*/ 	.short	0x0000
        /*0028*/ 	.byte	0x00, 0xf0, 0x61, 0x10


	//----- nvinfo : EIATTR_MAXREG_COUNT
	.align		4
.L_228:
        /*002c*/ 	.byte	0x03, 0x1b
        /*002e*/ 	.short	0x00ff


	//----- nvinfo : EIATTR_NUM_BARRIERS
	.align		4
        /*0030*/ 	.byte	0x02, 0x4c
        /*0032*/ 	.byte	0x02
	.zero		1


	//----- nvinfo : EIATTR_ANNOTATIONS
	.align		4
        /*0034*/ 	.byte	0x04, 0x55
        /*0036*/ 	.short	(.L_230 - .L_229)


	//   ....[0]....
.L_229:
        /*0038*/ 	.word	0x00000001
        /*003c*/ 	.byte	0x90, 0x00, 0x00, 0x00, 0x01, 0x00, 0x00, 0x00, 0xf0, 0x00, 0x00, 0x00, 0x01, 0x00, 0x00, 0x00
        /* <DEDUP_REMOVED lines=25> */
        /*01dc*/ 	.byte	0x40, 0xd3, 0x00, 0x00, 0x01, 0x00, 0x00, 0x00, 0xf0, 0xe7, 0x00, 0x00


	//----- nvinfo : EIATTR_MERCURY_ISA_VERSION
	.align		4
.L_230:
        /*01e8*/ 	.byte	0x03, 0x5f
        /*01ea*/ 	.short	0x0000


	//----- nvinfo : EIATTR_COOP_GROUP_MASK_REGIDS
	.align		4
        /*01ec*/ 	.byte	0x04, 0x29
        /*01ee*/ 	.short	(.L_232 - .L_231)


	//   ....[0]....
.L_231:
        /*01f0*/ 	.word	0xffffffff


	//   ....[1]....
        /*01f4*/ 	.word	0xffffffff


	//   ....[2]....
        /*01f8*/ 	.word	0xffffffff


	//   ....[3]....
        /*01fc*/ 	.word	0xffffffff


	//   ....[4]....
        /*0200*/ 	.word	0xffffffff


	//   ....[5]....
        /*0204*/ 	.word	0xffffffff


	//   ....[6]....
        /*0208*/ 	.word	0xffffffff


	//   ....[7]....
        /*020c*/ 	.word	0xffffffff


	//   ....[8]....
        /*0210*/ 	.word	0xffffffff


	//   ....[9]....
        /*0214*/ 	.word	0xffffffff


	//   ....[10]....
        /*0218*/ 	.word	0xffffffff


	//   ....[11]....
        /*021c*/ 	.word	0xffffffff


	//   ....[12]....
        /*0220*/ 	.word	0xffffffff


	//   ....[13]....
        /*0224*/ 	.word	0xffffffff


	//   ....[14]....
        /*0228*/ 	.word	0xffffffff


	//   ....[15]....
        /*022c*/ 	.word	0xffffffff


	//   ....[16]....
        /*0230*/ 	.word	0xffffffff


	//   ....[17]....
        /*0234*/ 	.word	0xffffffff


	//   ....[18]....
        /*0238*/ 	.word	0xffffffff


	//   ....[19]....
        /*023c*/ 	.word	0xffffffff


	//   ....[20]....
        /*0240*/ 	.word	0xffffffff


	//   ....[21]....
        /*0244*/ 	.word	0xffffffff


	//   ....[22]....
        /*0248*/ 	.word	0xffffffff


	//   ....[23]....
        /*024c*/ 	.word	0xffffffff


	//   ....[24]....
        /*0250*/ 	.word	0xffffffff


	//   ....[25]....
        /*0254*/ 	.word	0xffffffff


	//   ....[26]....
        /*0258*/ 	.word	0xffffffff


	//   ....[27]....
        /*025c*/ 	.word	0xffffffff


	//   ....[28]....
        /*0260*/ 	.word	0xffffffff


	//   ....[29]....
        /*0264*/ 	.word	0xffffffff


	//   ....[30]....
        /*0268*/ 	.word	0xffffffff


	//   ....[31]....
        /*026c*/ 	.word	0xffffffff


	//   ....[32]....
        /*0270*/ 	.word	0xffffffff


	//   ....[33]....
        /*0274*/ 	.word	0xffffffff


	//   ....[34]....
        /*0278*/ 	.word	0xffffffff


	//   ....[35]....
        /*027c*/ 	.word	0xffffffff


	//   ....[36]....
        /*0280*/ 	.word	0xffffffff


	//   ....[37]....
        /*0284*/ 	.word	0xffffffff


	//   ....[38]....
        /*0288*/ 	.word	0xffffffff


	//   ....[39]....
        /*028c*/ 	.word	0xffffffff


	//   ....[40]....
        /*0290*/ 	.word	0xffffffff


	//   ....[41]....
        /*0294*/ 	.word	0xffffffff


	//   ....[42]....
        /*0298*/ 	.word	0xffffffff


	//   ....[43]....
        /*029c*/ 	.word	0xffffffff


	//   ....[44]....
        /*02a0*/ 	.word	0xffffffff


	//   ....[45]....
        /*02a4*/ 	.word	0xffffffff


	//   ....[46]....
        /*02a8*/ 	.word	0xffffffff


	//   ....[47]....
        /*02ac*/ 	.word	0xffffffff


	//   ....[48]....
        /*02b0*/ 	.word	0xffffffff


	//   ....[49]....
        /*02b4*/ 	.word	0xffffffff


	//   ....[50]....
        /*02b8*/ 	.word	0xffffffff


	//   ....[51]....
        /*02bc*/ 	.word	0xffffffff


	//   ....[52]....
        /*02c0*/ 	.word	0xffffffff


	//   ....[53]....
        /*02c4*/ 	.word	0xffffffff


	//   ....[54]....
        /*02c8*/ 	.word	0xffffffff


	//   ....[55]....
        /*02cc*/ 	.word	0xffffffff


	//   ....[56]....
        /*02d0*/ 	.word	0xffffffff


	//----- nvinfo : EIATTR_COOP_GROUP_INSTR_OFFSETS
	.align		4
.L_232:
        /*02d4*/ 	.byte	0x04, 0x28
        /*02d6*/ 	.short	(.L_234 - .L_233)


	//   ....[0]....
.L_233:
        /*02d8*/ 	.word	0x00000060


	//   ....[1]....
        /*02dc*/ 	.word	0x00000be0


	//   ....[2]....
        /*02e0*/ 	.word	0x00000c10


	//   ....[3]....
        /*02e4*/ 	.word	0x00000e20


	//   ....[4]....
        /*02e8*/ 	.word	0x00000e50


	//   ....[5]....
        /*02ec*/ 	.word	0x00000ee0


	//   ....[6]....
        /*02f0*/ 	.word	0x00000f10


	//   ....[7]....
        /*02f4*/ 	.word	0x00000fa0


	//   ....[8]....
        /*02f8*/ 	.word	0x00000fd0


	//   ....[9]....
        /*02fc*/ 	.word	0x00001060


	//   ....[10]....
        /*0300*/ 	.word	0x00001090


	//   ....[11]....
        /*0304*/ 	.word	0x00001120


	//   ....[12]....
        /*0308*/ 	.word	0x00001150


	//   ....[13]....
        /*030c*/ 	.word	0x000011e0


	//   ....[14]....
        /*0310*/ 	.word	0x00001210


	//   ....[15]....
        /*0314*/ 	.word	0x00001290


	//   ....[16]....
        /*0318*/ 	.word	0x000012d0


	//   ....[17]....
        /*031c*/ 	.word	0x00004290


	//   ....[18]....
        /*0320*/ 	.word	0x000043a0


	//   ....[19]....
        /*0324*/ 	.word	0x000047c0


	//   ....[20]....
        /*0328*/ 	.word	0x00004880


	//   ....[21]....
        /*032c*/ 	.word	0x000048e0


	//   ....[22]....
        /*0330*/ 	.word	0x00004990


	//   ....[23]....
        /*0334*/ 	.word	0x00004ac0


	//   ....[24]....
        /*0338*/ 	.word	0x00004c10


	//   ....[25]....
        /*033c*/ 	.word	0x00009340


	//   ....[26]....
        /*0340*/ 	.word	0x00009410


	//   ....[27]....
        /*0344*/ 	.word	0x000094e0


	//   ....[28]....
        /*0348*/ 	.word	0x00009510


	//   ....[29]....
        /*034c*/ 	.word	0x00009540


	//   ....[30]....
        /*0350*/ 	.word	0x00009750


	//   ....[31]....
        /*0354*/ 	.word	0x00009860


	//   ....[32]....
        /*0358*/ 	.word	0x00009b00


	//   ....[33]....
        /*035c*/ 	.word	0x0000cc30


	//   ....[34]....
        /*0360*/ 	.word	0x0000cc40


	//   ....[35]....
        /*0364*/ 	.word	0x0000cc50


	//   ....[36]....
        /*0368*/ 	.word	0x0000cc60


	//   ....[37]....
        /*036c*/ 	.word	0x0000cc90


	//   ....[38]....
        /*0370*/ 	.word	0x0000ccb0


	//   ....[39]....
        /*0374*/ 	.word	0x0000ccd0


	//   ....[40]....
        /*0378*/ 	.word	0x0000cce0


	//   ....[41]....
        /*037c*/ 	.word	0x0000d8c0


	//   ....[42]....
        /*0380*/ 	.word	0x0000d910


	//   ....[43]....
        /*0384*/ 	.word	0x0000d940


	//   ....[44]....
        /*0388*/ 	.word	0x0000d970


	//   ....[45]....
        /*038c*/ 	.word	0x0000d9a0


	//   ....[46]....
        /*0390*/ 	.word	0x0000d9d0


	//   ....[47]....
        /*0394*/ 	.word	0x0000da00


	//   ....[48]....
        /*0398*/ 	.word	0x0000da20


	//   ....[49]....
        /*039c*/ 	.word	0x0000da40


	//   ....[50]....
        /*03a0*/ 	.word	0x0000da50


	//   ....[51]....
        /*03a4*/ 	.word	0x0000de00


	//   ....[52]....
        /*03a8*/ 	.word	0x0000de20


	//   ....[53]....
        /*03ac*/ 	.word	0x0000e120


	//   ....[54]....
        /*03b0*/ 	.word	0x0000e140


	//   ....[55]....
        /*03b4*/ 	.word	0x0000e440


	//   ....[56]....
        /*03b8*/ 	.word	0x0000e450


	//----- nvinfo : EIATTR_EXIT_INSTR_OFFSETS
	.align		4
.L_234:
        /*03bc*/ 	.byte	0x04, 0x1c
        /*03be*/ 	.short	(.L_236 - .L_235)


	//   ....[0]....
.L_235:
        /*03c0*/ 	.word	0x000001b0


	//   ....[1]....
        /*03c4*/ 	.word	0x0000e460


	//   ....[2]....
        /*03c8*/ 	.word	0x0000e700


	//   ....[3]....
        /*03cc*/ 	.word	0x0000e750


	//   ....[4]....
        /*03d0*/ 	.word	0x0000e780


	//   ....[5]....
        /*03d4*/ 	.word	0x0000e7e0


	//   ....[6]....
        /*03d8*/ 	.word	0x0000ea40


	//----- nvinfo : EIATTR_CTAIDZ_USED
	.align		4
.L_236:
        /*03dc*/ 	.byte	0x01, 0x04
	.zero		2


	//----- nvinfo : EIATTR_MAX_THREADS
	.align		4
        /*03e0*/ 	.byte	0x04, 0x05
        /*03e2*/ 	.short	(.L_238 - .L_237)
.L_237:
        /*03e4*/ 	.word	0x00000080
        /*03e8*/ 	.word	0x00000001
        /*03ec*/ 	.word	0x00000001


	//----- nvinfo : EIATTR_CRS_STACK_SIZE
	.align		4
.L_238:
        /*03f0*/ 	.byte	0x04, 0x1e
        /*03f2*/ 	.short	(.L_240 - .L_239)
.L_239:
        /*03f4*/ 	.word	0x00000000
.L_240:


//--------------------- .nv.info._ZN7cutlass13device_kernelIN5flash19enable_sm80_to_sm89INS1_16FlashAttnFwdSm80INS1_25CollectiveMainloopFwdSm80ILi4ELi1ELb0EN4cute5tupleIJNS5_1CILi128EEENS7_ILi80EEENS7_ILi64EEEEEELi64ENS_6half_tEfNS_4arch4Sm80ELb0ELb0ELb1ELb1ELb0ELb0ELb1ELb1EEENS1_21CollectiveEpilogueFwdINS6_IJS8_SA_S9_EEENS6_IJNS7_ILi1EEESI_SI_EEESC_SE_Li128ELb1ELb1ELb1ELb0EEENS1_36VarlenDynamicPersistentTileSchedulerILi128ELi80ELi128ELi128ELb1ELb1ELb0ELb0ELb1ELb1EEEEEEEEEvNT_6ParamsE --------------------------
	.section	.nv.info._ZN7cutlass13device_kernelIN5flash19enable_sm80_to_sm89INS1_16FlashAttnFwdSm80INS1_25CollectiveMainloopFwdSm80ILi4ELi1ELb0EN4cute5tupleIJNS5_1CILi128EEENS7_ILi80EEENS7_ILi64EEEEEELi64ENS_6half_tEfNS_4arch4Sm80ELb0ELb0ELb1ELb1ELb0ELb0ELb1ELb1EEENS1_21CollectiveEpilogueFwdINS6_IJS8_SA_S9_EEENS6_IJNS7_ILi1EEESI_SI_EEESC_SE_Li128ELb1ELb1ELb1ELb0EEENS1_36VarlenDynamicPersistentTileSchedulerILi128ELi80ELi128ELi128ELb1ELb1ELb0ELb0ELb1ELb1EEEEEEEEEvNT_6ParamsE,"",@"SHT_CUDA_INFO"
	.sectionflags	@""
	.align	4


	//----- nvinfo : EIATTR_CUDA_API_VERSION
	.align		4
        /*0000*/ 	.byte	0x04, 0x37
        /*0002*/ 	.short	(.L_242 - .L_241)
.L_241:
        /*0004*/ 	.word	0x00000082


	//----- nvinfo : EIATTR_SW2861232_WAR
	.align		4
.L_242:
        /*0008*/ 	.byte	0x01, 0x35
	.zero		2


	//----- nvinfo : EIATTR_PARAM_CBANK
	.align		4
        /*000c*/ 	.byte	0x04, 0x0a
        /*000e*/ 	.short	(.L_244 - .L_243)
	.align		4
.L_243:
        /*0010*/ 	.word	index@(.nv.constant0._ZN7cutlass13device_kernelIN5flash19enable_sm80_to_sm89INS1_16FlashAttnFwdSm80INS1_25CollectiveMainloopFwdSm80ILi4ELi1ELb0EN4cute5tupleIJNS5_1CILi128EEENS7_ILi80EEENS7_ILi64EEEEEELi64ENS_6half_tEfNS_4arch4Sm80ELb0ELb0ELb1ELb1ELb0ELb0ELb1ELb1EEENS1_21CollectiveEpilogueFwdINS6_IJS8_SA_S9_EEENS6_IJNS7_ILi1EEESI_SI_EEESC_SE_Li128ELb1ELb1ELb1ELb0EEENS1_36VarlenDynamicPersistentTileSchedulerILi128ELi80ELi128ELi128ELb1ELb1ELb0ELb0ELb1ELb1EEEEEEEEEvNT_6ParamsE)
        /*0014*/ 	.short	0x0160
        /*0016*/ 	.short	0x0438


	//----- nvinfo : EIATTR_CBANK_PARAM_SIZE
	.align		4
.L_244:
        /*0018*/ 	.byte	0x03, 0x19
        /*001a*/ 	.short	0x0438


	//----- nvinfo : EIATTR_KPARAM_INFO
	.align		4
        /*001c*/ 	.byte	0x04, 0x17
        /*001e*/ 	.short	(.L_246 - .L_245)
.L_245:
        /*0020*/ 	.word	0x00000000
        /*0024*/ 	.short	0x0000
        /*0026*/ 	.short	0x0000
        /*0028*/ 	.byte	0x00, 0xf0, 0xe1, 0x10


	//----- nvinfo : EIATTR_MAXREG_COUNT
	.align		4
.L_246:
        /*002c*/ 	.byte	0x03, 0x1b
        /*002e*/ 	.short	0x00ff


	//----- nvinfo : EIATTR_NUM_BARRIERS
	.align		4
        /*0030*/ 	.byte	0x02, 0x4c
        /*0032*/ 	.byte	0x06
	.zero		1


	//----- nvinfo : EIATTR_ANNOTATIONS
	.align		4
        /*0034*/ 	.byte	0x04, 0x55
        /*0036*/ 	.short	(.L_248 - .L_247)


	//   ....[0]....
.L_247:
        /* <DEDUP_REMOVED lines=81> */


	//----- nvinfo : EIATTR_MERCURY_ISA_VERSION
	.align		4
.L_248:
        /*0538*/ 	.byte	0x03, 0x5f
        /*053a*/ 	.short	0x0000


	//----- nvinfo : EIATTR_INT_WARP_WIDE_INSTR_OFFSETS
	.align		4
        /*053c*/ 	.byte	0x04, 0x31
        /*053e*/ 	.short	(.L_250 - .L_249)


	//   ....[0]....
.L_249:
        /*0540*/ 	.word	0x0000aba0


	//   ....[1]....
        /*0544*/ 	.word	0x0000ac20


	//----- nvinfo : EIATTR_COOP_GROUP_MASK_REGIDS
	.align		4
.L_250:
        /*0548*/ 	.byte	0x04, 0x29
        /*054a*/ 	.short	(.L_252 - .L_251)


	//   ....[0]....
.L_251:
        /*054c*/ 	.word	0xffffffff


	//   ....[1]....
        /*0550*/ 	.word	0xffffffff


	//   ....[2]....
        /*0554*/ 	.word	0xffffffff


	//   ....[3]....
        /*0558*/ 	.word	0xffffffff


	//   ....[4]....
        /*055c*/ 	.word	0xffffffff


	//   ....[5]....
        /*0560*/ 	.word	0xffffffff


	//   ....[6]....
        /*0564*/ 	.word	0xffffffff


	//   ....[7]....
        /*0568*/ 	.word	0xffffffff


	//   ....[8]....
        /*056c*/ 	.word	0xffffffff


	//   ....[9]....
        /*0570*/ 	.word	0xffffffff


	//   ....[10]....
        /*0574*/ 	.word	0xffffffff


	//   ....[11]....
        /*0578*/ 	.word	0xffffffff


	//   ....[12]....
        /*057c*/ 	.word	0xffffffff


	//   ....[13]....
        /*0580*/ 	.word	0xffffffff


	//   ....[14]....
        /*0584*/ 	.word	0xffffffff


	//   ....[15]....
        /*0588*/ 	.word	0xffffffff


	//   ....[16]....
        /*058c*/ 	.word	0xffffffff


	//   ....[17]....
        /*0590*/ 	.word	0xffffffff


	//   ....[18]....
        /*0594*/ 	.word	0xffffffff


	//   ....[19]....
        /*0598*/ 	.word	0xffffffff


	//   ....[20]....
        /*059c*/ 	.word	0xffffffff


	//   ....[21]....
        /*05a0*/ 	.word	0xffffffff


	//   ....[22]....
        /*05a4*/ 	.word	0xffffffff


	//   ....[23]....
        /*05a8*/ 	.word	0xffffffff


	//   ....[24]....
        /*05ac*/ 	.word	0xffffffff


	//   ....[25]....
        /*05b0*/ 	.word	0xffffffff


	//   ....[26]....
        /*05b4*/ 	.word	0xffffffff


	//   ....[27]....
        /*05b8*/ 	.word	0xffffffff


	//   ....[28]....
        /*05bc*/ 	.word	0xffffffff


	//   ....[29]....
        /*05c0*/ 	.word	0xffffffff


	//   ....[30]....
        /*05c4*/ 	.word	0xffffffff


	//   ....[31]....
        /*05c8*/ 	.word	0xffffffff


	//   ....[32]....
        /*05cc*/ 	.word	0xffffffff


	//   ....[33]....
        /*05d0*/ 	.word	0xffffffff


	//   ....[34]....
        /*05d4*/ 	.word	0xffffffff


	//   ....[35]....
        /*05d8*/ 	.word	0xffffffff


	//   ....[36]....
        /*05dc*/ 	.word	0xffffffff


	//   ....[37]....
        /*05e0*/ 	.word	0xffffffff


	//   ....[38]....
        /*05e4*/ 	.word	0xffffffff


	//   ....[39]....
        /*05e8*/ 	.word	0xffffffff


	//   ....[40]....
        /*05ec*/ 	.word	0xffffffff


	//   ....[41]....
        /*05f0*/ 	.word	0xffffffff


	//   ....[42]....
        /*05f4*/ 	.word	0xffffffff


	//   ....[43]....
        /*05f8*/ 	.word	0xffffffff


	//   ....[44]....
        /*05fc*/ 	.word	0xffffffff


	//   ....[45]....
        /*0600*/ 	.word	0xffffffff


	//   ....[46]....
        /*0604*/ 	.word	0xffffffff


	//   ....[47]....
        /*0608*/ 	.word	0xffffffff


	//   ....[48]....
        /*060c*/ 	.word	0xffffffff


	//   ....[49]....
        /*0610*/ 	.word	0xffffffff


	//   ....[50]....
        /*0614*/ 	.word	0xffffffff


	//   ....[51]....
        /*0618*/ 	.word	0xffffffff


	//   ....[52]....
        /*061c*/ 	.word	0xffffffff


	//   ....[53]....
        /*0620*/ 	.word	0xffffffff


	//   ....[54]....
        /*0624*/ 	.word	0xffffffff


	//   ....[55]....
        /*0628*/ 	.word	0xffffffff


	//   ....[56]....
        /*062c*/ 	.word	0xffffffff


	//   ....[57]....
        /*0630*/ 	.word	0xffffffff


	//   ....[58]....
        /*0634*/ 	.word	0xffffffff


	//   ....[59]....
        /*0638*/ 	.word	0xffffffff


	//   ....[60]....
        /*063c*/ 	.word	0xffffffff


	//   ....[61]....
        /*0640*/ 	.word	0xffffffff


	//   ....[62]....
        /*0644*/ 	.word	0xffffffff


	//   ....[63]....
        /*0648*/ 	.word	0xffffffff


	//   ....[64]....
        /*064c*/ 	.word	0xffffffff


	//   ....[65]....
        /*0650*/ 	.word	0xffffffff


	//   ....[66]....
        /*0654*/ 	.word	0xffffffff


	//   ....[67]....
        /*0658*/ 	.word	0xffffffff


	//   ....[68]....
        /*065c*/ 	.word	0xffffffff


	//   ....[69]....
        /*0660*/ 	.word	0xffffffff


	//   ....[70]....
        /*0664*/ 	.word	0xffffffff


	//   ....[71]....
        /*0668*/ 	.word	0xffffffff


	//   ....[72]....
        /*066c*/ 	.word	0xffffffff


	//   ....[73]....
        /*0670*/ 	.word	0xffffffff


	//   ....[74]....
        /*0674*/ 	.word	0xffffffff


	//   ....[75]....
        /*0678*/ 	.word	0xffffffff


	//   ....[76]....
        /*067c*/ 	.word	0xffffffff


	//   ....[77]....
        /*0680*/ 	.word	0xffffffff


	//   ....[78]....
        /*0684*/ 	.word	0xffffffff


	//   ....[79]....
        /*0688*/ 	.word	0xffffffff


	//   ....[80]....
        /*068c*/ 	.word	0xffffffff


	//   ....[81]....
        /*0690*/ 	.word	0xffffffff


	//   ....[82]....
        /*0694*/ 	.word	0xffffffff


	//   ....[83]....
        /*0698*/ 	.word	0xffffffff


	//   ....[84]....
        /*069c*/ 	.word	0xffffffff


	//   ....[85]....
        /*06a0*/ 	.word	0xffffffff


	//   ....[86]....
        /*06a4*/ 	.word	0xffffffff


	//   ....[87]....
        /*06a8*/ 	.word	0xffffffff


	//   ....[88]....
        /*06ac*/ 	.word	0xffffffff


	//   ....[89]....
        /*06b0*/ 	.word	0xffffffff


	//   ....[90]....
        /*06b4*/ 	.word	0xffffffff


	//   ....[91]....
        /*06b8*/ 	.word	0xffffffff


	//   ....[92]....
        /*06bc*/ 	.word	0xffffffff


	//   ....[93]....
        /*06c0*/ 	.word	0xffffffff


	//   ....[94]....
        /*06c4*/ 	.word	0xffffffff


	//   ....[95]....
        /*06c8*/ 	.word	0xffffffff


	//   ....[96]....
        /*06cc*/ 	.word	0xffffffff


	//   ....[97]....
        /*06d0*/ 	.word	0xffffffff


	//   ....[98]....
        /*06d4*/ 	.word	0xffffffff


	//   ....[99]....
        /*06d8*/ 	.word	0xffffffff


	//   ....[100]....
        /*06dc*/ 	.word	0xffffffff


	//   ....[101]....
        /*06e0*/ 	.word	0xffffffff


	//   ....[102]....
        /*06e4*/ 	.word	0xffffffff


	//   ....[103]....
        /*06e8*/ 	.word	0xffffffff


	//   ....[104]....
        /*06ec*/ 	.word	0xffffffff


	//   ....[105]....
        /*06f0*/ 	.word	0xffffffff


	//   ....[106]....
        /*06f4*/ 	.word	0xffffffff


	//   ....[107]....
        /*06f8*/ 	.word	0xffffffff


	//   ....[108]....
        /*06fc*/ 	.word	0xffffffff


	//   ....[109]....
        /*0700*/ 	.word	0xffffffff


	//   ....[110]....
        /*0704*/ 	.word	0xffffffff


	//   ....[111]....
        /*0708*/ 	.word	0xffffffff


	//   ....[112]....
        /*070c*/ 	.word	0xffffffff


	//   ....[113]....
        /*0710*/ 	.word	0xffffffff


	//   ....[114]....
        /*0714*/ 	.word	0xffffffff


	//   ....[115]....
        /*0718*/ 	.word	0xffffffff


	//   ....[116]....
        /*071c*/ 	.word	0xffffffff


	//   ....[117]....
        /*0720*/ 	.word	0xffffffff


	//   ....[118]....
        /*0724*/ 	.word	0xffffffff


	//   ....[119]....
        /*0728*/ 	.word	0xffffffff


	//   ....[120]....
        /*072c*/ 	.word	0xffffffff


	//   ....[121]....
        /*0730*/ 	.word	0xffffffff


	//   ....[122]....
        /*0734*/ 	.word	0xffffffff


	//   ....[123]....
        /*0738*/ 	.word	0xffffffff


	//   ....[124]....
        /*073c*/ 	.word	0xffffffff


	//   ....[125]....
        /*0740*/ 	.word	0xffffffff


	//   ....[126]....
        /*0744*/ 	.word	0xffffffff


	//   ....[127]....
        /*0748*/ 	.word	0xffffffff


	//   ....[128]....
        /*074c*/ 	.word	0xffffffff


	//   ....[129]....
        /*0750*/ 	.word	0xffffffff


	//   ....[130]....
        /*0754*/ 	.word	0xffffffff


	//   ....[131]....
        /*0758*/ 	.word	0xffffffff


	//   ....[132]....
        /*075c*/ 	.word	0xffffffff


	//   ....[133]....
        /*0760*/ 	.word	0xffffffff


	//   ....[134]....
        /*0764*/ 	.word	0xffffffff


	//   ....[135]....
        /*0768*/ 	.word	0xffffffff


	//   ....[136]....
        /*076c*/ 	.word	0xffffffff


	//   ....[137]....
        /*0770*/ 	.word	0xffffffff


	//   ....[138]....
        /*0774*/ 	.word	0xffffffff


	//   ....[139]....
        /*0778*/ 	.word	0xffffffff


	//   ....[140]....
        /*077c*/ 	.word	0xffffffff


	//   ....[141]....
        /*0780*/ 	.word	0xffffffff


	//   ....[142]....
        /*0784*/ 	.word	0xffffffff


	//   ....[143]....
        /*0788*/ 	.word	0xffffffff


	//   ....[144]....
        /*078c*/ 	.word	0xffffffff


	//   ....[145]....
        /*0790*/ 	.word	0xffffffff


	//   ....[146]....
        /*0794*/ 	.word	0xffffffff


	//   ....[147]....
        /*0798*/ 	.word	0xffffffff


	//   ....[148]....
        /*079c*/ 	.word	0xffffffff


	//   ....[149]....
        /*07a0*/ 	.word	0xffffffff


	//   ....[150]....
        /*07a4*/ 	.word	0xffffffff


	//   ....[151]....
        /*07a8*/ 	.word	0xffffffff


	//   ....[152]....
        /*07ac*/ 	.word	0xffffffff


	//   ....[153]....
        /*07b0*/ 	.word	0xffffffff


	//   ....[154]....
        /*07b4*/ 	.word	0xffffffff


	//   ....[155]....
        /*07b8*/ 	.word	0xffffffff


	//   ....[156]....
        /*07bc*/ 	.word	0xffffffff


	//   ....[157]....
        /*07c0*/ 	.word	0xffffffff


	//   ....[158]....
        /*07c4*/ 	.word	0xffffffff


	//   ....[159]....
        /*07c8*/ 	.word	0xffffffff


	//   ....[160]....
        /*07cc*/ 	.word	0xffffffff


	//   ....[161]....
        /*07d0*/ 	.word	0xffffffff


	//   ....[162]....
        /*07d4*/ 	.word	0xffffffff


	//   ....[163]....
        /*07d8*/ 	.word	0xffffffff


	//   ....[164]....
        /*07dc*/ 	.word	0xffffffff


	//   ....[165]....
        /*07e0*/ 	.word	0xffffffff


	//   ....[166]....
        /*07e4*/ 	.word	0xffffffff


	//   ....[167]....
        /*07e8*/ 	.word	0xffffffff


	//   ....[168]....
        /*07ec*/ 	.word	0xffffffff


	//   ....[169]....
        /*07f0*/ 	.word	0xffffffff


	//   ....[170]....
        /*07f4*/ 	.word	0xffffffff


	//   ....[171]....
        /*07f8*/ 	.word	0xffffffff


	//   ....[172]....
        /*07fc*/ 	.word	0xffffffff


	//   ....[173]....
        /*0800*/ 	.word	0xffffffff


	//   ....[174]....
        /*0804*/ 	.word	0xffffffff


	//   ....[175]....
        /*0808*/ 	.word	0xffffffff


	//   ....[176]....
        /*080c*/ 	.word	0xffffffff


	//   ....[177]....
        /*0810*/ 	.word	0xffffffff


	//   ....[178]....
        /*0814*/ 	.word	0xffffffff


	//   ....[179]....
        /*0818*/ 	.word	0xffffffff


	//   ....[180]....
        /*081c*/ 	.word	0xffffffff


	//   ....[181]....
        /*0820*/ 	.word	0xffffffff


	//   ....[182]....
        /*0824*/ 	.word	0xffffffff


	//   ....[183]....
        /*0828*/ 	.word	0xffffffff


	//   ....[184]....
        /*082c*/ 	.word	0xffffffff


	//   ....[185]....
        /*0830*/ 	.word	0xffffffff


	//   ....[186]....
        /*0834*/ 	.word	0xffffffff


	//   ....[187]....
        /*0838*/ 	.word	0xffffffff


	//   ....[188]....
        /*083c*/ 	.word	0xffffffff


	//   ....[189]....
        /*0840*/ 	.word	0xffffffff


	//   ....[190]....
        /*0844*/ 	.word	0xffffffff


	//   ....[191]....
        /*0848*/ 	.word	0xffffffff


	//   ....[192]....
        /*084c*/ 	.word	0xffffffff


	//   ....[193]....
        /*0850*/ 	.word	0xffffffff


	//   ....[194]....
        /*0854*/ 	.word	0xffffffff


	//   ....[195]....
        /*0858*/ 	.word	0xffffffff


	//   ....[196]....
        /*085c*/ 	.word	0xffffffff


	//   ....[197]....
        /*0860*/ 	.word	0xffffffff


	//   ....[198]....
        /*0864*/ 	.word	0xffffffff


	//   ....[199]....
        /*0868*/ 	.word	0xffffffff


	//   ....[200]....
        /*086c*/ 	.word	0xffffffff


	//   ....[201]....
        /*0870*/ 	.word	0xffffffff


	//   ....[202]....
        /*0874*/ 	.word	0xffffffff


	//   ....[203]....
        /*0878*/ 	.word	0xffffffff


	//   ....[204]....
        /*087c*/ 	.word	0xffffffff


	//   ....[205]....
        /*0880*/ 	.word	0xffffffff


	//   ....[206]....
        /*0884*/ 	.word	0xffffffff


	//   ....[207]....
        /*0888*/ 	.word	0xffffffff


	//   ....[208]....
        /*088c*/ 	.word	0xffffffff


	//   ....[209]....
        /*0890*/ 	.word	0xffffffff


	//   ....[210]....
        /*0894*/ 	.word	0xffffffff


	//   ....[211]....
        /*0898*/ 	.word	0xffffffff


	//   ....[212]....
        /*089c*/ 	.word	0xffffffff


	//   ....[213]....
        /*08a0*/ 	.word	0xffffffff


	//   ....[214]....
        /*08a4*/ 	.word	0xffffffff


	//----- nvinfo : EIATTR_COOP_GROUP_INSTR_OFFSETS
	.align		4
.L_252:
        /*08a8*/ 	.byte	0x04, 0x28
        /*08aa*/ 	.short	(.L_254 - .L_253)


	//   ....[0]....
.L_253:
        /*08ac*/ 	.word	0x00000050


	//   ....[1]....
        /*08b0*/ 	.word	0x00000210


	//   ....[2]....
        /*08b4*/ 	.word	0x00000240


	//   ....[3]....
        /*08b8*/ 	.word	0x00000270


	//   ....[4]....
        /*08bc*/ 	.word	0x000002a0


	//   ....[5]....
        /*08c0*/ 	.word	0x000002d0


	//   ....[6]....
        /*08c4*/ 	.word	0x00000300


	//   ....[7]....
        /*08c8*/ 	.word	0x00000470


	//   ....[8]....
        /*08cc*/ 	.word	0x000004b0


	//   ....[9]....
        /*08d0*/ 	.word	0x000004e0


	//   ....[10]....
        /*08d4*/ 	.word	0x00000510


	//   ....[11]....
        /*08d8*/ 	.word	0x00000540


	//   ....[12]....
        /*08dc*/ 	.word	0x00000570


	//   ....[13]....
        /*08e0*/ 	.word	0x00000600


	//   ....[14]....
        /*08e4*/ 	.word	0x00000630


	//   ....[15]....
        /*08e8*/ 	.word	0x00000650


	//   ....[16]....
        /*08ec*/ 	.word	0x000006b0


	//   ....[17]....
        /*08f0*/ 	.word	0x00002300


	//   ....[18]....
        /*08f4*/ 	.word	0x00002320


	//   ....[19]....
        /*08f8*/ 	.word	0x00002400


	//   ....[20]....
        /*08fc*/ 	.word	0x00002410


	//   ....[21]....
        /*0900*/ 	.word	0x000024f0


	//   ....[22]....
        /*0904*/ 	.word	0x00002510


	//   ....[23]....
        /*0908*/ 	.word	0x000025f0


	//   ....[24]....
        /*090c*/ 	.word	0x00002600


	//   ....[25]....
        /*0910*/ 	.word	0x000026e0


	//   ....[26]....
        /*0914*/ 	.word	0x00002700


	//   ....[27]....
        /*0918*/ 	.word	0x000027e0


	//   ....[28]....
        /*091c*/ 	.word	0x000027f0


	//   ....[29]....
        /*0920*/ 	.word	0x000028d0


	//   ....[30]....
        /*0924*/ 	.word	0x000028f0


	//   ....[31]....
        /*0928*/ 	.word	0x000029d0


	//   ....[32]....
        /*092c*/ 	.word	0x000029e0


	//   ....[33]....
        /*0930*/ 	.word	0x00004cd0


	//   ....[34]....
        /*0934*/ 	.word	0x00004d00


	//   ....[35]....
        /*0938*/ 	.word	0x00004e30


	//   ....[36]....
        /*093c*/ 	.word	0x00004e60


	//   ....[37]....
        /*0940*/ 	.word	0x00004ed0


	//   ....[38]....
        /*0944*/ 	.word	0x00004fe0


	//   ....[39]....
        /*0948*/ 	.word	0x00005040


	//   ....[40]....
        /*094c*/ 	.word	0x000050f0


	//   ....[41]....
        /*0950*/ 	.word	0x00007e00


	//   ....[42]....
        /*0954*/ 	.word	0x00007e50


	//   ....[43]....
        /*0958*/ 	.word	0x00007fd0


	//   ....[44]....
        /*095c*/ 	.word	0x00008060


	//   ....[45]....
        /*0960*/ 	.word	0x00008130


	//   ....[46]....
        /*0964*/ 	.word	0x00008170


	//   ....[47]....
        /*0968*/ 	.word	0x00008320


	//   ....[48]....
        /*096c*/ 	.word	0x00008570


	//   ....[49]....
        /*0970*/ 	.word	0x0000a3f0


	//   ....[50]....
        /*0974*/ 	.word	0x0000a400


	//   ....[51]....
        /*0978*/ 	.word	0x0000a410


	//   ....[52]....
        /*097c*/ 	.word	0x0000a420


	//   ....[53]....
        /*0980*/ 	.word	0x0000a450


	//   ....[54]....
        /*0984*/ 	.word	0x0000a470


	//   ....[55]....
        /*0988*/ 	.word	0x0000a490


	//   ....[56]....
        /*098c*/ 	.word	0x0000a4a0


	//   ....[57]....
        /*0990*/ 	.word	0x0000b6b0


	//   ....[58]....
        /*0994*/ 	.word	0x0000b6c0


	//   ....[59]....
        /*0998*/ 	.word	0x0000b6d0


	//   ....[60]....
        /*099c*/ 	.word	0x0000b6e0


	//   ....[61]....
        /*09a0*/ 	.word	0x0000b6f0


	//   ....[62]....
        /*09a4*/ 	.word	0x0000b700


	//   ....[63]....
        /*09a8*/ 	.word	0x0000b710


	//   ....[64]....
        /*09ac*/ 	.word	0x0000b720


	//   ....[65]....
        /*09b0*/ 	.word	0x0000bb10


	//   ....[66]....
        /*09b4*/ 	.word	0x0000bb30


	//   ....[67]....
        /*09b8*/ 	.word	0x0000bbb0


	//   ....[68]....
        /*09bc*/ 	.word	0x0000bbc0


	//   ....[69]....
        /*09c0*/ 	.word	0x0000bc40


	//   ....[70]....
        /*09c4*/ 	.word	0x0000bc60


	//   ....[71]....
        /*09c8*/ 	.word	0x0000bce0


	//   ....[72]....
        /*09cc*/ 	.word	0x0000bcf0


	//   ....[73]....
        /*09d0*/ 	.word	0x0000bd70


	//   ....[74]....
        /*09d4*/ 	.word	0x0000bd90


	//   ....[75]....
        /*09d8*/ 	.word	0x0000be10


	//   ....[76]....
        /*09dc*/ 	.word	0x0000be20


	//   ....[77]....
        /*09e0*/ 	.word	0x0000bea0


	//   ....[78]....
        /*09e4*/ 	.word	0x0000bec0


	//   ....[79]....
        /*09e8*/ 	.word	0x0000bf40


	//   ....[80]....
        /*09ec*/ 	.word	0x0000bf50


	//   ....[81]....
        /*09f0*/ 	.word	0x0000c1f0


	//   ....[82]....
        /*09f4*/ 	.word	0x0000c210


	//   ....[83]....
        /*09f8*/ 	.word	0x0000c550


	//   ....[84]....
        /*09fc*/ 	.word	0x0000c560


	//   ....[85]....
        /*0a00*/ 	.word	0x0000c7c0


	//   ....[86]....
        /*0a04*/ 	.word	0x0000c7e0


	//   ....[87]....
        /*0a08*/ 	.word	0x0000ca40


	//   ....[88]....
        /*0a0c*/ 	.word	0x0000ca50


	//   ....[89]....
        /*0a10*/ 	.word	0x0000d460


	//   ....[90]....
        /*0a14*/ 	.word	0x0000d480


	//   ....[91]....
        /*0a18*/ 	.word	0x0000d500


	//   ....[92]....
        /*0a1c*/ 	.word	0x0000d510


	//   ....[93]....
        /*0a20*/ 	.word	0x0000d590


	//   ....[94]....
        /*0a24*/ 	.word	0x0000d5b0


	//   ....[95]....
        /*0a28*/ 	.word	0x0000d630


	//   ....[96]....
        /*0a2c*/ 	.word	0x0000d640


	//   ....[97]....
        /*0a30*/ 	.word	0x0000d6c0


	//   ....[98]....
        /*0a34*/ 	.word	0x0000d6e0


	//   ....[99]....
        /*0a38*/ 	.word	0x0000d760


	//   ....[100]....
        /*0a3c*/ 	.word	0x0000d770


	//   ....[101]....
        /*0a40*/ 	.word	0x0000d7f0


	//   ....[102]....
        /*0a44*/ 	.word	0x0000d810


	//   ....[103]....
        /*0a48*/ 	.word	0x0000d890


	//   ....[104]....
        /*0a4c*/ 	.word	0x0000d8a0


	//   ....[105]....
        /*0a50*/ 	.word	0x0000da00


	//   ....[106]....
        /*0a54*/ 	.word	0x0000da20


	//   ....[107]....
        /*0a58*/ 	.word	0x0000db50


	//   ....[108]....
        /*0a5c*/ 	.word	0x0000db90


	//   ....[109]....
        /*0a60*/ 	.word	0x0000dbc0


	//   ....[110]....
        /*0a64*/ 	.word	0x0000dbf0


	//   ....[111]....
        /*0a68*/ 	.word	0x0000dc20


	//   ....[112]....
        /*0a6c*/ 	.word	0x0000dc50


	//   ....[113]....
        /*0a70*/ 	.word	0x0000ddb0


	//   ....[114]....
        /*0a74*/ 	.word	0x0000ddf0


	//   ....[115]....
        /*0a78*/ 	.word	0x0000de20


	//   ....[116]....
        /*0a7c*/ 	.word	0x0000de50


	//   ....[117]....
        /*0a80*/ 	.word	0x0000de80


	//   ....[118]....
        /*0a84*/ 	.word	0x0000deb0


	//   ....[119]....
        /*0a88*/ 	.word	0x0000df40


	//   ....[120]....
        /*0a8c*/ 	.word	0x0000df70


	//   ....[121]....
        /*0a90*/ 	.word	0x0000df80


	//   ....[122]....
        /*0a94*/ 	.word	0x0000dfe0


	//   ....[123]....
        /*0a98*/ 	.word	0x0000e5d0


	//   ....[124]....
        /*0a9c*/ 	.word	0x0000e630


	//   ....[125]....
        /*0aa0*/ 	.word	0x0000e680


	//   ....[126]....
        /*0aa4*/ 	.word	0x0000e6d0


	//   ....[127]....
        /*0aa8*/ 	.word	0x0000e720


	//   ....[128]....
        /*0aac*/ 	.word	0x0000e790


	//   ....[129]....
        /*0ab0*/ 	.word	0x0000e7e0


	//   ....[130]....
        /*0ab4*/ 	.word	0x0000e840


	//   ....[131]....
        /*0ab8*/ 	.word	0x0000e8b0


	//   ....[132]....
        /*0abc*/ 	.word	0x0000e910


	//   ....[133]....
        /*0ac0*/ 	.word	0x0000e980


	//   ....[134]....
        /*0ac4*/ 	.word	0x0000e9f0


	//   ....[135]....
        /*0ac8*/ 	.word	0x0000ea60


	//   ....[136]....
        /*0acc*/ 	.word	0x0000eac0


	//   ....[137]....
        /*0ad0*/ 	.word	0x0000eb30


	//   ....[138]....
        /*0ad4*/ 	.word	0x0000eba0


	//   ....[139]....
        /*0ad8*/ 	.word	0x0000ec10


	//   ....[140]....
        /*0adc*/ 	.word	0x0000ec70


	//   ....[141]....
        /*0ae0*/ 	.word	0x0000ece0


	//   ....[142]....
        /*0ae4*/ 	.word	0x0000ed50


	//   ....[143]....
        /*0ae8*/ 	.word	0x0000edc0


	//   ....[144]....
        /*0aec*/ 	.word	0x0000ee20


	//   ....[145]....
        /*0af0*/ 	.word	0x0000ee90


	//   ....[146]....
        /*0af4*/ 	.word	0x0000ef00


	//   ....[147]....
        /*0af8*/ 	.word	0x0000ef70


	//   ....[148]....
        /*0afc*/ 	.word	0x0000efd0


	//   ....[149]....
        /*0b00*/ 	.word	0x0000f050


	//   ....[150]....
        /*0b04*/ 	.word	0x0000f0b0


	//   ....[151]....
        /*0b08*/ 	.word	0x0000f100


	//   ....[152]....
        /*0b0c*/ 	.word	0x0000f160


	//   ....[153]....
        /*0b10*/ 	.word	0x0000f1b0


	//   ....[154]....
        /*0b14*/ 	.word	0x0000f210


	//   ....[155]....
        /*0b18*/ 	.word	0x0000f260


	//   ....[156]....
        /*0b1c*/ 	.word	0x0000f2c0


	//   ....[157]....
        /*0b20*/ 	.word	0x0000f330


	//   ....[158]....
        /*0b24*/ 	.word	0x0000f3a0


	//   ....[159]....
        /*0b28*/ 	.word	0x0000f410


	//   ....[160]....
        /*0b2c*/ 	.word	0x0000f470


	//   ....[161]....
        /*0b30*/ 	.word	0x0000f4e0


	//   ....[162]....
        /*0b34*/ 	.word	0x0000f550


	//   ....[163]....
        /*0b38*/ 	.word	0x0000f5c0


	//   ....[164]....
        /*0b3c*/ 	.word	0x0000f620


	//   ....[165]....
        /*0b40*/ 	.word	0x0000f690


	//   ....[166]....
        /*0b44*/ 	.word	0x0000f700


	//   ....[167]....
        /*0b48*/ 	.word	0x0000f770


	//   ....[168]....
        /*0b4c*/ 	.word	0x0000f7d0


	//   ....[169]....
        /*0b50*/ 	.word	0x0000f840


	//   ....[170]....
        /*0b54*/ 	.word	0x0000f8b0


	//   ....[171]....
        /*0b58*/ 	.word	0x0000f920


	//   ....[172]....
        /*0b5c*/ 	.word	0x0000f980


	//   ....[173]....
        /*0b60*/ 	.word	0x0000f9f0


	//   ....[174]....
        /*0b64*/ 	.word	0x0000fa60


	//   ....[175]....
        /*0b68*/ 	.word	0x0000fad0


	//   ....[176]....
        /*0b6c*/ 	.word	0x0000fb30


	//   ....[177]....
        /*0b70*/ 	.word	0x0000fba0


	//   ....[178]....
        /*0b74*/ 	.word	0x0000fc10


	//   ....[179]....
        /*0b78*/ 	.word	0x0000fc80


	//   ....[180]....
        /*0b7c*/ 	.word	0x0000fce0


	//   ....[181]....
        /*0b80*/ 	.word	0x0000fd50


	//   ....[182]....
        /*0b84*/ 	.word	0x0000fdc0


	//   ....[183]....
        /*0b88*/ 	.word	0x0000fe30


	//   ....[184]....
        /*0b8c*/ 	.word	0x0000fe90


	//   ....[185]....
        /*0b90*/ 	.word	0x0000ff00


	//   ....[186]....
        /*0b94*/ 	.word	0x0000ff70


	//   ....[187]....
        /*0b98*/ 	.word	0x0000ffe0


	//   ....[188]....
        /*0b9c*/ 	.word	0x00010040


	//   ....[189]....
        /*0ba0*/ 	.word	0x000100b0


	//   ....[190]....
        /*0ba4*/ 	.word	0x00010120


	//   ....[191]....
        /*0ba8*/ 	.word	0x00010190


	//   ....[192]....
        /*0bac*/ 	.word	0x000101f0


	//   ....[193]....
        /*0bb0*/ 	.word	0x00010260


	//   ....[194]....
        /*0bb4*/ 	.word	0x000102d0


	//   ....[195]....
        /*0bb8*/ 	.word	0x00010340


	//   ....[196]....
        /*0bbc*/ 	.word	0x000103a0


	//   ....[197]....
        /*0bc0*/ 	.word	0x00010410


	//   ....[198]....
        /*0bc4*/ 	.word	0x00010480


	//   ....[199]....
        /*0bc8*/ 	.word	0x000104d0


	//   ....[200]....
        /*0bcc*/ 	.word	0x00010510


	//   ....[201]....
        /*0bd0*/ 	.word	0x00010560


	//   ....[202]....
        /*0bd4*/ 	.word	0x000105b0


	//   ....[203]....
        /*0bd8*/ 	.word	0x00010600


	//   ....[204]....
        /*0bdc*/ 	.word	0x00010670


	//   ....[205]....
        /*0be0*/ 	.word	0x000106c0


	//   ....[206]....
        /*0be4*/ 	.word	0x00010710


	//   ....[207]....
        /*0be8*/ 	.word	0x00010760


	//   ....[208]....
        /*0bec*/ 	.word	0x000107b0


	//   ....[209]....
        /*0bf0*/ 	.word	0x00010800


	//   ....[210]....
        /*0bf4*/ 	.word	0x00010870


	//   ....[211]....
        /*0bf8*/ 	.word	0x000108c0


	//   ....[212]....
        /*0bfc*/ 	.word	0x00010920


	//   ....[213]....
        /*0c00*/ 	.word	0x00010980


	//   ....[214]....
        /*0c04*/ 	.word	0x000109e0


	//----- nvinfo : EIATTR_EXIT_INSTR_OFFSETS
	.align		4
.L_254:
        /*0c08*/ 	.byte	0x04, 0x1c
        /*0c0a*/ 	.short	(.L_256 - .L_255)


	//   ....[0]....
.L_255:
        /*0c0c*/ 	.word	0x00000c20


	//   ....[1]....
        /*0c10*/ 	.word	0x0000e590


	//----- nvinfo : EIATTR_MAX_THREADS
	.align		4
.L_256:
        /*0c14*/ 	.byte	0x04, 0x05
        /*0c16*/ 	.short	(.L_258 - .L_257)
.L_257:
        /*0c18*/ 	.word	0x00000080
        /*0c1c*/ 	.word	0x00000001
        /*0c20*/ 	.word	0x00000001


	//----- nvinfo : EIATTR_CRS_STACK_SIZE
	.align		4
.L_258:
        /*0c24*/ 	.byte	0x04, 0x1e
        /*0c26*/ 	.short	(.L_260 - .L_259)
.L_259:
        /*0c28*/ 	.word	0x00000000
.L_260:


//--------------------- .nv.info._ZN7cutlass13device_kernelIN5flash19enable_sm80_to_sm89INS1_16FlashAttnFwdSm80INS1_25CollectiveMainloopFwdSm80ILi4ELi1ELb0EN4cute5tupleIJNS5_1CILi128EEENS7_ILi80EEENS7_ILi64EEEEEELi64ENS_6half_tEfNS_4arch4Sm80ELb0ELb0ELb1ELb1ELb0ELb1ELb1ELb1EEENS1_21CollectiveEpilogueFwdINS6_IJS8_SA_S9_EEENS6_IJNS7_ILi1EEESI_SI_EEESC_SE_Li128ELb1ELb1ELb1ELb0EEENS1_36VarlenDynamicPersistentTileSchedulerILi128ELi80ELi128ELi128ELb1ELb1ELb0ELb0ELb1ELb1EEEEEEEEEvNT_6ParamsE --------------------------
	.section	.nv.info._ZN7cutlass13device_kernelIN5flash19enable_sm80_to_sm89INS1_16FlashAttnFwdSm80INS1_25CollectiveMainloopFwdSm80ILi4ELi1ELb0EN4cute5tupleIJNS5_1CILi128EEENS7_ILi80EEENS7_ILi64EEEEEELi64ENS_6half_tEfNS_4arch4Sm80ELb0ELb0ELb1ELb1ELb0ELb1ELb1ELb1EEENS1_21CollectiveEpilogueFwdINS6_IJS8_SA_S9_EEENS6_IJNS7_ILi1EEESI_SI_EEESC_SE_Li128ELb1ELb1ELb1ELb0EEENS1_36VarlenDynamicPersistentTileSchedulerILi128ELi80ELi128ELi128ELb1ELb1ELb0ELb0ELb1ELb1EEEEEEEEEvNT_6ParamsE,"",@"SHT_CUDA_INFO"
	.sectionflags	@""
	.align	4


	//----- nvinfo : EIATTR_CUDA_API_VERSION
	.align		4
        /*0000*/ 	.byte	0x04, 0x37
        /*0002*/ 	.short	(.L_262 - .L_261)
.L_261:
        /*0004*/ 	.word	0x00000082


	//----- nvinfo : EIATTR_SW2861232_WAR
	.align		4
.L_262:
        /*0008*/ 	.byte	0x01, 0x35
	.zero		2


	//----- nvinfo : EIATTR_PARAM_CBANK
	.align		4
        /*000c*/ 	.byte	0x04, 0x0a
        /*000e*/ 	.short	(.L_264 - .L_263)
	.align		4
.L_263:
        /*0010*/ 	.word	index@(.nv.constant0._ZN7cutlass13device_kernelIN5flash19enable_sm80_to_sm89INS1_16FlashAttnFwdSm80INS1_25CollectiveMainloopFwdSm80ILi4ELi1ELb0EN4cute5tupleIJNS5_1CILi128EEENS7_ILi80EEENS7_ILi64EEEEEELi64ENS_6half_tEfNS_4arch4Sm80ELb0ELb0ELb1ELb1ELb0ELb1ELb1ELb1EEENS1_21CollectiveEpilogueFwdINS6_IJS8_SA_S9_EEENS6_IJNS7_ILi1EEESI_SI_EEESC_SE_Li128ELb1ELb1ELb1ELb0EEENS1_36VarlenDynamicPersistentTileSchedulerILi128ELi80ELi128ELi128ELb1ELb1ELb0ELb0ELb1ELb1EEEEEEEEEvNT_6ParamsE)
        /*0014*/ 	.short	0x0160
        /*0016*/ 	.short	0x0438


	//----- nvinfo : EIATTR_CBANK_PARAM_SIZE
	.align		4
.L_264:
        /*0018*/ 	.byte	0x03, 0x19
        /*001a*/ 	.short	0x0438


	//----- nvinfo : EIATTR_KPARAM_INFO
	.align		4
        /*001c*/ 	.byte	0x04, 0x17
        /*001e*/ 	.short	(.L_266 - .L_265)
.L_265:
        /*0020*/ 	.word	0x00000000
        /*0024*/ 	.short	0x0000
        /*0026*/ 	.short	0x0000
        /*0028*/ 	.byte	0x00, 0xf0, 0xe1, 0x10


	//----- nvinfo : EIATTR_MAXREG_COUNT
	.align		4
.L_266:
        /*002c*/ 	.byte	0x03, 0x1b
        /*002e*/ 	.short	0x00ff


	//----- nvinfo : EIATTR_NUM_BARRIERS
	.align		4
        /*0030*/ 	.byte	0x02, 0x4c
        /*0032*/ 	.byte	0x06
	.zero		1


	//----- nvinfo : EIATTR_ANNOTATIONS
	.align		4
        /*0034*/ 	.byte	0x04, 0x55
        /*0036*/ 	.short	(.L_268 - .L_267)


	//   ....[0]....
.L_267:
        /* <DEDUP_REMOVED lines=61> */


	//----- nvinfo : EIATTR_MERCURY_ISA_VERSION
	.align		4
.L_268:
        /*03f8*/ 	.byte	0x03, 0x5f
        /*03fa*/ 	.short	0x0000


	//----- nvinfo : EIATTR_INT_WARP_WIDE_INSTR_OFFSETS
	.align		4
        /*03fc*/ 	.byte	0x04, 0x31
        /*03fe*/ 	.short	(.L_270 - .L_269)


	//   ....[0]....
.L_269:
        /*0400*/ 	.word	0x00013a10


	//   ....[1]....
        /*0404*/ 	.word	0x00013a90


	//----- nvinfo : EIATTR_COOP_GROUP_MASK_REGIDS
	.align		4
.L_270:
        /*0408*/ 	.byte	0x04, 0x29
        /*040a*/ 	.short	(.L_272 - .L_271)


	//   ....[0]....
.L_271:
        /*040c*/ 	.word	0xffffffff


	//   ....[1]....
        /*0410*/ 	.word	0xffffffff


	//   ....[2]....
        /*0414*/ 	.word	0xffffffff


	//   ....[3]....
        /*0418*/ 	.word	0xffffffff


	//   ....[4]....
        /*041c*/ 	.word	0xffffffff


	//   ....[5]....
        /*0420*/ 	.word	0xffffffff


	//   ....[6]....
        /*0424*/ 	.word	0xffffffff


	//   ....[7]....
        /*0428*/ 	.word	0xffffffff


	//   ....[8]....
        /*042c*/ 	.word	0xffffffff


	//   ....[9]....
        /*0430*/ 	.word	0xffffffff


	//   ....[10]....
        /*0434*/ 	.word	0xffffffff


	//   ....[11]....
        /*0438*/ 	.word	0xffffffff


	//   ....[12]....
        /*043c*/ 	.word	0xffffffff


	//   ....[13]....
        /*0440*/ 	.word	0xffffffff


	//   ....[14]....
        /*0444*/ 	.word	0xffffffff


	//   ....[15]....
        /*0448*/ 	.word	0xffffffff


	//   ....[16]....
        /*044c*/ 	.word	0xffffffff


	//   ....[17]....
        /*0450*/ 	.word	0xffffffff


	//   ....[18]....
        /*0454*/ 	.word	0xffffffff


	//   ....[19]....
        /*0458*/ 	.word	0xffffffff


	//   ....[20]....
        /*045c*/ 	.word	0xffffffff


	//   ....[21]....
        /*0460*/ 	.word	0xffffffff


	//   ....[22]....
        /*0464*/ 	.word	0xffffffff


	//   ....[23]....
        /*0468*/ 	.word	0xffffffff


	//   ....[24]....
        /*046c*/ 	.word	0xffffffff


	//   ....[25]....
        /*0470*/ 	.word	0xffffffff


	//   ....[26]....
        /*0474*/ 	.word	0xffffffff


	//   ....[27]....
        /*0478*/ 	.word	0xffffffff


	//   ....[28]....
        /*047c*/ 	.word	0xffffffff


	//   ....[29]....
        /*0480*/ 	.word	0xffffffff


	//   ....[30]....
        /*0484*/ 	.word	0xffffffff


	//   ....[31]....
        /*0488*/ 	.word	0xffffffff


	//   ....[32]....
        /*048c*/ 	.word	0xffffffff


	//   ....[33]....
        /*0490*/ 	.word	0xffffffff


	//   ....[34]....
        /*0494*/ 	.word	0xffffffff


	//   ....[35]....
        /*0498*/ 	.word	0xffffffff


	//   ....[36]....
        /*049c*/ 	.word	0xffffffff


	//   ....[37]....
        /*04a0*/ 	.word	0xffffffff


	//   ....[38]....
        /*04a4*/ 	.word	0xffffffff


	//   ....[39]....
        /*04a8*/ 	.word	0xffffffff


	//   ....[40]....
        /*04ac*/ 	.word	0xffffffff


	//   ....[41]....
        /*04b0*/ 	.word	0xffffffff


	//   ....[42]....
        /*04b4*/ 	.word	0xffffffff


	//   ....[43]....
        /*04b8*/ 	.word	0xffffffff


	//   ....[44]....
        /*04bc*/ 	.word	0xffffffff


	//   ....[45]....
        /*04c0*/ 	.word	0xffffffff


	//   ....[46]....
        /*04c4*/ 	.word	0xffffffff


	//   ....[47]....
        /*04c8*/ 	.word	0xffffffff


	//   ....[48]....
        /*04cc*/ 	.word	0xffffffff


	//   ....[49]....
        /*04d0*/ 	.word	0xffffffff


	//   ....[50]....
        /*04d4*/ 	.word	0xffffffff


	//   ....[51]....
        /*04d8*/ 	.word	0xffffffff


	//   ....[52]....
        /*04dc*/ 	.word	0xffffffff


	//   ....[53]....
        /*04e0*/ 	.word	0xffffffff


	//   ....[54]....
        /*04e4*/ 	.word	0xffffffff


	//   ....[55]....
        /*04e8*/ 	.word	0xffffffff


	//   ....[56]....
        /*04ec*/ 	.word	0xffffffff


	//   ....[57]....
        /*04f0*/ 	.word	0xffffffff


	//   ....[58]....
        /*04f4*/ 	.word	0xffffffff


	//   ....[59]....
        /*04f8*/ 	.word	0xffffffff


	//   ....[60]....
        /*04fc*/ 	.word	0xffffffff


	//   ....[61]....
        /*0500*/ 	.word	0xffffffff


	//   ....[62]....
        /*0504*/ 	.word	0xffffffff


	//   ....[63]....
        /*0508*/ 	.word	0xffffffff


	//   ....[64]....
        /*050c*/ 	.word	0xffffffff


	//   ....[65]....
        /*0510*/ 	.word	0xffffffff


	//   ....[66]....
        /*0514*/ 	.word	0xffffffff


	//   ....[67]....
        /*0518*/ 	.word	0xffffffff


	//   ....[68]....
        /*051c*/ 	.word	0xffffffff


	//   ....[69]....
        /*0520*/ 	.word	0xffffffff


	//   ....[70]....
        /*0524*/ 	.word	0xffffffff


	//   ....[71]....
        /*0528*/ 	.word	0xffffffff


	//   ....[72]....
        /*052c*/ 	.word	0xffffffff


	//   ....[73]....
        /*0530*/ 	.word	0xffffffff


	//   ....[74]....
        /*0534*/ 	.word	0xffffffff


	//   ....[75]....
        /*0538*/ 	.word	0xffffffff


	//   ....[76]....
        /*053c*/ 	.word	0xffffffff


	//   ....[77]....
        /*0540*/ 	.word	0xffffffff


	//   ....[78]....
        /*0544*/ 	.word	0xffffffff


	//   ....[79]....
        /*0548*/ 	.word	0xffffffff


	//   ....[80]....
        /*054c*/ 	.word	0xffffffff


	//   ....[81]....
        /*0550*/ 	.word	0xffffffff


	//   ....[82]....
        /*0554*/ 	.word	0xffffffff


	//   ....[83]....
        /*0558*/ 	.word	0xffffffff


	//   ....[84]....
        /*055c*/ 	.word	0xffffffff


	//   ....[85]....
        /*0560*/ 	.word	0xffffffff


	//   ....[86]....
        /*0564*/ 	.word	0xffffffff


	//   ....[87]....
        /*0568*/ 	.word	0xffffffff


	//   ....[88]....
        /*056c*/ 	.word	0xffffffff


	//   ....[89]....
        /*0570*/ 	.word	0xffffffff


	//   ....[90]....
        /*0574*/ 	.word	0xffffffff


	//   ....[91]....
        /*0578*/ 	.word	0xffffffff


	//   ....[92]....
        /*057c*/ 	.word	0xffffffff


	//   ....[93]....
        /*0580*/ 	.word	0xffffffff


	//   ....[94]....
        /*0584*/ 	.word	0xffffffff


	//   ....[95]....
        /*0588*/ 	.word	0xffffffff


	//   ....[96]....
        /*058c*/ 	.word	0xffffffff


	//   ....[97]....
        /*0590*/ 	.word	0xffffffff


	//   ....[98]....
        /*0594*/ 	.word	0xffffffff


	//   ....[99]....
        /*0598*/ 	.word	0xffffffff


	//   ....[100]....
        /*059c*/ 	.word	0xffffffff


	//   ....[101]....
        /*05a0*/ 	.word	0xffffffff


	//   ....[102]....
        /*05a4*/ 	.word	0xffffffff


	//   ....[103]....
        /*05a8*/ 	.word	0xffffffff


	//   ....[104]....
        /*05ac*/ 	.word	0xffffffff


	//   ....[105]....
        /*05b0*/ 	.word	0xffffffff


	//   ....[106]....
        /*05b4*/ 	.word	0xffffffff


	//   ....[107]....
        /*05b8*/ 	.word	0xffffffff


	//   ....[108]....
        /*05bc*/ 	.word	0xffffffff


	//   ....[109]....
        /*05c0*/ 	.word	0xffffffff


	//   ....[110]....
        /*05c4*/ 	.word	0xffffffff


	//   ....[111]....
        /*05c8*/ 	.word	0xffffffff


	//   ....[112]....
        /*05cc*/ 	.word	0xffffffff


	//   ....[113]....
        /*05d0*/ 	.word	0xffffffff


	//   ....[114]....
        /*05d4*/ 	.word	0xffffffff


	//   ....[115]....
        /*05d8*/ 	.word	0xffffffff


	//   ....[116]....
        /*05dc*/ 	.word	0xffffffff


	//   ....[117]....
        /*05e0*/ 	.word	0xffffffff


	//   ....[118]....
        /*05e4*/ 	.word	0xffffffff


	//   ....[119]....
        /*05e8*/ 	.word	0xffffffff


	//   ....[120]....
        /*05ec*/ 	.word	0xffffffff


	//   ....[121]....
        /*05f0*/ 	.word	0xffffffff


	//   ....[122]....
        /*05f4*/ 	.word	0xffffffff


	//   ....[123]....
        /*05f8*/ 	.word	0xffffffff


	//   ....[124]....
        /*05fc*/ 	.word	0xffffffff


	//   ....[125]....
        /*0600*/ 	.word	0xffffffff


	//   ....[126]....
        /*0604*/ 	.word	0xffffffff


	//   ....[127]....
        /*0608*/ 	.word	0xffffffff


	//   ....[128]....
        /*060c*/ 	.word	0xffffffff


	//   ....[129]....
        /*0610*/ 	.word	0xffffffff


	//   ....[130]....
        /*0614*/ 	.word	0xffffffff


	//   ....[131]....
        /*0618*/ 	.word	0xffffffff


	//   ....[132]....
        /*061c*/ 	.word	0xffffffff


	//   ....[133]....
        /*0620*/ 	.word	0xffffffff


	//   ....[134]....
        /*0624*/ 	.word	0xffffffff


	//   ....[135]....
        /*0628*/ 	.word	0xffffffff


	//   ....[136]....
        /*062c*/ 	.word	0xffffffff


	//   ....[137]....
        /*0630*/ 	.word	0xffffffff


	//   ....[138]....
        /*0634*/ 	.word	0xffffffff


	//   ....[139]....
        /*0638*/ 	.word	0xffffffff


	//   ....[140]....
        /*063c*/ 	.word	0xffffffff


	//   ....[141]....
        /*0640*/ 	.word	0xffffffff


	//   ....[142]....
        /*0644*/ 	.word	0xffffffff


	//   ....[143]....
        /*0648*/ 	.word	0xffffffff


	//   ....[144]....
        /*064c*/ 	.word	0xffffffff


	//   ....[145]....
        /*0650*/ 	.word	0xffffffff


	//   ....[146]....
        /*0654*/ 	.word	0xffffffff


	//   ....[147]....
        /*0658*/ 	.word	0xffffffff


	//   ....[148]....
        /*065c*/ 	.word	0xffffffff


	//   ....[149]....
        /*0660*/ 	.word	0xffffffff


	//   ....[150]....
        /*0664*/ 	.word	0xffffffff


	//   ....[151]....
        /*0668*/ 	.word	0xffffffff


	//   ....[152]....
        /*066c*/ 	.word	0xffffffff


	//   ....[153]....
        /*0670*/ 	.word	0xffffffff


	//   ....[154]....
        /*0674*/ 	.word	0xffffffff


	//   ....[155]....
        /*0678*/ 	.word	0xffffffff


	//   ....[156]....
        /*067c*/ 	.word	0xffffffff


	//   ....[157]....
        /*0680*/ 	.word	0xffffffff


	//   ....[158]....
        /*0684*/ 	.word	0xffffffff


	//   ....[159]....
        /*0688*/ 	.word	0xffffffff


	//   ....[160]....
        /*068c*/ 	.word	0xffffffff


	//   ....[161]....
        /*0690*/ 	.word	0xffffffff


	//   ....[162]....
        /*0694*/ 	.word	0xffffffff


	//   ....[163]....
        /*0698*/ 	.word	0xffffffff


	//   ....[164]....
        /*069c*/ 	.word	0xffffffff


	//   ....[165]....
        /*06a0*/ 	.word	0xffffffff


	//   ....[166]....
        /*06a4*/ 	.word	0xffffffff


	//   ....[167]....
        /*06a8*/ 	.word	0xffffffff


	//   ....[168]....
        /*06ac*/ 	.word	0xffffffff


	//   ....[169]....
        /*06b0*/ 	.word	0xffffffff


	//   ....[170]....
        /*06b4*/ 	.word	0xffffffff


	//   ....[171]....
        /*06b8*/ 	.word	0xffffffff


	//   ....[172]....
        /*06bc*/ 	.word	0xffffffff


	//   ....[173]....
        /*06c0*/ 	.word	0xffffffff


	//   ....[174]....
        /*06c4*/ 	.word	0xffffffff


	//   ....[175]....
        /*06c8*/ 	.word	0xffffffff


	//   ....[176]....
        /*06cc*/ 	.word	0xffffffff


	//   ....[177]....
        /*06d0*/ 	.word	0xffffffff


	//   ....[178]....
        /*06d4*/ 	.word	0xffffffff


	//   ....[179]....
        /*06d8*/ 	.word	0xffffffff


	//   ....[180]....
        /*06dc*/ 	.word	0xffffffff


	//   ....[181]....
        /*06e0*/ 	.word	0xffffffff


	//   ....[182]....
        /*06e4*/ 	.word	0xffffffff


	//   ....[183]....
        /*06e8*/ 	.word	0xffffffff


	//   ....[184]....
        /*06ec*/ 	.word	0xffffffff


	//   ....[185]....
        /*06f0*/ 	.word	0xffffffff


	//   ....[186]....
        /*06f4*/ 	.word	0xffffffff


	//   ....[187]....
        /*06f8*/ 	.word	0xffffffff


	//   ....[188]....
        /*06fc*/ 	.word	0xffffffff


	//   ....[189]....
        /*0700*/ 	.word	0xffffffff


	//   ....[190]....
        /*0704*/ 	.word	0xffffffff


	//   ....[191]....
        /*0708*/ 	.word	0xffffffff


	//   ....[192]....
        /*070c*/ 	.word	0xffffffff


	//   ....[193]....
        /*0710*/ 	.word	0xffffffff


	//   ....[194]....
        /*0714*/ 	.word	0xffffffff


	//   ....[195]....
        /*0718*/ 	.word	0xffffffff


	//   ....[196]....
        /*071c*/ 	.word	0xffffffff


	//   ....[197]....
        /*0720*/ 	.word	0xffffffff


	//   ....[198]....
        /*0724*/ 	.word	0xffffffff


	//   ....[199]....
        /*0728*/ 	.word	0xffffffff


	//   ....[200]....
        /*072c*/ 	.word	0xffffffff


	//   ....[201]....
        /*0730*/ 	.word	0xffffffff


	//   ....[202]....
        /*0734*/ 	.word	0xffffffff


	//   ....[203]....
        /*0738*/ 	.word	0xffffffff


	//   ....[204]....
        /*073c*/ 	.word	0xffffffff


	//   ....[205]....
        /*0740*/ 	.word	0xffffffff


	//   ....[206]....
        /*0744*/ 	.word	0xffffffff


	//   ....[207]....
        /*0748*/ 	.word	0xffffffff


	//   ....[208]....
        /*074c*/ 	.word	0xffffffff


	//   ....[209]....
        /*0750*/ 	.word	0xffffffff


	//   ....[210]....
        /*0754*/ 	.word	0xffffffff


	//   ....[211]....
        /*0758*/ 	.word	0xffffffff


	//   ....[212]....
        /*075c*/ 	.word	0xffffffff


	//   ....[213]....
        /*0760*/ 	.word	0xffffffff


	//   ....[214]....
        /*0764*/ 	.word	0xffffffff


	//   ....[215]....
        /*0768*/ 	.word	0xffffffff


	//   ....[216]....
        /*076c*/ 	.word	0xffffffff


	//   ....[217]....
        /*0770*/ 	.word	0xffffffff


	//   ....[218]....
        /*0774*/ 	.word	0xffffffff


	//   ....[219]....
        /*0778*/ 	.word	0xffffffff


	//   ....[220]....
        /*077c*/ 	.word	0xffffffff


	//   ....[221]....
        /*0780*/ 	.word	0xffffffff


	//   ....[222]....
        /*0784*/ 	.word	0xffffffff


	//----- nvinfo : EIATTR_COOP_GROUP_INSTR_OFFSETS
	.align		4
.L_272:
        /*0788*/ 	.byte	0x04, 0x28
        /*078a*/ 	.short	(.L_274 - .L_273)


	//   ....[0]....
.L_273:
        /*078c*/ 	.word	0x00000050


	//   ....[1]....
        /*0790*/ 	.word	0x00000200


	//   ....[2]....
        /*0794*/ 	.word	0x00000230


	//   ....[3]....
        /*0798*/ 	.word	0x00000260


	//   ....[4]....
        /*079c*/ 	.word	0x00000290


	//   ....[5]....
        /*07a0*/ 	.word	0x000002c0


	//   ....[6]....
        /*07a4*/ 	.word	0x000002f0


	//   ....[7]....
        /*07a8*/ 	.word	0x00000460


	//   ....[8]....
        /*07ac*/ 	.word	0x000004a0


	//   ....[9]....
        /*07b0*/ 	.word	0x000004d0


	//   ....[10]....
        /*07b4*/ 	.word	0x00000500


	//   ....[11]....
        /*07b8*/ 	.word	0x00000530


	//   ....[12]....
        /*07bc*/ 	.word	0x00000560


	//   ....[13]....
        /*07c0*/ 	.word	0x000005f0


	//   ....[14]....
        /*07c4*/ 	.word	0x00000620


	//   ....[15]....
        /*07c8*/ 	.word	0x00000640


	//   ....[16]....
        /*07cc*/ 	.word	0x000006a0


	//   ....[17]....
        /*07d0*/ 	.word	0x00007d30


	//   ....[18]....
        /*07d4*/ 	.word	0x00007d50


	//   ....[19]....
        /*07d8*/ 	.word	0x00007e20


	//   ....[20]....
        /*07dc*/ 	.word	0x00007e30


	//   ....[21]....
        /*07e0*/ 	.word	0x00007f00


	//   ....[22]....
        /*07e4*/ 	.word	0x00007f20


	//   ....[23]....
        /*07e8*/ 	.word	0x00007ff0


	//   ....[24]....
        /*07ec*/ 	.word	0x00008000


	//   ....[25]....
        /*07f0*/ 	.word	0x000080d0


	//   ....[26]....
        /*07f4*/ 	.word	0x000080f0


	//   ....[27]....
        /*07f8*/ 	.word	0x000081c0


	//   ....[28]....
        /*07fc*/ 	.word	0x000081d0


	//   ....[29]....
        /*0800*/ 	.word	0x000082a0


	//   ....[30]....
        /*0804*/ 	.word	0x000082c0


	//   ....[31]....
        /*0808*/ 	.word	0x00008390


	//   ....[32]....
        /*080c*/ 	.word	0x000083a0


	//   ....[33]....
        /*0810*/ 	.word	0x000089c0


	//   ....[34]....
        /*0814*/ 	.word	0x00008a00


	//   ....[35]....
        /*0818*/ 	.word	0x00008a10


	//   ....[36]....
        /*081c*/ 	.word	0x00008a20


	//   ....[37]....
        /*0820*/ 	.word	0x0000a2c0


	//   ....[38]....
        /*0824*/ 	.word	0x0000a300


	//   ....[39]....
        /*0828*/ 	.word	0x0000a320


	//   ....[40]....
        /*082c*/ 	.word	0x0000a330


	//   ....[41]....
        /*0830*/ 	.word	0x0000db60


	//   ....[42]....
        /*0834*/ 	.word	0x0000dbd0


	//   ....[43]....
        /*0838*/ 	.word	0x0000dcf0


	//   ....[44]....
        /*083c*/ 	.word	0x0000dd40


	//   ....[45]....
        /*0840*/ 	.word	0x0000dd70


	//   ....[46]....
        /*0844*/ 	.word	0x0000de70


	//   ....[47]....
        /*0848*/ 	.word	0x0000df30


	//   ....[48]....
        /*084c*/ 	.word	0x0000e000


	//   ....[49]....
        /*0850*/ 	.word	0x00010d00


	//   ....[50]....
        /*0854*/ 	.word	0x00010d40


	//   ....[51]....
        /*0858*/ 	.word	0x00010f40


	//   ....[52]....
        /*085c*/ 	.word	0x00010fe0


	//   ....[53]....
        /*0860*/ 	.word	0x00011010


	//   ....[54]....
        /*0864*/ 	.word	0x000110e0


	//   ....[55]....
        /*0868*/ 	.word	0x000111c0


	//   ....[56]....
        /*086c*/ 	.word	0x000114b0


	//   ....[57]....
        /*0870*/ 	.word	0x00013250


	//   ....[58]....
        /*0874*/ 	.word	0x00013260


	//   ....[59]....
        /*0878*/ 	.word	0x00013270


	//   ....[60]....
        /*087c*/ 	.word	0x00013280


	//   ....[61]....
        /*0880*/ 	.word	0x000132c0


	//   ....[62]....
        /*0884*/ 	.word	0x000132e0


	//   ....[63]....
        /*0888*/ 	.word	0x000132f0


	//   ....[64]....
        /*088c*/ 	.word	0x00013300


	//   ....[65]....
        /*0890*/ 	.word	0x00014770


	//   ....[66]....
        /*0894*/ 	.word	0x00014780


	//   ....[67]....
        /*0898*/ 	.word	0x00014790


	//   ....[68]....
        /*089c*/ 	.word	0x000147a0


	//   ....[69]....
        /*08a0*/ 	.word	0x000147b0


	//   ....[70]....
        /*08a4*/ 	.word	0x000147c0


	//   ....[71]....
        /*08a8*/ 	.word	0x000147e0


	//   ....[72]....
        /*08ac*/ 	.word	0x00014850


	//   ....[73]....
        /*08b0*/ 	.word	0x00014bd0


	//   ....[74]....
        /*08b4*/ 	.word	0x00014bf0


	//   ....[75]....
        /*08b8*/ 	.word	0x00014c60


	//   ....[76]....
        /*08bc*/ 	.word	0x00014c70


	//   ....[77]....
        /*08c0*/ 	.word	0x00014ce0


	//   ....[78]....
        /*08c4*/ 	.word	0x00014d00


	//   ....[79]....
        /*08c8*/ 	.word	0x00014d70


	//   ....[80]....
        /*08cc*/ 	.word	0x00014d80


	//   ....[81]....
        /*08d0*/ 	.word	0x00014df0


	//   ....[82]....
        /*08d4*/ 	.word	0x00014e10


	//   ....[83]....
        /*08d8*/ 	.word	0x00014e80


	//   ....[84]....
        /*08dc*/ 	.word	0x00014e90


	//   ....[85]....
        /*08e0*/ 	.word	0x00014f00


	//   ....[86]....
        /*08e4*/ 	.word	0x00014f20


	//   ....[87]....
        /*08e8*/ 	.word	0x00014f90


	//   ....[88]....
        /*08ec*/ 	.word	0x00014fa0


	//   ....[89]....
        /*08f0*/ 	.word	0x00015230


	//   ....[90]....
        /*08f4*/ 	.word	0x00015250


	//   ....[91]....
        /*08f8*/ 	.word	0x000155b0


	//   ....[92]....
        /*08fc*/ 	.word	0x000155c0


	//   ....[93]....
        /*0900*/ 	.word	0x00015810


	//   ....[94]....
        /*0904*/ 	.word	0x00015830


	//   ....[95]....
        /*0908*/ 	.word	0x00015aa0


	//   ....[96]....
        /*090c*/ 	.word	0x00015ab0


	//   ....[97]....
        /*0910*/ 	.word	0x00016470


	//   ....[98]....
        /*0914*/ 	.word	0x00016490


	//   ....[99]....
        /*0918*/ 	.word	0x00016500


	//   ....[100]....
        /*091c*/ 	.word	0x00016510


	//   ....[101]....
        /*0920*/ 	.word	0x00016580


	//   ....[102]....
        /*0924*/ 	.word	0x000165a0


	//   ....[103]....
        /*0928*/ 	.word	0x00016610


	//   ....[104]....
        /*092c*/ 	.word	0x00016620


	//   ....[105]....
        /*0930*/ 	.word	0x00016690


	//   ....[106]....
        /*0934*/ 	.word	0x000166b0


	//   ....[107]....
        /*0938*/ 	.word	0x00016720


	//   ....[108]....
        /*093c*/ 	.word	0x00016730


	//   ....[109]....
        /*0940*/ 	.word	0x000167a0


	//   ....[110]....
        /*0944*/ 	.word	0x000167c0


	//   ....[111]....
        /*0948*/ 	.word	0x00016830


	//   ....[112]....
        /*094c*/ 	.word	0x00016840


	//   ....[113]....
        /*0950*/ 	.word	0x00016990


	//   ....[114]....
        /*0954*/ 	.word	0x000169b0


	//   ....[115]....
        /*0958*/ 	.word	0x00016ae0


	//   ....[116]....
        /*095c*/ 	.word	0x00016b20


	//   ....[117]....
        /*0960*/ 	.word	0x00016b50


	//   ....[118]....
        /*0964*/ 	.word	0x00016b80


	//   ....[119]....
        /*0968*/ 	.word	0x00016bb0


	//   ....[120]....
        /*096c*/ 	.word	0x00016be0


	//   ....[121]....
        /*0970*/ 	.word	0x00016d40


	//   ....[122]....
        /*0974*/ 	.word	0x00016d80


	//   ....[123]....
        /*0978*/ 	.word	0x00016db0


	//   ....[124]....
        /*097c*/ 	.word	0x00016de0


	//   ....[125]....
        /*0980*/ 	.word	0x00016e10


	//   ....[126]....
        /*0984*/ 	.word	0x00016e40


	//   ....[127]....
        /*0988*/ 	.word	0x00016ed0


	//   ....[128]....
        /*098c*/ 	.word	0x00016f00


	//   ....[129]....
        /*0990*/ 	.word	0x00016f10


	//   ....[130]....
        /*0994*/ 	.word	0x00016f70


	//   ....[131]....
        /*0998*/ 	.word	0x00017560


	//   ....[132]....
        /*099c*/ 	.word	0x000175c0


	//   ....[133]....
        /*09a0*/ 	.word	0x00017610


	//   ....[134]....
        /*09a4*/ 	.word	0x00017660


	//   ....[135]....
        /*09a8*/ 	.word	0x000176b0


	//   ....[136]....
        /*09ac*/ 	.word	0x00017720


	//   ....[137]....
        /*09b0*/ 	.word	0x00017770


	//   ....[138]....
        /*09b4*/ 	.word	0x000177d0


	//   ....[139]....
        /*09b8*/ 	.word	0x00017840


	//   ....[140]....
        /*09bc*/ 	.word	0x000178a0


	//   ....[141]....
        /*09c0*/ 	.word	0x00017910


	//   ....[142]....
        /*09c4*/ 	.word	0x00017980


	//   ....[143]....
        /*09c8*/ 	.word	0x000179f0


	//   ....[144]....
        /*09cc*/ 	.word	0x00017a50


	//   ....[145]....
        /*09d0*/ 	.word	0x00017ac0


	//   ....[146]....
        /*09d4*/ 	.word	0x00017b30


	//   ....[147]....
        /*09d8*/ 	.word	0x00017ba0


	//   ....[148]....
        /*09dc*/ 	.word	0x00017c00


	//   ....[149]....
        /*09e0*/ 	.word	0x00017c70


	//   ....[150]....
        /*09e4*/ 	.word	0x00017ce0


	//   ....[151]....
        /*09e8*/ 	.word	0x00017d50


	//   ....[152]....
        /*09ec*/ 	.word	0x00017db0


	//   ....[153]....
        /*09f0*/ 	.word	0x00017e20


	//   ....[154]....
        /*09f4*/ 	.word	0x00017e90


	//   ....[155]....
        /*09f8*/ 	.word	0x00017f00


	//   ....[156]....
        /*09fc*/ 	.word	0x00017f60


	//   ....[157]....
        /*0a00*/ 	.word	0x00017fe0


	//   ....[158]....
        /*0a04*/ 	.word	0x00018040


	//   ....[159]....
        /*0a08*/ 	.word	0x00018090


	//   ....[160]....
        /*0a0c*/ 	.word	0x000180f0


	//   ....[161]....
        /*0a10*/ 	.word	0x00018140


	//   ....[162]....
        /*0a14*/ 	.word	0x000181a0


	//   ....[163]....
        /*0a18*/ 	.word	0x000181f0


	//   ....[164]....
        /*0a1c*/ 	.word	0x00018250


	//   ....[165]....
        /*0a20*/ 	.word	0x000182c0


	//   ....[166]....
        /*0a24*/ 	.word	0x00018330


	//   ....[167]....
        /*0a28*/ 	.word	0x000183a0


	//   ....[168]....
        /*0a2c*/ 	.word	0x00018400


	//   ....[169]....
        /*0a30*/ 	.word	0x00018470


	//   ....[170]....
        /*0a34*/ 	.word	0x000184e0


	//   ....[171]....
        /*0a38*/ 	.word	0x00018550


	//   ....[172]....
        /*0a3c*/ 	.word	0x000185b0


	//   ....[173]....
        /*0a40*/ 	.word	0x00018620


	//   ....[174]....
        /*0a44*/ 	.word	0x00018690


	//   ....[175]....
        /*0a48*/ 	.word	0x00018700


	//   ....[176]....
        /*0a4c*/ 	.word	0x00018760


	//   ....[177]....
        /*0a50*/ 	.word	0x000187d0


	//   ....[178]....
        /*0a54*/ 	.word	0x00018840


	//   ....[179]....
        /*0a58*/ 	.word	0x000188b0


	//   ....[180]....
        /*0a5c*/ 	.word	0x00018910


	//   ....[181]....
        /*0a60*/ 	.word	0x00018980


	//   ....[182]....
        /*0a64*/ 	.word	0x000189f0


	//   ....[183]....
        /*0a68*/ 	.word	0x00018a60


	//   ....[184]....
        /*0a6c*/ 	.word	0x00018ac0


	//   ....[185]....
        /*0a70*/ 	.word	0x00018b30


	//   ....[186]....
        /*0a74*/ 	.word	0x00018ba0


	//   ....[187]....
        /*0a78*/ 	.word	0x00018c10


	//   ....[188]....
        /*0a7c*/ 	.word	0x00018c70


	//   ....[189]....
        /*0a80*/ 	.word	0x00018ce0


	//   ....[190]....
        /*0a84*/ 	.word	0x00018d50


	//   ....[191]....
        /*0a88*/ 	.word	0x00018dc0


	//   ....[192]....
        /*0a8c*/ 	.word	0x00018e20


	//   ....[193]....
        /*0a90*/ 	.word	0x00018e90


	//   ....[194]....
        /*0a94*/ 	.word	0x00018f00


	//   ....[195]....
        /*0a98*/ 	.word	0x00018f70


	//   ....[196]....
        /*0a9c*/ 	.word	0x00018fd0


	//   ....[197]....
        /*0aa0*/ 	.word	0x00019040


	//   ....[198]....
        /*0aa4*/ 	.word	0x000190b0


	//   ....[199]....
        /*0aa8*/ 	.word	0x00019120


	//   ....[200]....
        /*0aac*/ 	.word	0x00019180


	//   ....[201]....
        /*0ab0*/ 	.word	0x000191f0


	//   ....[202]....
        /*0ab4*/ 	.word	0x00019260


	//   ....[203]....
        /*0ab8*/ 	.word	0x000192d0


	//   ....[204]....
        /*0abc*/ 	.word	0x00019330


	//   ....[205]....
        /*0ac0*/ 	.word	0x000193a0


	//   ....[206]....
        /*0ac4*/ 	.word	0x00019410


	//   ....[207]....
        /*0ac8*/ 	.word	0x00019460


	//   ....[208]....
        /*0acc*/ 	.word	0x000194a0


	//   ....[209]....
        /*0ad0*/ 	.word	0x000194f0


	//   ....[210]....
        /*0ad4*/ 	.word	0x00019540


	//   ....[211]....
        /*0ad8*/ 	.word	0x00019590


	//   ....[212]....
        /*0adc*/ 	.word	0x00019600


	//   ....[213]....
        /*0ae0*/ 	.word	0x00019650


	//   ....[214]....
        /*0ae4*/ 	.word	0x000196a0


	//   ....[215]....
        /*0ae8*/ 	.word	0x000196f0


	//   ....[216]....
        /*0aec*/ 	.word	0x00019740


	//   ....[217]....
        /*0af0*/ 	.word	0x00019790


	//   ....[218]....
        /*0af4*/ 	.word	0x00019800


	//   ....[219]....
        /*0af8*/ 	.word	0x00019850


	//   ....[220]....
        /*0afc*/ 	.word	0x000198b0


	//   ....[221]....
        /*0b00*/ 	.word	0x00019910


	//   ....[222]....
        /*0b04*/ 	.word	0x00019970


	//----- nvinfo : EIATTR_EXIT_INSTR_OFFSETS
	.align		4
.L_274:
        /*0b08*/ 	.byte	0x04, 0x1c
        /*0b0a*/ 	.short	(.L_276 - .L_275)


	//   ....[0]....
.L_275:
        /*0b0c*/ 	.word	0x00000c10


	//   ....[1]....
        /*0b10*/ 	.word	0x00017520


	//----- nvinfo : EIATTR_MAX_THREADS
	.align		4
.L_276:
        /*0b14*/ 	.byte	0x04, 0x05
        /*0b16*/ 	.short	(.L_278 - .L_277)
.L_277:
        /*0b18*/ 	.word	0x00000080
        /*0b1c*/ 	.word	0x00000001
        /*0b20*/ 	.word	0x00000001


	//----- nvinfo : EIATTR_CRS_STACK_SIZE
	.align		4
.L_278:
        /*0b24*/ 	.byte	0x04, 0x1e
        /*0b26*/ 	.short	(.L_280 - .L_279)
.L_279:
        /*0b28*/ 	.word	0x00000000
.L_280:


//--------------------- .nv.info._ZN7cutlass13device_kernelIN5flash19enable_sm80_to_sm89INS1_16FlashAttnFwdSm80INS1_25CollectiveMainloopFwdSm80ILi4ELi1ELb0EN4cute5tupleIJNS5_1CILi128EEENS7_ILi96EEENS7_ILi64EEEEEELi64ENS_6half_tEfNS_4arch4Sm80ELb0ELb1ELb1ELb0ELb0ELb0ELb1ELb1EEENS1_21CollectiveEpilogueFwdINS6_IJS8_SA_S9_EEENS6_IJNS7_ILi1EEESI_SI_EEESC_SE_Li128ELb0ELb1ELb1ELb0EEENS1_19SingleTileSchedulerILb0ELb1ELb1ELi128EEEEEEEEEvNT_6ParamsE --------------------------
	.section	.nv.info._ZN7cutlass13device_kernelIN5flash19enable_sm80_to_sm89INS1_16FlashAttnFwdSm80INS1_25CollectiveMainloopFwdSm80ILi4ELi1ELb0EN4cute5tupleIJNS5_1CILi128EEENS7_ILi96EEENS7_ILi64EEEEEELi64ENS_6half_tEfNS_4arch4Sm80ELb0ELb1ELb1ELb0ELb0ELb0ELb1ELb1EEENS1_21CollectiveEpilogueFwdINS6_IJS8_SA_S9_EEENS6_IJNS7_ILi1EEESI_SI_EEESC_SE_Li128ELb0ELb1ELb1ELb0EEENS1_19SingleTileSchedulerILb0ELb1ELb1ELi128EEEEEEEEEvNT_6ParamsE,"",@"SHT_CUDA_INFO"
	.sectionflags	@""
	.align	4


	//----- nvinfo : EIATTR_CUDA_API_VERSION
	.align		4
        /*0000*/ 	.byte	0x04, 0x37
        /*0002*/ 	.short	(.L_282 - .L_281)
.L_281:
        /*0004*/ 	.word	0x00000082


	//----- nvinfo : EIATTR_SW2861232_WAR
	.align		4
.L_282:
        /*0008*/ 	.byte	0x01, 0x35
	.zero		2


	//----- nvinfo : EIATTR_PARAM_CBANK
	.align		4
        /*000c*/ 	.byte	0x04, 0x0a
        /*000e*/ 	.short	(.L_284 - .L_283)
	.align		4
.L_283:
        /*0010*/ 	.word	index@(.nv.constant0._ZN7cutlass13device_kernelIN5flash19enable_sm80_to_sm89INS1_16FlashAttnFwdSm80INS1_25CollectiveMainloopFwdSm80ILi4ELi1ELb0EN4cute5tupleIJNS5_1CILi128EEENS7_ILi96EEENS7_ILi64EEEEEELi64ENS_6half_tEfNS_4arch4Sm80ELb0ELb1ELb1ELb0ELb0ELb0ELb1ELb1EEENS1_21CollectiveEpilogueFwdINS6_IJS8_SA_S9_EEENS6_IJNS7_ILi1EEESI_SI_EEESC_SE_Li128ELb0ELb1ELb1ELb0EEENS1_19SingleTileSchedulerILb0ELb1ELb1ELi128EEEEEEEEEvNT_6ParamsE)
        /*0014*/ 	.short	0x0160
        /*0016*/ 	.short	0x0418


	//----- nvinfo : EIATTR_CBANK_PARAM_SIZE
	.align		4
.L_284:
        /*0018*/ 	.byte	0x03, 0x19
        /*001a*/ 	.short	0x0418


	//----- nvinfo : EIATTR_KPARAM_INFO
	.align		4
        /*001c*/ 	.byte	0x04, 0x17
        /*001e*/ 	.short	(.L_286 - .L_285)
.L_285:
        /*0020*/ 	.word	0x00000000
        /*0024*/ 	.short	0x0000
        /*0026*/ 	.short	0x0000
        /*0028*/ 	.byte	0x00, 0xf0, 0x61, 0x10


	//----- nvinfo : EIATTR_MAXREG_COUNT
	.align		4
.L_286:
        /*002c*/ 	.byte	0x03, 0x1b
        /*002e*/ 	.short	0x00ff


	//----- nvinfo : EIATTR_NUM_BARRIERS
	.align		4
        /*0030*/ 	.byte	0x02, 0x4c
        /*0032*/ 	.byte	0x02
	.zero		1


	//----- nvinfo : EIATTR_ANNOTATIONS
	.align		4
        /*0034*/ 	.byte	0x04, 0x55
        /*0036*/ 	.short	(.L_288 - .L_287)


	//   ....[0]....
.L_287:
        /* <DEDUP_REMOVED lines=45> */


	//----- nvinfo : EIATTR_MERCURY_ISA_VERSION
	.align		4
.L_288:
        /*02f8*/ 	.byte	0x03, 0x5f
        /*02fa*/ 	.short	0x0000


	//----- nvinfo : EIATTR_COOP_GROUP_MASK_REGIDS
	.align		4
        /*02fc*/ 	.byte	0x04, 0x29
        /*02fe*/ 	.short	(.L_290 - .L_289)


	//   ....[0]....
.L_289:
        /*0300*/ 	.word	0xffffffff


	//   ....[1]....
        /*0304*/ 	.word	0xffffffff


	//   ....[2]....
        /*0308*/ 	.word	0xffffffff


	//   ....[3]....
        /*030c*/ 	.word	0xffffffff


	//   ....[4]....
        /*0310*/ 	.word	0xffffffff


	//   ....[5]....
        /*0314*/ 	.word	0xffffffff


	//   ....[6]....
        /*0318*/ 	.word	0xffffffff


	//   ....[7]....
        /*031c*/ 	.word	0xffffffff


	//   ....[8]....
        /*0320*/ 	.word	0xffffffff


	//   ....[9]....
        /*0324*/ 	.word	0xffffffff


	//   ....[10]....
        /*0328*/ 	.word	0xffffffff


	//   ....[11]....
        /*032c*/ 	.word	0xffffffff


	//   ....[12]....
        /*0330*/ 	.word	0xffffffff


	//   ....[13]....
        /*0334*/ 	.word	0xffffffff


	//   ....[14]....
        /*0338*/ 	.word	0xffffffff


	//   ....[15]....
        /*033c*/ 	.word	0xffffffff


	//   ....[16]....
        /*0340*/ 	.word	0xffffffff


	//   ....[17]....
        /*0344*/ 	.word	0xffffffff


	//   ....[18]....
        /*0348*/ 	.word	0xffffffff


	//   ....[19]....
        /*034c*/ 	.word	0xffffffff


	//   ....[20]....
        /*0350*/ 	.word	0xffffffff


	//   ....[21]....
        /*0354*/ 	.word	0xffffffff


	//   ....[22]....
        /*0358*/ 	.word	0xffffffff


	//   ....[23]....
        /*035c*/ 	.word	0xffffffff


	//   ....[24]....
        /*0360*/ 	.word	0xffffffff


	//   ....[25]....
        /*0364*/ 	.word	0xffffffff


	//   ....[26]....
        /*0368*/ 	.word	0xffffffff


	//   ....[27]....
        /*036c*/ 	.word	0xffffffff


	//   ....[28]....
        /*0370*/ 	.word	0xffffffff


	//   ....[29]....
        /*0374*/ 	.word	0xffffffff


	//   ....[30]....
        /*0378*/ 	.word	0xffffffff


	//   ....[31]....
        /*037c*/ 	.word	0xffffffff


	//   ....[32]....
        /*0380*/ 	.word	0xffffffff


	//   ....[33]....
        /*0384*/ 	.word	0xffffffff


	//   ....[34]....
        /*0388*/ 	.word	0xffffffff


	//   ....[35]....
        /*038c*/ 	.word	0xffffffff


	//   ....[36]....
        /*0390*/ 	.word	0xffffffff


	//   ....[37]....
        /*0394*/ 	.word	0xffffffff


	//   ....[38]....
        /*0398*/ 	.word	0xffffffff


	//   ....[39]....
        /*039c*/ 	.word	0xffffffff


	//   ....[40]....
        /*03a0*/ 	.word	0xffffffff


	//   ....[41]....
        /*03a4*/ 	.word	0xffffffff


	//   ....[42]....
        /*03a8*/ 	.word	0xffffffff


	//   ....[43]....
        /*03ac*/ 	.word	0xffffffff


	//   ....[44]....
        /*03b0*/ 	.word	0xffffffff


	//   ....[45]....
        /*03b4*/ 	.word	0xffffffff


	//   ....[46]....
        /*03b8*/ 	.word	0xffffffff


	//   ....[47]....
        /*03bc*/ 	.word	0xffffffff


	//   ....[48]....
        /*03c0*/ 	.word	0xffffffff


	//   ....[49]....
        /*03c4*/ 	.word	0xffffffff


	//   ....[50]....
        /*03c8*/ 	.word	0xffffffff


	//   ....[51]....
        /*03cc*/ 	.word	0xffffffff


	//   ....[52]....
        /*03d0*/ 	.word	0xffffffff


	//   ....[53]....
        /*03d4*/ 	.word	0xffffffff


	//   ....[54]....
        /*03d8*/ 	.word	0xffffffff


	//   ....[55]....
        /*03dc*/ 	.word	0xffffffff


	//   ....[56]....
        /*03e0*/ 	.word	0xffffffff


	//   ....[57]....
        /*03e4*/ 	.word	0xffffffff


	//   ....[58]....
        /*03e8*/ 	.word	0xffffffff


	//   ....[59]....
        /*03ec*/ 	.word	0xffffffff


	//   ....[60]....
        /*03f0*/ 	.word	0xffffffff


	//   ....[61]....
        /*03f4*/ 	.word	0xffffffff


	//   ....[62]....
        /*03f8*/ 	.word	0xffffffff


	//   ....[63]....
        /*03fc*/ 	.word	0xffffffff


	//   ....[64]....
        /*0400*/ 	.word	0xffffffff


	//   ....[65]....
        /*0404*/ 	.word	0xffffffff


	//   ....[66]....
        /*0408*/ 	.word	0xffffffff


	//   ....[67]....
        /*040c*/ 	.word	0xffffffff


	//   ....[68]....
        /*0410*/ 	.word	0xffffffff


	//   ....[69]....
        /*0414*/ 	.word	0xffffffff


	//   ....[70]....
        /*0418*/ 	.word	0xffffffff


	//   ....[71]....
        /*041c*/ 	.word	0xffffffff


	//   ....[72]....
        /*0420*/ 	.word	0xffffffff


	//   ....[73]....
        /*0424*/ 	.word	0xffffffff


	//   ....[74]....
        /*0428*/ 	.word	0xffffffff


	//   ....[75]....
        /*042c*/ 	.word	0xffffffff


	//   ....[76]....
        /*0430*/ 	.word	0xffffffff


	//   ....[77]....
        /*0434*/ 	.word	0xffffffff


	//   ....[78]....
        /*0438*/ 	.word	0xffffffff


	//   ....[79]....
        /*043c*/ 	.word	0xffffffff


	//   ....[80]....
        /*0440*/ 	.word	0xffffffff


	//   ....[81]....
        /*0444*/ 	.word	0xffffffff


	//   ....[82]....
        /*0448*/ 	.word	0xffffffff


	//   ....[83]....
        /*044c*/ 	.word	0xffffffff


	//   ....[84]....
        /*0450*/ 	.word	0xffffffff


	//----- nvinfo : EIATTR_COOP_GROUP_INSTR_OFFSETS
	.align		4
.L_290:
        /*0454*/ 	.byte	0x04, 0x28
        /*0456*/ 	.short	(.L_292 - .L_291)


	//   ....[0]....
.L_291:
        /*0458*/ 	.word	0x00000060


	//   ....[1]....
        /*045c*/ 	.word	0x00001210


	//   ....[2]....
        /*0460*/ 	.word	0x00001240


	//   ....[3]....
        /*0464*/ 	.word	0x000013a0


	//   ....[4]....
        /*0468*/ 	.word	0x000013d0


	//   ....[5]....
        /*046c*/ 	.word	0x00001460


	//   ....[6]....
        /*0470*/ 	.word	0x00001490


	//   ....[7]....
        /*0474*/ 	.word	0x00001520


	//   ....[8]....
        /*0478*/ 	.word	0x00001550


	//   ....[9]....
        /*047c*/ 	.word	0x000015e0


	//   ....[10]....
        /*0480*/ 	.word	0x00001610


	//   ....[11]....
        /*0484*/ 	.word	0x000016a0


	//   ....[12]....
        /*0488*/ 	.word	0x000016d0


	//   ....[13]....
        /*048c*/ 	.word	0x00001760


	//   ....[14]....
        /*0490*/ 	.word	0x00001790


	//   ....[15]....
        /*0494*/ 	.word	0x00001810


	//   ....[16]....
        /*0498*/ 	.word	0x00001850


	//   ....[17]....
        /*049c*/ 	.word	0x00003130


	//   ....[18]....
        /*04a0*/ 	.word	0x000033c0


	//   ....[19]....
        /*04a4*/ 	.word	0x00003fa0


	//   ....[20]....
        /*04a8*/ 	.word	0x00004a00


	//   ....[21]....
        /*04ac*/ 	.word	0x000059a0


	//   ....[22]....
        /*04b0*/ 	.word	0x00005ac0


	//   ....[23]....
        /*04b4*/ 	.word	0x00005be0


	//   ....[24]....
        /*04b8*/ 	.word	0x00005ce0


	//   ....[25]....
        /*04bc*/ 	.word	0x000063f0


	//   ....[26]....
        /*04c0*/ 	.word	0x000064b0


	//   ....[27]....
        /*04c4*/ 	.word	0x000064f0


	//   ....[28]....
        /*04c8*/ 	.word	0x00006590


	//   ....[29]....
        /*04cc*/ 	.word	0x00009c60


	//   ....[30]....
        /*04d0*/ 	.word	0x0000a760


	//   ....[31]....
        /*04d4*/ 	.word	0x0000a9b0


	//   ....[32]....
        /*04d8*/ 	.word	0x0000b150


	//   ....[33]....
        /*04dc*/ 	.word	0x0000bec0


	//   ....[34]....
        /*04e0*/ 	.word	0x0000bf60


	//   ....[35]....
        /*04e4*/ 	.word	0x0000c020


	//   ....[36]....
        /*04e8*/ 	.word	0x0000c070


	//   ....[37]....
        /*04ec*/ 	.word	0x0000c540


	//   ....[38]....
        /*04f0*/ 	.word	0x0000c680


	//   ....[39]....
        /*04f4*/ 	.word	0x0000c760


	//   ....[40]....
        /*04f8*/ 	.word	0x0000c8b0


	//   ....[41]....
        /*04fc*/ 	.word	0x000108b0


	//   ....[42]....
        /*0500*/ 	.word	0x00010920


	//   ....[43]....
        /*0504*/ 	.word	0x000109a0


	//   ....[44]....
        /*0508*/ 	.word	0x000109d0


	//   ....[45]....
        /*050c*/ 	.word	0x00010c40


	//   ....[46]....
        /*0510*/ 	.word	0x00010ce0


	//   ....[47]....
        /*0514*/ 	.word	0x00010e40


	//   ....[48]....
        /*0518*/ 	.word	0x00011040


	//   ....[49]....
        /*051c*/ 	.word	0x000152f0


	//   ....[50]....
        /*0520*/ 	.word	0x00015f80


	//   ....[51]....
        /*0524*/ 	.word	0x000161a0


	//   ....[52]....
        /*0528*/ 	.word	0x00016930


	//   ....[53]....
        /*052c*/ 	.word	0x00017670


	//   ....[54]....
        /*0530*/ 	.word	0x00017710


	//   ....[55]....
        /*0534*/ 	.word	0x000177f0


	//   ....[56]....
        /*0538*/ 	.word	0x00017840


	//   ....[57]....
        /*053c*/ 	.word	0x00017d30


	//   ....[58]....
        /*0540*/ 	.word	0x00017e70


	//   ....[59]....
        /*0544*/ 	.word	0x00017f40


	//   ....[60]....
        /*0548*/ 	.word	0x00018090


	//   ....[61]....
        /*054c*/ 	.word	0x0001a510


	//   ....[62]....
        /*0550*/ 	.word	0x0001a520


	//   ....[63]....
        /*0554*/ 	.word	0x0001a530


	//   ....[64]....
        /*0558*/ 	.word	0x0001a540


	//   ....[65]....
        /*055c*/ 	.word	0x0001a570


	//   ....[66]....
        /*0560*/ 	.word	0x0001a590


	//   ....[67]....
        /*0564*/ 	.word	0x0001a5b0


	//   ....[68]....
        /*0568*/ 	.word	0x0001a5c0


	//   ....[69]....
        /*056c*/ 	.word	0x0001b230


	//   ....[70]....
        /*0570*/ 	.word	0x0001b270


	//   ....[71]....
        /*0574*/ 	.word	0x0001b2a0


	//   ....[72]....
        /*0578*/ 	.word	0x0001b2d0


	//   ....[73]....
        /*057c*/ 	.word	0x0001b310


	//   ....[74]....
        /*0580*/ 	.word	0x0001b340


	//   ....[75]....
        /*0584*/ 	.word	0x0001b360


	//   ....[76]....
        /*0588*/ 	.word	0x0001b370


	//   ....[77]....
        /*058c*/ 	.word	0x0001b390


	//   ....[78]....
        /*0590*/ 	.word	0x0001b3a0


	//   ....[79]....
        /*0594*/ 	.word	0x0001b750


	//   ....[80]....
        /*0598*/ 	.word	0x0001b770


	//   ....[81]....
        /*059c*/ 	.word	0x0001ba70


	//   ....[82]....
        /*05a0*/ 	.word	0x0001ba90


	//   ....[83]....
        /*05a4*/ 	.word	0x0001bd90


	//   ....[84]....
        /*05a8*/ 	.word	0x0001bda0


	//----- nvinfo : EIATTR_EXIT_INSTR_OFFSETS
	.align		4
.L_292:
        /*05ac*/ 	.byte	0x04, 0x1c
        /*05ae*/ 	.short	(.L_294 - .L_293)


	//   ....[0]....
.L_293:
        /*05b0*/ 	.word	0x000001c0


	//   ....[1]....
        /*05b4*/ 	.word	0x0001bdb0


	//   ....[2]....
        /*05b8*/ 	.word	0x0001c050


	//   ....[3]....
        /*05bc*/ 	.word	0x0001c0a0


	//   ....[4]....
        /*05c0*/ 	.word	0x0001c0d0


	//   ....[5]....
        /*05c4*/ 	.word	0x0001c130


	//   ....[6]....
        /*05c8*/ 	.word	0x0001c3c0


	//----- nvinfo : EIATTR_CTAIDZ_USED
	.align		4
.L_294:
        /*05cc*/ 	.byte	0x01, 0x04
	.zero		2


	//----- nvinfo : EIATTR_MAX_THREADS
	.align		4
        /*05d0*/ 	.byte	0x04, 0x05
        /*05d2*/ 	.short	(.L_296 - .L_295)
.L_295:
        /*05d4*/ 	.word	0x00000080
        /*05d8*/ 	.word	0x00000001
        /*05dc*/ 	.word	0x00000001


	//----- nvinfo : EIATTR_CRS_STACK_SIZE
	.align		4
.L_296:
        /*05e0*/ 	.byte	0x04, 0x1e
        /*05e2*/ 	.short	(.L_298 - .L_297)
.L_297:
        /*05e4*/ 	.word	0x00000000
.L_298:


//--------------------- .nv.info._ZN7cutlass13device_kernelIN5flash19enable_sm80_to_sm89INS1_16FlashAttnFwdSm80INS1_25CollectiveMainloopFwdSm80ILi4ELi1ELb0EN4cute5tupleIJNS5_1CILi128EEENS7_ILi80EEENS7_ILi64EEEEEELi64ENS_6half_tEfNS_4arch4Sm80ELb0ELb1ELb1ELb1ELb0ELb0ELb1ELb1EEENS1_21CollectiveEpilogueFwdINS6_IJS8_SA_S9_EEENS6_IJNS7_ILi1EEESI_SI_EEESC_SE_Li128ELb1ELb1ELb1ELb0EEENS1_36VarlenDynamicPersistentTileSchedulerILi128ELi80ELi128ELi128ELb1ELb1ELb0ELb1ELb0ELb1EEEEEEEEEvNT_6ParamsE --------------------------
	.section	.nv.info._ZN7cutlass13device_kernelIN5flash19enable_sm80_to_sm89INS1_16FlashAttnFwdSm80INS1_25CollectiveMainloopFwdSm80ILi4ELi1ELb0EN4cute5tupleIJNS5_1CILi128EEENS7_ILi80EEENS7_ILi64EEEEEELi64ENS_6half_tEfNS_4arch4Sm80ELb0ELb1ELb1ELb1ELb0ELb0ELb1ELb1EEENS1_21CollectiveEpilogueFwdINS6_IJS8_SA_S9_EEENS6_IJNS7_ILi1EEESI_SI_EEESC_SE_Li128ELb1ELb1ELb1ELb0EEENS1_36VarlenDynamicPersistentTileSchedulerILi128ELi80ELi128ELi128ELb1ELb1ELb0ELb1ELb0ELb1EEEEEEEEEvNT_6ParamsE,"",@"SHT_CUDA_INFO"
	.sectionflags	@""
	.align	4


	//----- nvinfo : EIATTR_CUDA_API_VERSION
	.align		4
        /*0000*/ 	.byte	0x04, 0x37
        /*0002*/ 	.short	(.L_300 - .L_299)
.L_299:
        /*0004*/ 	.word	0x00000082


	//----- nvinfo : EIATTR_SW2861232_WAR
	.align		4
.L_300:
        /*0008*/ 	.byte	0x01, 0x35
	.zero		2


	//----- nvinfo : EIATTR_PARAM_CBANK
	.align		4
        /*000c*/ 	.byte	0x04, 0x0a
        /*000e*/ 	.short	(.L_302 - .L_301)
	.align		4
.L_301:
        /*0010*/ 	.word	index@(.nv.constant0._ZN7cutlass13device_kernelIN5flash19enable_sm80_to_sm89INS1_16FlashAttnFwdSm80INS1_25CollectiveMainloopFwdSm80ILi4ELi1ELb0EN4cute5tupleIJNS5_1CILi128EEENS7_ILi80EEENS7_ILi64EEEEEELi64ENS_6half_tEfNS_4arch4Sm80ELb0ELb1ELb1ELb1ELb0ELb0ELb1ELb1EEENS1_21CollectiveEpilogueFwdINS6_IJS8_SA_S9_EEENS6_IJNS7_ILi1EEESI_SI_EEESC_SE_Li128ELb1ELb1ELb1ELb0EEENS1_36VarlenDynamicPersistentTileSchedulerILi128ELi80ELi128ELi128ELb1ELb1ELb0ELb1ELb0ELb1EEEEEEEEEvNT_6ParamsE)
        /*0014*/ 	.short	0x0160
        /*0016*/ 	.short	0x0438


	//----- nvinfo : EIATTR_CBANK_PARAM_SIZE
	.align		4
.L_302:
        /*0018*/ 	.byte	0x03, 0x19
        /*001a*/ 	.short	0x0438


	//----- nvinfo : EIATTR_KPARAM_INFO
	.align		4
        /*001c*/ 	.byte	0x04, 0x17
        /*001e*/ 	.short	(.L_304 - .L_303)
.L_303:
        /*0020*/ 	.word	0x00000000
        /*0024*/ 	.short	0x0000
        /*0026*/ 	.short	0x0000
        /*0028*/ 	.byte	0x00, 0xf0, 0xe1, 0x10


	//----- nvinfo : EIATTR_MAXREG_COUNT
	.align		4
.L_304:
        /*002c*/ 	.byte	0x03, 0x1b
        /*002e*/ 	.short	0x00ff


	//----- nvinfo : EIATTR_NUM_BARRIERS
	.align		4
        /*0030*/ 	.byte	0x02, 0x4c
        /*0032*/ 	.byte	0x06
	.zero		1


	//----- nvinfo : EIATTR_ANNOTATIONS
	.align		4
        /*0034*/ 	.byte	0x04, 0x55
        /*0036*/ 	.short	(.L_306 - .L_305)


	//   ....[0]....
.L_305:
        /* <DEDUP_REMOVED lines=101> */


	//----- nvinfo : EIATTR_MERCURY_ISA_VERSION
	.align		4
.L_306:
        /*0678*/ 	.byte	0x03, 0x5f
        /*067a*/ 	.short	0x0000


	//----- nvinfo : EIATTR_INT_WARP_WIDE_INSTR_OFFSETS
	.align		4
        /*067c*/ 	.byte	0x04, 0x31
        /*067e*/ 	.short	(.L_308 - .L_307)


	//   ....[0]....
.L_307:
        /*0680*/ 	.word	0x00017e20


	//   ....[1]....
        /*0684*/ 	.word	0x00017ea0


	//----- nvinfo : EIATTR_COOP_GROUP_MASK_REGIDS
	.align		4
.L_308:
        /*0688*/ 	.byte	0x04, 0x29
        /*068a*/ 	.short	(.L_310 - .L_309)


	//   ....[0]....
.L_309:
        /*068c*/ 	.word	0xffffffff


	//   ....[1]....
        /*0690*/ 	.word	0xffffffff


	//   ....[2]....
        /*0694*/ 	.word	0xffffffff


	//   ....[3]....
        /*0698*/ 	.word	0xffffffff


	//   ....[4]....
        /*069c*/ 	.word	0xffffffff


	//   ....[5]....
        /*06a0*/ 	.word	0xffffffff


	//   ....[6]....
        /*06a4*/ 	.word	0xffffffff


	//   ....[7]....
        /*06a8*/ 	.word	0xffffffff


	//   ....[8]....
        /*06ac*/ 	.word	0xffffffff


	//   ....[9]....
        /*06b0*/ 	.word	0xffffffff


	//   ....[10]....
        /*06b4*/ 	.word	0xffffffff


	//   ....[11]....
        /*06b8*/ 	.word	0xffffffff


	//   ....[12]....
        /*06bc*/ 	.word	0xffffffff


	//   ....[13]....
        /*06c0*/ 	.word	0xffffffff


	//   ....[14]....
        /*06c4*/ 	.word	0xffffffff


	//   ....[15]....
        /*06c8*/ 	.word	0xffffffff


	//   ....[16]....
        /*06cc*/ 	.word	0xffffffff


	//   ....[17]....
        /*06d0*/ 	.word	0xffffffff


	//   ....[18]....
        /*06d4*/ 	.word	0xffffffff


	//   ....[19]....
        /*06d8*/ 	.word	0xffffffff


	//   ....[20]....
        /*06dc*/ 	.word	0xffffffff


	//   ....[21]....
        /*06e0*/ 	.word	0xffffffff


	//   ....[22]....
        /*06e4*/ 	.word	0xffffffff


	//   ....[23]....
        /*06e8*/ 	.word	0xffffffff


	//   ....[24]....
        /*06ec*/ 	.word	0xffffffff


	//   ....[25]....
        /*06f0*/ 	.word	0xffffffff


	//   ....[26]....
        /*06f4*/ 	.word	0xffffffff


	//   ....[27]....
        /*06f8*/ 	.word	0xffffffff


	//   ....[28]....
        /*06fc*/ 	.word	0xffffffff


	//   ....[29]....
        /*0700*/ 	.word	0xffffffff


	//   ....[30]....
        /*0704*/ 	.word	0xffffffff


	//   ....[31]....
        /*0708*/ 	.word	0xffffffff


	//   ....[32]....
        /*070c*/ 	.word	0xffffffff


	//   ....[33]....
        /*0710*/ 	.word	0xffffffff


	//   ....[34]....
        /*0714*/ 	.word	0xffffffff


	//   ....[35]....
        /*0718*/ 	.word	0xffffffff


	//   ....[36]....
        /*071c*/ 	.word	0xffffffff


	//   ....[37]....
        /*0720*/ 	.word	0xffffffff


	//   ....[38]....
        /*0724*/ 	.word	0xffffffff


	//   ....[39]....
        /*0728*/ 	.word	0xffffffff


	//   ....[40]....
        /*072c*/ 	.word	0xffffffff


	//   ....[41]....
        /*0730*/ 	.word	0xffffffff


	//   ....[42]....
        /*0734*/ 	.word	0xffffffff


	//   ....[43]....
        /*0738*/ 	.word	0xffffffff


	//   ....[44]....
        /*073c*/ 	.word	0xffffffff


	//   ....[45]....
        /*0740*/ 	.word	0xffffffff


	//   ....[46]....
        /*0744*/ 	.word	0xffffffff


	//   ....[47]....
        /*0748*/ 	.word	0xffffffff


	//   ....[48]....
        /*074c*/ 	.word	0xffffffff


	//   ....[49]....
        /*0750*/ 	.word	0xffffffff


	//   ....[50]....
        /*0754*/ 	.word	0xffffffff


	//   ....[51]....
        /*0758*/ 	.word	0xffffffff


	//   ....[52]....
        /*075c*/ 	.word	0xffffffff


	//   ....[53]....
        /*0760*/ 	.word	0xffffffff


	//   ....[54]....
        /*0764*/ 	.word	0xffffffff


	//   ....[55]....
        /*0768*/ 	.word	0xffffffff


	//   ....[56]....
        /*076c*/ 	.word	0xffffffff


	//   ....[57]....
        /*0770*/ 	.word	0xffffffff


	//   ....[58]....
        /*0774*/ 	.word	0xffffffff


	//   ....[59]....
        /*0778*/ 	.word	0xffffffff


	//   ....[60]....
        /*077c*/ 	.word	0xffffffff


	//   ....[61]....
        /*0780*/ 	.word	0xffffffff


	//   ....[62]....
        /*0784*/ 	.word	0xffffffff


	//   ....[63]....
        /*0788*/ 	.word	0xffffffff


	//   ....[64]....
        /*078c*/ 	.word	0xffffffff


	//   ....[65]....
        /*0790*/ 	.word	0xffffffff


	//   ....[66]....
        /*0794*/ 	.word	0xffffffff


	//   ....[67]....
        /*0798*/ 	.word	0xffffffff


	//   ....[68]....
        /*079c*/ 	.word	0xffffffff


	//   ....[69]....
        /*07a0*/ 	.word	0xffffffff


	//   ....[70]....
        /*07a4*/ 	.word	0xffffffff


	//   ....[71]....
        /*07a8*/ 	.word	0xffffffff


	//   ....[72]....
        /*07ac*/ 	.word	0xffffffff


	//   ....[73]....
        /*07b0*/ 	.word	0xffffffff


	//   ....[74]....
        /*07b4*/ 	.word	0xffffffff


	//   ....[75]....
        /*07b8*/ 	.word	0xffffffff


	//   ....[76]....
        /*07bc*/ 	.word	0xffffffff


	//   ....[77]....
        /*07c0*/ 	.word	0xffffffff


	//   ....[78]....
        /*07c4*/ 	.word	0xffffffff


	//   ....[79]....
        /*07c8*/ 	.word	0xffffffff


	//   ....[80]....
        /*07cc*/ 	.word	0xffffffff


	//   ....[81]....
        /*07d0*/ 	.word	0xffffffff


	//   ....[82]....
        /*07d4*/ 	.word	0xffffffff


	//   ....[83]....
        /*07d8*/ 	.word	0xffffffff


	//   ....[84]....
        /*07dc*/ 	.word	0xffffffff


	//   ....[85]....
        /*07e0*/ 	.word	0xffffffff


	//   ....[86]....
        /*07e4*/ 	.word	0xffffffff


	//   ....[87]....
        /*07e8*/ 	.word	0xffffffff


	//   ....[88]....
        /*07ec*/ 	.word	0xffffffff


	//   ....[89]....
        /*07f0*/ 	.word	0xffffffff


	//   ....[90]....
        /*07f4*/ 	.word	0xffffffff


	//   ....[91]....
        /*07f8*/ 	.word	0xffffffff


	//   ....[92]....
        /*07fc*/ 	.word	0xffffffff


	//   ....[93]....
        /*0800*/ 	.word	0xffffffff


	//   ....[94]....
        /*0804*/ 	.word	0xffffffff


	//   ....[95]....
        /*0808*/ 	.word	0xffffffff


	//   ....[96]....
        /*080c*/ 	.word	0xffffffff


	//   ....[97]....
        /*0810*/ 	.word	0xffffffff


	//   ....[98]....
        /*0814*/ 	.word	0xffffffff


	//   ....[99]....
        /*0818*/ 	.word	0xffffffff


	//   ....[100]....
        /*081c*/ 	.word	0xffffffff


	//   ....[101]....
        /*0820*/ 	.word	0xffffffff


	//   ....[102]....
        /*0824*/ 	.word	0xffffffff


	//   ....[103]....
        /*0828*/ 	.word	0xffffffff


	//   ....[104]....
        /*082c*/ 	.word	0xffffffff


	//   ....[105]....
        /*0830*/ 	.word	0xffffffff


	//   ....[106]....
        /*0834*/ 	.word	0xffffffff


	//   ....[107]....
        /*0838*/ 	.word	0xffffffff


	//   ....[108]....
        /*083c*/ 	.word	0xffffffff


	//   ....[109]....
        /*0840*/ 	.word	0xffffffff


	//   ....[110]....
        /*0844*/ 	.word	0xffffffff


	//   ....[111]....
        /*0848*/ 	.word	0xffffffff


	//   ....[112]....
        /*084c*/ 	.word	0xffffffff


	//   ....[113]....
        /*0850*/ 	.word	0xffffffff


	//   ....[114]....
        /*0854*/ 	.word	0xffffffff


	//   ....[115]....
        /*0858*/ 	.word	0xffffffff


	//   ....[116]....
        /*085c*/ 	.word	0xffffffff


	//   ....[117]....
        /*0860*/ 	.word	0xffffffff


	//   ....[118]....
        /*0864*/ 	.word	0xffffffff


	//   ....[119]....
        /*0868*/ 	.word	0xffffffff


	//   ....[120]....
        /*086c*/ 	.word	0xffffffff


	//   ....[121]....
        /*0870*/ 	.word	0xffffffff


	//   ....[122]....
        /*0874*/ 	.word	0xffffffff


	//   ....[123]....
        /*0878*/ 	.word	0xffffffff


	//   ....[124]....
        /*087c*/ 	.word	0xffffffff


	//   ....[125]....
        /*0880*/ 	.word	0xffffffff


	//   ....[126]....
        /*0884*/ 	.word	0xffffffff


	//   ....[127]....
        /*0888*/ 	.word	0xffffffff


	//   ....[128]....
        /*088c*/ 	.word	0xffffffff


	//   ....[129]....
        /*0890*/ 	.word	0xffffffff


	//   ....[130]....
        /*0894*/ 	.word	0xffffffff


	//   ....[131]....
        /*0898*/ 	.word	0xffffffff


	//   ....[132]....
        /*089c*/ 	.word	0xffffffff


	//   ....[133]....
        /*08a0*/ 	.word	0xffffffff


	//   ....[134]....
        /*08a4*/ 	.word	0xffffffff


	//   ....[135]....
        /*08a8*/ 	.word	0xffffffff


	//   ....[136]....
        /*08ac*/ 	.word	0xffffffff


	//   ....[137]....
        /*08b0*/ 	.word	0xffffffff


	//   ....[138]....
        /*08b4*/ 	.word	0xffffffff


	//   ....[139]....
        /*08b8*/ 	.word	0xffffffff


	//   ....[140]....
        /*08bc*/ 	.word	0xffffffff


	//   ....[141]....
        /*08c0*/ 	.word	0xffffffff


	//   ....[142]....
        /*08c4*/ 	.word	0xffffffff


	//   ....[143]....
        /*08c8*/ 	.word	0xffffffff


	//   ....[144]....
        /*08cc*/ 	.word	0xffffffff


	//   ....[145]....
        /*08d0*/ 	.word	0xffffffff


	//   ....[146]....
        /*08d4*/ 	.word	0xffffffff


	//   ....[147]....
        /*08d8*/ 	.word	0xffffffff


	//   ....[148]....
        /*08dc*/ 	.word	0xffffffff


	//   ....[149]....
        /*08e0*/ 	.word	0xffffffff


	//   ....[150]....
        /*08e4*/ 	.word	0xffffffff


	//   ....[151]....
        /*08e8*/ 	.word	0xffffffff


	//   ....[152]....
        /*08ec*/ 	.word	0xffffffff


	//   ....[153]....
        /*08f0*/ 	.word	0xffffffff


	//   ....[154]....
        /*08f4*/ 	.word	0xffffffff


	//   ....[155]....
        /*08f8*/ 	.word	0xffffffff


	//   ....[156]....
        /*08fc*/ 	.word	0xffffffff


	//   ....[157]....
        /*0900*/ 	.word	0xffffffff


	//   ....[158]....
        /*0904*/ 	.word	0xffffffff


	//   ....[159]....
        /*0908*/ 	.word	0xffffffff


	//   ....[160]....
        /*090c*/ 	.word	0xffffffff


	//   ....[161]....
        /*0910*/ 	.word	0xffffffff


	//   ....[162]....
        /*0914*/ 	.word	0xffffffff


	//   ....[163]....
        /*0918*/ 	.word	0xffffffff


	//   ....[164]....
        /*091c*/ 	.word	0xffffffff


	//   ....[165]....
        /*0920*/ 	.word	0xffffffff


	//   ....[166]....
        /*0924*/ 	.word	0xffffffff


	//   ....[167]....
        /*0928*/ 	.word	0xffffffff


	//   ....[168]....
        /*092c*/ 	.word	0xffffffff


	//   ....[169]....
        /*0930*/ 	.word	0xffffffff


	//   ....[170]....
        /*0934*/ 	.word	0xffffffff


	//   ....[171]....
        /*0938*/ 	.word	0xffffffff


	//   ....[172]....
        /*093c*/ 	.word	0xffffffff


	//   ....[173]....
        /*0940*/ 	.word	0xffffffff


	//   ....[174]....
        /*0944*/ 	.word	0xffffffff


	//   ....[175]....
        /*0948*/ 	.word	0xffffffff


	//   ....[176]....
        /*094c*/ 	.word	0xffffffff


	//   ....[177]....
        /*0950*/ 	.word	0xffffffff


	//   ....[178]....
        /*0954*/ 	.word	0xffffffff


	//   ....[179]....
        /*0958*/ 	.word	0xffffffff


	//   ....[180]....
        /*095c*/ 	.word	0xffffffff


	//   ....[181]....
        /*0960*/ 	.word	0xffffffff


	//   ....[182]....
        /*0964*/ 	.word	0xffffffff


	//   ....[183]....
        /*0968*/ 	.word	0xffffffff


	//   ....[184]....
        /*096c*/ 	.word	0xffffffff


	//   ....[185]....
        /*0970*/ 	.word	0xffffffff


	//   ....[186]....
        /*0974*/ 	.word	0xffffffff


	//   ....[187]....
        /*0978*/ 	.word	0xffffffff


	//   ....[188]....
        /*097c*/ 	.word	0xffffffff


	//   ....[189]....
        /*0980*/ 	.word	0xffffffff


	//   ....[190]....
        /*0984*/ 	.word	0xffffffff


	//   ....[191]....
        /*0988*/ 	.word	0xffffffff


	//   ....[192]....
        /*098c*/ 	.word	0xffffffff


	//   ....[193]....
        /*0990*/ 	.word	0xffffffff


	//   ....[194]....
        /*0994*/ 	.word	0xffffffff


	//   ....[195]....
        /*0998*/ 	.word	0xffffffff


	//   ....[196]....
        /*099c*/ 	.word	0xffffffff


	//   ....[197]....
        /*09a0*/ 	.word	0xffffffff


	//   ....[198]....
        /*09a4*/ 	.word	0xffffffff


	//   ....[199]....
        /*09a8*/ 	.word	0xffffffff


	//   ....[200]....
        /*09ac*/ 	.word	0xffffffff


	//   ....[201]....
        /*09b0*/ 	.word	0xffffffff


	//   ....[202]....
        /*09b4*/ 	.word	0xffffffff


	//   ....[203]....
        /*09b8*/ 	.word	0xffffffff


	//   ....[204]....
        /*09bc*/ 	.word	0xffffffff


	//   ....[205]....
        /*09c0*/ 	.word	0xffffffff


	//   ....[206]....
        /*09c4*/ 	.word	0xffffffff


	//   ....[207]....
        /*09c8*/ 	.word	0xffffffff


	//   ....[208]....
        /*09cc*/ 	.word	0xffffffff


	//   ....[209]....
        /*09d0*/ 	.word	0xffffffff


	//   ....[210]....
        /*09d4*/ 	.word	0xffffffff


	//   ....[211]....
        /*09d8*/ 	.word	0xffffffff


	//   ....[212]....
        /*09dc*/ 	.word	0xffffffff


	//   ....[213]....
        /*09e0*/ 	.word	0xffffffff


	//   ....[214]....
        /*09e4*/ 	.word	0xffffffff


	//   ....[215]....
        /*09e8*/ 	.word	0xffffffff


	//   ....[216]....
        /*09ec*/ 	.word	0xffffffff


	//   ....[217]....
        /*09f0*/ 	.word	0xffffffff


	//   ....[218]....
        /*09f4*/ 	.word	0xffffffff


	//   ....[219]....
        /*09f8*/ 	.word	0xffffffff


	//   ....[220]....
        /*09fc*/ 	.word	0xffffffff


	//   ....[221]....
        /*0a00*/ 	.word	0xffffffff


	//   ....[222]....
        /*0a04*/ 	.word	0xffffffff


	//   ....[223]....
        /*0a08*/ 	.word	0xffffffff


	//   ....[224]....
        /*0a0c*/ 	.word	0xffffffff


	//   ....[225]....
        /*0a10*/ 	.word	0xffffffff


	//   ....[226]....
        /*0a14*/ 	.word	0xffffffff


	//   ....[227]....
        /*0a18*/ 	.word	0xffffffff


	//   ....[228]....
        /*0a1c*/ 	.word	0xffffffff


	//   ....[229]....
        /*0a20*/ 	.word	0xffffffff


	//   ....[230]....
        /*0a24*/ 	.word	0xffffffff


	//   ....[231]....
        /*0a28*/ 	.word	0xffffffff


	//   ....[232]....
        /*0a2c*/ 	.word	0xffffffff


	//   ....[233]....
        /*0a30*/ 	.word	0xffffffff


	//   ....[234]....
        /*0a34*/ 	.word	0xffffffff


	//   ....[235]....
        /*0a38*/ 	.word	0xffffffff


	//   ....[236]....
        /*0a3c*/ 	.word	0xffffffff


	//   ....[237]....
        /*0a40*/ 	.word	0xffffffff


	//   ....[238]....
        /*0a44*/ 	.word	0xffffffff


	//   ....[239]....
        /*0a48*/ 	.word	0xffffffff


	//   ....[240]....
        /*0a4c*/ 	.word	0xffffffff


	//   ....[241]....
        /*0a50*/ 	.word	0xffffffff


	//   ....[242]....
        /*0a54*/ 	.word	0xffffffff


	//----- nvinfo : EIATTR_COOP_GROUP_INSTR_OFFSETS
	.align		4
.L_310:
        /*0a58*/ 	.byte	0x04, 0x28
        /*0a5a*/ 	.short	(.L_312 - .L_311)


	//   ....[0]....
.L_311:
        /*0a5c*/ 	.word	0x00000050


	//   ....[1]....
        /*0a60*/ 	.word	0x00000210


	//   ....[2]....
        /*0a64*/ 	.word	0x00000240


	//   ....[3]....
        /*0a68*/ 	.word	0x00000270


	//   ....[4]....
        /*0a6c*/ 	.word	0x000002a0


	//   ....[5]....
        /*0a70*/ 	.word	0x000002d0


	//   ....[6]....
        /*0a74*/ 	.word	0x00000300


	//   ....[7]....
        /*0a78*/ 	.word	0x00000470


	//   ....[8]....
        /*0a7c*/ 	.word	0x000004b0


	//   ....[9]....
        /*0a80*/ 	.word	0x000004e0


	//   ....[10]....
        /*0a84*/ 	.word	0x00000510


	//   ....[11]....
        /*0a88*/ 	.word	0x00000540


	//   ....[12]....
        /*0a8c*/ 	.word	0x00000570


	//   ....[13]....
        /*0a90*/ 	.word	0x00000600


	//   ....[14]....
        /*0a94*/ 	.word	0x00000650


	//   ....[15]....
        /*0a98*/ 	.word	0x00000670


	//   ....[16]....
        /*0a9c*/ 	.word	0x000006d0


	//   ....[17]....
        /*0aa0*/ 	.word	0x00002b60


	//   ....[18]....
        /*0aa4*/ 	.word	0x00002b80


	//   ....[19]....
        /*0aa8*/ 	.word	0x00002c60


	//   ....[20]....
        /*0aac*/ 	.word	0x00002c70


	//   ....[21]....
        /*0ab0*/ 	.word	0x00002d50


	//   ....[22]....
        /*0ab4*/ 	.word	0x00002d70


	//   ....[23]....
        /*0ab8*/ 	.word	0x00002e50


	//   ....[24]....
        /*0abc*/ 	.word	0x00002e60


	//   ....[25]....
        /*0ac0*/ 	.word	0x00002f40


	//   ....[26]....
        /*0ac4*/ 	.word	0x00002f60


	//   ....[27]....
        /*0ac8*/ 	.word	0x00003040


	//   ....[28]....
        /*0acc*/ 	.word	0x00003050


	//   ....[29]....
        /*0ad0*/ 	.word	0x00003130


	//   ....[30]....
        /*0ad4*/ 	.word	0x00003150


	//   ....[31]....
        /*0ad8*/ 	.word	0x00003230


	//   ....[32]....
        /*0adc*/ 	.word	0x00003240


	//   ....[33]....
        /*0ae0*/ 	.word	0x00004d10


	//   ....[34]....
        /*0ae4*/ 	.word	0x00005500


	//   ....[35]....
        /*0ae8*/ 	.word	0x000056c0


	//   ....[36]....
        /*0aec*/ 	.word	0x00005d10


	//   ....[37]....
        /*0af0*/ 	.word	0x00006790


	//   ....[38]....
        /*0af4*/ 	.word	0x00006870


	//   ....[39]....
        /*0af8*/ 	.word	0x00006bd0


	//   ....[40]....
        /*0afc*/ 	.word	0x00006c40


	//   ....[41]....
        /*0b00*/ 	.word	0x00006ec0


	//   ....[42]....
        /*0b04*/ 	.word	0x00006f30


	//   ....[43]....
        /*0b08*/ 	.word	0x00006fe0


	//   ....[44]....
        /*0b0c*/ 	.word	0x000070b0


	//   ....[45]....
        /*0b10*/ 	.word	0x00009ff0


	//   ....[46]....
        /*0b14*/ 	.word	0x0000a1f0


	//   ....[47]....
        /*0b18*/ 	.word	0x0000aa70


	//   ....[48]....
        /*0b1c*/ 	.word	0x0000b0c0


	//   ....[49]....
        /*0b20*/ 	.word	0x0000bb60


	//   ....[50]....
        /*0b24*/ 	.word	0x0000bcf0


	//   ....[51]....
        /*0b28*/ 	.word	0x0000bd40


	//   ....[52]....
        /*0b2c*/ 	.word	0x0000be90


	//   ....[53]....
        /*0b30*/ 	.word	0x0000bfc0


	//   ....[54]....
        /*0b34*/ 	.word	0x0000c230


	//   ....[55]....
        /*0b38*/ 	.word	0x0000c4f0


	//   ....[56]....
        /*0b3c*/ 	.word	0x0000c5a0


	//   ....[57]....
        /*0b40*/ 	.word	0x0000f890


	//   ....[58]....
        /*0b44*/ 	.word	0x0000f8e0


	//   ....[59]....
        /*0b48*/ 	.word	0x0000fa60


	//   ....[60]....
        /*0b4c*/ 	.word	0x0000faf0


	//   ....[61]....
        /*0b50*/ 	.word	0x0000fbb0


	//   ....[62]....
        /*0b54*/ 	.word	0x0000fbf0


	//   ....[63]....
        /*0b58*/ 	.word	0x0000fd80


	//   ....[64]....
        /*0b5c*/ 	.word	0x0000fff0


	//   ....[65]....
        /*0b60*/ 	.word	0x000134e0


	//   ....[66]....
        /*0b64*/ 	.word	0x000136e0


	//   ....[67]....
        /*0b68*/ 	.word	0x00013f60


	//   ....[68]....
        /*0b6c*/ 	.word	0x000145b0


	//   ....[69]....
        /*0b70*/ 	.word	0x00015050


	//   ....[70]....
        /*0b74*/ 	.word	0x000151e0


	//   ....[71]....
        /*0b78*/ 	.word	0x00015230


	//   ....[72]....
        /*0b7c*/ 	.word	0x00015380


	//   ....[73]....
        /*0b80*/ 	.word	0x000154b0


	//   ....[74]....
        /*0b84*/ 	.word	0x00015720


	//   ....[75]....
        /*0b88*/ 	.word	0x000159e0


	//   ....[76]....
        /*0b8c*/ 	.word	0x00015a90


	//   ....[77]....
        /*0b90*/ 	.word	0x00017620


	//   ....[78]....
        /*0b94*/ 	.word	0x00017690


	//   ....[79]....
        /*0b98*/ 	.word	0x000176b0


	//   ....[80]....
        /*0b9c*/ 	.word	0x000176c0


	//   ....[81]....
        /*0ba0*/ 	.word	0x000176d0


	//   ....[82]....
        /*0ba4*/ 	.word	0x00017700


	//   ....[83]....
        /*0ba8*/ 	.word	0x00017720


	//   ....[84]....
        /*0bac*/ 	.word	0x00017730


	//   ....[85]....
        /*0bb0*/ 	.word	0x00018940


	//   ....[86]....
        /*0bb4*/ 	.word	0x00018950


	//   ....[87]....
        /*0bb8*/ 	.word	0x00018960


	//   ....[88]....
        /*0bbc*/ 	.word	0x00018970


	//   ....[89]....
        /*0bc0*/ 	.word	0x00018980


	//   ....[90]....
        /*0bc4*/ 	.word	0x00018990


	//   ....[91]....
        /*0bc8*/ 	.word	0x000189b0


	//   ....[92]....
        /*0bcc*/ 	.word	0x000189c0


	//   ....[93]....
        /*0bd0*/ 	.word	0x00018dc0


	//   ....[94]....
        /*0bd4*/ 	.word	0x00018de0


	//   ....[95]....
        /*0bd8*/ 	.word	0x00018e60


	//   ....[96]....
        /*0bdc*/ 	.word	0x00018e70


	//   ....[97]....
        /*0be0*/ 	.word	0x00018ef0


	//   ....[98]....
        /*0be4*/ 	.word	0x00018f10


	//   ....[99]....
        /*0be8*/ 	.word	0x00018f90


	//   ....[100]....
        /*0bec*/ 	.word	0x00018fa0


	//   ....[101]....
        /*0bf0*/ 	.word	0x00019020


	//   ....[102]....
        /*0bf4*/ 	.word	0x00019040


	//   ....[103]....
        /*0bf8*/ 	.word	0x000190c0


	//   ....[104]....
        /*0bfc*/ 	.word	0x000190d0


	//   ....[105]....
        /*0c00*/ 	.word	0x00019150


	//   ....[106]....
        /*0c04*/ 	.word	0x00019170


	//   ....[107]....
        /*0c08*/ 	.word	0x000191f0


	//   ....[108]....
        /*0c0c*/ 	.word	0x00019200


	//   ....[109]....
        /*0c10*/ 	.word	0x000194a0


	//   ....[110]....
        /*0c14*/ 	.word	0x000194c0


	//   ....[111]....
        /*0c18*/ 	.word	0x00019810


	//   ....[112]....
        /*0c1c*/ 	.word	0x00019820


	//   ....[113]....
        /*0c20*/ 	.word	0x00019a80


	//   ....[114]....
        /*0c24*/ 	.word	0x00019aa0


	//   ....[115]....
        /*0c28*/ 	.word	0x00019d10


	//   ....[116]....
        /*0c2c*/ 	.word	0x00019d20


	//   ....[117]....
        /*0c30*/ 	.word	0x0001a760


	//   ....[118]....
        /*0c34*/ 	.word	0x0001a780


	//   ....[119]....
        /*0c38*/ 	.word	0x0001a800


	//   ....[120]....
        /*0c3c*/ 	.word	0x0001a810


	//   ....[121]....
        /*0c40*/ 	.word	0x0001a890


	//   ....[122]....
        /*0c44*/ 	.word	0x0001a8b0


	//   ....[123]....
        /*0c48*/ 	.word	0x0001a930


	//   ....[124]....
        /*0c4c*/ 	.word	0x0001a940


	//   ....[125]....
        /*0c50*/ 	.word	0x0001a9c0


	//   ....[126]....
        /*0c54*/ 	.word	0x0001a9e0


	//   ....[127]....
        /*0c58*/ 	.word	0x0001aa60


	//   ....[128]....
        /*0c5c*/ 	.word	0x0001aa70


	//   ....[129]....
        /*0c60*/ 	.word	0x0001aaf0


	//   ....[130]....
        /*0c64*/ 	.word	0x0001ab10


	//   ....[131]....
        /*0c68*/ 	.word	0x0001ab90


	//   ....[132]....
        /*0c6c*/ 	.word	0x0001aba0


	//   ....[133]....
        /*0c70*/ 	.word	0x0001ad00


	//   ....[134]....
        /*0c74*/ 	.word	0x0001ad20


	//   ....[135]....
        /*0c78*/ 	.word	0x0001ae50


	//   ....[136]....
        /*0c7c*/ 	.word	0x0001ae90


	//   ....[137]....
        /*0c80*/ 	.word	0x0001aec0


	//   ....[138]....
        /*0c84*/ 	.word	0x0001aef0


	//   ....[139]....
        /*0c88*/ 	.word	0x0001af20


	//   ....[140]....
        /*0c8c*/ 	.word	0x0001af50


	//   ....[141]....
        /*0c90*/ 	.word	0x0001b0b0


	//   ....[142]....
        /*0c94*/ 	.word	0x0001b0f0


	//   ....[143]....
        /*0c98*/ 	.word	0x0001b120


	//   ....[144]....
        /*0c9c*/ 	.word	0x0001b150


	//   ....[145]....
        /*0ca0*/ 	.word	0x0001b180


	//   ....[146]....
        /*0ca4*/ 	.word	0x0001b1b0


	//   ....[147]....
        /*0ca8*/ 	.word	0x0001b240


	//   ....[148]....
        /*0cac*/ 	.word	0x0001b2a0


	//   ....[149]....
        /*0cb0*/ 	.word	0x0001b2b0


	//   ....[150]....
        /*0cb4*/ 	.word	0x0001b310


	//   ....[151]....
        /*0cb8*/ 	.word	0x0001bd70


	//   ....[152]....
        /*0cbc*/ 	.word	0x0001bdd0


	//   ....[153]....
        /*0cc0*/ 	.word	0x0001be20


	//   ....[154]....
        /*0cc4*/ 	.word	0x0001be70


	//   ....[155]....
        /*0cc8*/ 	.word	0x0001bec0


	//   ....[156]....
        /*0ccc*/ 	.word	0x0001bf30


	//   ....[157]....
        /*0cd0*/ 	.word	0x0001bf80


	//   ....[158]....
        /*0cd4*/ 	.word	0x0001bff0


	//   ....[159]....
        /*0cd8*/ 	.word	0x0001c060


	//   ....[160]....
        /*0cdc*/ 	.word	0x0001c0c0


	//   ....[161]....
        /*0ce0*/ 	.word	0x0001c130


	//   ....[162]....
        /*0ce4*/ 	.word	0x0001c1a0


	//   ....[163]....
        /*0ce8*/ 	.word	0x0001c210


	//   ....[164]....
        /*0cec*/ 	.word	0x0001c270


	//   ....[165]....
        /*0cf0*/ 	.word	0x0001c2e0


	//   ....[166]....
        /*0cf4*/ 	.word	0x0001c350


	//   ....[167]....
        /*0cf8*/ 	.word	0x0001c3c0


	//   ....[168]....
        /*0cfc*/ 	.word	0x0001c420


	//   ....[169]....
        /*0d00*/ 	.word	0x0001c490


	//   ....[170]....
        /*0d04*/ 	.word	0x0001c500


	//   ....[171]....
        /*0d08*/ 	.word	0x0001c570


	//   ....[172]....
        /*0d0c*/ 	.word	0x0001c5d0


	//   ....[173]....
        /*0d10*/ 	.word	0x0001c640


	//   ....[174]....
        /*0d14*/ 	.word	0x0001c6b0


	//   ....[175]....
        /*0d18*/ 	.word	0x0001c720


	//   ....[176]....
        /*0d1c*/ 	.word	0x0001c780


	//   ....[177]....
        /*0d20*/ 	.word	0x0001c7e0


	//   ....[178]....
        /*0d24*/ 	.word	0x0001c840


	//   ....[179]....
        /*0d28*/ 	.word	0x0001c890


	//   ....[180]....
        /*0d2c*/ 	.word	0x0001c8f0


	//   ....[181]....
        /*0d30*/ 	.word	0x0001c940


	//   ....[182]....
        /*0d34*/ 	.word	0x0001c9a0


	//   ....[183]....
        /*0d38*/ 	.word	0x0001c9f0


	//   ....[184]....
        /*0d3c*/ 	.word	0x0001ca50


	//   ....[185]....
        /*0d40*/ 	.word	0x0001cac0


	//   ....[186]....
        /*0d44*/ 	.word	0x0001cb30


	//   ....[187]....
        /*0d48*/ 	.word	0x0001cba0


	//   ....[188]....
        /*0d4c*/ 	.word	0x0001cc00


	//   ....[189]....
        /*0d50*/ 	.word	0x0001cc70


	//   ....[190]....
        /*0d54*/ 	.word	0x0001cce0


	//   ....[191]....
        /*0d58*/ 	.word	0x0001cd50


	//   ....[192]....
        /*0d5c*/ 	.word	0x0001cdb0


	//   ....[193]....
        /*0d60*/ 	.word	0x0001ce20


	//   ....[194]....
        /*0d64*/ 	.word	0x0001ce90


	//   ....[195]....
        /*0d68*/ 	.word	0x0001cf00


	//   ....[196]....
        /*0d6c*/ 	.word	0x0001cf60


	//   ....[197]....
        /*0d70*/ 	.word	0x0001cfd0


	//   ....[198]....
        /*0d74*/ 	.word	0x0001d040


	//   ....[199]....
        /*0d78*/ 	.word	0x0001d0b0


	//   ....[200]....
        /*0d7c*/ 	.word	0x0001d110


	//   ....[201]....
        /*0d80*/ 	.word	0x0001d180


	//   ....[202]....
        /*0d84*/ 	.word	0x0001d1f0


	//   ....[203]....
        /*0d88*/ 	.word	0x0001d260


	//   ....[204]....
        /*0d8c*/ 	.word	0x0001d2c0


	//   ....[205]....
        /*0d90*/ 	.word	0x0001d330


	//   ....[206]....
        /*0d94*/ 	.word	0x0001d3a0


	//   ....[207]....
        /*0d98*/ 	.word	0x0001d410


	//   ....[208]....
        /*0d9c*/ 	.word	0x0001d470


	//   ....[209]....
        /*0da0*/ 	.word	0x0001d4e0


	//   ....[210]....
        /*0da4*/ 	.word	0x0001d550


	//   ....[211]....
        /*0da8*/ 	.word	0x0001d5c0


	//   ....[212]....
        /*0dac*/ 	.word	0x0001d620


	//   ....[213]....
        /*0db0*/ 	.word	0x0001d690


	//   ....[214]....
        /*0db4*/ 	.word	0x0001d700


	//   ....[215]....
        /*0db8*/ 	.word	0x0001d770


	//   ....[216]....
        /*0dbc*/ 	.word	0x0001d7d0


	//   ....[217]....
        /*0dc0*/ 	.word	0x0001d840


	//   ....[218]....
        /*0dc4*/ 	.word	0x0001d8b0


	//   ....[219]....
        /*0dc8*/ 	.word	0x0001d920


	//   ....[220]....
        /*0dcc*/ 	.word	0x0001d980


	//   ....[221]....
        /*0dd0*/ 	.word	0x0001d9f0


	//   ....[222]....
        /*0dd4*/ 	.word	0x0001da60


	//   ....[223]....
        /*0dd8*/ 	.word	0x0001dad0


	//   ....[224]....
        /*0ddc*/ 	.word	0x0001db30


	//   ....[225]....
        /*0de0*/ 	.word	0x0001dba0


	//   ....[226]....
        /*0de4*/ 	.word	0x0001dc10


	//   ....[227]....
        /*0de8*/ 	.word	0x0001dc60


	//   ....[228]....
        /*0dec*/ 	.word	0x0001dca0


	//   ....[229]....
        /*0df0*/ 	.word	0x0001dcf0


	//   ....[230]....
        /*0df4*/ 	.word	0x0001dd40


	//   ....[231]....
        /*0df8*/ 	.word	0x0001dd90


	//   ....[232]....
        /*0dfc*/ 	.word	0x0001de00


	//   ....[233]....
        /*0e00*/ 	.word	0x0001de50


	//   ....[234]....
        /*0e04*/ 	.word	0x0001dea0


	//   ....[235]....
        /*0e08*/ 	.word	0x0001def0


	//   ....[236]....
        /*0e0c*/ 	.word	0x0001df40


	//   ....[237]....
        /*0e10*/ 	.word	0x0001df90


	//   ....[238]....
        /*0e14*/ 	.word	0x0001e000


	//   ....[239]....
        /*0e18*/ 	.word	0x0001e050


	//   ....[240]....
        /*0e1c*/ 	.word	0x0001e0c0


	//   ....[241]....
        /*0e20*/ 	.word	0x0001e120


	//   ....[242]....
        /*0e24*/ 	.word	0x0001e190


	//----- nvinfo : EIATTR_EXIT_INSTR_OFFSETS
	.align		4
.L_312:
        /*0e28*/ 	.byte	0x04, 0x1c
        /*0e2a*/ 	.short	(.L_314 - .L_313)


	//   ....[0]....
.L_313:
        /*0e2c*/ 	.word	0x000010f0


	//   ....[1]....
        /*0e30*/ 	.word	0x0001bd30


	//----- nvinfo : EIATTR_MAX_THREADS
	.align		4
.L_314:
        /*0e34*/ 	.byte	0x04, 0x05
        /*0e36*/ 	.short	(.L_316 - .L_315)
.L_315:
        /*0e38*/ 	.word	0x00000080
        /*0e3c*/ 	.word	0x00000001
        /*0e40*/ 	.word	0x00000001


	//----- nvinfo : EIATTR_CRS_STACK_SIZE
	.align		4
.L_316:
        /*0e44*/ 	.byte	0x04, 0x1e
        /*0e46*/ 	.short	(.L_318 - .L_317)
.L_317:
        /*0e48*/ 	.word	0x00000000
.L_318:


//--------------------- .nv.info._ZN7cutlass13device_kernelIN5flash19enable_sm80_to_sm89INS1_16FlashAttnFwdSm80INS1_25CollectiveMainloopFwdSm80ILi4ELi1ELb0EN4cute5tupleIJNS5_1CILi128EEENS7_ILi80EEENS7_ILi64EEEEEELi64ENS_6half_tEfNS_4arch4Sm80ELb0ELb1ELb1ELb1ELb0ELb1ELb1ELb1EEENS1_21CollectiveEpilogueFwdINS6_IJS8_SA_S9_EEENS6_IJNS7_ILi1EEESI_SI_EEESC_SE_Li128ELb1ELb1ELb1ELb0EEENS1_36VarlenDynamicPersistentTileSchedulerILi128ELi80ELi128ELi128ELb1ELb1ELb0ELb1ELb0ELb1EEEEEEEEEvNT_6ParamsE --------------------------
	.section	.nv.info._ZN7cutlass13device_kernelIN5flash19enable_sm80_to_sm89INS1_16FlashAttnFwdSm80INS1_25CollectiveMainloopFwdSm80ILi4ELi1ELb0EN4cute5tupleIJNS5_1CILi128EEENS7_ILi80EEENS7_ILi64EEEEEELi64ENS_6half_tEfNS_4arch4Sm80ELb0ELb1ELb1ELb1ELb0ELb1ELb1ELb1EEENS1_21CollectiveEpilogueFwdINS6_IJS8_SA_S9_EEENS6_IJNS7_ILi1EEESI_SI_EEESC_SE_Li128ELb1ELb1ELb1ELb0EEENS1_36VarlenDynamicPersistentTileSchedulerILi128ELi80ELi128ELi128ELb1ELb1ELb0ELb1ELb0ELb1EEEEEEEEEvNT_6ParamsE,"",@"SHT_CUDA_INFO"
	.sectionflags	@""
	.align	4


	//----- nvinfo : EIATTR_CUDA_API_VERSION
	.align		4
        /*0000*/ 	.byte	0x04, 0x37
        /*0002*/ 	.short	(.L_320 - .L_319)
.L_319:
        /*0004*/ 	.word	0x00000082


	//----- nvinfo : EIATTR_SW2861232_WAR
	.align		4
.L_320:
        /*0008*/ 	.byte	0x01, 0x35
	.zero		2


	//----- nvinfo : EIATTR_PARAM_CBANK
	.align		4
        /*000c*/ 	.byte	0x04, 0x0a
        /*000e*/ 	.short	(.L_322 - .L_321)
	.align		4
.L_321:
        /*0010*/ 	.word	index@(.nv.constant0._ZN7cutlass13device_kernelIN5flash19enable_sm80_to_sm89INS1_16FlashAttnFwdSm80INS1_25CollectiveMainloopFwdSm80ILi4ELi1ELb0EN4cute5tupleIJNS5_1CILi128EEENS7_ILi80EEENS7_ILi64EEEEEELi64ENS_6half_tEfNS_4arch4Sm80ELb0ELb1ELb1ELb1ELb0ELb1ELb1ELb1EEENS1_21CollectiveEpilogueFwdINS6_IJS8_SA_S9_EEENS6_IJNS7_ILi1EEESI_SI_EEESC_SE_Li128ELb1ELb1ELb1ELb0EEENS1_36VarlenDynamicPersistentTileSchedulerILi128ELi80ELi128ELi128ELb1ELb1ELb0ELb1ELb0ELb1EEEEEEEEEvNT_6ParamsE)
        /*0014*/ 	.short	0x0160
        /*0016*/ 	.short	0x0438


	//----- nvinfo : EIATTR_CBANK_PARAM_SIZE
	.align		4
.L_322:
        /*0018*/ 	.byte	0x03, 0x19
        /*001a*/ 	.short	0x0438


	//----- nvinfo : EIATTR_KPARAM_INFO
	.align		4
        /*001c*/ 	.byte	0x04, 0x17
        /*001e*/ 	.short	(.L_324 - .L_323)
.L_323:
        /*0020*/ 	.word	0x00000000
        /*0024*/ 	.short	0x0000
        /*0026*/ 	.short	0x0000
        /*0028*/ 	.byte	0x00, 0xf0, 0xe1, 0x10


	//----- nvinfo : EIATTR_MAXREG_COUNT
	.align		4
.L_324:
        /*002c*/ 	.byte	0x03, 0x1b
        /*002e*/ 	.short	0x00ff


	//----- nvinfo : EIATTR_NUM_BARRIERS
	.align		4
        /*0030*/ 	.byte	0x02, 0x4c
        /*0032*/ 	.byte	0x06
	.zero		1


	//----- nvinfo : EIATTR_ANNOTATIONS
	.align		4
        /*0034*/ 	.byte	0x04, 0x55
        /*0036*/ 	.short	(.L_326 - .L_325)


	//   ....[0]....
.L_325:
        /* <DEDUP_REMOVED lines=91> */
        /*05dc*/ 	.byte	0x90, 0x71, 0x02, 0x00


	//----- nvinfo : EIATTR_MERCURY_ISA_VERSION
	.align		4
.L_326:
        /*05e0*/ 	.byte	0x03, 0x5f
        /*05e2*/ 	.short	0x0000


	//----- nvinfo : EIATTR_INT_WARP_WIDE_INSTR_OFFSETS
	.align		4
        /*05e4*/ 	.byte	0x04, 0x31
        /*05e6*/ 	.short	(.L_328 - .L_327)


	//   ....[0]....
.L_327:
        /*05e8*/ 	.word	0x00022510


	//   ....[1]....
        /*05ec*/ 	.word	0x00022590


	//----- nvinfo : EIATTR_COOP_GROUP_MASK_REGIDS
	.align		4
.L_328:
        /*05f0*/ 	.byte	0x04, 0x29
        /*05f2*/ 	.short	(.L_330 - .L_329)


	//   ....[0]....
.L_329:
        /*05f4*/ 	.word	0xffffffff


	//   ....[1]....
        /*05f8*/ 	.word	0xffffffff


	//   ....[2]....
        /*05fc*/ 	.word	0xffffffff


	//   ....[3]....
        /*0600*/ 	.word	0xffffffff


	//   ....[4]....
        /*0604*/ 	.word	0xffffffff


	//   ....[5]....
        /*0608*/ 	.word	0xffffffff


	//   ....[6]....
        /*060c*/ 	.word	0xffffffff


	//   ....[7]....
        /*0610*/ 	.word	0xffffffff


	//   ....[8]....
        /*0614*/ 	.word	0xffffffff


	//   ....[9]....
        /*0618*/ 	.word	0xffffffff


	//   ....[10]....
        /*061c*/ 	.word	0xffffffff


	//   ....[11]....
        /*0620*/ 	.word	0xffffffff


	//   ....[12]....
        /*0624*/ 	.word	0xffffffff


	//   ....[13]....
        /*0628*/ 	.word	0xffffffff


	//   ....[14]....
        /*062c*/ 	.word	0xffffffff


	//   ....[15]....
        /*0630*/ 	.word	0xffffffff


	//   ....[16]....
        /*0634*/ 	.word	0xffffffff


	//   ....[17]....
        /*0638*/ 	.word	0xffffffff


	//   ....[18]....
        /*063c*/ 	.word	0xffffffff


	//   ....[19]....
        /*0640*/ 	.word	0xffffffff


	//   ....[20]....
        /*0644*/ 	.word	0xffffffff


	//   ....[21]....
        /*0648*/ 	.word	0xffffffff


	//   ....[22]....
        /*064c*/ 	.word	0xffffffff


	//   ....[23]....
        /*0650*/ 	.word	0xffffffff


	//   ....[24]....
        /*0654*/ 	.word	0xffffffff


	//   ....[25]....
        /*0658*/ 	.word	0xffffffff


	//   ....[26]....
        /*065c*/ 	.word	0xffffffff


	//   ....[27]....
        /*0660*/ 	.word	0xffffffff


	//   ....[28]....
        /*0664*/ 	.word	0xffffffff


	//   ....[29]....
        /*0668*/ 	.word	0xffffffff


	//   ....[30]....
        /*066c*/ 	.word	0xffffffff


	//   ....[31]....
        /*0670*/ 	.word	0xffffffff


	//   ....[32]....
        /*0674*/ 	.word	0xffffffff


	//   ....[33]....
        /*0678*/ 	.word	0xffffffff


	//   ....[34]....
        /*067c*/ 	.word	0xffffffff


	//   ....[35]....
        /*0680*/ 	.word	0xffffffff


	//   ....[36]....
        /*0684*/ 	.word	0xffffffff


	//   ....[37]....
        /*0688*/ 	.word	0xffffffff


	//   ....[38]....
        /*068c*/ 	.word	0xffffffff


	//   ....[39]....
        /*0690*/ 	.word	0xffffffff


	//   ....[40]....
        /*0694*/ 	.word	0xffffffff


	//   ....[41]....
        /*0698*/ 	.word	0xffffffff


	//   ....[42]....
        /*069c*/ 	.word	0xffffffff


	//   ....[43]....
        /*06a0*/ 	.word	0xffffffff


	//   ....[44]....
        /*06a4*/ 	.word	0xffffffff


	//   ....[45]....
        /*06a8*/ 	.word	0xffffffff


	//   ....[46]....
        /*06ac*/ 	.word	0xffffffff


	//   ....[47]....
        /*06b0*/ 	.word	0xffffffff


	//   ....[48]....
        /*06b4*/ 	.word	0xffffffff


	//   ....[49]....
        /*06b8*/ 	.word	0xffffffff


	//   ....[50]....
        /*06bc*/ 	.word	0xffffffff


	//   ....[51]....
        /*06c0*/ 	.word	0xffffffff


	//   ....[52]....
        /*06c4*/ 	.word	0xffffffff


	//   ....[53]....
        /*06c8*/ 	.word	0xffffffff


	//   ....[54]....
        /*06cc*/ 	.word	0xffffffff


	//   ....[55]....
        /*06d0*/ 	.word	0xffffffff


	//   ....[56]....
        /*06d4*/ 	.word	0xffffffff


	//   ....[57]....
        /*06d8*/ 	.word	0xffffffff


	//   ....[58]....
        /*06dc*/ 	.word	0xffffffff


	//   ....[59]....
        /*06e0*/ 	.word	0xffffffff


	//   ....[60]....
        /*06e4*/ 	.word	0xffffffff


	//   ....[61]....
        /*06e8*/ 	.word	0xffffffff


	//   ....[62]....
        /*06ec*/ 	.word	0xffffffff


	//   ....[63]....
        /*06f0*/ 	.word	0xffffffff


	//   ....[64]....
        /*06f4*/ 	.word	0xffffffff


	//   ....[65]....
        /*06f8*/ 	.word	0xffffffff


	//   ....[66]....
        /*06fc*/ 	.word	0xffffffff


	//   ....[67]....
        /*0700*/ 	.word	0xffffffff


	//   ....[68]....
        /*0704*/ 	.word	0xffffffff


	//   ....[69]....
        /*0708*/ 	.word	0xffffffff


	//   ....[70]....
        /*070c*/ 	.word	0xffffffff


	//   ....[71]....
        /*0710*/ 	.word	0xffffffff


	//   ....[72]....
        /*0714*/ 	.word	0xffffffff


	//   ....[73]....
        /*0718*/ 	.word	0xffffffff


	//   ....[74]....
        /*071c*/ 	.word	0xffffffff


	//   ....[75]....
        /*0720*/ 	.word	0xffffffff


	//   ....[76]....
        /*0724*/ 	.word	0xffffffff


	//   ....[77]....
        /*0728*/ 	.word	0xffffffff


	//   ....[78]....
        /*072c*/ 	.word	0xffffffff


	//   ....[79]....
        /*0730*/ 	.word	0xffffffff


	//   ....[80]....
        /*0734*/ 	.word	0xffffffff


	//   ....[81]....
        /*0738*/ 	.word	0xffffffff


	//   ....[82]....
        /*073c*/ 	.word	0xffffffff


	//   ....[83]....
        /*0740*/ 	.word	0xffffffff


	//   ....[84]....
        /*0744*/ 	.word	0xffffffff


	//   ....[85]....
        /*0748*/ 	.word	0xffffffff


	//   ....[86]....
        /*074c*/ 	.word	0xffffffff


	//   ....[87]....
        /*0750*/ 	.word	0xffffffff


	//   ....[88]....
        /*0754*/ 	.word	0xffffffff


	//   ....[89]....
        /*0758*/ 	.word	0xffffffff


	//   ....[90]....
        /*075c*/ 	.word	0xffffffff


	//   ....[91]....
        /*0760*/ 	.word	0xffffffff


	//   ....[92]....
        /*0764*/ 	.word	0xffffffff


	//   ....[93]....
        /*0768*/ 	.word	0xffffffff


	//   ....[94]....
        /*076c*/ 	.word	0xffffffff


	//   ....[95]....
        /*0770*/ 	.word	0xffffffff


	//   ....[96]....
        /*0774*/ 	.word	0xffffffff


	//   ....[97]....
        /*0778*/ 	.word	0xffffffff


	//   ....[98]....
        /*077c*/ 	.word	0xffffffff


	//   ....[99]....
        /*0780*/ 	.word	0xffffffff


	//   ....[100]....
        /*0784*/ 	.word	0xffffffff


	//   ....[101]....
        /*0788*/ 	.word	0xffffffff


	//   ....[102]....
        /*078c*/ 	.word	0xffffffff


	//   ....[103]....
        /*0790*/ 	.word	0xffffffff


	//   ....[104]....
        /*0794*/ 	.word	0xffffffff


	//   ....[105]....
        /*0798*/ 	.word	0xffffffff


	//   ....[106]....
        /*079c*/ 	.word	0xffffffff


	//   ....[107]....
        /*07a0*/ 	.word	0xffffffff


	//   ....[108]....
        /*07a4*/ 	.word	0xffffffff


	//   ....[109]....
        /*07a8*/ 	.word	0xffffffff


	//   ....[110]....
        /*07ac*/ 	.word	0xffffffff


	//   ....[111]....
        /*07b0*/ 	.word	0xffffffff


	//   ....[112]....
        /*07b4*/ 	.word	0xffffffff


	//   ....[113]....
        /*07b8*/ 	.word	0xffffffff


	//   ....[114]....
        /*07bc*/ 	.word	0xffffffff


	//   ....[115]....
        /*07c0*/ 	.word	0xffffffff


	//   ....[116]....
        /*07c4*/ 	.word	0xffffffff


	//   ....[117]....
        /*07c8*/ 	.word	0xffffffff


	//   ....[118]....
        /*07cc*/ 	.word	0xffffffff


	//   ....[119]....
        /*07d0*/ 	.word	0xffffffff


	//   ....[120]....
        /*07d4*/ 	.word	0xffffffff


	//   ....[121]....
        /*07d8*/ 	.word	0xffffffff


	//   ....[122]....
        /*07dc*/ 	.word	0xffffffff


	//   ....[123]....
        /*07e0*/ 	.word	0xffffffff


	//   ....[124]....
        /*07e4*/ 	.word	0xffffffff


	//   ....[125]....
        /*07e8*/ 	.word	0xffffffff


	//   ....[126]....
        /*07ec*/ 	.word	0xffffffff


	//   ....[127]....
        /*07f0*/ 	.word	0xffffffff


	//   ....[128]....
        /*07f4*/ 	.word	0xffffffff


	//   ....[129]....
        /*07f8*/ 	.word	0xffffffff


	//   ....[130]....
        /*07fc*/ 	.word	0xffffffff


	//   ....[131]....
        /*0800*/ 	.word	0xffffffff


	//   ....[132]....
        /*0804*/ 	.word	0xffffffff


	//   ....[133]....
        /*0808*/ 	.word	0xffffffff


	//   ....[134]....
        /*080c*/ 	.word	0xffffffff


	//   ....[135]....
        /*0810*/ 	.word	0xffffffff


	//   ....[136]....
        /*0814*/ 	.word	0xffffffff


	//   ....[137]....
        /*0818*/ 	.word	0xffffffff


	//   ....[138]....
        /*081c*/ 	.word	0xffffffff


	//   ....[139]....
        /*0820*/ 	.word	0xffffffff


	//   ....[140]....
        /*0824*/ 	.word	0xffffffff


	//   ....[141]....
        /*0828*/ 	.word	0xffffffff


	//   ....[142]....
        /*082c*/ 	.word	0xffffffff


	//   ....[143]....
        /*0830*/ 	.word	0xffffffff


	//   ....[144]....
        /*0834*/ 	.word	0xffffffff


	//   ....[145]....
        /*0838*/ 	.word	0xffffffff


	//   ....[146]....
        /*083c*/ 	.word	0xffffffff


	//   ....[147]....
        /*0840*/ 	.word	0xffffffff


	//   ....[148]....
        /*0844*/ 	.word	0xffffffff


	//   ....[149]....
        /*0848*/ 	.word	0xffffffff


	//   ....[150]....
        /*084c*/ 	.word	0xffffffff


	//   ....[151]....
        /*0850*/ 	.word	0xffffffff


	//   ....[152]....
        /*0854*/ 	.word	0xffffffff


	//   ....[153]....
        /*0858*/ 	.word	0xffffffff


	//   ....[154]....
        /*085c*/ 	.word	0xffffffff


	//   ....[155]....
        /*0860*/ 	.word	0xffffffff


	//   ....[156]....
        /*0864*/ 	.word	0xffffffff


	//   ....[157]....
        /*0868*/ 	.word	0xffffffff


	//   ....[158]....
        /*086c*/ 	.word	0xffffffff


	//   ....[159]....
        /*0870*/ 	.word	0xffffffff


	//   ....[160]....
        /*0874*/ 	.word	0xffffffff


	//   ....[161]....
        /*0878*/ 	.word	0xffffffff


	//   ....[162]....
        /*087c*/ 	.word	0xffffffff


	//   ....[163]....
        /*0880*/ 	.word	0xffffffff


	//   ....[164]....
        /*0884*/ 	.word	0xffffffff


	//   ....[165]....
        /*0888*/ 	.word	0xffffffff


	//   ....[166]....
        /*088c*/ 	.word	0xffffffff


	//   ....[167]....
        /*0890*/ 	.word	0xffffffff


	//   ....[168]....
        /*0894*/ 	.word	0xffffffff


	//   ....[169]....
        /*0898*/ 	.word	0xffffffff


	//   ....[170]....
        /*089c*/ 	.word	0xffffffff


	//   ....[171]....
        /*08a0*/ 	.word	0xffffffff


	//   ....[172]....
        /*08a4*/ 	.word	0xffffffff


	//   ....[173]....
        /*08a8*/ 	.word	0xffffffff


	//   ....[174]....
        /*08ac*/ 	.word	0xffffffff


	//   ....[175]....
        /*08b0*/ 	.word	0xffffffff


	//   ....[176]....
        /*08b4*/ 	.word	0xffffffff


	//   ....[177]....
        /*08b8*/ 	.word	0xffffffff


	//   ....[178]....
        /*08bc*/ 	.word	0xffffffff


	//   ....[179]....
        /*08c0*/ 	.word	0xffffffff


	//   ....[180]....
        /*08c4*/ 	.word	0xffffffff


	//   ....[181]....
        /*08c8*/ 	.word	0xffffffff


	//   ....[182]....
        /*08cc*/ 	.word	0xffffffff


	//   ....[183]....
        /*08d0*/ 	.word	0xffffffff


	//   ....[184]....
        /*08d4*/ 	.word	0xffffffff


	//   ....[185]....
        /*08d8*/ 	.word	0xffffffff


	//   ....[186]....
        /*08dc*/ 	.word	0xffffffff


	//   ....[187]....
        /*08e0*/ 	.word	0xffffffff


	//   ....[188]....
        /*08e4*/ 	.word	0xffffffff


	//   ....[189]....
        /*08e8*/ 	.word	0xffffffff


	//   ....[190]....
        /*08ec*/ 	.word	0xffffffff


	//   ....[191]....
        /*08f0*/ 	.word	0xffffffff


	//   ....[192]....
        /*08f4*/ 	.word	0xffffffff


	//   ....[193]....
        /*08f8*/ 	.word	0xffffffff


	//   ....[194]....
        /*08fc*/ 	.word	0xffffffff


	//   ....[195]....
        /*0900*/ 	.word	0xffffffff


	//   ....[196]....
        /*0904*/ 	.word	0xffffffff


	//   ....[197]....
        /*0908*/ 	.word	0xffffffff


	//   ....[198]....
        /*090c*/ 	.word	0xffffffff


	//   ....[199]....
        /*0910*/ 	.word	0xffffffff


	//   ....[200]....
        /*0914*/ 	.word	0xffffffff


	//   ....[201]....
        /*0918*/ 	.word	0xffffffff


	//   ....[202]....
        /*091c*/ 	.word	0xffffffff


	//   ....[203]....
        /*0920*/ 	.word	0xffffffff


	//   ....[204]....
        /*0924*/ 	.word	0xffffffff


	//   ....[205]....
        /*0928*/ 	.word	0xffffffff


	//   ....[206]....
        /*092c*/ 	.word	0xffffffff


	//   ....[207]....
        /*0930*/ 	.word	0xffffffff


	//   ....[208]....
        /*0934*/ 	.word	0xffffffff


	//   ....[209]....
        /*0938*/ 	.word	0xffffffff


	//   ....[210]....
        /*093c*/ 	.word	0xffffffff


	//   ....[211]....
        /*0940*/ 	.word	0xffffffff


	//   ....[212]....
        /*0944*/ 	.word	0xffffffff


	//   ....[213]....
        /*0948*/ 	.word	0xffffffff


	//   ....[214]....
        /*094c*/ 	.word	0xffffffff


	//   ....[215]....
        /*0950*/ 	.word	0xffffffff


	//   ....[216]....
        /*0954*/ 	.word	0xffffffff


	//   ....[217]....
        /*0958*/ 	.word	0xffffffff


	//   ....[218]....
        /*095c*/ 	.word	0xffffffff


	//   ....[219]....
        /*0960*/ 	.word	0xffffffff


	//   ....[220]....
        /*0964*/ 	.word	0xffffffff


	//   ....[221]....
        /*0968*/ 	.word	0xffffffff


	//   ....[222]....
        /*096c*/ 	.word	0xffffffff


	//   ....[223]....
        /*0970*/ 	.word	0xffffffff


	//   ....[224]....
        /*0974*/ 	.word	0xffffffff


	//   ....[225]....
        /*0978*/ 	.word	0xffffffff


	//   ....[226]....
        /*097c*/ 	.word	0xffffffff


	//   ....[227]....
        /*0980*/ 	.word	0xffffffff


	//   ....[228]....
        /*0984*/ 	.word	0xffffffff


	//   ....[229]....
        /*0988*/ 	.word	0xffffffff


	//   ....[230]....
        /*098c*/ 	.word	0xffffffff


	//   ....[231]....
        /*0990*/ 	.word	0xffffffff


	//   ....[232]....
        /*0994*/ 	.word	0xffffffff


	//   ....[233]....
        /*0998*/ 	.word	0xffffffff


	//   ....[234]....
        /*099c*/ 	.word	0xffffffff


	//   ....[235]....
        /*09a0*/ 	.word	0xffffffff


	//   ....[236]....
        /*09a4*/ 	.word	0xffffffff


	//   ....[237]....
        /*09a8*/ 	.word	0xffffffff


	//   ....[238]....
        /*09ac*/ 	.word	0xffffffff


	//   ....[239]....
        /*09b0*/ 	.word	0xffffffff


	//   ....[240]....
        /*09b4*/ 	.word	0xffffffff


	//   ....[241]....
        /*09b8*/ 	.word	0xffffffff


	//   ....[242]....
        /*09bc*/ 	.word	0xffffffff


	//   ....[243]....
        /*09c0*/ 	.word	0xffffffff


	//   ....[244]....
        /*09c4*/ 	.word	0xffffffff


	//   ....[245]....
        /*09c8*/ 	.word	0xffffffff


	//   ....[246]....
        /*09cc*/ 	.word	0xffffffff


	//   ....[247]....
        /*09d0*/ 	.word	0xffffffff


	//   ....[248]....
        /*09d4*/ 	.word	0xffffffff


	//   ....[249]....
        /*09d8*/ 	.word	0xffffffff


	//   ....[250]....
        /*09dc*/ 	.word	0xffffffff


	//   ....[251]....
        /*09e0*/ 	.word	0xffffffff


	//   ....[252]....
        /*09e4*/ 	.word	0xffffffff


	//   ....[253]....
        /*09e8*/ 	.word	0xffffffff


	//   ....[254]....
        /*09ec*/ 	.word	0xffffffff


	//   ....[255]....
        /*09f0*/ 	.word	0xffffffff


	//   ....[0]....
        /*09f4*/ 	.word	0xffffffff


	//   ....[1]....
        /*09f8*/ 	.word	0xffffffff


	//   ....[2]....
        /*09fc*/ 	.word	0xffffffff


	//   ....[3]....
        /*0a00*/ 	.word	0xffffffff


	//   ....[4]....
        /*0a04*/ 	.word	0xffffffff


	//   ....[5]....
        /*0a08*/ 	.word	0xffffffff


	//   ....[6]....
        /*0a0c*/ 	.word	0xffffffff


	//   ....[7]....
        /*0a10*/ 	.word	0xffffffff


	//   ....[8]....
        /*0a14*/ 	.word	0xffffffff


	//   ....[9]....
        /*0a18*/ 	.word	0xffffffff


	//   ....[10]....
        /*0a1c*/ 	.word	0xffffffff


	//   ....[11]....
        /*0a20*/ 	.word	0xffffffff


	//   ....[12]....
        /*0a24*/ 	.word	0xffffffff


	//   ....[13]....
        /*0a28*/ 	.word	0xffffffff


	//   ....[14]....
        /*0a2c*/ 	.word	0xffffffff


	//   ....[15]....
        /*0a30*/ 	.word	0xffffffff


	//   ....[16]....
        /*0a34*/ 	.word	0xffffffff


	//   ....[17]....
        /*0a38*/ 	.word	0xffffffff


	//   ....[18]....
        /*0a3c*/ 	.word	0xffffffff


	//----- nvinfo : EIATTR_COOP_GROUP_INSTR_OFFSETS
	.align		4
.L_330:
        /*0a40*/ 	.byte	0x04, 0x28
        /*0a42*/ 	.short	(.L_332 - .L_331)


	//   ....[0]....
.L_331:
        /*0a44*/ 	.word	0x00000050


	//   ....[1]....
        /*0a48*/ 	.word	0x00000200


	//   ....[2]....
        /*0a4c*/ 	.word	0x00000230


	//   ....[3]....
        /*0a50*/ 	.word	0x00000260


	//   ....[4]....
        /*0a54*/ 	.word	0x00000290


	//   ....[5]....
        /*0a58*/ 	.word	0x000002c0


	//   ....[6]....
        /*0a5c*/ 	.word	0x000002f0


	//   ....[7]....
        /*0a60*/ 	.word	0x00000450


	//   ....[8]....
        /*0a64*/ 	.word	0x00000490


	//   ....[9]....
        /*0a68*/ 	.word	0x000004c0


	//   ....[10]....
        /*0a6c*/ 	.word	0x000004f0


	//   ....[11]....
        /*0a70*/ 	.word	0x00000520


	//   ....[12]....
        /*0a74*/ 	.word	0x00000550


	//   ....[13]....
        /*0a78*/ 	.word	0x000005e0


	//   ....[14]....
        /*0a7c*/ 	.word	0x00000630


	//   ....[15]....
        /*0a80*/ 	.word	0x00000650


	//   ....[16]....
        /*0a84*/ 	.word	0x000006b0


	//   ....[17]....
        /*0a88*/ 	.word	0x00008920


	//   ....[18]....
        /*0a8c*/ 	.word	0x00008940


	//   ....[19]....
        /*0a90*/ 	.word	0x00008a20


	//   ....[20]....
        /*0a94*/ 	.word	0x00008a30


	//   ....[21]....
        /*0a98*/ 	.word	0x00008b00


	//   ....[22]....
        /*0a9c*/ 	.word	0x00008b20


	//   ....[23]....
        /*0aa0*/ 	.word	0x00008bf0


	//   ....[24]....
        /*0aa4*/ 	.word	0x00008c00


	//   ....[25]....
        /*0aa8*/ 	.word	0x00008cd0


	//   ....[26]....
        /*0aac*/ 	.word	0x00008cf0


	//   ....[27]....
        /*0ab0*/ 	.word	0x00008dc0


	//   ....[28]....
        /*0ab4*/ 	.word	0x00008dd0


	//   ....[29]....
        /*0ab8*/ 	.word	0x00008ea0


	//   ....[30]....
        /*0abc*/ 	.word	0x00008ec0


	//   ....[31]....
        /*0ac0*/ 	.word	0x00008f90


	//   ....[32]....
        /*0ac4*/ 	.word	0x00008fa0


	//   ....[33]....
        /*0ac8*/ 	.word	0x00009660


	//   ....[34]....
        /*0acc*/ 	.word	0x000096c0


	//   ....[35]....
        /*0ad0*/ 	.word	0x00009720


	//   ....[36]....
        /*0ad4*/ 	.word	0x00009730


	//   ....[37]....
        /*0ad8*/ 	.word	0x000098e0


	//   ....[38]....
        /*0adc*/ 	.word	0x000099a0


	//   ....[39]....
        /*0ae0*/ 	.word	0x000099e0


	//   ....[40]....
        /*0ae4*/ 	.word	0x00009a20


	//   ....[41]....
        /*0ae8*/ 	.word	0x00009c00


	//   ....[42]....
        /*0aec*/ 	.word	0x00009cc0


	//   ....[43]....
        /*0af0*/ 	.word	0x00009d00


	//   ....[44]....
        /*0af4*/ 	.word	0x00009d40


	//   ....[45]....
        /*0af8*/ 	.word	0x00009f40


	//   ....[46]....
        /*0afc*/ 	.word	0x0000a000


	//   ....[47]....
        /*0b00*/ 	.word	0x0000a040


	//   ....[48]....
        /*0b04*/ 	.word	0x0000a080


	//   ....[49]....
        /*0b08*/ 	.word	0x0000bbd0


	//   ....[50]....
        /*0b0c*/ 	.word	0x0000bc20


	//   ....[51]....
        /*0b10*/ 	.word	0x0000bc40


	//   ....[52]....
        /*0b14*/ 	.word	0x0000bc60


	//   ....[53]....
        /*0b18*/ 	.word	0x0000bd40


	//   ....[54]....
        /*0b1c*/ 	.word	0x0000bd50


	//   ....[55]....
        /*0b20*/ 	.word	0x0000bd60


	//   ....[56]....
        /*0b24*/ 	.word	0x0000bd70


	//   ....[57]....
        /*0b28*/ 	.word	0x0000bfa0


	//   ....[58]....
        /*0b2c*/ 	.word	0x0000bfe0


	//   ....[59]....
        /*0b30*/ 	.word	0x0000c000


	//   ....[60]....
        /*0b34*/ 	.word	0x0000c010


	//   ....[61]....
        /*0b38*/ 	.word	0x0000c180


	//   ....[62]....
        /*0b3c*/ 	.word	0x0000c200


	//   ....[63]....
        /*0b40*/ 	.word	0x0000c240


	//   ....[64]....
        /*0b44*/ 	.word	0x0000c260


	//   ....[65]....
        /*0b48*/ 	.word	0x0000f450


	//   ....[66]....
        /*0b4c*/ 	.word	0x0000f650


	//   ....[67]....
        /*0b50*/ 	.word	0x0000fde0


	//   ....[68]....
        /*0b54*/ 	.word	0x00010430


	//   ....[69]....
        /*0b58*/ 	.word	0x00010e00


	//   ....[70]....
        /*0b5c*/ 	.word	0x00010ea0


	//   ....[71]....
        /*0b60*/ 	.word	0x00011260


	//   ....[72]....
        /*0b64*/ 	.word	0x00011280


	//   ....[73]....
        /*0b68*/ 	.word	0x00011970


	//   ....[74]....
        /*0b6c*/ 	.word	0x00011a10


	//   ....[75]....
        /*0b70*/ 	.word	0x00011b00


	//   ....[76]....
        /*0b74*/ 	.word	0x00011b90


	//   ....[77]....
        /*0b78*/ 	.word	0x00014790


	//   ....[78]....
        /*0b7c*/ 	.word	0x000149c0


	//   ....[79]....
        /*0b80*/ 	.word	0x00015190


	//   ....[80]....
        /*0b84*/ 	.word	0x00015820


	//   ....[81]....
        /*0b88*/ 	.word	0x000161d0


	//   ....[82]....
        /*0b8c*/ 	.word	0x00016360


	//   ....[83]....
        /*0b90*/ 	.word	0x00016650


	//   ....[84]....
        /*0b94*/ 	.word	0x00016760


	//   ....[85]....
        /*0b98*/ 	.word	0x000167b0


	//   ....[86]....
        /*0b9c*/ 	.word	0x000168b0


	//   ....[87]....
        /*0ba0*/ 	.word	0x00016d30


	//   ....[88]....
        /*0ba4*/ 	.word	0x00016db0


	//   ....[89]....
        /*0ba8*/ 	.word	0x0001a040


	//   ....[90]....
        /*0bac*/ 	.word	0x0001a080


	//   ....[91]....
        /*0bb0*/ 	.word	0x0001a2b0


	//   ....[92]....
        /*0bb4*/ 	.word	0x0001a350


	//   ....[93]....
        /*0bb8*/ 	.word	0x0001a380


	//   ....[94]....
        /*0bbc*/ 	.word	0x0001a460


	//   ....[95]....
        /*0bc0*/ 	.word	0x0001a550


	//   ....[96]....
        /*0bc4*/ 	.word	0x0001a7b0


	//   ....[97]....
        /*0bc8*/ 	.word	0x0001dc00


	//   ....[98]....
        /*0bcc*/ 	.word	0x0001de30


	//   ....[99]....
        /*0bd0*/ 	.word	0x0001e600


	//   ....[100]....
        /*0bd4*/ 	.word	0x0001ec90


	//   ....[101]....
        /*0bd8*/ 	.word	0x0001f640


	//   ....[102]....
        /*0bdc*/ 	.word	0x0001f7d0


	//   ....[103]....
        /*0be0*/ 	.word	0x0001fac0


	//   ....[104]....
        /*0be4*/ 	.word	0x0001fbd0


	//   ....[105]....
        /*0be8*/ 	.word	0x0001fc20


	//   ....[106]....
        /*0bec*/ 	.word	0x0001fd20


	//   ....[107]....
        /*0bf0*/ 	.word	0x000201b0


	//   ....[108]....
        /*0bf4*/ 	.word	0x00020230


	//   ....[109]....
        /*0bf8*/ 	.word	0x00021d00


	//   ....[110]....
        /*0bfc*/ 	.word	0x00021d70


	//   ....[111]....
        /*0c00*/ 	.word	0x00021d80


	//   ....[112]....
        /*0c04*/ 	.word	0x00021d90


	//   ....[113]....
        /*0c08*/ 	.word	0x00021dc0


	//   ....[114]....
        /*0c0c*/ 	.word	0x00021de0


	//   ....[115]....
        /*0c10*/ 	.word	0x00021df0


	//   ....[116]....
        /*0c14*/ 	.word	0x00021e00


	//   ....[117]....
        /*0c18*/ 	.word	0x00023260


	//   ....[118]....
        /*0c1c*/ 	.word	0x00023280


	//   ....[119]....
        /*0c20*/ 	.word	0x00023290


	//   ....[120]....
        /*0c24*/ 	.word	0x000232a0


	//   ....[121]....
        /*0c28*/ 	.word	0x000232b0


	//   ....[122]....
        /*0c2c*/ 	.word	0x000232c0


	//   ....[123]....
        /*0c30*/ 	.word	0x000232e0


	//   ....[124]....
        /*0c34*/ 	.word	0x00023350


	//   ....[125]....
        /*0c38*/ 	.word	0x000236d0


	//   ....[126]....
        /*0c3c*/ 	.word	0x000236f0


	//   ....[127]....
        /*0c40*/ 	.word	0x00023760


	//   ....[128]....
        /*0c44*/ 	.word	0x00023770


	//   ....[129]....
        /*0c48*/ 	.word	0x000237e0


	//   ....[130]....
        /*0c4c*/ 	.word	0x00023800


	//   ....[131]....
        /*0c50*/ 	.word	0x00023870


	//   ....[132]....
        /*0c54*/ 	.word	0x00023880


	//   ....[133]....
        /*0c58*/ 	.word	0x000238f0


	//   ....[134]....
        /*0c5c*/ 	.word	0x00023910


	//   ....[135]....
        /*0c60*/ 	.word	0x00023980


	//   ....[136]....
        /*0c64*/ 	.word	0x00023990


	//   ....[137]....
        /*0c68*/ 	.word	0x00023a00


	//   ....[138]....
        /*0c6c*/ 	.word	0x00023a20


	//   ....[139]....
        /*0c70*/ 	.word	0x00023a90


	//   ....[140]....
        /*0c74*/ 	.word	0x00023aa0


	//   ....[141]....
        /*0c78*/ 	.word	0x00023d30


	//   ....[142]....
        /*0c7c*/ 	.word	0x00023d50


	//   ....[143]....
        /*0c80*/ 	.word	0x000240a0


	//   ....[144]....
        /*0c84*/ 	.word	0x000240b0


	//   ....[145]....
        /*0c88*/ 	.word	0x00024310


	//   ....[146]....
        /*0c8c*/ 	.word	0x00024330


	//   ....[147]....
        /*0c90*/ 	.word	0x000245b0


	//   ....[148]....
        /*0c94*/ 	.word	0x000245c0


	//   ....[149]....
        /*0c98*/ 	.word	0x00024f80


	//   ....[150]....
        /*0c9c*/ 	.word	0x00024fa0


	//   ....[151]....
        /*0ca0*/ 	.word	0x00025010


	//   ....[152]....
        /*0ca4*/ 	.word	0x00025020


	//   ....[153]....
        /*0ca8*/ 	.word	0x00025090


	//   ....[154]....
        /*0cac*/ 	.word	0x000250b0


	//   ....[155]....
        /*0cb0*/ 	.word	0x00025120


	//   ....[156]....
        /*0cb4*/ 	.word	0x00025130


	//   ....[157]....
        /*0cb8*/ 	.word	0x000251a0


	//   ....[158]....
        /*0cbc*/ 	.word	0x000251c0


	//   ....[159]....
        /*0cc0*/ 	.word	0x00025230


	//   ....[160]....
        /*0cc4*/ 	.word	0x00025240


	//   ....[161]....
        /*0cc8*/ 	.word	0x000252b0


	//   ....[162]....
        /*0ccc*/ 	.word	0x000252d0


	//   ....[163]....
        /*0cd0*/ 	.word	0x00025340


	//   ....[164]....
        /*0cd4*/ 	.word	0x00025350


	//   ....[165]....
        /*0cd8*/ 	.word	0x00025490


	//   ....[166]....
        /*0cdc*/ 	.word	0x000254b0


	//   ....[167]....
        /*0ce0*/ 	.word	0x000255e0


	//   ....[168]....
        /*0ce4*/ 	.word	0x00025620


	//   ....[169]....
        /*0ce8*/ 	.word	0x00025650


	//   ....[170]....
        /*0cec*/ 	.word	0x00025680


	//   ....[171]....
        /*0cf0*/ 	.word	0x000256b0


	//   ....[172]....
        /*0cf4*/ 	.word	0x000256e0


	//   ....[173]....
        /*0cf8*/ 	.word	0x00025840


	//   ....[174]....
        /*0cfc*/ 	.word	0x00025880


	//   ....[175]....
        /*0d00*/ 	.word	0x000258b0


	//   ....[176]....
        /*0d04*/ 	.word	0x000258e0


	//   ....[177]....
        /*0d08*/ 	.word	0x00025910


	//   ....[178]....
        /*0d0c*/ 	.word	0x00025940


	//   ....[179]....
        /*0d10*/ 	.word	0x000259d0


	//   ....[180]....
        /*0d14*/ 	.word	0x00025a30


	//   ....[181]....
        /*0d18*/ 	.word	0x00025a40


	//   ....[182]....
        /*0d1c*/ 	.word	0x00025aa0


	//   ....[183]....
        /*0d20*/ 	.word	0x00026500


	//   ....[184]....
        /*0d24*/ 	.word	0x00026560


	//   ....[185]....
        /*0d28*/ 	.word	0x000265b0


	//   ....[186]....
        /*0d2c*/ 	.word	0x00026600


	//   ....[187]....
        /*0d30*/ 	.word	0x00026650


	//   ....[188]....
        /*0d34*/ 	.word	0x000266c0


	//   ....[189]....
        /*0d38*/ 	.word	0x00026710


	//   ....[190]....
        /*0d3c*/ 	.word	0x00026780


	//   ....[191]....
        /*0d40*/ 	.word	0x000267f0


	//   ....[192]....
        /*0d44*/ 	.word	0x00026850


	//   ....[193]....
        /*0d48*/ 	.word	0x000268c0


	//   ....[194]....
        /*0d4c*/ 	.word	0x00026930


	//   ....[195]....
        /*0d50*/ 	.word	0x000269a0


	//   ....[196]....
        /*0d54*/ 	.word	0x00026a00


	//   ....[197]....
        /*0d58*/ 	.word	0x00026a70


	//   ....[198]....
        /*0d5c*/ 	.word	0x00026ae0


	//   ....[199]....
        /*0d60*/ 	.word	0x00026b50


	//   ....[200]....
        /*0d64*/ 	.word	0x00026bb0


	//   ....[201]....
        /*0d68*/ 	.word	0x00026c20


	//   ....[202]....
        /*0d6c*/ 	.word	0x00026c90


	//   ....[203]....
        /*0d70*/ 	.word	0x00026d00


	//   ....[204]....
        /*0d74*/ 	.word	0x00026d60


	//   ....[205]....
        /*0d78*/ 	.word	0x00026dd0


	//   ....[206]....
        /*0d7c*/ 	.word	0x00026e40


	//   ....[207]....
        /*0d80*/ 	.word	0x00026eb0


	//   ....[208]....
        /*0d84*/ 	.word	0x00026f10


	//   ....[209]....
        /*0d88*/ 	.word	0x00026f70


	//   ....[210]....
        /*0d8c*/ 	.word	0x00026fd0


	//   ....[211]....
        /*0d90*/ 	.word	0x00027020


	//   ....[212]....
        /*0d94*/ 	.word	0x00027080


	//   ....[213]....
        /*0d98*/ 	.word	0x000270d0


	//   ....[214]....
        /*0d9c*/ 	.word	0x00027130


	//   ....[215]....
        /*0da0*/ 	.word	0x00027180


	//   ....[216]....
        /*0da4*/ 	.word	0x000271e0


	//   ....[217]....
        /*0da8*/ 	.word	0x00027250


	//   ....[218]....
        /*0dac*/ 	.word	0x000272c0


	//   ....[219]....
        /*0db0*/ 	.word	0x00027330


	//   ....[220]....
        /*0db4*/ 	.word	0x00027390


	//   ....[221]....
        /*0db8*/ 	.word	0x00027400


	//   ....[222]....
        /*0dbc*/ 	.word	0x00027470


	//   ....[223]....
        /*0dc0*/ 	.word	0x000274e0


	//   ....[224]....
        /*0dc4*/ 	.word	0x00027540


	//   ....[225]....
        /*0dc8*/ 	.word	0x000275b0


	//   ....[226]....
        /*0dcc*/ 	.word	0x00027620


	//   ....[227]....
        /*0dd0*/ 	.word	0x00027690


	//   ....[228]....
        /*0dd4*/ 	.word	0x000276f0


	//   ....[229]....
        /*0dd8*/ 	.word	0x00027760


	//   ....[230]....
        /*0ddc*/ 	.word	0x000277d0


	//   ....[231]....
        /*0de0*/ 	.word	0x00027840


	//   ....[232]....
        /*0de4*/ 	.word	0x000278a0


	//   ....[233]....
        /*0de8*/ 	.word	0x00027910


	//   ....[234]....
        /*0dec*/ 	.word	0x00027980


	//   ....[235]....
        /*0df0*/ 	.word	0x000279f0


	//   ....[236]....
        /*0df4*/ 	.word	0x00027a50


	//   ....[237]....
        /*0df8*/ 	.word	0x00027ac0


	//   ....[238]....
        /*0dfc*/ 	.word	0x00027b30


	//   ....[239]....
        /*0e00*/ 	.word	0x00027ba0


	//   ....[240]....
        /*0e04*/ 	.word	0x00027c00


	//   ....[241]....
        /*0e08*/ 	.word	0x00027c70


	//   ....[242]....
        /*0e0c*/ 	.word	0x00027ce0


	//   ....[243]....
        /*0e10*/ 	.word	0x00027d50


	//   ....[244]....
        /*0e14*/ 	.word	0x00027db0


	//   ....[245]....
        /*0e18*/ 	.word	0x00027e20


	//   ....[246]....
        /*0e1c*/ 	.word	0x00027e90


	//   ....[247]....
        /*0e20*/ 	.word	0x00027f00


	//   ....[248]....
        /*0e24*/ 	.word	0x00027f60


	//   ....[249]....
        /*0e28*/ 	.word	0x00027fd0


	//   ....[250]....
        /*0e2c*/ 	.word	0x00028040


	//   ....[251]....
        /*0e30*/ 	.word	0x000280b0


	//   ....[252]....
        /*0e34*/ 	.word	0x00028110


	//   ....[253]....
        /*0e38*/ 	.word	0x00028180


	//   ....[254]....
        /*0e3c*/ 	.word	0x000281f0


	//   ....[255]....
        /*0e40*/ 	.word	0x00028260


	//   ....[0]....
        /*0e44*/ 	.word	0x000282c0


	//   ....[1]....
        /*0e48*/ 	.word	0x00028330


	//   ....[2]....
        /*0e4c*/ 	.word	0x000283a0


	//   ....[3]....
        /*0e50*/ 	.word	0x000283f0


	//   ....[4]....
        /*0e54*/ 	.word	0x00028430


	//   ....[5]....
        /*0e58*/ 	.word	0x00028480


	//   ....[6]....
        /*0e5c*/ 	.word	0x000284d0


	//   ....[7]....
        /*0e60*/ 	.word	0x00028520


	//   ....[8]....
        /*0e64*/ 	.word	0x00028590


	//   ....[9]....
        /*0e68*/ 	.word	0x000285e0


	//   ....[10]....
        /*0e6c*/ 	.word	0x00028630


	//   ....[11]....
        /*0e70*/ 	.word	0x00028680


	//   ....[12]....
        /*0e74*/ 	.word	0x000286d0


	//   ....[13]....
        /*0e78*/ 	.word	0x00028720


	//   ....[14]....
        /*0e7c*/ 	.word	0x00028790


	//   ....[15]....
        /*0e80*/ 	.word	0x000287e0


	//   ....[16]....
        /*0e84*/ 	.word	0x00028850


	//   ....[17]....
        /*0e88*/ 	.word	0x000288b0


	//   ....[18]....
        /*0e8c*/ 	.word	0x00028920


	//----- nvinfo : EIATTR_EXIT_INSTR_OFFSETS
	.align		4
.L_332:
        /*0e90*/ 	.byte	0x04, 0x1c
        /*0e92*/ 	.short	(.L_334 - .L_333)


	//   ....[0]....
.L_333:
        /*0e94*/ 	.word	0x000010d0


	//   ....[1]....
        /*0e98*/ 	.word	0x000264c0


	//----- nvinfo : EIATTR_MAX_THREADS
	.align		4
.L_334:
        /*0e9c*/ 	.byte	0x04, 0x05
        /*0e9e*/ 	.short	(.L_336 - .L_335)
.L_335:
        /*0ea0*/ 	.word	0x00000080
        /*0ea4*/ 	.word	0x00000001
        /*0ea8*/ 	.word	0x00000001


	//----- nvinfo : EIATTR_CRS_STACK_SIZE
	.align		4
.L_336:
        /*0eac*/ 	.byte	0x04, 0x1e
        /*0eae*/ 	.short	(.L_338 - .L_337)
.L_337:
        /*0eb0*/ 	.word	0x00000000
.L_338:


//--------------------- .nv.info._ZN7cutlass13device_kernelIN5flash19enable_sm80_to_sm89INS1_16FlashAttnFwdSm80INS1_25CollectiveMainloopFwdSm80ILi4ELi1ELb0EN4cute5tupleIJNS5_1CILi128EEENS7_ILi112EEENS7_ILi64EEEEEELi64ENS_6half_tEfNS_4arch4Sm80ELb1ELb0ELb1ELb0ELb0ELb0ELb1ELb1EEENS1_21CollectiveEpilogueFwdINS6_IJS8_SA_S9_EEENS6_IJNS7_ILi1EEESI_SI_EEESC_SE_Li128ELb0ELb1ELb1ELb0EEENS1_30DynamicPersistentTileSchedulerILi128ELi128ELb1ELb1ELb0EEEEEEEEEvNT_6ParamsE --------------------------
	.section	.nv.info._ZN7cutlass13device_kernelIN5flash19enable_sm80_to_sm89INS1_16FlashAttnFwdSm80INS1_25CollectiveMainloopFwdSm80ILi4ELi1ELb0EN4cute5tupleIJNS5_1CILi128EEENS7_ILi112EEENS7_ILi64EEEEEELi64ENS_6half_tEfNS_4arch4Sm80ELb1ELb0ELb1ELb0ELb0ELb0ELb1ELb1EEENS1_21CollectiveEpilogueFwdINS6_IJS8_SA_S9_EEENS6_IJNS7_ILi1EEESI_SI_EEESC_SE_Li128ELb0ELb1ELb1ELb0EEENS1_30DynamicPersistentTileSchedulerILi128ELi128ELb1ELb1ELb0EEEEEEEEEvNT_6ParamsE,"",@"SHT_CUDA_INFO"
	.sectionflags	@""
	.align	4


	//----- nvinfo : EIATTR_CUDA_API_VERSION
	.align		4
        /*0000*/ 	.byte	0x04, 0x37
        /*0002*/ 	.short	(.L_340 - .L_339)
.L_339:
        /*0004*/ 	.word	0x00000082


	//----- nvinfo : EIATTR_SW2861232_WAR
	.align		4
.L_340:
        /*0008*/ 	.byte	0x01, 0x35
	.zero		2


	//----- nvinfo : EIATTR_PARAM_CBANK
	.align		4
        /*000c*/ 	.byte	0x04, 0x0a
        /*000e*/ 	.short	(.L_342 - .L_341)
	.align		4
.L_341:
        /*0010*/ 	.word	index@(.nv.constant0._ZN7cutlass13device_kernelIN5flash19enable_sm80_to_sm89INS1_16FlashAttnFwdSm80INS1_25CollectiveMainloopFwdSm80ILi4ELi1ELb0EN4cute5tupleIJNS5_1CILi128EEENS7_ILi112EEENS7_ILi64EEEEEELi64ENS_6half_tEfNS_4arch4Sm80ELb1ELb0ELb1ELb0ELb0ELb0ELb1ELb1EEENS1_21CollectiveEpilogueFwdINS6_IJS8_SA_S9_EEENS6_IJNS7_ILi1EEESI_SI_EEESC_SE_Li128ELb0ELb1ELb1ELb0EEENS1_30DynamicPersistentTileSchedulerILi128ELi128ELb1ELb1ELb0EEEEEEEEEvNT_6ParamsE)
        /*0014*/ 	.short	0x0160
        /*0016*/ 	.short	0x0428


	//----- nvinfo : EIATTR_CBANK_PARAM_SIZE
	.align		4
.L_342:
        /*0018*/ 	.byte	0x03, 0x19
        /*001a*/ 	.short	0x0428


	//----- nvinfo : EIATTR_KPARAM_INFO
	.align		4
        /*001c*/ 	.byte	0x04, 0x17
        /*001e*/ 	.short	(.L_344 - .L_343)
.L_343:
        /*0020*/ 	.word	0x00000000
        /*0024*/ 	.short	0x0000
        /*0026*/ 	.short	0x0000
        /*0028*/ 	.byte	0x00, 0xf0, 0xa1, 0x10


	//----- nvinfo : EIATTR_MAXREG_COUNT
	.align		4
.L_344:
        /*002c*/ 	.byte	0x03, 0x1b
        /*002e*/ 	.short	0x00ff


	//----- nvinfo : EIATTR_NUM_BARRIERS
	.align		4
        /*0030*/ 	.byte	0x02, 0x4c
        /*0032*/ 	.byte	0x06
	.zero		1


	//----- nvinfo : EIATTR_ANNOTATIONS
	.align		4
        /*0034*/ 	.byte	0x04, 0x55
        /*0036*/ 	.short	(.L_346 - .L_345)


	//   ....[0]....
.L_345:
        /* <DEDUP_REMOVED lines=77> */


	//----- nvinfo : EIATTR_MERCURY_ISA_VERSION
	.align		4
.L_346:
        /*04f0*/ 	.byte	0x03, 0x5f
        /*04f2*/ 	.short	0x0000


	//----- nvinfo : EIATTR_INT_WARP_WIDE_INSTR_OFFSETS
	.align		4
        /*04f4*/ 	.byte	0x04, 0x31
        /*04f6*/ 	.short	(.L_348 - .L_347)


	//   ....[0]....
.L_347:
        /*04f8*/ 	.word	0x00014950


	//   ....[1]....
        /*04fc*/ 	.word	0x000149d0


	//----- nvinfo : EIATTR_COOP_GROUP_MASK_REGIDS
	.align		4
.L_348:
        /*0500*/ 	.byte	0x04, 0x29
        /*0502*/ 	.short	(.L_350 - .L_349)


	//   ....[0]....
.L_349:
        /*0504*/ 	.word	0xffffffff


	//   ....[1]....
        /*0508*/ 	.word	0xffffffff


	//   ....[2]....
        /*050c*/ 	.word	0xffffffff


	//   ....[3]....
        /*0510*/ 	.word	0xffffffff


	//   ....[4]....
        /*0514*/ 	.word	0xffffffff


	//   ....[5]....
        /*0518*/ 	.word	0xffffffff


	//   ....[6]....
        /*051c*/ 	.word	0xffffffff


	//   ....[7]....
        /*0520*/ 	.word	0xffffffff


	//   ....[8]....
        /*0524*/ 	.word	0xffffffff


	//   ....[9]....
        /*0528*/ 	.word	0xffffffff


	//   ....[10]....
        /*052c*/ 	.word	0xffffffff


	//   ....[11]....
        /*0530*/ 	.word	0xffffffff


	//   ....[12]....
        /*0534*/ 	.word	0xffffffff


	//   ....[13]....
        /*0538*/ 	.word	0xffffffff


	//   ....[14]....
        /*053c*/ 	.word	0xffffffff


	//   ....[15]....
        /*0540*/ 	.word	0xffffffff


	//   ....[16]....
        /*0544*/ 	.word	0xffffffff


	//   ....[17]....
        /*0548*/ 	.word	0xffffffff


	//   ....[18]....
        /*054c*/ 	.word	0xffffffff


	//   ....[19]....
        /*0550*/ 	.word	0xffffffff


	//   ....[20]....
        /*0554*/ 	.word	0xffffffff


	//   ....[21]....
        /*0558*/ 	.word	0xffffffff


	//   ....[22]....
        /*055c*/ 	.word	0xffffffff


	//   ....[23]....
        /*0560*/ 	.word	0xffffffff


	//   ....[24]....
        /*0564*/ 	.word	0xffffffff


	//   ....[25]....
        /*0568*/ 	.word	0xffffffff


	//   ....[26]....
        /*056c*/ 	.word	0xffffffff


	//   ....[27]....
        /*0570*/ 	.word	0xffffffff


	//   ....[28]....
        /*0574*/ 	.word	0xffffffff


	//   ....[29]....
        /*0578*/ 	.word	0xffffffff


	//   ....[30]....
        /*057c*/ 	.word	0xffffffff


	//   ....[31]....
        /*0580*/ 	.word	0xffffffff


	//   ....[32]....
        /*0584*/ 	.word	0xffffffff


	//   ....[33]....
        /*0588*/ 	.word	0xffffffff


	//   ....[34]....
        /*058c*/ 	.word	0xffffffff


	//   ....[35]....
        /*0590*/ 	.word	0xffffffff


	//   ....[36]....
        /*0594*/ 	.word	0xffffffff


	//   ....[37]....
        /*0598*/ 	.word	0xffffffff


	//   ....[38]....
        /*059c*/ 	.word	0xffffffff


	//   ....[39]....
        /*05a0*/ 	.word	0xffffffff


	//   ....[40]....
        /*05a4*/ 	.word	0xffffffff


	//   ....[41]....
        /*05a8*/ 	.word	0xffffffff


	//   ....[42]....
        /*05ac*/ 	.word	0xffffffff


	//   ....[43]....
        /*05b0*/ 	.word	0xffffffff


	//   ....[44]....
        /*05b4*/ 	.word	0xffffffff


	//   ....[45]....
        /*05b8*/ 	.word	0xffffffff


	//   ....[46]....
        /*05bc*/ 	.word	0xffffffff


	//   ....[47]....
        /*05c0*/ 	.word	0xffffffff


	//   ....[48]....
        /*05c4*/ 	.word	0xffffffff


	//   ....[49]....
        /*05c8*/ 	.word	0xffffffff


	//   ....[50]....
        /*05cc*/ 	.word	0xffffffff


	//   ....[51]....
        /*05d0*/ 	.word	0xffffffff


	//   ....[52]....
        /*05d4*/ 	.word	0xffffffff


	//   ....[53]....
        /*05d8*/ 	.word	0xffffffff


	//   ....[54]....
        /*05dc*/ 	.word	0xffffffff


	//   ....[55]....
        /*05e0*/ 	.word	0xffffffff


	//   ....[56]....
        /*05e4*/ 	.word	0xffffffff


	//   ....[57]....
        /*05e8*/ 	.word	0xffffffff


	//   ....[58]....
        /*05ec*/ 	.word	0xffffffff


	//   ....[59]....
        /*05f0*/ 	.word	0xffffffff


	//   ....[60]....
        /*05f4*/ 	.word	0xffffffff


	//   ....[61]....
        /*05f8*/ 	.word	0xffffffff


	//   ....[62]....
        /*05fc*/ 	.word	0xffffffff


	//   ....[63]....
        /*0600*/ 	.word	0xffffffff


	//   ....[64]....
        /*0604*/ 	.word	0xffffffff


	//   ....[65]....
        /*0608*/ 	.word	0xffffffff


	//   ....[66]....
        /*060c*/ 	.word	0xffffffff


	//   ....[67]....
        /*0610*/ 	.word	0xffffffff


	//   ....[68]....
        /*0614*/ 	.word	0xffffffff


	//   ....[69]....
        /*0618*/ 	.word	0xffffffff


	//   ....[70]....
        /*061c*/ 	.word	0xffffffff


	//   ....[71]....
        /*0620*/ 	.word	0xffffffff


	//   ....[72]....
        /*0624*/ 	.word	0xffffffff


	//   ....[73]....
        /*0628*/ 	.word	0xffffffff


	//   ....[74]....
        /*062c*/ 	.word	0xffffffff


	//   ....[75]....
        /*0630*/ 	.word	0xffffffff


	//   ....[76]....
        /*0634*/ 	.word	0xffffffff


	//   ....[77]....
        /*0638*/ 	.word	0xffffffff


	//   ....[78]....
        /*063c*/ 	.word	0xffffffff


	//   ....[79]....
        /*0640*/ 	.word	0xffffffff


	//   ....[80]....
        /*0644*/ 	.word	0xffffffff


	//   ....[81]....
        /*0648*/ 	.word	0xffffffff


	//   ....[82]....
        /*064c*/ 	.word	0xffffffff


	//   ....[83]....
        /*0650*/ 	.word	0xffffffff


	//   ....[84]....
        /*0654*/ 	.word	0xffffffff


	//   ....[85]....
        /*0658*/ 	.word	0xffffffff


	//   ....[86]....
        /*065c*/ 	.word	0xffffffff


	//   ....[87]....
        /*0660*/ 	.word	0xffffffff


	//   ....[88]....
        /*0664*/ 	.word	0xffffffff


	//   ....[89]....
        /*0668*/ 	.word	0xffffffff


	//   ....[90]....
        /*066c*/ 	.word	0xffffffff


	//   ....[91]....
        /*0670*/ 	.word	0xffffffff


	//   ....[92]....
        /*0674*/ 	.word	0xffffffff


	//   ....[93]....
        /*0678*/ 	.word	0xffffffff


	//   ....[94]....
        /*067c*/ 	.word	0xffffffff


	//   ....[95]....
        /*0680*/ 	.word	0xffffffff


	//   ....[96]....
        /*0684*/ 	.word	0xffffffff


	//   ....[97]....
        /*0688*/ 	.word	0xffffffff


	//   ....[98]....
        /*068c*/ 	.word	0xffffffff


	//   ....[99]....
        /*0690*/ 	.word	0xffffffff


	//----- nvinfo : EIATTR_COOP_GROUP_INSTR_OFFSETS
	.align		4
.L_350:
        /*0694*/ 	.byte	0x04, 0x28
        /*0696*/ 	.short	(.L_352 - .L_351)


	//   ....[0]....
.L_351:
        /*0698*/ 	.word	0x00000050


	//   ....[1]....
        /*069c*/ 	.word	0x00001570


	//   ....[2]....
        /*06a0*/ 	.word	0x00001590


	//   ....[3]....
        /*06a4*/ 	.word	0x00001680


	//   ....[4]....
        /*06a8*/ 	.word	0x00001690


	//   ....[5]....
        /*06ac*/ 	.word	0x00001770


	//   ....[6]....
        /*06b0*/ 	.word	0x00001790


	//   ....[7]....
        /*06b4*/ 	.word	0x00001870


	//   ....[8]....
        /*06b8*/ 	.word	0x00001880


	//   ....[9]....
        /*06bc*/ 	.word	0x00001960


	//   ....[10]....
        /*06c0*/ 	.word	0x00001980


	//   ....[11]....
        /*06c4*/ 	.word	0x00001a60


	//   ....[12]....
        /*06c8*/ 	.word	0x00001a70


	//   ....[13]....
        /*06cc*/ 	.word	0x00001b50


	//   ....[14]....
        /*06d0*/ 	.word	0x00001b70


	//   ....[15]....
        /*06d4*/ 	.word	0x00001c50


	//   ....[16]....
        /*06d8*/ 	.word	0x00001c60


	//   ....[17]....
        /*06dc*/ 	.word	0x00004080


	//   ....[18]....
        /*06e0*/ 	.word	0x000040b0


	//   ....[19]....
        /*06e4*/ 	.word	0x000040d0


	//   ....[20]....
        /*06e8*/ 	.word	0x000040e0


	//   ....[21]....
        /*06ec*/ 	.word	0x000050d0


	//   ....[22]....
        /*06f0*/ 	.word	0x00005120


	//   ....[23]....
        /*06f4*/ 	.word	0x00005140


	//   ....[24]....
        /*06f8*/ 	.word	0x00005160


	//   ....[25]....
        /*06fc*/ 	.word	0x00005180


	//   ....[26]....
        /*0700*/ 	.word	0x000051b0


	//   ....[27]....
        /*0704*/ 	.word	0x00005990


	//   ....[28]....
        /*0708*/ 	.word	0x00005a30


	//   ....[29]....
        /*070c*/ 	.word	0x00009260


	//   ....[30]....
        /*0710*/ 	.word	0x000096e0


	//   ....[31]....
        /*0714*/ 	.word	0x00009720


	//   ....[32]....
        /*0718*/ 	.word	0x000097f0


	//   ....[33]....
        /*071c*/ 	.word	0x0000b0f0


	//   ....[34]....
        /*0720*/ 	.word	0x0000b290


	//   ....[35]....
        /*0724*/ 	.word	0x0000b2f0


	//   ....[36]....
        /*0728*/ 	.word	0x0000b4a0


	//   ....[37]....
        /*072c*/ 	.word	0x0000b800


	//   ....[38]....
        /*0730*/ 	.word	0x0000ba70


	//   ....[39]....
        /*0734*/ 	.word	0x0000bab0


	//   ....[40]....
        /*0738*/ 	.word	0x0000bb50


	//   ....[41]....
        /*073c*/ 	.word	0x00010a50


	//   ....[42]....
        /*0740*/ 	.word	0x00010a90


	//   ....[43]....
        /*0744*/ 	.word	0x00010ad0


	//   ....[44]....
        /*0748*/ 	.word	0x00010b50


	//   ....[45]....
        /*074c*/ 	.word	0x00010e70


	//   ....[46]....
        /*0750*/ 	.word	0x000110d0


	//   ....[47]....
        /*0754*/ 	.word	0x00011130


	//   ....[48]....
        /*0758*/ 	.word	0x00011310


	//   ....[49]....
        /*075c*/ 	.word	0x00014150


	//   ....[50]....
        /*0760*/ 	.word	0x000141c0


	//   ....[51]....
        /*0764*/ 	.word	0x000141d0


	//   ....[52]....
        /*0768*/ 	.word	0x000141e0


	//   ....[53]....
        /*076c*/ 	.word	0x00014210


	//   ....[54]....
        /*0770*/ 	.word	0x00014230


	//   ....[55]....
        /*0774*/ 	.word	0x00014240


	//   ....[56]....
        /*0778*/ 	.word	0x00014250


	//   ....[57]....
        /*077c*/ 	.word	0x00014b10


	//   ....[58]....
        /*0780*/ 	.word	0x00014f70


	//   ....[59]....
        /*0784*/ 	.word	0x00014f80


	//   ....[60]....
        /*0788*/ 	.word	0x00014fb0


	//   ....[61]....
        /*078c*/ 	.word	0x00014fd0


	//   ....[62]....
        /*0790*/ 	.word	0x00014ff0


	//   ....[63]....
        /*0794*/ 	.word	0x00015000


	//   ....[64]....
        /*0798*/ 	.word	0x00015010


	//   ....[65]....
        /*079c*/ 	.word	0x00015020


	//   ....[66]....
        /*07a0*/ 	.word	0x00015180


	//   ....[67]....
        /*07a4*/ 	.word	0x000151b0


	//   ....[68]....
        /*07a8*/ 	.word	0x000154b0


	//   ....[69]....
        /*07ac*/ 	.word	0x000154d0


	//   ....[70]....
        /*07b0*/ 	.word	0x00015700


	//   ....[71]....
        /*07b4*/ 	.word	0x00015720


	//   ....[72]....
        /*07b8*/ 	.word	0x00015950


	//   ....[73]....
        /*07bc*/ 	.word	0x00015960


	//   ....[74]....
        /*07c0*/ 	.word	0x00015f00


	//   ....[75]....
        /*07c4*/ 	.word	0x00016010


	//   ....[76]....
        /*07c8*/ 	.word	0x00016080


	//   ....[77]....
        /*07cc*/ 	.word	0x000160f0


	//   ....[78]....
        /*07d0*/ 	.word	0x00016150


	//   ....[79]....
        /*07d4*/ 	.word	0x000161c0


	//   ....[80]....
        /*07d8*/ 	.word	0x00016230


	//   ....[81]....
        /*07dc*/ 	.word	0x000162a0


	//   ....[82]....
        /*07e0*/ 	.word	0x00016300


	//   ....[83]....
        /*07e4*/ 	.word	0x00016370


	//   ....[84]....
        /*07e8*/ 	.word	0x000163e0


	//   ....[85]....
        /*07ec*/ 	.word	0x00016450


	//   ....[86]....
        /*07f0*/ 	.word	0x000164b0


	//   ....[87]....
        /*07f4*/ 	.word	0x00016520


	//   ....[88]....
        /*07f8*/ 	.word	0x00016590


	//   ....[89]....
        /*07fc*/ 	.word	0x00016600


	//   ....[90]....
        /*0800*/ 	.word	0x00016660


	//   ....[91]....
        /*0804*/ 	.word	0x000166c0


	//   ....[92]....
        /*0808*/ 	.word	0x00016720


	//   ....[93]....
        /*080c*/ 	.word	0x00016770


	//   ....[94]....
        /*0810*/ 	.word	0x000167d0


	//   ....[95]....
        /*0814*/ 	.word	0x00016820


	//   ....[96]....
        /*0818*/ 	.word	0x00016880


	//   ....[97]....
        /*081c*/ 	.word	0x000168d0


	//   ....[98]....
        /*0820*/ 	.word	0x00016930


	//   ....[99]....
        /*0824*/ 	.word	0x000169a0


	//----- nvinfo : EIATTR_EXIT_INSTR_OFFSETS
	.align		4
.L_352:
        /*0828*/ 	.byte	0x04, 0x1c
        /*082a*/ 	.short	(.L_354 - .L_353)


	//   ....[0]....
.L_353:
        /*082c*/ 	.word	0x000000a0


	//   ....[1]....
        /*0830*/ 	.word	0x00015fc0


	//----- nvinfo : EIATTR_MAX_THREADS
	.align		4
.L_354:
        /*0834*/ 	.byte	0x04, 0x05
        /*0836*/ 	.short	(.L_356 - .L_355)
.L_355:
        /*0838*/ 	.word	0x00000080
        /*083c*/ 	.word	0x00000001
        /*0840*/ 	.word	0x00000001


	//----- nvinfo : EIATTR_CRS_STACK_SIZE
	.align		4
.L_356:
        /*0844*/ 	.byte	0x04, 0x1e
        /*0846*/ 	.short	(.L_358 - .L_357)
.L_357:
        /*0848*/ 	.word	0x00000000
.L_358:


//--------------------- .nv.info._ZN7cutlass13device_kernelIN5flash19enable_sm80_to_sm89INS1_16FlashAttnFwdSm80INS1_25CollectiveMainloopFwdSm80ILi4ELi1ELb0EN4cute5tupleIJNS5_1CILi128EEENS7_ILi80EEENS7_ILi64EEEEEELi64ENS_6half_tEfNS_4arch4Sm80ELb1ELb0ELb1ELb1ELb0ELb0ELb1ELb1EEENS1_21CollectiveEpilogueFwdINS6_IJS8_SA_S9_EEENS6_IJNS7_ILi1EEESI_SI_EEESC_SE_Li128ELb1ELb1ELb1ELb0EEENS1_36VarlenDynamicPersistentTileSchedulerILi128ELi80ELi128ELi128ELb1ELb1ELb0ELb1ELb1ELb1EEEEEEEEEvNT_6ParamsE --------------------------
	.section	.nv.info._ZN7cutlass13device_kernelIN5flash19enable_sm80_to_sm89INS1_16FlashAttnFwdSm80INS1_25CollectiveMainloopFwdSm80ILi4ELi1ELb0EN4cute5tupleIJNS5_1CILi128EEENS7_ILi80EEENS7_ILi64EEEEEELi64ENS_6half_tEfNS_4arch4Sm80ELb1ELb0ELb1ELb1ELb0ELb0ELb1ELb1EEENS1_21CollectiveEpilogueFwdINS6_IJS8_SA_S9_EEENS6_IJNS7_ILi1EEESI_SI_EEESC_SE_Li128ELb1ELb1ELb1ELb0EEENS1_36VarlenDynamicPersistentTileSchedulerILi128ELi80ELi128ELi128ELb1ELb1ELb0ELb1ELb1ELb1EEEEEEEEEvNT_6ParamsE,"",@"SHT_CUDA_INFO"
	.sectionflags	@""
	.align	4


	//----- nvinfo : EIATTR_CUDA_API_VERSION
	.align		4
        /*0000*/ 	.byte	0x04, 0x37
        /*0002*/ 	.short	(.L_360 - .L_359)
.L_359:
        /*0004*/ 	.word	0x00000082


	//----- nvinfo : EIATTR_SW2861232_WAR
	.align		4
.L_360:
        /*0008*/ 	.byte	0x01, 0x35
	.zero		2


	//----- nvinfo : EIATTR_PARAM_CBANK
	.align		4
        /*000c*/ 	.byte	0x04, 0x0a
        /*000e*/ 	.short	(.L_362 - .L_361)
	.align		4
.L_361:
        /*0010*/ 	.word	index@(.nv.constant0._ZN7cutlass13device_kernelIN5flash19enable_sm80_to_sm89INS1_16FlashAttnFwdSm80INS1_25CollectiveMainloopFwdSm80ILi4ELi1ELb0EN4cute5tupleIJNS5_1CILi128EEENS7_ILi80EEENS7_ILi64EEEEEELi64ENS_6half_tEfNS_4arch4Sm80ELb1ELb0ELb1ELb1ELb0ELb0ELb1ELb1EEENS1_21CollectiveEpilogueFwdINS6_IJS8_SA_S9_EEENS6_IJNS7_ILi1EEESI_SI_EEESC_SE_Li128ELb1ELb1ELb1ELb0EEENS1_36VarlenDynamicPersistentTileSchedulerILi128ELi80ELi128ELi128ELb1ELb1ELb0ELb1ELb1ELb1EEEEEEEEEvNT_6ParamsE)
        /*0014*/ 	.short	0x0160
        /*0016*/ 	.short	0x0438


	//----- nvinfo : EIATTR_CBANK_PARAM_SIZE
	.align		4
.L_362:
        /*0018*/ 	.byte	0x03, 0x19
        /*001a*/ 	.short	0x0438


	//----- nvinfo : EIATTR_KPARAM_INFO
	.align		4
        /*001c*/ 	.byte	0x04, 0x17
        /*001e*/ 	.short	(.L_364 - .L_363)
.L_363:
        /*0020*/ 	.word	0x00000000
        /*0024*/ 	.short	0x0000
        /*0026*/ 	.short	0x0000
        /*0028*/ 	.byte	0x00, 0xf0, 0xe1, 0x10


	//----- nvinfo : EIATTR_MAXREG_COUNT
	.align		4
.L_364:
        /*002c*/ 	.byte	0x03, 0x1b
        /*002e*/ 	.short	0x00ff


	//----- nvinfo : EIATTR_NUM_BARRIERS
	.align		4
        /*0030*/ 	.byte	0x02, 0x4c
        /*0032*/ 	.byte	0x06
	.zero		1


	//----- nvinfo : EIATTR_ANNOTATIONS
	.align		4
        /*0034*/ 	.byte	0x04, 0x55
        /*0036*/ 	.short	(.L_366 - .L_365)


	//   ....[0]....
.L_365:
        /* <DEDUP_REMOVED lines=100> */


	//----- nvinfo : EIATTR_MERCURY_ISA_VERSION
	.align		4
.L_366:
        /*0668*/ 	.byte	0x03, 0x5f
        /*066a*/ 	.short	0x0000


	//----- nvinfo : EIATTR_INT_WARP_WIDE_INSTR_OFFSETS
	.align		4
        /*066c*/ 	.byte	0x04, 0x31
        /*066e*/ 	.short	(.L_368 - .L_367)


	//   ....[0]....
.L_367:
        /*0670*/ 	.word	0x0000fe20


	//   ....[1]....
        /*0674*/ 	.word	0x0000fea0


	//----- nvinfo : EIATTR_COOP_GROUP_MASK_REGIDS
	.align		4
.L_368:
        /*0678*/ 	.byte	0x04, 0x29
        /*067a*/ 	.short	(.L_370 - .L_369)


	//   ....[0]....
.L_369:
        /*067c*/ 	.word	0xffffffff


	//   ....[1]....
        /*0680*/ 	.word	0xffffffff


	//   ....[2]....
        /*0684*/ 	.word	0xffffffff


	//   ....[3]....
        /*0688*/ 	.word	0xffffffff


	//   ....[4]....
        /*068c*/ 	.word	0xffffffff


	//   ....[5]....
        /*0690*/ 	.word	0xffffffff


	//   ....[6]....
        /*0694*/ 	.word	0xffffffff


	//   ....[7]....
        /*0698*/ 	.word	0xffffffff


	//   ....[8]....
        /*069c*/ 	.word	0xffffffff


	//   ....[9]....
        /*06a0*/ 	.word	0xffffffff


	//   ....[10]....
        /*06a4*/ 	.word	0xffffffff


	//   ....[11]....
        /*06a8*/ 	.word	0xffffffff


	//   ....[12]....
        /*06ac*/ 	.word	0xffffffff


	//   ....[13]....
        /*06b0*/ 	.word	0xffffffff


	//   ....[14]....
        /*06b4*/ 	.word	0xffffffff


	//   ....[15]....
        /*06b8*/ 	.word	0xffffffff


	//   ....[16]....
        /*06bc*/ 	.word	0xffffffff


	//   ....[17]....
        /*06c0*/ 	.word	0xffffffff


	//   ....[18]....
        /*06c4*/ 	.word	0xffffffff


	//   ....[19]....
        /*06c8*/ 	.word	0xffffffff


	//   ....[20]....
        /*06cc*/ 	.word	0xffffffff


	//   ....[21]....
        /*06d0*/ 	.word	0xffffffff


	//   ....[22]....
        /*06d4*/ 	.word	0xffffffff


	//   ....[23]....
        /*06d8*/ 	.word	0xffffffff


	//   ....[24]....
        /*06dc*/ 	.word	0xffffffff


	//   ....[25]....
        /*06e0*/ 	.word	0xffffffff


	//   ....[26]....
        /*06e4*/ 	.word	0xffffffff


	//   ....[27]....
        /*06e8*/ 	.word	0xffffffff


	//   ....[28]....
        /*06ec*/ 	.word	0xffffffff


	//   ....[29]....
        /*06f0*/ 	.word	0xffffffff


	//   ....[30]....
        /*06f4*/ 	.word	0xffffffff


	//   ....[31]....
        /*06f8*/ 	.word	0xffffffff


	//   ....[32]....
        /*06fc*/ 	.word	0xffffffff


	//   ....[33]....
        /*0700*/ 	.word	0xffffffff


	//   ....[34]....
        /*0704*/ 	.word	0xffffffff


	//   ....[35]....
        /*0708*/ 	.word	0xffffffff


	//   ....[36]....
        /*070c*/ 	.word	0xffffffff


	//   ....[37]....
        /*0710*/ 	.word	0xffffffff


	//   ....[38]....
        /*0714*/ 	.word	0xffffffff


	//   ....[39]....
        /*0718*/ 	.word	0xffffffff


	//   ....[40]....
        /*071c*/ 	.word	0xffffffff


	//   ....[41]....
        /*0720*/ 	.word	0xffffffff


	//   ....[42]....
        /*0724*/ 	.word	0xffffffff


	//   ....[43]....
        /*0728*/ 	.word	0xffffffff


	//   ....[44]....
        /*072c*/ 	.word	0xffffffff


	//   ....[45]....
        /*0730*/ 	.word	0xffffffff


	//   ....[46]....
        /*0734*/ 	.word	0xffffffff


	//   ....[47]....
        /*0738*/ 	.word	0xffffffff


	//   ....[48]....
        /*073c*/ 	.word	0xffffffff


	//   ....[49]....
        /*0740*/ 	.word	0xffffffff


	//   ....[50]....
        /*0744*/ 	.word	0xffffffff


	//   ....[51]....
        /*0748*/ 	.word	0xffffffff


	//   ....[52]....
        /*074c*/ 	.word	0xffffffff


	//   ....[53]....
        /*0750*/ 	.word	0xffffffff


	//   ....[54]....
        /*0754*/ 	.word	0xffffffff


	//   ....[55]....
        /*0758*/ 	.word	0xffffffff


	//   ....[56]....
        /*075c*/ 	.word	0xffffffff


	//   ....[57]....
        /*0760*/ 	.word	0xffffffff


	//   ....[58]....
        /*0764*/ 	.word	0xffffffff


	//   ....[59]....
        /*0768*/ 	.word	0xffffffff


	//   ....[60]....
        /*076c*/ 	.word	0xffffffff


	//   ....[61]....
        /*0770*/ 	.word	0xffffffff


	//   ....[62]....
        /*0774*/ 	.word	0xffffffff


	//   ....[63]....
        /*0778*/ 	.word	0xffffffff


	//   ....[64]....
        /*077c*/ 	.word	0xffffffff


	//   ....[65]....
        /*0780*/ 	.word	0xffffffff


	//   ....[66]....
        /*0784*/ 	.word	0xffffffff


	//   ....[67]....
        /*0788*/ 	.word	0xffffffff


	//   ....[68]....
        /*078c*/ 	.word	0xffffffff


	//   ....[69]....
        /*0790*/ 	.word	0xffffffff


	//   ....[70]....
        /*0794*/ 	.word	0xffffffff


	//   ....[71]....
        /*0798*/ 	.word	0xffffffff


	//   ....[72]....
        /*079c*/ 	.word	0xffffffff


	//   ....[73]....
        /*07a0*/ 	.word	0xffffffff


	//   ....[74]....
        /*07a4*/ 	.word	0xffffffff


	//   ....[75]....
        /*07a8*/ 	.word	0xffffffff


	//   ....[76]....
        /*07ac*/ 	.word	0xffffffff


	//   ....[77]....
        /*07b0*/ 	.word	0xffffffff


	//   ....[78]....
        /*07b4*/ 	.word	0xffffffff


	//   ....[79]....
        /*07b8*/ 	.word	0xffffffff


	//   ....[80]....
        /*07bc*/ 	.word	0xffffffff


	//   ....[81]....
        /*07c0*/ 	.word	0xffffffff


	//   ....[82]....
        /*07c4*/ 	.word	0xffffffff


	//   ....[83]....
        /*07c8*/ 	.word	0xffffffff


	//   ....[84]....
        /*07cc*/ 	.word	0xffffffff


	//   ....[85]....
        /*07d0*/ 	.word	0xffffffff


	//   ....[86]....
        /*07d4*/ 	.word	0xffffffff


	//   ....[87]....
        /*07d8*/ 	.word	0xffffffff


	//   ....[88]....
        /*07dc*/ 	.word	0xffffffff


	//   ....[89]....
        /*07e0*/ 	.word	0xffffffff


	//   ....[90]....
        /*07e4*/ 	.word	0xffffffff


	//   ....[91]....
        /*07e8*/ 	.word	0xffffffff


	//   ....[92]....
        /*07ec*/ 	.word	0xffffffff


	//   ....[93]....
        /*07f0*/ 	.word	0xffffffff


	//   ....[94]....
        /*07f4*/ 	.word	0xffffffff


	//   ....[95]....
        /*07f8*/ 	.word	0xffffffff


	//   ....[96]....
        /*07fc*/ 	.word	0xffffffff


	//   ....[97]....
        /*0800*/ 	.word	0xffffffff


	//   ....[98]....
        /*0804*/ 	.word	0xffffffff


	//   ....[99]....
        /*0808*/ 	.word	0xffffffff


	//   ....[100]....
        /*080c*/ 	.word	0xffffffff


	//   ....[101]....
        /*0810*/ 	.word	0xffffffff


	//   ....[102]....
        /*0814*/ 	.word	0xffffffff


	//   ....[103]....
        /*0818*/ 	.word	0xffffffff


	//   ....[104]....
        /*081c*/ 	.word	0xffffffff


	//   ....[105]....
        /*0820*/ 	.word	0xffffffff


	//   ....[106]....
        /*0824*/ 	.word	0xffffffff


	//   ....[107]....
        /*0828*/ 	.word	0xffffffff


	//   ....[108]....
        /*082c*/ 	.word	0xffffffff


	//   ....[109]....
        /*0830*/ 	.word	0xffffffff


	//   ....[110]....
        /*0834*/ 	.word	0xffffffff


	//   ....[111]....
        /*0838*/ 	.word	0xffffffff


	//   ....[112]....
        /*083c*/ 	.word	0xffffffff


	//   ....[113]....
        /*0840*/ 	.word	0xffffffff


	//   ....[114]....
        /*0844*/ 	.word	0xffffffff


	//   ....[115]....
        /*0848*/ 	.word	0xffffffff


	//   ....[116]....
        /*084c*/ 	.word	0xffffffff


	//   ....[117]....
        /*0850*/ 	.word	0xffffffff


	//   ....[118]....
        /*0854*/ 	.word	0xffffffff


	//   ....[119]....
        /*0858*/ 	.word	0xffffffff


	//   ....[120]....
        /*085c*/ 	.word	0xffffffff


	//   ....[121]....
        /*0860*/ 	.word	0xffffffff


	//   ....[122]....
        /*0864*/ 	.word	0xffffffff


	//   ....[123]....
        /*0868*/ 	.word	0xffffffff


	//   ....[124]....
        /*086c*/ 	.word	0xffffffff


	//   ....[125]....
        /*0870*/ 	.word	0xffffffff


	//   ....[126]....
        /*0874*/ 	.word	0xffffffff


	//   ....[127]....
        /*0878*/ 	.word	0xffffffff


	//   ....[128]....
        /*087c*/ 	.word	0xffffffff


	//   ....[129]....
        /*0880*/ 	.word	0xffffffff


	//   ....[130]....
        /*0884*/ 	.word	0xffffffff


	//   ....[131]....
        /*0888*/ 	.word	0xffffffff


	//   ....[132]....
        /*088c*/ 	.word	0xffffffff


	//   ....[133]....
        /*0890*/ 	.word	0xffffffff


	//   ....[134]....
        /*0894*/ 	.word	0xffffffff


	//   ....[135]....
        /*0898*/ 	.word	0xffffffff


	//   ....[136]....
        /*089c*/ 	.word	0xffffffff


	//   ....[137]....
        /*08a0*/ 	.word	0xffffffff


	//   ....[138]....
        /*08a4*/ 	.word	0xffffffff


	//   ....[139]....
        /*08a8*/ 	.word	0xffffffff


	//   ....[140]....
        /*08ac*/ 	.word	0xffffffff


	//   ....[141]....
        /*08b0*/ 	.word	0xffffffff


	//   ....[142]....
        /*08b4*/ 	.word	0xffffffff


	//   ....[143]....
        /*08b8*/ 	.word	0xffffffff


	//   ....[144]....
        /*08bc*/ 	.word	0xffffffff


	//   ....[145]....
        /*08c0*/ 	.word	0xffffffff


	//   ....[146]....
        /*08c4*/ 	.word	0xffffffff


	//   ....[147]....
        /*08c8*/ 	.word	0xffffffff


	//   ....[148]....
        /*08cc*/ 	.word	0xffffffff


	//   ....[149]....
        /*08d0*/ 	.word	0xffffffff


	//   ....[150]....
        /*08d4*/ 	.word	0xffffffff


	//   ....[151]....
        /*08d8*/ 	.word	0xffffffff


	//   ....[152]....
        /*08dc*/ 	.word	0xffffffff


	//   ....[153]....
        /*08e0*/ 	.word	0xffffffff


	//   ....[154]....
        /*08e4*/ 	.word	0xffffffff


	//   ....[155]....
        /*08e8*/ 	.word	0xffffffff


	//   ....[156]....
        /*08ec*/ 	.word	0xffffffff


	//   ....[157]....
        /*08f0*/ 	.word	0xffffffff


	//   ....[158]....
        /*08f4*/ 	.word	0xffffffff


	//   ....[159]....
        /*08f8*/ 	.word	0xffffffff


	//   ....[160]....
        /*08fc*/ 	.word	0xffffffff


	//   ....[161]....
        /*0900*/ 	.word	0xffffffff


	//   ....[162]....
        /*0904*/ 	.word	0xffffffff


	//   ....[163]....
        /*0908*/ 	.word	0xffffffff


	//   ....[164]....
        /*090c*/ 	.word	0xffffffff


	//   ....[165]....
        /*0910*/ 	.word	0xffffffff


	//   ....[166]....
        /*0914*/ 	.word	0xffffffff


	//   ....[167]....
        /*0918*/ 	.word	0xffffffff


	//   ....[168]....
        /*091c*/ 	.word	0xffffffff


	//   ....[169]....
        /*0920*/ 	.word	0xffffffff


	//   ....[170]....
        /*0924*/ 	.word	0xffffffff


	//   ....[171]....
        /*0928*/ 	.word	0xffffffff


	//   ....[172]....
        /*092c*/ 	.word	0xffffffff


	//   ....[173]....
        /*0930*/ 	.word	0xffffffff


	//   ....[174]....
        /*0934*/ 	.word	0xffffffff


	//   ....[175]....
        /*0938*/ 	.word	0xffffffff


	//   ....[176]....
        /*093c*/ 	.word	0xffffffff


	//   ....[177]....
        /*0940*/ 	.word	0xffffffff


	//   ....[178]....
        /*0944*/ 	.word	0xffffffff


	//   ....[179]....
        /*0948*/ 	.word	0xffffffff


	//   ....[180]....
        /*094c*/ 	.word	0xffffffff


	//   ....[181]....
        /*0950*/ 	.word	0xffffffff


	//   ....[182]....
        /*0954*/ 	.word	0xffffffff


	//   ....[183]....
        /*0958*/ 	.word	0xffffffff


	//   ....[184]....
        /*095c*/ 	.word	0xffffffff


	//   ....[185]....
        /*0960*/ 	.word	0xffffffff


	//   ....[186]....
        /*0964*/ 	.word	0xffffffff


	//   ....[187]....
        /*0968*/ 	.word	0xffffffff


	//   ....[188]....
        /*096c*/ 	.word	0xffffffff


	//   ....[189]....
        /*0970*/ 	.word	0xffffffff


	//   ....[190]....
        /*0974*/ 	.word	0xffffffff


	//   ....[191]....
        /*0978*/ 	.word	0xffffffff


	//   ....[192]....
        /*097c*/ 	.word	0xffffffff


	//   ....[193]....
        /*0980*/ 	.word	0xffffffff


	//   ....[194]....
        /*0984*/ 	.word	0xffffffff


	//   ....[195]....
        /*0988*/ 	.word	0xffffffff


	//   ....[196]....
        /*098c*/ 	.word	0xffffffff


	//   ....[197]....
        /*0990*/ 	.word	0xffffffff


	//   ....[198]....
        /*0994*/ 	.word	0xffffffff


	//   ....[199]....
        /*0998*/ 	.word	0xffffffff


	//   ....[200]....
        /*099c*/ 	.word	0xffffffff


	//   ....[201]....
        /*09a0*/ 	.word	0xffffffff


	//   ....[202]....
        /*09a4*/ 	.word	0xffffffff


	//   ....[203]....
        /*09a8*/ 	.word	0xffffffff


	//   ....[204]....
        /*09ac*/ 	.word	0xffffffff


	//   ....[205]....
        /*09b0*/ 	.word	0xffffffff


	//   ....[206]....
        /*09b4*/ 	.word	0xffffffff


	//   ....[207]....
        /*09b8*/ 	.word	0xffffffff


	//   ....[208]....
        /*09bc*/ 	.word	0xffffffff


	//   ....[209]....
        /*09c0*/ 	.word	0xffffffff


	//   ....[210]....
        /*09c4*/ 	.word	0xffffffff


	//   ....[211]....
        /*09c8*/ 	.word	0xffffffff


	//   ....[212]....
        /*09cc*/ 	.word	0xffffffff


	//   ....[213]....
        /*09d0*/ 	.word	0xffffffff


	//   ....[214]....
        /*09d4*/ 	.word	0xffffffff


	//   ....[215]....
        /*09d8*/ 	.word	0xffffffff


	//   ....[216]....
        /*09dc*/ 	.word	0xffffffff


	//   ....[217]....
        /*09e0*/ 	.word	0xffffffff


	//   ....[218]....
        /*09e4*/ 	.word	0xffffffff


	//   ....[219]....
        /*09e8*/ 	.word	0xffffffff


	//   ....[220]....
        /*09ec*/ 	.word	0xffffffff


	//   ....[221]....
        /*09f0*/ 	.word	0xffffffff


	//   ....[222]....
        /*09f4*/ 	.word	0xffffffff


	//   ....[223]....
        /*09f8*/ 	.word	0xffffffff


	//   ....[224]....
        /*09fc*/ 	.word	0xffffffff


	//   ....[225]....
        /*0a00*/ 	.word	0xffffffff


	//   ....[226]....
        /*0a04*/ 	.word	0xffffffff


	//   ....[227]....
        /*0a08*/ 	.word	0xffffffff


	//   ....[228]....
        /*0a0c*/ 	.word	0xffffffff


	//   ....[229]....
        /*0a10*/ 	.word	0xffffffff


	//   ....[230]....
        /*0a14*/ 	.word	0xffffffff


	//----- nvinfo : EIATTR_COOP_GROUP_INSTR_OFFSETS
	.align		4
.L_370:
        /*0a18*/ 	.byte	0x04, 0x28
        /*0a1a*/ 	.short	(.L_372 - .L_371)


	//   ....[0]....
.L_371:
        /*0a1c*/ 	.word	0x00000050


	//   ....[1]....
        /*0a20*/ 	.word	0x00000210


	//   ....[2]....
        /*0a24*/ 	.word	0x00000240


	//   ....[3]....
        /*0a28*/ 	.word	0x00000270


	//   ....[4]....
        /*0a2c*/ 	.word	0x000002a0


	//   ....[5]....
        /*0a30*/ 	.word	0x000002d0


	//   ....[6]....
        /*0a34*/ 	.word	0x00000300


	//   ....[7]....
        /*0a38*/ 	.word	0x00000470


	//   ....[8]....
        /*0a3c*/ 	.word	0x000004b0


	//   ....[9]....
        /*0a40*/ 	.word	0x000004e0


	//   ....[10]....
        /*0a44*/ 	.word	0x00000510


	//   ....[11]....
        /*0a48*/ 	.word	0x00000540


	//   ....[12]....
        /*0a4c*/ 	.word	0x00000570


	//   ....[13]....
        /*0a50*/ 	.word	0x00000600


	//   ....[14]....
        /*0a54*/ 	.word	0x00000650


	//   ....[15]....
        /*0a58*/ 	.word	0x00000670


	//   ....[16]....
        /*0a5c*/ 	.word	0x000006d0


	//   ....[17]....
        /*0a60*/ 	.word	0x00002900


	//   ....[18]....
        /*0a64*/ 	.word	0x00002920


	//   ....[19]....
        /*0a68*/ 	.word	0x00002a10


	//   ....[20]....
        /*0a6c*/ 	.word	0x00002a20


	//   ....[21]....
        /*0a70*/ 	.word	0x00002b00


	//   ....[22]....
        /*0a74*/ 	.word	0x00002b20


	//   ....[23]....
        /*0a78*/ 	.word	0x00002c00


	//   ....[24]....
        /*0a7c*/ 	.word	0x00002c10


	//   ....[25]....
        /*0a80*/ 	.word	0x00002cf0


	//   ....[26]....
        /*0a84*/ 	.word	0x00002d10


	//   ....[27]....
        /*0a88*/ 	.word	0x00002df0


	//   ....[28]....
        /*0a8c*/ 	.word	0x00002e00


	//   ....[29]....
        /*0a90*/ 	.word	0x00002ee0


	//   ....[30]....
        /*0a94*/ 	.word	0x00002f00


	//   ....[31]....
        /*0a98*/ 	.word	0x00002fe0


	//   ....[32]....
        /*0a9c*/ 	.word	0x00002ff0


	//   ....[33]....
        /*0aa0*/ 	.word	0x00004a90


	//   ....[34]....
        /*0aa4*/ 	.word	0x00004aa0


	//   ....[35]....
        /*0aa8*/ 	.word	0x00004ac0


	//   ....[36]....
        /*0aac*/ 	.word	0x00004ad0


	//   ....[37]....
        /*0ab0*/ 	.word	0x00005510


	//   ....[38]....
        /*0ab4*/ 	.word	0x00005560


	//   ....[39]....
        /*0ab8*/ 	.word	0x00005870


	//   ....[40]....
        /*0abc*/ 	.word	0x000058a0


	//   ....[41]....
        /*0ac0*/ 	.word	0x00005950


	//   ....[42]....
        /*0ac4*/ 	.word	0x00005b10


	//   ....[43]....
        /*0ac8*/ 	.word	0x00005b50


	//   ....[44]....
        /*0acc*/ 	.word	0x00005c50


	//   ....[45]....
        /*0ad0*/ 	.word	0x00008580


	//   ....[46]....
        /*0ad4*/ 	.word	0x00008590


	//   ....[47]....
        /*0ad8*/ 	.word	0x000085a0


	//   ....[48]....
        /*0adc*/ 	.word	0x000085b0


	//   ....[49]....
        /*0ae0*/ 	.word	0x00009020


	//   ....[50]....
        /*0ae4*/ 	.word	0x00009390


	//   ....[51]....
        /*0ae8*/ 	.word	0x000095e0


	//   ....[52]....
        /*0aec*/ 	.word	0x00009760


	//   ....[53]....
        /*0af0*/ 	.word	0x000097e0


	//   ....[54]....
        /*0af4*/ 	.word	0x000099d0


	//   ....[55]....
        /*0af8*/ 	.word	0x00009a40


	//   ....[56]....
        /*0afc*/ 	.word	0x00009b50


	//   ....[57]....
        /*0b00*/ 	.word	0x0000d030


	//   ....[58]....
        /*0b04*/ 	.word	0x0000d080


	//   ....[59]....
        /*0b08*/ 	.word	0x0000d200


	//   ....[60]....
        /*0b0c*/ 	.word	0x0000d290


	//   ....[61]....
        /*0b10*/ 	.word	0x0000d340


	//   ....[62]....
        /*0b14*/ 	.word	0x0000d380


	//   ....[63]....
        /*0b18*/ 	.word	0x0000d540


	//   ....[64]....
        /*0b1c*/ 	.word	0x0000d790


	//   ....[65]....
        /*0b20*/ 	.word	0x0000f620


	//   ....[66]....
        /*0b24*/ 	.word	0x0000f690


	//   ....[67]....
        /*0b28*/ 	.word	0x0000f6a0


	//   ....[68]....
        /*0b2c*/ 	.word	0x0000f6b0


	//   ....[69]....
        /*0b30*/ 	.word	0x0000f6e0


	//   ....[70]....
        /*0b34*/ 	.word	0x0000f700


	//   ....[71]....
        /*0b38*/ 	.word	0x0000f710


	//   ....[72]....
        /*0b3c*/ 	.word	0x0000f720


	//   ....[73]....
        /*0b40*/ 	.word	0x00010930


	//   ....[74]....
        /*0b44*/ 	.word	0x00010940


	//   ....[75]....
        /*0b48*/ 	.word	0x00010950


	//   ....[76]....
        /*0b4c*/ 	.word	0x00010960


	//   ....[77]....
        /*0b50*/ 	.word	0x00010970


	//   ....[78]....
        /*0b54*/ 	.word	0x00010980


	//   ....[79]....
        /*0b58*/ 	.word	0x00010990


	//   ....[80]....
        /*0b5c*/ 	.word	0x000109a0


	//   ....[81]....
        /*0b60*/ 	.word	0x00010d90


	//   ....[82]....
        /*0b64*/ 	.word	0x00010db0


	//   ....[83]....
        /*0b68*/ 	.word	0x00010e30


	//   ....[84]....
        /*0b6c*/ 	.word	0x00010e40


	//   ....[85]....
        /*0b70*/ 	.word	0x00010ec0


	//   ....[86]....
        /*0b74*/ 	.word	0x00010ee0


	//   ....[87]....
        /*0b78*/ 	.word	0x00010f60


	//   ....[88]....
        /*0b7c*/ 	.word	0x00010f70


	//   ....[89]....
        /*0b80*/ 	.word	0x00010ff0


	//   ....[90]....
        /*0b84*/ 	.word	0x00011010


	//   ....[91]....
        /*0b88*/ 	.word	0x00011090


	//   ....[92]....
        /*0b8c*/ 	.word	0x000110a0


	//   ....[93]....
        /*0b90*/ 	.word	0x00011120


	//   ....[94]....
        /*0b94*/ 	.word	0x00011140


	//   ....[95]....
        /*0b98*/ 	.word	0x000111c0


	//   ....[96]....
        /*0b9c*/ 	.word	0x000111d0


	//   ....[97]....
        /*0ba0*/ 	.word	0x00011470


	//   ....[98]....
        /*0ba4*/ 	.word	0x00011490


	//   ....[99]....
        /*0ba8*/ 	.word	0x000117e0


	//   ....[100]....
        /*0bac*/ 	.word	0x000117f0


	//   ....[101]....
        /*0bb0*/ 	.word	0x00011a50


	//   ....[102]....
        /*0bb4*/ 	.word	0x00011a70


	//   ....[103]....
        /*0bb8*/ 	.word	0x00011cd0


	//   ....[104]....
        /*0bbc*/ 	.word	0x00011ce0


	//   ....[105]....
        /*0bc0*/ 	.word	0x000126f0


	//   ....[106]....
        /*0bc4*/ 	.word	0x00012710


	//   ....[107]....
        /*0bc8*/ 	.word	0x00012790


	//   ....[108]....
        /*0bcc*/ 	.word	0x000127a0


	//   ....[109]....
        /*0bd0*/ 	.word	0x00012820


	//   ....[110]....
        /*0bd4*/ 	.word	0x00012840


	//   ....[111]....
        /*0bd8*/ 	.word	0x000128c0


	//   ....[112]....
        /*0bdc*/ 	.word	0x000128d0


	//   ....[113]....
        /*0be0*/ 	.word	0x00012950


	//   ....[114]....
        /*0be4*/ 	.word	0x00012970


	//   ....[115]....
        /*0be8*/ 	.word	0x000129f0


	//   ....[116]....
        /*0bec*/ 	.word	0x00012a00


	//   ....[117]....
        /*0bf0*/ 	.word	0x00012a80


	//   ....[118]....
        /*0bf4*/ 	.word	0x00012aa0


	//   ....[119]....
        /*0bf8*/ 	.word	0x00012b20


	//   ....[120]....
        /*0bfc*/ 	.word	0x00012b30


	//   ....[121]....
        /*0c00*/ 	.word	0x00012c90


	//   ....[122]....
        /*0c04*/ 	.word	0x00012cb0


	//   ....[123]....
        /*0c08*/ 	.word	0x00012de0


	//   ....[124]....
        /*0c0c*/ 	.word	0x00012e20


	//   ....[125]....
        /*0c10*/ 	.word	0x00012e50


	//   ....[126]....
        /*0c14*/ 	.word	0x00012e80


	//   ....[127]....
        /*0c18*/ 	.word	0x00012eb0


	//   ....[128]....
        /*0c1c*/ 	.word	0x00012ee0


	//   ....[129]....
        /*0c20*/ 	.word	0x00013040


	//   ....[130]....
        /*0c24*/ 	.word	0x00013080


	//   ....[131]....
        /*0c28*/ 	.word	0x000130b0


	//   ....[132]....
        /*0c2c*/ 	.word	0x000130e0


	//   ....[133]....
        /*0c30*/ 	.word	0x00013110


	//   ....[134]....
        /*0c34*/ 	.word	0x00013140


	//   ....[135]....
        /*0c38*/ 	.word	0x000131d0


	//   ....[136]....
        /*0c3c*/ 	.word	0x00013230


	//   ....[137]....
        /*0c40*/ 	.word	0x00013240


	//   ....[138]....
        /*0c44*/ 	.word	0x000132a0


	//   ....[139]....
        /*0c48*/ 	.word	0x00013d00


	//   ....[140]....
        /*0c4c*/ 	.word	0x00013d60


	//   ....[141]....
        /*0c50*/ 	.word	0x00013db0


	//   ....[142]....
        /*0c54*/ 	.word	0x00013e00


	//   ....[143]....
        /*0c58*/ 	.word	0x00013e50


	//   ....[144]....
        /*0c5c*/ 	.word	0x00013ec0


	//   ....[145]....
        /*0c60*/ 	.word	0x00013f10


	//   ....[146]....
        /*0c64*/ 	.word	0x00013f80


	//   ....[147]....
        /*0c68*/ 	.word	0x00013ff0


	//   ....[148]....
        /*0c6c*/ 	.word	0x00014050


	//   ....[149]....
        /*0c70*/ 	.word	0x000140c0


	//   ....[150]....
        /*0c74*/ 	.word	0x00014130


	//   ....[151]....
        /*0c78*/ 	.word	0x000141a0


	//   ....[152]....
        /*0c7c*/ 	.word	0x00014200


	//   ....[153]....
        /*0c80*/ 	.word	0x00014270


	//   ....[154]....
        /*0c84*/ 	.word	0x000142e0


	//   ....[155]....
        /*0c88*/ 	.word	0x00014350


	//   ....[156]....
        /*0c8c*/ 	.word	0x000143b0


	//   ....[157]....
        /*0c90*/ 	.word	0x00014420


	//   ....[158]....
        /*0c94*/ 	.word	0x00014490


	//   ....[159]....
        /*0c98*/ 	.word	0x00014500


	//   ....[160]....
        /*0c9c*/ 	.word	0x00014560


	//   ....[161]....
        /*0ca0*/ 	.word	0x000145d0


	//   ....[162]....
        /*0ca4*/ 	.word	0x00014640


	//   ....[163]....
        /*0ca8*/ 	.word	0x000146b0


	//   ....[164]....
        /*0cac*/ 	.word	0x00014710


	//   ....[165]....
        /*0cb0*/ 	.word	0x00014770


	//   ....[166]....
        /*0cb4*/ 	.word	0x000147c0


	//   ....[167]....
        /*0cb8*/ 	.word	0x00014810


	//   ....[168]....
        /*0cbc*/ 	.word	0x00014870


	//   ....[169]....
        /*0cc0*/ 	.word	0x000148c0


	//   ....[170]....
        /*0cc4*/ 	.word	0x00014920


	//   ....[171]....
        /*0cc8*/ 	.word	0x00014970


	//   ....[172]....
        /*0ccc*/ 	.word	0x000149d0


	//   ....[173]....
        /*0cd0*/ 	.word	0x00014a40


	//   ....[174]....
        /*0cd4*/ 	.word	0x00014ab0


	//   ....[175]....
        /*0cd8*/ 	.word	0x00014b20


	//   ....[176]....
        /*0cdc*/ 	.word	0x00014b80


	//   ....[177]....
        /*0ce0*/ 	.word	0x00014bf0


	//   ....[178]....
        /*0ce4*/ 	.word	0x00014c60


	//   ....[179]....
        /*0ce8*/ 	.word	0x00014cd0


	//   ....[180]....
        /*0cec*/ 	.word	0x00014d30


	//   ....[181]....
        /*0cf0*/ 	.word	0x00014da0


	//   ....[182]....
        /*0cf4*/ 	.word	0x00014e10


	//   ....[183]....
        /*0cf8*/ 	.word	0x00014e80


	//   ....[184]....
        /*0cfc*/ 	.word	0x00014ee0


	//   ....[185]....
        /*0d00*/ 	.word	0x00014f50


	//   ....[186]....
        /*0d04*/ 	.word	0x00014fc0


	//   ....[187]....
        /*0d08*/ 	.word	0x00015030


	//   ....[188]....
        /*0d0c*/ 	.word	0x00015090


	//   ....[189]....
        /*0d10*/ 	.word	0x00015100


	//   ....[190]....
        /*0d14*/ 	.word	0x00015170


	//   ....[191]....
        /*0d18*/ 	.word	0x000151e0


	//   ....[192]....
        /*0d1c*/ 	.word	0x00015240


	//   ....[193]....
        /*0d20*/ 	.word	0x000152b0


	//   ....[194]....
        /*0d24*/ 	.word	0x00015320


	//   ....[195]....
        /*0d28*/ 	.word	0x00015390


	//   ....[196]....
        /*0d2c*/ 	.word	0x000153f0


	//   ....[197]....
        /*0d30*/ 	.word	0x00015460


	//   ....[198]....
        /*0d34*/ 	.word	0x000154d0


	//   ....[199]....
        /*0d38*/ 	.word	0x00015540


	//   ....[200]....
        /*0d3c*/ 	.word	0x000155a0


	//   ....[201]....
        /*0d40*/ 	.word	0x00015610


	//   ....[202]....
        /*0d44*/ 	.word	0x00015680


	//   ....[203]....
        /*0d48*/ 	.word	0x000156f0


	//   ....[204]....
        /*0d4c*/ 	.word	0x00015750


	//   ....[205]....
        /*0d50*/ 	.word	0x000157c0


	//   ....[206]....
        /*0d54*/ 	.word	0x00015830


	//   ....[207]....
        /*0d58*/ 	.word	0x000158a0


	//   ....[208]....
        /*0d5c*/ 	.word	0x00015900


	//   ....[209]....
        /*0d60*/ 	.word	0x00015970


	//   ....[210]....
        /*0d64*/ 	.word	0x000159e0


	//   ....[211]....
        /*0d68*/ 	.word	0x00015a50


	//   ....[212]....
        /*0d6c*/ 	.word	0x00015ab0


	//   ....[213]....
        /*0d70*/ 	.word	0x00015b20


	//   ....[214]....
        /*0d74*/ 	.word	0x00015b90


	//   ....[215]....
        /*0d78*/ 	.word	0x00015be0


	//   ....[216]....
        /*0d7c*/ 	.word	0x00015c20


	//   ....[217]....
        /*0d80*/ 	.word	0x00015c70


	//   ....[218]....
        /*0d84*/ 	.word	0x00015cc0


	//   ....[219]....
        /*0d88*/ 	.word	0x00015d10


	//   ....[220]....
        /*0d8c*/ 	.word	0x00015d80


	//   ....[221]....
        /*0d90*/ 	.word	0x00015dd0


	//   ....[222]....
        /*0d94*/ 	.word	0x00015e20


	//   ....[223]....
        /*0d98*/ 	.word	0x00015e70


	//   ....[224]....
        /*0d9c*/ 	.word	0x00015ec0


	//   ....[225]....
        /*0da0*/ 	.word	0x00015f10


	//   ....[226]....
        /*0da4*/ 	.word	0x00015f80


	//   ....[227]....
        /*0da8*/ 	.word	0x00015fd0


	//   ....[228]....
        /*0dac*/ 	.word	0x00016040


	//   ....[229]....
        /*0db0*/ 	.word	0x000160a0


	//   ....[230]....
        /*0db4*/ 	.word	0x00016110


	//----- nvinfo : EIATTR_EXIT_INSTR_OFFSETS
	.align		4
.L_372:
        /*0db8*/ 	.byte	0x04, 0x1c
        /*0dba*/ 	.short	(.L_374 - .L_373)


	//   ....[0]....
.L_373:
        /*0dbc*/ 	.word	0x000010f0


	//   ....[1]....
        /*0dc0*/ 	.word	0x00013cc0


	//----- nvinfo : EIATTR_MAX_THREADS
	.align		4
.L_374:
        /*0dc4*/ 	.byte	0x04, 0x05
        /*0dc6*/ 	.short	(.L_376 - .L_375)
.L_375:
        /*0dc8*/ 	.word	0x00000080
        /*0dcc*/ 	.word	0x00000001
        /*0dd0*/ 	.word	0x00000001


	//----- nvinfo : EIATTR_CRS_STACK_SIZE
	.align		4
.L_376:
        /*0dd4*/ 	.byte	0x04, 0x1e
        /*0dd6*/ 	.short	(.L_378 - .L_377)
.L_377:
        /*0dd8*/ 	.word	0x00000000
.L_378:


//--------------------- .nv.info._ZN7cutlass13device_kernelIN5flash19enable_sm80_to_sm89INS1_16FlashAttnFwdSm80INS1_25CollectiveMainloopFwdSm80ILi4ELi1ELb0EN4cute5tupleIJNS5_1CILi128EEENS7_ILi80EEENS7_ILi64EEEEEELi64ENS_6half_tEfNS_4arch4Sm80ELb1ELb0ELb1ELb1ELb0ELb1ELb1ELb1EEENS1_21CollectiveEpilogueFwdINS6_IJS8_SA_S9_EEENS6_IJNS7_ILi1EEESI_SI_EEESC_SE_Li128ELb1ELb1ELb1ELb0EEENS1_36VarlenDynamicPersistentTileSchedulerILi128ELi80ELi128ELi128ELb1ELb1ELb0ELb1ELb1ELb1EEEEEEEEEvNT_6ParamsE --------------------------
	.section	.nv.info._ZN7cutlass13device_kernelIN5flash19enable_sm80_to_sm89INS1_16FlashAttnFwdSm80INS1_25CollectiveMainloopFwdSm80ILi4ELi1ELb0EN4cute5tupleIJNS5_1CILi128EEENS7_ILi80EEENS7_ILi64EEEEEELi64ENS_6half_tEfNS_4arch4Sm80ELb1ELb0ELb1ELb1ELb0ELb1ELb1ELb1EEENS1_21CollectiveEpilogueFwdINS6_IJS8_SA_S9_EEENS6_IJNS7_ILi1EEESI_SI_EEESC_SE_Li128ELb1ELb1ELb1ELb0EEENS1_36VarlenDynamicPersistentTileSchedulerILi128ELi80ELi128ELi128ELb1ELb1ELb0ELb1ELb1ELb1EEEEEEEEEvNT_6ParamsE,"",@"SHT_CUDA_INFO"
	.sectionflags	@""
	.align	4


	//----- nvinfo : EIATTR_CUDA_API_VERSION
	.align		4
        /*0000*/ 	.byte	0x04, 0x37
        /*0002*/ 	.short	(.L_380 - .L_379)
.L_379:
        /*0004*/ 	.word	0x00000082


	//----- nvinfo : EIATTR_SW2861232_WAR
	.align		4
.L_380:
        /*0008*/ 	.byte	0x01, 0x35
	.zero		2


	//----- nvinfo : EIATTR_PARAM_CBANK
	.align		4
        /*000c*/ 	.byte	0x04, 0x0a
        /*000e*/ 	.short	(.L_382 - .L_381)
	.align		4
.L_381:
        /*0010*/ 	.word	index@(.nv.constant0._ZN7cutlass13device_kernelIN5flash19enable_sm80_to_sm89INS1_16FlashAttnFwdSm80INS1_25CollectiveMainloopFwdSm80ILi4ELi1ELb0EN4cute5tupleIJNS5_1CILi128EEENS7_ILi80EEENS7_ILi64EEEEEELi64ENS_6half_tEfNS_4arch4Sm80ELb1ELb0ELb1ELb1ELb0ELb1ELb1ELb1EEENS1_21CollectiveEpilogueFwdINS6_IJS8_SA_S9_EEENS6_IJNS7_ILi1EEESI_SI_EEESC_SE_Li128ELb1ELb1ELb1ELb0EEENS1_36VarlenDynamicPersistentTileSchedulerILi128ELi80ELi128ELi128ELb1ELb1ELb0ELb1ELb1ELb1EEEEEEEEEvNT_6ParamsE)
        /*0014*/ 	.short	0x0160
        /*0016*/ 	.short	0x0438


	//----- nvinfo : EIATTR_CBANK_PARAM_SIZE
	.align		4
.L_382:
        /*0018*/ 	.byte	0x03, 0x19
        /*001a*/ 	.short	0x0438


	//----- nvinfo : EIATTR_KPARAM_INFO
	.align		4
        /*001c*/ 	.byte	0x04, 0x17
        /*001e*/ 	.short	(.L_384 - .L_383)
.L_383:
        /*0020*/ 	.word	0x00000000
        /*0024*/ 	.short	0x0000
        /*0026*/ 	.short	0x0000
        /*0028*/ 	.byte	0x00, 0xf0, 0xe1, 0x10


	//----- nvinfo : EIATTR_MAXREG_COUNT
	.align		4
.L_384:
        /*002c*/ 	.byte	0x03, 0x1b
        /*002e*/ 	.short	0x00ff


	//----- nvinfo : EIATTR_NUM_BARRIERS
	.align		4
        /*0030*/ 	.byte	0x02, 0x4c
        /*0032*/ 	.byte	0x06
	.zero		1


	//----- nvinfo : EIATTR_ANNOTATIONS
	.align		4
        /*0034*/ 	.byte	0x04, 0x55
        /*0036*/ 	.short	(.L_386 - .L_385)


	//   ....[0]....
.L_385:
        /* <DEDUP_REMOVED lines=80> */


	//----- nvinfo : EIATTR_MERCURY_ISA_VERSION
	.align		4
.L_386:
        /*0528*/ 	.byte	0x03, 0x5f
        /*052a*/ 	.short	0x0000


	//----- nvinfo : EIATTR_INT_WARP_WIDE_INSTR_OFFSETS
	.align		4
        /*052c*/ 	.byte	0x04, 0x31
        /*052e*/ 	.short	(.L_388 - .L_387)


	//   ....[0]....
.L_387:
        /*0530*/ 	.word	0x0001a200


	//   ....[1]....
        /*0534*/ 	.word	0x0001a280


	//----- nvinfo : EIATTR_COOP_GROUP_MASK_REGIDS
	.align		4
.L_388:
        /*0538*/ 	.byte	0x04, 0x29
        /*053a*/ 	.short	(.L_390 - .L_389)


	//   ....[0]....
.L_389:
        /*053c*/ 	.word	0xffffffff


	//   ....[1]....
        /*0540*/ 	.word	0xffffffff


	//   ....[2]....
        /*0544*/ 	.word	0xffffffff


	//   ....[3]....
        /*0548*/ 	.word	0xffffffff


	//   ....[4]....
        /*054c*/ 	.word	0xffffffff


	//   ....[5]....
        /*0550*/ 	.word	0xffffffff


	//   ....[6]....
        /*0554*/ 	.word	0xffffffff


	//   ....[7]....
        /*0558*/ 	.word	0xffffffff


	//   ....[8]....
        /*055c*/ 	.word	0xffffffff


	//   ....[9]....
        /*0560*/ 	.word	0xffffffff


	//   ....[10]....
        /*0564*/ 	.word	0xffffffff


	//   ....[11]....
        /*0568*/ 	.word	0xffffffff


	//   ....[12]....
        /*056c*/ 	.word	0xffffffff


	//   ....[13]....
        /*0570*/ 	.word	0xffffffff


	//   ....[14]....
        /*0574*/ 	.word	0xffffffff


	//   ....[15]....
        /*0578*/ 	.word	0xffffffff


	//   ....[16]....
        /*057c*/ 	.word	0xffffffff


	//   ....[17]....
        /*0580*/ 	.word	0xffffffff


	//   ....[18]....
        /*0584*/ 	.word	0xffffffff


	//   ....[19]....
        /*0588*/ 	.word	0xffffffff


	//   ....[20]....
        /*058c*/ 	.word	0xffffffff


	//   ....[21]....
        /*0590*/ 	.word	0xffffffff


	//   ....[22]....
        /*0594*/ 	.word	0xffffffff


	//   ....[23]....
        /*0598*/ 	.word	0xffffffff


	//   ....[24]....
        /*059c*/ 	.word	0xffffffff


	//   ....[25]....
        /*05a0*/ 	.word	0xffffffff


	//   ....[26]....
        /*05a4*/ 	.word	0xffffffff


	//   ....[27]....
        /*05a8*/ 	.word	0xffffffff


	//   ....[28]....
        /*05ac*/ 	.word	0xffffffff


	//   ....[29]....
        /*05b0*/ 	.word	0xffffffff


	//   ....[30]....
        /*05b4*/ 	.word	0xffffffff


	//   ....[31]....
        /*05b8*/ 	.word	0xffffffff


	//   ....[32]....
        /*05bc*/ 	.word	0xffffffff


	//   ....[33]....
        /*05c0*/ 	.word	0xffffffff


	//   ....[34]....
        /*05c4*/ 	.word	0xffffffff


	//   ....[35]....
        /*05c8*/ 	.word	0xffffffff


	//   ....[36]....
        /*05cc*/ 	.word	0xffffffff


	//   ....[37]....
        /*05d0*/ 	.word	0xffffffff


	//   ....[38]....
        /*05d4*/ 	.word	0xffffffff


	//   ....[39]....
        /*05d8*/ 	.word	0xffffffff


	//   ....[40]....
        /*05dc*/ 	.word	0xffffffff


	//   ....[41]....
        /*05e0*/ 	.word	0xffffffff


	//   ....[42]....
        /*05e4*/ 	.word	0xffffffff


	//   ....[43]....
        /*05e8*/ 	.word	0xffffffff


	//   ....[44]....
        /*05ec*/ 	.word	0xffffffff


	//   ....[45]....
        /*05f0*/ 	.word	0xffffffff


	//   ....[46]....
        /*05f4*/ 	.word	0xffffffff


	//   ....[47]....
        /*05f8*/ 	.word	0xffffffff


	//   ....[48]....
        /*05fc*/ 	.word	0xffffffff


	//   ....[49]....
        /*0600*/ 	.word	0xffffffff


	//   ....[50]....
        /*0604*/ 	.word	0xffffffff


	//   ....[51]....
        /*0608*/ 	.word	0xffffffff


	//   ....[52]....
        /*060c*/ 	.word	0xffffffff


	//   ....[53]....
        /*0610*/ 	.word	0xffffffff


	//   ....[54]....
        /*0614*/ 	.word	0xffffffff


	//   ....[55]....
        /*0618*/ 	.word	0xffffffff


	//   ....[56]....
        /*061c*/ 	.word	0xffffffff


	//   ....[57]....
        /*0620*/ 	.word	0xffffffff


	//   ....[58]....
        /*0624*/ 	.word	0xffffffff


	//   ....[59]....
        /*0628*/ 	.word	0xffffffff


	//   ....[60]....
        /*062c*/ 	.word	0xffffffff


	//   ....[61]....
        /*0630*/ 	.word	0xffffffff


	//   ....[62]....
        /*0634*/ 	.word	0xffffffff


	//   ....[63]....
        /*0638*/ 	.word	0xffffffff


	//   ....[64]....
        /*063c*/ 	.word	0xffffffff


	//   ....[65]....
        /*0640*/ 	.word	0xffffffff


	//   ....[66]....
        /*0644*/ 	.word	0xffffffff


	//   ....[67]....
        /*0648*/ 	.word	0xffffffff


	//   ....[68]....
        /*064c*/ 	.word	0xffffffff


	//   ....[69]....
        /*0650*/ 	.word	0xffffffff


	//   ....[70]....
        /*0654*/ 	.word	0xffffffff


	//   ....[71]....
        /*0658*/ 	.word	0xffffffff


	//   ....[72]....
        /*065c*/ 	.word	0xffffffff


	//   ....[73]....
        /*0660*/ 	.word	0xffffffff


	//   ....[74]....
        /*0664*/ 	.word	0xffffffff


	//   ....[75]....
        /*0668*/ 	.word	0xffffffff


	//   ....[76]....
        /*066c*/ 	.word	0xffffffff


	//   ....[77]....
        /*0670*/ 	.word	0xffffffff


	//   ....[78]....
        /*0674*/ 	.word	0xffffffff


	//   ....[79]....
        /*0678*/ 	.word	0xffffffff


	//   ....[80]....
        /*067c*/ 	.word	0xffffffff


	//   ....[81]....
        /*0680*/ 	.word	0xffffffff


	//   ....[82]....
        /*0684*/ 	.word	0xffffffff


	//   ....[83]....
        /*0688*/ 	.word	0xffffffff


	//   ....[84]....
        /*068c*/ 	.word	0xffffffff


	//   ....[85]....
        /*0690*/ 	.word	0xffffffff


	//   ....[86]....
        /*0694*/ 	.word	0xffffffff


	//   ....[87]....
        /*0698*/ 	.word	0xffffffff


	//   ....[88]....
        /*069c*/ 	.word	0xffffffff


	//   ....[89]....
        /*06a0*/ 	.word	0xffffffff


	//   ....[90]....
        /*06a4*/ 	.word	0xffffffff


	//   ....[91]....
        /*06a8*/ 	.word	0xffffffff


	//   ....[92]....
        /*06ac*/ 	.word	0xffffffff


	//   ....[93]....
        /*06b0*/ 	.word	0xffffffff


	//   ....[94]....
        /*06b4*/ 	.word	0xffffffff


	//   ....[95]....
        /*06b8*/ 	.word	0xffffffff


	//   ....[96]....
        /*06bc*/ 	.word	0xffffffff


	//   ....[97]....
        /*06c0*/ 	.word	0xffffffff


	//   ....[98]....
        /*06c4*/ 	.word	0xffffffff


	//   ....[99]....
        /*06c8*/ 	.word	0xffffffff


	//   ....[100]....
        /*06cc*/ 	.word	0xffffffff


	//   ....[101]....
        /*06d0*/ 	.word	0xffffffff


	//   ....[102]....
        /*06d4*/ 	.word	0xffffffff


	//   ....[103]....
        /*06d8*/ 	.word	0xffffffff


	//   ....[104]....
        /*06dc*/ 	.word	0xffffffff


	//   ....[105]....
        /*06e0*/ 	.word	0xffffffff


	//   ....[106]....
        /*06e4*/ 	.word	0xffffffff


	//   ....[107]....
        /*06e8*/ 	.word	0xffffffff


	//   ....[108]....
        /*06ec*/ 	.word	0xffffffff


	//   ....[109]....
        /*06f0*/ 	.word	0xffffffff


	//   ....[110]....
        /*06f4*/ 	.word	0xffffffff


	//   ....[111]....
        /*06f8*/ 	.word	0xffffffff


	//   ....[112]....
        /*06fc*/ 	.word	0xffffffff


	//   ....[113]....
        /*0700*/ 	.word	0xffffffff


	//   ....[114]....
        /*0704*/ 	.word	0xffffffff


	//   ....[115]....
        /*0708*/ 	.word	0xffffffff


	//   ....[116]....
        /*070c*/ 	.word	0xffffffff


	//   ....[117]....
        /*0710*/ 	.word	0xffffffff


	//   ....[118]....
        /*0714*/ 	.word	0xffffffff


	//   ....[119]....
        /*0718*/ 	.word	0xffffffff


	//   ....[120]....
        /*071c*/ 	.word	0xffffffff


	//   ....[121]....
        /*0720*/ 	.word	0xffffffff


	//   ....[122]....
        /*0724*/ 	.word	0xffffffff


	//   ....[123]....
        /*0728*/ 	.word	0xffffffff


	//   ....[124]....
        /*072c*/ 	.word	0xffffffff


	//   ....[125]....
        /*0730*/ 	.word	0xffffffff


	//   ....[126]....
        /*0734*/ 	.word	0xffffffff


	//   ....[127]....
        /*0738*/ 	.word	0xffffffff


	//   ....[128]....
        /*073c*/ 	.word	0xffffffff


	//   ....[129]....
        /*0740*/ 	.word	0xffffffff


	//   ....[130]....
        /*0744*/ 	.word	0xffffffff


	//   ....[131]....
        /*0748*/ 	.word	0xffffffff


	//   ....[132]....
        /*074c*/ 	.word	0xffffffff


	//   ....[133]....
        /*0750*/ 	.word	0xffffffff


	//   ....[134]....
        /*0754*/ 	.word	0xffffffff


	//   ....[135]....
        /*0758*/ 	.word	0xffffffff


	//   ....[136]....
        /*075c*/ 	.word	0xffffffff


	//   ....[137]....
        /*0760*/ 	.word	0xffffffff


	//   ....[138]....
        /*0764*/ 	.word	0xffffffff


	//   ....[139]....
        /*0768*/ 	.word	0xffffffff


	//   ....[140]....
        /*076c*/ 	.word	0xffffffff


	//   ....[141]....
        /*0770*/ 	.word	0xffffffff


	//   ....[142]....
        /*0774*/ 	.word	0xffffffff


	//   ....[143]....
        /*0778*/ 	.word	0xffffffff


	//   ....[144]....
        /*077c*/ 	.word	0xffffffff


	//   ....[145]....
        /*0780*/ 	.word	0xffffffff


	//   ....[146]....
        /*0784*/ 	.word	0xffffffff


	//   ....[147]....
        /*0788*/ 	.word	0xffffffff


	//   ....[148]....
        /*078c*/ 	.word	0xffffffff


	//   ....[149]....
        /*0790*/ 	.word	0xffffffff


	//   ....[150]....
        /*0794*/ 	.word	0xffffffff


	//   ....[151]....
        /*0798*/ 	.word	0xffffffff


	//   ....[152]....
        /*079c*/ 	.word	0xffffffff


	//   ....[153]....
        /*07a0*/ 	.word	0xffffffff


	//   ....[154]....
        /*07a4*/ 	.word	0xffffffff


	//   ....[155]....
        /*07a8*/ 	.word	0xffffffff


	//   ....[156]....
        /*07ac*/ 	.word	0xffffffff


	//   ....[157]....
        /*07b0*/ 	.word	0xffffffff


	//   ....[158]....
        /*07b4*/ 	.word	0xffffffff


	//   ....[159]....
        /*07b8*/ 	.word	0xffffffff


	//   ....[160]....
        /*07bc*/ 	.word	0xffffffff


	//   ....[161]....
        /*07c0*/ 	.word	0xffffffff


	//   ....[162]....
        /*07c4*/ 	.word	0xffffffff


	//   ....[163]....
        /*07c8*/ 	.word	0xffffffff


	//   ....[164]....
        /*07cc*/ 	.word	0xffffffff


	//   ....[165]....
        /*07d0*/ 	.word	0xffffffff


	//   ....[166]....
        /*07d4*/ 	.word	0xffffffff


	//   ....[167]....
        /*07d8*/ 	.word	0xffffffff


	//   ....[168]....
        /*07dc*/ 	.word	0xffffffff


	//   ....[169]....
        /*07e0*/ 	.word	0xffffffff


	//   ....[170]....
        /*07e4*/ 	.word	0xffffffff


	//   ....[171]....
        /*07e8*/ 	.word	0xffffffff


	//   ....[172]....
        /*07ec*/ 	.word	0xffffffff


	//   ....[173]....
        /*07f0*/ 	.word	0xffffffff


	//   ....[174]....
        /*07f4*/ 	.word	0xffffffff


	//   ....[175]....
        /*07f8*/ 	.word	0xffffffff


	//   ....[176]....
        /*07fc*/ 	.word	0xffffffff


	//   ....[177]....
        /*0800*/ 	.word	0xffffffff


	//   ....[178]....
        /*0804*/ 	.word	0xffffffff


	//   ....[179]....
        /*0808*/ 	.word	0xffffffff


	//   ....[180]....
        /*080c*/ 	.word	0xffffffff


	//   ....[181]....
        /*0810*/ 	.word	0xffffffff


	//   ....[182]....
        /*0814*/ 	.word	0xffffffff


	//   ....[183]....
        /*0818*/ 	.word	0xffffffff


	//   ....[184]....
        /*081c*/ 	.word	0xffffffff


	//   ....[185]....
        /*0820*/ 	.word	0xffffffff


	//   ....[186]....
        /*0824*/ 	.word	0xffffffff


	//   ....[187]....
        /*0828*/ 	.word	0xffffffff


	//   ....[188]....
        /*082c*/ 	.word	0xffffffff


	//   ....[189]....
        /*0830*/ 	.word	0xffffffff


	//   ....[190]....
        /*0834*/ 	.word	0xffffffff


	//   ....[191]....
        /*0838*/ 	.word	0xffffffff


	//   ....[192]....
        /*083c*/ 	.word	0xffffffff


	//   ....[193]....
        /*0840*/ 	.word	0xffffffff


	//   ....[194]....
        /*0844*/ 	.word	0xffffffff


	//   ....[195]....
        /*0848*/ 	.word	0xffffffff


	//   ....[196]....
        /*084c*/ 	.word	0xffffffff


	//   ....[197]....
        /*0850*/ 	.word	0xffffffff


	//   ....[198]....
        /*0854*/ 	.word	0xffffffff


	//   ....[199]....
        /*0858*/ 	.word	0xffffffff


	//   ....[200]....
        /*085c*/ 	.word	0xffffffff


	//   ....[201]....
        /*0860*/ 	.word	0xffffffff


	//   ....[202]....
        /*0864*/ 	.word	0xffffffff


	//   ....[203]....
        /*0868*/ 	.word	0xffffffff


	//   ....[204]....
        /*086c*/ 	.word	0xffffffff


	//   ....[205]....
        /*0870*/ 	.word	0xffffffff


	//   ....[206]....
        /*0874*/ 	.word	0xffffffff


	//   ....[207]....
        /*0878*/ 	.word	0xffffffff


	//   ....[208]....
        /*087c*/ 	.word	0xffffffff


	//   ....[209]....
        /*0880*/ 	.word	0xffffffff


	//   ....[210]....
        /*0884*/ 	.word	0xffffffff


	//   ....[211]....
        /*0888*/ 	.word	0xffffffff


	//   ....[212]....
        /*088c*/ 	.word	0xffffffff


	//   ....[213]....
        /*0890*/ 	.word	0xffffffff


	//   ....[214]....
        /*0894*/ 	.word	0xffffffff


	//   ....[215]....
        /*0898*/ 	.word	0xffffffff


	//   ....[216]....
        /*089c*/ 	.word	0xffffffff


	//   ....[217]....
        /*08a0*/ 	.word	0xffffffff


	//   ....[218]....
        /*08a4*/ 	.word	0xffffffff


	//   ....[219]....
        /*08a8*/ 	.word	0xffffffff


	//   ....[220]....
        /*08ac*/ 	.word	0xffffffff


	//   ....[221]....
        /*08b0*/ 	.word	0xffffffff


	//   ....[222]....
        /*08b4*/ 	.word	0xffffffff


	//   ....[223]....
        /*08b8*/ 	.word	0xffffffff


	//   ....[224]....
        /*08bc*/ 	.word	0xffffffff


	//   ....[225]....
        /*08c0*/ 	.word	0xffffffff


	//   ....[226]....
        /*08c4*/ 	.word	0xffffffff


	//   ....[227]....
        /*08c8*/ 	.word	0xffffffff


	//   ....[228]....
        /*08cc*/ 	.word	0xffffffff


	//   ....[229]....
        /*08d0*/ 	.word	0xffffffff


	//   ....[230]....
        /*08d4*/ 	.word	0xffffffff


	//   ....[231]....
        /*08d8*/ 	.word	0xffffffff


	//   ....[232]....
        /*08dc*/ 	.word	0xffffffff


	//   ....[233]....
        /*08e0*/ 	.word	0xffffffff


	//   ....[234]....
        /*08e4*/ 	.word	0xffffffff


	//   ....[235]....
        /*08e8*/ 	.word	0xffffffff


	//   ....[236]....
        /*08ec*/ 	.word	0xffffffff


	//   ....[237]....
        /*08f0*/ 	.word	0xffffffff


	//   ....[238]....
        /*08f4*/ 	.word	0xffffffff


	//   ....[239]....
        /*08f8*/ 	.word	0xffffffff


	//   ....[240]....
        /*08fc*/ 	.word	0xffffffff


	//   ....[241]....
        /*0900*/ 	.word	0xffffffff


	//   ....[242]....
        /*0904*/ 	.word	0xffffffff


	//   ....[243]....
        /*0908*/ 	.word	0xffffffff


	//   ....[244]....
        /*090c*/ 	.word	0xffffffff


	//   ....[245]....
        /*0910*/ 	.word	0xffffffff


	//   ....[246]....
        /*0914*/ 	.word	0xffffffff


	//   ....[247]....
        /*0918*/ 	.word	0xffffffff


	//   ....[248]....
        /*091c*/ 	.word	0xffffffff


	//   ....[249]....
        /*0920*/ 	.word	0xffffffff


	//   ....[250]....
        /*0924*/ 	.word	0xffffffff


	//   ....[251]....
        /*0928*/ 	.word	0xffffffff


	//   ....[252]....
        /*092c*/ 	.word	0xffffffff


	//   ....[253]....
        /*0930*/ 	.word	0xffffffff


	//   ....[254]....
        /*0934*/ 	.word	0xffffffff


	//   ....[255]....
        /*0938*/ 	.word	0xffffffff


	//   ....[0]....
        /*093c*/ 	.word	0xffffffff


	//   ....[1]....
        /*0940*/ 	.word	0xffffffff


	//   ....[2]....
        /*0944*/ 	.word	0xffffffff


	//   ....[3]....
        /*0948*/ 	.word	0xffffffff


	//   ....[4]....
        /*094c*/ 	.word	0xffffffff


	//   ....[5]....
        /*0950*/ 	.word	0xffffffff


	//   ....[6]....
        /*0954*/ 	.word	0xffffffff


	//----- nvinfo : EIATTR_COOP_GROUP_INSTR_OFFSETS
	.align		4
.L_390:
        /*0958*/ 	.byte	0x04, 0x28
        /*095a*/ 	.short	(.L_392 - .L_391)


	//   ....[0]....
.L_391:
        /*095c*/ 	.word	0x00000050


	//   ....[1]....
        /*0960*/ 	.word	0x00000200


	//   ....[2]....
        /*0964*/ 	.word	0x00000230


	//   ....[3]....
        /*0968*/ 	.word	0x00000260


	//   ....[4]....
        /*096c*/ 	.word	0x00000290


	//   ....[5]....
        /*0970*/ 	.word	0x000002c0


	//   ....[6]....
        /*0974*/ 	.word	0x000002f0


	//   ....[7]....
        /*0978*/ 	.word	0x00000450


	//   ....[8]....
        /*097c*/ 	.word	0x00000490


	//   ....[9]....
        /*0980*/ 	.word	0x000004c0


	//   ....[10]....
        /*0984*/ 	.word	0x000004f0


	//   ....[11]....
        /*0988*/ 	.word	0x00000520


	//   ....[12]....
        /*098c*/ 	.word	0x00000550


	//   ....[13]....
        /*0990*/ 	.word	0x000005e0


	//   ....[14]....
        /*0994*/ 	.word	0x00000630


	//   ....[15]....
        /*0998*/ 	.word	0x00000650


	//   ....[16]....
        /*099c*/ 	.word	0x000006b0


	//   ....[17]....
        /*09a0*/ 	.word	0x00008350


	//   ....[18]....
        /*09a4*/ 	.word	0x00008370


	//   ....[19]....
        /*09a8*/ 	.word	0x00008450


	//   ....[20]....
        /*09ac*/ 	.word	0x00008460


	//   ....[21]....
        /*09b0*/ 	.word	0x00008530


	//   ....[22]....
        /*09b4*/ 	.word	0x00008550


	//   ....[23]....
        /*09b8*/ 	.word	0x00008620


	//   ....[24]....
        /*09bc*/ 	.word	0x00008630


	//   ....[25]....
        /*09c0*/ 	.word	0x00008700


	//   ....[26]....
        /*09c4*/ 	.word	0x00008720


	//   ....[27]....
        /*09c8*/ 	.word	0x000087f0


	//   ....[28]....
        /*09cc*/ 	.word	0x00008800


	//   ....[29]....
        /*09d0*/ 	.word	0x000088d0


	//   ....[30]....
        /*09d4*/ 	.word	0x000088f0


	//   ....[31]....
        /*09d8*/ 	.word	0x000089c0


	//   ....[32]....
        /*09dc*/ 	.word	0x000089d0


	//   ....[33]....
        /*09e0*/ 	.word	0x00009140


	//   ....[34]....
        /*09e4*/ 	.word	0x00009180


	//   ....[35]....
        /*09e8*/ 	.word	0x00009190


	//   ....[36]....
        /*09ec*/ 	.word	0x000091a0


	//   ....[37]....
        /*09f0*/ 	.word	0x00009350


	//   ....[38]....
        /*09f4*/ 	.word	0x00009410


	//   ....[39]....
        /*09f8*/ 	.word	0x00009450


	//   ....[40]....
        /*09fc*/ 	.word	0x00009490


	//   ....[41]....
        /*0a00*/ 	.word	0x00009670


	//   ....[42]....
        /*0a04*/ 	.word	0x00009730


	//   ....[43]....
        /*0a08*/ 	.word	0x00009770


	//   ....[44]....
        /*0a0c*/ 	.word	0x000097b0


	//   ....[45]....
        /*0a10*/ 	.word	0x000099b0


	//   ....[46]....
        /*0a14*/ 	.word	0x00009a70


	//   ....[47]....
        /*0a18*/ 	.word	0x00009ab0


	//   ....[48]....
        /*0a1c*/ 	.word	0x00009af0


	//   ....[49]....
        /*0a20*/ 	.word	0x0000b640


	//   ....[50]....
        /*0a24*/ 	.word	0x0000b690


	//   ....[51]....
        /*0a28*/ 	.word	0x0000b6b0


	//   ....[52]....
        /*0a2c*/ 	.word	0x0000b6d0


	//   ....[53]....
        /*0a30*/ 	.word	0x0000b7b0


	//   ....[54]....
        /*0a34*/ 	.word	0x0000b7c0


	//   ....[55]....
        /*0a38*/ 	.word	0x0000b7d0


	//   ....[56]....
        /*0a3c*/ 	.word	0x0000b7e0


	//   ....[57]....
        /*0a40*/ 	.word	0x0000ba10


	//   ....[58]....
        /*0a44*/ 	.word	0x0000ba50


	//   ....[59]....
        /*0a48*/ 	.word	0x0000ba70


	//   ....[60]....
        /*0a4c*/ 	.word	0x0000ba80


	//   ....[61]....
        /*0a50*/ 	.word	0x0000bbf0


	//   ....[62]....
        /*0a54*/ 	.word	0x0000bc70


	//   ....[63]....
        /*0a58*/ 	.word	0x0000bcb0


	//   ....[64]....
        /*0a5c*/ 	.word	0x0000bcd0


	//   ....[65]....
        /*0a60*/ 	.word	0x0000ee70


	//   ....[66]....
        /*0a64*/ 	.word	0x0000ee80


	//   ....[67]....
        /*0a68*/ 	.word	0x0000eea0


	//   ....[68]....
        /*0a6c*/ 	.word	0x0000eeb0


	//   ....[69]....
        /*0a70*/ 	.word	0x0000f8f0


	//   ....[70]....
        /*0a74*/ 	.word	0x0000f940


	//   ....[71]....
        /*0a78*/ 	.word	0x0000fc90


	//   ....[72]....
        /*0a7c*/ 	.word	0x0000fcc0


	//   ....[73]....
        /*0a80*/ 	.word	0x0000fd30


	//   ....[74]....
        /*0a84*/ 	.word	0x0000fef0


	//   ....[75]....
        /*0a88*/ 	.word	0x0000ff30


	//   ....[76]....
        /*0a8c*/ 	.word	0x00010030


	//   ....[77]....
        /*0a90*/ 	.word	0x000129c0


	//   ....[78]....
        /*0a94*/ 	.word	0x000129d0


	//   ....[79]....
        /*0a98*/ 	.word	0x000129e0


	//   ....[80]....
        /*0a9c*/ 	.word	0x000129f0


	//   ....[81]....
        /*0aa0*/ 	.word	0x00013540


	//   ....[82]....
        /*0aa4*/ 	.word	0x00013810


	//   ....[83]....
        /*0aa8*/ 	.word	0x000139f0


	//   ....[84]....
        /*0aac*/ 	.word	0x00013ba0


	//   ....[85]....
        /*0ab0*/ 	.word	0x00013c20


	//   ....[86]....
        /*0ab4*/ 	.word	0x00013e20


	//   ....[87]....
        /*0ab8*/ 	.word	0x00013eb0


	//   ....[88]....
        /*0abc*/ 	.word	0x00013fb0


	//   ....[89]....
        /*0ac0*/ 	.word	0x00017480


	//   ....[90]....
        /*0ac4*/ 	.word	0x000174d0


	//   ....[91]....
        /*0ac8*/ 	.word	0x00017660


	//   ....[92]....
        /*0acc*/ 	.word	0x000176f0


	//   ....[93]....
        /*0ad0*/ 	.word	0x000177a0


	//   ....[94]....
        /*0ad4*/ 	.word	0x000177e0


	//   ....[95]....
        /*0ad8*/ 	.word	0x000179c0


	//   ....[96]....
        /*0adc*/ 	.word	0x00017c30


	//   ....[97]....
        /*0ae0*/ 	.word	0x00019a00


	//   ....[98]....
        /*0ae4*/ 	.word	0x00019a70


	//   ....[99]....
        /*0ae8*/ 	.word	0x00019a90


	//   ....[100]....
        /*0aec*/ 	.word	0x00019aa0


	//   ....[101]....
        /*0af0*/ 	.word	0x00019ab0


	//   ....[102]....
        /*0af4*/ 	.word	0x00019ae0


	//   ....[103]....
        /*0af8*/ 	.word	0x00019b00


	//   ....[104]....
        /*0afc*/ 	.word	0x00019b10


	//   ....[105]....
        /*0b00*/ 	.word	0x0001af50


	//   ....[106]....
        /*0b04*/ 	.word	0x0001af70


	//   ....[107]....
        /*0b08*/ 	.word	0x0001af90


	//   ....[108]....
        /*0b0c*/ 	.word	0x0001afa0


	//   ....[109]....
        /*0b10*/ 	.word	0x0001afb0


	//   ....[110]....
        /*0b14*/ 	.word	0x0001afc0


	//   ....[111]....
        /*0b18*/ 	.word	0x0001afe0


	//   ....[112]....
        /*0b1c*/ 	.word	0x0001b050


	//   ....[113]....
        /*0b20*/ 	.word	0x0001b3d0


	//   ....[114]....
        /*0b24*/ 	.word	0x0001b3f0


	//   ....[115]....
        /*0b28*/ 	.word	0x0001b460


	//   ....[116]....
        /*0b2c*/ 	.word	0x0001b470


	//   ....[117]....
        /*0b30*/ 	.word	0x0001b4e0


	//   ....[118]....
        /*0b34*/ 	.word	0x0001b500


	//   ....[119]....
        /*0b38*/ 	.word	0x0001b570


	//   ....[120]....
        /*0b3c*/ 	.word	0x0001b580


	//   ....[121]....
        /*0b40*/ 	.word	0x0001b5f0


	//   ....[122]....
        /*0b44*/ 	.word	0x0001b610


	//   ....[123]....
        /*0b48*/ 	.word	0x0001b680


	//   ....[124]....
        /*0b4c*/ 	.word	0x0001b690


	//   ....[125]....
        /*0b50*/ 	.word	0x0001b700


	//   ....[126]....
        /*0b54*/ 	.word	0x0001b720


	//   ....[127]....
        /*0b58*/ 	.word	0x0001b790


	//   ....[128]....
        /*0b5c*/ 	.word	0x0001b7a0


	//   ....[129]....
        /*0b60*/ 	.word	0x0001ba30


	//   ....[130]....
        /*0b64*/ 	.word	0x0001ba50


	//   ....[131]....
        /*0b68*/ 	.word	0x0001bda0


	//   ....[132]....
        /*0b6c*/ 	.word	0x0001bdb0


	//   ....[133]....
        /*0b70*/ 	.word	0x0001c010


	//   ....[134]....
        /*0b74*/ 	.word	0x0001c030


	//   ....[135]....
        /*0b78*/ 	.word	0x0001c2b0


	//   ....[136]....
        /*0b7c*/ 	.word	0x0001c2c0


	//   ....[137]....
        /*0b80*/ 	.word	0x0001cc90


	//   ....[138]....
        /*0b84*/ 	.word	0x0001ccb0


	//   ....[139]....
        /*0b88*/ 	.word	0x0001cd20


	//   ....[140]....
        /*0b8c*/ 	.word	0x0001cd30


	//   ....[141]....
        /*0b90*/ 	.word	0x0001cda0


	//   ....[142]....
        /*0b94*/ 	.word	0x0001cdc0


	//   ....[143]....
        /*0b98*/ 	.word	0x0001ce30


	//   ....[144]....
        /*0b9c*/ 	.word	0x0001ce40


	//   ....[145]....
        /*0ba0*/ 	.word	0x0001ceb0


	//   ....[146]....
        /*0ba4*/ 	.word	0x0001ced0


	//   ....[147]....
        /*0ba8*/ 	.word	0x0001cf40


	//   ....[148]....
        /*0bac*/ 	.word	0x0001cf50


	//   ....[149]....
        /*0bb0*/ 	.word	0x0001cfc0


	//   ....[150]....
        /*0bb4*/ 	.word	0x0001cfe0


	//   ....[151]....
        /*0bb8*/ 	.word	0x0001d050


	//   ....[152]....
        /*0bbc*/ 	.word	0x0001d060


	//   ....[153]....
        /*0bc0*/ 	.word	0x0001d1b0


	//   ....[154]....
        /*0bc4*/ 	.word	0x0001d1d0


	//   ....[155]....
        /*0bc8*/ 	.word	0x0001d300


	//   ....[156]....
        /*0bcc*/ 	.word	0x0001d340


	//   ....[157]....
        /*0bd0*/ 	.word	0x0001d370


	//   ....[158]....
        /*0bd4*/ 	.word	0x0001d3a0


	//   ....[159]....
        /*0bd8*/ 	.word	0x0001d3d0


	//   ....[160]....
        /*0bdc*/ 	.word	0x0001d400


	//   ....[161]....
        /*0be0*/ 	.word	0x0001d560


	//   ....[162]....
        /*0be4*/ 	.word	0x0001d5a0


	//   ....[163]....
        /*0be8*/ 	.word	0x0001d5d0


	//   ....[164]....
        /*0bec*/ 	.word	0x0001d600


	//   ....[165]....
        /*0bf0*/ 	.word	0x0001d630


	//   ....[166]....
        /*0bf4*/ 	.word	0x0001d660


	//   ....[167]....
        /*0bf8*/ 	.word	0x0001d6f0


	//   ....[168]....
        /*0bfc*/ 	.word	0x0001d750


	//   ....[169]....
        /*0c00*/ 	.word	0x0001d760


	//   ....[170]....
        /*0c04*/ 	.word	0x0001d7c0


	//   ....[171]....
        /*0c08*/ 	.word	0x0001e220


	//   ....[172]....
        /*0c0c*/ 	.word	0x0001e280


	//   ....[173]....
        /*0c10*/ 	.word	0x0001e2d0


	//   ....[174]....
        /*0c14*/ 	.word	0x0001e320


	//   ....[175]....
        /*0c18*/ 	.word	0x0001e370


	//   ....[176]....
        /*0c1c*/ 	.word	0x0001e3e0


	//   ....[177]....
        /*0c20*/ 	.word	0x0001e430


	//   ....[178]....
        /*0c24*/ 	.word	0x0001e4a0


	//   ....[179]....
        /*0c28*/ 	.word	0x0001e510


	//   ....[180]....
        /*0c2c*/ 	.word	0x0001e570


	//   ....[181]....
        /*0c30*/ 	.word	0x0001e5e0


	//   ....[182]....
        /*0c34*/ 	.word	0x0001e650


	//   ....[183]....
        /*0c38*/ 	.word	0x0001e6c0


	//   ....[184]....
        /*0c3c*/ 	.word	0x0001e720


	//   ....[185]....
        /*0c40*/ 	.word	0x0001e790


	//   ....[186]....
        /*0c44*/ 	.word	0x0001e800


	//   ....[187]....
        /*0c48*/ 	.word	0x0001e870


	//   ....[188]....
        /*0c4c*/ 	.word	0x0001e8d0


	//   ....[189]....
        /*0c50*/ 	.word	0x0001e940


	//   ....[190]....
        /*0c54*/ 	.word	0x0001e9b0


	//   ....[191]....
        /*0c58*/ 	.word	0x0001ea20


	//   ....[192]....
        /*0c5c*/ 	.word	0x0001ea80


	//   ....[193]....
        /*0c60*/ 	.word	0x0001eaf0


	//   ....[194]....
        /*0c64*/ 	.word	0x0001eb60


	//   ....[195]....
        /*0c68*/ 	.word	0x0001ebd0


	//   ....[196]....
        /*0c6c*/ 	.word	0x0001ec30


	//   ....[197]....
        /*0c70*/ 	.word	0x0001ec90


	//   ....[198]....
        /*0c74*/ 	.word	0x0001ecf0


	//   ....[199]....
        /*0c78*/ 	.word	0x0001ed40


	//   ....[200]....
        /*0c7c*/ 	.word	0x0001eda0


	//   ....[201]....
        /*0c80*/ 	.word	0x0001edf0


	//   ....[202]....
        /*0c84*/ 	.word	0x0001ee50


	//   ....[203]....
        /*0c88*/ 	.word	0x0001eea0


	//   ....[204]....
        /*0c8c*/ 	.word	0x0001ef00


	//   ....[205]....
        /*0c90*/ 	.word	0x0001ef70


	//   ....[206]....
        /*0c94*/ 	.word	0x0001efe0


	//   ....[207]....
        /*0c98*/ 	.word	0x0001f050


	//   ....[208]....
        /*0c9c*/ 	.word	0x0001f0b0


	//   ....[209]....
        /*0ca0*/ 	.word	0x0001f120


	//   ....[210]....
        /*0ca4*/ 	.word	0x0001f190


	//   ....[211]....
        /*0ca8*/ 	.word	0x0001f200


	//   ....[212]....
        /*0cac*/ 	.word	0x0001f260


	//   ....[213]....
        /*0cb0*/ 	.word	0x0001f2d0


	//   ....[214]....
        /*0cb4*/ 	.word	0x0001f340


	//   ....[215]....
        /*0cb8*/ 	.word	0x0001f3b0


	//   ....[216]....
        /*0cbc*/ 	.word	0x0001f410


	//   ....[217]....
        /*0cc0*/ 	.word	0x0001f480


	//   ....[218]....
        /*0cc4*/ 	.word	0x0001f4f0


	//   ....[219]....
        /*0cc8*/ 	.word	0x0001f560


	//   ....[220]....
        /*0ccc*/ 	.word	0x0001f5c0


	//   ....[221]....
        /*0cd0*/ 	.word	0x0001f630


	//   ....[222]....
        /*0cd4*/ 	.word	0x0001f6a0


	//   ....[223]....
        /*0cd8*/ 	.word	0x0001f710


	//   ....[224]....
        /*0cdc*/ 	.word	0x0001f770


	//   ....[225]....
        /*0ce0*/ 	.word	0x0001f7e0


	//   ....[226]....
        /*0ce4*/ 	.word	0x0001f850


	//   ....[227]....
        /*0ce8*/ 	.word	0x0001f8c0


	//   ....[228]....
        /*0cec*/ 	.word	0x0001f920


	//   ....[229]....
        /*0cf0*/ 	.word	0x0001f990


	//   ....[230]....
        /*0cf4*/ 	.word	0x0001fa00


	//   ....[231]....
        /*0cf8*/ 	.word	0x0001fa70


	//   ....[232]....
        /*0cfc*/ 	.word	0x0001fad0


	//   ....[233]....
        /*0d00*/ 	.word	0x0001fb40


	//   ....[234]....
        /*0d04*/ 	.word	0x0001fbb0


	//   ....[235]....
        /*0d08*/ 	.word	0x0001fc20


	//   ....[236]....
        /*0d0c*/ 	.word	0x0001fc80


	//   ....[237]....
        /*0d10*/ 	.word	0x0001fcf0


	//   ....[238]....
        /*0d14*/ 	.word	0x0001fd60


	//   ....[239]....
        /*0d18*/ 	.word	0x0001fdd0


	//   ....[240]....
        /*0d1c*/ 	.word	0x0001fe30


	//   ....[241]....
        /*0d20*/ 	.word	0x0001fea0


	//   ....[242]....
        /*0d24*/ 	.word	0x0001ff10


	//   ....[243]....
        /*0d28*/ 	.word	0x0001ff80


	//   ....[244]....
        /*0d2c*/ 	.word	0x0001ffe0


	//   ....[245]....
        /*0d30*/ 	.word	0x00020050


	//   ....[246]....
        /*0d34*/ 	.word	0x000200c0


	//   ....[247]....
        /*0d38*/ 	.word	0x00020110


	//   ....[248]....
        /*0d3c*/ 	.word	0x00020150


	//   ....[249]....
        /*0d40*/ 	.word	0x000201a0


	//   ....[250]....
        /*0d44*/ 	.word	0x000201f0


	//   ....[251]....
        /*0d48*/ 	.word	0x00020240


	//   ....[252]....
        /*0d4c*/ 	.word	0x000202b0


	//   ....[253]....
        /*0d50*/ 	.word	0x00020300


	//   ....[254]....
        /*0d54*/ 	.word	0x00020350


	//   ....[255]....
        /*0d58*/ 	.word	0x000203a0


	//   ....[0]....
        /*0d5c*/ 	.word	0x000203f0


	//   ....[1]....
        /*0d60*/ 	.word	0x00020440


	//   ....[2]....
        /*0d64*/ 	.word	0x000204b0


	//   ....[3]....
        /*0d68*/ 	.word	0x00020500


	//   ....[4]....
        /*0d6c*/ 	.word	0x00020570


	//   ....[5]....
        /*0d70*/ 	.word	0x000205d0


	//   ....[6]....
        /*0d74*/ 	.word	0x00020640


	//----- nvinfo : EIATTR_EXIT_INSTR_OFFSETS
	.align		4
.L_392:
        /*0d78*/ 	.byte	0x04, 0x1c
        /*0d7a*/ 	.short	(.L_394 - .L_393)


	//   ....[0]....
.L_393:
        /*0d7c*/ 	.word	0x000010d0


	//   ....[1]....
        /*0d80*/ 	.word	0x0001e1e0


	//----- nvinfo : EIATTR_MAX_THREADS
	.align		4
.L_394:
        /*0d84*/ 	.byte	0x04, 0x05
        /*0d86*/ 	.short	(.L_396 - .L_395)
.L_395:
        /*0d88*/ 	.word	0x00000080
        /*0d8c*/ 	.word	0x00000001
        /*0d90*/ 	.word	0x00000001


	//----- nvinfo : EIATTR_CRS_STACK_SIZE
	.align		4
.L_396:
        /*0d94*/ 	.byte	0x04, 0x1e
        /*0d96*/ 	.short	(.L_398 - .L_397)
.L_397:
        /*0d98*/ 	.word	0x00000000
.L_398:


//--------------------- .nv.info._ZN7cutlass13device_kernelIN5flash19enable_sm80_to_sm89INS1_16FlashAttnFwdSm80INS1_25CollectiveMainloopFwdSm80ILi4ELi1ELb0EN4cute5tupleIJNS5_1CILi128EEENS7_ILi112EEENS7_ILi64EEEEEELi64ENS_6half_tEfNS_4arch4Sm80ELb0ELb0ELb0ELb0ELb0ELb0ELb1ELb1EEENS1_21CollectiveEpilogueFwdINS6_IJS8_SA_S9_EEENS6_IJNS7_ILi1EEESI_SI_EEESC_SE_Li128ELb0ELb1ELb1ELb0EEENS1_19SingleTileSchedulerILb0ELb1ELb1ELi128EEEEEEEEEvNT_6ParamsE --------------------------
	.section	.nv.info._ZN7cutlass13device_kernelIN5flash19enable_sm80_to_sm89INS1_16FlashAttnFwdSm80INS1_25CollectiveMainloopFwdSm80ILi4ELi1ELb0EN4cute5tupleIJNS5_1CILi128EEENS7_ILi112EEENS7_ILi64EEEEEELi64ENS_6half_tEfNS_4arch4Sm80ELb0ELb0ELb0ELb0ELb0ELb0ELb1ELb1EEENS1_21CollectiveEpilogueFwdINS6_IJS8_SA_S9_EEENS6_IJNS7_ILi1EEESI_SI_EEESC_SE_Li128ELb0ELb1ELb1ELb0EEENS1_19SingleTileSchedulerILb0ELb1ELb1ELi128EEEEEEEEEvNT_6ParamsE,"",@"SHT_CUDA_INFO"
	.sectionflags	@""
	.align	4


	//----- nvinfo : EIATTR_CUDA_API_VERSION
	.align		4
        /*0000*/ 	.byte	0x04, 0x37
        /*0002*/ 	.short	(.L_400 - .L_399)
.L_399:
        /*0004*/ 	.word	0x00000082


	//----- nvinfo : EIATTR_SW2861232_WAR
	.align		4
.L_400:
        /*0008*/ 	.byte	0x01, 0x35
	.zero		2


	//----- nvinfo : EIATTR_PARAM_CBANK
	.align		4
        /*000c*/ 	.byte	0x04, 0x0a
        /*000e*/ 	.short	(.L_402 - .L_401)
	.align		4
.L_401:
        /*0010*/ 	.word	index@(.nv.constant0._ZN7cutlass13device_kernelIN5flash19enable_sm80_to_sm89INS1_16FlashAttnFwdSm80INS1_25CollectiveMainloopFwdSm80ILi4ELi1ELb0EN4cute5tupleIJNS5_1CILi128EEENS7_ILi112EEENS7_ILi64EEEEEELi64ENS_6half_tEfNS_4arch4Sm80ELb0ELb0ELb0ELb0ELb0ELb0ELb1ELb1EEENS1_21CollectiveEpilogueFwdINS6_IJS8_SA_S9_EEENS6_IJNS7_ILi1EEESI_SI_EEESC_SE_Li128ELb0ELb1ELb1ELb0EEENS1_19SingleTileSchedulerILb0ELb1ELb1ELi128EEEEEEEEEvNT_6ParamsE)
        /*0014*/ 	.short	0x0160
        /*0016*/ 	.short	0x0418


	//----- nvinfo : EIATTR_CBANK_PARAM_SIZE
	.align		4
.L_402:
        /*0018*/ 	.byte	0x03, 0x19
        /*001a*/ 	.short	0x0418


	//----- nvinfo : EIATTR_KPARAM_INFO
	.align		4
        /*001c*/ 	.byte	0x04, 0x17
        /*001e*/ 	.short	(.L_404 - .L_403)
.L_403:
        /*0020*/ 	.word	0x00000000
        /*0024*/ 	.short	0x0000
        /*0026*/ 	.short	0x0000
        /*0028*/ 	.byte	0x00, 0xf0, 0x61, 0x10


	//----- nvinfo : EIATTR_MAXREG_COUNT
	.align		4
.L_404:
        /*002c*/ 	.byte	0x03, 0x1b
        /*002e*/ 	.short	0x00ff


	//----- nvinfo : EIATTR_NUM_BARRIERS
	.align		4
        /*0030*/ 	.byte	0x02, 0x4c
        /*0032*/ 	.byte	0x02
	.zero		1


	//----- nvinfo : EIATTR_ANNOTATIONS
	.align		4
        /*0034*/ 	.byte	0x04, 0x55
        /*0036*/ 	.short	(.L_406 - .L_405)


	//   ....[0]....
.L_405:
        /* <DEDUP_REMOVED lines=21> */


	//----- nvinfo : EIATTR_MERCURY_ISA_VERSION
	.align		4
.L_406:
        /*0178*/ 	.byte	0x03, 0x5f
        /*017a*/ 	.short	0x0000


	//----- nvinfo : EIATTR_COOP_GROUP_MASK_REGIDS
	.align		4
        /*017c*/ 	.byte	0x04, 0x29
        /*017e*/ 	.short	(.L_408 - .L_407)


	//   ....[0]....
.L_407:
        /*0180*/ 	.word	0xffffffff


	//   ....[1]....
        /*0184*/ 	.word	0xffffffff


	//   ....[2]....
        /*0188*/ 	.word	0xffffffff


	//   ....[3]....
        /*018c*/ 	.word	0xffffffff


	//   ....[4]....
        /*0190*/ 	.word	0xffffffff


	//   ....[5]....
        /*0194*/ 	.word	0xffffffff


	//   ....[6]....
        /*0198*/ 	.word	0xffffffff


	//   ....[7]....
        /*019c*/ 	.word	0xffffffff


	//   ....[8]....
        /*01a0*/ 	.word	0xffffffff


	//   ....[9]....
        /*01a4*/ 	.word	0xffffffff


	//   ....[10]....
        /*01a8*/ 	.word	0xffffffff


	//   ....[11]....
        /*01ac*/ 	.word	0xffffffff


	//   ....[12]....
        /*01b0*/ 	.word	0xffffffff


	//   ....[13]....
        /*01b4*/ 	.word	0xffffffff


	//   ....[14]....
        /*01b8*/ 	.word	0xffffffff


	//   ....[15]....
        /*01bc*/ 	.word	0xffffffff


	//   ....[16]....
        /*01c0*/ 	.word	0xffffffff


	//   ....[17]....
        /*01c4*/ 	.word	0xffffffff


	//   ....[18]....
        /*01c8*/ 	.word	0xffffffff


	//   ....[19]....
        /*01cc*/ 	.word	0xffffffff


	//   ....[20]....
        /*01d0*/ 	.word	0xffffffff


	//   ....[21]....
        /*01d4*/ 	.word	0xffffffff


	//   ....[22]....
        /*01d8*/ 	.word	0xffffffff


	//   ....[23]....
        /*01dc*/ 	.word	0xffffffff


	//   ....[24]....
        /*01e0*/ 	.word	0xffffffff


	//   ....[25]....
        /*01e4*/ 	.word	0xffffffff


	//   ....[26]....
        /*01e8*/ 	.word	0xffffffff


	//   ....[27]....
        /*01ec*/ 	.word	0xffffffff


	//   ....[28]....
        /*01f0*/ 	.word	0xffffffff


	//   ....[29]....
        /*01f4*/ 	.word	0xffffffff


	//   ....[30]....
        /*01f8*/ 	.word	0xffffffff


	//   ....[31]....
        /*01fc*/ 	.word	0xffffffff


	//   ....[32]....
        /*0200*/ 	.word	0xffffffff


	//   ....[33]....
        /*0204*/ 	.word	0xffffffff


	//   ....[34]....
        /*0208*/ 	.word	0xffffffff


	//   ....[35]....
        /*020c*/ 	.word	0xffffffff


	//   ....[36]....
        /*0210*/ 	.word	0xffffffff


	//   ....[37]....
        /*0214*/ 	.word	0xffffffff


	//   ....[38]....
        /*0218*/ 	.word	0xffffffff


	//   ....[39]....
        /*021c*/ 	.word	0xffffffff


	//   ....[40]....
        /*0220*/ 	.word	0xffffffff


	//   ....[41]....
        /*0224*/ 	.word	0xffffffff


	//   ....[42]....
        /*0228*/ 	.word	0xffffffff


	//   ....[43]....
        /*022c*/ 	.word	0xffffffff


	//   ....[44]....
        /*0230*/ 	.word	0xffffffff


	//   ....[45]....
        /*0234*/ 	.word	0xffffffff


	//   ....[46]....
        /*0238*/ 	.word	0xffffffff


	//   ....[47]....
        /*023c*/ 	.word	0xffffffff


	//   ....[48]....
        /*0240*/ 	.word	0xffffffff


	//   ....[49]....
        /*0244*/ 	.word	0xffffffff


	//   ....[50]....
        /*0248*/ 	.word	0xffffffff


	//   ....[51]....
        /*024c*/ 	.word	0xffffffff


	//   ....[52]....
        /*0250*/ 	.word	0xffffffff


	//   ....[53]....
        /*0254*/ 	.word	0xffffffff


	//   ....[54]....
        /*0258*/ 	.word	0xffffffff


	//   ....[55]....
        /*025c*/ 	.word	0xffffffff


	//   ....[56]....
        /*0260*/ 	.word	0xffffffff


	//----- nvinfo : EIATTR_COOP_GROUP_INSTR_OFFSETS
	.align		4
.L_408:
        /*0264*/ 	.byte	0x04, 0x28
        /*0266*/ 	.short	(.L_410 - .L_409)


	//   ....[0]....
.L_409:
        /*0268*/ 	.word	0x00000060


	//   ....[1]....
        /*026c*/ 	.word	0x00000c00


	//   ....[2]....
        /*0270*/ 	.word	0x00000c20


	//   ....[3]....
        /*0274*/ 	.word	0x00000e40


	//   ....[4]....
        /*0278*/ 	.word	0x00000e70


	//   ....[5]....
        /*027c*/ 	.word	0x00000f00


	//   ....[6]....
        /*0280*/ 	.word	0x00000f30


	//   ....[7]....
        /*0284*/ 	.word	0x00000fc0


	//   ....[8]....
        /*0288*/ 	.word	0x00000ff0


	//   ....[9]....
        /*028c*/ 	.word	0x00001080


	//   ....[10]....
        /*0290*/ 	.word	0x000010b0


	//   ....[11]....
        /*0294*/ 	.word	0x00001140


	//   ....[12]....
        /*0298*/ 	.word	0x00001170


	//   ....[13]....
        /*029c*/ 	.word	0x00001200


	//   ....[14]....
        /*02a0*/ 	.word	0x00001230


	//   ....[15]....
        /*02a4*/ 	.word	0x000012b0


	//   ....[16]....
        /*02a8*/ 	.word	0x000012f0


	//   ....[17]....
        /*02ac*/ 	.word	0x000033c0


	//   ....[18]....
        /*02b0*/ 	.word	0x000034c0


	//   ....[19]....
        /*02b4*/ 	.word	0x00003940


	//   ....[20]....
        /*02b8*/ 	.word	0x000039f0


	//   ....[21]....
        /*02bc*/ 	.word	0x00003a40


	//   ....[22]....
        /*02c0*/ 	.word	0x00003aa0


	//   ....[23]....
        /*02c4*/ 	.word	0x00003be0


	//   ....[24]....
        /*02c8*/ 	.word	0x00003d30


	//   ....[25]....
        /*02cc*/ 	.word	0x000077e0


	//   ....[26]....
        /*02d0*/ 	.word	0x00007860


	//   ....[27]....
        /*02d4*/ 	.word	0x00007920


	//   ....[28]....
        /*02d8*/ 	.word	0x00007980


	//   ....[29]....
        /*02dc*/ 	.word	0x000079b0


	//   ....[30]....
        /*02e0*/ 	.word	0x00007a90


	//   ....[31]....
        /*02e4*/ 	.word	0x00007c10


	//   ....[32]....
        /*02e8*/ 	.word	0x00007f20


	//   ....[33]....
        /*02ec*/ 	.word	0x0000a570


	//   ....[34]....
        /*02f0*/ 	.word	0x0000a580


	//   ....[35]....
        /*02f4*/ 	.word	0x0000a590


	//   ....[36]....
        /*02f8*/ 	.word	0x0000a5b0


	//   ....[37]....
        /*02fc*/ 	.word	0x0000a5d0


	//   ....[38]....
        /*0300*/ 	.word	0x0000a5f0


	//   ....[39]....
        /*0304*/ 	.word	0x0000a600


	//   ....[40]....
        /*0308*/ 	.word	0x0000a630


	//   ....[41]....
        /*030c*/ 	.word	0x0000b200


	//   ....[42]....
        /*0310*/ 	.word	0x0000b250


	//   ....[43]....
        /*0314*/ 	.word	0x0000b280


	//   ....[44]....
        /*0318*/ 	.word	0x0000b2b0


	//   ....[45]....
        /*031c*/ 	.word	0x0000b2e0


	//   ....[46]....
        /*0320*/ 	.word	0x0000b310


	//   ....[47]....
        /*0324*/ 	.word	0x0000b340


	//   ....[48]....
        /*0328*/ 	.word	0x0000b360


	//   ....[49]....
        /*032c*/ 	.word	0x0000b380


	//   ....[50]....
        /*0330*/ 	.word	0x0000b390


	//   ....[51]....
        /*0334*/ 	.word	0x0000b740


	//   ....[52]....
        /*0338*/ 	.word	0x0000b760


	//   ....[53]....
        /*033c*/ 	.word	0x0000ba60


	//   ....[54]....
        /*0340*/ 	.word	0x0000ba80


	//   ....[55]....
        /*0344*/ 	.word	0x0000bd80


	//   ....[56]....
        /*0348*/ 	.word	0x0000bd90


	//----- nvinfo : EIATTR_EXIT_INSTR_OFFSETS
	.align		4
.L_410:
        /*034c*/ 	.byte	0x04, 0x1c
        /*034e*/ 	.short	(.L_412 - .L_411)


	//   ....[0]....
.L_411:
        /*0350*/ 	.word	0x000001b0


	//   ....[1]....
        /*0354*/ 	.word	0x0000bda0


	//   ....[2]....
        /*0358*/ 	.word	0x0000c040


	//   ....[3]....
        /*035c*/ 	.word	0x0000c090


	//   ....[4]....
        /*0360*/ 	.word	0x0000c0c0


	//   ....[5]....
        /*0364*/ 	.word	0x0000c120


	//   ....[6]....
        /*0368*/ 	.word	0x0000c380


	//----- nvinfo : EIATTR_CTAIDZ_USED
	.align		4
.L_412:
        /*036c*/ 	.byte	0x01, 0x04
	.zero		2


	//----- nvinfo : EIATTR_MAX_THREADS
	.align		4
        /*0370*/ 	.byte	0x04, 0x05
        /*0372*/ 	.short	(.L_414 - .L_413)
.L_413:
        /*0374*/ 	.word	0x00000080
        /*0378*/ 	.word	0x00000001
        /*037c*/ 	.word	0x00000001


	//----- nvinfo : EIATTR_CRS_STACK_SIZE
	.align		4
.L_414:
        /*0380*/ 	.byte	0x04, 0x1e
        /*0382*/ 	.short	(.L_416 - .L_415)
.L_415:
        /*0384*/ 	.word	0x00000000
.L_416:


//--------------------- .nv.info._ZN7cutlass13device_kernelIN5flash19enable_sm80_to_sm89INS1_16FlashAttnFwdSm80INS1_25CollectiveMainloopFwdSm80ILi4ELi1ELb0EN4cute5tupleIJNS5_1CILi128EEENS7_ILi80EEENS7_ILi64EEEEEELi64ENS_6half_tEfNS_4arch4Sm80ELb0ELb0ELb0ELb1ELb0ELb0ELb1ELb1EEENS1_21CollectiveEpilogueFwdINS6_IJS8_SA_S9_EEENS6_IJNS7_ILi1EEESI_SI_EEESC_SE_Li128ELb1ELb1ELb1ELb0EEENS1_36VarlenDynamicPersistentTileSchedulerILi128ELi80ELi128ELi128ELb1ELb1ELb0ELb0ELb1ELb1EEEEEEEEEvNT_6ParamsE --------------------------
	.section	.nv.info._ZN7cutlass13device_kernelIN5flash19enable_sm80_to_sm89INS1_16FlashAttnFwdSm80INS1_25CollectiveMainloopFwdSm80ILi4ELi1ELb0EN4cute5tupleIJNS5_1CILi128EEENS7_ILi80EEENS7_ILi64EEEEEELi64ENS_6half_tEfNS_4arch4Sm80ELb0ELb0ELb0ELb1ELb0ELb0ELb1ELb1EEENS1_21CollectiveEpilogueFwdINS6_IJS8_SA_S9_EEENS6_IJNS7_ILi1EEESI_SI_EEESC_SE_Li128ELb1ELb1ELb1ELb0EEENS1_36VarlenDynamicPersistentTileSchedulerILi128ELi80ELi128ELi128ELb1ELb1ELb0ELb0ELb1ELb1EEEEEEEEEvNT_6ParamsE,"",@"SHT_CUDA_INFO"
	.sectionflags	@""
	.align	4


	//----- nvinfo : EIATTR_CUDA_API_VERSION
	.align		4
        /*0000*/ 	.byte	0x04, 0x37
        /*0002*/ 	.short	(.L_418 - .L_417)
.L_417:
        /*0004*/ 	.word	0x00000082


	//----- nvinfo : EIATTR_SW2861232_WAR
	.align		4
.L_418:
        /*0008*/ 	.byte	0x01, 0x35
	.zero		2


	//----- nvinfo : EIATTR_PARAM_CBANK
	.align		4
        /*000c*/ 	.byte	0x04, 0x0a
        /*000e*/ 	.short	(.L_420 - .L_419)
	.align		4
.L_419:
        /*0010*/ 	.word	index@(.nv.constant0._ZN7cutlass13device_kernelIN5flash19enable_sm80_to_sm89INS1_16FlashAttnFwdSm80INS1_25CollectiveMainloopFwdSm80ILi4ELi1ELb0EN4cute5tupleIJNS5_1CILi128EEENS7_ILi80EEENS7_ILi64EEEEEELi64ENS_6half_tEfNS_4arch4Sm80ELb0ELb0ELb0ELb1ELb0ELb0ELb1ELb1EEENS1_21CollectiveEpilogueFwdINS6_IJS8_SA_S9_EEENS6_IJNS7_ILi1EEESI_SI_EEESC_SE_Li128ELb1ELb1ELb1ELb0EEENS1_36VarlenDynamicPersistentTileSchedulerILi128ELi80ELi128ELi128ELb1ELb1ELb0ELb0ELb1ELb1EEEEEEEEEvNT_6ParamsE)
        /*0014*/ 	.short	0x0160
        /*0016*/ 	.short	0x0438


	//----- nvinfo : EIATTR_CBANK_PARAM_SIZE
	.align		4
.L_420:
        /*0018*/ 	.byte	0x03, 0x19
        /*001a*/ 	.short	0x0438


	//----- nvinfo : EIATTR_KPARAM_INFO
	.align		4
        /*001c*/ 	.byte	0x04, 0x17
        /*001e*/ 	.short	(.L_422 - .L_421)
.L_421:
        /*0020*/ 	.word	0x00000000
        /*0024*/ 	.short	0x0000
        /*0026*/ 	.short	0x0000
        /*0028*/ 	.byte	0x00, 0xf0, 0xe1, 0x10


	//----- nvinfo : EIATTR_MAXREG_COUNT
	.align		4
.L_422:
        /*002c*/ 	.byte	0x03, 0x1b
        /*002e*/ 	.short	0x00ff


	//----- nvinfo : EIATTR_NUM_BARRIERS
	.align		4
        /*0030*/ 	.byte	0x02, 0x4c
        /*0032*/ 	.byte	0x06
	.zero		1


	//----- nvinfo : EIATTR_ANNOTATIONS
	.align		4
        /*0034*/ 	.byte	0x04, 0x55
        /*0036*/ 	.short	(.L_424 - .L_423)


	//   ....[0]....
.L_423:
        /* <DEDUP_REMOVED lines=29> */


	//----- nvinfo : EIATTR_MERCURY_ISA_VERSION
	.align		4
.L_424:
        /*01f0*/ 	.byte	0x03, 0x5f
        /*01f2*/ 	.short	0x0000


	//----- nvinfo : EIATTR_INT_WARP_WIDE_INSTR_OFFSETS
	.align		4
        /*01f4*/ 	.byte	0x04, 0x31
        /*01f6*/ 	.short	(.L_426 - .L_425)


	//   ....[0]....
.L_425:
        /*01f8*/ 	.word	0x000092e0


	//   ....[1]....
        /*01fc*/ 	.word	0x00009360


	//----- nvinfo : EIATTR_COOP_GROUP_MASK_REGIDS
	.align		4
.L_426:
        /*0200*/ 	.byte	0x04, 0x29
        /*0202*/ 	.short	(.L_428 - .L_427)


	//   ....[0]....
.L_427:
        /*0204*/ 	.word	0xffffffff


	//   ....[1]....
        /*0208*/ 	.word	0xffffffff


	//   ....[2]....
        /*020c*/ 	.word	0xffffffff


	//   ....[3]....
        /*0210*/ 	.word	0xffffffff


	//   ....[4]....
        /*0214*/ 	.word	0xffffffff


	//   ....[5]....
        /*0218*/ 	.word	0xffffffff


	//   ....[6]....
        /*021c*/ 	.word	0xffffffff


	//   ....[7]....
        /*0220*/ 	.word	0xffffffff


	//   ....[8]....
        /*0224*/ 	.word	0xffffffff


	//   ....[9]....
        /*0228*/ 	.word	0xffffffff


	//   ....[10]....
        /*022c*/ 	.word	0xffffffff


	//   ....[11]....
        /*0230*/ 	.word	0xffffffff


	//   ....[12]....
        /*0234*/ 	.word	0xffffffff


	//   ....[13]....
        /*0238*/ 	.word	0xffffffff


	//   ....[14]....
        /*023c*/ 	.word	0xffffffff


	//   ....[15]....
        /*0240*/ 	.word	0xffffffff


	//   ....[16]....
        /*0244*/ 	.word	0xffffffff


	//   ....[17]....
        /*0248*/ 	.word	0xffffffff


	//   ....[18]....
        /*024c*/ 	.word	0xffffffff


	//   ....[19]....
        /*0250*/ 	.word	0xffffffff


	//   ....[20]....
        /*0254*/ 	.word	0xffffffff


	//   ....[21]....
        /*0258*/ 	.word	0xffffffff


	//   ....[22]....
        /*025c*/ 	.word	0xffffffff


	//   ....[23]....
        /*0260*/ 	.word	0xffffffff


	//   ....[24]....
        /*0264*/ 	.word	0xffffffff


	//   ....[25]....
        /*0268*/ 	.word	0xffffffff


	//   ....[26]....
        /*026c*/ 	.word	0xffffffff


	//   ....[27]....
        /*0270*/ 	.word	0xffffffff


	//   ....[28]....
        /*0274*/ 	.word	0xffffffff


	//   ....[29]....
        /*0278*/ 	.word	0xffffffff


	//   ....[30]....
        /*027c*/ 	.word	0xffffffff


	//   ....[31]....
        /*0280*/ 	.word	0xffffffff


	//   ....[32]....
        /*0284*/ 	.word	0xffffffff


	//   ....[33]....
        /*0288*/ 	.word	0xffffffff


	//   ....[34]....
        /*028c*/ 	.word	0xffffffff


	//   ....[35]....
        /*0290*/ 	.word	0xffffffff


	//   ....[36]....
        /*0294*/ 	.word	0xffffffff


	//   ....[37]....
        /*0298*/ 	.word	0xffffffff


	//   ....[38]....
        /*029c*/ 	.word	0xffffffff


	//   ....[39]....
        /*02a0*/ 	.word	0xffffffff


	//   ....[40]....
        /*02a4*/ 	.word	0xffffffff


	//   ....[41]....
        /*02a8*/ 	.word	0xffffffff


	//   ....[42]....
        /*02ac*/ 	.word	0xffffffff


	//   ....[43]....
        /*02b0*/ 	.word	0xffffffff


	//   ....[44]....
        /*02b4*/ 	.word	0xffffffff


	//   ....[45]....
        /*02b8*/ 	.word	0xffffffff


	//   ....[46]....
        /*02bc*/ 	.word	0xffffffff


	//   ....[47]....
        /*02c0*/ 	.word	0xffffffff


	//   ....[48]....
        /*02c4*/ 	.word	0xffffffff


	//   ....[49]....
        /*02c8*/ 	.word	0xffffffff


	//   ....[50]....
        /*02cc*/ 	.word	0xffffffff


	//   ....[51]....
        /*02d0*/ 	.word	0xffffffff


	//   ....[52]....
        /*02d4*/ 	.word	0xffffffff


	//   ....[53]....
        /*02d8*/ 	.word	0xffffffff


	//   ....[54]....
        /*02dc*/ 	.word	0xffffffff


	//   ....[55]....
        /*02e0*/ 	.word	0xffffffff


	//   ....[56]....
        /*02e4*/ 	.word	0xffffffff


	//   ....[57]....
        /*02e8*/ 	.word	0xffffffff


	//   ....[58]....
        /*02ec*/ 	.word	0xffffffff


	//   ....[59]....
        /*02f0*/ 	.word	0xffffffff


	//   ....[60]....
        /*02f4*/ 	.word	0xffffffff


	//   ....[61]....
        /*02f8*/ 	.word	0xffffffff


	//   ....[62]....
        /*02fc*/ 	.word	0xffffffff


	//   ....[63]....
        /*0300*/ 	.word	0xffffffff


	//   ....[64]....
        /*0304*/ 	.word	0xffffffff


	//   ....[65]....
        /*0308*/ 	.word	0xffffffff


	//   ....[66]....
        /*030c*/ 	.word	0xffffffff


	//   ....[67]....
        /*0310*/ 	.word	0xffffffff


	//   ....[68]....
        /*0314*/ 	.word	0xffffffff


	//   ....[69]....
        /*0318*/ 	.word	0xffffffff


	//   ....[70]....
        /*031c*/ 	.word	0xffffffff


	//   ....[71]....
        /*0320*/ 	.word	0xffffffff


	//   ....[72]....
        /*0324*/ 	.word	0xffffffff


	//   ....[73]....
        /*0328*/ 	.word	0xffffffff


	//   ....[74]....
        /*032c*/ 	.word	0xffffffff


	//   ....[75]....
        /*0330*/ 	.word	0xffffffff


	//   ....[76]....
        /*0334*/ 	.word	0xffffffff


	//   ....[77]....
        /*0338*/ 	.word	0xffffffff


	//   ....[78]....
        /*033c*/ 	.word	0xffffffff


	//   ....[79]....
        /*0340*/ 	.word	0xffffffff


	//   ....[80]....
        /*0344*/ 	.word	0xffffffff


	//   ....[81]....
        /*0348*/ 	.word	0xffffffff


	//   ....[82]....
        /*034c*/ 	.word	0xffffffff


	//   ....[83]....
        /*0350*/ 	.word	0xffffffff


	//   ....[84]....
        /*0354*/ 	.word	0xffffffff


	//   ....[85]....
        /*0358*/ 	.word	0xffffffff


	//   ....[86]....
        /*035c*/ 	.word	0xffffffff


	//   ....[87]....
        /*0360*/ 	.word	0xffffffff


	//   ....[88]....
        /*0364*/ 	.word	0xffffffff


	//   ....[89]....
        /*0368*/ 	.word	0xffffffff


	//   ....[90]....
        /*036c*/ 	.word	0xffffffff


	//   ....[91]....
        /*0370*/ 	.word	0xffffffff


	//   ....[92]....
        /*0374*/ 	.word	0xffffffff


	//   ....[93]....
        /*0378*/ 	.word	0xffffffff


	//   ....[94]....
        /*037c*/ 	.word	0xffffffff


	//   ....[95]....
        /*0380*/ 	.word	0xffffffff


	//   ....[96]....
        /*0384*/ 	.word	0xffffffff


	//   ....[97]....
        /*0388*/ 	.word	0xffffffff


	//   ....[98]....
        /*038c*/ 	.word	0xffffffff


	//   ....[99]....
        /*0390*/ 	.word	0xffffffff


	//   ....[100]....
        /*0394*/ 	.word	0xffffffff


	//   ....[101]....
        /*0398*/ 	.word	0xffffffff


	//   ....[102]....
        /*039c*/ 	.word	0xffffffff


	//   ....[103]....
        /*03a0*/ 	.word	0xffffffff


	//   ....[104]....
        /*03a4*/ 	.word	0xffffffff


	//   ....[105]....
        /*03a8*/ 	.word	0xffffffff


	//   ....[106]....
        /*03ac*/ 	.word	0xffffffff


	//   ....[107]....
        /*03b0*/ 	.word	0xffffffff


	//   ....[108]....
        /*03b4*/ 	.word	0xffffffff


	//   ....[109]....
        /*03b8*/ 	.word	0xffffffff


	//   ....[110]....
        /*03bc*/ 	.word	0xffffffff


	//   ....[111]....
        /*03c0*/ 	.word	0xffffffff


	//   ....[112]....
        /*03c4*/ 	.word	0xffffffff


	//   ....[113]....
        /*03c8*/ 	.word	0xffffffff


	//   ....[114]....
        /*03cc*/ 	.word	0xffffffff


	//   ....[115]....
        /*03d0*/ 	.word	0xffffffff


	//   ....[116]....
        /*03d4*/ 	.word	0xffffffff


	//   ....[117]....
        /*03d8*/ 	.word	0xffffffff


	//   ....[118]....
        /*03dc*/ 	.word	0xffffffff


	//   ....[119]....
        /*03e0*/ 	.word	0xffffffff


	//   ....[120]....
        /*03e4*/ 	.word	0xffffffff


	//   ....[121]....
        /*03e8*/ 	.word	0xffffffff


	//   ....[122]....
        /*03ec*/ 	.word	0xffffffff


	//   ....[123]....
        /*03f0*/ 	.word	0xffffffff


	//   ....[124]....
        /*03f4*/ 	.word	0xffffffff


	//   ....[125]....
        /*03f8*/ 	.word	0xffffffff


	//   ....[126]....
        /*03fc*/ 	.word	0xffffffff


	//   ....[127]....
        /*0400*/ 	.word	0xffffffff


	//   ....[128]....
        /*0404*/ 	.word	0xffffffff


	//   ....[129]....
        /*0408*/ 	.word	0xffffffff


	//   ....[130]....
        /*040c*/ 	.word	0xffffffff


	//   ....[131]....
        /*0410*/ 	.word	0xffffffff


	//   ....[132]....
        /*0414*/ 	.word	0xffffffff


	//   ....[133]....
        /*0418*/ 	.word	0xffffffff


	//   ....[134]....
        /*041c*/ 	.word	0xffffffff


	//   ....[135]....
        /*0420*/ 	.word	0xffffffff


	//   ....[136]....
        /*0424*/ 	.word	0xffffffff


	//   ....[137]....
        /*0428*/ 	.word	0xffffffff


	//   ....[138]....
        /*042c*/ 	.word	0xffffffff


	//   ....[139]....
        /*0430*/ 	.word	0xffffffff


	//   ....[140]....
        /*0434*/ 	.word	0xffffffff


	//   ....[141]....
        /*0438*/ 	.word	0xffffffff


	//   ....[142]....
        /*043c*/ 	.word	0xffffffff


	//   ....[143]....
        /*0440*/ 	.word	0xffffffff


	//   ....[144]....
        /*0444*/ 	.word	0xffffffff


	//   ....[145]....
        /*0448*/ 	.word	0xffffffff


	//   ....[146]....
        /*044c*/ 	.word	0xffffffff


	//   ....[147]....
        /*0450*/ 	.word	0xffffffff


	//   ....[148]....
        /*0454*/ 	.word	0xffffffff


	//   ....[149]....
        /*0458*/ 	.word	0xffffffff


	//   ....[150]....
        /*045c*/ 	.word	0xffffffff


	//   ....[151]....
        /*0460*/ 	.word	0xffffffff


	//   ....[152]....
        /*0464*/ 	.word	0xffffffff


	//   ....[153]....
        /*0468*/ 	.word	0xffffffff


	//   ....[154]....
        /*046c*/ 	.word	0xffffffff


	//   ....[155]....
        /*0470*/ 	.word	0xffffffff


	//   ....[156]....
        /*0474*/ 	.word	0xffffffff


	//   ....[157]....
        /*0478*/ 	.word	0xffffffff


	//   ....[158]....
        /*047c*/ 	.word	0xffffffff


	//   ....[159]....
        /*0480*/ 	.word	0xffffffff


	//   ....[160]....
        /*0484*/ 	.word	0xffffffff


	//   ....[161]....
        /*0488*/ 	.word	0xffffffff


	//   ....[162]....
        /*048c*/ 	.word	0xffffffff


	//   ....[163]....
        /*0490*/ 	.word	0xffffffff


	//   ....[164]....
        /*0494*/ 	.word	0xffffffff


	//   ....[165]....
        /*0498*/ 	.word	0xffffffff


	//   ....[166]....
        /*049c*/ 	.word	0xffffffff


	//   ....[167]....
        /*04a0*/ 	.word	0xffffffff


	//   ....[168]....
        /*04a4*/ 	.word	0xffffffff


	//   ....[169]....
        /*04a8*/ 	.word	0xffffffff


	//   ....[170]....
        /*04ac*/ 	.word	0xffffffff


	//   ....[171]....
        /*04b0*/ 	.word	0xffffffff


	//   ....[172]....
        /*04b4*/ 	.word	0xffffffff


	//   ....[173]....
        /*04b8*/ 	.word	0xffffffff


	//   ....[174]....
        /*04bc*/ 	.word	0xffffffff


	//   ....[175]....
        /*04c0*/ 	.word	0xffffffff


	//   ....[176]....
        /*04c4*/ 	.word	0xffffffff


	//   ....[177]....
        /*04c8*/ 	.word	0xffffffff


	//   ....[178]....
        /*04cc*/ 	.word	0xffffffff


	//   ....[179]....
        /*04d0*/ 	.word	0xffffffff


	//   ....[180]....
        /*04d4*/ 	.word	0xffffffff


	//   ....[181]....
        /*04d8*/ 	.word	0xffffffff


	//   ....[182]....
        /*04dc*/ 	.word	0xffffffff


	//   ....[183]....
        /*04e0*/ 	.word	0xffffffff


	//   ....[184]....
        /*04e4*/ 	.word	0xffffffff


	//   ....[185]....
        /*04e8*/ 	.word	0xffffffff


	//   ....[186]....
        /*04ec*/ 	.word	0xffffffff


	//   ....[187]....
        /*04f0*/ 	.word	0xffffffff


	//   ....[188]....
        /*04f4*/ 	.word	0xffffffff


	//   ....[189]....
        /*04f8*/ 	.word	0xffffffff


	//   ....[190]....
        /*04fc*/ 	.word	0xffffffff


	//   ....[191]....
        /*0500*/ 	.word	0xffffffff


	//   ....[192]....
        /*0504*/ 	.word	0xffffffff


	//   ....[193]....
        /*0508*/ 	.word	0xffffffff


	//   ....[194]....
        /*050c*/ 	.word	0xffffffff


	//   ....[195]....
        /*0510*/ 	.word	0xffffffff


	//   ....[196]....
        /*0514*/ 	.word	0xffffffff


	//   ....[197]....
        /*0518*/ 	.word	0xffffffff


	//   ....[198]....
        /*051c*/ 	.word	0xffffffff


	//   ....[199]....
        /*0520*/ 	.word	0xffffffff


	//   ....[200]....
        /*0524*/ 	.word	0xffffffff


	//   ....[201]....
        /*0528*/ 	.word	0xffffffff


	//   ....[202]....
        /*052c*/ 	.word	0xffffffff


	//   ....[203]....
        /*0530*/ 	.word	0xffffffff


	//   ....[204]....
        /*0534*/ 	.word	0xffffffff


	//   ....[205]....
        /*0538*/ 	.word	0xffffffff


	//   ....[206]....
        /*053c*/ 	.word	0xffffffff


	//   ....[207]....
        /*0540*/ 	.word	0xffffffff


	//   ....[208]....
        /*0544*/ 	.word	0xffffffff


	//   ....[209]....
        /*0548*/ 	.word	0xffffffff


	//   ....[210]....
        /*054c*/ 	.word	0xffffffff


	//   ....[211]....
        /*0550*/ 	.word	0xffffffff


	//   ....[212]....
        /*0554*/ 	.word	0xffffffff


	//   ....[213]....
        /*0558*/ 	.word	0xffffffff


	//   ....[214]....
        /*055c*/ 	.word	0xffffffff


	//----- nvinfo : EIATTR_COOP_GROUP_INSTR_OFFSETS
	.align		4
.L_428:
        /*0560*/ 	.byte	0x04, 0x28
        /*0562*/ 	.short	(.L_430 - .L_429)


	//   ....[0]....
.L_429:
        /*0564*/ 	.word	0x00000050


	//   ....[1]....
        /*0568*/ 	.word	0x000001f0


	//   ....[2]....
        /*056c*/ 	.word	0x00000220


	//   ....[3]....
        /*0570*/ 	.word	0x00000250


	//   ....[4]....
        /*0574*/ 	.word	0x00000280


	//   ....[5]....
        /*0578*/ 	.word	0x000002b0


	//   ....[6]....
        /*057c*/ 	.word	0x000002e0


	//   ....[7]....
        /*0580*/ 	.word	0x00000450


	//   ....[8]....
        /*0584*/ 	.word	0x00000490


	//   ....[9]....
        /*0588*/ 	.word	0x000004c0


	//   ....[10]....
        /*058c*/ 	.word	0x000004f0


	//   ....[11]....
        /*0590*/ 	.word	0x00000520


	//   ....[12]....
        /*0594*/ 	.word	0x00000550


	//   ....[13]....
        /*0598*/ 	.word	0x000005e0


	//   ....[14]....
        /*059c*/ 	.word	0x00000610


	//   ....[15]....
        /*05a0*/ 	.word	0x00000630


	//   ....[16]....
        /*05a4*/ 	.word	0x00000690


	//   ....[17]....
        /*05a8*/ 	.word	0x00002180


	//   ....[18]....
        /*05ac*/ 	.word	0x000021a0


	//   ....[19]....
        /*05b0*/ 	.word	0x00002270


	//   ....[20]....
        /*05b4*/ 	.word	0x00002280


	//   ....[21]....
        /*05b8*/ 	.word	0x00002350


	//   ....[22]....
        /*05bc*/ 	.word	0x00002370


	//   ....[23]....
        /*05c0*/ 	.word	0x00002440


	//   ....[24]....
        /*05c4*/ 	.word	0x00002450


	//   ....[25]....
        /*05c8*/ 	.word	0x00002520


	//   ....[26]....
        /*05cc*/ 	.word	0x00002540


	//   ....[27]....
        /*05d0*/ 	.word	0x00002610


	//   ....[28]....
        /*05d4*/ 	.word	0x00002620


	//   ....[29]....
        /*05d8*/ 	.word	0x000026f0


	//   ....[30]....
        /*05dc*/ 	.word	0x00002710


	//   ....[31]....
        /*05e0*/ 	.word	0x000027e0


	//   ....[32]....
        /*05e4*/ 	.word	0x000027f0


	//   ....[33]....
        /*05e8*/ 	.word	0x000040f0


	//   ....[34]....
        /*05ec*/ 	.word	0x00004120


	//   ....[35]....
        /*05f0*/ 	.word	0x00004270


	//   ....[36]....
        /*05f4*/ 	.word	0x000042a0


	//   ....[37]....
        /*05f8*/ 	.word	0x000042d0


	//   ....[38]....
        /*05fc*/ 	.word	0x000043b0


	//   ....[39]....
        /*0600*/ 	.word	0x00004460


	//   ....[40]....
        /*0604*/ 	.word	0x00004510


	//   ....[41]....
        /*0608*/ 	.word	0x00006940


	//   ....[42]....
        /*060c*/ 	.word	0x00006a50


	//   ....[43]....
        /*0610*/ 	.word	0x00006aa0


	//   ....[44]....
        /*0614*/ 	.word	0x00006ad0


	//   ....[45]....
        /*0618*/ 	.word	0x00006b20


	//   ....[46]....
        /*061c*/ 	.word	0x00006bc0


	//   ....[47]....
        /*0620*/ 	.word	0x00006ca0


	//   ....[48]....
        /*0624*/ 	.word	0x000070d0


	//   ....[49]....
        /*0628*/ 	.word	0x00008b40


	//   ....[50]....
        /*062c*/ 	.word	0x00008b50


	//   ....[51]....
        /*0630*/ 	.word	0x00008b60


	//   ....[52]....
        /*0634*/ 	.word	0x00008b70


	//   ....[53]....
        /*0638*/ 	.word	0x00008ba0


	//   ....[54]....
        /*063c*/ 	.word	0x00008bc0


	//   ....[55]....
        /*0640*/ 	.word	0x00008be0


	//   ....[56]....
        /*0644*/ 	.word	0x00008bf0


	//   ....[57]....
        /*0648*/ 	.word	0x00009db0


	//   ....[58]....
        /*064c*/ 	.word	0x00009dc0


	//   ....[59]....
        /*0650*/ 	.word	0x00009dd0


	//   ....[60]....
        /*0654*/ 	.word	0x00009de0


	//   ....[61]....
        /*0658*/ 	.word	0x00009df0


	//   ....[62]....
        /*065c*/ 	.word	0x00009e00


	//   ....[63]....
        /*0660*/ 	.word	0x00009e10


	//   ....[64]....
        /*0664*/ 	.word	0x00009e20


	//   ....[65]....
        /*0668*/ 	.word	0x0000a210


	//   ....[66]....
        /*066c*/ 	.word	0x0000a230


	//   ....[67]....
        /*0670*/ 	.word	0x0000a2a0


	//   ....[68]....
        /*0674*/ 	.word	0x0000a2b0


	//   ....[69]....
        /*0678*/ 	.word	0x0000a320


	//   ....[70]....
        /*067c*/ 	.word	0x0000a340


	//   ....[71]....
        /*0680*/ 	.word	0x0000a3b0


	//   ....[72]....
        /*0684*/ 	.word	0x0000a3c0


	//   ....[73]....
        /*0688*/ 	.word	0x0000a430


	//   ....[74]....
        /*068c*/ 	.word	0x0000a450


	//   ....[75]....
        /*0690*/ 	.word	0x0000a4c0


	//   ....[76]....
        /*0694*/ 	.word	0x0000a4d0


	//   ....[77]....
        /*0698*/ 	.word	0x0000a540


	//   ....[78]....
        /*069c*/ 	.word	0x0000a560


	//   ....[79]....
        /*06a0*/ 	.word	0x0000a5d0


	//   ....[80]....
        /*06a4*/ 	.word	0x0000a5e0


	//   ....[81]....
        /*06a8*/ 	.word	0x0000a870


	//   ....[82]....
        /*06ac*/ 	.word	0x0000a890


	//   ....[83]....
        /*06b0*/ 	.word	0x0000abd0


	//   ....[84]....
        /*06b4*/ 	.word	0x0000abe0


	//   ....[85]....
        /*06b8*/ 	.word	0x0000ae40


	//   ....[86]....
        /*06bc*/ 	.word	0x0000ae60


	//   ....[87]....
        /*06c0*/ 	.word	0x0000b0c0


	//   ....[88]....
        /*06c4*/ 	.word	0x0000b0d0


	//   ....[89]....
        /*06c8*/ 	.word	0x0000ba90


	//   ....[90]....
        /*06cc*/ 	.word	0x0000bab0


	//   ....[91]....
        /*06d0*/ 	.word	0x0000bb20


	//   ....[92]....
        /*06d4*/ 	.word	0x0000bb30


	//   ....[93]....
        /*06d8*/ 	.word	0x0000bba0


	//   ....[94]....
        /*06dc*/ 	.word	0x0000bbc0


	//   ....[95]....
        /*06e0*/ 	.word	0x0000bc30


	//   ....[96]....
        /*06e4*/ 	.word	0x0000bc40


	//   ....[97]....
        /*06e8*/ 	.word	0x0000bcb0


	//   ....[98]....
        /*06ec*/ 	.word	0x0000bcd0


	//   ....[99]....
        /*06f0*/ 	.word	0x0000bd40


	//   ....[100]....
        /*06f4*/ 	.word	0x0000bd50


	//   ....[101]....
        /*06f8*/ 	.word	0x0000bdc0


	//   ....[102]....
        /*06fc*/ 	.word	0x0000bde0


	//   ....[103]....
        /*0700*/ 	.word	0x0000be50


	//   ....[104]....
        /*0704*/ 	.word	0x0000be60


	//   ....[105]....
        /*0708*/ 	.word	0x0000bf90


	//   ....[106]....
        /*070c*/ 	.word	0x0000bfb0


	//   ....[107]....
        /*0710*/ 	.word	0x0000c0d0


	//   ....[108]....
        /*0714*/ 	.word	0x0000c110


	//   ....[109]....
        /*0718*/ 	.word	0x0000c140


	//   ....[110]....
        /*071c*/ 	.word	0x0000c170


	//   ....[111]....
        /*0720*/ 	.word	0x0000c1a0


	//   ....[112]....
        /*0724*/ 	.word	0x0000c1d0


	//   ....[113]....
        /*0728*/ 	.word	0x0000c320


	//   ....[114]....
        /*072c*/ 	.word	0x0000c360


	//   ....[115]....
        /*0730*/ 	.word	0x0000c390


	//   ....[116]....
        /*0734*/ 	.word	0x0000c3c0


	//   ....[117]....
        /*0738*/ 	.word	0x0000c3f0


	//   ....[118]....
        /*073c*/ 	.word	0x0000c420


	//   ....[119]....
        /*0740*/ 	.word	0x0000c4b0


	//   ....[120]....
        /*0744*/ 	.word	0x0000c4e0


	//   ....[121]....
        /*0748*/ 	.word	0x0000c4f0


	//   ....[122]....
        /*074c*/ 	.word	0x0000c550


	//   ....[123]....
        /*0750*/ 	.word	0x0000ca90


	//   ....[124]....
        /*0754*/ 	.word	0x0000caf0


	//   ....[125]....
        /*0758*/ 	.word	0x0000cb40


	//   ....[126]....
        /*075c*/ 	.word	0x0000cb90


	//   ....[127]....
        /*0760*/ 	.word	0x0000cbe0


	//   ....[128]....
        /*0764*/ 	.word	0x0000cc50


	//   ....[129]....
        /*0768*/ 	.word	0x0000cca0


	//   ....[130]....
        /*076c*/ 	.word	0x0000cd00


	//   ....[131]....
        /*0770*/ 	.word	0x0000cd70


	//   ....[132]....
        /*0774*/ 	.word	0x0000cdd0


	//   ....[133]....
        /*0778*/ 	.word	0x0000ce40


	//   ....[134]....
        /*077c*/ 	.word	0x0000ceb0


	//   ....[135]....
        /*0780*/ 	.word	0x0000cf20


	//   ....[136]....
        /*0784*/ 	.word	0x0000cf80


	//   ....[137]....
        /*0788*/ 	.word	0x0000cff0


	//   ....[138]....
        /*078c*/ 	.word	0x0000d060


	//   ....[139]....
        /*0790*/ 	.word	0x0000d0d0


	//   ....[140]....
        /*0794*/ 	.word	0x0000d130


	//   ....[141]....
        /*0798*/ 	.word	0x0000d1a0


	//   ....[142]....
        /*079c*/ 	.word	0x0000d210


	//   ....[143]....
        /*07a0*/ 	.word	0x0000d280


	//   ....[144]....
        /*07a4*/ 	.word	0x0000d2e0


	//   ....[145]....
        /*07a8*/ 	.word	0x0000d350


	//   ....[146]....
        /*07ac*/ 	.word	0x0000d3c0


	//   ....[147]....
        /*07b0*/ 	.word	0x0000d430


	//   ....[148]....
        /*07b4*/ 	.word	0x0000d490


	//   ....[149]....
        /*07b8*/ 	.word	0x0000d510


	//   ....[150]....
        /*07bc*/ 	.word	0x0000d560


	//   ....[151]....
        /*07c0*/ 	.word	0x0000d5b0


	//   ....[152]....
        /*07c4*/ 	.word	0x0000d600


	//   ....[153]....
        /*07c8*/ 	.word	0x0000d650


	//   ....[154]....
        /*07cc*/ 	.word	0x0000d6a0


	//   ....[155]....
        /*07d0*/ 	.word	0x0000d6f0


	//   ....[156]....
        /*07d4*/ 	.word	0x0000d740


	//   ....[157]....
        /*07d8*/ 	.word	0x0000d7b0


	//   ....[158]....
        /*07dc*/ 	.word	0x0000d820


	//   ....[159]....
        /*07e0*/ 	.word	0x0000d890


	//   ....[160]....
        /*07e4*/ 	.word	0x0000d8f0


	//   ....[161]....
        /*07e8*/ 	.word	0x0000d960


	//   ....[162]....
        /*07ec*/ 	.word	0x0000d9d0


	//   ....[163]....
        /*07f0*/ 	.word	0x0000da40


	//   ....[164]....
        /*07f4*/ 	.word	0x0000daa0


	//   ....[165]....
        /*07f8*/ 	.word	0x0000db10


	//   ....[166]....
        /*07fc*/ 	.word	0x0000db80


	//   ....[167]....
        /*0800*/ 	.word	0x0000dbf0


	//   ....[168]....
        /*0804*/ 	.word	0x0000dc50


	//   ....[169]....
        /*0808*/ 	.word	0x0000dcc0


	//   ....[170]....
        /*080c*/ 	.word	0x0000dd30


	//   ....[171]....
        /*0810*/ 	.word	0x0000dda0


	//   ....[172]....
        /*0814*/ 	.word	0x0000de00


	//   ....[173]....
        /*0818*/ 	.word	0x0000de70


	//   ....[174]....
        /*081c*/ 	.word	0x0000dee0


	//   ....[175]....
        /*0820*/ 	.word	0x0000df50


	//   ....[176]....
        /*0824*/ 	.word	0x0000dfb0


	//   ....[177]....
        /*0828*/ 	.word	0x0000e020


	//   ....[178]....
        /*082c*/ 	.word	0x0000e090


	//   ....[179]....
        /*0830*/ 	.word	0x0000e100


	//   ....[180]....
        /*0834*/ 	.word	0x0000e160


	//   ....[181]....
        /*0838*/ 	.word	0x0000e1d0


	//   ....[182]....
        /*083c*/ 	.word	0x0000e240


	//   ....[183]....
        /*0840*/ 	.word	0x0000e2b0


	//   ....[184]....
        /*0844*/ 	.word	0x0000e310


	//   ....[185]....
        /*0848*/ 	.word	0x0000e380


	//   ....[186]....
        /*084c*/ 	.word	0x0000e3f0


	//   ....[187]....
        /*0850*/ 	.word	0x0000e460


	//   ....[188]....
        /*0854*/ 	.word	0x0000e4c0


	//   ....[189]....
        /*0858*/ 	.word	0x0000e530


	//   ....[190]....
        /*085c*/ 	.word	0x0000e5a0


	//   ....[191]....
        /*0860*/ 	.word	0x0000e610


	//   ....[192]....
        /*0864*/ 	.word	0x0000e670


	//   ....[193]....
        /*0868*/ 	.word	0x0000e6e0


	//   ....[194]....
        /*086c*/ 	.word	0x0000e750


	//   ....[195]....
        /*0870*/ 	.word	0x0000e7c0


	//   ....[196]....
        /*0874*/ 	.word	0x0000e820


	//   ....[197]....
        /*0878*/ 	.word	0x0000e890


	//   ....[198]....
        /*087c*/ 	.word	0x0000e900


	//   ....[199]....
        /*0880*/ 	.word	0x0000e950


	//   ....[200]....
        /*0884*/ 	.word	0x0000e990


	//   ....[201]....
        /*0888*/ 	.word	0x0000e9e0


	//   ....[202]....
        /*088c*/ 	.word	0x0000ea30


	//   ....[203]....
        /*0890*/ 	.word	0x0000ea80


	//   ....[204]....
        /*0894*/ 	.word	0x0000eaf0


	//   ....[205]....
        /*0898*/ 	.word	0x0000eb40


	//   ....[206]....
        /*089c*/ 	.word	0x0000eb90


	//   ....[207]....
        /*08a0*/ 	.word	0x0000ebe0


	//   ....[208]....
        /*08a4*/ 	.word	0x0000ec30


	//   ....[209]....
        /*08a8*/ 	.word	0x0000ec80


	//   ....[210]....
        /*08ac*/ 	.word	0x0000ecf0


	//   ....[211]....
        /*08b0*/ 	.word	0x0000ed40


	//   ....[212]....
        /*08b4*/ 	.word	0x0000eda0


	//   ....[213]....
        /*08b8*/ 	.word	0x0000ee00


	//   ....[214]....
        /*08bc*/ 	.word	0x0000ee60


	//----- nvinfo : EIATTR_EXIT_INSTR_OFFSETS
	.align		4
.L_430:
        /*08c0*/ 	.byte	0x04, 0x1c
        /*08c2*/ 	.short	(.L_432 - .L_431)


	//   ....[0]....
.L_431:
        /*08c4*/ 	.word	0x00000b50


	//   ....[1]....
        /*08c8*/ 	.word	0x0000ca50


	//----- nvinfo : EIATTR_MAX_THREADS
	.align		4
.L_432:
        /*08cc*/ 	.byte	0x04, 0x05
        /*08ce*/ 	.short	(.L_434 - .L_433)
.L_433:
        /*08d0*/ 	.word	0x00000080
        /*08d4*/ 	.word	0x00000001
        /*08d8*/ 	.word	0x00000001


	//----- nvinfo : EIATTR_CRS_STACK_SIZE
	.align		4
.L_434:
        /*08dc*/ 	.byte	0x04, 0x1e
        /*08de*/ 	.short	(.L_436 - .L_435)
.L_435:
        /*08e0*/ 	.word	0x00000000
.L_436:


//--------------------- .nv.info._ZN7cutlass13device_kernelIN5flash19enable_sm80_to_sm89INS1_16FlashAttnFwdSm80INS1_25CollectiveMainloopFwdSm80ILi4ELi1ELb0EN4cute5tupleIJNS5_1CILi128EEENS7_ILi80EEENS7_ILi64EEEEEELi64ENS_6half_tEfNS_4arch4Sm80ELb0ELb0ELb0ELb1ELb0ELb1ELb1ELb1EEENS1_21CollectiveEpilogueFwdINS6_IJS8_SA_S9_EEENS6_IJNS7_ILi1EEESI_SI_EEESC_SE_Li128ELb1ELb1ELb1ELb0EEENS1_36VarlenDynamicPersistentTileSchedulerILi128ELi80ELi128ELi128ELb1ELb1ELb0ELb0ELb1ELb1EEEEEEEEEvNT_6ParamsE --------------------------
	.section	.nv.info._ZN7cutlass13device_kernelIN5flash19enable_sm80_to_sm89INS1_16FlashAttnFwdSm80INS1_25CollectiveMainloopFwdSm80ILi4ELi1ELb0EN4cute5tupleIJNS5_1CILi128EEENS7_ILi80EEENS7_ILi64EEEEEELi64ENS_6half_tEfNS_4arch4Sm80ELb0ELb0ELb0ELb1ELb0ELb1ELb1ELb1EEENS1_21CollectiveEpilogueFwdINS6_IJS8_SA_S9_EEENS6_IJNS7_ILi1EEESI_SI_EEESC_SE_Li128ELb1ELb1ELb1ELb0EEENS1_36VarlenDynamicPersistentTileSchedulerILi128ELi80ELi128ELi128ELb1ELb1ELb0ELb0ELb1ELb1EEEEEEEEEvNT_6ParamsE,"",@"SHT_CUDA_INFO"
	.sectionflags	@""
	.align	4


	//----- nvinfo : EIATTR_CUDA_API_VERSION
	.align		4
        /*0000*/ 	.byte	0x04, 0x37
        /*0002*/ 	.short	(.L_438 - .L_437)
.L_437:
        /*0004*/ 	.word	0x00000082


	//----- nvinfo : EIATTR_SW2861232_WAR
	.align		4
.L_438:
        /*0008*/ 	.byte	0x01, 0x35
	.zero		2


	//----- nvinfo : EIATTR_PARAM_CBANK
	.align		4
        /*000c*/ 	.byte	0x04, 0x0a
        /*000e*/ 	.short	(.L_440 - .L_439)
	.align		4
.L_439:
        /*0010*/ 	.word	index@(.nv.constant0._ZN7cutlass13device_kernelIN5flash19enable_sm80_to_sm89INS1_16FlashAttnFwdSm80INS1_25CollectiveMainloopFwdSm80ILi4ELi1ELb0EN4cute5tupleIJNS5_1CILi128EEENS7_ILi80EEENS7_ILi64EEEEEELi64ENS_6half_tEfNS_4arch4Sm80ELb0ELb0ELb0ELb1ELb0ELb1ELb1ELb1EEENS1_21CollectiveEpilogueFwdINS6_IJS8_SA_S9_EEENS6_IJNS7_ILi1EEESI_SI_EEESC_SE_Li128ELb1ELb1ELb1ELb0EEENS1_36VarlenDynamicPersistentTileSchedulerILi128ELi80ELi128ELi128ELb1ELb1ELb0ELb0ELb1ELb1EEEEEEEEEvNT_6ParamsE)
        /*0014*/ 	.short	0x0160
        /*0016*/ 	.short	0x0438


	//----- nvinfo : EIATTR_CBANK_PARAM_SIZE
	.align		4
.L_440:
        /*0018*/ 	.byte	0x03, 0x19
        /*001a*/ 	.short	0x0438


	//----- nvinfo : EIATTR_KPARAM_INFO
	.align		4
        /*001c*/ 	.byte	0x04, 0x17
        /*001e*/ 	.short	(.L_442 - .L_441)
.L_441:
        /*0020*/ 	.word	0x00000000
        /*0024*/ 	.short	0x0000
        /*0026*/ 	.short	0x0000
        /*0028*/ 	.byte	0x00, 0xf0, 0xe1, 0x10


	//----- nvinfo : EIATTR_MAXREG_COUNT
	.align		4
.L_442:
        /*002c*/ 	.byte	0x03, 0x1b
        /*002e*/ 	.short	0x00ff


	//----- nvinfo : EIATTR_NUM_BARRIERS
	.align		4
        /*0030*/ 	.byte	0x02, 0x4c
        /*0032*/ 	.byte	0x06
	.zero		1


	//----- nvinfo : EIATTR_ANNOTATIONS
	.align		4
        /*0034*/ 	.byte	0x04, 0x55
        /*0036*/ 	.short	(.L_444 - .L_443)


	//   ....[0]....
.L_443:
        /* <DEDUP_REMOVED lines=40> */


	//----- nvinfo : EIATTR_MERCURY_ISA_VERSION
	.align		4
.L_444:
        /*02a8*/ 	.byte	0x03, 0x5f
        /*02aa*/ 	.short	0x0000


	//----- nvinfo : EIATTR_INT_WARP_WIDE_INSTR_OFFSETS
	.align		4
        /*02ac*/ 	.byte	0x04, 0x31
        /*02ae*/ 	.short	(.L_446 - .L_445)


	//   ....[0]....
.L_445:
        /*02b0*/ 	.word	0x000122f0


	//   ....[1]....
        /*02b4*/ 	.word	0x00012370


	//----- nvinfo : EIATTR_COOP_GROUP_MASK_REGIDS
	.align		4
.L_446:
        /*02b8*/ 	.byte	0x04, 0x29
        /*02ba*/ 	.short	(.L_448 - .L_447)


	//   ....[0]....
.L_447:
        /*02bc*/ 	.word	0xffffffff


	//   ....[1]....
        /*02c0*/ 	.word	0xffffffff


	//   ....[2]....
        /*02c4*/ 	.word	0xffffffff


	//   ....[3]....
        /*02c8*/ 	.word	0xffffffff


	//   ....[4]....
        /*02cc*/ 	.word	0xffffffff


	//   ....[5]....
        /*02d0*/ 	.word	0xffffffff


	//   ....[6]....
        /*02d4*/ 	.word	0xffffffff


	//   ....[7]....
        /*02d8*/ 	.word	0xffffffff


	//   ....[8]....
        /*02dc*/ 	.word	0xffffffff


	//   ....[9]....
        /*02e0*/ 	.word	0xffffffff


	//   ....[10]....
        /*02e4*/ 	.word	0xffffffff


	//   ....[11]....
        /*02e8*/ 	.word	0xffffffff


	//   ....[12]....
        /*02ec*/ 	.word	0xffffffff


	//   ....[13]....
        /*02f0*/ 	.word	0xffffffff


	//   ....[14]....
        /*02f4*/ 	.word	0xffffffff


	//   ....[15]....
        /*02f8*/ 	.word	0xffffffff


	//   ....[16]....
        /*02fc*/ 	.word	0xffffffff


	//   ....[17]....
        /*0300*/ 	.word	0xffffffff


	//   ....[18]....
        /*0304*/ 	.word	0xffffffff


	//   ....[19]....
        /*0308*/ 	.word	0xffffffff


	//   ....[20]....
        /*030c*/ 	.word	0xffffffff


	//   ....[21]....
        /*0310*/ 	.word	0xffffffff


	//   ....[22]....
        /*0314*/ 	.word	0xffffffff


	//   ....[23]....
        /*0318*/ 	.word	0xffffffff


	//   ....[24]....
        /*031c*/ 	.word	0xffffffff


	//   ....[25]....
        /*0320*/ 	.word	0xffffffff


	//   ....[26]....
        /*0324*/ 	.word	0xffffffff


	//   ....[27]....
        /*0328*/ 	.word	0xffffffff


	//   ....[28]....
        /*032c*/ 	.word	0xffffffff


	//   ....[29]....
        /*0330*/ 	.word	0xffffffff


	//   ....[30]....
        /*0334*/ 	.word	0xffffffff


	//   ....[31]....
        /*0338*/ 	.word	0xffffffff


	//   ....[32]....
        /*033c*/ 	.word	0xffffffff


	//   ....[33]....
        /*0340*/ 	.word	0xffffffff


	//   ....[34]....
        /*0344*/ 	.word	0xffffffff


	//   ....[35]....
        /*0348*/ 	.word	0xffffffff


	//   ....[36]....
        /*034c*/ 	.word	0xffffffff


	//   ....[37]....
        /*0350*/ 	.word	0xffffffff


	//   ....[38]....
        /*0354*/ 	.word	0xffffffff


	//   ....[39]....
        /*0358*/ 	.word	0xffffffff


	//   ....[40]....
        /*035c*/ 	.word	0xffffffff


	//   ....[41]....
        /*0360*/ 	.word	0xffffffff


	//   ....[42]....
        /*0364*/ 	.word	0xffffffff


	//   ....[43]....
        /*0368*/ 	.word	0xffffffff


	//   ....[44]....
        /*036c*/ 	.word	0xffffffff


	//   ....[45]....
        /*0370*/ 	.word	0xffffffff


	//   ....[46]....
        /*0374*/ 	.word	0xffffffff


	//   ....[47]....
        /*0378*/ 	.word	0xffffffff


	//   ....[48]....
        /*037c*/ 	.word	0xffffffff


	//   ....[49]....
        /*0380*/ 	.word	0xffffffff


	//   ....[50]....
        /*0384*/ 	.word	0xffffffff


	//   ....[51]....
        /*0388*/ 	.word	0xffffffff


	//   ....[52]....
        /*038c*/ 	.word	0xffffffff


	//   ....[53]....
        /*0390*/ 	.word	0xffffffff


	//   ....[54]....
        /*0394*/ 	.word	0xffffffff


	//   ....[55]....
        /*0398*/ 	.word	0xffffffff


	//   ....[56]....
        /*039c*/ 	.word	0xffffffff


	//   ....[57]....
        /*03a0*/ 	.word	0xffffffff


	//   ....[58]....
        /*03a4*/ 	.word	0xffffffff


	//   ....[59]....
        /*03a8*/ 	.word	0xffffffff


	//   ....[60]....
        /*03ac*/ 	.word	0xffffffff


	//   ....[61]....
        /*03b0*/ 	.word	0xffffffff


	//   ....[62]....
        /*03b4*/ 	.word	0xffffffff


	//   ....[63]....
        /*03b8*/ 	.word	0xffffffff


	//   ....[64]....
        /*03bc*/ 	.word	0xffffffff


	//   ....[65]....
        /*03c0*/ 	.word	0xffffffff


	//   ....[66]....
        /*03c4*/ 	.word	0xffffffff


	//   ....[67]....
        /*03c8*/ 	.word	0xffffffff


	//   ....[68]....
        /*03cc*/ 	.word	0xffffffff


	//   ....[69]....
        /*03d0*/ 	.word	0xffffffff


	//   ....[70]....
        /*03d4*/ 	.word	0xffffffff


	//   ....[71]....
        /*03d8*/ 	.word	0xffffffff


	//   ....[72]....
        /*03dc*/ 	.word	0xffffffff


	//   ....[73]....
        /*03e0*/ 	.word	0xffffffff


	//   ....[74]....
        /*03e4*/ 	.word	0xffffffff


	//   ....[75]....
        /*03e8*/ 	.word	0xffffffff


	//   ....[76]....
        /*03ec*/ 	.word	0xffffffff


	//   ....[77]....
        /*03f0*/ 	.word	0xffffffff


	//   ....[78]....
        /*03f4*/ 	.word	0xffffffff


	//   ....[79]....
        /*03f8*/ 	.word	0xffffffff


	//   ....[80]....
        /*03fc*/ 	.word	0xffffffff


	//   ....[81]....
        /*0400*/ 	.word	0xffffffff


	//   ....[82]....
        /*0404*/ 	.word	0xffffffff


	//   ....[83]....
        /*0408*/ 	.word	0xffffffff


	//   ....[84]....
        /*040c*/ 	.word	0xffffffff


	//   ....[85]....
        /*0410*/ 	.word	0xffffffff


	//   ....[86]....
        /*0414*/ 	.word	0xffffffff


	//   ....[87]....
        /*0418*/ 	.word	0xffffffff


	//   ....[88]....
        /*041c*/ 	.word	0xffffffff


	//   ....[89]....
        /*0420*/ 	.word	0xffffffff


	//   ....[90]....
        /*0424*/ 	.word	0xffffffff


	//   ....[91]....
        /*0428*/ 	.word	0xffffffff


	//   ....[92]....
        /*042c*/ 	.word	0xffffffff


	//   ....[93]....
        /*0430*/ 	.word	0xffffffff


	//   ....[94]....
        /*0434*/ 	.word	0xffffffff


	//   ....[95]....
        /*0438*/ 	.word	0xffffffff


	//   ....[96]....
        /*043c*/ 	.word	0xffffffff


	//   ....[97]....
        /*0440*/ 	.word	0xffffffff


	//   ....[98]....
        /*0444*/ 	.word	0xffffffff


	//   ....[99]....
        /*0448*/ 	.word	0xffffffff


	//   ....[100]....
        /*044c*/ 	.word	0xffffffff


	//   ....[101]....
        /*0450*/ 	.word	0xffffffff


	//   ....[102]....
        /*0454*/ 	.word	0xffffffff


	//   ....[103]....
        /*0458*/ 	.word	0xffffffff


	//   ....[104]....
        /*045c*/ 	.word	0xffffffff


	//   ....[105]....
        /*0460*/ 	.word	0xffffffff


	//   ....[106]....
        /*0464*/ 	.word	0xffffffff


	//   ....[107]....
        /*0468*/ 	.word	0xffffffff


	//   ....[108]....
        /*046c*/ 	.word	0xffffffff


	//   ....[109]....
        /*0470*/ 	.word	0xffffffff


	//   ....[110]....
        /*0474*/ 	.word	0xffffffff


	//   ....[111]....
        /*0478*/ 	.word	0xffffffff


	//   ....[112]....
        /*047c*/ 	.word	0xffffffff


	//   ....[113]....
        /*0480*/ 	.word	0xffffffff


	//   ....[114]....
        /*0484*/ 	.word	0xffffffff


	//   ....[115]....
        /*0488*/ 	.word	0xffffffff


	//   ....[116]....
        /*048c*/ 	.word	0xffffffff


	//   ....[117]....
        /*0490*/ 	.word	0xffffffff


	//   ....[118]....
        /*0494*/ 	.word	0xffffffff


	//   ....[119]....
        /*0498*/ 	.word	0xffffffff


	//   ....[120]....
        /*049c*/ 	.word	0xffffffff


	//   ....[121]....
        /*04a0*/ 	.word	0xffffffff


	//   ....[122]....
        /*04a4*/ 	.word	0xffffffff


	//   ....[123]....
        /*04a8*/ 	.word	0xffffffff


	//   ....[124]....
        /*04ac*/ 	.word	0xffffffff


	//   ....[125]....
        /*04b0*/ 	.word	0xffffffff


	//   ....[126]....
        /*04b4*/ 	.word	0xffffffff


	//   ....[127]....
        /*04b8*/ 	.word	0xffffffff


	//   ....[128]....
        /*04bc*/ 	.word	0xffffffff


	//   ....[129]....
        /*04c0*/ 	.word	0xffffffff


	//   ....[130]....
        /*04c4*/ 	.word	0xffffffff


	//   ....[131]....
        /*04c8*/ 	.word	0xffffffff


	//   ....[132]....
        /*04cc*/ 	.word	0xffffffff


	//   ....[133]....
        /*04d0*/ 	.word	0xffffffff


	//   ....[134]....
        /*04d4*/ 	.word	0xffffffff


	//   ....[135]....
        /*04d8*/ 	.word	0xffffffff


	//   ....[136]....
        /*04dc*/ 	.word	0xffffffff


	//   ....[137]....
        /*04e0*/ 	.word	0xffffffff


	//   ....[138]....
        /*04e4*/ 	.word	0xffffffff


	//   ....[139]....
        /*04e8*/ 	.word	0xffffffff


	//   ....[140]....
        /*04ec*/ 	.word	0xffffffff


	//   ....[141]....
        /*04f0*/ 	.word	0xffffffff


	//   ....[142]....
        /*04f4*/ 	.word	0xffffffff


	//   ....[143]....
        /*04f8*/ 	.word	0xffffffff


	//   ....[144]....
        /*04fc*/ 	.word	0xffffffff


	//   ....[145]....
        /*0500*/ 	.word	0xffffffff


	//   ....[146]....
        /*0504*/ 	.word	0xffffffff


	//   ....[147]....
        /*0508*/ 	.word	0xffffffff


	//   ....[148]....
        /*050c*/ 	.word	0xffffffff


	//   ....[149]....
        /*0510*/ 	.word	0xffffffff


	//   ....[150]....
        /*0514*/ 	.word	0xffffffff


	//   ....[151]....
        /*0518*/ 	.word	0xffffffff


	//   ....[152]....
        /*051c*/ 	.word	0xffffffff


	//   ....[153]....
        /*0520*/ 	.word	0xffffffff


	//   ....[154]....
        /*0524*/ 	.word	0xffffffff


	//   ....[155]....
        /*0528*/ 	.word	0xffffffff


	//   ....[156]....
        /*052c*/ 	.word	0xffffffff


	//   ....[157]....
        /*0530*/ 	.word	0xffffffff


	//   ....[158]....
        /*0534*/ 	.word	0xffffffff


	//   ....[159]....
        /*0538*/ 	.word	0xffffffff


	//   ....[160]....
        /*053c*/ 	.word	0xffffffff


	//   ....[161]....
        /*0540*/ 	.word	0xffffffff


	//   ....[162]....
        /*0544*/ 	.word	0xffffffff


	//   ....[163]....
        /*0548*/ 	.word	0xffffffff


	//   ....[164]....
        /*054c*/ 	.word	0xffffffff


	//   ....[165]....
        /*0550*/ 	.word	0xffffffff


	//   ....[166]....
        /*0554*/ 	.word	0xffffffff


	//   ....[167]....
        /*0558*/ 	.word	0xffffffff


	//   ....[168]....
        /*055c*/ 	.word	0xffffffff


	//   ....[169]....
        /*0560*/ 	.word	0xffffffff


	//   ....[170]....
        /*0564*/ 	.word	0xffffffff


	//   ....[171]....
        /*0568*/ 	.word	0xffffffff


	//   ....[172]....
        /*056c*/ 	.word	0xffffffff


	//   ....[173]....
        /*0570*/ 	.word	0xffffffff


	//   ....[174]....
        /*0574*/ 	.word	0xffffffff


	//   ....[175]....
        /*0578*/ 	.word	0xffffffff


	//   ....[176]....
        /*057c*/ 	.word	0xffffffff


	//   ....[177]....
        /*0580*/ 	.word	0xffffffff


	//   ....[178]....
        /*0584*/ 	.word	0xffffffff


	//   ....[179]....
        /*0588*/ 	.word	0xffffffff


	//   ....[180]....
        /*058c*/ 	.word	0xffffffff


	//   ....[181]....
        /*0590*/ 	.word	0xffffffff


	//   ....[182]....
        /*0594*/ 	.word	0xffffffff


	//   ....[183]....
        /*0598*/ 	.word	0xffffffff


	//   ....[184]....
        /*059c*/ 	.word	0xffffffff


	//   ....[185]....
        /*05a0*/ 	.word	0xffffffff


	//   ....[186]....
        /*05a4*/ 	.word	0xffffffff


	//   ....[187]....
        /*05a8*/ 	.word	0xffffffff


	//   ....[188]....
        /*05ac*/ 	.word	0xffffffff


	//   ....[189]....
        /*05b0*/ 	.word	0xffffffff


	//   ....[190]....
        /*05b4*/ 	.word	0xffffffff


	//   ....[191]....
        /*05b8*/ 	.word	0xffffffff


	//   ....[192]....
        /*05bc*/ 	.word	0xffffffff


	//   ....[193]....
        /*05c0*/ 	.word	0xffffffff


	//   ....[194]....
        /*05c4*/ 	.word	0xffffffff


	//   ....[195]....
        /*05c8*/ 	.word	0xffffffff


	//   ....[196]....
        /*05cc*/ 	.word	0xffffffff


	//   ....[197]....
        /*05d0*/ 	.word	0xffffffff


	//   ....[198]....
        /*05d4*/ 	.word	0xffffffff


	//   ....[199]....
        /*05d8*/ 	.word	0xffffffff


	//   ....[200]....
        /*05dc*/ 	.word	0xffffffff


	//   ....[201]....
        /*05e0*/ 	.word	0xffffffff


	//   ....[202]....
        /*05e4*/ 	.word	0xffffffff


	//   ....[203]....
        /*05e8*/ 	.word	0xffffffff


	//   ....[204]....
        /*05ec*/ 	.word	0xffffffff


	//   ....[205]....
        /*05f0*/ 	.word	0xffffffff


	//   ....[206]....
        /*05f4*/ 	.word	0xffffffff


	//   ....[207]....
        /*05f8*/ 	.word	0xffffffff


	//   ....[208]....
        /*05fc*/ 	.word	0xffffffff


	//   ....[209]....
        /*0600*/ 	.word	0xffffffff


	//   ....[210]....
        /*0604*/ 	.word	0xffffffff


	//   ....[211]....
        /*0608*/ 	.word	0xffffffff


	//   ....[212]....
        /*060c*/ 	.word	0xffffffff


	//   ....[213]....
        /*0610*/ 	.word	0xffffffff


	//   ....[214]....
        /*0614*/ 	.word	0xffffffff


	//   ....[215]....
        /*0618*/ 	.word	0xffffffff


	//   ....[216]....
        /*061c*/ 	.word	0xffffffff


	//   ....[217]....
        /*0620*/ 	.word	0xffffffff


	//   ....[218]....
        /*0624*/ 	.word	0xffffffff


	//   ....[219]....
        /*0628*/ 	.word	0xffffffff


	//   ....[220]....
        /*062c*/ 	.word	0xffffffff


	//   ....[221]....
        /*0630*/ 	.word	0xffffffff


	//   ....[222]....
        /*0634*/ 	.word	0xffffffff


	//----- nvinfo : EIATTR_COOP_GROUP_INSTR_OFFSETS
	.align		4
.L_448:
        /*0638*/ 	.byte	0x04, 0x28
        /*063a*/ 	.short	(.L_450 - .L_449)


	//   ....[0]....
.L_449:
        /*063c*/ 	.word	0x00000050


	//   ....[1]....
        /*0640*/ 	.word	0x00000200


	//   ....[2]....
        /*0644*/ 	.word	0x00000230


	//   ....[3]....
        /*0648*/ 	.word	0x00000260


	//   ....[4]....
        /*064c*/ 	.word	0x00000290


	//   ....[5]....
        /*0650*/ 	.word	0x000002c0


	//   ....[6]....
        /*0654*/ 	.word	0x000002f0


	//   ....[7]....
        /*0658*/ 	.word	0x00000460


	//   ....[8]....
        /*065c*/ 	.word	0x000004a0


	//   ....[9]....
        /*0660*/ 	.word	0x000004d0


	//   ....[10]....
        /*0664*/ 	.word	0x00000500


	//   ....[11]....
        /*0668*/ 	.word	0x00000530


	//   ....[12]....
        /*066c*/ 	.word	0x00000560


	//   ....[13]....
        /*0670*/ 	.word	0x000005f0


	//   ....[14]....
        /*0674*/ 	.word	0x00000620


	//   ....[15]....
        /*0678*/ 	.word	0x00000640


	//   ....[16]....
        /*067c*/ 	.word	0x000006a0


	//   ....[17]....
        /*0680*/ 	.word	0x00007cc0


	//   ....[18]....
        /*0684*/ 	.word	0x00007ce0


	//   ....[19]....
        /*0688*/ 	.word	0x00007db0


	//   ....[20]....
        /*068c*/ 	.word	0x00007dc0


	//   ....[21]....
        /*0690*/ 	.word	0x00007e90


	//   ....[22]....
        /*0694*/ 	.word	0x00007eb0


	//   ....[23]....
        /*0698*/ 	.word	0x00007f80


	//   ....[24]....
        /*069c*/ 	.word	0x00007f90


	//   ....[25]....
        /*06a0*/ 	.word	0x00008060


	//   ....[26]....
        /*06a4*/ 	.word	0x00008080


	//   ....[27]....
        /*06a8*/ 	.word	0x00008150


	//   ....[28]....
        /*06ac*/ 	.word	0x00008160


	//   ....[29]....
        /*06b0*/ 	.word	0x00008230


	//   ....[30]....
        /*06b4*/ 	.word	0x00008250


	//   ....[31]....
        /*06b8*/ 	.word	0x00008320


	//   ....[32]....
        /*06bc*/ 	.word	0x00008330


	//   ....[33]....
        /*06c0*/ 	.word	0x00008910


	//   ....[34]....
        /*06c4*/ 	.word	0x00008950


	//   ....[35]....
        /*06c8*/ 	.word	0x00008960


	//   ....[36]....
        /*06cc*/ 	.word	0x00008970


	//   ....[37]....
        /*06d0*/ 	.word	0x0000a210


	//   ....[38]....
        /*06d4*/ 	.word	0x0000a250


	//   ....[39]....
        /*06d8*/ 	.word	0x0000a270


	//   ....[40]....
        /*06dc*/ 	.word	0x0000a280


	//   ....[41]....
        /*06e0*/ 	.word	0x0000d0b0


	//   ....[42]....
        /*06e4*/ 	.word	0x0000d120


	//   ....[43]....
        /*06e8*/ 	.word	0x0000d240


	//   ....[44]....
        /*06ec*/ 	.word	0x0000d2a0


	//   ....[45]....
        /*06f0*/ 	.word	0x0000d2d0


	//   ....[46]....
        /*06f4*/ 	.word	0x0000d3d0


	//   ....[47]....
        /*06f8*/ 	.word	0x0000d440


	//   ....[48]....
        /*06fc*/ 	.word	0x0000d4f0


	//   ....[49]....
        /*0700*/ 	.word	0x0000f940


	//   ....[50]....
        /*0704*/ 	.word	0x0000fa60


	//   ....[51]....
        /*0708*/ 	.word	0x0000fab0


	//   ....[52]....
        /*070c*/ 	.word	0x0000fae0


	//   ....[53]....
        /*0710*/ 	.word	0x0000fb30


	//   ....[54]....
        /*0714*/ 	.word	0x0000fbc0


	//   ....[55]....
        /*0718*/ 	.word	0x0000fcb0


	//   ....[56]....
        /*071c*/ 	.word	0x00010070


	//   ....[57]....
        /*0720*/ 	.word	0x00011b30


	//   ....[58]....
        /*0724*/ 	.word	0x00011b40


	//   ....[59]....
        /*0728*/ 	.word	0x00011b50


	//   ....[60]....
        /*072c*/ 	.word	0x00011b60


	//   ....[61]....
        /*0730*/ 	.word	0x00011b90


	//   ....[62]....
        /*0734*/ 	.word	0x00011bb0


	//   ....[63]....
        /*0738*/ 	.word	0x00011bd0


	//   ....[64]....
        /*073c*/ 	.word	0x00011be0


	//   ....[65]....
        /*0740*/ 	.word	0x00013010


	//   ....[66]....
        /*0744*/ 	.word	0x00013020


	//   ....[67]....
        /*0748*/ 	.word	0x00013030


	//   ....[68]....
        /*074c*/ 	.word	0x00013040


	//   ....[69]....
        /*0750*/ 	.word	0x00013050


	//   ....[70]....
        /*0754*/ 	.word	0x00013060


	//   ....[71]....
        /*0758*/ 	.word	0x00013080


	//   ....[72]....
        /*075c*/ 	.word	0x00013090


	//   ....[73]....
        /*0760*/ 	.word	0x00013440


	//   ....[74]....
        /*0764*/ 	.word	0x00013460


	//   ....[75]....
        /*0768*/ 	.word	0x000134d0


	//   ....[76]....
        /*076c*/ 	.word	0x000134e0


	//   ....[77]....
        /*0770*/ 	.word	0x00013550


	//   ....[78]....
        /*0774*/ 	.word	0x00013570


	//   ....[79]....
        /*0778*/ 	.word	0x000135e0


	//   ....[80]....
        /*077c*/ 	.word	0x000135f0


	//   ....[81]....
        /*0780*/ 	.word	0x00013660


	//   ....[82]....
        /*0784*/ 	.word	0x00013680


	//   ....[83]....
        /*0788*/ 	.word	0x000136f0


	//   ....[84]....
        /*078c*/ 	.word	0x00013700


	//   ....[85]....
        /*0790*/ 	.word	0x00013770


	//   ....[86]....
        /*0794*/ 	.word	0x00013790


	//   ....[87]....
        /*0798*/ 	.word	0x00013800


	//   ....[88]....
        /*079c*/ 	.word	0x00013810


	//   ....[89]....
        /*07a0*/ 	.word	0x00013aa0


	//   ....[90]....
        /*07a4*/ 	.word	0x00013ac0


	//   ....[91]....
        /*07a8*/ 	.word	0x00013e20


	//   ....[92]....
        /*07ac*/ 	.word	0x00013e30


	//   ....[93]....
        /*07b0*/ 	.word	0x00014080


	//   ....[94]....
        /*07b4*/ 	.word	0x000140a0


	//   ....[95]....
        /*07b8*/ 	.word	0x00014300


	//   ....[96]....
        /*07bc*/ 	.word	0x00014310


	//   ....[97]....
        /*07c0*/ 	.word	0x00014cb0


	//   ....[98]....
        /*07c4*/ 	.word	0x00014cd0


	//   ....[99]....
        /*07c8*/ 	.word	0x00014d40


	//   ....[100]....
        /*07cc*/ 	.word	0x00014d50


	//   ....[101]....
        /*07d0*/ 	.word	0x00014dc0


	//   ....[102]....
        /*07d4*/ 	.word	0x00014de0


	//   ....[103]....
        /*07d8*/ 	.word	0x00014e50


	//   ....[104]....
        /*07dc*/ 	.word	0x00014e60


	//   ....[105]....
        /*07e0*/ 	.word	0x00014ed0


	//   ....[106]....
        /*07e4*/ 	.word	0x00014ef0


	//   ....[107]....
        /*07e8*/ 	.word	0x00014f60


	//   ....[108]....
        /*07ec*/ 	.word	0x00014f70


	//   ....[109]....
        /*07f0*/ 	.word	0x00014fe0


	//   ....[110]....
        /*07f4*/ 	.word	0x00015000


	//   ....[111]....
        /*07f8*/ 	.word	0x00015070


	//   ....[112]....
        /*07fc*/ 	.word	0x00015080


	//   ....[113]....
        /*0800*/ 	.word	0x000151d0


	//   ....[114]....
        /*0804*/ 	.word	0x000151f0


	//   ....[115]....
        /*0808*/ 	.word	0x00015320


	//   ....[116]....
        /*080c*/ 	.word	0x00015360


	//   ....[117]....
        /*0810*/ 	.word	0x00015390


	//   ....[118]....
        /*0814*/ 	.word	0x000153c0


	//   ....[119]....
        /*0818*/ 	.word	0x000153f0


	//   ....[120]....
        /*081c*/ 	.word	0x00015420


	//   ....[121]....
        /*0820*/ 	.word	0x00015580


	//   ....[122]....
        /*0824*/ 	.word	0x000155c0


	//   ....[123]....
        /*0828*/ 	.word	0x000155f0


	//   ....[124]....
        /*082c*/ 	.word	0x00015620


	//   ....[125]....
        /*0830*/ 	.word	0x00015650


	//   ....[126]....
        /*0834*/ 	.word	0x00015680


	//   ....[127]....
        /*0838*/ 	.word	0x00015710


	//   ....[128]....
        /*083c*/ 	.word	0x00015740


	//   ....[129]....
        /*0840*/ 	.word	0x00015750


	//   ....[130]....
        /*0844*/ 	.word	0x000157b0


	//   ....[131]....
        /*0848*/ 	.word	0x00015da0


	//   ....[132]....
        /*084c*/ 	.word	0x00015e00


	//   ....[133]....
        /*0850*/ 	.word	0x00015e50


	//   ....[134]....
        /*0854*/ 	.word	0x00015ea0


	//   ....[135]....
        /*0858*/ 	.word	0x00015ef0


	//   ....[136]....
        /*085c*/ 	.word	0x00015f60


	//   ....[137]....
        /*0860*/ 	.word	0x00015fb0


	//   ....[138]....
        /*0864*/ 	.word	0x00016010


	//   ....[139]....
        /*0868*/ 	.word	0x00016080


	//   ....[140]....
        /*086c*/ 	.word	0x000160e0


	//   ....[141]....
        /*0870*/ 	.word	0x00016150


	//   ....[142]....
        /*0874*/ 	.word	0x000161c0


	//   ....[143]....
        /*0878*/ 	.word	0x00016230


	//   ....[144]....
        /*087c*/ 	.word	0x00016290


	//   ....[145]....
        /*0880*/ 	.word	0x00016300


	//   ....[146]....
        /*0884*/ 	.word	0x00016370


	//   ....[147]....
        /*0888*/ 	.word	0x000163e0


	//   ....[148]....
        /*088c*/ 	.word	0x00016440


	//   ....[149]....
        /*0890*/ 	.word	0x000164b0


	//   ....[150]....
        /*0894*/ 	.word	0x00016520


	//   ....[151]....
        /*0898*/ 	.word	0x00016590


	//   ....[152]....
        /*089c*/ 	.word	0x000165f0


	//   ....[153]....
        /*08a0*/ 	.word	0x00016660


	//   ....[154]....
        /*08a4*/ 	.word	0x000166d0


	//   ....[155]....
        /*08a8*/ 	.word	0x00016740


	//   ....[156]....
        /*08ac*/ 	.word	0x000167a0


	//   ....[157]....
        /*08b0*/ 	.word	0x00016820


	//   ....[158]....
        /*08b4*/ 	.word	0x00016870


	//   ....[159]....
        /*08b8*/ 	.word	0x000168c0


	//   ....[160]....
        /*08bc*/ 	.word	0x00016910


	//   ....[161]....
        /*08c0*/ 	.word	0x00016960


	//   ....[162]....
        /*08c4*/ 	.word	0x000169b0


	//   ....[163]....
        /*08c8*/ 	.word	0x00016a00


	//   ....[164]....
        /*08cc*/ 	.word	0x00016a50


	//   ....[165]....
        /*08d0*/ 	.word	0x00016ac0


	//   ....[166]....
        /*08d4*/ 	.word	0x00016b30


	//   ....[167]....
        /*08d8*/ 	.word	0x00016ba0


	//   ....[168]....
        /*08dc*/ 	.word	0x00016c00


	//   ....[169]....
        /*08e0*/ 	.word	0x00016c70


	//   ....[170]....
        /*08e4*/ 	.word	0x00016ce0


	//   ....[171]....
        /*08e8*/ 	.word	0x00016d50


	//   ....[172]....
        /*08ec*/ 	.word	0x00016db0


	//   ....[173]....
        /*08f0*/ 	.word	0x00016e20


	//   ....[174]....
        /*08f4*/ 	.word	0x00016e90


	//   ....[175]....
        /*08f8*/ 	.word	0x00016f00


	//   ....[176]....
        /*08fc*/ 	.word	0x00016f60


	//   ....[177]....
        /*0900*/ 	.word	0x00016fd0


	//   ....[178]....
        /*0904*/ 	.word	0x00017040


	//   ....[179]....
        /*0908*/ 	.word	0x000170b0


	//   ....[180]....
        /*090c*/ 	.word	0x00017110


	//   ....[181]....
        /*0910*/ 	.word	0x00017180


	//   ....[182]....
        /*0914*/ 	.word	0x000171f0


	//   ....[183]....
        /*0918*/ 	.word	0x00017260


	//   ....[184]....
        /*091c*/ 	.word	0x000172c0


	//   ....[185]....
        /*0920*/ 	.word	0x00017330


	//   ....[186]....
        /*0924*/ 	.word	0x000173a0


	//   ....[187]....
        /*0928*/ 	.word	0x00017410


	//   ....[188]....
        /*092c*/ 	.word	0x00017470


	//   ....[189]....
        /*0930*/ 	.word	0x000174e0


	//   ....[190]....
        /*0934*/ 	.word	0x00017550


	//   ....[191]....
        /*0938*/ 	.word	0x000175c0


	//   ....[192]....
        /*093c*/ 	.word	0x00017620


	//   ....[193]....
        /*0940*/ 	.word	0x00017690


	//   ....[194]....
        /*0944*/ 	.word	0x00017700


	//   ....[195]....
        /*0948*/ 	.word	0x00017770


	//   ....[196]....
        /*094c*/ 	.word	0x000177d0


	//   ....[197]....
        /*0950*/ 	.word	0x00017840


	//   ....[198]....
        /*0954*/ 	.word	0x000178b0


	//   ....[199]....
        /*0958*/ 	.word	0x00017920


	//   ....[200]....
        /*095c*/ 	.word	0x00017980


	//   ....[201]....
        /*0960*/ 	.word	0x000179f0


	//   ....[202]....
        /*0964*/ 	.word	0x00017a60


	//   ....[203]....
        /*0968*/ 	.word	0x00017ad0


	//   ....[204]....
        /*096c*/ 	.word	0x00017b30


	//   ....[205]....
        /*0970*/ 	.word	0x00017ba0


	//   ....[206]....
        /*0974*/ 	.word	0x00017c10


	//   ....[207]....
        /*0978*/ 	.word	0x00017c60


	//   ....[208]....
        /*097c*/ 	.word	0x00017ca0


	//   ....[209]....
        /*0980*/ 	.word	0x00017cf0


	//   ....[210]....
        /*0984*/ 	.word	0x00017d40


	//   ....[211]....
        /*0988*/ 	.word	0x00017d90


	//   ....[212]....
        /*098c*/ 	.word	0x00017e00


	//   ....[213]....
        /*0990*/ 	.word	0x00017e50


	//   ....[214]....
        /*0994*/ 	.word	0x00017ea0


	//   ....[215]....
        /*0998*/ 	.word	0x00017ef0


	//   ....[216]....
        /*099c*/ 	.word	0x00017f40


	//   ....[217]....
        /*09a0*/ 	.word	0x00017f90


	//   ....[218]....
        /*09a4*/ 	.word	0x00018000


	//   ....[219]....
        /*09a8*/ 	.word	0x00018050


	//   ....[220]....
        /*09ac*/ 	.word	0x000180b0


	//   ....[221]....
        /*09b0*/ 	.word	0x00018110


	//   ....[222]....
        /*09b4*/ 	.word	0x00018170


	//----- nvinfo : EIATTR_EXIT_INSTR_OFFSETS
	.align		4
.L_450:
        /*09b8*/ 	.byte	0x04, 0x1c
        /*09ba*/ 	.short	(.L_452 - .L_451)


	//   ....[0]....
.L_451:
        /*09bc*/ 	.word	0x00000c10


	//   ....[1]....
        /*09c0*/ 	.word	0x00015d60


	//----- nvinfo : EIATTR_MAX_THREADS
	.align		4
.L_452:
        /*09c4*/ 	.byte	0x04, 0x05
        /*09c6*/ 	.short	(.L_454 - .L_453)
.L_453:
        /*09c8*/ 	.word	0x00000080
        /*09cc*/ 	.word	0x00000001
        /*09d0*/ 	.word	0x00000001


	//----- nvinfo : EIATTR_CRS_STACK_SIZE
	.align		4
.L_454:
        /*09d4*/ 	.byte	0x04, 0x1e
        /*09d6*/ 	.short	(.L_456 - .L_455)
.L_455:
        /*09d8*/ 	.word	0x00000000
.L_456:


//--------------------- .nv.info._ZN7cutlass13device_kernelIN5flash19enable_sm80_to_sm89INS1_16FlashAttnFwdSm80INS1_25CollectiveMainloopFwdSm80ILi4ELi1ELb0EN4cute5tupleIJNS5_1CILi128EEENS7_ILi96EEENS7_ILi64EEEEEELi64ENS_6half_tEfNS_4arch4Sm80ELb0ELb1ELb0ELb0ELb0ELb0ELb1ELb1EEENS1_21CollectiveEpilogueFwdINS6_IJS8_SA_S9_EEENS6_IJNS7_ILi1EEESI_SI_EEESC_SE_Li128ELb0ELb1ELb1ELb0EEENS1_19SingleTileSchedulerILb0ELb1ELb1ELi128EEEEEEEEEvNT_6ParamsE --------------------------
	.section	.nv.info._ZN7cutlass13device_kernelIN5flash19enable_sm80_to_sm89INS1_16FlashAttnFwdSm80INS1_25CollectiveMainloopFwdSm80ILi4ELi1ELb0EN4cute5tupleIJNS5_1CILi128EEENS7_ILi96EEENS7_ILi64EEEEEELi64ENS_6half_tEfNS_4arch4Sm80ELb0ELb1ELb0ELb0ELb0ELb0ELb1ELb1EEENS1_21CollectiveEpilogueFwdINS6_IJS8_SA_S9_EEENS6_IJNS7_ILi1EEESI_SI_EEESC_SE_Li128ELb0ELb1ELb1ELb0EEENS1_19SingleTileSchedulerILb0ELb1ELb1ELi128EEEEEEEEEvNT_6ParamsE,"",@"SHT_CUDA_INFO"
	.sectionflags	@""
	.align	4


	//----- nvinfo : EIATTR_CUDA_API_VERSION
	.align		4
        /*0000*/ 	.byte	0x04, 0x37
        /*0002*/ 	.short	(.L_458 - .L_457)
.L_457:
        /*0004*/ 	.word	0x00000082


	//----- nvinfo : EIATTR_SW2861232_WAR
	.align		4
.L_458:
        /*0008*/ 	.byte	0x01, 0x35
	.zero		2


	//----- nvinfo : EIATTR_PARAM_CBANK
	.align		4
        /*000c*/ 	.byte	0x04, 0x0a
        /*000e*/ 	.short	(.L_460 - .L_459)
	.align		4
.L_459:
        /*0010*/ 	.word	index@(.nv.constant0._ZN7cutlass13device_kernelIN5flash19enable_sm80_to_sm89INS1_16FlashAttnFwdSm80INS1_25CollectiveMainloopFwdSm80ILi4ELi1ELb0EN4cute5tupleIJNS5_1CILi128EEENS7_ILi96EEENS7_ILi64EEEEEELi64ENS_6half_tEfNS_4arch4Sm80ELb0ELb1ELb0ELb0ELb0ELb0ELb1ELb1EEENS1_21CollectiveEpilogueFwdINS6_IJS8_SA_S9_EEENS6_IJNS7_ILi1EEESI_SI_EEESC_SE_Li128ELb0ELb1ELb1ELb0EEENS1_19SingleTileSchedulerILb0ELb1ELb1ELi128EEEEEEEEEvNT_6ParamsE)
        /*0014*/ 	.short	0x0160
        /*0016*/ 	.short	0x0418


	//----- nvinfo : EIATTR_CBANK_PARAM_SIZE
	.align		4
.L_460:
        /*0018*/ 	.byte	0x03, 0x19
        /*001a*/ 	.short	0x0418


	//----- nvinfo : EIATTR_KPARAM_INFO
	.align		4
        /*001c*/ 	.byte	0x04, 0x17
        /*001e*/ 	.short	(.L_462 - .L_461)
.L_461:
        /*0020*/ 	.word	0x00000000
        /*0024*/ 	.short	0x0000
        /*0026*/ 	.short	0x0000
        /*0028*/ 	.byte	0x00, 0xf0, 0x61, 0x10


	//----- nvinfo : EIATTR_MAXREG_COUNT
	.align		4
.L_462:
        /*002c*/ 	.byte	0x03, 0x1b
        /*002e*/ 	.short	0x00ff


	//----- nvinfo : EIATTR_NUM_BARRIERS
	.align		4
        /*0030*/ 	.byte	0x02, 0x4c
        /*0032*/ 	.byte	0x02
	.zero		1


	//----- nvinfo : EIATTR_ANNOTATIONS
	.align		4
        /*0034*/ 	.byte	0x04, 0x55
        /*0036*/ 	.short	(.L_464 - .L_463)


	//   ....[0]....
.L_463:
        /* <DEDUP_REMOVED lines=35> */


	//----- nvinfo : EIATTR_MERCURY_ISA_VERSION
	.align		4
.L_464:
        /*0258*/ 	.byte	0x03, 0x5f
        /*025a*/ 	.short	0x0000


	//----- nvinfo : EIATTR_COOP_GROUP_MASK_REGIDS
	.align		4
        /*025c*/ 	.byte	0x04, 0x29
        /*025e*/ 	.short	(.L_466 - .L_465)


	//   ....[0]....
.L_465:
        /*0260*/ 	.word	0xffffffff


	//   ....[1]....
        /*0264*/ 	.word	0xffffffff


	//   ....[2]....
        /*0268*/ 	.word	0xffffffff


	//   ....[3]....
        /*026c*/ 	.word	0xffffffff


	//   ....[4]....
        /*0270*/ 	.word	0xffffffff


	//   ....[5]....
        /*0274*/ 	.word	0xffffffff


	//   ....[6]....
        /*0278*/ 	.word	0xffffffff


	//   ....[7]....
        /*027c*/ 	.word	0xffffffff


	//   ....[8]....
        /*0280*/ 	.word	0xffffffff


	//   ....[9]....
        /*0284*/ 	.word	0xffffffff


	//   ....[10]....
        /*0288*/ 	.word	0xffffffff


	//   ....[11]....
        /*028c*/ 	.word	0xffffffff


	//   ....[12]....
        /*0290*/ 	.word	0xffffffff


	//   ....[13]....
        /*0294*/ 	.word	0xffffffff


	//   ....[14]....
        /*0298*/ 	.word	0xffffffff


	//   ....[15]....
        /*029c*/ 	.word	0xffffffff


	//   ....[16]....
        /*02a0*/ 	.word	0xffffffff


	//   ....[17]....
        /*02a4*/ 	.word	0xffffffff


	//   ....[18]....
        /*02a8*/ 	.word	0xffffffff


	//   ....[19]....
        /*02ac*/ 	.word	0xffffffff


	//   ....[20]....
        /*02b0*/ 	.word	0xffffffff


	//   ....[21]....
        /*02b4*/ 	.word	0xffffffff


	//   ....[22]....
        /*02b8*/ 	.word	0xffffffff


	//   ....[23]....
        /*02bc*/ 	.word	0xffffffff


	//   ....[24]....
        /*02c0*/ 	.word	0xffffffff


	//   ....[25]....
        /*02c4*/ 	.word	0xffffffff


	//   ....[26]....
        /*02c8*/ 	.word	0xffffffff


	//   ....[27]....
        /*02cc*/ 	.word	0xffffffff


	//   ....[28]....
        /*02d0*/ 	.word	0xffffffff


	//   ....[29]....
        /*02d4*/ 	.word	0xffffffff


	//   ....[30]....
        /*02d8*/ 	.word	0xffffffff


	//   ....[31]....
        /*02dc*/ 	.word	0xffffffff


	//   ....[32]....
        /*02e0*/ 	.word	0xffffffff


	//   ....[33]....
        /*02e4*/ 	.word	0xffffffff


	//   ....[34]....
        /*02e8*/ 	.word	0xffffffff


	//   ....[35]....
        /*02ec*/ 	.word	0xffffffff


	//   ....[36]....
        /*02f0*/ 	.word	0xffffffff


	//   ....[37]....
        /*02f4*/ 	.word	0xffffffff


	//   ....[38]....
        /*02f8*/ 	.word	0xffffffff


	//   ....[39]....
        /*02fc*/ 	.word	0xffffffff


	//   ....[40]....
        /*0300*/ 	.word	0xffffffff


	//   ....[41]....
        /*0304*/ 	.word	0xffffffff


	//   ....[42]....
        /*0308*/ 	.word	0xffffffff


	//   ....[43]....
        /*030c*/ 	.word	0xffffffff


	//   ....[44]....
        /*0310*/ 	.word	0xffffffff


	//   ....[45]....
        /*0314*/ 	.word	0xffffffff


	//   ....[46]....
        /*0318*/ 	.word	0xffffffff


	//   ....[47]....
        /*031c*/ 	.word	0xffffffff


	//   ....[48]....
        /*0320*/ 	.word	0xffffffff


	//   ....[49]....
        /*0324*/ 	.word	0xffffffff


	//   ....[50]....
        /*0328*/ 	.word	0xffffffff


	//   ....[51]....
        /*032c*/ 	.word	0xffffffff


	//   ....[52]....
        /*0330*/ 	.word	0xffffffff


	//   ....[53]....
        /*0334*/ 	.word	0xffffffff


	//   ....[54]....
        /*0338*/ 	.word	0xffffffff


	//   ....[55]....
        /*033c*/ 	.word	0xffffffff


	//   ....[56]....
        /*0340*/ 	.word	0xffffffff


	//   ....[57]....
        /*0344*/ 	.word	0xffffffff


	//   ....[58]....
        /*0348*/ 	.word	0xffffffff


	//   ....[59]....
        /*034c*/ 	.word	0xffffffff


	//   ....[60]....
        /*0350*/ 	.word	0xffffffff


	//   ....[61]....
        /*0354*/ 	.word	0xffffffff


	//   ....[62]....
        /*0358*/ 	.word	0xffffffff


	//   ....[63]....
        /*035c*/ 	.word	0xffffffff


	//   ....[64]....
        /*0360*/ 	.word	0xffffffff


	//   ....[65]....
        /*0364*/ 	.word	0xffffffff


	//   ....[66]....
        /*0368*/ 	.word	0xffffffff


	//   ....[67]....
        /*036c*/ 	.word	0xffffffff


	//   ....[68]....
        /*0370*/ 	.word	0xffffffff


	//   ....[69]....
        /*0374*/ 	.word	0xffffffff


	//   ....[70]....
        /*0378*/ 	.word	0xffffffff


	//   ....[71]....
        /*037c*/ 	.word	0xffffffff


	//   ....[72]....
        /*0380*/ 	.word	0xffffffff


	//   ....[73]....
        /*0384*/ 	.word	0xffffffff


	//   ....[74]....
        /*0388*/ 	.word	0xffffffff


	//   ....[75]....
        /*038c*/ 	.word	0xffffffff


	//   ....[76]....
        /*0390*/ 	.word	0xffffffff


	//   ....[77]....
        /*0394*/ 	.word	0xffffffff


	//   ....[78]....
        /*0398*/ 	.word	0xffffffff


	//   ....[79]....
        /*039c*/ 	.word	0xffffffff


	//   ....[80]....
        /*03a0*/ 	.word	0xffffffff


	//   ....[81]....
        /*03a4*/ 	.word	0xffffffff


	//   ....[82]....
        /*03a8*/ 	.word	0xffffffff


	//   ....[83]....
        /*03ac*/ 	.word	0xffffffff


	//   ....[84]....
        /*03b0*/ 	.word	0xffffffff


	//----- nvinfo : EIATTR_COOP_GROUP_INSTR_OFFSETS
	.align		4
.L_466:
        /*03b4*/ 	.byte	0x04, 0x28
        /*03b6*/ 	.short	(.L_468 - .L_467)


	//   ....[0]....
.L_467:
        /*03b8*/ 	.word	0x00000060


	//   ....[1]....
        /*03bc*/ 	.word	0x00001210


	//   ....[2]....
        /*03c0*/ 	.word	0x00001240


	//   ....[3]....
        /*03c4*/ 	.word	0x000013a0


	//   ....[4]....
        /*03c8*/ 	.word	0x000013d0


	//   ....[5]....
        /*03cc*/ 	.word	0x00001460


	//   ....[6]....
        /*03d0*/ 	.word	0x00001490


	//   ....[7]....
        /*03d4*/ 	.word	0x00001520


	//   ....[8]....
        /*03d8*/ 	.word	0x00001550


	//   ....[9]....
        /*03dc*/ 	.word	0x000015e0


	//   ....[10]....
        /*03e0*/ 	.word	0x00001610


	//   ....[11]....
        /*03e4*/ 	.word	0x000016a0


	//   ....[12]....
        /*03e8*/ 	.word	0x000016d0


	//   ....[13]....
        /*03ec*/ 	.word	0x00001760


	//   ....[14]....
        /*03f0*/ 	.word	0x00001790


	//   ....[15]....
        /*03f4*/ 	.word	0x00001810


	//   ....[16]....
        /*03f8*/ 	.word	0x00001850


	//   ....[17]....
        /*03fc*/ 	.word	0x00002e80


	//   ....[18]....
        /*0400*/ 	.word	0x000030c0


	//   ....[19]....
        /*0404*/ 	.word	0x00003280


	//   ....[20]....
        /*0408*/ 	.word	0x00004100


	//   ....[21]....
        /*040c*/ 	.word	0x00005170


	//   ....[22]....
        /*0410*/ 	.word	0x00005190


	//   ....[23]....
        /*0414*/ 	.word	0x000051b0


	//   ....[24]....
        /*0418*/ 	.word	0x00005240


	//   ....[25]....
        /*041c*/ 	.word	0x00005830


	//   ....[26]....
        /*0420*/ 	.word	0x00005900


	//   ....[27]....
        /*0424*/ 	.word	0x00005940


	//   ....[28]....
        /*0428*/ 	.word	0x000059e0


	//   ....[29]....
        /*042c*/ 	.word	0x00008750


	//   ....[30]....
        /*0430*/ 	.word	0x00008930


	//   ....[31]....
        /*0434*/ 	.word	0x00008b10


	//   ....[32]....
        /*0438*/ 	.word	0x00009e20


	//   ....[33]....
        /*043c*/ 	.word	0x0000a5a0


	//   ....[34]....
        /*0440*/ 	.word	0x0000a770


	//   ....[35]....
        /*0444*/ 	.word	0x0000a840


	//   ....[36]....
        /*0448*/ 	.word	0x0000aa10


	//   ....[37]....
        /*044c*/ 	.word	0x0000aaa0


	//   ....[38]....
        /*0450*/ 	.word	0x0000abf0


	//   ....[39]....
        /*0454*/ 	.word	0x0000b040


	//   ....[40]....
        /*0458*/ 	.word	0x0000b0a0


	//   ....[41]....
        /*045c*/ 	.word	0x0000e670


	//   ....[42]....
        /*0460*/ 	.word	0x0000e6d0


	//   ....[43]....
        /*0464*/ 	.word	0x0000e780


	//   ....[44]....
        /*0468*/ 	.word	0x0000e7e0


	//   ....[45]....
        /*046c*/ 	.word	0x0000e810


	//   ....[46]....
        /*0470*/ 	.word	0x0000e8e0


	//   ....[47]....
        /*0474*/ 	.word	0x0000eb20


	//   ....[48]....
        /*0478*/ 	.word	0x0000ee30


	//   ....[49]....
        /*047c*/ 	.word	0x00011c10


	//   ....[50]....
        /*0480*/ 	.word	0x00011e40


	//   ....[51]....
        /*0484*/ 	.word	0x000126f0


	//   ....[52]....
        /*0488*/ 	.word	0x00012eb0


	//   ....[53]....
        /*048c*/ 	.word	0x00013da0


	//   ....[54]....
        /*0490*/ 	.word	0x00013ea0


	//   ....[55]....
        /*0494*/ 	.word	0x00013ef0


	//   ....[56]....
        /*0498*/ 	.word	0x00014000


	//   ....[57]....
        /*049c*/ 	.word	0x000140d0


	//   ....[58]....
        /*04a0*/ 	.word	0x00014240


	//   ....[59]....
        /*04a4*/ 	.word	0x00014540


	//   ....[60]....
        /*04a8*/ 	.word	0x00014630


	//   ....[61]....
        /*04ac*/ 	.word	0x000168f0


	//   ....[62]....
        /*04b0*/ 	.word	0x00016900


	//   ....[63]....
        /*04b4*/ 	.word	0x00016910


	//   ....[64]....
        /*04b8*/ 	.word	0x00016920


	//   ....[65]....
        /*04bc*/ 	.word	0x00016950


	//   ....[66]....
        /*04c0*/ 	.word	0x00016970


	//   ....[67]....
        /*04c4*/ 	.word	0x00016990


	//   ....[68]....
        /*04c8*/ 	.word	0x000169a0


	//   ....[69]....
        /*04cc*/ 	.word	0x00017610


	//   ....[70]....
        /*04d0*/ 	.word	0x00017650


	//   ....[71]....
        /*04d4*/ 	.word	0x00017680


	//   ....[72]....
        /*04d8*/ 	.word	0x000176b0


	//   ....[73]....
        /*04dc*/ 	.word	0x000176f0


	//   ....[74]....
        /*04e0*/ 	.word	0x00017720


	//   ....[75]....
        /*04e4*/ 	.word	0x00017740


	//   ....[76]....
        /*04e8*/ 	.word	0x00017750


	//   ....[77]....
        /*04ec*/ 	.word	0x00017770


	//   ....[78]....
        /*04f0*/ 	.word	0x00017780


	//   ....[79]....
        /*04f4*/ 	.word	0x00017b30


	//   ....[80]....
        /*04f8*/ 	.word	0x00017b50


	//   ....[81]....
        /*04fc*/ 	.word	0x00017e50


	//   ....[82]....
        /*0500*/ 	.word	0x00017e70


	//   ....[83]....
        /*0504*/ 	.word	0x00018170


	//   ....[84]....
        /*0508*/ 	.word	0x00018180


	//----- nvinfo : EIATTR_EXIT_INSTR_OFFSETS
	.align		4
.L_468:
        /*050c*/ 	.byte	0x04, 0x1c
        /*050e*/ 	.short	(.L_470 - .L_469)


	//   ....[0]....
.L_469:
        /*0510*/ 	.word	0x000001c0


	//   ....[1]....
        /*0514*/ 	.word	0x00018190


	//   ....[2]....
        /*0518*/ 	.word	0x00018430


	//   ....[3]....
        /*051c*/ 	.word	0x00018480


	//   ....[4]....
        /*0520*/ 	.word	0x000184b0


	//   ....[5]....
        /*0524*/ 	.word	0x00018510


	//   ....[6]....
        /*0528*/ 	.word	0x000187a0


	//----- nvinfo : EIATTR_CTAIDZ_USED
	.align		4
.L_470:
        /*052c*/ 	.byte	0x01, 0x04
	.zero		2


	//----- nvinfo : EIATTR_MAX_THREADS
	.align		4
        /*0530*/ 	.byte	0x04, 0x05
        /*0532*/ 	.short	(.L_472 - .L_471)
.L_471:
        /*0534*/ 	.word	0x00000080
        /*0538*/ 	.word	0x00000001
        /*053c*/ 	.word	0x00000001


	//----- nvinfo : EIATTR_CRS_STACK_SIZE
	.align		4
.L_472:
        /*0540*/ 	.byte	0x04, 0x1e
        /*0542*/ 	.short	(.L_474 - .L_473)
.L_473:
        /*0544*/ 	.word	0x00000000
.L_474:


//--------------------- .nv.info._ZN7cutlass13device_kernelIN5flash19enable_sm80_to_sm89INS1_16FlashAttnFwdSm80INS1_25CollectiveMainloopFwdSm80ILi4ELi1ELb0EN4cute5tupleIJNS5_1CILi128EEENS7_ILi80EEENS7_ILi64EEEEEELi64ENS_6half_tEfNS_4arch4Sm80ELb0ELb1ELb0ELb1ELb0ELb0ELb1ELb1EEENS1_21CollectiveEpilogueFwdINS6_IJS8_SA_S9_EEENS6_IJNS7_ILi1EEESI_SI_EEESC_SE_Li128ELb1ELb1ELb1ELb0EEENS1_36VarlenDynamicPersistentTileSchedulerILi128ELi80ELi128ELi128ELb1ELb1ELb0ELb1ELb0ELb1EEEEEEEEEvNT_6ParamsE --------------------------
	.section	.nv.info._ZN7cutlass13device_kernelIN5flash19enable_sm80_to_sm89INS1_16FlashAttnFwdSm80INS1_25CollectiveMainloopFwdSm80ILi4ELi1ELb0EN4cute5tupleIJNS5_1CILi128EEENS7_ILi80EEENS7_ILi64EEEEEELi64ENS_6half_tEfNS_4arch4Sm80ELb0ELb1ELb0ELb1ELb0ELb0ELb1ELb1EEENS1_21CollectiveEpilogueFwdINS6_IJS8_SA_S9_EEENS6_IJNS7_ILi1EEESI_SI_EEESC_SE_Li128ELb1ELb1ELb1ELb0EEENS1_36VarlenDynamicPersistentTileSchedulerILi128ELi80ELi128ELi128ELb1ELb1ELb0ELb1ELb0ELb1EEEEEEEEEvNT_6ParamsE,"",@"SHT_CUDA_INFO"
	.sectionflags	@""
	.align	4


	//----- nvinfo : EIATTR_CUDA_API_VERSION
	.align		4
        /*0000*/ 	.byte	0x04, 0x37
        /*0002*/ 	.short	(.L_476 - .L_475)
.L_475:
        /*0004*/ 	.word	0x00000082


	//----- nvinfo : EIATTR_SW2861232_WAR
	.align		4
.L_476:
        /*0008*/ 	.byte	0x01, 0x35
	.zero		2


	//----- nvinfo : EIATTR_PARAM_CBANK
	.align		4
        /*000c*/ 	.byte	0x04, 0x0a
        /*000e*/ 	.short	(.L_478 - .L_477)
	.align		4
.L_477:
        /*0010*/ 	.word	index@(.nv.constant0._ZN7cutlass13device_kernelIN5flash19enable_sm80_to_sm89INS1_16FlashAttnFwdSm80INS1_25CollectiveMainloopFwdSm80ILi4ELi1ELb0EN4cute5tupleIJNS5_1CILi128EEENS7_ILi80EEENS7_ILi64EEEEEELi64ENS_6half_tEfNS_4arch4Sm80ELb0ELb1ELb0ELb1ELb0ELb0ELb1ELb1EEENS1_21CollectiveEpilogueFwdINS6_IJS8_SA_S9_EEENS6_IJNS7_ILi1EEESI_SI_EEESC_SE_Li128ELb1ELb1ELb1ELb0EEENS1_36VarlenDynamicPersistentTileSchedulerILi128ELi80ELi128ELi128ELb1ELb1ELb0ELb1ELb0ELb1EEEEEEEEEvNT_6ParamsE)
        /*0014*/ 	.short	0x0160
        /*0016*/ 	.short	0x0438


	//----- nvinfo : EIATTR_CBANK_PARAM_SIZE
	.align		4
.L_478:
        /*0018*/ 	.byte	0x03, 0x19
        /*001a*/ 	.short	0x0438


	//----- nvinfo : EIATTR_KPARAM_INFO
	.align		4
        /*001c*/ 	.byte	0x04, 0x17
        /*001e*/ 	.short	(.L_480 - .L_479)
.L_479:
        /*0020*/ 	.word	0x00000000
        /*0024*/ 	.short	0x0000
        /*0026*/ 	.short	0x0000
        /*0028*/ 	.byte	0x00, 0xf0, 0xe1, 0x10


	//----- nvinfo : EIATTR_MAXREG_COUNT
	.align		4
.L_480:
        /*002c*/ 	.byte	0x03, 0x1b
        /*002e*/ 	.short	0x00ff


	//----- nvinfo : EIATTR_NUM_BARRIERS
	.align		4
        /*0030*/ 	.byte	0x02, 0x4c
        /*0032*/ 	.byte	0x06
	.zero		1


	//----- nvinfo : EIATTR_ANNOTATIONS
	.align		4
        /*0034*/ 	.byte	0x04, 0x55
        /*0036*/ 	.short	(.L_482 - .L_481)


	//   ....[0]....
.L_481:
        /* <DEDUP_REMOVED lines=101> */


	//----- nvinfo : EIATTR_MERCURY_ISA_VERSION
	.align		4
.L_482:
        /*0670*/ 	.byte	0x03, 0x5f
        /*0672*/ 	.short	0x0000


	//----- nvinfo : EIATTR_INT_WARP_WIDE_INSTR_OFFSETS
	.align		4
        /*0674*/ 	.byte	0x04, 0x31
        /*0676*/ 	.short	(.L_484 - .L_483)


	//   ....[0]....
.L_483:
        /*0678*/ 	.word	0x000151f0


	//   ....[1]....
        /*067c*/ 	.word	0x00015270


	//----- nvinfo : EIATTR_COOP_GROUP_MASK_REGIDS
	.align		4
.L_484:
        /*0680*/ 	.byte	0x04, 0x29
        /*0682*/ 	.short	(.L_486 - .L_485)


	//   ....[0]....
.L_485:
        /*0684*/ 	.word	0xffffffff


	//   ....[1]....
        /*0688*/ 	.word	0xffffffff


	//   ....[2]....
        /*068c*/ 	.word	0xffffffff


	//   ....[3]....
        /*0690*/ 	.word	0xffffffff


	//   ....[4]....
        /*0694*/ 	.word	0xffffffff


	//   ....[5]....
        /*0698*/ 	.word	0xffffffff


	//   ....[6]....
        /*069c*/ 	.word	0xffffffff


	//   ....[7]....
        /*06a0*/ 	.word	0xffffffff


	//   ....[8]....
        /*06a4*/ 	.word	0xffffffff


	//   ....[9]....
        /*06a8*/ 	.word	0xffffffff


	//   ....[10]....
        /*06ac*/ 	.word	0xffffffff


	//   ....[11]....
        /*06b0*/ 	.word	0xffffffff


	//   ....[12]....
        /*06b4*/ 	.word	0xffffffff


	//   ....[13]....
        /*06b8*/ 	.word	0xffffffff


	//   ....[14]....
        /*06bc*/ 	.word	0xffffffff


	//   ....[15]....
        /*06c0*/ 	.word	0xffffffff


	//   ....[16]....
        /*06c4*/ 	.word	0xffffffff


	//   ....[17]....
        /*06c8*/ 	.word	0xffffffff


	//   ....[18]....
        /*06cc*/ 	.word	0xffffffff


	//   ....[19]....
        /*06d0*/ 	.word	0xffffffff


	//   ....[20]....
        /*06d4*/ 	.word	0xffffffff


	//   ....[21]....
        /*06d8*/ 	.word	0xffffffff


	//   ....[22]....
        /*06dc*/ 	.word	0xffffffff


	//   ....[23]....
        /*06e0*/ 	.word	0xffffffff


	//   ....[24]....
        /*06e4*/ 	.word	0xffffffff


	//   ....[25]....
        /*06e8*/ 	.word	0xffffffff


	//   ....[26]....
        /*06ec*/ 	.word	0xffffffff


	//   ....[27]....
        /*06f0*/ 	.word	0xffffffff


	//   ....[28]....
        /*06f4*/ 	.word	0xffffffff


	//   ....[29]....
        /*06f8*/ 	.word	0xffffffff


	//   ....[30]....
        /*06fc*/ 	.word	0xffffffff


	//   ....[31]....
        /*0700*/ 	.word	0xffffffff


	//   ....[32]....
        /*0704*/ 	.word	0xffffffff


	//   ....[33]....
        /*0708*/ 	.word	0xffffffff


	//   ....[34]....
        /*070c*/ 	.word	0xffffffff


	//   ....[35]....
        /*0710*/ 	.word	0xffffffff


	//   ....[36]....
        /*0714*/ 	.word	0xffffffff


	//   ....[37]....
        /*0718*/ 	.word	0xffffffff


	//   ....[38]....
        /*071c*/ 	.word	0xffffffff


	//   ....[39]....
        /*0720*/ 	.word	0xffffffff


	//   ....[40]....
        /*0724*/ 	.word	0xffffffff


	//   ....[41]....
        /*0728*/ 	.word	0xffffffff


	//   ....[42]....
        /*072c*/ 	.word	0xffffffff


	//   ....[43]....
        /*0730*/ 	.word	0xffffffff


	//   ....[44]....
        /*0734*/ 	.word	0xffffffff


	//   ....[45]....
        /*0738*/ 	.word	0xffffffff


	//   ....[46]....
        /*073c*/ 	.word	0xffffffff


	//   ....[47]....
        /*0740*/ 	.word	0xffffffff


	//   ....[48]....
        /*0744*/ 	.word	0xffffffff


	//   ....[49]....
        /*0748*/ 	.word	0xffffffff


	//   ....[50]....
        /*074c*/ 	.word	0xffffffff


	//   ....[51]....
        /*0750*/ 	.word	0xffffffff


	//   ....[52]....
        /*0754*/ 	.word	0xffffffff


	//   ....[53]....
        /*0758*/ 	.word	0xffffffff


	//   ....[54]....
        /*075c*/ 	.word	0xffffffff


	//   ....[55]....
        /*0760*/ 	.word	0xffffffff


	//   ....[56]....
        /*0764*/ 	.word	0xffffffff


	//   ....[57]....
        /*0768*/ 	.word	0xffffffff


	//   ....[58]....
        /*076c*/ 	.word	0xffffffff


	//   ....[59]....
        /*0770*/ 	.word	0xffffffff


	//   ....[60]....
        /*0774*/ 	.word	0xffffffff


	//   ....[61]....
        /*0778*/ 	.word	0xffffffff


	//   ....[62]....
        /*077c*/ 	.word	0xffffffff


	//   ....[63]....
        /*0780*/ 	.word	0xffffffff


	//   ....[64]....
        /*0784*/ 	.word	0xffffffff


	//   ....[65]....
        /*0788*/ 	.word	0xffffffff


	//   ....[66]....
        /*078c*/ 	.word	0xffffffff


	//   ....[67]....
        /*0790*/ 	.word	0xffffffff


	//   ....[68]....
        /*0794*/ 	.word	0xffffffff


	//   ....[69]....
        /*0798*/ 	.word	0xffffffff


	//   ....[70]....
        /*079c*/ 	.word	0xffffffff


	//   ....[71]....
        /*07a0*/ 	.word	0xffffffff


	//   ....[72]....
        /*07a4*/ 	.word	0xffffffff


	//   ....[73]....
        /*07a8*/ 	.word	0xffffffff


	//   ....[74]....
        /*07ac*/ 	.word	0xffffffff


	//   ....[75]....
        /*07b0*/ 	.word	0xffffffff


	//   ....[76]....
        /*07b4*/ 	.word	0xffffffff


	//   ....[77]....
        /*07b8*/ 	.word	0xffffffff


	//   ....[78]....
        /*07bc*/ 	.word	0xffffffff


	//   ....[79]....
        /*07c0*/ 	.word	0xffffffff


	//   ....[80]....
        /*07c4*/ 	.word	0xffffffff


	//   ....[81]....
        /*07c8*/ 	.word	0xffffffff


	//   ....[82]....
        /*07cc*/ 	.word	0xffffffff


	//   ....[83]....
        /*07d0*/ 	.word	0xffffffff


	//   ....[84]....
        /*07d4*/ 	.word	0xffffffff


	//   ....[85]....
        /*07d8*/ 	.word	0xffffffff


	//   ....[86]....
        /*07dc*/ 	.word	0xffffffff


	//   ....[87]....
        /*07e0*/ 	.word	0xffffffff


	//   ....[88]....
        /*07e4*/ 	.word	0xffffffff


	//   ....[89]....
        /*07e8*/ 	.word	0xffffffff


	//   ....[90]....
        /*07ec*/ 	.word	0xffffffff


	//   ....[91]....
        /*07f0*/ 	.word	0xffffffff


	//   ....[92]....
        /*07f4*/ 	.word	0xffffffff


	//   ....[93]....
        /*07f8*/ 	.word	0xffffffff


	//   ....[94]....
        /*07fc*/ 	.word	0xffffffff


	//   ....[95]....
        /*0800*/ 	.word	0xffffffff


	//   ....[96]....
        /*0804*/ 	.word	0xffffffff


	//   ....[97]....
        /*0808*/ 	.word	0xffffffff


	//   ....[98]....
        /*080c*/ 	.word	0xffffffff


	//   ....[99]....
        /*0810*/ 	.word	0xffffffff


	//   ....[100]....
        /*0814*/ 	.word	0xffffffff


	//   ....[101]....
        /*0818*/ 	.word	0xffffffff


	//   ....[102]....
        /*081c*/ 	.word	0xffffffff


	//   ....[103]....
        /*0820*/ 	.word	0xffffffff


	//   ....[104]....
        /*0824*/ 	.word	0xffffffff


	//   ....[105]....
        /*0828*/ 	.word	0xffffffff


	//   ....[106]....
        /*082c*/ 	.word	0xffffffff


	//   ....[107]....
        /*0830*/ 	.word	0xffffffff


	//   ....[108]....
        /*0834*/ 	.word	0xffffffff


	//   ....[109]....
        /*0838*/ 	.word	0xffffffff


	//   ....[110]....
        /*083c*/ 	.word	0xffffffff


	//   ....[111]....
        /*0840*/ 	.word	0xffffffff


	//   ....[112]....
        /*0844*/ 	.word	0xffffffff


	//   ....[113]....
        /*0848*/ 	.word	0xffffffff


	//   ....[114]....
        /*084c*/ 	.word	0xffffffff


	//   ....[115]....
        /*0850*/ 	.word	0xffffffff


	//   ....[116]....
        /*0854*/ 	.word	0xffffffff


	//   ....[117]....
        /*0858*/ 	.word	0xffffffff


	//   ....[118]....
        /*085c*/ 	.word	0xffffffff


	//   ....[119]....
        /*0860*/ 	.word	0xffffffff


	//   ....[120]....
        /*0864*/ 	.word	0xffffffff


	//   ....[121]....
        /*0868*/ 	.word	0xffffffff


	//   ....[122]....
        /*086c*/ 	.word	0xffffffff


	//   ....[123]....
        /*0870*/ 	.word	0xffffffff


	//   ....[124]....
        /*0874*/ 	.word	0xffffffff


	//   ....[125]....
        /*0878*/ 	.word	0xffffffff


	//   ....[126]....
        /*087c*/ 	.word	0xffffffff


	//   ....[127]....
        /*0880*/ 	.word	0xffffffff


	//   ....[128]....
        /*0884*/ 	.word	0xffffffff


	//   ....[129]....
        /*0888*/ 	.word	0xffffffff


	//   ....[130]....
        /*088c*/ 	.word	0xffffffff


	//   ....[131]....
        /*0890*/ 	.word	0xffffffff


	//   ....[132]....
        /*0894*/ 	.word	0xffffffff


	//   ....[133]....
        /*0898*/ 	.word	0xffffffff


	//   ....[134]....
        /*089c*/ 	.word	0xffffffff


	//   ....[135]....
        /*08a0*/ 	.word	0xffffffff


	//   ....[136]....
        /*08a4*/ 	.word	0xffffffff


	//   ....[137]....
        /*08a8*/ 	.word	0xffffffff


	//   ....[138]....
        /*08ac*/ 	.word	0xffffffff


	//   ....[139]....
        /*08b0*/ 	.word	0xffffffff


	//   ....[140]....
        /*08b4*/ 	.word	0xffffffff


	//   ....[141]....
        /*08b8*/ 	.word	0xffffffff


	//   ....[142]....
        /*08bc*/ 	.word	0xffffffff


	//   ....[143]....
        /*08c0*/ 	.word	0xffffffff


	//   ....[144]....
        /*08c4*/ 	.word	0xffffffff


	//   ....[145]....
        /*08c8*/ 	.word	0xffffffff


	//   ....[146]....
        /*08cc*/ 	.word	0xffffffff


	//   ....[147]....
        /*08d0*/ 	.word	0xffffffff


	//   ....[148]....
        /*08d4*/ 	.word	0xffffffff


	//   ....[149]....
        /*08d8*/ 	.word	0xffffffff


	//   ....[150]....
        /*08dc*/ 	.word	0xffffffff


	//   ....[151]....
        /*08e0*/ 	.word	0xffffffff


	//   ....[152]....
        /*08e4*/ 	.word	0xffffffff


	//   ....[153]....
        /*08e8*/ 	.word	0xffffffff


	//   ....[154]....
        /*08ec*/ 	.word	0xffffffff


	//   ....[155]....
        /*08f0*/ 	.word	0xffffffff


	//   ....[156]....
        /*08f4*/ 	.word	0xffffffff


	//   ....[157]....
        /*08f8*/ 	.word	0xffffffff


	//   ....[158]....
        /*08fc*/ 	.word	0xffffffff


	//   ....[159]....
        /*0900*/ 	.word	0xffffffff


	//   ....[160]....
        /*0904*/ 	.word	0xffffffff


	//   ....[161]....
        /*0908*/ 	.word	0xffffffff


	//   ....[162]....
        /*090c*/ 	.word	0xffffffff


	//   ....[163]....
        /*0910*/ 	.word	0xffffffff


	//   ....[164]....
        /*0914*/ 	.word	0xffffffff


	//   ....[165]....
        /*0918*/ 	.word	0xffffffff


	//   ....[166]....
        /*091c*/ 	.word	0xffffffff


	//   ....[167]....
        /*0920*/ 	.word	0xffffffff


	//   ....[168]....
        /*0924*/ 	.word	0xffffffff


	//   ....[169]....
        /*0928*/ 	.word	0xffffffff


	//   ....[170]....
        /*092c*/ 	.word	0xffffffff


	//   ....[171]....
        /*0930*/ 	.word	0xffffffff


	//   ....[172]....
        /*0934*/ 	.word	0xffffffff


	//   ....[173]....
        /*0938*/ 	.word	0xffffffff


	//   ....[174]....
        /*093c*/ 	.word	0xffffffff


	//   ....[175]....
        /*0940*/ 	.word	0xffffffff


	//   ....[176]....
        /*0944*/ 	.word	0xffffffff


	//   ....[177]....
        /*0948*/ 	.word	0xffffffff


	//   ....[178]....
        /*094c*/ 	.word	0xffffffff


	//   ....[179]....
        /*0950*/ 	.word	0xffffffff


	//   ....[180]....
        /*0954*/ 	.word	0xffffffff


	//   ....[181]....
        /*0958*/ 	.word	0xffffffff


	//   ....[182]....
        /*095c*/ 	.word	0xffffffff


	//   ....[183]....
        /*0960*/ 	.word	0xffffffff


	//   ....[184]....
        /*0964*/ 	.word	0xffffffff


	//   ....[185]....
        /*0968*/ 	.word	0xffffffff


	//   ....[186]....
        /*096c*/ 	.word	0xffffffff


	//   ....[187]....
        /*0970*/ 	.word	0xffffffff


	//   ....[188]....
        /*0974*/ 	.word	0xffffffff


	//   ....[189]....
        /*0978*/ 	.word	0xffffffff


	//   ....[190]....
        /*097c*/ 	.word	0xffffffff


	//   ....[191]....
        /*0980*/ 	.word	0xffffffff


	//   ....[192]....
        /*0984*/ 	.word	0xffffffff


	//   ....[193]....
        /*0988*/ 	.word	0xffffffff


	//   ....[194]....
        /*098c*/ 	.word	0xffffffff


	//   ....[195]....
        /*0990*/ 	.word	0xffffffff


	//   ....[196]....
        /*0994*/ 	.word	0xffffffff


	//   ....[197]....
        /*0998*/ 	.word	0xffffffff


	//   ....[198]....
        /*099c*/ 	.word	0xffffffff


	//   ....[199]....
        /*09a0*/ 	.word	0xffffffff


	//   ....[200]....
        /*09a4*/ 	.word	0xffffffff


	//   ....[201]....
        /*09a8*/ 	.word	0xffffffff


	//   ....[202]....
        /*09ac*/ 	.word	0xffffffff


	//   ....[203]....
        /*09b0*/ 	.word	0xffffffff


	//   ....[204]....
        /*09b4*/ 	.word	0xffffffff


	//   ....[205]....
        /*09b8*/ 	.word	0xffffffff


	//   ....[206]....
        /*09bc*/ 	.word	0xffffffff


	//   ....[207]....
        /*09c0*/ 	.word	0xffffffff


	//   ....[208]....
        /*09c4*/ 	.word	0xffffffff


	//   ....[209]....
        /*09c8*/ 	.word	0xffffffff


	//   ....[210]....
        /*09cc*/ 	.word	0xffffffff


	//   ....[211]....
        /*09d0*/ 	.word	0xffffffff


	//   ....[212]....
        /*09d4*/ 	.word	0xffffffff


	//   ....[213]....
        /*09d8*/ 	.word	0xffffffff


	//   ....[214]....
        /*09dc*/ 	.word	0xffffffff


	//   ....[215]....
        /*09e0*/ 	.word	0xffffffff


	//   ....[216]....
        /*09e4*/ 	.word	0xffffffff


	//   ....[217]....
        /*09e8*/ 	.word	0xffffffff


	//   ....[218]....
        /*09ec*/ 	.word	0xffffffff


	//   ....[219]....
        /*09f0*/ 	.word	0xffffffff


	//   ....[220]....
        /*09f4*/ 	.word	0xffffffff


	//   ....[221]....
        /*09f8*/ 	.word	0xffffffff


	//   ....[222]....
        /*09fc*/ 	.word	0xffffffff


	//   ....[223]....
        /*0a00*/ 	.word	0xffffffff


	//   ....[224]....
        /*0a04*/ 	.word	0xffffffff


	//   ....[225]....
        /*0a08*/ 	.word	0xffffffff


	//   ....[226]....
        /*0a0c*/ 	.word	0xffffffff


	//   ....[227]....
        /*0a10*/ 	.word	0xffffffff


	//   ....[228]....
        /*0a14*/ 	.word	0xffffffff


	//   ....[229]....
        /*0a18*/ 	.word	0xffffffff


	//   ....[230]....
        /*0a1c*/ 	.word	0xffffffff


	//   ....[231]....
        /*0a20*/ 	.word	0xffffffff


	//   ....[232]....
        /*0a24*/ 	.word	0xffffffff


	//   ....[233]....
        /*0a28*/ 	.word	0xffffffff


	//   ....[234]....
        /*0a2c*/ 	.word	0xffffffff


	//   ....[235]....
        /*0a30*/ 	.word	0xffffffff


	//   ....[236]....
        /*0a34*/ 	.word	0xffffffff


	//   ....[237]....
        /*0a38*/ 	.word	0xffffffff


	//   ....[238]....
        /*0a3c*/ 	.word	0xffffffff


	//   ....[239]....
        /*0a40*/ 	.word	0xffffffff


	//   ....[240]....
        /*0a44*/ 	.word	0xffffffff


	//   ....[241]....
        /*0a48*/ 	.word	0xffffffff


	//   ....[242]....
        /*0a4c*/ 	.word	0xffffffff


	//----- nvinfo : EIATTR_COOP_GROUP_INSTR_OFFSETS
	.align		4
.L_486:
        /*0a50*/ 	.byte	0x04, 0x28
        /*0a52*/ 	.short	(.L_488 - .L_487)


	//   ....[0]....
.L_487:
        /*0a54*/ 	.word	0x00000050


	//   ....[1]....
        /*0a58*/ 	.word	0x00000210


	//   ....[2]....
        /*0a5c*/ 	.word	0x00000240


	//   ....[3]....
        /*0a60*/ 	.word	0x00000270


	//   ....[4]....
        /*0a64*/ 	.word	0x000002a0


	//   ....[5]....
        /*0a68*/ 	.word	0x000002d0


	//   ....[6]....
        /*0a6c*/ 	.word	0x00000300


	//   ....[7]....
        /*0a70*/ 	.word	0x00000470


	//   ....[8]....
        /*0a74*/ 	.word	0x000004b0


	//   ....[9]....
        /*0a78*/ 	.word	0x000004e0


	//   ....[10]....
        /*0a7c*/ 	.word	0x00000510


	//   ....[11]....
        /*0a80*/ 	.word	0x00000540


	//   ....[12]....
        /*0a84*/ 	.word	0x00000570


	//   ....[13]....
        /*0a88*/ 	.word	0x00000600


	//   ....[14]....
        /*0a8c*/ 	.word	0x00000650


	//   ....[15]....
        /*0a90*/ 	.word	0x00000670


	//   ....[16]....
        /*0a94*/ 	.word	0x000006d0


	//   ....[17]....
        /*0a98*/ 	.word	0x00002b60


	//   ....[18]....
        /*0a9c*/ 	.word	0x00002b80


	//   ....[19]....
        /*0aa0*/ 	.word	0x00002c60


	//   ....[20]....
        /*0aa4*/ 	.word	0x00002c70


	//   ....[21]....
        /*0aa8*/ 	.word	0x00002d50


	//   ....[22]....
        /*0aac*/ 	.word	0x00002d70


	//   ....[23]....
        /*0ab0*/ 	.word	0x00002e50


	//   ....[24]....
        /*0ab4*/ 	.word	0x00002e60


	//   ....[25]....
        /*0ab8*/ 	.word	0x00002f40


	//   ....[26]....
        /*0abc*/ 	.word	0x00002f60


	//   ....[27]....
        /*0ac0*/ 	.word	0x00003040


	//   ....[28]....
        /*0ac4*/ 	.word	0x00003050


	//   ....[29]....
        /*0ac8*/ 	.word	0x00003130


	//   ....[30]....
        /*0acc*/ 	.word	0x00003150


	//   ....[31]....
        /*0ad0*/ 	.word	0x00003230


	//   ....[32]....
        /*0ad4*/ 	.word	0x00003240


	//   ....[33]....
        /*0ad8*/ 	.word	0x00004370


	//   ....[34]....
        /*0adc*/ 	.word	0x00004560


	//   ....[35]....
        /*0ae0*/ 	.word	0x00004cc0


	//   ....[36]....
        /*0ae4*/ 	.word	0x00005380


	//   ....[37]....
        /*0ae8*/ 	.word	0x00005ca0


	//   ....[38]....
        /*0aec*/ 	.word	0x00005d40


	//   ....[39]....
        /*0af0*/ 	.word	0x00006210


	//   ....[40]....
        /*0af4*/ 	.word	0x00006270


	//   ....[41]....
        /*0af8*/ 	.word	0x000064e0


	//   ....[42]....
        /*0afc*/ 	.word	0x00006550


	//   ....[43]....
        /*0b00*/ 	.word	0x00006610


	//   ....[44]....
        /*0b04*/ 	.word	0x000067e0


	//   ....[45]....
        /*0b08*/ 	.word	0x00008b20


	//   ....[46]....
        /*0b0c*/ 	.word	0x00008d40


	//   ....[47]....
        /*0b10*/ 	.word	0x00008f00


	//   ....[48]....
        /*0b14*/ 	.word	0x00009920


	//   ....[49]....
        /*0b18*/ 	.word	0x0000a660


	//   ....[50]....
        /*0b1c*/ 	.word	0x0000a7c0


	//   ....[51]....
        /*0b20*/ 	.word	0x0000a810


	//   ....[52]....
        /*0b24*/ 	.word	0x0000a930


	//   ....[53]....
        /*0b28*/ 	.word	0x0000aa50


	//   ....[54]....
        /*0b2c*/ 	.word	0x0000ab90


	//   ....[55]....
        /*0b30*/ 	.word	0x0000aef0


	//   ....[56]....
        /*0b34*/ 	.word	0x0000afc0


	//   ....[57]....
        /*0b38*/ 	.word	0x0000db40


	//   ....[58]....
        /*0b3c*/ 	.word	0x0000dc50


	//   ....[59]....
        /*0b40*/ 	.word	0x0000dca0


	//   ....[60]....
        /*0b44*/ 	.word	0x0000dcd0


	//   ....[61]....
        /*0b48*/ 	.word	0x0000dd20


	//   ....[62]....
        /*0b4c*/ 	.word	0x0000ddc0


	//   ....[63]....
        /*0b50*/ 	.word	0x0000dea0


	//   ....[64]....
        /*0b54*/ 	.word	0x0000e290


	//   ....[65]....
        /*0b58*/ 	.word	0x00010a20


	//   ....[66]....
        /*0b5c*/ 	.word	0x00010c40


	//   ....[67]....
        /*0b60*/ 	.word	0x00010e00


	//   ....[68]....
        /*0b64*/ 	.word	0x00011820


	//   ....[69]....
        /*0b68*/ 	.word	0x00012560


	//   ....[70]....
        /*0b6c*/ 	.word	0x000126c0


	//   ....[71]....
        /*0b70*/ 	.word	0x00012710


	//   ....[72]....
        /*0b74*/ 	.word	0x00012830


	//   ....[73]....
        /*0b78*/ 	.word	0x00012930


	//   ....[74]....
        /*0b7c*/ 	.word	0x00012a60


	//   ....[75]....
        /*0b80*/ 	.word	0x00012de0


	//   ....[76]....
        /*0b84*/ 	.word	0x00012eb0


	//   ....[77]....
        /*0b88*/ 	.word	0x000149f0


	//   ....[78]....
        /*0b8c*/ 	.word	0x00014a60


	//   ....[79]....
        /*0b90*/ 	.word	0x00014a70


	//   ....[80]....
        /*0b94*/ 	.word	0x00014a80


	//   ....[81]....
        /*0b98*/ 	.word	0x00014ab0


	//   ....[82]....
        /*0b9c*/ 	.word	0x00014ad0


	//   ....[83]....
        /*0ba0*/ 	.word	0x00014ae0


	//   ....[84]....
        /*0ba4*/ 	.word	0x00014af0


	//   ....[85]....
        /*0ba8*/ 	.word	0x00015d00


	//   ....[86]....
        /*0bac*/ 	.word	0x00015d10


	//   ....[87]....
        /*0bb0*/ 	.word	0x00015d20


	//   ....[88]....
        /*0bb4*/ 	.word	0x00015d30


	//   ....[89]....
        /*0bb8*/ 	.word	0x00015d40


	//   ....[90]....
        /*0bbc*/ 	.word	0x00015d50


	//   ....[91]....
        /*0bc0*/ 	.word	0x00015d70


	//   ....[92]....
        /*0bc4*/ 	.word	0x00015e70


	//   ....[93]....
        /*0bc8*/ 	.word	0x000161b0


	//   ....[94]....
        /*0bcc*/ 	.word	0x000161d0


	//   ....[95]....
        /*0bd0*/ 	.word	0x00016250


	//   ....[96]....
        /*0bd4*/ 	.word	0x00016260


	//   ....[97]....
        /*0bd8*/ 	.word	0x000162e0


	//   ....[98]....
        /*0bdc*/ 	.word	0x00016300


	//   ....[99]....
        /*0be0*/ 	.word	0x00016380


	//   ....[100]....
        /*0be4*/ 	.word	0x00016390


	//   ....[101]....
        /*0be8*/ 	.word	0x00016410


	//   ....[102]....
        /*0bec*/ 	.word	0x00016430


	//   ....[103]....
        /*0bf0*/ 	.word	0x000164b0


	//   ....[104]....
        /*0bf4*/ 	.word	0x000164c0


	//   ....[105]....
        /*0bf8*/ 	.word	0x00016540


	//   ....[106]....
        /*0bfc*/ 	.word	0x00016560


	//   ....[107]....
        /*0c00*/ 	.word	0x000165e0


	//   ....[108]....
        /*0c04*/ 	.word	0x000165f0


	//   ....[109]....
        /*0c08*/ 	.word	0x00016890


	//   ....[110]....
        /*0c0c*/ 	.word	0x000168b0


	//   ....[111]....
        /*0c10*/ 	.word	0x00016bf0


	//   ....[112]....
        /*0c14*/ 	.word	0x00016c00


	//   ....[113]....
        /*0c18*/ 	.word	0x00016e50


	//   ....[114]....
        /*0c1c*/ 	.word	0x00016e70


	//   ....[115]....
        /*0c20*/ 	.word	0x000170e0


	//   ....[116]....
        /*0c24*/ 	.word	0x000170f0


	//   ....[117]....
        /*0c28*/ 	.word	0x00017b30


	//   ....[118]....
        /*0c2c*/ 	.word	0x00017b50


	//   ....[119]....
        /*0c30*/ 	.word	0x00017bd0


	//   ....[120]....
        /*0c34*/ 	.word	0x00017be0


	//   ....[121]....
        /*0c38*/ 	.word	0x00017c60


	//   ....[122]....
        /*0c3c*/ 	.word	0x00017c80


	//   ....[123]....
        /*0c40*/ 	.word	0x00017d00


	//   ....[124]....
        /*0c44*/ 	.word	0x00017d10


	//   ....[125]....
        /*0c48*/ 	.word	0x00017d90


	//   ....[126]....
        /*0c4c*/ 	.word	0x00017db0


	//   ....[127]....
        /*0c50*/ 	.word	0x00017e30


	//   ....[128]....
        /*0c54*/ 	.word	0x00017e40


	//   ....[129]....
        /*0c58*/ 	.word	0x00017ec0


	//   ....[130]....
        /*0c5c*/ 	.word	0x00017ee0


	//   ....[131]....
        /*0c60*/ 	.word	0x00017f60


	//   ....[132]....
        /*0c64*/ 	.word	0x00017f70


	//   ....[133]....
        /*0c68*/ 	.word	0x000180d0


	//   ....[134]....
        /*0c6c*/ 	.word	0x000180f0


	//   ....[135]....
        /*0c70*/ 	.word	0x00018220


	//   ....[136]....
        /*0c74*/ 	.word	0x00018260


	//   ....[137]....
        /*0c78*/ 	.word	0x00018290


	//   ....[138]....
        /*0c7c*/ 	.word	0x000182c0


	//   ....[139]....
        /*0c80*/ 	.word	0x000182f0


	//   ....[140]....
        /*0c84*/ 	.word	0x00018320


	//   ....[141]....
        /*0c88*/ 	.word	0x00018480


	//   ....[142]....
        /*0c8c*/ 	.word	0x000184c0


	//   ....[143]....
        /*0c90*/ 	.word	0x000184f0


	//   ....[144]....
        /*0c94*/ 	.word	0x00018520


	//   ....[145]....
        /*0c98*/ 	.word	0x00018550


	//   ....[146]....
        /*0c9c*/ 	.word	0x00018580


	//   ....[147]....
        /*0ca0*/ 	.word	0x00018610


	//   ....[148]....
        /*0ca4*/ 	.word	0x00018670


	//   ....[149]....
        /*0ca8*/ 	.word	0x00018680


	//   ....[150]....
        /*0cac*/ 	.word	0x000186e0


	//   ....[151]....
        /*0cb0*/ 	.word	0x00019140


	//   ....[152]....
        /*0cb4*/ 	.word	0x000191a0


	//   ....[153]....
        /*0cb8*/ 	.word	0x000191f0


	//   ....[154]....
        /*0cbc*/ 	.word	0x00019240


	//   ....[155]....
        /*0cc0*/ 	.word	0x00019290


	//   ....[156]....
        /*0cc4*/ 	.word	0x00019300


	//   ....[157]....
        /*0cc8*/ 	.word	0x00019350


	//   ....[158]....
        /*0ccc*/ 	.word	0x000193c0


	//   ....[159]....
        /*0cd0*/ 	.word	0x00019430


	//   ....[160]....
        /*0cd4*/ 	.word	0x00019490


	//   ....[161]....
        /*0cd8*/ 	.word	0x00019500


	//   ....[162]....
        /*0cdc*/ 	.word	0x00019570


	//   ....[163]....
        /*0ce0*/ 	.word	0x000195e0


	//   ....[164]....
        /*0ce4*/ 	.word	0x00019640


	//   ....[165]....
        /*0ce8*/ 	.word	0x000196b0


	//   ....[166]....
        /*0cec*/ 	.word	0x00019720


	//   ....[167]....
        /*0cf0*/ 	.word	0x00019790


	//   ....[168]....
        /*0cf4*/ 	.word	0x000197f0


	//   ....[169]....
        /*0cf8*/ 	.word	0x00019860


	//   ....[170]....
        /*0cfc*/ 	.word	0x000198d0


	//   ....[171]....
        /*0d00*/ 	.word	0x00019940


	//   ....[172]....
        /*0d04*/ 	.word	0x000199a0


	//   ....[173]....
        /*0d08*/ 	.word	0x00019a10


	//   ....[174]....
        /*0d0c*/ 	.word	0x00019a80


	//   ....[175]....
        /*0d10*/ 	.word	0x00019af0


	//   ....[176]....
        /*0d14*/ 	.word	0x00019b50


	//   ....[177]....
        /*0d18*/ 	.word	0x00019bb0


	//   ....[178]....
        /*0d1c*/ 	.word	0x00019c00


	//   ....[179]....
        /*0d20*/ 	.word	0x00019c50


	//   ....[180]....
        /*0d24*/ 	.word	0x00019cb0


	//   ....[181]....
        /*0d28*/ 	.word	0x00019d00


	//   ....[182]....
        /*0d2c*/ 	.word	0x00019d60


	//   ....[183]....
        /*0d30*/ 	.word	0x00019db0


	//   ....[184]....
        /*0d34*/ 	.word	0x00019e10


	//   ....[185]....
        /*0d38*/ 	.word	0x00019e80


	//   ....[186]....
        /*0d3c*/ 	.word	0x00019ef0


	//   ....[187]....
        /*0d40*/ 	.word	0x00019f60


	//   ....[188]....
        /*0d44*/ 	.word	0x00019fc0


	//   ....[189]....
        /*0d48*/ 	.word	0x0001a030


	//   ....[190]....
        /*0d4c*/ 	.word	0x0001a0a0


	//   ....[191]....
        /*0d50*/ 	.word	0x0001a110


	//   ....[192]....
        /*0d54*/ 	.word	0x0001a170


	//   ....[193]....
        /*0d58*/ 	.word	0x0001a1e0


	//   ....[194]....
        /*0d5c*/ 	.word	0x0001a250


	//   ....[195]....
        /*0d60*/ 	.word	0x0001a2c0


	//   ....[196]....
        /*0d64*/ 	.word	0x0001a320


	//   ....[197]....
        /*0d68*/ 	.word	0x0001a390


	//   ....[198]....
        /*0d6c*/ 	.word	0x0001a400


	//   ....[199]....
        /*0d70*/ 	.word	0x0001a470


	//   ....[200]....
        /*0d74*/ 	.word	0x0001a4d0


	//   ....[201]....
        /*0d78*/ 	.word	0x0001a540


	//   ....[202]....
        /*0d7c*/ 	.word	0x0001a5b0


	//   ....[203]....
        /*0d80*/ 	.word	0x0001a620


	//   ....[204]....
        /*0d84*/ 	.word	0x0001a680


	//   ....[205]....
        /*0d88*/ 	.word	0x0001a6f0


	//   ....[206]....
        /*0d8c*/ 	.word	0x0001a760


	//   ....[207]....
        /*0d90*/ 	.word	0x0001a7d0


	//   ....[208]....
        /*0d94*/ 	.word	0x0001a830


	//   ....[209]....
        /*0d98*/ 	.word	0x0001a8a0


	//   ....[210]....
        /*0d9c*/ 	.word	0x0001a910


	//   ....[211]....
        /*0da0*/ 	.word	0x0001a980


	//   ....[212]....
        /*0da4*/ 	.word	0x0001a9e0


	//   ....[213]....
        /*0da8*/ 	.word	0x0001aa50


	//   ....[214]....
        /*0dac*/ 	.word	0x0001aac0


	//   ....[215]....
        /*0db0*/ 	.word	0x0001ab30


	//   ....[216]....
        /*0db4*/ 	.word	0x0001ab90


	//   ....[217]....
        /*0db8*/ 	.word	0x0001ac00


	//   ....[218]....
        /*0dbc*/ 	.word	0x0001ac70


	//   ....[219]....
        /*0dc0*/ 	.word	0x0001ace0


	//   ....[220]....
        /*0dc4*/ 	.word	0x0001ad40


	//   ....[221]....
        /*0dc8*/ 	.word	0x0001adb0


	//   ....[222]....
        /*0dcc*/ 	.word	0x0001ae20


	//   ....[223]....
        /*0dd0*/ 	.word	0x0001ae90


	//   ....[224]....
        /*0dd4*/ 	.word	0x0001aef0


	//   ....[225]....
        /*0dd8*/ 	.word	0x0001af60


	//   ....[226]....
        /*0ddc*/ 	.word	0x0001afd0


	//   ....[227]....
        /*0de0*/ 	.word	0x0001b020


	//   ....[228]....
        /*0de4*/ 	.word	0x0001b060


	//   ....[229]....
        /*0de8*/ 	.word	0x0001b0b0


	//   ....[230]....
        /*0dec*/ 	.word	0x0001b100


	//   ....[231]....
        /*0df0*/ 	.word	0x0001b150


	//   ....[232]....
        /*0df4*/ 	.word	0x0001b1c0


	//   ....[233]....
        /*0df8*/ 	.word	0x0001b210


	//   ....[234]....
        /*0dfc*/ 	.word	0x0001b260


	//   ....[235]....
        /*0e00*/ 	.word	0x0001b2b0


	//   ....[236]....
        /*0e04*/ 	.word	0x0001b300


	//   ....[237]....
        /*0e08*/ 	.word	0x0001b350


	//   ....[238]....
        /*0e0c*/ 	.word	0x0001b3c0


	//   ....[239]....
        /*0e10*/ 	.word	0x0001b410


	//   ....[240]....
        /*0e14*/ 	.word	0x0001b480


	//   ....[241]....
        /*0e18*/ 	.word	0x0001b4e0


	//   ....[242]....
        /*0e1c*/ 	.word	0x0001b550


	//----- nvinfo : EIATTR_EXIT_INSTR_OFFSETS
	.align		4
.L_488:
        /*0e20*/ 	.byte	0x04, 0x1c
        /*0e22*/ 	.short	(.L_490 - .L_489)


	//   ....[0]....
.L_489:
        /*0e24*/ 	.word	0x000010f0


	//   ....[1]....
        /*0e28*/ 	.word	0x00019100


	//----- nvinfo : EIATTR_MAX_THREADS
	.align		4
.L_490:
        /*0e2c*/ 	.byte	0x04, 0x05
        /*0e2e*/ 	.short	(.L_492 - .L_491)
.L_491:
        /*0e30*/ 	.word	0x00000080
        /*0e34*/ 	.word	0x00000001
        /*0e38*/ 	.word	0x00000001


	//----- nvinfo : EIATTR_CRS_STACK_SIZE
	.align		4
.L_492:
        /*0e3c*/ 	.byte	0x04, 0x1e
        /*0e3e*/ 	.short	(.L_494 - .L_493)
.L_493:
        /*0e40*/ 	.word	0x00000000
.L_494:


//--------------------- .nv.info._ZN7cutlass13device_kernelIN5flash19enable_sm80_to_sm89INS1_16FlashAttnFwdSm80INS1_25CollectiveMainloopFwdSm80ILi4ELi1ELb0EN4cute5tupleIJNS5_1CILi128EEENS7_ILi80EEENS7_ILi64EEEEEELi64ENS_6half_tEfNS_4arch4Sm80ELb0ELb1ELb0ELb1ELb0ELb1ELb1ELb1EEENS1_21CollectiveEpilogueFwdINS6_IJS8_SA_S9_EEENS6_IJNS7_ILi1EEESI_SI_EEESC_SE_Li128ELb1ELb1ELb1ELb0EEENS1_36VarlenDynamicPersistentTileSchedulerILi128ELi80ELi128ELi128ELb1ELb1ELb0ELb1ELb0ELb1EEEEEEEEEvNT_6ParamsE --------------------------
	.section	.nv.info._ZN7cutlass13device_kernelIN5flash19enable_sm80_to_sm89INS1_16FlashAttnFwdSm80INS1_25CollectiveMainloopFwdSm80ILi4ELi1ELb0EN4cute5tupleIJNS5_1CILi128EEENS7_ILi80EEENS7_ILi64EEEEEELi64ENS_6half_tEfNS_4arch4Sm80ELb0ELb1ELb0ELb1ELb0ELb1ELb1ELb1EEENS1_21CollectiveEpilogueFwdINS6_IJS8_SA_S9_EEENS6_IJNS7_ILi1EEESI_SI_EEESC_SE_Li128ELb1ELb1ELb1ELb0EEENS1_36VarlenDynamicPersistentTileSchedulerILi128ELi80ELi128ELi128ELb1ELb1ELb0ELb1ELb0ELb1EEEEEEEEEvNT_6ParamsE,"",@"SHT_CUDA_INFO"
	.sectionflags	@""
	.align	4


	//----- nvinfo : EIATTR_CUDA_API_VERSION
	.align		4
        /*0000*/ 	.byte	0x04, 0x37
        /*0002*/ 	.short	(.L_496 - .L_495)
.L_495:
        /*0004*/ 	.word	0x00000082


	//----- nvinfo : EIATTR_SW2861232_WAR
	.align		4
.L_496:
        /*0008*/ 	.byte	0x01, 0x35
	.zero		2


	//----- nvinfo : EIATTR_PARAM_CBANK
	.align		4
        /*000c*/ 	.byte	0x04, 0x0a
        /*000e*/ 	.short	(.L_498 - .L_497)
	.align		4
.L_497:
        /*0010*/ 	.word	index@(.nv.constant0._ZN7cutlass13device_kernelIN5flash19enable_sm80_to_sm89INS1_16FlashAttnFwdSm80INS1_25CollectiveMainloopFwdSm80ILi4ELi1ELb0EN4cute5tupleIJNS5_1CILi128EEENS7_ILi80EEENS7_ILi64EEEEEELi64ENS_6half_tEfNS_4arch4Sm80ELb0ELb1ELb0ELb1ELb0ELb1ELb1ELb1EEENS1_21CollectiveEpilogueFwdINS6_IJS8_SA_S9_EEENS6_IJNS7_ILi1EEESI_SI_EEESC_SE_Li128ELb1ELb1ELb1ELb0EEENS1_36VarlenDynamicPersistentTileSchedulerILi128ELi80ELi128ELi128ELb1ELb1ELb0ELb1ELb0ELb1EEEEEEEEEvNT_6ParamsE)
        /*0014*/ 	.short	0x0160
        /*0016*/ 	.short	0x0438


	//----- nvinfo : EIATTR_CBANK_PARAM_SIZE
	.align		4
.L_498:
        /*0018*/ 	.byte	0x03, 0x19
        /*001a*/ 	.short	0x0438


	//----- nvinfo : EIATTR_KPARAM_INFO
	.align		4
        /*001c*/ 	.byte	0x04, 0x17
        /*001e*/ 	.short	(.L_500 - .L_499)
.L_499:
        /*0020*/ 	.word	0x00000000
        /*0024*/ 	.short	0x0000
        /*0026*/ 	.short	0x0000
        /*0028*/ 	.byte	0x00, 0xf0, 0xe1, 0x10


	//----- nvinfo : EIATTR_MAXREG_COUNT
	.align		4
.L_500:
        /*002c*/ 	.byte	0x03, 0x1b
        /*002e*/ 	.short	0x00ff


	//----- nvinfo : EIATTR_NUM_BARRIERS
	.align		4
        /*0030*/ 	.byte	0x02, 0x4c
        /*0032*/ 	.byte	0x06
	.zero		1


	//----- nvinfo : EIATTR_ANNOTATIONS
	.align		4
        /*0034*/ 	.byte	0x04, 0x55
        /*0036*/ 	.short	(.L_502 - .L_501)


	//   ....[0]....
.L_501:
        /* <DEDUP_REMOVED lines=89> */


	//----- nvinfo : EIATTR_MERCURY_ISA_VERSION
	.align		4
.L_502:
        /*05b8*/ 	.byte	0x03, 0x5f
        /*05ba*/ 	.short	0x0000


	//----- nvinfo : EIATTR_INT_WARP_WIDE_INSTR_OFFSETS
	.align		4
        /*05bc*/ 	.byte	0x04, 0x31
        /*05be*/ 	.short	(.L_504 - .L_503)


	//   ....[0]....
.L_503:
        /*05c0*/ 	.word	0x0001fab0


	//   ....[1]....
        /*05c4*/ 	.word	0x0001fb30


	//----- nvinfo : EIATTR_COOP_GROUP_MASK_REGIDS
	.align		4
.L_504:
        /*05c8*/ 	.byte	0x04, 0x29
        /*05ca*/ 	.short	(.L_506 - .L_505)


	//   ....[0]....
.L_505:
        /*05cc*/ 	.word	0xffffffff


	//   ....[1]....
        /*05d0*/ 	.word	0xffffffff


	//   ....[2]....
        /*05d4*/ 	.word	0xffffffff


	//   ....[3]....
        /*05d8*/ 	.word	0xffffffff


	//   ....[4]....
        /*05dc*/ 	.word	0xffffffff


	//   ....[5]....
        /*05e0*/ 	.word	0xffffffff


	//   ....[6]....
        /*05e4*/ 	.word	0xffffffff


	//   ....[7]....
        /*05e8*/ 	.word	0xffffffff


	//   ....[8]....
        /*05ec*/ 	.word	0xffffffff


	//   ....[9]....
        /*05f0*/ 	.word	0xffffffff


	//   ....[10]....
        /*05f4*/ 	.word	0xffffffff


	//   ....[11]....
        /*05f8*/ 	.word	0xffffffff


	//   ....[12]....
        /*05fc*/ 	.word	0xffffffff


	//   ....[13]....
        /*0600*/ 	.word	0xffffffff


	//   ....[14]....
        /*0604*/ 	.word	0xffffffff


	//   ....[15]....
        /*0608*/ 	.word	0xffffffff


	//   ....[16]....
        /*060c*/ 	.word	0xffffffff


	//   ....[17]....
        /*0610*/ 	.word	0xffffffff


	//   ....[18]....
        /*0614*/ 	.word	0xffffffff


	//   ....[19]....
        /*0618*/ 	.word	0xffffffff


	//   ....[20]....
        /*061c*/ 	.word	0xffffffff


	//   ....[21]....
        /*0620*/ 	.word	0xffffffff


	//   ....[22]....
        /*0624*/ 	.word	0xffffffff


	//   ....[23]....
        /*0628*/ 	.word	0xffffffff


	//   ....[24]....
        /*062c*/ 	.word	0xffffffff


	//   ....[25]....
        /*0630*/ 	.word	0xffffffff


	//   ....[26]....
        /*0634*/ 	.word	0xffffffff


	//   ....[27]....
        /*0638*/ 	.word	0xffffffff


	//   ....[28]....
        /*063c*/ 	.word	0xffffffff


	//   ....[29]....
        /*0640*/ 	.word	0xffffffff


	//   ....[30]....
        /*0644*/ 	.word	0xffffffff


	//   ....[31]....
        /*0648*/ 	.word	0xffffffff


	//   ....[32]....
        /*064c*/ 	.word	0xffffffff


	//   ....[33]....
        /*0650*/ 	.word	0xffffffff


	//   ....[34]....
        /*0654*/ 	.word	0xffffffff


	//   ....[35]....
        /*0658*/ 	.word	0xffffffff


	//   ....[36]....
        /*065c*/ 	.word	0xffffffff


	//   ....[37]....
        /*0660*/ 	.word	0xffffffff


	//   ....[38]....
        /*0664*/ 	.word	0xffffffff


	//   ....[39]....
        /*0668*/ 	.word	0xffffffff


	//   ....[40]....
        /*066c*/ 	.word	0xffffffff


	//   ....[41]....
        /*0670*/ 	.word	0xffffffff


	//   ....[42]....
        /*0674*/ 	.word	0xffffffff


	//   ....[43]....
        /*0678*/ 	.word	0xffffffff


	//   ....[44]....
        /*067c*/ 	.word	0xffffffff


	//   ....[45]....
        /*0680*/ 	.word	0xffffffff


	//   ....[46]....
        /*0684*/ 	.word	0xffffffff


	//   ....[47]....
        /*0688*/ 	.word	0xffffffff


	//   ....[48]....
        /*068c*/ 	.word	0xffffffff


	//   ....[49]....
        /*0690*/ 	.word	0xffffffff


	//   ....[50]....
        /*0694*/ 	.word	0xffffffff


	//   ....[51]....
        /*0698*/ 	.word	0xffffffff


	//   ....[52]....
        /*069c*/ 	.word	0xffffffff


	//   ....[53]....
        /*06a0*/ 	.word	0xffffffff


	//   ....[54]....
        /*06a4*/ 	.word	0xffffffff


	//   ....[55]....
        /*06a8*/ 	.word	0xffffffff


	//   ....[56]....
        /*06ac*/ 	.word	0xffffffff


	//   ....[57]....
        /*06b0*/ 	.word	0xffffffff


	//   ....[58]....
        /*06b4*/ 	.word	0xffffffff


	//   ....[59]....
        /*06b8*/ 	.word	0xffffffff


	//   ....[60]....
        /*06bc*/ 	.word	0xffffffff


	//   ....[61]....
        /*06c0*/ 	.word	0xffffffff


	//   ....[62]....
        /*06c4*/ 	.word	0xffffffff


	//   ....[63]....
        /*06c8*/ 	.word	0xffffffff


	//   ....[64]....
        /*06cc*/ 	.word	0xffffffff


	//   ....[65]....
        /*06d0*/ 	.word	0xffffffff


	//   ....[66]....
        /*06d4*/ 	.word	0xffffffff


	//   ....[67]....
        /*06d8*/ 	.word	0xffffffff


	//   ....[68]....
        /*06dc*/ 	.word	0xffffffff


	//   ....[69]....
        /*06e0*/ 	.word	0xffffffff


	//   ....[70]....
        /*06e4*/ 	.word	0xffffffff


	//   ....[71]....
        /*06e8*/ 	.word	0xffffffff


	//   ....[72]....
        /*06ec*/ 	.word	0xffffffff


	//   ....[73]....
        /*06f0*/ 	.word	0xffffffff


	//   ....[74]....
        /*06f4*/ 	.word	0xffffffff


	//   ....[75]....
        /*06f8*/ 	.word	0xffffffff


	//   ....[76]....
        /*06fc*/ 	.word	0xffffffff


	//   ....[77]....
        /*0700*/ 	.word	0xffffffff


	//   ....[78]....
        /*0704*/ 	.word	0xffffffff


	//   ....[79]....
        /*0708*/ 	.word	0xffffffff


	//   ....[80]....
        /*070c*/ 	.word	0xffffffff


	//   ....[81]....
        /*0710*/ 	.word	0xffffffff


	//   ....[82]....
        /*0714*/ 	.word	0xffffffff


	//   ....[83]....
        /*0718*/ 	.word	0xffffffff


	//   ....[84]....
        /*071c*/ 	.word	0xffffffff


	//   ....[85]....
        /*0720*/ 	.word	0xffffffff


	//   ....[86]....
        /*0724*/ 	.word	0xffffffff


	//   ....[87]....
        /*0728*/ 	.word	0xffffffff


	//   ....[88]....
        /*072c*/ 	.word	0xffffffff


	//   ....[89]....
        /*0730*/ 	.word	0xffffffff


	//   ....[90]....
        /*0734*/ 	.word	0xffffffff


	//   ....[91]....
        /*0738*/ 	.word	0xffffffff


	//   ....[92]....
        /*073c*/ 	.word	0xffffffff


	//   ....[93]....
        /*0740*/ 	.word	0xffffffff


	//   ....[94]....
        /*0744*/ 	.word	0xffffffff


	//   ....[95]....
        /*0748*/ 	.word	0xffffffff


	//   ....[96]....
        /*074c*/ 	.word	0xffffffff


	//   ....[97]....
        /*0750*/ 	.word	0xffffffff


	//   ....[98]....
        /*0754*/ 	.word	0xffffffff


	//   ....[99]....
        /*0758*/ 	.word	0xffffffff


	//   ....[100]....
        /*075c*/ 	.word	0xffffffff


	//   ....[101]....
        /*0760*/ 	.word	0xffffffff


	//   ....[102]....
        /*0764*/ 	.word	0xffffffff


	//   ....[103]....
        /*0768*/ 	.word	0xffffffff


	//   ....[104]....
        /*076c*/ 	.word	0xffffffff


	//   ....[105]....
        /*0770*/ 	.word	0xffffffff


	//   ....[106]....
        /*0774*/ 	.word	0xffffffff


	//   ....[107]....
        /*0778*/ 	.word	0xffffffff


	//   ....[108]....
        /*077c*/ 	.word	0xffffffff


	//   ....[109]....
        /*0780*/ 	.word	0xffffffff


	//   ....[110]....
        /*0784*/ 	.word	0xffffffff


	//   ....[111]....
        /*0788*/ 	.word	0xffffffff


	//   ....[112]....
        /*078c*/ 	.word	0xffffffff


	//   ....[113]....
        /*0790*/ 	.word	0xffffffff


	//   ....[114]....
        /*0794*/ 	.word	0xffffffff


	//   ....[115]....
        /*0798*/ 	.word	0xffffffff


	//   ....[116]....
        /*079c*/ 	.word	0xffffffff


	//   ....[117]....
        /*07a0*/ 	.word	0xffffffff


	//   ....[118]....
        /*07a4*/ 	.word	0xffffffff


	//   ....[119]....
        /*07a8*/ 	.word	0xffffffff


	//   ....[120]....
        /*07ac*/ 	.word	0xffffffff


	//   ....[121]....
        /*07b0*/ 	.word	0xffffffff


	//   ....[122]....
        /*07b4*/ 	.word	0xffffffff


	//   ....[123]....
        /*07b8*/ 	.word	0xffffffff


	//   ....[124]....
        /*07bc*/ 	.word	0xffffffff


	//   ....[125]....
        /*07c0*/ 	.word	0xffffffff


	//   ....[126]....
        /*07c4*/ 	.word	0xffffffff


	//   ....[127]....
        /*07c8*/ 	.word	0xffffffff


	//   ....[128]....
        /*07cc*/ 	.word	0xffffffff


	//   ....[129]....
        /*07d0*/ 	.word	0xffffffff


	//   ....[130]....
        /*07d4*/ 	.word	0xffffffff


	//   ....[131]....
        /*07d8*/ 	.word	0xffffffff


	//   ....[132]....
        /*07dc*/ 	.word	0xffffffff


	//   ....[133]....
        /*07e0*/ 	.word	0xffffffff


	//   ....[134]....
        /*07e4*/ 	.word	0xffffffff


	//   ....[135]....
        /*07e8*/ 	.word	0xffffffff


	//   ....[136]....
        /*07ec*/ 	.word	0xffffffff


	//   ....[137]....
        /*07f0*/ 	.word	0xffffffff


	//   ....[138]....
        /*07f4*/ 	.word	0xffffffff


	//   ....[139]....
        /*07f8*/ 	.word	0xffffffff


	//   ....[140]....
        /*07fc*/ 	.word	0xffffffff


	//   ....[141]....
        /*0800*/ 	.word	0xffffffff


	//   ....[142]....
        /*0804*/ 	.word	0xffffffff


	//   ....[143]....
        /*0808*/ 	.word	0xffffffff


	//   ....[144]....
        /*080c*/ 	.word	0xffffffff


	//   ....[145]....
        /*0810*/ 	.word	0xffffffff


	//   ....[146]....
        /*0814*/ 	.word	0xffffffff


	//   ....[147]....
        /*0818*/ 	.word	0xffffffff


	//   ....[148]....
        /*081c*/ 	.word	0xffffffff


	//   ....[149]....
        /*0820*/ 	.word	0xffffffff


	//   ....[150]....
        /*0824*/ 	.word	0xffffffff


	//   ....[151]....
        /*0828*/ 	.word	0xffffffff


	//   ....[152]....
        /*082c*/ 	.word	0xffffffff


	//   ....[153]....
        /*0830*/ 	.word	0xffffffff


	//   ....[154]....
        /*0834*/ 	.word	0xffffffff


	//   ....[155]....
        /*0838*/ 	.word	0xffffffff


	//   ....[156]....
        /*083c*/ 	.word	0xffffffff


	//   ....[157]....
        /*0840*/ 	.word	0xffffffff


	//   ....[158]....
        /*0844*/ 	.word	0xffffffff


	//   ....[159]....
        /*0848*/ 	.word	0xffffffff


	//   ....[160]....
        /*084c*/ 	.word	0xffffffff


	//   ....[161]....
        /*0850*/ 	.word	0xffffffff


	//   ....[162]....
        /*0854*/ 	.word	0xffffffff


	//   ....[163]....
        /*0858*/ 	.word	0xffffffff


	//   ....[164]....
        /*085c*/ 	.word	0xffffffff


	//   ....[165]....
        /*0860*/ 	.word	0xffffffff


	//   ....[166]....
        /*0864*/ 	.word	0xffffffff


	//   ....[167]....
        /*0868*/ 	.word	0xffffffff


	//   ....[168]....
        /*086c*/ 	.word	0xffffffff


	//   ....[169]....
        /*0870*/ 	.word	0xffffffff


	//   ....[170]....
        /*0874*/ 	.word	0xffffffff


	//   ....[171]....
        /*0878*/ 	.word	0xffffffff


	//   ....[172]....
        /*087c*/ 	.word	0xffffffff


	//   ....[173]....
        /*0880*/ 	.word	0xffffffff


	//   ....[174]....
        /*0884*/ 	.word	0xffffffff


	//   ....[175]....
        /*0888*/ 	.word	0xffffffff


	//   ....[176]....
        /*088c*/ 	.word	0xffffffff


	//   ....[177]....
        /*0890*/ 	.word	0xffffffff


	//   ....[178]....
        /*0894*/ 	.word	0xffffffff


	//   ....[179]....
        /*0898*/ 	.word	0xffffffff


	//   ....[180]....
        /*089c*/ 	.word	0xffffffff


	//   ....[181]....
        /*08a0*/ 	.word	0xffffffff


	//   ....[182]....
        /*08a4*/ 	.word	0xffffffff


	//   ....[183]....
        /*08a8*/ 	.word	0xffffffff


	//   ....[184]....
        /*08ac*/ 	.word	0xffffffff


	//   ....[185]....
        /*08b0*/ 	.word	0xffffffff


	//   ....[186]....
        /*08b4*/ 	.word	0xffffffff


	//   ....[187]....
        /*08b8*/ 	.word	0xffffffff


	//   ....[188]....
        /*08bc*/ 	.word	0xffffffff


	//   ....[189]....
        /*08c0*/ 	.word	0xffffffff


	//   ....[190]....
        /*08c4*/ 	.word	0xffffffff


	//   ....[191]....
        /*08c8*/ 	.word	0xffffffff


	//   ....[192]....
        /*08cc*/ 	.word	0xffffffff


	//   ....[193]....
        /*08d0*/ 	.word	0xffffffff


	//   ....[194]....
        /*08d4*/ 	.word	0xffffffff


	//   ....[195]....
        /*08d8*/ 	.word	0xffffffff


	//   ....[196]....
        /*08dc*/ 	.word	0xffffffff


	//   ....[197]....
        /*08e0*/ 	.word	0xffffffff


	//   ....[198]....
        /*08e4*/ 	.word	0xffffffff


	//   ....[199]....
        /*08e8*/ 	.word	0xffffffff


	//   ....[200]....
        /*08ec*/ 	.word	0xffffffff


	//   ....[201]....
        /*08f0*/ 	.word	0xffffffff


	//   ....[202]....
        /*08f4*/ 	.word	0xffffffff


	//   ....[203]....
        /*08f8*/ 	.word	0xffffffff


	//   ....[204]....
        /*08fc*/ 	.word	0xffffffff


	//   ....[205]....
        /*0900*/ 	.word	0xffffffff


	//   ....[206]....
        /*0904*/ 	.word	0xffffffff


	//   ....[207]....
        /*0908*/ 	.word	0xffffffff


	//   ....[208]....
        /*090c*/ 	.word	0xffffffff


	//   ....[209]....
        /*0910*/ 	.word	0xffffffff


	//   ....[210]....
        /*0914*/ 	.word	0xffffffff


	//   ....[211]....
        /*0918*/ 	.word	0xffffffff


	//   ....[212]....
        /*091c*/ 	.word	0xffffffff


	//   ....[213]....
        /*0920*/ 	.word	0xffffffff


	//   ....[214]....
        /*0924*/ 	.word	0xffffffff


	//   ....[215]....
        /*0928*/ 	.word	0xffffffff


	//   ....[216]....
        /*092c*/ 	.word	0xffffffff


	//   ....[217]....
        /*0930*/ 	.word	0xffffffff


	//   ....[218]....
        /*0934*/ 	.word	0xffffffff


	//   ....[219]....
        /*0938*/ 	.word	0xffffffff


	//   ....[220]....
        /*093c*/ 	.word	0xffffffff


	//   ....[221]....
        /*0940*/ 	.word	0xffffffff


	//   ....[222]....
        /*0944*/ 	.word	0xffffffff


	//   ....[223]....
        /*0948*/ 	.word	0xffffffff


	//   ....[224]....
        /*094c*/ 	.word	0xffffffff


	//   ....[225]....
        /*0950*/ 	.word	0xffffffff


	//   ....[226]....
        /*0954*/ 	.word	0xffffffff


	//   ....[227]....
        /*0958*/ 	.word	0xffffffff


	//   ....[228]....
        /*095c*/ 	.word	0xffffffff


	//   ....[229]....
        /*0960*/ 	.word	0xffffffff


	//   ....[230]....
        /*0964*/ 	.word	0xffffffff


	//   ....[231]....
        /*0968*/ 	.word	0xffffffff


	//   ....[232]....
        /*096c*/ 	.word	0xffffffff


	//   ....[233]....
        /*0970*/ 	.word	0xffffffff


	//   ....[234]....
        /*0974*/ 	.word	0xffffffff


	//   ....[235]....
        /*0978*/ 	.word	0xffffffff


	//   ....[236]....
        /*097c*/ 	.word	0xffffffff


	//   ....[237]....
        /*0980*/ 	.word	0xffffffff


	//   ....[238]....
        /*0984*/ 	.word	0xffffffff


	//   ....[239]....
        /*0988*/ 	.word	0xffffffff


	//   ....[240]....
        /*098c*/ 	.word	0xffffffff


	//   ....[241]....
        /*0990*/ 	.word	0xffffffff


	//   ....[242]....
        /*0994*/ 	.word	0xffffffff


	//   ....[243]....
        /*0998*/ 	.word	0xffffffff


	//   ....[244]....
        /*099c*/ 	.word	0xffffffff


	//   ....[245]....
        /*09a0*/ 	.word	0xffffffff


	//   ....[246]....
        /*09a4*/ 	.word	0xffffffff


	//   ....[247]....
        /*09a8*/ 	.word	0xffffffff


	//   ....[248]....
        /*09ac*/ 	.word	0xffffffff


	//   ....[249]....
        /*09b0*/ 	.word	0xffffffff


	//   ....[250]....
        /*09b4*/ 	.word	0xffffffff


	//   ....[251]....
        /*09b8*/ 	.word	0xffffffff


	//   ....[252]....
        /*09bc*/ 	.word	0xffffffff


	//   ....[253]....
        /*09c0*/ 	.word	0xffffffff


	//   ....[254]....
        /*09c4*/ 	.word	0xffffffff


	//   ....[255]....
        /*09c8*/ 	.word	0xffffffff


	//   ....[0]....
        /*09cc*/ 	.word	0xffffffff


	//   ....[1]....
        /*09d0*/ 	.word	0xffffffff


	//   ....[2]....
        /*09d4*/ 	.word	0xffffffff


	//   ....[3]....
        /*09d8*/ 	.word	0xffffffff


	//   ....[4]....
        /*09dc*/ 	.word	0xffffffff


	//   ....[5]....
        /*09e0*/ 	.word	0xffffffff


	//   ....[6]....
        /*09e4*/ 	.word	0xffffffff


	//   ....[7]....
        /*09e8*/ 	.word	0xffffffff


	//   ....[8]....
        /*09ec*/ 	.word	0xffffffff


	//   ....[9]....
        /*09f0*/ 	.word	0xffffffff


	//   ....[10]....
        /*09f4*/ 	.word	0xffffffff


	//   ....[11]....
        /*09f8*/ 	.word	0xffffffff


	//   ....[12]....
        /*09fc*/ 	.word	0xffffffff


	//   ....[13]....
        /*0a00*/ 	.word	0xffffffff


	//   ....[14]....
        /*0a04*/ 	.word	0xffffffff


	//   ....[15]....
        /*0a08*/ 	.word	0xffffffff


	//   ....[16]....
        /*0a0c*/ 	.word	0xffffffff


	//   ....[17]....
        /*0a10*/ 	.word	0xffffffff


	//   ....[18]....
        /*0a14*/ 	.word	0xffffffff


	//----- nvinfo : EIATTR_COOP_GROUP_INSTR_OFFSETS
	.align		4
.L_506:
        /*0a18*/ 	.byte	0x04, 0x28
        /*0a1a*/ 	.short	(.L_508 - .L_507)


	//   ....[0]....
.L_507:
        /*0a1c*/ 	.word	0x00000050


	//   ....[1]....
        /*0a20*/ 	.word	0x00000200


	//   ....[2]....
        /*0a24*/ 	.word	0x00000230


	//   ....[3]....
        /*0a28*/ 	.word	0x00000260


	//   ....[4]....
        /*0a2c*/ 	.word	0x00000290


	//   ....[5]....
        /*0a30*/ 	.word	0x000002c0


	//   ....[6]....
        /*0a34*/ 	.word	0x000002f0


	//   ....[7]....
        /*0a38*/ 	.word	0x00000450


	//   ....[8]....
        /*0a3c*/ 	.word	0x00000490


	//   ....[9]....
        /*0a40*/ 	.word	0x000004c0


	//   ....[10]....
        /*0a44*/ 	.word	0x000004f0


	//   ....[11]....
        /*0a48*/ 	.word	0x00000520


	//   ....[12]....
        /*0a4c*/ 	.word	0x00000550


	//   ....[13]....
        /*0a50*/ 	.word	0x000005e0


	//   ....[14]....
        /*0a54*/ 	.word	0x00000630


	//   ....[15]....
        /*0a58*/ 	.word	0x00000650


	//   ....[16]....
        /*0a5c*/ 	.word	0x000006b0


	//   ....[17]....
        /*0a60*/ 	.word	0x00008910


	//   ....[18]....
        /*0a64*/ 	.word	0x00008930


	//   ....[19]....
        /*0a68*/ 	.word	0x00008a10


	//   ....[20]....
        /*0a6c*/ 	.word	0x00008a20


	//   ....[21]....
        /*0a70*/ 	.word	0x00008af0


	//   ....[22]....
        /*0a74*/ 	.word	0x00008b10


	//   ....[23]....
        /*0a78*/ 	.word	0x00008be0


	//   ....[24]....
        /*0a7c*/ 	.word	0x00008bf0


	//   ....[25]....
        /*0a80*/ 	.word	0x00008cc0


	//   ....[26]....
        /*0a84*/ 	.word	0x00008ce0


	//   ....[27]....
        /*0a88*/ 	.word	0x00008db0


	//   ....[28]....
        /*0a8c*/ 	.word	0x00008dc0


	//   ....[29]....
        /*0a90*/ 	.word	0x00008e90


	//   ....[30]....
        /*0a94*/ 	.word	0x00008eb0


	//   ....[31]....
        /*0a98*/ 	.word	0x00008f80


	//   ....[32]....
        /*0a9c*/ 	.word	0x00008f90


	//   ....[33]....
        /*0aa0*/ 	.word	0x00009690


	//   ....[34]....
        /*0aa4*/ 	.word	0x000096f0


	//   ....[35]....
        /*0aa8*/ 	.word	0x00009750


	//   ....[36]....
        /*0aac*/ 	.word	0x00009760


	//   ....[37]....
        /*0ab0*/ 	.word	0x00009910


	//   ....[38]....
        /*0ab4*/ 	.word	0x000099d0


	//   ....[39]....
        /*0ab8*/ 	.word	0x00009a10


	//   ....[40]....
        /*0abc*/ 	.word	0x00009a50


	//   ....[41]....
        /*0ac0*/ 	.word	0x00009c30


	//   ....[42]....
        /*0ac4*/ 	.word	0x00009cf0


	//   ....[43]....
        /*0ac8*/ 	.word	0x00009d30


	//   ....[44]....
        /*0acc*/ 	.word	0x00009d70


	//   ....[45]....
        /*0ad0*/ 	.word	0x00009f70


	//   ....[46]....
        /*0ad4*/ 	.word	0x0000a030


	//   ....[47]....
        /*0ad8*/ 	.word	0x0000a070


	//   ....[48]....
        /*0adc*/ 	.word	0x0000a0b0


	//   ....[49]....
        /*0ae0*/ 	.word	0x0000bc00


	//   ....[50]....
        /*0ae4*/ 	.word	0x0000bc50


	//   ....[51]....
        /*0ae8*/ 	.word	0x0000bc70


	//   ....[52]....
        /*0aec*/ 	.word	0x0000bc90


	//   ....[53]....
        /*0af0*/ 	.word	0x0000bd70


	//   ....[54]....
        /*0af4*/ 	.word	0x0000bd80


	//   ....[55]....
        /*0af8*/ 	.word	0x0000bd90


	//   ....[56]....
        /*0afc*/ 	.word	0x0000bda0


	//   ....[57]....
        /*0b00*/ 	.word	0x0000bfd0


	//   ....[58]....
        /*0b04*/ 	.word	0x0000c010


	//   ....[59]....
        /*0b08*/ 	.word	0x0000c030


	//   ....[60]....
        /*0b0c*/ 	.word	0x0000c040


	//   ....[61]....
        /*0b10*/ 	.word	0x0000c1b0


	//   ....[62]....
        /*0b14*/ 	.word	0x0000c230


	//   ....[63]....
        /*0b18*/ 	.word	0x0000c270


	//   ....[64]....
        /*0b1c*/ 	.word	0x0000c290


	//   ....[65]....
        /*0b20*/ 	.word	0x0000ea90


	//   ....[66]....
        /*0b24*/ 	.word	0x0000ec70


	//   ....[67]....
        /*0b28*/ 	.word	0x0000ee10


	//   ....[68]....
        /*0b2c*/ 	.word	0x0000fa10


	//   ....[69]....
        /*0b30*/ 	.word	0x000103f0


	//   ....[70]....
        /*0b34*/ 	.word	0x000104a0


	//   ....[71]....
        /*0b38*/ 	.word	0x00010890


	//   ....[72]....
        /*0b3c*/ 	.word	0x000108b0


	//   ....[73]....
        /*0b40*/ 	.word	0x00010f90


	//   ....[74]....
        /*0b44*/ 	.word	0x00010ff0


	//   ....[75]....
        /*0b48*/ 	.word	0x00011100


	//   ....[76]....
        /*0b4c*/ 	.word	0x000111f0


	//   ....[77]....
        /*0b50*/ 	.word	0x00013350


	//   ....[78]....
        /*0b54*/ 	.word	0x00013570


	//   ....[79]....
        /*0b58*/ 	.word	0x00013730


	//   ....[80]....
        /*0b5c*/ 	.word	0x00014150


	//   ....[81]....
        /*0b60*/ 	.word	0x00014cd0


	//   ....[82]....
        /*0b64*/ 	.word	0x00014ee0


	//   ....[83]....
        /*0b68*/ 	.word	0x000150f0


	//   ....[84]....
        /*0b6c*/ 	.word	0x00015230


	//   ....[85]....
        /*0b70*/ 	.word	0x00015290


	//   ....[86]....
        /*0b74*/ 	.word	0x00015360


	//   ....[87]....
        /*0b78*/ 	.word	0x00015720


	//   ....[88]....
        /*0b7c*/ 	.word	0x00015880


	//   ....[89]....
        /*0b80*/ 	.word	0x00018440


	//   ....[90]....
        /*0b84*/ 	.word	0x000184e0


	//   ....[91]....
        /*0b88*/ 	.word	0x00018580


	//   ....[92]....
        /*0b8c*/ 	.word	0x000185b0


	//   ....[93]....
        /*0b90*/ 	.word	0x000185e0


	//   ....[94]....
        /*0b94*/ 	.word	0x00018660


	//   ....[95]....
        /*0b98*/ 	.word	0x00018760


	//   ....[96]....
        /*0b9c*/ 	.word	0x00018b50


	//   ....[97]....
        /*0ba0*/ 	.word	0x0001b2a0


	//   ....[98]....
        /*0ba4*/ 	.word	0x0001b540


	//   ....[99]....
        /*0ba8*/ 	.word	0x0001b700


	//   ....[100]....
        /*0bac*/ 	.word	0x0001c120


	//   ....[101]....
        /*0bb0*/ 	.word	0x0001cc80


	//   ....[102]....
        /*0bb4*/ 	.word	0x0001d030


	//   ....[103]....
        /*0bb8*/ 	.word	0x0001d080


	//   ....[104]....
        /*0bbc*/ 	.word	0x0001d170


	//   ....[105]....
        /*0bc0*/ 	.word	0x0001d230


	//   ....[106]....
        /*0bc4*/ 	.word	0x0001d340


	//   ....[107]....
        /*0bc8*/ 	.word	0x0001d700


	//   ....[108]....
        /*0bcc*/ 	.word	0x0001d7e0


	//   ....[109]....
        /*0bd0*/ 	.word	0x0001f2a0


	//   ....[110]....
        /*0bd4*/ 	.word	0x0001f310


	//   ....[111]....
        /*0bd8*/ 	.word	0x0001f320


	//   ....[112]....
        /*0bdc*/ 	.word	0x0001f330


	//   ....[113]....
        /*0be0*/ 	.word	0x0001f360


	//   ....[114]....
        /*0be4*/ 	.word	0x0001f380


	//   ....[115]....
        /*0be8*/ 	.word	0x0001f390


	//   ....[116]....
        /*0bec*/ 	.word	0x0001f3a0


	//   ....[117]....
        /*0bf0*/ 	.word	0x00020800


	//   ....[118]....
        /*0bf4*/ 	.word	0x00020820


	//   ....[119]....
        /*0bf8*/ 	.word	0x00020830


	//   ....[120]....
        /*0bfc*/ 	.word	0x00020840


	//   ....[121]....
        /*0c00*/ 	.word	0x00020850


	//   ....[122]....
        /*0c04*/ 	.word	0x00020860


	//   ....[123]....
        /*0c08*/ 	.word	0x00020880


	//   ....[124]....
        /*0c0c*/ 	.word	0x000208f0


	//   ....[125]....
        /*0c10*/ 	.word	0x00020c70


	//   ....[126]....
        /*0c14*/ 	.word	0x00020c90


	//   ....[127]....
        /*0c18*/ 	.word	0x00020d00


	//   ....[128]....
        /*0c1c*/ 	.word	0x00020d10


	//   ....[129]....
        /*0c20*/ 	.word	0x00020d80


	//   ....[130]....
        /*0c24*/ 	.word	0x00020da0


	//   ....[131]....
        /*0c28*/ 	.word	0x00020e10


	//   ....[132]....
        /*0c2c*/ 	.word	0x00020e20


	//   ....[133]....
        /*0c30*/ 	.word	0x00020e90


	//   ....[134]....
        /*0c34*/ 	.word	0x00020eb0


	//   ....[135]....
        /*0c38*/ 	.word	0x00020f20


	//   ....[136]....
        /*0c3c*/ 	.word	0x00020f30


	//   ....[137]....
        /*0c40*/ 	.word	0x00020fa0


	//   ....[138]....
        /*0c44*/ 	.word	0x00020fc0


	//   ....[139]....
        /*0c48*/ 	.word	0x00021030


	//   ....[140]....
        /*0c4c*/ 	.word	0x00021040


	//   ....[141]....
        /*0c50*/ 	.word	0x000212d0


	//   ....[142]....
        /*0c54*/ 	.word	0x000212f0


	//   ....[143]....
        /*0c58*/ 	.word	0x00021640


	//   ....[144]....
        /*0c5c*/ 	.word	0x00021650


	//   ....[145]....
        /*0c60*/ 	.word	0x000218b0


	//   ....[146]....
        /*0c64*/ 	.word	0x000218d0


	//   ....[147]....
        /*0c68*/ 	.word	0x00021b50


	//   ....[148]....
        /*0c6c*/ 	.word	0x00021b60


	//   ....[149]....
        /*0c70*/ 	.word	0x00022520


	//   ....[150]....
        /*0c74*/ 	.word	0x00022540


	//   ....[151]....
        /*0c78*/ 	.word	0x000225b0


	//   ....[152]....
        /*0c7c*/ 	.word	0x000225c0


	//   ....[153]....
        /*0c80*/ 	.word	0x00022630


	//   ....[154]....
        /*0c84*/ 	.word	0x00022650


	//   ....[155]....
        /*0c88*/ 	.word	0x000226c0


	//   ....[156]....
        /*0c8c*/ 	.word	0x000226d0


	//   ....[157]....
        /*0c90*/ 	.word	0x00022740


	//   ....[158]....
        /*0c94*/ 	.word	0x00022760


	//   ....[159]....
        /*0c98*/ 	.word	0x000227d0


	//   ....[160]....
        /*0c9c*/ 	.word	0x000227e0


	//   ....[161]....
        /*0ca0*/ 	.word	0x00022850


	//   ....[162]....
        /*0ca4*/ 	.word	0x00022870


	//   ....[163]....
        /*0ca8*/ 	.word	0x000228e0


	//   ....[164]....
        /*0cac*/ 	.word	0x000228f0


	//   ....[165]....
        /*0cb0*/ 	.word	0x00022a30


	//   ....[166]....
        /*0cb4*/ 	.word	0x00022a50


	//   ....[167]....
        /*0cb8*/ 	.word	0x00022b80


	//   ....[168]....
        /*0cbc*/ 	.word	0x00022bc0


	//   ....[169]....
        /*0cc0*/ 	.word	0x00022bf0


	//   ....[170]....
        /*0cc4*/ 	.word	0x00022c20


	//   ....[171]....
        /*0cc8*/ 	.word	0x00022c50


	//   ....[172]....
        /*0ccc*/ 	.word	0x00022c80


	//   ....[173]....
        /*0cd0*/ 	.word	0x00022de0


	//   ....[174]....
        /*0cd4*/ 	.word	0x00022e20


	//   ....[175]....
        /*0cd8*/ 	.word	0x00022e50


	//   ....[176]....
        /*0cdc*/ 	.word	0x00022e80


	//   ....[177]....
        /*0ce0*/ 	.word	0x00022eb0


	//   ....[178]....
        /*0ce4*/ 	.word	0x00022ee0


	//   ....[179]....
        /*0ce8*/ 	.word	0x00022f70


	//   ....[180]....
        /*0cec*/ 	.word	0x00022fd0


	//   ....[181]....
        /*0cf0*/ 	.word	0x00022fe0


	//   ....[182]....
        /*0cf4*/ 	.word	0x00023040


	//   ....[183]....
        /*0cf8*/ 	.word	0x00023aa0


	//   ....[184]....
        /*0cfc*/ 	.word	0x00023b00


	//   ....[185]....
        /*0d00*/ 	.word	0x00023b50


	//   ....[186]....
        /*0d04*/ 	.word	0x00023ba0


	//   ....[187]....
        /*0d08*/ 	.word	0x00023bf0


	//   ....[188]....
        /*0d0c*/ 	.word	0x00023c60


	//   ....[189]....
        /*0d10*/ 	.word	0x00023cb0


	//   ....[190]....
        /*0d14*/ 	.word	0x00023d20


	//   ....[191]....
        /*0d18*/ 	.word	0x00023d90


	//   ....[192]....
        /*0d1c*/ 	.word	0x00023df0


	//   ....[193]....
        /*0d20*/ 	.word	0x00023e60


	//   ....[194]....
        /*0d24*/ 	.word	0x00023ed0


	//   ....[195]....
        /*0d28*/ 	.word	0x00023f40


	//   ....[196]....
        /*0d2c*/ 	.word	0x00023fa0


	//   ....[197]....
        /*0d30*/ 	.word	0x00024010


	//   ....[198]....
        /*0d34*/ 	.word	0x00024080


	//   ....[199]....
        /*0d38*/ 	.word	0x000240f0


	//   ....[200]....
        /*0d3c*/ 	.word	0x00024150


	//   ....[201]....
        /*0d40*/ 	.word	0x000241c0


	//   ....[202]....
        /*0d44*/ 	.word	0x00024230


	//   ....[203]....
        /*0d48*/ 	.word	0x000242a0


	//   ....[204]....
        /*0d4c*/ 	.word	0x00024300


	//   ....[205]....
        /*0d50*/ 	.word	0x00024370


	//   ....[206]....
        /*0d54*/ 	.word	0x000243e0


	//   ....[207]....
        /*0d58*/ 	.word	0x00024450


	//   ....[208]....
        /*0d5c*/ 	.word	0x000244b0


	//   ....[209]....
        /*0d60*/ 	.word	0x00024510


	//   ....[210]....
        /*0d64*/ 	.word	0x00024570


	//   ....[211]....
        /*0d68*/ 	.word	0x000245c0


	//   ....[212]....
        /*0d6c*/ 	.word	0x00024620


	//   ....[213]....
        /*0d70*/ 	.word	0x00024670


	//   ....[214]....
        /*0d74*/ 	.word	0x000246d0


	//   ....[215]....
        /*0d78*/ 	.word	0x00024720


	//   ....[216]....
        /*0d7c*/ 	.word	0x00024780


	//   ....[217]....
        /*0d80*/ 	.word	0x000247f0


	//   ....[218]....
        /*0d84*/ 	.word	0x00024860


	//   ....[219]....
        /*0d88*/ 	.word	0x000248d0


	//   ....[220]....
        /*0d8c*/ 	.word	0x00024930


	//   ....[221]....
        /*0d90*/ 	.word	0x000249a0


	//   ....[222]....
        /*0d94*/ 	.word	0x00024a10


	//   ....[223]....
        /*0d98*/ 	.word	0x00024a80


	//   ....[224]....
        /*0d9c*/ 	.word	0x00024ae0


	//   ....[225]....
        /*0da0*/ 	.word	0x00024b50


	//   ....[226]....
        /*0da4*/ 	.word	0x00024bc0


	//   ....[227]....
        /*0da8*/ 	.word	0x00024c30


	//   ....[228]....
        /*0dac*/ 	.word	0x00024c90


	//   ....[229]....
        /*0db0*/ 	.word	0x00024d00


	//   ....[230]....
        /*0db4*/ 	.word	0x00024d70


	//   ....[231]....
        /*0db8*/ 	.word	0x00024de0


	//   ....[232]....
        /*0dbc*/ 	.word	0x00024e40


	//   ....[233]....
        /*0dc0*/ 	.word	0x00024eb0


	//   ....[234]....
        /*0dc4*/ 	.word	0x00024f20


	//   ....[235]....
        /*0dc8*/ 	.word	0x00024f90


	//   ....[236]....
        /*0dcc*/ 	.word	0x00024ff0


	//   ....[237]....
        /*0dd0*/ 	.word	0x00025060


	//   ....[238]....
        /*0dd4*/ 	.word	0x000250d0


	//   ....[239]....
        /*0dd8*/ 	.word	0x00025140


	//   ....[240]....
        /*0ddc*/ 	.word	0x000251a0


	//   ....[241]....
        /*0de0*/ 	.word	0x00025210


	//   ....[242]....
        /*0de4*/ 	.word	0x00025280


	//   ....[243]....
        /*0de8*/ 	.word	0x000252f0


	//   ....[244]....
        /*0dec*/ 	.word	0x00025350


	//   ....[245]....
        /*0df0*/ 	.word	0x000253c0


	//   ....[246]....
        /*0df4*/ 	.word	0x00025430


	//   ....[247]....
        /*0df8*/ 	.word	0x000254a0


	//   ....[248]....
        /*0dfc*/ 	.word	0x00025500


	//   ....[249]....
        /*0e00*/ 	.word	0x00025570


	//   ....[250]....
        /*0e04*/ 	.word	0x000255e0


	//   ....[251]....
        /*0e08*/ 	.word	0x00025650


	//   ....[252]....
        /*0e0c*/ 	.word	0x000256b0


	//   ....[253]....
        /*0e10*/ 	.word	0x00025720


	//   ....[254]....
        /*0e14*/ 	.word	0x00025790


	//   ....[255]....
        /*0e18*/ 	.word	0x00025800


	//   ....[0]....
        /*0e1c*/ 	.word	0x00025860


	//   ....[1]....
        /*0e20*/ 	.word	0x000258d0


	//   ....[2]....
        /*0e24*/ 	.word	0x00025940


	//   ....[3]....
        /*0e28*/ 	.word	0x00025990


	//   ....[4]....
        /*0e2c*/ 	.word	0x000259d0


	//   ....[5]....
        /*0e30*/ 	.word	0x00025a20


	//   ....[6]....
        /*0e34*/ 	.word	0x00025a70


	//   ....[7]....
        /*0e38*/ 	.word	0x00025ac0


	//   ....[8]....
        /*0e3c*/ 	.word	0x00025b30


	//   ....[9]....
        /*0e40*/ 	.word	0x00025b80


	//   ....[10]....
        /*0e44*/ 	.word	0x00025bd0


	//   ....[11]....
        /*0e48*/ 	.word	0x00025c20


	//   ....[12]....
        /*0e4c*/ 	.word	0x00025c70


	//   ....[13]....
        /*0e50*/ 	.word	0x00025cc0


	//   ....[14]....
        /*0e54*/ 	.word	0x00025d30


	//   ....[15]....
        /*0e58*/ 	.word	0x00025d80


	//   ....[16]....
        /*0e5c*/ 	.word	0x00025df0


	//   ....[17]....
        /*0e60*/ 	.word	0x00025e50


	//   ....[18]....
        /*0e64*/ 	.word	0x00025ec0


	//----- nvinfo : EIATTR_EXIT_INSTR_OFFSETS
	.align		4
.L_508:
        /*0e68*/ 	.byte	0x04, 0x1c
        /*0e6a*/ 	.short	(.L_510 - .L_509)


	//   ....[0]....
.L_509:
        /*0e6c*/ 	.word	0x000010d0


	//   ....[1]....
        /*0e70*/ 	.word	0x00023a60


	//----- nvinfo : EIATTR_MAX_THREADS
	.align		4
.L_510:
        /*0e74*/ 	.byte	0x04, 0x05
        /*0e76*/ 	.short	(.L_512 - .L_511)
.L_511:
        /*0e78*/ 	.word	0x00000080
        /*0e7c*/ 	.word	0x00000001
        /*0e80*/ 	.word	0x00000001


	//----- nvinfo : EIATTR_CRS_STACK_SIZE
	.align		4
.L_512:
        /*0e84*/ 	.byte	0x04, 0x1e
        /*0e86*/ 	.short	(.L_514 - .L_513)
.L_513:
        /*0e88*/ 	.word	0x00000000
.L_514:


//--------------------- .nv.info._ZN7cutlass13device_kernelIN5flash19enable_sm80_to_sm89INS1_16FlashAttnFwdSm80INS1_25CollectiveMainloopFwdSm80ILi4ELi1ELb0EN4cute5tupleIJNS5_1CILi128EEENS7_ILi112EEENS7_ILi64EEEEEELi64ENS_6half_tEfNS_4arch4Sm80ELb1ELb0ELb0ELb0ELb0ELb0ELb1ELb1EEENS1_21CollectiveEpilogueFwdINS6_IJS8_SA_S9_EEENS6_IJNS7_ILi1EEESI_SI_EEESC_SE_Li128ELb0ELb1ELb1ELb0EEENS1_30DynamicPersistentTileSchedulerILi128ELi128ELb1ELb1ELb0EEEEEEEEEvNT_6ParamsE --------------------------
	.section	.nv.info._ZN7cutlass13device_kernelIN5flash19enable_sm80_to_sm89INS1_16FlashAttnFwdSm80INS1_25CollectiveMainloopFwdSm80ILi4ELi1ELb0EN4cute5tupleIJNS5_1CILi128EEENS7_ILi112EEENS7_ILi64EEEEEELi64ENS_6half_tEfNS_4arch4Sm80ELb1ELb0ELb0ELb0ELb0ELb0ELb1ELb1EEENS1_21CollectiveEpilogueFwdINS6_IJS8_SA_S9_EEENS6_IJNS7_ILi1EEESI_SI_EEESC_SE_Li128ELb0ELb1ELb1ELb0EEENS1_30DynamicPersistentTileSchedulerILi128ELi128ELb1ELb1ELb0EEEEEEEEEvNT_6ParamsE,"",@"SHT_CUDA_INFO"
	.sectionflags	@""
	.align	4


	//----- nvinfo : EIATTR_CUDA_API_VERSION
	.align		4
        /*0000*/ 	.byte	0x04, 0x37
        /*0002*/ 	.short	(.L_516 - .L_515)
.L_515:
        /*0004*/ 	.word	0x00000082


	//----- nvinfo : EIATTR_SW2861232_WAR
	.align		4
.L_516:
        /*0008*/ 	.byte	0x01, 0x35
	.zero		2


	//----- nvinfo : EIATTR_PARAM_CBANK
	.align		4
        /*000c*/ 	.byte	0x04, 0x0a
        /*000e*/ 	.short	(.L_518 - .L_517)
	.align		4
.L_517:
        /*0010*/ 	.word	index@(.nv.constant0._ZN7cutlass13device_kernelIN5flash19enable_sm80_to_sm89INS1_16FlashAttnFwdSm80INS1_25CollectiveMainloopFwdSm80ILi4ELi1ELb0EN4cute5tupleIJNS5_1CILi128EEENS7_ILi112EEENS7_ILi64EEEEEELi64ENS_6half_tEfNS_4arch4Sm80ELb1ELb0ELb0ELb0ELb0ELb0ELb1ELb1EEENS1_21CollectiveEpilogueFwdINS6_IJS8_SA_S9_EEENS6_IJNS7_ILi1EEESI_SI_EEESC_SE_Li128ELb0ELb1ELb1ELb0EEENS1_30DynamicPersistentTileSchedulerILi128ELi128ELb1ELb1ELb0EEEEEEEEEvNT_6ParamsE)
        /*0014*/ 	.short	0x0160
        /*0016*/ 	.short	0x0428


	//----- nvinfo : EIATTR_CBANK_PARAM_SIZE
	.align		4
.L_518:
        /*0018*/ 	.byte	0x03, 0x19
        /*001a*/ 	.short	0x0428


	//----- nvinfo : EIATTR_KPARAM_INFO
	.align		4
        /*001c*/ 	.byte	0x04, 0x17
        /*001e*/ 	.short	(.L_520 - .L_519)
.L_519:
        /*0020*/ 	.word	0x00000000
        /*0024*/ 	.short	0x0000
        /*0026*/ 	.short	0x0000
        /*0028*/ 	.byte	0x00, 0xf0, 0xa1, 0x10


	//----- nvinfo : EIATTR_MAXREG_COUNT
	.align		4
.L_520:
        /*002c*/ 	.byte	0x03, 0x1b
        /*002e*/ 	.short	0x00ff


	//----- nvinfo : EIATTR_NUM_BARRIERS
	.align		4
        /*0030*/ 	.byte	0x02, 0x4c
        /*0032*/ 	.byte	0x06
	.zero		1


	//----- nvinfo : EIATTR_ANNOTATIONS
	.align		4
        /*0034*/ 	.byte	0x04, 0x55
        /*0036*/ 	.short	(.L_522 - .L_521)


	//   ....[0]....
.L_521:
        /* <DEDUP_REMOVED lines=94> */


	//----- nvinfo : EIATTR_MERCURY_ISA_VERSION
	.align		4
.L_522:
        /*0600*/ 	.byte	0x03, 0x5f
        /*0602*/ 	.short	0x0000


	//----- nvinfo : EIATTR_INT_WARP_WIDE_INSTR_OFFSETS
	.align		4
        /*0604*/ 	.byte	0x04, 0x31
        /*0606*/ 	.short	(.L_524 - .L_523)


	//   ....[0]....
.L_523:
        /*0608*/ 	.word	0x000129c0


	//   ....[1]....
        /*060c*/ 	.word	0x00012a40


	//----- nvinfo : EIATTR_COOP_GROUP_MASK_REGIDS
	.align		4
.L_524:
        /*0610*/ 	.byte	0x04, 0x29
        /*0612*/ 	.short	(.L_526 - .L_525)


	//   ....[0]....
.L_525:
        /*0614*/ 	.word	0xffffffff


	//   ....[1]....
        /*0618*/ 	.word	0xffffffff


	//   ....[2]....
        /*061c*/ 	.word	0xffffffff


	//   ....[3]....
        /*0620*/ 	.word	0xffffffff


	//   ....[4]....
        /*0624*/ 	.word	0xffffffff


	//   ....[5]....
        /*0628*/ 	.word	0xffffffff


	//   ....[6]....
        /*062c*/ 	.word	0xffffffff


	//   ....[7]....
        /*0630*/ 	.word	0xffffffff


	//   ....[8]....
        /*0634*/ 	.word	0xffffffff


	//   ....[9]....
        /*0638*/ 	.word	0xffffffff


	//   ....[10]....
        /*063c*/ 	.word	0xffffffff


	//   ....[11]....
        /*0640*/ 	.word	0xffffffff


	//   ....[12]....
        /*0644*/ 	.word	0xffffffff


	//   ....[13]....
        /*0648*/ 	.word	0xffffffff


	//   ....[14]....
        /*064c*/ 	.word	0xffffffff


	//   ....[15]....
        /*0650*/ 	.word	0xffffffff


	//   ....[16]....
        /*0654*/ 	.word	0xffffffff


	//   ....[17]....
        /*0658*/ 	.word	0xffffffff


	//   ....[18]....
        /*065c*/ 	.word	0xffffffff


	//   ....[19]....
        /*0660*/ 	.word	0xffffffff


	//   ....[20]....
        /*0664*/ 	.word	0xffffffff


	//   ....[21]....
        /*0668*/ 	.word	0xffffffff


	//   ....[22]....
        /*066c*/ 	.word	0xffffffff


	//   ....[23]....
        /*0670*/ 	.word	0xffffffff


	//   ....[24]....
        /*0674*/ 	.word	0xffffffff


	//   ....[25]....
        /*0678*/ 	.word	0xffffffff


	//   ....[26]....
        /*067c*/ 	.word	0xffffffff


	//   ....[27]....
        /*0680*/ 	.word	0xffffffff


	//   ....[28]....
        /*0684*/ 	.word	0xffffffff


	//   ....[29]....
        /*0688*/ 	.word	0xffffffff


	//   ....[30]....
        /*068c*/ 	.word	0xffffffff


	//   ....[31]....
        /*0690*/ 	.word	0xffffffff


	//   ....[32]....
        /*0694*/ 	.word	0xffffffff


	//   ....[33]....
        /*0698*/ 	.word	0xffffffff


	//   ....[34]....
        /*069c*/ 	.word	0xffffffff


	//   ....[35]....
        /*06a0*/ 	.word	0xffffffff


	//   ....[36]....
        /*06a4*/ 	.word	0xffffffff


	//   ....[37]....
        /*06a8*/ 	.word	0xffffffff


	//   ....[38]....
        /*06ac*/ 	.word	0xffffffff


	//   ....[39]....
        /*06b0*/ 	.word	0xffffffff


	//   ....[40]....
        /*06b4*/ 	.word	0xffffffff


	//   ....[41]....
        /*06b8*/ 	.word	0xffffffff


	//   ....[42]....
        /*06bc*/ 	.word	0xffffffff


	//   ....[43]....
        /*06c0*/ 	.word	0xffffffff


	//   ....[44]....
        /*06c4*/ 	.word	0xffffffff


	//   ....[45]....
        /*06c8*/ 	.word	0xffffffff


	//   ....[46]....
        /*06cc*/ 	.word	0xffffffff


	//   ....[47]....
        /*06d0*/ 	.word	0xffffffff


	//   ....[48]....
        /*06d4*/ 	.word	0xffffffff


	//   ....[49]....
        /*06d8*/ 	.word	0xffffffff


	//   ....[50]....
        /*06dc*/ 	.word	0xffffffff


	//   ....[51]....
        /*06e0*/ 	.word	0xffffffff


	//   ....[52]....
        /*06e4*/ 	.word	0xffffffff


	//   ....[53]....
        /*06e8*/ 	.word	0xffffffff


	//   ....[54]....
        /*06ec*/ 	.word	0xffffffff


	//   ....[55]....
        /*06f0*/ 	.word	0xffffffff


	//   ....[56]....
        /*06f4*/ 	.word	0xffffffff


	//   ....[57]....
        /*06f8*/ 	.word	0xffffffff


	//   ....[58]....
        /*06fc*/ 	.word	0xffffffff


	//   ....[59]....
        /*0700*/ 	.word	0xffffffff


	//   ....[60]....
        /*0704*/ 	.word	0xffffffff


	//   ....[61]....
        /*0708*/ 	.word	0xffffffff


	//   ....[62]....
        /*070c*/ 	.word	0xffffffff


	//   ....[63]....
        /*0710*/ 	.word	0xffffffff


	//   ....[64]....
        /*0714*/ 	.word	0xffffffff


	//   ....[65]....
        /*0718*/ 	.word	0xffffffff


	//   ....[66]....
        /*071c*/ 	.word	0xffffffff


	//   ....[67]....
        /*0720*/ 	.word	0xffffffff


	//   ....[68]....
        /*0724*/ 	.word	0xffffffff


	//   ....[69]....
        /*0728*/ 	.word	0xffffffff


	//   ....[70]....
        /*072c*/ 	.word	0xffffffff


	//   ....[71]....
        /*0730*/ 	.word	0xffffffff


	//   ....[72]....
        /*0734*/ 	.word	0xffffffff


	//   ....[73]....
        /*0738*/ 	.word	0xffffffff


	//   ....[74]....
        /*073c*/ 	.word	0xffffffff


	//   ....[75]....
        /*0740*/ 	.word	0xffffffff


	//   ....[76]....
        /*0744*/ 	.word	0xffffffff


	//   ....[77]....
        /*0748*/ 	.word	0xffffffff


	//   ....[78]....
        /*074c*/ 	.word	0xffffffff


	//   ....[79]....
        /*0750*/ 	.word	0xffffffff


	//   ....[80]....
        /*0754*/ 	.word	0xffffffff


	//   ....[81]....
        /*0758*/ 	.word	0xffffffff


	//   ....[82]....
        /*075c*/ 	.word	0xffffffff


	//   ....[83]....
        /*0760*/ 	.word	0xffffffff


	//   ....[84]....
        /*0764*/ 	.word	0xffffffff


	//   ....[85]....
        /*0768*/ 	.word	0xffffffff


	//   ....[86]....
        /*076c*/ 	.word	0xffffffff


	//   ....[87]....
        /*0770*/ 	.word	0xffffffff


	//   ....[88]....
        /*0774*/ 	.word	0xffffffff


	//   ....[89]....
        /*0778*/ 	.word	0xffffffff


	//   ....[90]....
        /*077c*/ 	.word	0xffffffff


	//   ....[91]....
        /*0780*/ 	.word	0xffffffff


	//   ....[92]....
        /*0784*/ 	.word	0xffffffff


	//   ....[93]....
        /*0788*/ 	.word	0xffffffff


	//   ....[94]....
        /*078c*/ 	.word	0xffffffff


	//   ....[95]....
        /*0790*/ 	.word	0xffffffff


	//   ....[96]....
        /*0794*/ 	.word	0xffffffff


	//   ....[97]....
        /*0798*/ 	.word	0xffffffff


	//   ....[98]....
        /*079c*/ 	.word	0xffffffff


	//   ....[99]....
        /*07a0*/ 	.word	0xffffffff


	//----- nvinfo : EIATTR_COOP_GROUP_INSTR_OFFSETS
	.align		4
.L_526:
        /*07a4*/ 	.byte	0x04, 0x28
        /*07a6*/ 	.short	(.L_528 - .L_527)


	//   ....[0]....
.L_527:
        /*07a8*/ 	.word	0x00000050


	//   ....[1]....
        /*07ac*/ 	.word	0x00001570


	//   ....[2]....
        /*07b0*/ 	.word	0x00001590


	//   ....[3]....
        /*07b4*/ 	.word	0x00001680


	//   ....[4]....
        /*07b8*/ 	.word	0x00001690


	//   ....[5]....
        /*07bc*/ 	.word	0x00001770


	//   ....[6]....
        /*07c0*/ 	.word	0x00001790


	//   ....[7]....
        /*07c4*/ 	.word	0x00001870


	//   ....[8]....
        /*07c8*/ 	.word	0x00001880


	//   ....[9]....
        /*07cc*/ 	.word	0x00001960


	//   ....[10]....
        /*07d0*/ 	.word	0x00001980


	//   ....[11]....
        /*07d4*/ 	.word	0x00001a60


	//   ....[12]....
        /*07d8*/ 	.word	0x00001a70


	//   ....[13]....
        /*07dc*/ 	.word	0x00001b50


	//   ....[14]....
        /*07e0*/ 	.word	0x00001b70


	//   ....[15]....
        /*07e4*/ 	.word	0x00001c50


	//   ....[16]....
        /*07e8*/ 	.word	0x00001c60


	//   ....[17]....
        /*07ec*/ 	.word	0x00003270


	//   ....[18]....
        /*07f0*/ 	.word	0x00003290


	//   ....[19]....
        /*07f4*/ 	.word	0x000032d0


	//   ....[20]....
        /*07f8*/ 	.word	0x000040c0


	//   ....[21]....
        /*07fc*/ 	.word	0x00004100


	//   ....[22]....
        /*0800*/ 	.word	0x000042b0


	//   ....[23]....
        /*0804*/ 	.word	0x00004350


	//   ....[24]....
        /*0808*/ 	.word	0x00004380


	//   ....[25]....
        /*080c*/ 	.word	0x00004440


	//   ....[26]....
        /*0810*/ 	.word	0x00004520


	//   ....[27]....
        /*0814*/ 	.word	0x00004b40


	//   ....[28]....
        /*0818*/ 	.word	0x00004bb0


	//   ....[29]....
        /*081c*/ 	.word	0x00008510


	//   ....[30]....
        /*0820*/ 	.word	0x00008530


	//   ....[31]....
        /*0824*/ 	.word	0x00008550


	//   ....[32]....
        /*0828*/ 	.word	0x00008570


	//   ....[33]....
        /*082c*/ 	.word	0x00009850


	//   ....[34]....
        /*0830*/ 	.word	0x00009d20


	//   ....[35]....
        /*0834*/ 	.word	0x00009e10


	//   ....[36]....
        /*0838*/ 	.word	0x00009fe0


	//   ....[37]....
        /*083c*/ 	.word	0x0000a020


	//   ....[38]....
        /*0840*/ 	.word	0x0000a140


	//   ....[39]....
        /*0844*/ 	.word	0x0000a2c0


	//   ....[40]....
        /*0848*/ 	.word	0x0000a330


	//   ....[41]....
        /*084c*/ 	.word	0x0000f2d0


	//   ....[42]....
        /*0850*/ 	.word	0x0000f360


	//   ....[43]....
        /*0854*/ 	.word	0x0000f420


	//   ....[44]....
        /*0858*/ 	.word	0x0000f480


	//   ....[45]....
        /*085c*/ 	.word	0x0000f4c0


	//   ....[46]....
        /*0860*/ 	.word	0x0000f610


	//   ....[47]....
        /*0864*/ 	.word	0x0000f720


	//   ....[48]....
        /*0868*/ 	.word	0x0000fa40


	//   ....[49]....
        /*086c*/ 	.word	0x000121c0


	//   ....[50]....
        /*0870*/ 	.word	0x00012230


	//   ....[51]....
        /*0874*/ 	.word	0x00012240


	//   ....[52]....
        /*0878*/ 	.word	0x00012250


	//   ....[53]....
        /*087c*/ 	.word	0x00012280


	//   ....[54]....
        /*0880*/ 	.word	0x000122a0


	//   ....[55]....
        /*0884*/ 	.word	0x000122b0


	//   ....[56]....
        /*0888*/ 	.word	0x000122c0


	//   ....[57]....
        /*088c*/ 	.word	0x00012b80


	//   ....[58]....
        /*0890*/ 	.word	0x00012fe0


	//   ....[59]....
        /*0894*/ 	.word	0x00012ff0


	//   ....[60]....
        /*0898*/ 	.word	0x00013020


	//   ....[61]....
        /*089c*/ 	.word	0x00013040


	//   ....[62]....
        /*08a0*/ 	.word	0x00013060


	//   ....[63]....
        /*08a4*/ 	.word	0x00013070


	//   ....[64]....
        /*08a8*/ 	.word	0x00013080


	//   ....[65]....
        /*08ac*/ 	.word	0x00013090


	//   ....[66]....
        /*08b0*/ 	.word	0x000131f0


	//   ....[67]....
        /*08b4*/ 	.word	0x00013220


	//   ....[68]....
        /*08b8*/ 	.word	0x00013520


	//   ....[69]....
        /*08bc*/ 	.word	0x00013540


	//   ....[70]....
        /*08c0*/ 	.word	0x00013770


	//   ....[71]....
        /*08c4*/ 	.word	0x00013790


	//   ....[72]....
        /*08c8*/ 	.word	0x000139c0


	//   ....[73]....
        /*08cc*/ 	.word	0x000139d0


	//   ....[74]....
        /*08d0*/ 	.word	0x00013f70


	//   ....[75]....
        /*08d4*/ 	.word	0x00014080


	//   ....[76]....
        /*08d8*/ 	.word	0x000140f0


	//   ....[77]....
        /*08dc*/ 	.word	0x00014160


	//   ....[78]....
        /*08e0*/ 	.word	0x000141c0


	//   ....[79]....
        /*08e4*/ 	.word	0x00014230


	//   ....[80]....
        /*08e8*/ 	.word	0x000142a0


	//   ....[81]....
        /*08ec*/ 	.word	0x00014310


	//   ....[82]....
        /*08f0*/ 	.word	0x00014370


	//   ....[83]....
        /*08f4*/ 	.word	0x000143e0


	//   ....[84]....
        /*08f8*/ 	.word	0x00014450


	//   ....[85]....
        /*08fc*/ 	.word	0x000144c0


	//   ....[86]....
        /*0900*/ 	.word	0x00014520


	//   ....[87]....
        /*0904*/ 	.word	0x00014590


	//   ....[88]....
        /*0908*/ 	.word	0x00014600


	//   ....[89]....
        /*090c*/ 	.word	0x00014670


	//   ....[90]....
        /*0910*/ 	.word	0x000146d0


	//   ....[91]....
        /*0914*/ 	.word	0x00014730


	//   ....[92]....
        /*0918*/ 	.word	0x00014790


	//   ....[93]....
        /*091c*/ 	.word	0x000147e0


	//   ....[94]....
        /*0920*/ 	.word	0x00014840


	//   ....[95]....
        /*0924*/ 	.word	0x00014890


	//   ....[96]....
        /*0928*/ 	.word	0x000148f0


	//   ....[97]....
        /*092c*/ 	.word	0x00014940


	//   ....[98]....
        /*0930*/ 	.word	0x000149a0


	//   ....[99]....
        /*0934*/ 	.word	0x00014a10


	//----- nvinfo : EIATTR_EXIT_INSTR_OFFSETS
	.align		4
.L_528:
        /*0938*/ 	.byte	0x04, 0x1c
        /*093a*/ 	.short	(.L_530 - .L_529)


	//   ....[0]....
.L_529:
        /*093c*/ 	.word	0x000000a0


	//   ....[1]....
        /*0940*/ 	.word	0x00014030


	//----- nvinfo : EIATTR_MAX_THREADS
	.align		4
.L_530:
        /*0944*/ 	.byte	0x04, 0x05
        /*0946*/ 	.short	(.L_532 - .L_531)
.L_531:
        /*0948*/ 	.word	0x00000080
        /*094c*/ 	.word	0x00000001
        /*0950*/ 	.word	0x00000001


	//----- nvinfo : EIATTR_CRS_STACK_SIZE
	.align		4
.L_532:
        /*0954*/ 	.byte	0x04, 0x1e
        /*0956*/ 	.short	(.L_534 - .L_533)
.L_533:
        /*0958*/ 	.word	0x00000000
.L_534:


//--------------------- .nv.info._ZN7cutlass13device_kernelIN5flash19enable_sm80_to_sm89INS1_16FlashAttnFwdSm80INS1_25CollectiveMainloopFwdSm80ILi4ELi1ELb0EN4cute5tupleIJNS5_1CILi128EEENS7_ILi80EEENS7_ILi64EEEEEELi64ENS_6half_tEfNS_4arch4Sm80ELb1ELb0ELb0ELb1ELb0ELb0ELb1ELb1EEENS1_21CollectiveEpilogueFwdINS6_IJS8_SA_S9_EEENS6_IJNS7_ILi1EEESI_SI_EEESC_SE_Li128ELb1ELb1ELb1ELb0EEENS1_36VarlenDynamicPersistentTileSchedulerILi128ELi80ELi128ELi128ELb1ELb1ELb0ELb1ELb1ELb1EEEEEEEEEvNT_6ParamsE --------------------------
	.section	.nv.info._ZN7cutlass13device_kernelIN5flash19enable_sm80_to_sm89INS1_16FlashAttnFwdSm80INS1_25CollectiveMainloopFwdSm80ILi4ELi1ELb0EN4cute5tupleIJNS5_1CILi128EEENS7_ILi80EEENS7_ILi64EEEEEELi64ENS_6half_tEfNS_4arch4Sm80ELb1ELb0ELb0ELb1ELb0ELb0ELb1ELb1EEENS1_21CollectiveEpilogueFwdINS6_IJS8_SA_S9_EEENS6_IJNS7_ILi1EEESI_SI_EEESC_SE_Li128ELb1ELb1ELb1ELb0EEENS1_36VarlenDynamicPersistentTileSchedulerILi128ELi80ELi128ELi128ELb1ELb1ELb0ELb1ELb1ELb1EEEEEEEEEvNT_6ParamsE,"",@"SHT_CUDA_INFO"
	.sectionflags	@""
	.align	4


	//----- nvinfo : EIATTR_CUDA_API_VERSION
	.align		4
        /*0000*/ 	.byte	0x04, 0x37
        /*0002*/ 	.short	(.L_536 - .L_535)
.L_535:
        /*0004*/ 	.word	0x00000082


	//----- nvinfo : EIATTR_SW2861232_WAR
	.align		4
.L_536:
        /*0008*/ 	.byte	0x01, 0x35
	.zero		2


	//----- nvinfo : EIATTR_PARAM_CBANK
	.align		4
        /*000c*/ 	.byte	0x04, 0x0a
        /*000e*/ 	.short	(.L_538 - .L_537)
	.align		4
.L_537:
        /*0010*/ 	.word	index@(.nv.constant0._ZN7cutlass13device_kernelIN5flash19enable_sm80_to_sm89INS1_16FlashAttnFwdSm80INS1_25CollectiveMainloopFwdSm80ILi4ELi1ELb0EN4cute5tupleIJNS5_1CILi128EEENS7_ILi80EEENS7_ILi64EEEEEELi64ENS_6half_tEfNS_4arch4Sm80ELb1ELb0ELb0ELb1ELb0ELb0ELb1ELb1EEENS1_21CollectiveEpilogueFwdINS6_IJS8_SA_S9_EEENS6_IJNS7_ILi1EEESI_SI_EEESC_SE_Li128ELb1ELb1ELb1ELb0EEENS1_36VarlenDynamicPersistentTileSchedulerILi128ELi80ELi128ELi128ELb1ELb1ELb0ELb1ELb1ELb1EEEEEEEEEvNT_6ParamsE)
        /*0014*/ 	.short	0x0160
        /*0016*/ 	.short	0x0438


	//----- nvinfo : EIATTR_CBANK_PARAM_SIZE
	.align		4
.L_538:
        /*0018*/ 	.byte	0x03, 0x19
        /*001a*/ 	.short	0x0438


	//----- nvinfo : EIATTR_KPARAM_INFO
	.align		4
        /*001c*/ 	.byte	0x04, 0x17
        /*001e*/ 	.short	(.L_540 - .L_539)
.L_539:
        /*0020*/ 	.word	0x00000000
        /*0024*/ 	.short	0x0000
        /*0026*/ 	.short	0x0000
        /*0028*/ 	.byte	0x00, 0xf0, 0xe1, 0x10


	//----- nvinfo : EIATTR_MAXREG_COUNT
	.align		4
.L_540:
        /*002c*/ 	.byte	0x03, 0x1b
        /*002e*/ 	.short	0x00ff


	//----- nvinfo : EIATTR_NUM_BARRIERS
	.align		4
        /*0030*/ 	.byte	0x02, 0x4c
        /*0032*/ 	.byte	0x06
	.zero		1


	//----- nvinfo : EIATTR_ANNOTATIONS
	.align		4
        /*0034*/ 	.byte	0x04, 0x55
        /*0036*/ 	.short	(.L_542 - .L_541)


	//   ....[0]....
.L_541:
        /* <DEDUP_REMOVED lines=100> */


	//----- nvinfo : EIATTR_MERCURY_ISA_VERSION
	.align		4
.L_542:
        /*0668*/ 	.byte	0x03, 0x5f
        /*066a*/ 	.short	0x0000


	//----- nvinfo : EIATTR_INT_WARP_WIDE_INSTR_OFFSETS
	.align		4
        /*066c*/ 	.byte	0x04, 0x31
        /*066e*/ 	.short	(.L_544 - .L_543)


	//   ....[0]....
.L_543:
        /*0670*/ 	.word	0x0000e090


	//   ....[1]....
        /*0674*/ 	.word	0x0000e110


	//----- nvinfo : EIATTR_COOP_GROUP_MASK_REGIDS
	.align		4
.L_544:
        /*0678*/ 	.byte	0x04, 0x29
        /*067a*/ 	.short	(.L_546 - .L_545)


	//   ....[0]....
.L_545:
        /*067c*/ 	.word	0xffffffff


	//   ....[1]....
        /*0680*/ 	.word	0xffffffff


	//   ....[2]....
        /*0684*/ 	.word	0xffffffff


	//   ....[3]....
        /*0688*/ 	.word	0xffffffff


	//   ....[4]....
        /*068c*/ 	.word	0xffffffff


	//   ....[5]....
        /*0690*/ 	.word	0xffffffff


	//   ....[6]....
        /*0694*/ 	.word	0xffffffff


	//   ....[7]....
        /*0698*/ 	.word	0xffffffff


	//   ....[8]....
        /*069c*/ 	.word	0xffffffff


	//   ....[9]....
        /*06a0*/ 	.word	0xffffffff


	//   ....[10]....
        /*06a4*/ 	.word	0xffffffff


	//   ....[11]....
        /*06a8*/ 	.word	0xffffffff


	//   ....[12]....
        /*06ac*/ 	.word	0xffffffff


	//   ....[13]....
        /*06b0*/ 	.word	0xffffffff


	//   ....[14]....
        /*06b4*/ 	.word	0xffffffff


	//   ....[15]....
        /*06b8*/ 	.word	0xffffffff


	//   ....[16]....
        /*06bc*/ 	.word	0xffffffff


	//   ....[17]....
        /*06c0*/ 	.word	0xffffffff


	//   ....[18]....
        /*06c4*/ 	.word	0xffffffff


	//   ....[19]....
        /*06c8*/ 	.word	0xffffffff


	//   ....[20]....
        /*06cc*/ 	.word	0xffffffff


	//   ....[21]....
        /*06d0*/ 	.word	0xffffffff


	//   ....[22]....
        /*06d4*/ 	.word	0xffffffff


	//   ....[23]....
        /*06d8*/ 	.word	0xffffffff


	//   ....[24]....
        /*06dc*/ 	.word	0xffffffff


	//   ....[25]....
        /*06e0*/ 	.word	0xffffffff


	//   ....[26]....
        /*06e4*/ 	.word	0xffffffff


	//   ....[27]....
        /*06e8*/ 	.word	0xffffffff


	//   ....[28]....
        /*06ec*/ 	.word	0xffffffff


	//   ....[29]....
        /*06f0*/ 	.word	0xffffffff


	//   ....[30]....
        /*06f4*/ 	.word	0xffffffff


	//   ....[31]....
        /*06f8*/ 	.word	0xffffffff


	//   ....[32]....
        /*06fc*/ 	.word	0xffffffff


	//   ....[33]....
        /*0700*/ 	.word	0xffffffff


	//   ....[34]....
        /*0704*/ 	.word	0xffffffff


	//   ....[35]....
        /*0708*/ 	.word	0xffffffff


	//   ....[36]....
        /*070c*/ 	.word	0xffffffff


	//   ....[37]....
        /*0710*/ 	.word	0xffffffff


	//   ....[38]....
        /*0714*/ 	.word	0xffffffff


	//   ....[39]....
        /*0718*/ 	.word	0xffffffff


	//   ....[40]....
        /*071c*/ 	.word	0xffffffff


	//   ....[41]....
        /*0720*/ 	.word	0xffffffff


	//   ....[42]....
        /*0724*/ 	.word	0xffffffff


	//   ....[43]....
        /*0728*/ 	.word	0xffffffff


	//   ....[44]....
        /*072c*/ 	.word	0xffffffff


	//   ....[45]....
        /*0730*/ 	.word	0xffffffff


	//   ....[46]....
        /*0734*/ 	.word	0xffffffff


	//   ....[47]....
        /*0738*/ 	.word	0xffffffff


	//   ....[48]....
        /*073c*/ 	.word	0xffffffff


	//   ....[49]....
        /*0740*/ 	.word	0xffffffff


	//   ....[50]....
        /*0744*/ 	.word	0xffffffff


	//   ....[51]....
        /*0748*/ 	.word	0xffffffff


	//   ....[52]....
        /*074c*/ 	.word	0xffffffff


	//   ....[53]....
        /*0750*/ 	.word	0xffffffff


	//   ....[54]....
        /*0754*/ 	.word	0xffffffff


	//   ....[55]....
        /*0758*/ 	.word	0xffffffff


	//   ....[56]....
        /*075c*/ 	.word	0xffffffff


	//   ....[57]....
        /*0760*/ 	.word	0xffffffff


	//   ....[58]....
        /*0764*/ 	.word	0xffffffff


	//   ....[59]....
        /*0768*/ 	.word	0xffffffff


	//   ....[60]....
        /*076c*/ 	.word	0xffffffff


	//   ....[61]....
        /*0770*/ 	.word	0xffffffff


	//   ....[62]....
        /*0774*/ 	.word	0xffffffff


	//   ....[63]....
        /*0778*/ 	.word	0xffffffff


	//   ....[64]....
        /*077c*/ 	.word	0xffffffff


	//   ....[65]....
        /*0780*/ 	.word	0xffffffff


	//   ....[66]....
        /*0784*/ 	.word	0xffffffff


	//   ....[67]....
        /*0788*/ 	.word	0xffffffff


	//   ....[68]....
        /*078c*/ 	.word	0xffffffff


	//   ....[69]....
        /*0790*/ 	.word	0xffffffff


	//   ....[70]....
        /*0794*/ 	.word	0xffffffff


	//   ....[71]....
        /*0798*/ 	.word	0xffffffff


	//   ....[72]....
        /*079c*/ 	.word	0xffffffff


	//   ....[73]....
        /*07a0*/ 	.word	0xffffffff


	//   ....[74]....
        /*07a4*/ 	.word	0xffffffff


	//   ....[75]....
        /*07a8*/ 	.word	0xffffffff


	//   ....[76]....
        /*07ac*/ 	.word	0xffffffff


	//   ....[77]....
        /*07b0*/ 	.word	0xffffffff


	//   ....[78]....
        /*07b4*/ 	.word	0xffffffff


	//   ....[79]....
        /*07b8*/ 	.word	0xffffffff


	//   ....[80]....
        /*07bc*/ 	.word	0xffffffff


	//   ....[81]....
        /*07c0*/ 	.word	0xffffffff


	//   ....[82]....
        /*07c4*/ 	.word	0xffffffff


	//   ....[83]....
        /*07c8*/ 	.word	0xffffffff


	//   ....[84]....
        /*07cc*/ 	.word	0xffffffff


	//   ....[85]....
        /*07d0*/ 	.word	0xffffffff


	//   ....[86]....
        /*07d4*/ 	.word	0xffffffff


	//   ....[87]....
        /*07d8*/ 	.word	0xffffffff


	//   ....[88]....
        /*07dc*/ 	.word	0xffffffff


	//   ....[89]....
        /*07e0*/ 	.word	0xffffffff


	//   ....[90]....
        /*07e4*/ 	.word	0xffffffff


	//   ....[91]....
        /*07e8*/ 	.word	0xffffffff


	//   ....[92]....
        /*07ec*/ 	.word	0xffffffff


	//   ....[93]....
        /*07f0*/ 	.word	0xffffffff


	//   ....[94]....
        /*07f4*/ 	.word	0xffffffff


	//   ....[95]....
        /*07f8*/ 	.word	0xffffffff


	//   ....[96]....
        /*07fc*/ 	.word	0xffffffff


	//   ....[97]....
        /*0800*/ 	.word	0xffffffff


	//   ....[98]....
        /*0804*/ 	.word	0xffffffff


	//   ....[99]....
        /*0808*/ 	.word	0xffffffff


	//   ....[100]....
        /*080c*/ 	.word	0xffffffff


	//   ....[101]....
        /*0810*/ 	.word	0xffffffff


	//   ....[102]....
        /*0814*/ 	.word	0xffffffff


	//   ....[103]....
        /*0818*/ 	.word	0xffffffff


	//   ....[104]....
        /*081c*/ 	.word	0xffffffff


	//   ....[105]....
        /*0820*/ 	.word	0xffffffff


	//   ....[106]....
        /*0824*/ 	.word	0xffffffff


	//   ....[107]....
        /*0828*/ 	.word	0xffffffff


	//   ....[108]....
        /*082c*/ 	.word	0xffffffff


	//   ....[109]....
        /*0830*/ 	.word	0xffffffff


	//   ....[110]....
        /*0834*/ 	.word	0xffffffff


	//   ....[111]....
        /*0838*/ 	.word	0xffffffff


	//   ....[112]....
        /*083c*/ 	.word	0xffffffff


	//   ....[113]....
        /*0840*/ 	.word	0xffffffff


	//   ....[114]....
        /*0844*/ 	.word	0xffffffff


	//   ....[115]....
        /*0848*/ 	.word	0xffffffff


	//   ....[116]....
        /*084c*/ 	.word	0xffffffff


	//   ....[117]....
        /*0850*/ 	.word	0xffffffff


	//   ....[118]....
        /*0854*/ 	.word	0xffffffff


	//   ....[119]....
        /*0858*/ 	.word	0xffffffff


	//   ....[120]....
        /*085c*/ 	.word	0xffffffff


	//   ....[121]....
        /*0860*/ 	.word	0xffffffff


	//   ....[122]....
        /*0864*/ 	.word	0xffffffff


	//   ....[123]....
        /*0868*/ 	.word	0xffffffff


	//   ....[124]....
        /*086c*/ 	.word	0xffffffff


	//   ....[125]....
        /*0870*/ 	.word	0xffffffff


	//   ....[126]....
        /*0874*/ 	.word	0xffffffff


	//   ....[127]....
        /*0878*/ 	.word	0xffffffff


	//   ....[128]....
        /*087c*/ 	.word	0xffffffff


	//   ....[129]....
        /*0880*/ 	.word	0xffffffff


	//   ....[130]....
        /*0884*/ 	.word	0xffffffff


	//   ....[131]....
        /*0888*/ 	.word	0xffffffff


	//   ....[132]....
        /*088c*/ 	.word	0xffffffff


	//   ....[133]....
        /*0890*/ 	.word	0xffffffff


	//   ....[134]....
        /*0894*/ 	.word	0xffffffff


	//   ....[135]....
        /*0898*/ 	.word	0xffffffff


	//   ....[136]....
        /*089c*/ 	.word	0xffffffff


	//   ....[137]....
        /*08a0*/ 	.word	0xffffffff


	//   ....[138]....
        /*08a4*/ 	.word	0xffffffff


	//   ....[139]....
        /*08a8*/ 	.word	0xffffffff


	//   ....[140]....
        /*08ac*/ 	.word	0xffffffff


	//   ....[141]....
        /*08b0*/ 	.word	0xffffffff


	//   ....[142]....
        /*08b4*/ 	.word	0xffffffff


	//   ....[143]....
        /*08b8*/ 	.word	0xffffffff


	//   ....[144]....
        /*08bc*/ 	.word	0xffffffff


	//   ....[145]....
        /*08c0*/ 	.word	0xffffffff


	//   ....[146]....
        /*08c4*/ 	.word	0xffffffff


	//   ....[147]....
        /*08c8*/ 	.word	0xffffffff


	//   ....[148]....
        /*08cc*/ 	.word	0xffffffff


	//   ....[149]....
        /*08d0*/ 	.word	0xffffffff


	//   ....[150]....
        /*08d4*/ 	.word	0xffffffff


	//   ....[151]....
        /*08d8*/ 	.word	0xffffffff


	//   ....[152]....
        /*08dc*/ 	.word	0xffffffff


	//   ....[153]....
        /*08e0*/ 	.word	0xffffffff


	//   ....[154]....
        /*08e4*/ 	.word	0xffffffff


	//   ....[155]....
        /*08e8*/ 	.word	0xffffffff


	//   ....[156]....
        /*08ec*/ 	.word	0xffffffff


	//   ....[157]....
        /*08f0*/ 	.word	0xffffffff


	//   ....[158]....
        /*08f4*/ 	.word	0xffffffff


	//   ....[159]....
        /*08f8*/ 	.word	0xffffffff


	//   ....[160]....
        /*08fc*/ 	.word	0xffffffff


	//   ....[161]....
        /*0900*/ 	.word	0xffffffff


	//   ....[162]....
        /*0904*/ 	.word	0xffffffff


	//   ....[163]....
        /*0908*/ 	.word	0xffffffff


	//   ....[164]....
        /*090c*/ 	.word	0xffffffff


	//   ....[165]....
        /*0910*/ 	.word	0xffffffff


	//   ....[166]....
        /*0914*/ 	.word	0xffffffff


	//   ....[167]....
        /*0918*/ 	.word	0xffffffff


	//   ....[168]....
        /*091c*/ 	.word	0xffffffff


	//   ....[169]....
        /*0920*/ 	.word	0xffffffff


	//   ....[170]....
        /*0924*/ 	.word	0xffffffff


	//   ....[171]....
        /*0928*/ 	.word	0xffffffff


	//   ....[172]....
        /*092c*/ 	.word	0xffffffff


	//   ....[173]....
        /*0930*/ 	.word	0xffffffff


	//   ....[174]....
        /*0934*/ 	.word	0xffffffff


	//   ....[175]....
        /*0938*/ 	.word	0xffffffff


	//   ....[176]....
        /*093c*/ 	.word	0xffffffff


	//   ....[177]....
        /*0940*/ 	.word	0xffffffff


	//   ....[178]....
        /*0944*/ 	.word	0xffffffff


	//   ....[179]....
        /*0948*/ 	.word	0xffffffff


	//   ....[180]....
        /*094c*/ 	.word	0xffffffff


	//   ....[181]....
        /*0950*/ 	.word	0xffffffff


	//   ....[182]....
        /*0954*/ 	.word	0xffffffff


	//   ....[183]....
        /*0958*/ 	.word	0xffffffff


	//   ....[184]....
        /*095c*/ 	.word	0xffffffff


	//   ....[185]....
        /*0960*/ 	.word	0xffffffff


	//   ....[186]....
        /*0964*/ 	.word	0xffffffff


	//   ....[187]....
        /*0968*/ 	.word	0xffffffff


	//   ....[188]....
        /*096c*/ 	.word	0xffffffff


	//   ....[189]....
        /*0970*/ 	.word	0xffffffff


	//   ....[190]....
        /*0974*/ 	.word	0xffffffff


	//   ....[191]....
        /*0978*/ 	.word	0xffffffff


	//   ....[192]....
        /*097c*/ 	.word	0xffffffff


	//   ....[193]....
        /*0980*/ 	.word	0xffffffff


	//   ....[194]....
        /*0984*/ 	.word	0xffffffff


	//   ....[195]....
        /*0988*/ 	.word	0xffffffff


	//   ....[196]....
        /*098c*/ 	.word	0xffffffff


	//   ....[197]....
        /*0990*/ 	.word	0xffffffff


	//   ....[198]....
        /*0994*/ 	.word	0xffffffff


	//   ....[199]....
        /*0998*/ 	.word	0xffffffff


	//   ....[200]....
        /*099c*/ 	.word	0xffffffff


	//   ....[201]....
        /*09a0*/ 	.word	0xffffffff


	//   ....[202]....
        /*09a4*/ 	.word	0xffffffff


	//   ....[203]....
        /*09a8*/ 	.word	0xffffffff


	//   ....[204]....
        /*09ac*/ 	.word	0xffffffff


	//   ....[205]....
        /*09b0*/ 	.word	0xffffffff


	//   ....[206]....
        /*09b4*/ 	.word	0xffffffff


	//   ....[207]....
        /*09b8*/ 	.word	0xffffffff


	//   ....[208]....
        /*09bc*/ 	.word	0xffffffff


	//   ....[209]....
        /*09c0*/ 	.word	0xffffffff


	//   ....[210]....
        /*09c4*/ 	.word	0xffffffff


	//   ....[211]....
        /*09c8*/ 	.word	0xffffffff


	//   ....[212]....
        /*09cc*/ 	.word	0xffffffff


	//   ....[213]....
        /*09d0*/ 	.word	0xffffffff


	//   ....[214]....
        /*09d4*/ 	.word	0xffffffff


	//   ....[215]....
        /*09d8*/ 	.word	0xffffffff


	//   ....[216]....
        /*09dc*/ 	.word	0xffffffff


	//   ....[217]....
        /*09e0*/ 	.word	0xffffffff


	//   ....[218]....
        /*09e4*/ 	.word	0xffffffff


	//   ....[219]....
        /*09e8*/ 	.word	0xffffffff


	//   ....[220]....
        /*09ec*/ 	.word	0xffffffff


	//   ....[221]....
        /*09f0*/ 	.word	0xffffffff


	//   ....[222]....
        /*09f4*/ 	.word	0xffffffff


	//   ....[223]....
        /*09f8*/ 	.word	0xffffffff


	//   ....[224]....
        /*09fc*/ 	.word	0xffffffff


	//   ....[225]....
        /*0a00*/ 	.word	0xffffffff


	//   ....[226]....
        /*0a04*/ 	.word	0xffffffff


	//   ....[227]....
        /*0a08*/ 	.word	0xffffffff


	//   ....[228]....
        /*0a0c*/ 	.word	0xffffffff


	//   ....[229]....
        /*0a10*/ 	.word	0xffffffff


	//   ....[230]....
        /*0a14*/ 	.word	0xffffffff


	//----- nvinfo : EIATTR_COOP_GROUP_INSTR_OFFSETS
	.align		4
.L_546:
        /*0a18*/ 	.byte	0x04, 0x28
        /*0a1a*/ 	.short	(.L_548 - .L_547)


	//   ....[0]....
.L_547:
        /*0a1c*/ 	.word	0x00000050


	//   ....[1]....
        /*0a20*/ 	.word	0x00000210


	//   ....[2]....
        /*0a24*/ 	.word	0x00000240


	//   ....[3]....
        /*0a28*/ 	.word	0x00000270


	//   ....[4]....
        /*0a2c*/ 	.word	0x000002a0


	//   ....[5]....
        /*0a30*/ 	.word	0x000002d0


	//   ....[6]....
        /*0a34*/ 	.word	0x00000300


	//   ....[7]....
        /*0a38*/ 	.word	0x00000470


	//   ....[8]....
        /*0a3c*/ 	.word	0x000004b0


	//   ....[9]....
        /*0a40*/ 	.word	0x000004e0


	//   ....[10]....
        /*0a44*/ 	.word	0x00000510


	//   ....[11]....
        /*0a48*/ 	.word	0x00000540


	//   ....[12]....
        /*0a4c*/ 	.word	0x00000570


	//   ....[13]....
        /*0a50*/ 	.word	0x00000600


	//   ....[14]....
        /*0a54*/ 	.word	0x00000650


	//   ....[15]....
        /*0a58*/ 	.word	0x00000670


	//   ....[16]....
        /*0a5c*/ 	.word	0x000006d0


	//   ....[17]....
        /*0a60*/ 	.word	0x00002900


	//   ....[18]....
        /*0a64*/ 	.word	0x00002920


	//   ....[19]....
        /*0a68*/ 	.word	0x00002a10


	//   ....[20]....
        /*0a6c*/ 	.word	0x00002a20


	//   ....[21]....
        /*0a70*/ 	.word	0x00002b00


	//   ....[22]....
        /*0a74*/ 	.word	0x00002b20


	//   ....[23]....
        /*0a78*/ 	.word	0x00002c00


	//   ....[24]....
        /*0a7c*/ 	.word	0x00002c10


	//   ....[25]....
        /*0a80*/ 	.word	0x00002cf0


	//   ....[26]....
        /*0a84*/ 	.word	0x00002d10


	//   ....[27]....
        /*0a88*/ 	.word	0x00002df0


	//   ....[28]....
        /*0a8c*/ 	.word	0x00002e00


	//   ....[29]....
        /*0a90*/ 	.word	0x00002ee0


	//   ....[30]....
        /*0a94*/ 	.word	0x00002f00


	//   ....[31]....
        /*0a98*/ 	.word	0x00002fe0


	//   ....[32]....
        /*0a9c*/ 	.word	0x00002ff0


	//   ....[33]....
        /*0aa0*/ 	.word	0x000040a0


	//   ....[34]....
        /*0aa4*/ 	.word	0x000040b0


	//   ....[35]....
        /*0aa8*/ 	.word	0x000040d0


	//   ....[36]....
        /*0aac*/ 	.word	0x000040e0


	//   ....[37]....
        /*0ab0*/ 	.word	0x00004cb0


	//   ....[38]....
        /*0ab4*/ 	.word	0x00004d40


	//   ....[39]....
        /*0ab8*/ 	.word	0x00004ed0


	//   ....[40]....
        /*0abc*/ 	.word	0x00004f60


	//   ....[41]....
        /*0ac0*/ 	.word	0x00004f90


	//   ....[42]....
        /*0ac4*/ 	.word	0x00005110


	//   ....[43]....
        /*0ac8*/ 	.word	0x00005170


	//   ....[44]....
        /*0acc*/ 	.word	0x00005250


	//   ....[45]....
        /*0ad0*/ 	.word	0x00007420


	//   ....[46]....
        /*0ad4*/ 	.word	0x00007440


	//   ....[47]....
        /*0ad8*/ 	.word	0x00007460


	//   ....[48]....
        /*0adc*/ 	.word	0x00007480


	//   ....[49]....
        /*0ae0*/ 	.word	0x00007e20


	//   ....[50]....
        /*0ae4*/ 	.word	0x00008000


	//   ....[51]....
        /*0ae8*/ 	.word	0x00008160


	//   ....[52]....
        /*0aec*/ 	.word	0x00008340


	//   ....[53]....
        /*0af0*/ 	.word	0x00008460


	//   ....[54]....
        /*0af4*/ 	.word	0x000085f0


	//   ....[55]....
        /*0af8*/ 	.word	0x00008670


	//   ....[56]....
        /*0afc*/ 	.word	0x00008770


	//   ....[57]....
        /*0b00*/ 	.word	0x0000b620


	//   ....[58]....
        /*0b04*/ 	.word	0x0000b730


	//   ....[59]....
        /*0b08*/ 	.word	0x0000b780


	//   ....[60]....
        /*0b0c*/ 	.word	0x0000b7b0


	//   ....[61]....
        /*0b10*/ 	.word	0x0000b800


	//   ....[62]....
        /*0b14*/ 	.word	0x0000b8a0


	//   ....[63]....
        /*0b18*/ 	.word	0x0000b980


	//   ....[64]....
        /*0b1c*/ 	.word	0x0000bdb0


	//   ....[65]....
        /*0b20*/ 	.word	0x0000d890


	//   ....[66]....
        /*0b24*/ 	.word	0x0000d900


	//   ....[67]....
        /*0b28*/ 	.word	0x0000d910


	//   ....[68]....
        /*0b2c*/ 	.word	0x0000d920


	//   ....[69]....
        /*0b30*/ 	.word	0x0000d950


	//   ....[70]....
        /*0b34*/ 	.word	0x0000d970


	//   ....[71]....
        /*0b38*/ 	.word	0x0000d980


	//   ....[72]....
        /*0b3c*/ 	.word	0x0000d990


	//   ....[73]....
        /*0b40*/ 	.word	0x0000eba0


	//   ....[74]....
        /*0b44*/ 	.word	0x0000ebb0


	//   ....[75]....
        /*0b48*/ 	.word	0x0000ebc0


	//   ....[76]....
        /*0b4c*/ 	.word	0x0000ebd0


	//   ....[77]....
        /*0b50*/ 	.word	0x0000ebe0


	//   ....[78]....
        /*0b54*/ 	.word	0x0000ebf0


	//   ....[79]....
        /*0b58*/ 	.word	0x0000ec00


	//   ....[80]....
        /*0b5c*/ 	.word	0x0000ec10


	//   ....[81]....
        /*0b60*/ 	.word	0x0000f000


	//   ....[82]....
        /*0b64*/ 	.word	0x0000f020


	//   ....[83]....
        /*0b68*/ 	.word	0x0000f0a0


	//   ....[84]....
        /*0b6c*/ 	.word	0x0000f0b0


	//   ....[85]....
        /*0b70*/ 	.word	0x0000f130


	//   ....[86]....
        /*0b74*/ 	.word	0x0000f150


	//   ....[87]....
        /*0b78*/ 	.word	0x0000f1d0


	//   ....[88]....
        /*0b7c*/ 	.word	0x0000f1e0


	//   ....[89]....
        /*0b80*/ 	.word	0x0000f260


	//   ....[90]....
        /*0b84*/ 	.word	0x0000f280


	//   ....[91]....
        /*0b88*/ 	.word	0x0000f300


	//   ....[92]....
        /*0b8c*/ 	.word	0x0000f310


	//   ....[93]....
        /*0b90*/ 	.word	0x0000f390


	//   ....[94]....
        /*0b94*/ 	.word	0x0000f3b0


	//   ....[95]....
        /*0b98*/ 	.word	0x0000f430


	//   ....[96]....
        /*0b9c*/ 	.word	0x0000f440


	//   ....[97]....
        /*0ba0*/ 	.word	0x0000f6e0


	//   ....[98]....
        /*0ba4*/ 	.word	0x0000f700


	//   ....[99]....
        /*0ba8*/ 	.word	0x0000fa50


	//   ....[100]....
        /*0bac*/ 	.word	0x0000fa60


	//   ....[101]....
        /*0bb0*/ 	.word	0x0000fcc0


	//   ....[102]....
        /*0bb4*/ 	.word	0x0000fce0


	//   ....[103]....
        /*0bb8*/ 	.word	0x0000ff40


	//   ....[104]....
        /*0bbc*/ 	.word	0x0000ff50


	//   ....[105]....
        /*0bc0*/ 	.word	0x00010960


	//   ....[106]....
        /*0bc4*/ 	.word	0x00010980


	//   ....[107]....
        /*0bc8*/ 	.word	0x00010a00


	//   ....[108]....
        /*0bcc*/ 	.word	0x00010a10


	//   ....[109]....
        /*0bd0*/ 	.word	0x00010a90


	//   ....[110]....
        /*0bd4*/ 	.word	0x00010ab0


	//   ....[111]....
        /*0bd8*/ 	.word	0x00010b30


	//   ....[112]....
        /*0bdc*/ 	.word	0x00010b40


	//   ....[113]....
        /*0be0*/ 	.word	0x00010bc0


	//   ....[114]....
        /*0be4*/ 	.word	0x00010be0


	//   ....[115]....
        /*0be8*/ 	.word	0x00010c60


	//   ....[116]....
        /*0bec*/ 	.word	0x00010c70


	//   ....[117]....
        /*0bf0*/ 	.word	0x00010cf0


	//   ....[118]....
        /*0bf4*/ 	.word	0x00010d10


	//   ....[119]....
        /*0bf8*/ 	.word	0x00010d90


	//   ....[120]....
        /*0bfc*/ 	.word	0x00010da0


	//   ....[121]....
        /*0c00*/ 	.word	0x00010f00


	//   ....[122]....
        /*0c04*/ 	.word	0x00010f20


	//   ....[123]....
        /*0c08*/ 	.word	0x00011050


	//   ....[124]....
        /*0c0c*/ 	.word	0x00011090


	//   ....[125]....
        /*0c10*/ 	.word	0x000110c0


	//   ....[126]....
        /*0c14*/ 	.word	0x000110f0


	//   ....[127]....
        /*0c18*/ 	.word	0x00011120


	//   ....[128]....
        /*0c1c*/ 	.word	0x00011150


	//   ....[129]....
        /*0c20*/ 	.word	0x000112b0


	//   ....[130]....
        /*0c24*/ 	.word	0x000112f0


	//   ....[131]....
        /*0c28*/ 	.word	0x00011320


	//   ....[132]....
        /*0c2c*/ 	.word	0x00011350


	//   ....[133]....
        /*0c30*/ 	.word	0x00011380


	//   ....[134]....
        /*0c34*/ 	.word	0x000113b0


	//   ....[135]....
        /*0c38*/ 	.word	0x00011440


	//   ....[136]....
        /*0c3c*/ 	.word	0x000114a0


	//   ....[137]....
        /*0c40*/ 	.word	0x000114b0


	//   ....[138]....
        /*0c44*/ 	.word	0x00011510


	//   ....[139]....
        /*0c48*/ 	.word	0x00011f70


	//   ....[140]....
        /*0c4c*/ 	.word	0x00011fd0


	//   ....[141]....
        /*0c50*/ 	.word	0x00012020


	//   ....[142]....
        /*0c54*/ 	.word	0x00012070


	//   ....[143]....
        /*0c58*/ 	.word	0x000120c0


	//   ....[144]....
        /*0c5c*/ 	.word	0x00012130


	//   ....[145]....
        /*0c60*/ 	.word	0x00012180


	//   ....[146]....
        /*0c64*/ 	.word	0x000121f0


	//   ....[147]....
        /*0c68*/ 	.word	0x00012260


	//   ....[148]....
        /*0c6c*/ 	.word	0x000122c0


	//   ....[149]....
        /*0c70*/ 	.word	0x00012330


	//   ....[150]....
        /*0c74*/ 	.word	0x000123a0


	//   ....[151]....
        /*0c78*/ 	.word	0x00012410


	//   ....[152]....
        /*0c7c*/ 	.word	0x00012470


	//   ....[153]....
        /*0c80*/ 	.word	0x000124e0


	//   ....[154]....
        /*0c84*/ 	.word	0x00012550


	//   ....[155]....
        /*0c88*/ 	.word	0x000125c0


	//   ....[156]....
        /*0c8c*/ 	.word	0x00012620


	//   ....[157]....
        /*0c90*/ 	.word	0x00012690


	//   ....[158]....
        /*0c94*/ 	.word	0x00012700


	//   ....[159]....
        /*0c98*/ 	.word	0x00012770


	//   ....[160]....
        /*0c9c*/ 	.word	0x000127d0


	//   ....[161]....
        /*0ca0*/ 	.word	0x00012840


	//   ....[162]....
        /*0ca4*/ 	.word	0x000128b0


	//   ....[163]....
        /*0ca8*/ 	.word	0x00012920


	//   ....[164]....
        /*0cac*/ 	.word	0x00012980


	//   ....[165]....
        /*0cb0*/ 	.word	0x000129e0


	//   ....[166]....
        /*0cb4*/ 	.word	0x00012a30


	//   ....[167]....
        /*0cb8*/ 	.word	0x00012a80


	//   ....[168]....
        /*0cbc*/ 	.word	0x00012ae0


	//   ....[169]....
        /*0cc0*/ 	.word	0x00012b30


	//   ....[170]....
        /*0cc4*/ 	.word	0x00012b90


	//   ....[171]....
        /*0cc8*/ 	.word	0x00012be0


	//   ....[172]....
        /*0ccc*/ 	.word	0x00012c40


	//   ....[173]....
        /*0cd0*/ 	.word	0x00012cb0


	//   ....[174]....
        /*0cd4*/ 	.word	0x00012d20


	//   ....[175]....
        /*0cd8*/ 	.word	0x00012d90


	//   ....[176]....
        /*0cdc*/ 	.word	0x00012df0


	//   ....[177]....
        /*0ce0*/ 	.word	0x00012e60


	//   ....[178]....
        /*0ce4*/ 	.word	0x00012ed0


	//   ....[179]....
        /*0ce8*/ 	.word	0x00012f40


	//   ....[180]....
        /*0cec*/ 	.word	0x00012fa0


	//   ....[181]....
        /*0cf0*/ 	.word	0x00013010


	//   ....[182]....
        /*0cf4*/ 	.word	0x00013080


	//   ....[183]....
        /*0cf8*/ 	.word	0x000130f0


	//   ....[184]....
        /*0cfc*/ 	.word	0x00013150


	//   ....[185]....
        /*0d00*/ 	.word	0x000131c0


	//   ....[186]....
        /*0d04*/ 	.word	0x00013230


	//   ....[187]....
        /*0d08*/ 	.word	0x000132a0


	//   ....[188]....
        /*0d0c*/ 	.word	0x00013300


	//   ....[189]....
        /*0d10*/ 	.word	0x00013370


	//   ....[190]....
        /*0d14*/ 	.word	0x000133e0


	//   ....[191]....
        /*0d18*/ 	.word	0x00013450


	//   ....[192]....
        /*0d1c*/ 	.word	0x000134b0


	//   ....[193]....
        /*0d20*/ 	.word	0x00013520


	//   ....[194]....
        /*0d24*/ 	.word	0x00013590


	//   ....[195]....
        /*0d28*/ 	.word	0x00013600


	//   ....[196]....
        /*0d2c*/ 	.word	0x00013660


	//   ....[197]....
        /*0d30*/ 	.word	0x000136d0


	//   ....[198]....
        /*0d34*/ 	.word	0x00013740


	//   ....[199]....
        /*0d38*/ 	.word	0x000137b0


	//   ....[200]....
        /*0d3c*/ 	.word	0x00013810


	//   ....[201]....
        /*0d40*/ 	.word	0x00013880


	//   ....[202]....
        /*0d44*/ 	.word	0x000138f0


	//   ....[203]....
        /*0d48*/ 	.word	0x00013960


	//   ....[204]....
        /*0d4c*/ 	.word	0x000139c0


	//   ....[205]....
        /*0d50*/ 	.word	0x00013a30


	//   ....[206]....
        /*0d54*/ 	.word	0x00013aa0


	//   ....[207]....
        /*0d58*/ 	.word	0x00013b10


	//   ....[208]....
        /*0d5c*/ 	.word	0x00013b70


	//   ....[209]....
        /*0d60*/ 	.word	0x00013be0


	//   ....[210]....
        /*0d64*/ 	.word	0x00013c50


	//   ....[211]....
        /*0d68*/ 	.word	0x00013cc0


	//   ....[212]....
        /*0d6c*/ 	.word	0x00013d20


	//   ....[213]....
        /*0d70*/ 	.word	0x00013d90


	//   ....[214]....
        /*0d74*/ 	.word	0x00013e00


	//   ....[215]....
        /*0d78*/ 	.word	0x00013e50


	//   ....[216]....
        /*0d7c*/ 	.word	0x00013e90


	//   ....[217]....
        /*0d80*/ 	.word	0x00013ee0


	//   ....[218]....
        /*0d84*/ 	.word	0x00013f30


	//   ....[219]....
        /*0d88*/ 	.word	0x00013f80


	//   ....[220]....
        /*0d8c*/ 	.word	0x00013ff0


	//   ....[221]....
        /*0d90*/ 	.word	0x00014040


	//   ....[222]....
        /*0d94*/ 	.word	0x00014090


	//   ....[223]....
        /*0d98*/ 	.word	0x000140e0


	//   ....[224]....
        /*0d9c*/ 	.word	0x00014130


	//   ....[225]....
        /*0da0*/ 	.word	0x00014180


	//   ....[226]....
        /*0da4*/ 	.word	0x000141f0


	//   ....[227]....
        /*0da8*/ 	.word	0x00014240


	//   ....[228]....
        /*0dac*/ 	.word	0x000142b0


	//   ....[229]....
        /*0db0*/ 	.word	0x00014310


	//   ....[230]....
        /*0db4*/ 	.word	0x00014380


	//----- nvinfo : EIATTR_EXIT_INSTR_OFFSETS
	.align		4
.L_548:
        /*0db8*/ 	.byte	0x04, 0x1c
        /*0dba*/ 	.short	(.L_550 - .L_549)


	//   ....[0]....
.L_549:
        /*0dbc*/ 	.word	0x000010f0


	//   ....[1]....
        /*0dc0*/ 	.word	0x00011f30


	//----- nvinfo : EIATTR_MAX_THREADS
	.align		4
.L_550:
        /*0dc4*/ 	.byte	0x04, 0x05
        /*0dc6*/ 	.short	(.L_552 - .L_551)
.L_551:
        /*0dc8*/ 	.word	0x00000080
        /*0dcc*/ 	.word	0x00000001
        /*0dd0*/ 	.word	0x00000001


	//----- nvinfo : EIATTR_CRS_STACK_SIZE
	.align		4
.L_552:
        /*0dd4*/ 	.byte	0x04, 0x1e
        /*0dd6*/ 	.short	(.L_554 - .L_553)
.L_553:
        /*0dd8*/ 	.word	0x00000000
.L_554:


//--------------------- .nv.info._ZN7cutlass13device_kernelIN5flash19enable_sm80_to_sm89INS1_16FlashAttnFwdSm80INS1_25CollectiveMainloopFwdSm80ILi4ELi1ELb0EN4cute5tupleIJNS5_1CILi128EEENS7_ILi80EEENS7_ILi64EEEEEELi64ENS_6half_tEfNS_4arch4Sm80ELb1ELb0ELb0ELb1ELb0ELb1ELb1ELb1EEENS1_21CollectiveEpilogueFwdINS6_IJS8_SA_S9_EEENS6_IJNS7_ILi1EEESI_SI_EEESC_SE_Li128ELb1ELb1ELb1ELb0EEENS1_36VarlenDynamicPersistentTileSchedulerILi128ELi80ELi128ELi128ELb1ELb1ELb0ELb1ELb1ELb1EEEEEEEEEvNT_6ParamsE --------------------------
	.section	.nv.info._ZN7cutlass13device_kernelIN5flash19enable_sm80_to_sm89INS1_16FlashAttnFwdSm80INS1_25CollectiveMainloopFwdSm80ILi4ELi1ELb0EN4cute5tupleIJNS5_1CILi128EEENS7_ILi80EEENS7_ILi64EEEEEELi64ENS_6half_tEfNS_4arch4Sm80ELb1ELb0ELb0ELb1ELb0ELb1ELb1ELb1EEENS1_21CollectiveEpilogueFwdINS6_IJS8_SA_S9_EEENS6_IJNS7_ILi1EEESI_SI_EEESC_SE_Li128ELb1ELb1ELb1ELb0EEENS1_36VarlenDynamicPersistentTileSchedulerILi128ELi80ELi128ELi128ELb1ELb1ELb0ELb1ELb1ELb1EEEEEEEEEvNT_6ParamsE,"",@"SHT_CUDA_INFO"
	.sectionflags	@""
	.align	4


	//----- nvinfo : EIATTR_CUDA_API_VERSION
	.align		4
        /*0000*/ 	.byte	0x04, 0x37
        /*0002*/ 	.short	(.L_556 - .L_555)
.L_555:
        /*0004*/ 	.word	0x00000082


	//----- nvinfo : EIATTR_SW2861232_WAR
	.align		4
.L_556:
        /*0008*/ 	.byte	0x01, 0x35
	.zero		2


	//----- nvinfo : EIATTR_PARAM_CBANK
	.align		4
        /*000c*/ 	.byte	0x04, 0x0a
        /*000e*/ 	.short	(.L_558 - .L_557)
	.align		4
.L_557:
        /*0010*/ 	.word	index@(.nv.constant0._ZN7cutlass13device_kernelIN5flash19enable_sm80_to_sm89INS1_16FlashAttnFwdSm80INS1_25CollectiveMainloopFwdSm80ILi4ELi1ELb0EN4cute5tupleIJNS5_1CILi128EEENS7_ILi80EEENS7_ILi64EEEEEELi64ENS_6half_tEfNS_4arch4Sm80ELb1ELb0ELb0ELb1ELb0ELb1ELb1ELb1EEENS1_21CollectiveEpilogueFwdINS6_IJS8_SA_S9_EEENS6_IJNS7_ILi1EEESI_SI_EEESC_SE_Li128ELb1ELb1ELb1ELb0EEENS1_36VarlenDynamicPersistentTileSchedulerILi128ELi80ELi128ELi128ELb1ELb1ELb0ELb1ELb1ELb1EEEEEEEEEvNT_6ParamsE)
        /*0014*/ 	.short	0x0160
        /*0016*/ 	.short	0x0438


	//----- nvinfo : EIATTR_CBANK_PARAM_SIZE
	.align		4
.L_558:
        /*0018*/ 	.byte	0x03, 0x19
        /*001a*/ 	.short	0x0438


	//----- nvinfo : EIATTR_KPARAM_INFO
	.align		4
        /*001c*/ 	.byte	0x04, 0x17
        /*001e*/ 	.short	(.L_560 - .L_559)
.L_559:
        /*0020*/ 	.word	0x00000000
        /*0024*/ 	.short	0x0000
        /*0026*/ 	.short	0x0000
        /*0028*/ 	.byte	0x00, 0xf0, 0xe1, 0x10


	//----- nvinfo : EIATTR_MAXREG_COUNT
	.align		4
.L_560:
        /*002c*/ 	.byte	0x03, 0x1b
        /*002e*/ 	.short	0x00ff


	//----- nvinfo : EIATTR_NUM_BARRIERS
	.align		4
        /*0030*/ 	.byte	0x02, 0x4c
        /*0032*/ 	.byte	0x06
	.zero		1


	//----- nvinfo : EIATTR_ANNOTATIONS
	.align		4
        /*0034*/ 	.byte	0x04, 0x55
        /*0036*/ 	.short	(.L_562 - .L_561)


	//   ....[0]....
.L_561:
        /* <DEDUP_REMOVED lines=80> */


	//----- nvinfo : EIATTR_MERCURY_ISA_VERSION
	.align		4
.L_562:
        /*0528*/ 	.byte	0x03, 0x5f
        /*052a*/ 	.short	0x0000


	//----- nvinfo : EIATTR_INT_WARP_WIDE_INSTR_OFFSETS
	.align		4
        /*052c*/ 	.byte	0x04, 0x31
        /*052e*/ 	.short	(.L_564 - .L_563)


	//   ....[0]....
.L_563:
        /*0530*/ 	.word	0x000184b0


	//   ....[1]....
        /*0534*/ 	.word	0x00018530


	//----- nvinfo : EIATTR_COOP_GROUP_MASK_REGIDS
	.align		4
.L_564:
        /*0538*/ 	.byte	0x04, 0x29
        /*053a*/ 	.short	(.L_566 - .L_565)


	//   ....[0]....
.L_565:
        /*053c*/ 	.word	0xffffffff


	//   ....[1]....
        /*0540*/ 	.word	0xffffffff


	//   ....[2]....
        /*0544*/ 	.word	0xffffffff


	//   ....[3]....
        /*0548*/ 	.word	0xffffffff


	//   ....[4]....
        /*054c*/ 	.word	0xffffffff


	//   ....[5]....
        /*0550*/ 	.word	0xffffffff


	//   ....[6]....
        /*0554*/ 	.word	0xffffffff


	//   ....[7]....
        /*0558*/ 	.word	0xffffffff


	//   ....[8]....
        /*055c*/ 	.word	0xffffffff


	//   ....[9]....
        /*0560*/ 	.word	0xffffffff


	//   ....[10]....
        /*0564*/ 	.word	0xffffffff


	//   ....[11]....
        /*0568*/ 	.word	0xffffffff


	//   ....[12]....
        /*056c*/ 	.word	0xffffffff


	//   ....[13]....
        /*0570*/ 	.word	0xffffffff


	//   ....[14]....
        /*0574*/ 	.word	0xffffffff


	//   ....[15]....
        /*0578*/ 	.word	0xffffffff


	//   ....[16]....
        /*057c*/ 	.word	0xffffffff


	//   ....[17]....
        /*0580*/ 	.word	0xffffffff


	//   ....[18]....
        /*0584*/ 	.word	0xffffffff


	//   ....[19]....
        /*0588*/ 	.word	0xffffffff


	//   ....[20]....
        /*058c*/ 	.word	0xffffffff


	//   ....[21]....
        /*0590*/ 	.word	0xffffffff


	//   ....[22]....
        /*0594*/ 	.word	0xffffffff


	//   ....[23]....
        /*0598*/ 	.word	0xffffffff


	//   ....[24]....
        /*059c*/ 	.word	0xffffffff


	//   ....[25]....
        /*05a0*/ 	.word	0xffffffff


	//   ....[26]....
        /*05a4*/ 	.word	0xffffffff


	//   ....[27]....
        /*05a8*/ 	.word	0xffffffff


	//   ....[28]....
        /*05ac*/ 	.word	0xffffffff


	//   ....[29]....
        /*05b0*/ 	.word	0xffffffff


	//   ....[30]....
        /*05b4*/ 	.word	0xffffffff


	//   ....[31]....
        /*05b8*/ 	.word	0xffffffff


	//   ....[32]....
        /*05bc*/ 	.word	0xffffffff


	//   ....[33]....
        /*05c0*/ 	.word	0xffffffff


	//   ....[34]....
        /*05c4*/ 	.word	0xffffffff


	//   ....[35]....
        /*05c8*/ 	.word	0xffffffff


	//   ....[36]....
        /*05cc*/ 	.word	0xffffffff


	//   ....[37]....
        /*05d0*/ 	.word	0xffffffff


	//   ....[38]....
        /*05d4*/ 	.word	0xffffffff


	//   ....[39]....
        /*05d8*/ 	.word	0xffffffff


	//   ....[40]....
        /*05dc*/ 	.word	0xffffffff


	//   ....[41]....
        /*05e0*/ 	.word	0xffffffff


	//   ....[42]....
        /*05e4*/ 	.word	0xffffffff


	//   ....[43]....
        /*05e8*/ 	.word	0xffffffff


	//   ....[44]....
        /*05ec*/ 	.word	0xffffffff


	//   ....[45]....
        /*05f0*/ 	.word	0xffffffff


	//   ....[46]....
        /*05f4*/ 	.word	0xffffffff


	//   ....[47]....
        /*05f8*/ 	.word	0xffffffff


	//   ....[48]....
        /*05fc*/ 	.word	0xffffffff


	//   ....[49]....
        /*0600*/ 	.word	0xffffffff


	//   ....[50]....
        /*0604*/ 	.word	0xffffffff


	//   ....[51]....
        /*0608*/ 	.word	0xffffffff


	//   ....[52]....
        /*060c*/ 	.word	0xffffffff


	//   ....[53]....
        /*0610*/ 	.word	0xffffffff


	//   ....[54]....
        /*0614*/ 	.word	0xffffffff


	//   ....[55]....
        /*0618*/ 	.word	0xffffffff


	//   ....[56]....
        /*061c*/ 	.word	0xffffffff


	//   ....[57]....
        /*0620*/ 	.word	0xffffffff


	//   ....[58]....
        /*0624*/ 	.word	0xffffffff


	//   ....[59]....
        /*0628*/ 	.word	0xffffffff


	//   ....[60]....
        /*062c*/ 	.word	0xffffffff


	//   ....[61]....
        /*0630*/ 	.word	0xffffffff


	//   ....[62]....
        /*0634*/ 	.word	0xffffffff


	//   ....[63]....
        /*0638*/ 	.word	0xffffffff


	//   ....[64]....
        /*063c*/ 	.word	0xffffffff


	//   ....[65]....
        /*0640*/ 	.word	0xffffffff


	//   ....[66]....
        /*0644*/ 	.word	0xffffffff


	//   ....[67]....
        /*0648*/ 	.word	0xffffffff


	//   ....[68]....
        /*064c*/ 	.word	0xffffffff


	//   ....[69]....
        /*0650*/ 	.word	0xffffffff


	//   ....[70]....
        /*0654*/ 	.word	0xffffffff


	//   ....[71]....
        /*0658*/ 	.word	0xffffffff


	//   ....[72]....
        /*065c*/ 	.word	0xffffffff


	//   ....[73]....
        /*0660*/ 	.word	0xffffffff


	//   ....[74]....
        /*0664*/ 	.word	0xffffffff


	//   ....[75]....
        /*0668*/ 	.word	0xffffffff


	//   ....[76]....
        /*066c*/ 	.word	0xffffffff


	//   ....[77]....
        /*0670*/ 	.word	0xffffffff


	//   ....[78]....
        /*0674*/ 	.word	0xffffffff


	//   ....[79]....
        /*0678*/ 	.word	0xffffffff


	//   ....[80]....
        /*067c*/ 	.word	0xffffffff


	//   ....[81]....
        /*0680*/ 	.word	0xffffffff


	//   ....[82]....
        /*0684*/ 	.word	0xffffffff


	//   ....[83]....
        /*0688*/ 	.word	0xffffffff


	//   ....[84]....
        /*068c*/ 	.word	0xffffffff


	//   ....[85]....
        /*0690*/ 	.word	0xffffffff


	//   ....[86]....
        /*0694*/ 	.word	0xffffffff


	//   ....[87]....
        /*0698*/ 	.word	0xffffffff


	//   ....[88]....
        /*069c*/ 	.word	0xffffffff


	//   ....[89]....
        /*06a0*/ 	.word	0xffffffff


	//   ....[90]....
        /*06a4*/ 	.word	0xffffffff


	//   ....[91]....
        /*06a8*/ 	.word	0xffffffff


	//   ....[92]....
        /*06ac*/ 	.word	0xffffffff


	//   ....[93]....
        /*06b0*/ 	.word	0xffffffff


	//   ....[94]....
        /*06b4*/ 	.word	0xffffffff


	//   ....[95]....
        /*06b8*/ 	.word	0xffffffff


	//   ....[96]....
        /*06bc*/ 	.word	0xffffffff


	//   ....[97]....
        /*06c0*/ 	.word	0xffffffff


	//   ....[98]....
        /*06c4*/ 	.word	0xffffffff


	//   ....[99]....
        /*06c8*/ 	.word	0xffffffff


	//   ....[100]....
        /*06cc*/ 	.word	0xffffffff


	//   ....[101]....
        /*06d0*/ 	.word	0xffffffff


	//   ....[102]....
        /*06d4*/ 	.word	0xffffffff


	//   ....[103]....
        /*06d8*/ 	.word	0xffffffff


	//   ....[104]....
        /*06dc*/ 	.word	0xffffffff


	//   ....[105]....
        /*06e0*/ 	.word	0xffffffff


	//   ....[106]....
        /*06e4*/ 	.word	0xffffffff


	//   ....[107]....
        /*06e8*/ 	.word	0xffffffff


	//   ....[108]....
        /*06ec*/ 	.word	0xffffffff


	//   ....[109]....
        /*06f0*/ 	.word	0xffffffff


	//   ....[110]....
        /*06f4*/ 	.word	0xffffffff


	//   ....[111]....
        /*06f8*/ 	.word	0xffffffff


	//   ....[112]....
        /*06fc*/ 	.word	0xffffffff


	//   ....[113]....
        /*0700*/ 	.word	0xffffffff


	//   ....[114]....
        /*0704*/ 	.word	0xffffffff


	//   ....[115]....
        /*0708*/ 	.word	0xffffffff


	//   ....[116]....
        /*070c*/ 	.word	0xffffffff


	//   ....[117]....
        /*0710*/ 	.word	0xffffffff


	//   ....[118]....
        /*0714*/ 	.word	0xffffffff


	//   ....[119]....
        /*0718*/ 	.word	0xffffffff


	//   ....[120]....
        /*071c*/ 	.word	0xffffffff


	//   ....[121]....
        /*0720*/ 	.word	0xffffffff


	//   ....[122]....
        /*0724*/ 	.word	0xffffffff


	//   ....[123]....
        /*0728*/ 	.word	0xffffffff


	//   ....[124]....
        /*072c*/ 	.word	0xffffffff


	//   ....[125]....
        /*0730*/ 	.word	0xffffffff


	//   ....[126]....
        /*0734*/ 	.word	0xffffffff


	//   ....[127]....
        /*0738*/ 	.word	0xffffffff


	//   ....[128]....
        /*073c*/ 	.word	0xffffffff


	//   ....[129]....
        /*0740*/ 	.word	0xffffffff


	//   ....[130]....
        /*0744*/ 	.word	0xffffffff


	//   ....[131]....
        /*0748*/ 	.word	0xffffffff


	//   ....[132]....
        /*074c*/ 	.word	0xffffffff


	//   ....[133]....
        /*0750*/ 	.word	0xffffffff


	//   ....[134]....
        /*0754*/ 	.word	0xffffffff


	//   ....[135]....
        /*0758*/ 	.word	0xffffffff


	//   ....[136]....
        /*075c*/ 	.word	0xffffffff


	//   ....[137]....
        /*0760*/ 	.word	0xffffffff


	//   ....[138]....
        /*0764*/ 	.word	0xffffffff


	//   ....[139]....
        /*0768*/ 	.word	0xffffffff


	//   ....[140]....
        /*076c*/ 	.word	0xffffffff


	//   ....[141]....
        /*0770*/ 	.word	0xffffffff


	//   ....[142]....
        /*0774*/ 	.word	0xffffffff


	//   ....[143]....
        /*0778*/ 	.word	0xffffffff


	//   ....[144]....
        /*077c*/ 	.word	0xffffffff


	//   ....[145]....
        /*0780*/ 	.word	0xffffffff


	//   ....[146]....
        /*0784*/ 	.word	0xffffffff


	//   ....[147]....
        /*0788*/ 	.word	0xffffffff


	//   ....[148]....
        /*078c*/ 	.word	0xffffffff


	//   ....[149]....
        /*0790*/ 	.word	0xffffffff


	//   ....[150]....
        /*0794*/ 	.word	0xffffffff


	//   ....[151]....
        /*0798*/ 	.word	0xffffffff


	//   ....[152]....
        /*079c*/ 	.word	0xffffffff


	//   ....[153]....
        /*07a0*/ 	.word	0xffffffff


	//   ....[154]....
        /*07a4*/ 	.word	0xffffffff


	//   ....[155]....
        /*07a8*/ 	.word	0xffffffff


	//   ....[156]....
        /*07ac*/ 	.word	0xffffffff


	//   ....[157]....
        /*07b0*/ 	.word	0xffffffff


	//   ....[158]....
        /*07b4*/ 	.word	0xffffffff


	//   ....[159]....
        /*07b8*/ 	.word	0xffffffff


	//   ....[160]....
        /*07bc*/ 	.word	0xffffffff


	//   ....[161]....
        /*07c0*/ 	.word	0xffffffff


	//   ....[162]....
        /*07c4*/ 	.word	0xffffffff


	//   ....[163]....
        /*07c8*/ 	.word	0xffffffff


	//   ....[164]....
        /*07cc*/ 	.word	0xffffffff


	//   ....[165]....
        /*07d0*/ 	.word	0xffffffff


	//   ....[166]....
        /*07d4*/ 	.word	0xffffffff


	//   ....[167]....
        /*07d8*/ 	.word	0xffffffff


	//   ....[168]....
        /*07dc*/ 	.word	0xffffffff


	//   ....[169]....
        /*07e0*/ 	.word	0xffffffff


	//   ....[170]....
        /*07e4*/ 	.word	0xffffffff


	//   ....[171]....
        /*07e8*/ 	.word	0xffffffff


	//   ....[172]....
        /*07ec*/ 	.word	0xffffffff


	//   ....[173]....
        /*07f0*/ 	.word	0xffffffff


	//   ....[174]....
        /*07f4*/ 	.word	0xffffffff


	//   ....[175]....
        /*07f8*/ 	.word	0xffffffff


	//   ....[176]....
        /*07fc*/ 	.word	0xffffffff


	//   ....[177]....
        /*0800*/ 	.word	0xffffffff


	//   ....[178]....
        /*0804*/ 	.word	0xffffffff


	//   ....[179]....
        /*0808*/ 	.word	0xffffffff


	//   ....[180]....
        /*080c*/ 	.word	0xffffffff


	//   ....[181]....
        /*0810*/ 	.word	0xffffffff


	//   ....[182]....
        /*0814*/ 	.word	0xffffffff


	//   ....[183]....
        /*0818*/ 	.word	0xffffffff


	//   ....[184]....
        /*081c*/ 	.word	0xffffffff


	//   ....[185]....
        /*0820*/ 	.word	0xffffffff


	//   ....[186]....
        /*0824*/ 	.word	0xffffffff


	//   ....[187]....
        /*0828*/ 	.word	0xffffffff


	//   ....[188]....
        /*082c*/ 	.word	0xffffffff


	//   ....[189]....
        /*0830*/ 	.word	0xffffffff


	//   ....[190]....
        /*0834*/ 	.word	0xffffffff


	//   ....[191]....
        /*0838*/ 	.word	0xffffffff


	//   ....[192]....
        /*083c*/ 	.word	0xffffffff


	//   ....[193]....
        /*0840*/ 	.word	0xffffffff


	//   ....[194]....
        /*0844*/ 	.word	0xffffffff


	//   ....[195]....
        /*0848*/ 	.word	0xffffffff


	//   ....[196]....
        /*084c*/ 	.word	0xffffffff


	//   ....[197]....
        /*0850*/ 	.word	0xffffffff


	//   ....[198]....
        /*0854*/ 	.word	0xffffffff


	//   ....[199]....
        /*0858*/ 	.word	0xffffffff


	//   ....[200]....
        /*085c*/ 	.word	0xffffffff


	//   ....[201]....
        /*0860*/ 	.word	0xffffffff


	//   ....[202]....
        /*0864*/ 	.word	0xffffffff


	//   ....[203]....
        /*0868*/ 	.word	0xffffffff


	//   ....[204]....
        /*086c*/ 	.word	0xffffffff


	//   ....[205]....
        /*0870*/ 	.word	0xffffffff


	//   ....[206]....
        /*0874*/ 	.word	0xffffffff


	//   ....[207]....
        /*0878*/ 	.word	0xffffffff


	//   ....[208]....
        /*087c*/ 	.word	0xffffffff


	//   ....[209]....
        /*0880*/ 	.word	0xffffffff


	//   ....[210]....
        /*0884*/ 	.word	0xffffffff


	//   ....[211]....
        /*0888*/ 	.word	0xffffffff


	//   ....[212]....
        /*088c*/ 	.word	0xffffffff


	//   ....[213]....
        /*0890*/ 	.word	0xffffffff


	//   ....[214]....
        /*0894*/ 	.word	0xffffffff


	//   ....[215]....
        /*0898*/ 	.word	0xffffffff


	//   ....[216]....
        /*089c*/ 	.word	0xffffffff


	//   ....[217]....
        /*08a0*/ 	.word	0xffffffff


	//   ....[218]....
        /*08a4*/ 	.word	0xffffffff


	//   ....[219]....
        /*08a8*/ 	.word	0xffffffff


	//   ....[220]....
        /*08ac*/ 	.word	0xffffffff


	//   ....[221]....
        /*08b0*/ 	.word	0xffffffff


	//   ....[222]....
        /*08b4*/ 	.word	0xffffffff


	//   ....[223]....
        /*08b8*/ 	.word	0xffffffff


	//   ....[224]....
        /*08bc*/ 	.word	0xffffffff


	//   ....[225]....
        /*08c0*/ 	.word	0xffffffff


	//   ....[226]....
        /*08c4*/ 	.word	0xffffffff


	//   ....[227]....
        /*08c8*/ 	.word	0xffffffff


	//   ....[228]....
        /*08cc*/ 	.word	0xffffffff


	//   ....[229]....
        /*08d0*/ 	.word	0xffffffff


	//   ....[230]....
        /*08d4*/ 	.word	0xffffffff


	//   ....[231]....
        /*08d8*/ 	.word	0xffffffff


	//   ....[232]....
        /*08dc*/ 	.word	0xffffffff


	//   ....[233]....
        /*08e0*/ 	.word	0xffffffff


	//   ....[234]....
        /*08e4*/ 	.word	0xffffffff


	//   ....[235]....
        /*08e8*/ 	.word	0xffffffff


	//   ....[236]....
        /*08ec*/ 	.word	0xffffffff


	//   ....[237]....
        /*08f0*/ 	.word	0xffffffff


	//   ....[238]....
        /*08f4*/ 	.word	0xffffffff


	//   ....[239]....
        /*08f8*/ 	.word	0xffffffff


	//   ....[240]....
        /*08fc*/ 	.word	0xffffffff


	//   ....[241]....
        /*0900*/ 	.word	0xffffffff


	//   ....[242]....
        /*0904*/ 	.word	0xffffffff


	//   ....[243]....
        /*0908*/ 	.word	0xffffffff


	//   ....[244]....
        /*090c*/ 	.word	0xffffffff


	//   ....[245]....
        /*0910*/ 	.word	0xffffffff


	//   ....[246]....
        /*0914*/ 	.word	0xffffffff


	//   ....[247]....
        /*0918*/ 	.word	0xffffffff


	//   ....[248]....
        /*091c*/ 	.word	0xffffffff


	//   ....[249]....
        /*0920*/ 	.word	0xffffffff


	//   ....[250]....
        /*0924*/ 	.word	0xffffffff


	//   ....[251]....
        /*0928*/ 	.word	0xffffffff


	//   ....[252]....
        /*092c*/ 	.word	0xffffffff


	//   ....[253]....
        /*0930*/ 	.word	0xffffffff


	//   ....[254]....
        /*0934*/ 	.word	0xffffffff


	//   ....[255]....
        /*0938*/ 	.word	0xffffffff


	//   ....[0]....
        /*093c*/ 	.word	0xffffffff


	//   ....[1]....
        /*0940*/ 	.word	0xffffffff


	//   ....[2]....
        /*0944*/ 	.word	0xffffffff


	//   ....[3]....
        /*0948*/ 	.word	0xffffffff


	//   ....[4]....
        /*094c*/ 	.word	0xffffffff


	//   ....[5]....
        /*0950*/ 	.word	0xffffffff


	//   ....[6]....
        /*0954*/ 	.word	0xffffffff


	//----- nvinfo : EIATTR_COOP_GROUP_INSTR_OFFSETS
	.align		4
.L_566:
        /*0958*/ 	.byte	0x04, 0x28
        /*095a*/ 	.short	(.L_568 - .L_567)


	//   ....[0]....
.L_567:
        /*095c*/ 	.word	0x00000050


	//   ....[1]....
        /*0960*/ 	.word	0x00000200


	//   ....[2]....
        /*0964*/ 	.word	0x00000230


	//   ....[3]....
        /*0968*/ 	.word	0x00000260


	//   ....[4]....
        /*096c*/ 	.word	0x00000290


	//   ....[5]....
        /*0970*/ 	.word	0x000002c0


	//   ....[6]....
        /*0974*/ 	.word	0x000002f0


	//   ....[7]....
        /*0978*/ 	.word	0x00000450


	//   ....[8]....
        /*097c*/ 	.word	0x00000490


	//   ....[9]....
        /*0980*/ 	.word	0x000004c0


	//   ....[10]....
        /*0984*/ 	.word	0x000004f0


	//   ....[11]....
        /*0988*/ 	.word	0x00000520


	//   ....[12]....
        /*098c*/ 	.word	0x00000550


	//   ....[13]....
        /*0990*/ 	.word	0x000005e0


	//   ....[14]....
        /*0994*/ 	.word	0x00000630


	//   ....[15]....
        /*0998*/ 	.word	0x00000650


	//   ....[16]....
        /*099c*/ 	.word	0x000006b0


	//   ....[17]....
        /*09a0*/ 	.word	0x00008350


	//   ....[18]....
        /*09a4*/ 	.word	0x00008370


	//   ....[19]....
        /*09a8*/ 	.word	0x00008450


	//   ....[20]....
        /*09ac*/ 	.word	0x00008460


	//   ....[21]....
        /*09b0*/ 	.word	0x00008530


	//   ....[22]....
        /*09b4*/ 	.word	0x00008550


	//   ....[23]....
        /*09b8*/ 	.word	0x00008620


	//   ....[24]....
        /*09bc*/ 	.word	0x00008630


	//   ....[25]....
        /*09c0*/ 	.word	0x00008700


	//   ....[26]....
        /*09c4*/ 	.word	0x00008720


	//   ....[27]....
        /*09c8*/ 	.word	0x000087f0


	//   ....[28]....
        /*09cc*/ 	.word	0x00008800


	//   ....[29]....
        /*09d0*/ 	.word	0x000088d0


	//   ....[30]....
        /*09d4*/ 	.word	0x000088f0


	//   ....[31]....
        /*09d8*/ 	.word	0x000089c0


	//   ....[32]....
        /*09dc*/ 	.word	0x000089d0


	//   ....[33]....
        /*09e0*/ 	.word	0x00009140


	//   ....[34]....
        /*09e4*/ 	.word	0x00009180


	//   ....[35]....
        /*09e8*/ 	.word	0x00009190


	//   ....[36]....
        /*09ec*/ 	.word	0x000091a0


	//   ....[37]....
        /*09f0*/ 	.word	0x00009350


	//   ....[38]....
        /*09f4*/ 	.word	0x00009410


	//   ....[39]....
        /*09f8*/ 	.word	0x00009450


	//   ....[40]....
        /*09fc*/ 	.word	0x00009490


	//   ....[41]....
        /*0a00*/ 	.word	0x00009670


	//   ....[42]....
        /*0a04*/ 	.word	0x00009730


	//   ....[43]....
        /*0a08*/ 	.word	0x00009770


	//   ....[44]....
        /*0a0c*/ 	.word	0x000097b0


	//   ....[45]....
        /*0a10*/ 	.word	0x000099b0


	//   ....[46]....
        /*0a14*/ 	.word	0x00009a70


	//   ....[47]....
        /*0a18*/ 	.word	0x00009ab0


	//   ....[48]....
        /*0a1c*/ 	.word	0x00009af0


	//   ....[49]....
        /*0a20*/ 	.word	0x0000b640


	//   ....[50]....
        /*0a24*/ 	.word	0x0000b690


	//   ....[51]....
        /*0a28*/ 	.word	0x0000b6b0


	//   ....[52]....
        /*0a2c*/ 	.word	0x0000b6d0


	//   ....[53]....
        /*0a30*/ 	.word	0x0000b7b0


	//   ....[54]....
        /*0a34*/ 	.word	0x0000b7c0


	//   ....[55]....
        /*0a38*/ 	.word	0x0000b7d0


	//   ....[56]....
        /*0a3c*/ 	.word	0x0000b7e0


	//   ....[57]....
        /*0a40*/ 	.word	0x0000ba10


	//   ....[58]....
        /*0a44*/ 	.word	0x0000ba50


	//   ....[59]....
        /*0a48*/ 	.word	0x0000ba70


	//   ....[60]....
        /*0a4c*/ 	.word	0x0000ba80


	//   ....[61]....
        /*0a50*/ 	.word	0x0000bbf0


	//   ....[62]....
        /*0a54*/ 	.word	0x0000bc70


	//   ....[63]....
        /*0a58*/ 	.word	0x0000bcb0


	//   ....[64]....
        /*0a5c*/ 	.word	0x0000bcd0


	//   ....[65]....
        /*0a60*/ 	.word	0x0000e480


	//   ....[66]....
        /*0a64*/ 	.word	0x0000e490


	//   ....[67]....
        /*0a68*/ 	.word	0x0000e4b0


	//   ....[68]....
        /*0a6c*/ 	.word	0x0000e4c0


	//   ....[69]....
        /*0a70*/ 	.word	0x0000f090


	//   ....[70]....
        /*0a74*/ 	.word	0x0000f120


	//   ....[71]....
        /*0a78*/ 	.word	0x0000f2b0


	//   ....[72]....
        /*0a7c*/ 	.word	0x0000f340


	//   ....[73]....
        /*0a80*/ 	.word	0x0000f370


	//   ....[74]....
        /*0a84*/ 	.word	0x0000f4f0


	//   ....[75]....
        /*0a88*/ 	.word	0x0000f550


	//   ....[76]....
        /*0a8c*/ 	.word	0x0000f630


	//   ....[77]....
        /*0a90*/ 	.word	0x000116c0


	//   ....[78]....
        /*0a94*/ 	.word	0x000116e0


	//   ....[79]....
        /*0a98*/ 	.word	0x00011700


	//   ....[80]....
        /*0a9c*/ 	.word	0x00011720


	//   ....[81]....
        /*0aa0*/ 	.word	0x00012280


	//   ....[82]....
        /*0aa4*/ 	.word	0x00012440


	//   ....[83]....
        /*0aa8*/ 	.word	0x000125a0


	//   ....[84]....
        /*0aac*/ 	.word	0x00012790


	//   ....[85]....
        /*0ab0*/ 	.word	0x000128a0


	//   ....[86]....
        /*0ab4*/ 	.word	0x00012a40


	//   ....[87]....
        /*0ab8*/ 	.word	0x00012ad0


	//   ....[88]....
        /*0abc*/ 	.word	0x00012bc0


	//   ....[89]....
        /*0ac0*/ 	.word	0x00015a40


	//   ....[90]....
        /*0ac4*/ 	.word	0x00015b60


	//   ....[91]....
        /*0ac8*/ 	.word	0x00015bb0


	//   ....[92]....
        /*0acc*/ 	.word	0x00015be0


	//   ....[93]....
        /*0ad0*/ 	.word	0x00015c30


	//   ....[94]....
        /*0ad4*/ 	.word	0x00015cc0


	//   ....[95]....
        /*0ad8*/ 	.word	0x00015db0


	//   ....[96]....
        /*0adc*/ 	.word	0x00016170


	//   ....[97]....
        /*0ae0*/ 	.word	0x00017cb0


	//   ....[98]....
        /*0ae4*/ 	.word	0x00017d20


	//   ....[99]....
        /*0ae8*/ 	.word	0x00017d40


	//   ....[100]....
        /*0aec*/ 	.word	0x00017d50


	//   ....[101]....
        /*0af0*/ 	.word	0x00017d60


	//   ....[102]....
        /*0af4*/ 	.word	0x00017d90


	//   ....[103]....
        /*0af8*/ 	.word	0x00017db0


	//   ....[104]....
        /*0afc*/ 	.word	0x00017dc0


	//   ....[105]....
        /*0b00*/ 	.word	0x00019200


	//   ....[106]....
        /*0b04*/ 	.word	0x00019220


	//   ....[107]....
        /*0b08*/ 	.word	0x00019240


	//   ....[108]....
        /*0b0c*/ 	.word	0x00019250


	//   ....[109]....
        /*0b10*/ 	.word	0x00019260


	//   ....[110]....
        /*0b14*/ 	.word	0x00019270


	//   ....[111]....
        /*0b18*/ 	.word	0x00019290


	//   ....[112]....
        /*0b1c*/ 	.word	0x00019300


	//   ....[113]....
        /*0b20*/ 	.word	0x00019680


	//   ....[114]....
        /*0b24*/ 	.word	0x000196a0


	//   ....[115]....
        /*0b28*/ 	.word	0x00019710


	//   ....[116]....
        /*0b2c*/ 	.word	0x00019720


	//   ....[117]....
        /*0b30*/ 	.word	0x00019790


	//   ....[118]....
        /*0b34*/ 	.word	0x000197b0


	//   ....[119]....
        /*0b38*/ 	.word	0x00019820


	//   ....[120]....
        /*0b3c*/ 	.word	0x00019830


	//   ....[121]....
        /*0b40*/ 	.word	0x000198a0


	//   ....[122]....
        /*0b44*/ 	.word	0x000198c0


	//   ....[123]....
        /*0b48*/ 	.word	0x00019930


	//   ....[124]....
        /*0b4c*/ 	.word	0x00019940


	//   ....[125]....
        /*0b50*/ 	.word	0x000199b0


	//   ....[126]....
        /*0b54*/ 	.word	0x000199d0


	//   ....[127]....
        /*0b58*/ 	.word	0x00019a40


	//   ....[128]....
        /*0b5c*/ 	.word	0x00019a50


	//   ....[129]....
        /*0b60*/ 	.word	0x00019ce0


	//   ....[130]....
        /*0b64*/ 	.word	0x00019d00


	//   ....[131]....
        /*0b68*/ 	.word	0x0001a050


	//   ....[132]....
        /*0b6c*/ 	.word	0x0001a060


	//   ....[133]....
        /*0b70*/ 	.word	0x0001a2c0


	//   ....[134]....
        /*0b74*/ 	.word	0x0001a2e0


	//   ....[135]....
        /*0b78*/ 	.word	0x0001a560


	//   ....[136]....
        /*0b7c*/ 	.word	0x0001a570


	//   ....[137]....
        /*0b80*/ 	.word	0x0001af40


	//   ....[138]....
        /*0b84*/ 	.word	0x0001af60


	//   ....[139]....
        /*0b88*/ 	.word	0x0001afd0


	//   ....[140]....
        /*0b8c*/ 	.word	0x0001afe0


	//   ....[141]....
        /*0b90*/ 	.word	0x0001b050


	//   ....[142]....
        /*0b94*/ 	.word	0x0001b070


	//   ....[143]....
        /*0b98*/ 	.word	0x0001b0e0


	//   ....[144]....
        /*0b9c*/ 	.word	0x0001b0f0


	//   ....[145]....
        /*0ba0*/ 	.word	0x0001b160


	//   ....[146]....
        /*0ba4*/ 	.word	0x0001b180


	//   ....[147]....
        /*0ba8*/ 	.word	0x0001b1f0


	//   ....[148]....
        /*0bac*/ 	.word	0x0001b200


	//   ....[149]....
        /*0bb0*/ 	.word	0x0001b270


	//   ....[150]....
        /*0bb4*/ 	.word	0x0001b290


	//   ....[151]....
        /*0bb8*/ 	.word	0x0001b300


	//   ....[152]....
        /*0bbc*/ 	.word	0x0001b310


	//   ....[153]....
        /*0bc0*/ 	.word	0x0001b460


	//   ....[154]....
        /*0bc4*/ 	.word	0x0001b480


	//   ....[155]....
        /*0bc8*/ 	.word	0x0001b5b0


	//   ....[156]....
        /*0bcc*/ 	.word	0x0001b5f0


	//   ....[157]....
        /*0bd0*/ 	.word	0x0001b620


	//   ....[158]....
        /*0bd4*/ 	.word	0x0001b650


	//   ....[159]....
        /*0bd8*/ 	.word	0x0001b680


	//   ....[160]....
        /*0bdc*/ 	.word	0x0001b6b0


	//   ....[161]....
        /*0be0*/ 	.word	0x0001b810


	//   ....[162]....
        /*0be4*/ 	.word	0x0001b850


	//   ....[163]....
        /*0be8*/ 	.word	0x0001b880


	//   ....[164]....
        /*0bec*/ 	.word	0x0001b8b0


	//   ....[165]....
        /*0bf0*/ 	.word	0x0001b8e0


	//   ....[166]....
        /*0bf4*/ 	.word	0x0001b910


	//   ....[167]....
        /*0bf8*/ 	.word	0x0001b9a0


	//   ....[168]....
        /*0bfc*/ 	.word	0x0001ba00


	//   ....[169]....
        /*0c00*/ 	.word	0x0001ba10


	//   ....[170]....
        /*0c04*/ 	.word	0x0001ba70


	//   ....[171]....
        /*0c08*/ 	.word	0x0001c4d0


	//   ....[172]....
        /*0c0c*/ 	.word	0x0001c530


	//   ....[173]....
        /*0c10*/ 	.word	0x0001c580


	//   ....[174]....
        /*0c14*/ 	.word	0x0001c5d0


	//   ....[175]....
        /*0c18*/ 	.word	0x0001c620


	//   ....[176]....
        /*0c1c*/ 	.word	0x0001c690


	//   ....[177]....
        /*0c20*/ 	.word	0x0001c6e0


	//   ....[178]....
        /*0c24*/ 	.word	0x0001c750


	//   ....[179]....
        /*0c28*/ 	.word	0x0001c7c0


	//   ....[180]....
        /*0c2c*/ 	.word	0x0001c820


	//   ....[181]....
        /*0c30*/ 	.word	0x0001c890


	//   ....[182]....
        /*0c34*/ 	.word	0x0001c900


	//   ....[183]....
        /*0c38*/ 	.word	0x0001c970


	//   ....[184]....
        /*0c3c*/ 	.word	0x0001c9d0


	//   ....[185]....
        /*0c40*/ 	.word	0x0001ca40


	//   ....[186]....
        /*0c44*/ 	.word	0x0001cab0


	//   ....[187]....
        /*0c48*/ 	.word	0x0001cb20


	//   ....[188]....
        /*0c4c*/ 	.word	0x0001cb80


	//   ....[189]....
        /*0c50*/ 	.word	0x0001cbf0


	//   ....[190]....
        /*0c54*/ 	.word	0x0001cc60


	//   ....[191]....
        /*0c58*/ 	.word	0x0001ccd0


	//   ....[192]....
        /*0c5c*/ 	.word	0x0001cd30


	//   ....[193]....
        /*0c60*/ 	.word	0x0001cda0


	//   ....[194]....
        /*0c64*/ 	.word	0x0001ce10


	//   ....[195]....
        /*0c68*/ 	.word	0x0001ce80


	//   ....[196]....
        /*0c6c*/ 	.word	0x0001cee0


	//   ....[197]....
        /*0c70*/ 	.word	0x0001cf40


	//   ....[198]....
        /*0c74*/ 	.word	0x0001cfa0


	//   ....[199]....
        /*0c78*/ 	.word	0x0001cff0


	//   ....[200]....
        /*0c7c*/ 	.word	0x0001d050


	//   ....[201]....
        /*0c80*/ 	.word	0x0001d0a0


	//   ....[202]....
        /*0c84*/ 	.word	0x0001d100


	//   ....[203]....
        /*0c88*/ 	.word	0x0001d150


	//   ....[204]....
        /*0c8c*/ 	.word	0x0001d1b0


	//   ....[205]....
        /*0c90*/ 	.word	0x0001d220


	//   ....[206]....
        /*0c94*/ 	.word	0x0001d290


	//   ....[207]....
        /*0c98*/ 	.word	0x0001d300


	//   ....[208]....
        /*0c9c*/ 	.word	0x0001d360


	//   ....[209]....
        /*0ca0*/ 	.word	0x0001d3d0


	//   ....[210]....
        /*0ca4*/ 	.word	0x0001d440


	//   ....[211]....
        /*0ca8*/ 	.word	0x0001d4b0


	//   ....[212]....
        /*0cac*/ 	.word	0x0001d510


	//   ....[213]....
        /*0cb0*/ 	.word	0x0001d580


	//   ....[214]....
        /*0cb4*/ 	.word	0x0001d5f0


	//   ....[215]....
        /*0cb8*/ 	.word	0x0001d660


	//   ....[216]....
        /*0cbc*/ 	.word	0x0001d6c0


	//   ....[217]....
        /*0cc0*/ 	.word	0x0001d730


	//   ....[218]....
        /*0cc4*/ 	.word	0x0001d7a0


	//   ....[219]....
        /*0cc8*/ 	.word	0x0001d810


	//   ....[220]....
        /*0ccc*/ 	.word	0x0001d870


	//   ....[221]....
        /*0cd0*/ 	.word	0x0001d8e0


	//   ....[222]....
        /*0cd4*/ 	.word	0x0001d950


	//   ....[223]....
        /*0cd8*/ 	.word	0x0001d9c0


	//   ....[224]....
        /*0cdc*/ 	.word	0x0001da20


	//   ....[225]....
        /*0ce0*/ 	.word	0x0001da90


	//   ....[226]....
        /*0ce4*/ 	.word	0x0001db00


	//   ....[227]....
        /*0ce8*/ 	.word	0x0001db70


	//   ....[228]....
        /*0cec*/ 	.word	0x0001dbd0


	//   ....[229]....
        /*0cf0*/ 	.word	0x0001dc40


	//   ....[230]....
        /*0cf4*/ 	.word	0x0001dcb0


	//   ....[231]....
        /*0cf8*/ 	.word	0x0001dd20


	//   ....[232]....
        /*0cfc*/ 	.word	0x0001dd80


	//   ....[233]....
        /*0d00*/ 	.word	0x0001ddf0


	//   ....[234]....
        /*0d04*/ 	.word	0x0001de60


	//   ....[235]....
        /*0d08*/ 	.word	0x0001ded0


	//   ....[236]....
        /*0d0c*/ 	.word	0x0001df30


	//   ....[237]....
        /*0d10*/ 	.word	0x0001dfa0


	//   ....[238]....
        /*0d14*/ 	.word	0x0001e010


	//   ....[239]....
        /*0d18*/ 	.word	0x0001e080


	//   ....[240]....
        /*0d1c*/ 	.word	0x0001e0e0


	//   ....[241]....
        /*0d20*/ 	.word	0x0001e150


	//   ....[242]....
        /*0d24*/ 	.word	0x0001e1c0


	//   ....[243]....
        /*0d28*/ 	.word	0x0001e230


	//   ....[244]....
        /*0d2c*/ 	.word	0x0001e290


	//   ....[245]....
        /*0d30*/ 	.word	0x0001e300


	//   ....[246]....
        /*0d34*/ 	.word	0x0001e370


	//   ....[247]....
        /*0d38*/ 	.word	0x0001e3c0


	//   ....[248]....
        /*0d3c*/ 	.word	0x0001e400


	//   ....[249]....
        /*0d40*/ 	.word	0x0001e450


	//   ....[250]....
        /*0d44*/ 	.word	0x0001e4a0


	//   ....[251]....
        /*0d48*/ 	.word	0x0001e4f0


	//   ....[252]....
        /*0d4c*/ 	.word	0x0001e560


	//   ....[253]....
        /*0d50*/ 	.word	0x0001e5b0


	//   ....[254]....
        /*0d54*/ 	.word	0x0001e600


	//   ....[255]....
        /*0d58*/ 	.word	0x0001e650


	//   ....[0]....
        /*0d5c*/ 	.word	0x0001e6a0


	//   ....[1]....
        /*0d60*/ 	.word	0x0001e6f0


	//   ....[2]....
        /*0d64*/ 	.word	0x0001e760


	//   ....[3]....
        /*0d68*/ 	.word	0x0001e7b0


	//   ....[4]....
        /*0d6c*/ 	.word	0x0001e820


	//   ....[5]....
        /*0d70*/ 	.word	0x0001e880


	//   ....[6]....
        /*0d74*/ 	.word	0x0001e8f0


	//----- nvinfo : EIATTR_EXIT_INSTR_OFFSETS
	.align		4
.L_568:
        /*0d78*/ 	.byte	0x04, 0x1c
        /*0d7a*/ 	.short	(.L_570 - .L_569)


	//   ....[0]....
.L_569:
        /*0d7c*/ 	.word	0x000010d0


	//   ....[1]....
        /*0d80*/ 	.word	0x0001c490


	//----- nvinfo : EIATTR_MAX_THREADS
	.align		4
.L_570:
        /*0d84*/ 	.byte	0x04, 0x05
        /*0d86*/ 	.short	(.L_572 - .L_571)
.L_571:
        /*0d88*/ 	.word	0x00000080
        /*0d8c*/ 	.word	0x00000001
        /*0d90*/ 	.word	0x00000001


	//----- nvinfo : EIATTR_CRS_STACK_SIZE
	.align		4
.L_572:
        /*0d94*/ 	.byte	0x04, 0x1e
        /*0d96*/ 	.short	(.L_574 - .L_573)
.L_573:
        /*0d98*/ 	.word	0x00000000
.L_574:


//--------------------- .nv.callgraph             --------------------------
	.section	.nv.callgraph,"",@"SHT_CUDA_CALLGRAPH"
	.align	4
	.sectionentsize	8
	.align		4
        /*0000*/ 	.word	0x00000000
	.align		4
        /*0004*/ 	.word	0xffffffff
	.align		4
        /*0008*/ 	.word	0x00000000
	.align		4
        /*000c*/ 	.word	0xfffffffe
	.align		4
        /*0010*/ 	.word	0x00000000
	.align		4
        /*0014*/ 	.word	0xfffffffd
	.align		4
        /*0018*/ 	.word	0x00000000
	.align		4
        /*001c*/ 	.word	0xfffffffc


//--------------------- .nv.rel.action            --------------------------
	.section	.nv.rel.action,"",@"SHT_CUDA_RELOCINFO"
	.align	8
	.sectionentsize	8
        /*0000*/ 	.byte	0x73, 0x00, 0x00, 0x00, 0x00, 0x00, 0x00, 0x00, 0x00, 0x00, 0x00, 0x11, 0x25, 0x00, 0x05, 0x36


//--------------------- .nv.constant4             --------------------------
	.section	.nv.constant4,"a",@progbits
	.align	8
	.align		8
.nv.constant4:
        /*0000*/ 	.dword	_ZN82_INTERNAL_68294c48_46_flash_fwd_hdim64_fp16_split_softcapall_sm80_cu_58b58f81_29334cuda3std3__45__cpo5beginE
	.align		8
        /*0008*/ 	.dword	_ZN82_INTERNAL_68294c48_46_flash_fwd_hdim64_fp16_split_softcapall_sm80_cu_58b58f81_29334cuda3std3__45__cpo3endE
	.align		8
        /*0010*/ 	.dword	_ZN82_INTERNAL_68294c48_46_flash_fwd_hdim64_fp16_split_softcapall_sm80_cu_58b58f81_29334cuda3std3__45__cpo6cbeginE
	.align		8
        /*0018*/ 	.dword	_ZN82_INTERNAL_68294c48_46_flash_fwd_hdim64_fp16_split_softcapall_sm80_cu_58b58f81_29334cuda3std3__45__cpo4cendE
	.align		8
        /*0020*/ 	.dword	_ZN82_INTERNAL_68294c48_46_flash_fwd_hdim64_fp16_split_softcapall_sm80_cu_58b58f81_29334cuda3std3__484_GLOBAL__N__68294c48_46_flash_fwd_hdim64_fp16_split_softcapall_sm80_cu_58b58f81_29336ignoreE
	.align		8
        /*0028*/ 	.dword	_ZN82_INTERNAL_68294c48_46_flash_fwd_hdim64_fp16_split_softcapall_sm80_cu_58b58f81_29334cuda3std3__419piecewise_constructE
	.align		8
        /*0030*/ 	.dword	_ZN82_INTERNAL_68294c48_46_flash_fwd_hdim64_fp16_split_softcapall_sm80_cu_58b58f81_29334cuda3std3__48in_placeE
	.align		8
        /*0038*/ 	.dword	_ZN82_INTERNAL_68294c48_46_flash_fwd_hdim64_fp16_split_softcapall_sm80_cu_58b58f81_29334cuda3std6ranges3__45__cpo4swapE
	.align		8
        /*0040*/ 	.dword	_ZN82_INTERNAL_68294c48_46_flash_fwd_hdim64_fp16_split_softcapall_sm80_cu_58b58f81_29334cuda3std6ranges3__45__cpo9iter_moveE
	.align		8
        /*0048*/ 	.dword	_ZN82_INTERNAL_68294c48_46_flash_fwd_hdim64_fp16_split_softcapall_sm80_cu_58b58f81_29334cute7productE
	.align		8
        /*0050*/ 	.dword	_ZN82_INTERNAL_68294c48_46_flash_fwd_hdim64_fp16_split_softcapall_sm80_cu_58b58f81_29334cute1_E


//--------------------- .nv.constant0._ZN7cutlass13device_kernelIN5flash19enable_sm80_to_sm89INS1_16FlashAttnFwdSm80INS1_25CollectiveMainloopFwdSm80ILi4ELi1ELb0EN4cute5tupleIJNS5_1CILi128EEENS7_ILi112EEENS7_ILi64EEEEEELi64ENS_6half_tEfNS_4arch4Sm80ELb0ELb0ELb1ELb0ELb0ELb0ELb1ELb1EEENS1_21CollectiveEpilogueFwdINS6_IJS8_SA_S9_EEENS6_IJNS7_ILi1EEESI_SI_EEESC_SE_Li128ELb0ELb1ELb1ELb0EEENS1_19SingleTileSchedulerILb0ELb1ELb1ELi128EEEEEEEEEvNT_6ParamsE --------------------------
	.section	.nv.constant0._ZN7cutlass13device_kernelIN5flash19enable_sm80_to_sm89INS1_16FlashAttnFwdSm80INS1_25CollectiveMainloopFwdSm80ILi4ELi1ELb0EN4cute5tupleIJNS5_1CILi128EEENS7_ILi112EEENS7_ILi64EEEEEELi64ENS_6half_tEfNS_4arch4Sm80ELb0ELb0ELb1ELb0ELb0ELb0ELb1ELb1EEENS1_21CollectiveEpilogueFwdINS6_IJS8_SA_S9_EEENS6_IJNS7_ILi1EEESI_SI_EEESC_SE_Li128ELb0ELb1ELb1ELb0EEENS1_19SingleTileSchedulerILb0ELb1ELb1ELi128EEEEEEEEEvNT_6ParamsE,"a",@progbits
	.sectionflags	@""
	.align	4
.nv.constant0._ZN7cutlass13device_kernelIN5flash19enable_sm80_to_sm89INS1_16FlashAttnFwdSm80INS1_25CollectiveMainloopFwdSm80ILi4ELi1ELb0EN4cute5tupleIJNS5_1CILi128EEENS7_ILi112EEENS7_ILi64EEEEEELi64ENS_6half_tEfNS_4arch4Sm80ELb0ELb0ELb1ELb0ELb0ELb0ELb1ELb1EEENS1_21CollectiveEpilogueFwdINS6_IJS8_SA_S9_EEENS6_IJNS7_ILi1EEESI_SI_EEESC_SE_Li128ELb0ELb1ELb1ELb0EEENS1_19SingleTileSchedulerILb0ELb1ELb1ELi128EEEEEEEEEvNT_6ParamsE:
	.zero		1400


//--------------------- .nv.constant0._ZN7cutlass13device_kernelIN5flash19enable_sm80_to_sm89INS1_16FlashAttnFwdSm80INS1_25CollectiveMainloopFwdSm80ILi4ELi1ELb0EN4cute5tupleIJNS5_1CILi128EEENS7_ILi80EEENS7_ILi64EEEEEELi64ENS_6half_tEfNS_4arch4Sm80ELb0ELb0ELb1ELb1ELb0ELb0ELb1ELb1EEENS1_21CollectiveEpilogueFwdINS6_IJS8_SA_S9_EEENS6_IJNS7_ILi1EEESI_SI_EEESC_SE_Li128ELb1ELb1ELb1ELb0EEENS1_36VarlenDynamicPersistentTileSchedulerILi128ELi80ELi128ELi128ELb1ELb1ELb0ELb0ELb1ELb1EEEEEEEEEvNT_6ParamsE --------------------------
	.section	.nv.constant0._ZN7cutlass13device_kernelIN5flash19enable_sm80_to_sm89INS1_16FlashAttnFwdSm80INS1_25CollectiveMainloopFwdSm80ILi4ELi1ELb0EN4cute5tupleIJNS5_1CILi128EEENS7_ILi80EEENS7_ILi64EEEEEELi64ENS_6half_tEfNS_4arch4Sm80ELb0ELb0ELb1ELb1ELb0ELb0ELb1ELb1EEENS1_21CollectiveEpilogueFwdINS6_IJS8_SA_S9_EEENS6_IJNS7_ILi1EEESI_SI_EEESC_SE_Li128ELb1ELb1ELb1ELb0EEENS1_36VarlenDynamicPersistentTileSchedulerILi128ELi80ELi128ELi128ELb1ELb1ELb0ELb0ELb1ELb1EEEEEEEEEvNT_6ParamsE,"a",@progbits
	.sectionflags	@""
	.align	4
.nv.constant0._ZN7cutlass13device_kernelIN5flash19enable_sm80_to_sm89INS1_16FlashAttnFwdSm80INS1_25CollectiveMainloopFwdSm80ILi4ELi1ELb0EN4cute5tupleIJNS5_1CILi128EEENS7_ILi80EEENS7_ILi64EEEEEELi64ENS_6half_tEfNS_4arch4Sm80ELb0ELb0ELb1ELb1ELb0ELb0ELb1ELb1EEENS1_21CollectiveEpilogueFwdINS6_IJS8_SA_S9_EEENS6_IJNS7_ILi1EEESI_SI_EEESC_SE_Li128ELb1ELb1ELb1ELb0EEENS1_36VarlenDynamicPersistentTileSchedulerILi128ELi80ELi128ELi128ELb1ELb1ELb0ELb0ELb1ELb1EEEEEEEEEvNT_6ParamsE:
	.zero		1432


//--------------------- .nv.constant0._ZN7cutlass13device_kernelIN5flash19enable_sm80_to_sm89INS1_16FlashAttnFwdSm80INS1_25CollectiveMainloopFwdSm80ILi4ELi1ELb0EN4cute5tupleIJNS5_1CILi128EEENS7_ILi80EEENS7_ILi64EEEEEELi64ENS_6half_tEfNS_4arch4Sm80ELb0ELb0ELb1ELb1ELb0ELb1ELb1ELb1EEENS1_21CollectiveEpilogueFwdINS6_IJS8_SA_S9_EEENS6_IJNS7_ILi1EEESI_SI_EEESC_SE_Li128ELb1ELb1ELb1ELb0EEENS1_36VarlenDynamicPersistentTileSchedulerILi128ELi80ELi128ELi128ELb1ELb1ELb0ELb0ELb1ELb1EEEEEEEEEvNT_6ParamsE --------------------------
	.section	.nv.constant0._ZN7cutlass13device_kernelIN5flash19enable_sm80_to_sm89INS1_16FlashAttnFwdSm80INS1_25CollectiveMainloopFwdSm80ILi4ELi1ELb0EN4cute5tupleIJNS5_1CILi128EEENS7_ILi80EEENS7_ILi64EEEEEELi64ENS_6half_tEfNS_4arch4Sm80ELb0ELb0ELb1ELb1ELb0ELb1ELb1ELb1EEENS1_21CollectiveEpilogueFwdINS6_IJS8_SA_S9_EEENS6_IJNS7_ILi1EEESI_SI_EEESC_SE_Li128ELb1ELb1ELb1ELb0EEENS1_36VarlenDynamicPersistentTileSchedulerILi128ELi80ELi128ELi128ELb1ELb1ELb0ELb0ELb1ELb1EEEEEEEEEvNT_6ParamsE,"a",@progbits
	.sectionflags	@""
	.align	4
.nv.constant0._ZN7cutlass13device_kernelIN5flash19enable_sm80_to_sm89INS1_16FlashAttnFwdSm80INS1_25CollectiveMainloopFwdSm80ILi4ELi1ELb0EN4cute5tupleIJNS5_1CILi128EEENS7_ILi80EEENS7_ILi64EEEEEELi64ENS_6half_tEfNS_4arch4Sm80ELb0ELb0ELb1ELb1ELb0ELb1ELb1ELb1EEENS1_21CollectiveEpilogueFwdINS6_IJS8_SA_S9_EEENS6_IJNS7_ILi1EEESI_SI_EEESC_SE_Li128ELb1ELb1ELb1ELb0EEENS1_36VarlenDynamicPersistentTileSchedulerILi128ELi80ELi128ELi128ELb1ELb1ELb0ELb0ELb1ELb1EEEEEEEEEvNT_6ParamsE:
	.zero		1432


//--------------------- .nv.constant0._ZN7cutlass13device_kernelIN5flash19enable_sm80_to_sm89INS1_16FlashAttnFwdSm80INS1_25CollectiveMainloopFwdSm80ILi4ELi1ELb0EN4cute5tupleIJNS5_1CILi128EEENS7_ILi96EEENS7_ILi64EEEEEELi64ENS_6half_tEfNS_4arch4Sm80ELb0ELb1ELb1ELb0ELb0ELb0ELb1ELb1EEENS1_21CollectiveEpilogueFwdINS6_IJS8_SA_S9_EEENS6_IJNS7_ILi1EEESI_SI_EEESC_SE_Li128ELb0ELb1ELb1ELb0EEENS1_19SingleTileSchedulerILb0ELb1ELb1ELi128EEEEEEEEEvNT_6ParamsE --------------------------
	.section	.nv.constant0._ZN7cutlass13device_kernelIN5flash19enable_sm80_to_sm89INS1_16FlashAttnFwdSm80INS1_25CollectiveMainloopFwdSm80ILi4ELi1ELb0EN4cute5tupleIJNS5_1CILi128EEENS7_ILi96EEENS7_ILi64EEEEEELi64ENS_6half_tEfNS_4arch4Sm80ELb0ELb1ELb1ELb0ELb0ELb0ELb1ELb1EEENS1_21CollectiveEpilogueFwdINS6_IJS8_SA_S9_EEENS6_IJNS7_ILi1EEESI_SI_EEESC_SE_Li128ELb0ELb1ELb1ELb0EEENS1_19SingleTileSchedulerILb0ELb1ELb1ELi128EEEEEEEEEvNT_6ParamsE,"a",@progbits
	.sectionflags	@""
	.align	4
.nv.constant0._ZN7cutlass13device_kernelIN5flash19enable_sm80_to_sm89INS1_16FlashAttnFwdSm80INS1_25CollectiveMainloopFwdSm80ILi4ELi1ELb0EN4cute5tupleIJNS5_1CILi128EEENS7_ILi96EEENS7_ILi64EEEEEELi64ENS_6half_tEfNS_4arch4Sm80ELb0ELb1ELb1ELb0ELb0ELb0ELb1ELb1EEENS1_21CollectiveEpilogueFwdINS6_IJS8_SA_S9_EEENS6_IJNS7_ILi1EEESI_SI_EEESC_SE_Li128ELb0ELb1ELb1ELb0EEENS1_19SingleTileSchedulerILb0ELb1ELb1ELi128EEEEEEEEEvNT_6ParamsE:
	.zero		1400


//--------------------- .nv.constant0._ZN7cutlass13device_kernelIN5flash19enable_sm80_to_sm89INS1_16FlashAttnFwdSm80INS1_25CollectiveMainloopFwdSm80ILi4ELi1ELb0EN4cute5tupleIJNS5_1CILi128EEENS7_ILi80EEENS7_ILi64EEEEEELi64ENS_6half_tEfNS_4arch4Sm80ELb0ELb1ELb1ELb1ELb0ELb0ELb1ELb1EEENS1_21CollectiveEpilogueFwdINS6_IJS8_SA_S9_EEENS6_IJNS7_ILi1EEESI_SI_EEESC_SE_Li128ELb1ELb1ELb1ELb0EEENS1_36VarlenDynamicPersistentTileSchedulerILi128ELi80ELi128ELi128ELb1ELb1ELb0ELb1ELb0ELb1EEEEEEEEEvNT_6ParamsE --------------------------
	.section	.nv.constant0._ZN7cutlass13device_kernelIN5flash19enable_sm80_to_sm89INS1_16FlashAttnFwdSm80INS1_25CollectiveMainloopFwdSm80ILi4ELi1ELb0EN4cute5tupleIJNS5_1CILi128EEENS7_ILi80EEENS7_ILi64EEEEEELi64ENS_6half_tEfNS_4arch4Sm80ELb0ELb1ELb1ELb1ELb0ELb0ELb1ELb1EEENS1_21CollectiveEpilogueFwdINS6_IJS8_SA_S9_EEENS6_IJNS7_ILi1EEESI_SI_EEESC_SE_Li128ELb1ELb1ELb1ELb0EEENS1_36VarlenDynamicPersistentTileSchedulerILi128ELi80ELi128ELi128ELb1ELb1ELb0ELb1ELb0ELb1EEEEEEEEEvNT_6ParamsE,"a",@progbits
	.sectionflags	@""
	.align	4
.nv.constant0._ZN7cutlass13device_kernelIN5flash19enable_sm80_to_sm89INS1_16FlashAttnFwdSm80INS1_25CollectiveMainloopFwdSm80ILi4ELi1ELb0EN4cute5tupleIJNS5_1CILi128EEENS7_ILi80EEENS7_ILi64EEEEEELi64ENS_6half_tEfNS_4arch4Sm80ELb0ELb1ELb1ELb1ELb0ELb0ELb1ELb1EEENS1_21CollectiveEpilogueFwdINS6_IJS8_SA_S9_EEENS6_IJNS7_ILi1EEESI_SI_EEESC_SE_Li128ELb1ELb1ELb1ELb0EEENS1_36VarlenDynamicPersistentTileSchedulerILi128ELi80ELi128ELi128ELb1ELb1ELb0ELb1ELb0ELb1EEEEEEEEEvNT_6ParamsE:
	.zero		1432


//--------------------- .nv.constant0._ZN7cutlass13device_kernelIN5flash19enable_sm80_to_sm89INS1_16FlashAttnFwdSm80INS1_25CollectiveMainloopFwdSm80ILi4ELi1ELb0EN4cute5tupleIJNS5_1CILi128EEENS7_ILi80EEENS7_ILi64EEEEEELi64ENS_6half_tEfNS_4arch4Sm80ELb0ELb1ELb1ELb1ELb0ELb1ELb1ELb1EEENS1_21CollectiveEpilogueFwdINS6_IJS8_SA_S9_EEENS6_IJNS7_ILi1EEESI_SI_EEESC_SE_Li128ELb1ELb1ELb1ELb0EEENS1_36VarlenDynamicPersistentTileSchedulerILi128ELi80ELi128ELi128ELb1ELb1ELb0ELb1ELb0ELb1EEEEEEEEEvNT_6ParamsE --------------------------
	.section	.nv.constant0._ZN7cutlass13device_kernelIN5flash19enable_sm80_to_sm89INS1_16FlashAttnFwdSm80INS1_25CollectiveMainloopFwdSm80ILi4ELi1ELb0EN4cute5tupleIJNS5_1CILi128EEENS7_ILi80EEENS7_ILi64EEEEEELi64ENS_6half_tEfNS_4arch4Sm80ELb0ELb1ELb1ELb1ELb0ELb1ELb1ELb1EEENS1_21CollectiveEpilogueFwdINS6_IJS8_SA_S9_EEENS6_IJNS7_ILi1EEESI_SI_EEESC_SE_Li128ELb1ELb1ELb1ELb0EEENS1_36VarlenDynamicPersistentTileSchedulerILi128ELi80ELi128ELi128ELb1ELb1ELb0ELb1ELb0ELb1EEEEEEEEEvNT_6ParamsE,"a",@progbits
	.sectionflags	@""
	.align	4
.nv.constant0._ZN7cutlass13device_kernelIN5flash19enable_sm80_to_sm89INS1_16FlashAttnFwdSm80INS1_25CollectiveMainloopFwdSm80ILi4ELi1ELb0EN4cute5tupleIJNS5_1CILi128EEENS7_ILi80EEENS7_ILi64EEEEEELi64ENS_6half_tEfNS_4arch4Sm80ELb0ELb1ELb1ELb1ELb0ELb1ELb1ELb1EEENS1_21CollectiveEpilogueFwdINS6_IJS8_SA_S9_EEENS6_IJNS7_ILi1EEESI_SI_EEESC_SE_Li128ELb1ELb1ELb1ELb0EEENS1_36VarlenDynamicPersistentTileSchedulerILi128ELi80ELi128ELi128ELb1ELb1ELb0ELb1ELb0ELb1EEEEEEEEEvNT_6ParamsE:
	.zero		1432


//--------------------- .nv.constant0._ZN7cutlass13device_kernelIN5flash19enable_sm80_to_sm89INS1_16FlashAttnFwdSm80INS1_25CollectiveMainloopFwdSm80ILi4ELi1ELb0EN4cute5tupleIJNS5_1CILi128EEENS7_ILi112EEENS7_ILi64EEEEEELi64ENS_6half_tEfNS_4arch4Sm80ELb1ELb0ELb1ELb0ELb0ELb0ELb1ELb1EEENS1_21CollectiveEpilogueFwdINS6_IJS8_SA_S9_EEENS6_IJNS7_ILi1EEESI_SI_EEESC_SE_Li128ELb0ELb1ELb1ELb0EEENS1_30DynamicPersistentTileSchedulerILi128ELi128ELb1ELb1ELb0EEEEEEEEEvNT_6ParamsE --------------------------
	.section	.nv.constant0._ZN7cutlass13device_kernelIN5flash19enable_sm80_to_sm89INS1_16FlashAttnFwdSm80INS1_25CollectiveMainloopFwdSm80ILi4ELi1ELb0EN4cute5tupleIJNS5_1CILi128EEENS7_ILi112EEENS7_ILi64EEEEEELi64ENS_6half_tEfNS_4arch4Sm80ELb1ELb0ELb1ELb0ELb0ELb0ELb1ELb1EEENS1_21CollectiveEpilogueFwdINS6_IJS8_SA_S9_EEENS6_IJNS7_ILi1EEESI_SI_EEESC_SE_Li128ELb0ELb1ELb1ELb0EEENS1_30DynamicPersistentTileSchedulerILi128ELi128ELb1ELb1ELb0EEEEEEEEEvNT_6ParamsE,"a",@progbits
	.sectionflags	@""
	.align	4
.nv.constant0._ZN7cutlass13device_kernelIN5flash19enable_sm80_to_sm89INS1_16FlashAttnFwdSm80INS1_25CollectiveMainloopFwdSm80ILi4ELi1ELb0EN4cute5tupleIJNS5_1CILi128EEENS7_ILi112EEENS7_ILi64EEEEEELi64ENS_6half_tEfNS_4arch4Sm80ELb1ELb0ELb1ELb0ELb0ELb0ELb1ELb1EEENS1_21CollectiveEpilogueFwdINS6_IJS8_SA_S9_EEENS6_IJNS7_ILi1EEESI_SI_EEESC_SE_Li128ELb0ELb1ELb1ELb0EEENS1_30DynamicPersistentTileSchedulerILi128ELi128ELb1ELb1ELb0EEEEEEEEEvNT_6ParamsE:
	.zero		1416


//--------------------- .nv.constant0._ZN7cutlass13device_kernelIN5flash19enable_sm80_to_sm89INS1_16FlashAttnFwdSm80INS1_25CollectiveMainloopFwdSm80ILi4ELi1ELb0EN4cute5tupleIJNS5_1CILi128EEENS7_ILi80EEENS7_ILi64EEEEEELi64ENS_6half_tEfNS_4arch4Sm80ELb1ELb0ELb1ELb1ELb0ELb0ELb1ELb1EEENS1_21CollectiveEpilogueFwdINS6_IJS8_SA_S9_EEENS6_IJNS7_ILi1EEESI_SI_EEESC_SE_Li128ELb1ELb1ELb1ELb0EEENS1_36VarlenDynamicPersistentTileSchedulerILi128ELi80ELi128ELi128ELb1ELb1ELb0ELb1ELb1ELb1EEEEEEEEEvNT_6ParamsE --------------------------
	.section	.nv.constant0._ZN7cutlass13device_kernelIN5flash19enable_sm80_to_sm89INS1_16FlashAttnFwdSm80INS1_25CollectiveMainloopFwdSm80ILi4ELi1ELb0EN4cute5tupleIJNS5_1CILi128EEENS7_ILi80EEENS7_ILi64EEEEEELi64ENS_6half_tEfNS_4arch4Sm80ELb1ELb0ELb1ELb1ELb0ELb0ELb1ELb1EEENS1_21CollectiveEpilogueFwdINS6_IJS8_SA_S9_EEENS6_IJNS7_ILi1EEESI_SI_EEESC_SE_Li128ELb1ELb1ELb1ELb0EEENS1_36VarlenDynamicPersistentTileSchedulerILi128ELi80ELi128ELi128ELb1ELb1ELb0ELb1ELb1ELb1EEEEEEEEEvNT_6ParamsE,"a",@progbits
	.sectionflags	@""
	.align	4
.nv.constant0._ZN7cutlass13device_kernelIN5flash19enable_sm80_to_sm89INS1_16FlashAttnFwdSm80INS1_25CollectiveMainloopFwdSm80ILi4ELi1ELb0EN4cute5tupleIJNS5_1CILi128EEENS7_ILi80EEENS7_ILi64EEEEEELi64ENS_6half_tEfNS_4arch4Sm80ELb1ELb0ELb1ELb1ELb0ELb0ELb1ELb1EEENS1_21CollectiveEpilogueFwdINS6_IJS8_SA_S9_EEENS6_IJNS7_ILi1EEESI_SI_EEESC_SE_Li128ELb1ELb1ELb1ELb0EEENS1_36VarlenDynamicPersistentTileSchedulerILi128ELi80ELi128ELi128ELb1ELb1ELb0ELb1ELb1ELb1EEEEEEEEEvNT_6ParamsE:
	.zero		1432


//--------------------- .nv.constant0._ZN7cutlass13device_kernelIN5flash19enable_sm80_to_sm89INS1_16FlashAttnFwdSm80INS1_25CollectiveMainloopFwdSm80ILi4ELi1ELb0EN4cute5tupleIJNS5_1CILi128EEENS7_ILi80EEENS7_ILi64EEEEEELi64ENS_6half_tEfNS_4arch4Sm80ELb1ELb0ELb1ELb1ELb0ELb1ELb1ELb1EEENS1_21CollectiveEpilogueFwdINS6_IJS8_SA_S9_EEENS6_IJNS7_ILi1EEESI_SI_EEESC_SE_Li128ELb1ELb1ELb1ELb0EEENS1_36VarlenDynamicPersistentTileSchedulerILi128ELi80ELi128ELi128ELb1ELb1ELb0ELb1ELb1ELb1EEEEEEEEEvNT_6ParamsE --------------------------
	.section	.nv.constant0._ZN7cutlass13device_kernelIN5flash19enable_sm80_to_sm89INS1_16FlashAttnFwdSm80INS1_25CollectiveMainloopFwdSm80ILi4ELi1ELb0EN4cute5tupleIJNS5_1CILi128EEENS7_ILi80EEENS7_ILi64EEEEEELi64ENS_6half_tEfNS_4arch4Sm80ELb1ELb0ELb1ELb1ELb0ELb1ELb1ELb1EEENS1_21CollectiveEpilogueFwdINS6_IJS8_SA_S9_EEENS6_IJNS7_ILi1EEESI_SI_EEESC_SE_Li128ELb1ELb1ELb1ELb0EEENS1_36VarlenDynamicPersistentTileSchedulerILi128ELi80ELi128ELi128ELb1ELb1ELb0ELb1ELb1ELb1EEEEEEEEEvNT_6ParamsE,"a",@progbits
	.sectionflags	@""
	.align	4
.nv.constant0._ZN7cutlass13device_kernelIN5flash19enable_sm80_to_sm89INS1_16FlashAttnFwdSm80INS1_25CollectiveMainloopFwdSm80ILi4ELi1ELb0EN4cute5tupleIJNS5_1CILi128EEENS7_ILi80EEENS7_ILi64EEEEEELi64ENS_6half_tEfNS_4arch4Sm80ELb1ELb0ELb1ELb1ELb0ELb1ELb1ELb1EEENS1_21CollectiveEpilogueFwdINS6_IJS8_SA_S9_EEENS6_IJNS7_ILi1EEESI_SI_EEESC_SE_Li128ELb1ELb1ELb1ELb0EEENS1_36VarlenDynamicPersistentTileSchedulerILi128ELi80ELi128ELi128ELb1ELb1ELb0ELb1ELb1ELb1EEEEEEEEEvNT_6ParamsE:
	.zero		1432


//--------------------- .nv.constant0._ZN7cutlass13device_kernelIN5flash19enable_sm80_to_sm89INS1_16FlashAttnFwdSm80INS1_25CollectiveMainloopFwdSm80ILi4ELi1ELb0EN4cute5tupleIJNS5_1CILi128EEENS7_ILi112EEENS7_ILi64EEEEEELi64ENS_6half_tEfNS_4arch4Sm80ELb0ELb0ELb0ELb0ELb0ELb0ELb1ELb1EEENS1_21CollectiveEpilogueFwdINS6_IJS8_SA_S9_EEENS6_IJNS7_ILi1EEESI_SI_EEESC_SE_Li128ELb0ELb1ELb1ELb0EEENS1_19SingleTileSchedulerILb0ELb1ELb1ELi128EEEEEEEEEvNT_6ParamsE --------------------------
	.section	.nv.constant0._ZN7cutlass13device_kernelIN5flash19enable_sm80_to_sm89INS1_16FlashAttnFwdSm80INS1_25CollectiveMainloopFwdSm80ILi4ELi1ELb0EN4cute5tupleIJNS5_1CILi128EEENS7_ILi112EEENS7_ILi64EEEEEELi64ENS_6half_tEfNS_4arch4Sm80ELb0ELb0ELb0ELb0ELb0ELb0ELb1ELb1EEENS1_21CollectiveEpilogueFwdINS6_IJS8_SA_S9_EEENS6_IJNS7_ILi1EEESI_SI_EEESC_SE_Li128ELb0ELb1ELb1ELb0EEENS1_19SingleTileSchedulerILb0ELb1ELb1ELi128EEEEEEEEEvNT_6ParamsE,"a",@progbits
	.sectionflags	@""
	.align	4
.nv.constant0._ZN7cutlass13device_kernelIN5flash19enable_sm80_to_sm89INS1_16FlashAttnFwdSm80INS1_25CollectiveMainloopFwdSm80ILi4ELi1ELb0EN4cute5tupleIJNS5_1CILi128EEENS7_ILi112EEENS7_ILi64EEEEEELi64ENS_6half_tEfNS_4arch4Sm80ELb0ELb0ELb0ELb0ELb0ELb0ELb1ELb1EEENS1_21CollectiveEpilogueFwdINS6_IJS8_SA_S9_EEENS6_IJNS7_ILi1EEESI_SI_EEESC_SE_Li128ELb0ELb1ELb1ELb0EEENS1_19SingleTileSchedulerILb0ELb1ELb1ELi128EEEEEEEEEvNT_6ParamsE:
	.zero		1400


//--------------------- .nv.constant0._ZN7cutlass13device_kernelIN5flash19enable_sm80_to_sm89INS1_16FlashAttnFwdSm80INS1_25CollectiveMainloopFwdSm80ILi4ELi1ELb0EN4cute5tupleIJNS5_1CILi128EEENS7_ILi80EEENS7_ILi64EEEEEELi64ENS_6half_tEfNS_4arch4Sm80ELb0ELb0ELb0ELb1ELb0ELb0ELb1ELb1EEENS1_21CollectiveEpilogueFwdINS6_IJS8_SA_S9_EEENS6_IJNS7_ILi1EEESI_SI_EEESC_SE_Li128ELb1ELb1ELb1ELb0EEENS1_36VarlenDynamicPersistentTileSchedulerILi128ELi80ELi128ELi128ELb1ELb1ELb0ELb0ELb1ELb1EEEEEEEEEvNT_6ParamsE --------------------------
	.section	.nv.constant0._ZN7cutlass13device_kernelIN5flash19enable_sm80_to_sm89INS1_16FlashAttnFwdSm80INS1_25CollectiveMainloopFwdSm80ILi4ELi1ELb0EN4cute5tupleIJNS5_1CILi128EEENS7_ILi80EEENS7_ILi64EEEEEELi64ENS_6half_tEfNS_4arch4Sm80ELb0ELb0ELb0ELb1ELb0ELb0ELb1ELb1EEENS1_21CollectiveEpilogueFwdINS6_IJS8_SA_S9_EEENS6_IJNS7_ILi1EEESI_SI_EEESC_SE_Li128ELb1ELb1ELb1ELb0EEENS1_36VarlenDynamicPersistentTileSchedulerILi128ELi80ELi128ELi128ELb1ELb1ELb0ELb0ELb1ELb1EEEEEEEEEvNT_6ParamsE,"a",@progbits
	.sectionflags	@""
	.align	4
.nv.constant0._ZN7cutlass13device_kernelIN5flash19enable_sm80_to_sm89INS1_16FlashAttnFwdSm80INS1_25CollectiveMainloopFwdSm80ILi4ELi1ELb0EN4cute5tupleIJNS5_1CILi128EEENS7_ILi80EEENS7_ILi64EEEEEELi64ENS_6half_tEfNS_4arch4Sm80ELb0ELb0ELb0ELb1ELb0ELb0ELb1ELb1EEENS1_21CollectiveEpilogueFwdINS6_IJS8_SA_S9_EEENS6_IJNS7_ILi1EEESI_SI_EEESC_SE_Li128ELb1ELb1ELb1ELb0EEENS1_36VarlenDynamicPersistentTileSchedulerILi128ELi80ELi128ELi128ELb1ELb1ELb0ELb0ELb1ELb1EEEEEEEEEvNT_6ParamsE:
	.zero		1432


//--------------------- .nv.constant0._ZN7cutlass13device_kernelIN5flash19enable_sm80_to_sm89INS1_16FlashAttnFwdSm80INS1_25CollectiveMainloopFwdSm80ILi4ELi1ELb0EN4cute5tupleIJNS5_1CILi128EEENS7_ILi80EEENS7_ILi64EEEEEELi64ENS_6half_tEfNS_4arch4Sm80ELb0ELb0ELb0ELb1ELb0ELb1ELb1ELb1EEENS1_21CollectiveEpilogueFwdINS6_IJS8_SA_S9_EEENS6_IJNS7_ILi1EEESI_SI_EEESC_SE_Li128ELb1ELb1ELb1ELb0EEENS1_36VarlenDynamicPersistentTileSchedulerILi128ELi80ELi128ELi128ELb1ELb1ELb0ELb0ELb1ELb1EEEEEEEEEvNT_6ParamsE --------------------------
	.section	.nv.constant0._ZN7cutlass13device_kernelIN5flash19enable_sm80_to_sm89INS1_16FlashAttnFwdSm80INS1_25CollectiveMainloopFwdSm80ILi4ELi1ELb0EN4cute5tupleIJNS5_1CILi128EEENS7_ILi80EEENS7_ILi64EEEEEELi64ENS_6half_tEfNS_4arch4Sm80ELb0ELb0ELb0ELb1ELb0ELb1ELb1ELb1EEENS1_21CollectiveEpilogueFwdINS6_IJS8_SA_S9_EEENS6_IJNS7_ILi1EEESI_SI_EEESC_SE_Li128ELb1ELb1ELb1ELb0EEENS1_36VarlenDynamicPersistentTileSchedulerILi128ELi80ELi128ELi128ELb1ELb1ELb0ELb0ELb1ELb1EEEEEEEEEvNT_6ParamsE,"a",@progbits
	.sectionflags	@""
	.align	4
.nv.constant0._ZN7cutlass13device_kernelIN5flash19enable_sm80_to_sm89INS1_16FlashAttnFwdSm80INS1_25CollectiveMainloopFwdSm80ILi4ELi1ELb0EN4cute5tupleIJNS5_1CILi128EEENS7_ILi80EEENS7_ILi64EEEEEELi64ENS_6half_tEfNS_4arch4Sm80ELb0ELb0ELb0ELb1ELb0ELb1ELb1ELb1EEENS1_21CollectiveEpilogueFwdINS6_IJS8_SA_S9_EEENS6_IJNS7_ILi1EEESI_SI_EEESC_SE_Li128ELb1ELb1ELb1ELb0EEENS1_36VarlenDynamicPersistentTileSchedulerILi128ELi80ELi128ELi128ELb1ELb1ELb0ELb0ELb1ELb1EEEEEEEEEvNT_6ParamsE:
	.zero		1432


//--------------------- .nv.constant0._ZN7cutlass13device_kernelIN5flash19enable_sm80_to_sm89INS1_16FlashAttnFwdSm80INS1_25CollectiveMainloopFwdSm80ILi4ELi1ELb0EN4cute5tupleIJNS5_1CILi128EEENS7_ILi96EEENS7_ILi64EEEEEELi64ENS_6half_tEfNS_4arch4Sm80ELb0ELb1ELb0ELb0ELb0ELb0ELb1ELb1EEENS1_21CollectiveEpilogueFwdINS6_IJS8_SA_S9_EEENS6_IJNS7_ILi1EEESI_SI_EEESC_SE_Li128ELb0ELb1ELb1ELb0EEENS1_19SingleTileSchedulerILb0ELb1ELb1ELi128EEEEEEEEEvNT_6ParamsE --------------------------
	.section	.nv.constant0._ZN7cutlass13device_kernelIN5flash19enable_sm80_to_sm89INS1_16FlashAttnFwdSm80INS1_25CollectiveMainloopFwdSm80ILi4ELi1ELb0EN4cute5tupleIJNS5_1CILi128EEENS7_ILi96EEENS7_ILi64EEEEEELi64ENS_6half_tEfNS_4arch4Sm80ELb0ELb1ELb0ELb0ELb0ELb0ELb1ELb1EEENS1_21CollectiveEpilogueFwdINS6_IJS8_SA_S9_EEENS6_IJNS7_ILi1EEESI_SI_EEESC_SE_Li128ELb0ELb1ELb1ELb0EEENS1_19SingleTileSchedulerILb0ELb1ELb1ELi128EEEEEEEEEvNT_6ParamsE,"a",@progbits
	.sectionflags	@""
	.align	4
.nv.constant0._ZN7cutlass13device_kernelIN5flash19enable_sm80_to_sm89INS1_16FlashAttnFwdSm80INS1_25CollectiveMainloopFwdSm80ILi4ELi1ELb0EN4cute5tupleIJNS5_1CILi128EEENS7_ILi96EEENS7_ILi64EEEEEELi64ENS_6half_tEfNS_4arch4Sm80ELb0ELb1ELb0ELb0ELb0ELb0ELb1ELb1EEENS1_21CollectiveEpilogueFwdINS6_IJS8_SA_S9_EEENS6_IJNS7_ILi1EEESI_SI_EEESC_SE_Li128ELb0ELb1ELb1ELb0EEENS1_19SingleTileSchedulerILb0ELb1ELb1ELi128EEEEEEEEEvNT_6ParamsE:
	.zero		1400


//--------------------- .nv.constant0._ZN7cutlass13device_kernelIN5flash19enable_sm80_to_sm89INS1_16FlashAttnFwdSm80INS1_25CollectiveMainloopFwdSm80ILi4ELi1ELb0EN4cute5tupleIJNS5_1CILi128EEENS7_ILi80EEENS7_ILi64EEEEEELi64ENS_6half_tEfNS_4arch4Sm80ELb0ELb1ELb0ELb1ELb0ELb0ELb1ELb1EEENS1_21CollectiveEpilogueFwdINS6_IJS8_SA_S9_EEENS6_IJNS7_ILi1EEESI_SI_EEESC_SE_Li128ELb1ELb1ELb1ELb0EEENS1_36VarlenDynamicPersistentTileSchedulerILi128ELi80ELi128ELi128ELb1ELb1ELb0ELb1ELb0ELb1EEEEEEEEEvNT_6ParamsE --------------------------
	.section	.nv.constant0._ZN7cutlass13device_kernelIN5flash19enable_sm80_to_sm89INS1_16FlashAttnFwdSm80INS1_25CollectiveMainloopFwdSm80ILi4ELi1ELb0EN4cute5tupleIJNS5_1CILi128EEENS7_ILi80EEENS7_ILi64EEEEEELi64ENS_6half_tEfNS_4arch4Sm80ELb0ELb1ELb0ELb1ELb0ELb0ELb1ELb1EEENS1_21CollectiveEpilogueFwdINS6_IJS8_SA_S9_EEENS6_IJNS7_ILi1EEESI_SI_EEESC_SE_Li128ELb1ELb1ELb1ELb0EEENS1_36VarlenDynamicPersistentTileSchedulerILi128ELi80ELi128ELi128ELb1ELb1ELb0ELb1ELb0ELb1EEEEEEEEEvNT_6ParamsE,"a",@progbits
	.sectionflags	@""
	.align	4
.nv.constant0._ZN7cutlass13device_kernelIN5flash19enable_sm80_to_sm89INS1_16FlashAttnFwdSm80INS1_25CollectiveMainloopFwdSm80ILi4ELi1ELb0EN4cute5tupleIJNS5_1CILi128EEENS7_ILi80EEENS7_ILi64EEEEEELi64ENS_6half_tEfNS_4arch4Sm80ELb0ELb1ELb0ELb1ELb0ELb0ELb1ELb1EEENS1_21CollectiveEpilogueFwdINS6_IJS8_SA_S9_EEENS6_IJNS7_ILi1EEESI_SI_EEESC_SE_Li128ELb1ELb1ELb1ELb0EEENS1_36VarlenDynamicPersistentTileSchedulerILi128ELi80ELi128ELi128ELb1ELb1ELb0ELb1ELb0ELb1EEEEEEEEEvNT_6ParamsE:
	.zero		1432


//--------------------- .nv.constant0._ZN7cutlass13device_kernelIN5flash19enable_sm80_to_sm89INS1_16FlashAttnFwdSm80INS1_25CollectiveMainloopFwdSm80ILi4ELi1ELb0EN4cute5tupleIJNS5_1CILi128EEENS7_ILi80EEENS7_ILi64EEEEEELi64ENS_6half_tEfNS_4arch4Sm80ELb0ELb1ELb0ELb1ELb0ELb1ELb1ELb1EEENS1_21CollectiveEpilogueFwdINS6_IJS8_SA_S9_EEENS6_IJNS7_ILi1EEESI_SI_EEESC_SE_Li128ELb1ELb1ELb1ELb0EEENS1_36VarlenDynamicPersistentTileSchedulerILi128ELi80ELi128ELi128ELb1ELb1ELb0ELb1ELb0ELb1EEEEEEEEEvNT_6ParamsE --------------------------
	.section	.nv.constant0._ZN7cutlass13device_kernelIN5flash19enable_sm80_to_sm89INS1_16FlashAttnFwdSm80INS1_25CollectiveMainloopFwdSm80ILi4ELi1ELb0EN4cute5tupleIJNS5_1CILi128EEENS7_ILi80EEENS7_ILi64EEEEEELi64ENS_6half_tEfNS_4arch4Sm80ELb0ELb1ELb0ELb1ELb0ELb1ELb1ELb1EEENS1_21CollectiveEpilogueFwdINS6_IJS8_SA_S9_EEENS6_IJNS7_ILi1EEESI_SI_EEESC_SE_Li128ELb1ELb1ELb1ELb0EEENS1_36VarlenDynamicPersistentTileSchedulerILi128ELi80ELi128ELi128ELb1ELb1ELb0ELb1ELb0ELb1EEEEEEEEEvNT_6ParamsE,"a",@progbits
	.sectionflags	@""
	.align	4
.nv.constant0._ZN7cutlass13device_kernelIN5flash19enable_sm80_to_sm89INS1_16FlashAttnFwdSm80INS1_25CollectiveMainloopFwdSm80ILi4ELi1ELb0EN4cute5tupleIJNS5_1CILi128EEENS7_ILi80EEENS7_ILi64EEEEEELi64ENS_6half_tEfNS_4arch4Sm80ELb0ELb1ELb0ELb1ELb0ELb1ELb1ELb1EEENS1_21CollectiveEpilogueFwdINS6_IJS8_SA_S9_EEENS6_IJNS7_ILi1EEESI_SI_EEESC_SE_Li128ELb1ELb1ELb1ELb0EEENS1_36VarlenDynamicPersistentTileSchedulerILi128ELi80ELi128ELi128ELb1ELb1ELb0ELb1ELb0ELb1EEEEEEEEEvNT_6ParamsE:
	.zero		1432


//--------------------- .nv.constant0._ZN7cutlass13device_kernelIN5flash19enable_sm80_to_sm89INS1_16FlashAttnFwdSm80INS1_25CollectiveMainloopFwdSm80ILi4ELi1ELb0EN4cute5tupleIJNS5_1CILi128EEENS7_ILi112EEENS7_ILi64EEEEEELi64ENS_6half_tEfNS_4arch4Sm80ELb1ELb0ELb0ELb0ELb0ELb0ELb1ELb1EEENS1_21CollectiveEpilogueFwdINS6_IJS8_SA_S9_EEENS6_IJNS7_ILi1EEESI_SI_EEESC_SE_Li128ELb0ELb1ELb1ELb0EEENS1_30DynamicPersistentTileSchedulerILi128ELi128ELb1ELb1ELb0EEEEEEEEEvNT_6ParamsE --------------------------
	.section	.nv.constant0._ZN7cutlass13device_kernelIN5flash19enable_sm80_to_sm89INS1_16FlashAttnFwdSm80INS1_25CollectiveMainloopFwdSm80ILi4ELi1ELb0EN4cute5tupleIJNS5_1CILi128EEENS7_ILi112EEENS7_ILi64EEEEEELi64ENS_6half_tEfNS_4arch4Sm80ELb1ELb0ELb0ELb0ELb0ELb0ELb1ELb1EEENS1_21CollectiveEpilogueFwdINS6_IJS8_SA_S9_EEENS6_IJNS7_ILi1EEESI_SI_EEESC_SE_Li128ELb0ELb1ELb1ELb0EEENS1_30DynamicPersistentTileSchedulerILi128ELi128ELb1ELb1ELb0EEEEEEEEEvNT_6ParamsE,"a",@progbits
	.sectionflags	@""
	.align	4
.nv.constant0._ZN7cutlass13device_kernelIN5flash19enable_sm80_to_sm89INS1_16FlashAttnFwdSm80INS1_25CollectiveMainloopFwdSm80ILi4ELi1ELb0EN4cute5tupleIJNS5_1CILi128EEENS7_ILi112EEENS7_ILi64EEEEEELi64ENS_6half_tEfNS_4arch4Sm80ELb1ELb0ELb0ELb0ELb0ELb0ELb1ELb1EEENS1_21CollectiveEpilogueFwdINS6_IJS8_SA_S9_EEENS6_IJNS7_ILi1EEESI_SI_EEESC_SE_Li128ELb0ELb1ELb1ELb0EEENS1_30DynamicPersistentTileSchedulerILi128ELi128ELb1ELb1ELb0EEEEEEEEEvNT_6ParamsE:
	.zero		1416


//--------------------- .nv.constant0._ZN7cutlass13device_kernelIN5flash19enable_sm80_to_sm89INS1_16FlashAttnFwdSm80INS1_25CollectiveMainloopFwdSm80ILi4ELi1ELb0EN4cute5tupleIJNS5_1CILi128EEENS7_ILi80EEENS7_ILi64EEEEEELi64ENS_6half_tEfNS_4arch4Sm80ELb1ELb0ELb0ELb1ELb0ELb0ELb1ELb1EEENS1_21CollectiveEpilogueFwdINS6_IJS8_SA_S9_EEENS6_IJNS7_ILi1EEESI_SI_EEESC_SE_Li128ELb1ELb1ELb1ELb0EEENS1_36VarlenDynamicPersistentTileSchedulerILi128ELi80ELi128ELi128ELb1ELb1ELb0ELb1ELb1ELb1EEEEEEEEEvNT_6ParamsE --------------------------
	.section	.nv.constant0._ZN7cutlass13device_kernelIN5flash19enable_sm80_to_sm89INS1_16FlashAttnFwdSm80INS1_25CollectiveMainloopFwdSm80ILi4ELi1ELb0EN4cute5tupleIJNS5_1CILi128EEENS7_ILi80EEENS7_ILi64EEEEEELi64ENS_6half_tEfNS_4arch4Sm80ELb1ELb0ELb0ELb1ELb0ELb0ELb1ELb1EEENS1_21CollectiveEpilogueFwdINS6_IJS8_SA_S9_EEENS6_IJNS7_ILi1EEESI_SI_EEESC_SE_Li128ELb1ELb1ELb1ELb0EEENS1_36VarlenDynamicPersistentTileSchedulerILi128ELi80ELi128ELi128ELb1ELb1ELb0ELb1ELb1ELb1EEEEEEEEEvNT_6ParamsE,"a",@progbits
	.sectionflags	@""
	.align	4
.nv.constant0._ZN7cutlass13device_kernelIN5flash19enable_sm80_to_sm89INS1_16FlashAttnFwdSm80INS1_25CollectiveMainloopFwdSm80ILi4ELi1ELb0EN4cute5tupleIJNS5_1CILi128EEENS7_ILi80EEENS7_ILi64EEEEEELi64ENS_6half_tEfNS_4arch4Sm80ELb1ELb0ELb0ELb1ELb0ELb0ELb1ELb1EEENS1_21CollectiveEpilogueFwdINS6_IJS8_SA_S9_EEENS6_IJNS7_ILi1EEESI_SI_EEESC_SE_Li128ELb1ELb1ELb1ELb0EEENS1_36VarlenDynamicPersistentTileSchedulerILi128ELi80ELi128ELi128ELb1ELb1ELb0ELb1ELb1ELb1EEEEEEEEEvNT_6ParamsE:
	.zero		1432


//--------------------- .nv.constant0._ZN7cutlass13device_kernelIN5flash19enable_sm80_to_sm89INS1_16FlashAttnFwdSm80INS1_25CollectiveMainloopFwdSm80ILi4ELi1ELb0EN4cute5tupleIJNS5_1CILi128EEENS7_ILi80EEENS7_ILi64EEEEEELi64ENS_6half_tEfNS_4arch4Sm80ELb1ELb0ELb0ELb1ELb0ELb1ELb1ELb1EEENS1_21CollectiveEpilogueFwdINS6_IJS8_SA_S9_EEENS6_IJNS7_ILi1EEESI_SI_EEESC_SE_Li128ELb1ELb1ELb1ELb0EEENS1_36VarlenDynamicPersistentTileSchedulerILi128ELi80ELi128ELi128ELb1ELb1ELb0ELb1ELb1ELb1EEEEEEEEEvNT_6ParamsE --------------------------
	.section	.nv.constant0._ZN7cutlass13device_kernelIN5flash19enable_sm80_to_sm89INS1_16FlashAttnFwdSm80INS1_25CollectiveMainloopFwdSm80ILi4ELi1ELb0EN4cute5tupleIJNS5_1CILi128EEENS7_ILi80EEENS7_ILi64EEEEEELi64ENS_6half_tEfNS_4arch4Sm80ELb1ELb0ELb0ELb1ELb0ELb1ELb1ELb1EEENS1_21CollectiveEpilogueFwdINS6_IJS8_SA_S9_EEENS6_IJNS7_ILi1EEESI_SI_EEESC_SE_Li128ELb1ELb1ELb1ELb0EEENS1_36VarlenDynamicPersistentTileSchedulerILi128ELi80ELi128ELi128ELb1ELb1ELb0ELb1ELb1ELb1EEEEEEEEEvNT_6ParamsE,"a",@progbits
	.sectionflags	@""
	.align	4
.nv.constant0._ZN7cutlass13device_kernelIN5flash19enable_sm80_to_sm89INS1_16FlashAttnFwdSm80INS1_25CollectiveMainloopFwdSm80ILi4ELi1ELb0EN4cute5tupleIJNS5_1CILi128EEENS7_ILi80EEENS7_ILi64EEEEEELi64ENS_6half_tEfNS_4arch4Sm80ELb1ELb0ELb0ELb1ELb0ELb1ELb1ELb1EEENS1_21CollectiveEpilogueFwdINS6_IJS8_SA_S9_EEENS6_IJNS7_ILi1EEESI_SI_EEESC_SE_Li128ELb1ELb1ELb1ELb0EEENS1_36VarlenDynamicPersistentTileSchedulerILi128ELi80ELi128ELi128ELb1ELb1ELb0ELb1ELb1ELb1EEEEEEEEEvNT_6ParamsE:
	.zero		1432


//--------------------- .text._ZN7cutlass13device_kernelIN5flash19enable_sm80_to_sm89INS1_16FlashAttnFwdSm80INS1_25CollectiveMainloopFwdSm80ILi4ELi1ELb0EN4cute5tupleIJNS5_1CILi128EEENS7_ILi112EEENS7_ILi64EEEEEELi64ENS_6half_tEfNS_4arch4Sm80ELb0ELb0ELb1ELb0ELb0ELb0ELb1ELb1EEENS1_21CollectiveEpilogueFwdINS6_IJS8_SA_S9_EEENS6_IJNS7_ILi1EEESI_SI_EEESC_SE_Li128ELb0ELb1ELb1ELb0EEENS1_19SingleTileSchedulerILb0ELb1ELb1ELi128EEEEEEEEEvNT_6ParamsE --------------------------
	.section	.text._ZN7cutlass13device_kernelIN5flash19enable_sm80_to_sm89INS1_16FlashAttnFwdSm80INS1_25CollectiveMainloopFwdSm80ILi4ELi1ELb0EN4cute5tupleIJNS5_1CILi128EEENS7_ILi112EEENS7_ILi64EEEEEELi64ENS_6half_tEfNS_4arch4Sm80ELb0ELb0ELb1ELb0ELb0ELb0ELb1ELb1EEENS1_21CollectiveEpilogueFwdINS6_IJS8_SA_S9_EEENS6_IJNS7_ILi1EEESI_SI_EEESC_SE_Li128ELb0ELb1ELb1ELb0EEENS1_19SingleTileSchedulerILb0ELb1ELb1ELi128EEEEEEEEEvNT_6ParamsE,"ax",@progbits
	.sectioninfo	@"SHI_REGISTERS=255"
	.align	128
.text._ZN7cutlass13device_kernelIN5flash19enable_sm80_to_sm89INS1_16FlashAttnFwdSm80INS1_25CollectiveMainloopFwdSm80ILi4ELi1ELb0EN4cute5tupleIJNS5_1CILi128EEENS7_ILi112EEENS7_ILi64EEEEEELi64ENS_6half_tEfNS_4arch4Sm80ELb0ELb0ELb1ELb0ELb0ELb0ELb1ELb1EEENS1_21CollectiveEpilogueFwdINS6_IJS8_SA_S9_EEENS6_IJNS7_ILi1EEESI_SI_EEESC_SE_Li128ELb0ELb1ELb1ELb0EEENS1_19SingleTileSchedulerILb0ELb1ELb1ELi128EEEEEEEEEvNT_6ParamsE:
        .type           _ZN7cutlass13device_kernelIN5flash19enable_sm80_to_sm89INS1_16FlashAttnFwdSm80INS1_25CollectiveMainloopFwdSm80ILi4ELi1ELb0EN4cute5tupleIJNS5_1CILi128EEENS7_ILi112EEENS7_ILi64EEEEEELi64ENS_6half_tEfNS_4arch4Sm80ELb0ELb0ELb1ELb0ELb0ELb0ELb1ELb1EEENS1_21CollectiveEpilogueFwdINS6_IJS8_SA_S9_EEENS6_IJNS7_ILi1EEESI_SI_EEESC_SE_Li128ELb0ELb1ELb1ELb0EEENS1_19SingleTileSchedulerILb0ELb1ELb1ELi128EEEEEEEEEvNT_6ParamsE,@function
        .size           _ZN7cutlass13device_kernelIN5flash19enable_sm80_to_sm89INS1_16FlashAttnFwdSm80INS1_25CollectiveMainloopFwdSm80ILi4ELi1ELb0EN4cute5tupleIJNS5_1CILi128EEENS7_ILi112EEENS7_ILi64EEEEEELi64ENS_6half_tEfNS_4arch4Sm80ELb0ELb0ELb1ELb0ELb0ELb0ELb1ELb1EEENS1_21CollectiveEpilogueFwdINS6_IJS8_SA_S9_EEENS6_IJNS7_ILi1EEESI_SI_EEESC_SE_Li128ELb0ELb1ELb1ELb0EEENS1_19SingleTileSchedulerILb0ELb1ELb1ELi128EEEEEEEEEvNT_6ParamsE,(.L_x_3228 - _ZN7cutlass13device_kernelIN5flash19enable_sm80_to_sm89INS1_16FlashAttnFwdSm80INS1_25CollectiveMainloopFwdSm80ILi4ELi1ELb0EN4cute5tupleIJNS5_1CILi128EEENS7_ILi112EEENS7_ILi64EEEEEELi64ENS_6half_tEfNS_4arch4Sm80ELb0ELb0ELb1ELb0ELb0ELb0ELb1ELb1EEENS1_21CollectiveEpilogueFwdINS6_IJS8_SA_S9_EEENS6_IJNS7_ILi1EEESI_SI_EEESC_SE_Li128ELb0ELb1ELb1ELb0EEENS1_19SingleTileSchedulerILb0ELb1ELb1ELi128EEEEEEEEEvNT_6ParamsE)
        .other          _ZN7cutlass13device_kernelIN5flash19enable_sm80_to_sm89INS1_16FlashAttnFwdSm80INS1_25CollectiveMainloopFwdSm80ILi4ELi1ELb0EN4cute5tupleIJNS5_1CILi128EEENS7_ILi112EEENS7_ILi64EEEEEELi64ENS_6half_tEfNS_4arch4Sm80ELb0ELb0ELb1ELb0ELb0ELb0ELb1ELb1EEENS1_21CollectiveEpilogueFwdINS6_IJS8_SA_S9_EEENS6_IJNS7_ILi1EEESI_SI_EEESC_SE_Li128ELb0ELb1ELb1ELb0EEENS1_19SingleTileSchedulerILb0ELb1ELb1ELi128EEEEEEEEEvNT_6ParamsE,@"STO_CUDA_ENTRY STV_DEFAULT"
_ZN7cutlass13device_kernelIN5flash19enable_sm80_to_sm89INS1_16FlashAttnFwdSm80INS1_25CollectiveMainloopFwdSm80ILi4ELi1ELb0EN4cute5tupleIJNS5_1CILi128EEENS7_ILi112EEENS7_ILi64EEEEEELi64ENS_6half_tEfNS_4arch4Sm80ELb0ELb0ELb1ELb0ELb0ELb0ELb1ELb1EEENS1_21CollectiveEpilogueFwdINS6_IJS8_SA_S9_EEENS6_IJNS7_ILi1EEESI_SI_EEESC_SE_Li128ELb0ELb1ELb1ELb0EEENS1_19SingleTileSchedulerILb0ELb1ELb1ELi128EEEEEEEEEvNT_6ParamsE:
[----:B------:R-:W-:-:S03]  /*0000*/  MOV R1, c[0x0][0x28] ;  /* 0x00000a0000017a02 */ /* 0x000fc60000000f00 */
[----:B------:R-:W1:Y:S01]  /*0010*/  S2R R192, SR_TID.X ;  /* 0x0000000000c07919 */ /* 0x000e620000002100 */
[----:B------:R-:W-:-:S03]  /*0020*/  IADD3 R1, R1, -0x68, RZ ;  /* 0xffffff9801017810 */ /* 0x000fc60007ffe0ff */
[----:B------:R-:W2:Y:S04]  /*0030*/  S2R R2, SR_CTAID.Y ;  /* 0x0000000000027919 */ /* 0x000ea80000002600 */
[----:B------:R-:W3:Y:S01]  /*0040*/  S2R R28, SR_CTAID.Z ;  /* 0x00000000001c7919 */ /* 0x000ee20000002700 */
[----:B-1----:R-:W-:-:S06]  /*0050*/  SHF.R.U32.HI R0, RZ, 0x5, R192 ;  /* 0x00000005ff007819 */ /* 0x002fcc00000116c0 */
[----:B------:R-:W1:Y:S02]  /*0060*/  SHFL.IDX PT, R0, R0, RZ, 0x1f ;  /* 0x00001fff00007589 */ /* 0x000e6400000e0000 */
[----:B-1----:R-:W-:-:S13]  /*0070*/  ISETP.NE.AND P0, PT, R0, RZ, PT ;  /* 0x000000ff0000720c */ /* 0x002fda0003f05270 */
[----:B------:R-:W-:Y:S05]  /*0080*/  @!P0 BRA `(.L_x_0) ;  /* 0x0000008000008947 */ /* 0x000fea0003800000 */
[----:B--23--:R1:W-:Y:S01]  /*0090*/  STL [R1+0x30], R2 ;  /* 0x0000300201007387 */ /* 0x00c3e20000100800 */
[----:B------:R-:W-:-:S04]  /*00a0*/  MOV R0, c[0x0][0x550] ;  /* 0x0001540000007a02 */ /* 0x000fc80000000f00 */
[----:B------:R-:W-:-:S13]  /*00b0*/  ISETP.NE.AND P0, PT, R0, 0x1, PT ;  /* 0x000000010000780c */ /* 0x000fda0003f05270 */
[----:B------:R-:W-:Y:S05]  /*00c0*/  @!P0 BRA `(.L_x_1) ;  /* 0x000000a000008947 */ /* 0x000fea0003800000 */
[----:B------:R-:W-:-:S05]  /*00d0*/  IMAD.HI.U32 R0, R2, c[0x0][0x554], RZ ;  /* 0x0001550002007a27 */ /* 0x000fca00078e00ff */
[----:B------:R-:W-:-:S05]  /*00e0*/  SHF.R.U32.HI R0, RZ, c[0x0][0x558], R0 ;  /* 0x00015600ff007a19 */ /* 0x000fca0000011600 */
[----:B------:R2:W-:Y:S01]  /*00f0*/  STL [R1+0x30], R0 ;  /* 0x0000300001007387 */ /* 0x0005e20000100800 */
[----:B------:R-:W-:Y:S05]  /*0100*/  BRA `(.L_x_1) ;  /* 0x0000006000007947 */ /* 0x000fea0003800000 */
.L_x_0:
[----:B--23--:R-:W-:Y:S01]  /*0110*/  IMAD.MOV.U32 R0, RZ, RZ, c[0x0][0x550] ;  /* 0x00015400ff007624 */ /* 0x00cfe200078e00ff */
[----:B------:R-:W-:-:S04]  /*0120*/  MOV R3, R2 ;  /* 0x0000000200037202 */ /* 0x000fc80000000f00 */
[----:B------:R-:W-:-:S13]  /*0130*/  ISETP.NE.AND P0, PT, R0, 0x1, PT ;  /* 0x000000010000780c */ /* 0x000fda0003f05270 */
[----:B------:R-:W-:-:S05]  /*0140*/  @P0 IMAD.HI.U32 R0, R2, c[0x0][0x554], RZ ;  /* 0x0001550002000a27 */ /* 0x000fca00078e00ff */
[----:B------:R-:W-:-:S05]  /*0150*/  @P0 SHF.R.U32.HI R3, RZ, c[0x0][0x558], R0 ;  /* 0x00015600ff030a19 */ /* 0x000fca0000011600 */
[----:B------:R1:W-:Y:S02]  /*0160*/  STL [R1+0x30], R3 ;  /* 0x0000300301007387 */ /* 0x0003e40000100800 */
.L_x_1:
[----:B------:R-:W3:Y:S01]  /*0170*/  LDL R19, [R1+0x30] ;  /* 0x0000300001137983 */ /* 0x000ee20000100800 */
[----:B------:R-:W-:Y:S02]  /*0180*/  ISETP.GE.AND P0, PT, R28, RZ, PT ;  /* 0x000000ff1c00720c */ /* 0x000fe40003f06270 */
[----:B--23--:R-:W-:-:S05]  /*0190*/  IADD3 R0, -R19, RZ, RZ ;  /* 0x000000ff13007210 */ /* 0x00cfca0007ffe1ff */
[----:B------:R-:W-:-:S06]  /*01a0*/  IMAD R11, R0, c[0x0][0x550], R2 ;  /* 0x00015400000b7a24 */ /* 0x000fcc00078e0202 */
[----:B------:R-:W-:Y:S05]  /*01b0*/  @!P0 EXIT ;  /* 0x000000000000894d */ /* 0x000fea0003800000 */
[----:B------:R-:W-:Y:S02]  /*01c0*/  IMAD.MOV.U32 R0, RZ, RZ, c[0x0][0x1d0] ;  /* 0x00007400ff007624 */ /* 0x000fe400078e00ff */
[----:B-1----:R-:W-:-:S03]  /*01d0*/  IMAD.MOV.U32 R2, RZ, RZ, RZ ;  /* 0x000000ffff027224 */ /* 0x002fc600078e00ff */
[C---:B------:R-:W-:Y:S02]  /*01e0*/  ISETP.GE.AND P0, PT, R0.reuse, 0x1, PT ;  /* 0x000000010000780c */ /* 0x040fe40003f06270 */
[----:B------:R-:W-:Y:S01]  /*01f0*/  IADD3 R3, R0, 0x6f, RZ ;  /* 0x0000006f00037810 */ /* 0x000fe20007ffe0ff */
[----:B------:R-:W-:-:S04]  /*0200*/  IMAD.MOV.U32 R0, RZ, RZ, RZ ;  /* 0x000000ffff007224 */ /* 0x000fc800078e00ff */
[----:B------:R-:W-:-:S05]  /*0210*/  IMAD.HI R2, R3, -0x6db6db6d, R2 ;  /* 0x9249249303027827 */ /* 0x000fca00078e0202 */
[----:B------:R-:W-:-:S04]  /*0220*/  SHF.R.U32.HI R3, RZ, 0x1f, R2 ;  /* 0x0000001fff037819 */ /* 0x000fc80000011602 */
[----:B------:R-:W-:Y:S01]  /*0230*/  LEA.HI.SX32 R10, R2, R3, 0x1a ;  /* 0x00000003020a7211 */ /* 0x000fe200078fd2ff */
[----:B------:R-:W-:Y:S05]  /*0240*/  @!P0 BRA `(.L_x_2) ;  /* 0x0000020000008947 */ /* 0x000fea0003800000 */
[----:B------:R-:W-:-:S04]  /*0250*/  SHF.R.U32.HI R0, RZ, 0x10, R11 ;  /* 0x00000010ff007819 */ /* 0x000fc8000001160b */
[----:B------:R-:W-:-:S04]  /*0260*/  ISETP.NE.AND P0, PT, R0, RZ, PT ;  /* 0x000000ff0000720c */ /* 0x000fc80003f05270 */
[----:B------:R-:W-:-:S04]  /*0270*/  SEL R5, R0, c[0x0][0x338], P0 ;  /* 0x0000ce0000057a07 */ /* 0x000fc80000000000 */
[----:B------:R-:W-:Y:S02]  /*0280*/  IABS R0, R5 ;  /* 0x0000000500007213 */ /* 0x000fe40000000000 */
[----:B------:R-:W-:-:S03]  /*0290*/  IADD3 R7, R10, -0x1, R5 ;  /* 0xffffffff0a077810 */ /* 0x000fc60007ffe005 */
[----:B------:R-:W-:Y:S01]  /*02a0*/  IMAD.MOV.U32 R4, RZ, RZ, R0 ;  /* 0x000000ffff047224 */ /* 0x000fe200078e0000 */
[----:B------:R-:W-:-:S03]  /*02b0*/  IABS R9, R7 ;  /* 0x0000000700097213 */ /* 0x000fc60000000000 */
[----:B------:R-:W1:Y:S08]  /*02c0*/  I2F.RP R2, R4 ;  /* 0x0000000400027306 */ /* 0x000e700000209400 */
[----:B-1----:R-:W1:Y:S02]  /*02d0*/  MUFU.RCP R2, R2 ;  /* 0x0000000200027308 */ /* 0x002e640000001000 */
[----:B-1----:R-:W-:-:S06]  /*02e0*/  IADD3 R2, R2, 0xffffffe, RZ ;  /* 0x0ffffffe02027810 */ /* 0x002fcc0007ffe0ff */
[----:B------:R-:W1:Y:S02]  /*02f0*/  F2I.FTZ.U32.TRUNC.NTZ R3, R2 ;  /* 0x0000000200037305 */ /* 0x000e64000021f000 */
[----:B-1----:R-:W-:Y:S02]  /*0300*/  IMAD.MOV R0, RZ, RZ, -R3 ;  /* 0x000000ffff007224 */ /* 0x002fe400078e0a03 */
[----:B------:R-:W-:Y:S02]  /*0310*/  IMAD.MOV.U32 R2, RZ, RZ, RZ ;  /* 0x000000ffff027224 */ /* 0x000fe400078e00ff */
[----:B------:R-:W-:Y:S01]  /*0320*/  IMAD.MOV.U32 R6, RZ, RZ, R0 ;  /* 0x000000ffff067224 */ /* 0x000fe200078e0000 */
[----:B------:R-:W-:-:S03]  /*0330*/  IABS R0, R5 ;  /* 0x0000000500007213 */ /* 0x000fc60000000000 */
[----:B------:R-:W-:Y:S02]  /*0340*/  IMAD R6, R6, R4, RZ ;  /* 0x0000000406067224 */ /* 0x000fe400078e02ff */
[----:B------:R-:W-:Y:S02]  /*0350*/  IMAD.MOV R8, RZ, RZ, -R0 ;  /* 0x000000ffff087224 */ /* 0x000fe400078e0a00 */
[----:B------:R-:W-:-:S04]  /*0360*/  IMAD.HI.U32 R0, R3, R6, R2 ;  /* 0x0000000603007227 */ /* 0x000fc800078e0002 */
[----:B------:R-:W-:Y:S02]  /*0370*/  IMAD.MOV.U32 R2, RZ, RZ, R9 ;  /* 0x000000ffff027224 */ /* 0x000fe400078e0009 */
[----:B------:R-:W-:Y:S02]  /*0380*/  IMAD.MOV.U32 R3, RZ, RZ, R8 ;  /* 0x000000ffff037224 */ /* 0x000fe400078e0008 */
[----:B------:R-:W-:-:S04]  /*0390*/  IMAD.HI.U32 R0, R0, R2, RZ ;  /* 0x0000000200007227 */ /* 0x000fc800078e00ff */
[----:B------:R-:W-:-:S05]  /*03a0*/  IMAD R2, R0, R3, R2 ;  /* 0x0000000300027224 */ /* 0x000fca00078e0202 */
[----:B------:R-:W-:-:S13]  /*03b0*/  ISETP.GT.U32.AND P1, PT, R4, R2, PT ;  /* 0x000000020400720c */ /* 0x000fda0003f24070 */
[----:B------:R-:W-:Y:S01]  /*03c0*/  @!P1 IMAD.IADD R2, R2, 0x1, -R4 ;  /* 0x0000000102029824 */ /* 0x000fe200078e0a04 */
[----:B------:R-:W-:Y:S02]  /*03d0*/  @!P1 IADD3 R0, R0, 0x1, RZ ;  /* 0x0000000100009810 */ /* 0x000fe40007ffe0ff */
[----:B------:R-:W-:Y:S02]  /*03e0*/  ISETP.NE.AND P1, PT, R5, RZ, PT ;  /* 0x000000ff0500720c */ /* 0x000fe40003f25270 */
[----:B------:R-:W-:Y:S02]  /*03f0*/  ISETP.GE.U32.AND P2, PT, R2, R4, PT ;  /* 0x000000040200720c */ /* 0x000fe40003f46070 */
[----:B------:R-:W-:-:S04]  /*0400*/  LOP3.LUT R2, R7, R5, RZ, 0x3c, !PT ;  /* 0x0000000507027212 */ /* 0x000fc800078e3cff */
[----:B------:R-:W-:-:S07]  /*0410*/  ISETP.GE.AND P0, PT, R2, RZ, PT ;  /* 0x000000ff0200720c */ /* 0x000fce0003f06270 */
[----:B------:R-:W-:-:S06]  /*0420*/  @P2 IADD3 R0, R0, 0x1, RZ ;  /* 0x0000000100002810 */ /* 0x000fcc0007ffe0ff */
[----:B------:R-:W-:Y:S01]  /*0430*/  @!P0 IMAD.MOV R0, RZ, RZ, -R0 ;  /* 0x000000ffff008224 */ /* 0x000fe200078e0a00 */
[----:B------:R-:W-:Y:S02]  /*0440*/  @!P1 LOP3.LUT R0, RZ, R5, RZ, 0x33, !PT ;  /* 0x00000005ff009212 */ /* 0x000fe400078e33ff */
.L_x_2:
[----:B------:R-:W-:Y:S01]  /*0450*/  LOP3.LUT R2, R11, 0xffff, RZ, 0xc0, !PT ;  /* 0x0000ffff0b027812 */ /* 0x000fe200078ec0ff */
[----:B------:R-:W-:Y:S01]  /*0460*/  ULDC.64 UR8, c[0x0][0x118] ;  /* 0x0000460000087ab9 */ /* 0x000fe20000000a00 */
[----:B------:R-:W-:Y:S01]  /*0470*/  PLOP3.LUT P4, PT, PT, PT, PT, 0x80, 0x0 ;  /* 0x000000000000781c */ /* 0x000fe20003f8f070 */
[----:B------:R-:W-:Y:S01]  /*0480*/  CS2R R22, SRZ ;  /* 0x0000000000167805 */ /* 0x000fe2000001ff00 */
[----:B------:R-:W-:Y:S01]  /*0490*/  CS2R R20, SRZ ;  /* 0x0000000000147805 */ /* 0x000fe2000001ff00 */
[----:B------:R-:W-:Y:S01]  /*04a0*/  IMAD R199, R2, R0, RZ ;  /* 0x0000000002c77224 */ /* 0x000fe200078e02ff */
[----:B------:R-:W-:Y:S01]  /*04b0*/  CS2R R178, SRZ ;  /* 0x0000000000b27805 */ /* 0x000fe2000001ff00 */
[----:B------:R-:W-:Y:S01]  /*04c0*/  CS2R R176, SRZ ;  /* 0x0000000000b07805 */ /* 0x000fe2000001ff00 */
[----:B------:R-:W-:Y:S01]  /*04d0*/  CS2R R182, SRZ ;  /* 0x0000000000b67805 */ /* 0x000fe2000001ff00 */
[----:B------:R-:W-:Y:S01]  /*04e0*/  IMAD.IADD R0, R199, 0x1, R0 ;  /* 0x00000001c7007824 */ /* 0x000fe200078e0200 */
[----:B------:R1:W-:Y:S01]  /*04f0*/  STL [R1+0x34], R199 ;  /* 0x000034c701007387 */ /* 0x0003e20000100800 */
[----:B------:R-:W-:Y:S01]  /*0500*/  CS2R R180, SRZ ;  /* 0x0000000000b47805 */ /* 0x000fe2000001ff00 */
[----:B------:R-:W-:Y:S01]  /*0510*/  CS2R R174, SRZ ;  /* 0x0000000000ae7805 */ /* 0x000fe2000001ff00 */
[----:B------:R-:W-:Y:S01]  /*0520*/  CS2R R172, SRZ ;  /* 0x0000000000ac7805 */ /* 0x000fe2000001ff00 */
[----:B------:R-:W-:Y:S01]  /*0530*/  IMNMX R200, R10, R0, PT ;  /* 0x000000000ac87217 */ /* 0x000fe20003800200 */
[----:B------:R-:W-:Y:S01]  /*0540*/  CS2R R170, SRZ ;  /* 0x0000000000aa7805 */ /* 0x000fe2000001ff00 */
[----:B------:R-:W-:Y:S01]  /*0550*/  CS2R R168, SRZ ;  /* 0x0000000000a87805 */ /* 0x000fe2000001ff00 */
[----:B------:R-:W-:Y:S01]  /*0560*/  CS2R R162, SRZ ;  /* 0x0000000000a27805 */ /* 0x000fe2000001ff00 */
[----:B------:R-:W-:Y:S01]  /*0570*/  ISETP.GT.AND P0, PT, R200, R199, PT ;  /* 0x000000c7c800720c */ /* 0x000fe20003f04270 */
[----:B------:R-:W-:Y:S01]  /*0580*/  CS2R R160, SRZ ;  /* 0x0000000000a07805 */ /* 0x000fe2000001ff00 */
        /* <DEDUP_REMOVED lines=22> */
[----:B------:R-:W-:Y:S05]  /*06f0*/  @!P0 BRA `(.L_x_3) ;  /* 0x0000cc3000008947 */ /* 0x000fea0003800000 */
[----:B-1----:R-:W-:-:S04]  /*0700*/  ISETP.NE.U32.AND P1, PT, RZ, c[0x0][0x340], PT ;  /* 0x0000d000ff007a0c */ /* 0x002fc80003f25070 */
[----:B------:R-:W-:-:S13]  /*0710*/  ISETP.NE.AND.EX P1, PT, RZ, c[0x0][0x344], PT, P1 ;  /* 0x0000d100ff007a0c */ /* 0x000fda0003f25310 */
[----:B------:R-:W-:-:S04]  /*0720*/  @P1 IMAD.MOV.U32 R2, RZ, RZ, 0x4 ;  /* 0x00000004ff021424 */ /* 0x000fc800078e00ff */
[----:B------:R-:W-:-:S05]  /*0730*/  @P1 IMAD.WIDE R2, R28, R2, c[0x0][0x340] ;  /* 0x0000d0001c021625 */ /* 0x000fca00078e0202 */
[----:B------:R1:W2:Y:S01]  /*0740*/  @P1 LDG.E R18, [R2.64] ;  /* 0x0000000802121981 */ /* 0x0002a2000c1e1900 */
[----:B------:R-:W-:Y:S01]  /*0750*/  SHF.R.S32.HI R27, RZ, 0x1f, R192 ;  /* 0x0000001fff1b7819 */ /* 0x000fe200000114c0 */
[----:B------:R-:W-:Y:S01]  /*0760*/  IMAD.MOV.U32 R0, RZ, RZ, c[0x0][0x2c4] ;  /* 0x0000b100ff007624 */ /* 0x000fe200078e00ff */
[----:B------:R-:W-:Y:S01]  /*0770*/  SHF.R.S32.HI R16, RZ, 0x1f, R19 ;  /* 0x0000001fff107819 */ /* 0x000fe20000011413 */
[----:B------:R-:W3:Y:S01]  /*0780*/  S2R R22, SR_CTAID.X ;  /* 0x0000000000167919 */ /* 0x000ee20000002500 */
[-C--:B------:R-:W-:Y:S01]  /*0790*/  LEA.HI R5, R27, R192.reuse, RZ, 0x3 ;  /* 0x000000c01b057211 */ /* 0x080fe200078f18ff */
[----:B------:R-:W-:Y:S01]  /*07a0*/  ULDC UR5, c[0x0][0x2c4] ;  /* 0x0000b10000057ab9 */ /* 0x000fe20000000800 */
[----:B------:R-:W-:Y:S01]  /*07b0*/  ISETP.NE.AND P0, PT, R0, 0x1, PT ;  /* 0x000000010000780c */ /* 0x000fe20003f05270 */
[----:B------:R-:W-:Y:S01]  /*07c0*/  IMAD R4, R16, c[0x0][0x1b8], RZ ;  /* 0x00006e0010047a24 */ /* 0x000fe200078e02ff */
[----:B------:R-:W-:Y:S01]  /*07d0*/  LOP3.LUT R0, R5, 0xfffffff8, RZ, 0xc0, !PT ;  /* 0xfffffff805007812 */ /* 0x000fe200078ec0ff */
[----:B------:R-:W-:Y:S01]  /*07e0*/  ULDC UR4, c[0x0][0x168] ;  /* 0x00005a0000047ab9 */ /* 0x000fe20000000800 */
[----:B------:R-:W-:Y:S01]  /*07f0*/  SHF.R.S32.HI R15, RZ, 0x3, R5 ;  /* 0x00000003ff0f7819 */ /* 0x000fe20000011405 */
[----:B------:R-:W-:Y:S01]  /*0800*/  UIMAD UR4, UR5, UR4, URZ ;  /* 0x00000004050472a4 */ /* 0x000fe2000f8e023f */
[-C--:B------:R-:W-:Y:S01]  /*0810*/  IADD3 R21, -R0, R192.reuse, RZ ;  /* 0x000000c000157210 */ /* 0x080fe20007ffe1ff */
[----:B------:R-:W-:Y:S01]  /*0820*/  IMAD R0, R19, c[0x0][0x1bc], R4 ;  /* 0x00006f0013007a24 */ /* 0x000fe200078e0204 */
[----:B------:R-:W-:Y:S01]  /*0830*/  SHF.R.S32.HI R20, RZ, 0x1f, R28 ;  /* 0x0000001fff147819 */ /* 0x000fe2000001141c */
[----:B------:R-:W-:Y:S01]  /*0840*/  BSSY B0, `(.L_x_4) ;  /* 0x000005c000007945 */ /* 0x000fe20003800000 */
[--C-:B------:R-:W-:Y:S01]  /*0850*/  SHF.R.S32.HI R7, RZ, 0x1f, R15.reuse ;  /* 0x0000001fff077819 */ /* 0x100fe2000001140f */
[----:B------:R-:W-:Y:S01]  /*0860*/  IMAD R4, R21, 0x10, R15 ;  /* 0x0000001015047824 */ /* 0x000fe200078e020f */
[----:B------:R-:W-:Y:S01]  /*0870*/  LEA.HI R26, R27, R192, RZ, 0x4 ;  /* 0x000000c01b1a7211 */ /* 0x000fe200078f20ff */
[----:B------:R-:W-:Y:S01]  /*0880*/  IMAD R5, R20, c[0x0][0x1c0], RZ ;  /* 0x0000700014057a24 */ /* 0x000fe200078e02ff */
[----:B------:R-:W-:Y:S01]  /*0890*/  SHF.L.U32 R14, R15, 0x6, RZ ;  /* 0x000000060f0e7819 */ /* 0x000fe200000006ff */
[----:B------:R-:W-:-:S02]  /*08a0*/  IMAD.SHL.U32 R6, R21, 0x8, RZ ;  /* 0x0000000815067824 */ /* 0x000fc400078e00ff */
[----:B------:R-:W-:Y:S02]  /*08b0*/  IMAD R5, R28, c[0x0][0x1c4], R5 ;  /* 0x000071001c057a24 */ /* 0x000fe400078e0205 */
[----:B-1----:R-:W-:-:S04]  /*08c0*/  IMAD.WIDE.U32 R2, R19, c[0x0][0x1b8], RZ ;  /* 0x00006e0013027a25 */ /* 0x002fc800078e00ff */
[----:B---3--:R-:W-:Y:S01]  /*08d0*/  IMAD R11, R22, 0x80, R4 ;  /* 0x00000080160b7824 */ /* 0x008fe200078e0204 */
[----:B------:R-:W-:-:S03]  /*08e0*/  IADD3 R3, R3, R0, RZ ;  /* 0x0000000003037210 */ /* 0x000fc60007ffe0ff */
[----:B------:R-:W-:Y:S01]  /*08f0*/  @P0 IMAD.HI.U32 R4, R11, c[0x0][0x2c8], RZ ;  /* 0x0000b2000b040a27 */ /* 0x000fe200078e00ff */
[----:B------:R-:W-:-:S03]  /*0900*/  MOV R0, R11 ;  /* 0x0000000b00007202 */ /* 0x000fc60000000f00 */
[----:B------:R-:W-:Y:S01]  /*0910*/  IMAD.WIDE.U32 R2, R28, c[0x0][0x1c0], R2 ;  /* 0x000070001c027a25 */ /* 0x000fe200078e0002 */
[----:B------:R-:W-:-:S03]  /*0920*/  @P0 SHF.R.U32.HI R0, RZ, c[0x0][0x2cc], R4 ;  /* 0x0000b300ff000a19 */ /* 0x000fc60000011604 */
[----:B------:R-:W-:Y:S01]  /*0930*/  IMAD R4, R7, c[0x0][0x208], RZ ;  /* 0x0000820007047a24 */ /* 0x000fe200078e02ff */
[----:B------:R-:W-:Y:S02]  /*0940*/  SHF.R.S32.HI R8, RZ, 0x1f, R0 ;  /* 0x0000001fff087819 */ /* 0x000fe40000011400 */
[----:B------:R-:W-:Y:S01]  /*0950*/  IADD3 R3, R3, R5, RZ ;  /* 0x0000000503037210 */ /* 0x000fe20007ffe0ff */
[----:B------:R-:W-:Y:S01]  /*0960*/  IMAD R5, R7, c[0x0][0x1e0], RZ ;  /* 0x0000780007057a24 */ /* 0x000fe200078e02ff */
[----:B------:R-:W-:Y:S01]  /*0970*/  SHF.R.S32.HI R7, RZ, 0x1f, R6 ;  /* 0x0000001fff077819 */ /* 0x000fe20000011406 */
[----:B------:R-:W-:Y:S02]  /*0980*/  IMAD R10, R8, c[0x0][0x1b0], RZ ;  /* 0x00006c00080a7a24 */ /* 0x000fe400078e02ff */
[----:B------:R-:W-:-:S04]  /*0990*/  IMAD.WIDE.U32 R2, R0, c[0x0][0x1b0], R2 ;  /* 0x00006c0000027a25 */ /* 0x000fc800078e0002 */
[----:B------:R-:W-:Y:S02]  /*09a0*/  IMAD R10, R0, c[0x0][0x1b4], R10 ;  /* 0x00006d00000a7a24 */ /* 0x000fe400078e020a */
[C---:B------:R-:W-:Y:S02]  /*09b0*/  IMAD R12, R15.reuse, c[0x0][0x1e4], R5 ;  /* 0x000079000f0c7a24 */ /* 0x040fe400078e0205 */
[----:B------:R-:W-:Y:S01]  /*09c0*/  IMAD.WIDE.U32 R8, R15, c[0x0][0x1e0], R6 ;  /* 0x000078000f087a25 */ /* 0x000fe200078e0006 */
[----:B------:R-:W-:Y:S02]  /*09d0*/  IADD3 R3, R3, R10, RZ ;  /* 0x0000000a03037210 */ /* 0x000fe40007ffe0ff */
[----:B------:R-:W-:Y:S01]  /*09e0*/  LOP3.LUT R10, R26, 0xfffffff0, RZ, 0xc0, !PT ;  /* 0xfffffff01a0a7812 */ /* 0x000fe200078ec0ff */
[----:B------:R-:W-:Y:S01]  /*09f0*/  IMAD.MOV R0, RZ, RZ, -R0 ;  /* 0x000000ffff007224 */ /* 0x000fe200078e0a00 */
[----:B------:R-:W-:Y:S01]  /*0a00*/  IADD3 R9, R9, R12, RZ ;  /* 0x0000000c09097210 */ /* 0x000fe20007ffe0ff */
[----:B------:R-:W-:-:S02]  /*0a10*/  IMAD R12, R16, c[0x0][0x210], RZ ;  /* 0x00008400100c7a24 */ /* 0x000fc400078e02ff */
[----:B------:R-:W-:Y:S02]  /*0a20*/  IMAD R11, R0, c[0x0][0x2c4], R11 ;  /* 0x0000b100000b7a24 */ /* 0x000fe400078e020b */
[----:B------:R-:W-:Y:S02]  /*0a30*/  IMAD.IADD R10, R192, 0x1, -R10 ;  /* 0x00000001c00a7824 */ /* 0x000fe400078e0a0a */
[C---:B------:R-:W-:Y:S02]  /*0a40*/  IMAD R13, R15.reuse, c[0x0][0x20c], R4 ;  /* 0x000083000f0d7a24 */ /* 0x040fe400078e0204 */
[----:B------:R-:W-:Y:S01]  /*0a50*/  IMAD.WIDE.U32 R4, R15, c[0x0][0x208], R6 ;  /* 0x000082000f047a25 */ /* 0x000fe200078e0006 */
[----:B------:R-:W-:-:S03]  /*0a60*/  SHF.R.S32.HI R17, RZ, 0x1f, R10 ;  /* 0x0000001fff117819 */ /* 0x000fc6000001140a */
[----:B------:R-:W-:Y:S01]  /*0a70*/  IMAD R0, R16, c[0x0][0x1e8], RZ ;  /* 0x00007a0010007a24 */ /* 0x000fe200078e02ff */
[----:B------:R-:W-:Y:S01]  /*0a80*/  LEA.HI R25, R17, R10, RZ, 0x3 ;  /* 0x0000000a11197211 */ /* 0x000fe200078f18ff */
[----:B------:R-:W-:Y:S01]  /*0a90*/  IMAD R16, R19, c[0x0][0x214], R12 ;  /* 0x0000850013107a24 */ /* 0x000fe200078e020c */
[----:B------:R-:W-:Y:S01]  /*0aa0*/  SHF.R.S32.HI R12, RZ, 0x1f, R11 ;  /* 0x0000001fff0c7819 */ /* 0x000fe2000001140b */
[----:B------:R-:W-:Y:S02]  /*0ab0*/  IMAD.IADD R5, R5, 0x1, R13 ;  /* 0x0000000105057824 */ /* 0x000fe400078e020d */
[----:B------:R-:W-:Y:S01]  /*0ac0*/  IMAD R13, R19, c[0x0][0x1ec], R0 ;  /* 0x00007b00130d7a24 */ /* 0x000fe200078e0200 */
[----:B------:R-:W-:Y:S01]  /*0ad0*/  LOP3.LUT R0, R14, 0x1c0, RZ, 0xc0, !PT ;  /* 0x000001c00e007812 */ /* 0x000fe200078ec0ff */
[----:B------:R-:W-:Y:S02]  /*0ae0*/  IMAD R12, R12, c[0x0][0x1a8], RZ ;  /* 0x00006a000c0c7a24 */ /* 0x000fe400078e02ff */
[----:B------:R-:W-:Y:S01]  /*0af0*/  IMAD.WIDE.U32 R2, R11, c[0x0][0x1a8], R2 ;  /* 0x00006a000b027a25 */ /* 0x000fe200078e0002 */
[----:B------:R-:W-:-:S02]  /*0b00*/  LOP3.LUT R17, R0, 0x38, R6, 0xf8, !PT ;  /* 0x0000003800117812 */ /* 0x000fc400078ef806 */
[----:B------:R-:W-:Y:S01]  /*0b10*/  SHF.R.U32.HI R14, RZ, 0x3, R0 ;  /* 0x00000003ff0e7819 */ /* 0x000fe20000011600 */
[----:B------:R-:W-:Y:S01]  /*0b20*/  IMAD R12, R11, c[0x0][0x1ac], R12 ;  /* 0x00006b000b0c7a24 */ /* 0x000fe200078e020c */
[----:B------:R-:W-:Y:S01]  /*0b30*/  LOP3.LUT R0, R25, 0xfffffff8, RZ, 0xc0, !PT ;  /* 0xfffffff819007812 */ /* 0x000fe200078ec0ff */
[C---:B------:R-:W-:Y:S01]  /*0b40*/  IMAD.WIDE.U32 R4, R19.reuse, c[0x0][0x210], R4 ;  /* 0x0000840013047a25 */ /* 0x040fe200078e0004 */
[----:B------:R-:W-:Y:S02]  /*0b50*/  LEA R11, P0, R2, c[0x0][0x160], 0x1 ;  /* 0x00005800020b7a11 */ /* 0x000fe400078008ff */
[----:B------:R-:W-:Y:S01]  /*0b60*/  IADD3 R24, R10, -R0, RZ ;  /* 0x800000000a187210 */ /* 0x000fe20007ffe0ff */
[----:B------:R-:W-:Y:S01]  /*0b70*/  IMAD.WIDE.U32 R8, R19, c[0x0][0x1e8], R8 ;  /* 0x00007a0013087a25 */ /* 0x000fe200078e0008 */
[----:B------:R-:W-:Y:S02]  /*0b80*/  IADD3 R10, R3, R12, RZ ;  /* 0x0000000c030a7210 */ /* 0x000fe40007ffe0ff */
[----:B------:R-:W-:Y:S01]  /*0b90*/  LOP3.LUT R19, R17, R14, RZ, 0x3c, !PT ;  /* 0x0000000e11137212 */ /* 0x000fe200078e3cff */
[----:B------:R-:W-:Y:S01]  /*0ba0*/  IMAD.IADD R5, R5, 0x1, R16 ;  /* 0x0000000105057824 */ /* 0x000fe200078e0210 */
[----:B------:R-:W-:Y:S01]  /*0bb0*/  LEA.HI.X R10, R2, c[0x0][0x164], R10, 0x1, P0 ;  /* 0x00005900020a7a11 */ /* 0x000fe200000f0c0a */
[----:B------:R-:W-:Y:S01]  /*0bc0*/  IMAD.IADD R9, R9, 0x1, R13 ;  /* 0x0000000109097824 */ /* 0x000fe200078e020d */
[----:B------:R-:W-:Y:S01]  /*0bd0*/  LEA.HI R13, R27, R192, RZ, 0x6 ;  /* 0x000000c01b0d7211 */ /* 0x000fe200078f30ff */
[----:B------:R1:W3:Y:S01]  /*0be0*/  SHFL.IDX PT, R16, R11, RZ, 0x181f ;  /* 0x00181fff0b107589 */ /* 0x0002e200000e0000 */
[----:B------:R-:W-:-:S03]  /*0bf0*/  ISETP.GE.AND P0, PT, R6, c[0x0][0x198], PT ;  /* 0x0000660006007a0c */ /* 0x000fc60003f06270 */
[----:B------:R-:W-:Y:S01]  /*0c00*/  IMAD.SHL.U32 R13, R13, 0x8, RZ ;  /* 0x000000080d0d7824 */ /* 0x000fe200078e00ff */
[----:B------:R1:W4:Y:S01]  /*0c10*/  SHFL.IDX PT, R17, R10, RZ, 0x181f ;  /* 0x00181fff0a117589 */ /* 0x00032200000e0000 */
[----:B--2---:R-:W-:Y:S01]  /*0c20*/  @P1 SHF.R.S32.HI R3, RZ, 0x1f, R18 ;  /* 0x0000001fff031819 */ /* 0x004fe20000011412 */
[----:B------:R-:W-:Y:S02]  /*0c30*/  @!P1 IMAD.MOV.U32 R3, RZ, RZ, R20 ;  /* 0x000000ffff039224 */ /* 0x000fe400078e0014 */
[----:B------:R-:W-:Y:S01]  /*0c40*/  @P1 IMAD.MOV.U32 R2, RZ, RZ, R18 ;  /* 0x000000ffff021224 */ /* 0x000fe200078e0012 */
[----:B------:R-:W-:Y:S01]  /*0c50*/  @!P1 MOV R2, R28 ;  /* 0x0000001c00029202 */ /* 0x000fe20000000f00 */
[C---:B------:R-:W-:Y:S01]  /*0c60*/  IMAD R12, R3.reuse, c[0x0][0x1f0], RZ ;  /* 0x00007c00030c7a24 */ /* 0x040fe200078e02ff */
[----:B------:R-:W-:Y:S01]  /*0c70*/  LEA R18, R22, R15, 0x7 ;  /* 0x0000000f16127211 */ /* 0x000fe200078e38ff */
[----:B------:R-:W-:Y:S01]  /*0c80*/  IMAD R0, R3, c[0x0][0x218], RZ ;  /* 0x0000860003007a24 */ /* 0x000fe200078e02ff */
[----:B------:R-:W-:Y:S01]  /*0c90*/  MOV R22, 0x20 ;  /* 0x0000002000167802 */ /* 0x000fe20000000f00 */
[----:B------:R-:W-:Y:S01]  /*0ca0*/  IMAD R14, R2, c[0x0][0x1f4], R12 ;  /* 0x00007d00020e7a24 */ /* 0x000fe200078e020c */
[----:B------:R-:W-:Y:S01]  /*0cb0*/  ISETP.GE.AND P3, PT, R18, UR4, PT ;  /* 0x0000000412007c0c */ /* 0x000fe2000bf66270 */
[C---:B------:R-:W-:Y:S01]  /*0cc0*/  IMAD R12, R2.reuse, c[0x0][0x21c], R0 ;  /* 0x00008700020c7a24 */ /* 0x040fe200078e0200 */
[----:B------:R-:W-:Y:S01]  /*0cd0*/  LOP3.LUT R0, R19, 0xfffffe00, R13, 0xf8, !PT ;  /* 0xfffffe0013007812 */ /* 0x000fe200078ef80d */
[----:B------:R-:W-:Y:S01]  /*0ce0*/  IMAD.WIDE.U32 R30, R2, c[0x0][0x218], R4 ;  /* 0x00008600021e7a25 */ /* 0x000fe200078e0004 */
[----:B------:R-:W-:-:S03]  /*0cf0*/  R2P PR, R24, 0x6 ;  /* 0x0000000618007804 */ /* 0x000fc60000000000 */
[----:B------:R-:W-:Y:S01]  /*0d00*/  IMAD.WIDE.U32 R34, R2, c[0x0][0x1f0], R8 ;  /* 0x00007c0002227a25 */ /* 0x000fe200078e0008 */
[----:B------:R-:W-:Y:S02]  /*0d10*/  IADD3 R33, R31, R12, RZ ;  /* 0x0000000c1f217210 */ /* 0x000fe40007ffe0ff */
[----:B------:R-:W-:Y:S01]  /*0d20*/  SEL R4, R22, 0xffffffe0, !P2 ;  /* 0xffffffe016047807 */ /* 0x000fe20005000000 */
[----:B------:R-:W-:Y:S01]  /*0d30*/  IMAD.MOV.U32 R20, RZ, RZ, 0x10 ;  /* 0x00000010ff147424 */ /* 0x000fe200078e00ff */
[----:B------:R-:W-:Y:S01]  /*0d40*/  IADD3 R37, R35, R14, RZ ;  /* 0x0000000e23257210 */ /* 0x000fe20007ffe0ff */
[----:B------:R1:W-:Y:S03]  /*0d50*/  STL.64 [R1+0x38], R34 ;  /* 0x0000382201007387 */ /* 0x0003e60000100a00 */
[----:B------:R-:W-:Y:S01]  /*0d60*/  SEL R3, R20, 0xfffffff0, !P1 ;  /* 0xfffffff014037807 */ /* 0x000fe20004800000 */
[----:B------:R1:W-:Y:S04]  /*0d70*/  STL.64 [R1+0x8], R30 ;  /* 0x0000081e01007387 */ /* 0x0003e80000100a00 */
[----:B------:R1:W-:Y:S04]  /*0d80*/  STL [R1+0x4], R33 ;  /* 0x0000042101007387 */ /* 0x0003e80000100800 */
[----:B------:R1:W-:Y:S01]  /*0d90*/  STL [R1+0x2c], R37 ;  /* 0x00002c2501007387 */ /* 0x0003e20000100800 */
[----:B------:R-:W-:Y:S05]  /*0da0*/  @P3 BRA `(.L_x_5) ;  /* 0x0000005000003947 */ /* 0x000fea0003800000 */
[----:B---34-:R-:W-:Y:S01]  /*0db0*/  LEA R8, P1, R6, R16, 0x1 ;  /* 0x0000001006087211 */ /* 0x018fe200078208ff */
[----:B------:R-:W-:-:S03]  /*0dc0*/  IMAD.SHL.U32 R2, R0, 0x2, RZ ;  /* 0x0000000200027824 */ /* 0x000fc600078e00ff */
[----:B------:R-:W-:-:S05]  /*0dd0*/  LEA.HI.X R9, R6, R17, R7, 0x1, P1 ;  /* 0x0000001106097211 */ /* 0x000fca00008f0c07 */
[----:B------:R-:W-:Y:S01]  /*0de0*/  @!PT LDS RZ, [RZ] ;  /* 0x00000000fffff984 */ /* 0x000fe20000000800 */
[----:B------:R2:W-:Y:S04]  /*0df0*/  LDGSTS.E.BYPASS.LTC128B.128 [R2+0x7100], [R8.64], !P0 ;  /* 0x0710000008027fae */ /* 0x0005e8000c101d48 */
.L_x_5:
[----:B---34-:R-:W-:Y:S05]  /*0e00*/  BSYNC B0 ;  /* 0x0000000000007941 */ /* 0x018fea0003800000 */
.L_x_4:
[----:B------:R-:W-:Y:S01]  /*0e10*/  IADD3 R5, R18, 0x10, RZ ;  /* 0x0000001012057810 */ /* 0x000fe20007ffe0ff */
[----:B--2---:R2:W3:Y:S01]  /*0e20*/  SHFL.IDX PT, R2, R10, 0x1, 0x181f ;  /* 0x00381f000a027f89 */ /* 0x0044e200000e0000 */
[----:B------:R-:W-:Y:S02]  /*0e30*/  BSSY B0, `(.L_x_6) ;  /* 0x0000009000007945 */ /* 0x000fe40003800000 */
[----:B------:R-:W-:Y:S01]  /*0e40*/  ISETP.GE.AND P1, PT, R5, UR4, PT ;  /* 0x0000000405007c0c */ /* 0x000fe2000bf26270 */
[----:B------:R2:W4:-:S12]  /*0e50*/  SHFL.IDX PT, R8, R11, 0x1, 0x181f ;  /* 0x00381f000b087f89 */ /* 0x00051800000e0000 */
[----:B------:R-:W-:Y:S05]  /*0e60*/  @P1 BRA `(.L_x_7) ;  /* 0x0000005000001947 */ /* 0x000fea0003800000 */
[----:B----4-:R-:W-:-:S04]  /*0e70*/  LEA R8, P1, R6, R8, 0x1 ;  /* 0x0000000806087211 */ /* 0x010fc800078208ff */
[----:B---3--:R-:W-:Y:S01]  /*0e80*/  LEA.HI.X R9, R6, R2, R7, 0x1, P1 ;  /* 0x0000000206097211 */ /* 0x008fe200008f0c07 */
[----:B------:R-:W-:-:S05]  /*0e90*/  IMAD.SHL.U32 R2, R0, 0x2, RZ ;  /* 0x0000000200027824 */ /* 0x000fca00078e00ff */
[----:B------:R-:W-:Y:S01]  /*0ea0*/  @!PT LDS RZ, [RZ] ;  /* 0x00000000fffff984 */ /* 0x000fe20000000800 */
[----:B------:R3:W-:Y:S03]  /*0eb0*/  LDGSTS.E.BYPASS.LTC128B.128 [R2+0x7900], [R8.64], !P0 ;  /* 0x0790000008027fae */ /* 0x0007e6000c101d48 */
.L_x_7:
[----:B------:R-:W-:Y:S05]  /*0ec0*/  BSYNC B0 ;  /* 0x0000000000007941 */ /* 0x000fea0003800000 */
.L_x_6:
[----:B------:R-:W-:Y:S01]  /*0ed0*/  IADD3 R5, R18, 0x20, RZ ;  /* 0x0000002012057810 */ /* 0x000fe20007ffe0ff */
[----:B---3--:R3:W1:Y:S01]  /*0ee0*/  SHFL.IDX PT, R2, R10, 0x2, 0x181f ;  /* 0x00581f000a027f89 */ /* 0x00866200000e0000 */
[----:B------:R-:W-:Y:S02]  /*0ef0*/  BSSY B0, `(.L_x_8) ;  /* 0x0000009000007945 */ /* 0x000fe40003800000 */
[----:B------:R-:W-:Y:S01]  /*0f00*/  ISETP.GE.AND P1, PT, R5, UR4, PT ;  /* 0x0000000405007c0c */ /* 0x000fe2000bf26270 */
[----:B----4-:R3:W4:-:S12]  /*0f10*/  SHFL.IDX PT, R8, R11, 0x2, 0x181f ;  /* 0x00581f000b087f89 */ /* 0x01071800000e0000 */
[----:B------:R-:W-:Y:S05]  /*0f20*/  @P1 BRA `(.L_x_9) ;  /* 0x0000005000001947 */ /* 0x000fea0003800000 */
[----:B----4-:R-:W-:-:S04]  /*0f30*/  LEA R8, P1, R6, R8, 0x1 ;  /* 0x0000000806087211 */ /* 0x010fc800078208ff */
[----:B-1----:R-:W-:Y:S01]  /*0f40*/  LEA.HI.X R9, R6, R2, R7, 0x1, P1 ;  /* 0x0000000206097211 */ /* 0x002fe200008f0c07 */
[----:B------:R-:W-:-:S05]  /*0f50*/  IMAD.SHL.U32 R2, R0, 0x2, RZ ;  /* 0x0000000200027824 */ /* 0x000fca00078e00ff */
[----:B------:R-:W-:Y:S01]  /*0f60*/  @!PT LDS RZ, [RZ] ;  /* 0x00000000fffff984 */ /* 0x000fe20000000800 */
[----:B------:R1:W-:Y:S03]  /*0f70*/  LDGSTS.E.BYPASS.LTC128B.128 [R2+0x8100], [R8.64], !P0 ;  /* 0x0810000008027fae */ /* 0x0003e6000c101d48 */
.L_x_9:
[----:B------:R-:W-:Y:S05]  /*0f80*/  BSYNC B0 ;  /* 0x0000000000007941 */ /* 0x000fea0003800000 */
.L_x_8:
[----:B------:R-:W-:Y:S01]  /*0f90*/  IADD3 R5, R18, 0x30, RZ ;  /* 0x0000003012057810 */ /* 0x000fe20007ffe0ff */
[----:B-1----:R1:W2:Y:S01]  /*0fa0*/  SHFL.IDX PT, R2, R10, 0x3, 0x181f ;  /* 0x00781f000a027f89 */ /* 0x0022a200000e0000 */
[----:B------:R-:W-:Y:S02]  /*0fb0*/  BSSY B0, `(.L_x_10) ;  /* 0x0000009000007945 */ /* 0x000fe40003800000 */
[----:B------:R-:W-:Y:S01]  /*0fc0*/  ISETP.GE.AND P1, PT, R5, UR4, PT ;  /* 0x0000000405007c0c */ /* 0x000fe2000bf26270 */
[----:B----4-:R1:W4:-:S12]  /*0fd0*/  SHFL.IDX PT, R8, R11, 0x3, 0x181f ;  /* 0x00781f000b087f89 */ /* 0x01031800000e0000 */
[----:B------:R-:W-:Y:S05]  /*0fe0*/  @P1 BRA `(.L_x_11) ;  /* 0x0000005000001947 */ /* 0x000fea0003800000 */
[----:B----4-:R-:W-:-:S04]  /*0ff0*/  LEA R8, P1, R6, R8, 0x1 ;  /* 0x0000000806087211 */ /* 0x010fc800078208ff */
[----:B--2---:R-:W-:Y:S01]  /*1000*/  LEA.HI.X R9, R6, R2, R7, 0x1, P1 ;  /* 0x0000000206097211 */ /* 0x004fe200008f0c07 */
[----:B------:R-:W-:-:S05]  /*1010*/  IMAD.SHL.U32 R2, R0, 0x2, RZ ;  /* 0x0000000200027824 */ /* 0x000fca00078e00ff */
[----:B------:R-:W-:Y:S01]  /*1020*/  @!PT LDS RZ, [RZ] ;  /* 0x00000000fffff984 */ /* 0x000fe20000000800 */
[----:B------:R2:W-:Y:S03]  /*1030*/  LDGSTS.E.BYPASS.LTC128B.128 [R2+0x8900], [R8.64], !P0 ;  /* 0x0890000008027fae */ /* 0x0005e6000c101d48 */
.L_x_11:
[----:B------:R-:W-:Y:S05]  /*1040*/  BSYNC B0 ;  /* 0x0000000000007941 */ /* 0x000fea0003800000 */
.L_x_10:
[----:B------:R-:W-:Y:S01]  /*1050*/  IADD3 R5, R18, 0x40, RZ ;  /* 0x0000004012057810 */ /* 0x000fe20007ffe0ff */
[----:B--2---:R2:W1:Y:S01]  /*1060*/  SHFL.IDX PT, R2, R10, 0x4, 0x181f ;  /* 0x00981f000a027f89 */ /* 0x00446200000e0000 */
        /* <DEDUP_REMOVED lines=9> */
.L_x_13:
[----:B------:R-:W-:Y:S05]  /*1100*/  BSYNC B0 ;  /* 0x0000000000007941 */ /* 0x000fea0003800000 */
.L_x_12:
        /* <DEDUP_REMOVED lines=11> */
.L_x_15:
[----:B------:R-:W-:Y:S05]  /*11c0*/  BSYNC B0 ;  /* 0x0000000000007941 */ /* 0x000fea0003800000 */
.L_x_14:
        /* <DEDUP_REMOVED lines=11> */
.L_x_17:
[----:B------:R-:W-:Y:S05]  /*1280*/  BSYNC B0 ;  /* 0x0000000000007941 */ /* 0x000fea0003800000 */
.L_x_16:
[----:B-1--4-:R-:W1:Y:S01]  /*1290*/  SHFL.IDX PT, R8, R11, 0x7, 0x181f ;  /* 0x00f81f000b087f89 */ /* 0x012e6200000e0000 */
[----:B------:R-:W-:Y:S01]  /*12a0*/  IADD3 R5, R18, 0x70, RZ ;  /* 0x0000007012057810 */ /* 0x000fe20007ffe0ff */
[----:B------:R-:W-:Y:S01]  /*12b0*/  UMOV UR6, 0x5 ;  /* 0x0000000500067882 */ /* 0x000fe20000000000 */
[----:B------:R-:W-:Y:S01]  /*12c0*/  SHF.L.U32 R241, R0, 0x1, RZ ;  /* 0x0000000100f17819 */ /* 0x000fe200000006ff */
[----:B------:R4:W5:Y:S01]  /*12d0*/  SHFL.IDX PT, R2, R10, 0x7, 0x181f ;  /* 0x00f81f000a027f89 */ /* 0x00096200000e0000 */
[----:B------:R-:W-:Y:S01]  /*12e0*/  ISETP.GE.AND P1, PT, R5, UR4, PT ;  /* 0x0000000405007c0c */ /* 0x000fe2000bf26270 */
[----:B------:R-:W-:Y:S01]  /*12f0*/  ULDC.64 UR4, c[0x0][0x208] ;  /* 0x0000820000047ab9 */ /* 0x000fe20000000a00 */
[----:B------:R-:W-:Y:S01]  /*1300*/  MOV R5, 0x70 ;  /* 0x0000007000057802 */ /* 0x000fe20000000f00 */
[----:B------:R-:W-:Y:S01]  /*1310*/  USHF.L.U32 UR7, UR4, 0x5, URZ ;  /* 0x0000000504077899 */ /* 0x000fe2000800063f */
[C---:B------:R-:W-:Y:S01]  /*1320*/  IADD3 R169, R200.reuse, -0x1, RZ ;  /* 0xffffffffc8a97810 */ /* 0x040fe20007ffe0ff */
[----:B------:R-:W-:Y:S01]  /*1330*/  USHF.L.U64.HI UR5, UR4, UR6, UR5 ;  /* 0x0000000604057299 */ /* 0x000fe20008010205 */
[----:B------:R-:W-:Y:S01]  /*1340*/  MOV R202, R36 ;  /* 0x0000002400ca7202 */ /* 0x000fe20000000f00 */
[----:B------:R-:W-:Y:S01]  /*1350*/  IMAD R155, R200, -0x70, R5 ;  /* 0xffffff90c89b7824 */ /* 0x000fe200078e0205 */
[----:B------:R-:W-:Y:S01]  /*1360*/  MOV R203, R37 ;  /* 0x0000002500cb7202 */ /* 0x000fe20000000f00 */
[----:B------:R-:W-:Y:S01]  /*1370*/  IMAD.WIDE.U32 R196, R5, c[0x0][0x1e0], RZ ;  /* 0x0000780005c47a25 */ /* 0x000fe200078e00ff */
[----:B------:R-:W-:-:S02]  /*1380*/  SHF.R.S32.HI R17, RZ, 0x1f, R169 ;  /* 0x0000001fff117819 */ /* 0x000fc400000114a9 */
[----:B------:R-:W-:Y:S02]  /*1390*/  IADD3 R20, R155, c[0x0][0x1d0], -R15 ;  /* 0x000074009b147a10 */ /* 0x000fe40007ffe80f */
[----:B------:R-:W-:Y:S02]  /*13a0*/  MOV R202, R34 ;  /* 0x0000002200ca7202 */ /* 0x000fe40000000f00 */
[C---:B------:R-:W-:Y:S02]  /*13b0*/  ISETP.GE.AND P5, PT, R20.reuse, 0x1, PT ;  /* 0x000000011400780c */ /* 0x040fe40003fa6270 */
[----:B------:R-:W-:Y:S01]  /*13c0*/  ISETP.GE.AND P3, PT, R20, 0x21, PT ;  /* 0x000000211400780c */ /* 0x000fe20003f66270 */
[----:B------:R-:W-:Y:S01]  /*13d0*/  STL.64 [R1+0x28], R202 ;  /* 0x000028ca01007387 */ /* 0x000fe20000100a00 */
[----:B-1----:R-:W-:Y:S01]  /*13e0*/  @!P1 LEA R8, P2, R6, R8, 0x1 ;  /* 0x0000000806089211 */ /* 0x002fe200078408ff */
[----:B--234-:R-:W-:Y:S01]  /*13f0*/  IMAD R10, R5, c[0x0][0x1e4], RZ ;  /* 0x00007900050a7a24 */ /* 0x01cfe200078e02ff */
[----:B------:R-:W-:-:S02]  /*1400*/  MOV R193, c[0x0][0x1e0] ;  /* 0x0000780000c17a02 */ /* 0x000fc40000000f00 */
[----:B-----5:R-:W-:Y:S02]  /*1410*/  @!P1 LEA.HI.X R9, R6, R2, R7, 0x1, P2 ;  /* 0x0000000206099211 */ /* 0x020fe400010f0c07 */
[----:B------:R-:W-:Y:S01]  /*1420*/  IADD3 R191, R197, R10, RZ ;  /* 0x0000000ac5bf7210 */ /* 0x000fe20007ffe0ff */
[----:B------:R-:W-:Y:S01]  /*1430*/  IMAD.WIDE.U32 R12, R193, 0x20, RZ ;  /* 0x00000020c10c7825 */ /* 0x000fe200078e00ff */
[C---:B------:R-:W-:Y:S01]  /*1440*/  ISETP.GE.AND P6, PT, R20.reuse, 0x31, PT ;  /* 0x000000311400780c */ /* 0x040fe20003fc6270 */
[----:B------:R-:W-:Y:S01]  /*1450*/  @!PT LDS RZ, [RZ] ;  /* 0x00000000fffff984 */ /* 0x000fe20000000800 */
[----:B------:R1:W-:Y:S01]  /*1460*/  @!P1 LDGSTS.E.BYPASS.LTC128B.128 [R241+0xa900], [R8.64], !P0 ;  /* 0x0a90000008f19fae */ /* 0x0003e2000c101d48 */
[----:B------:R-:W-:Y:S01]  /*1470*/  ISETP.GE.AND P0, PT, R20, 0x11, PT ;  /* 0x000000111400780c */ /* 0x000fe20003f06270 */
[----:B------:R-:W-:Y:S01]  /*1480*/  IMAD R0, R191, R169, RZ ;  /* 0x000000a9bf007224 */ /* 0x000fe200078e02ff */
[----:B------:R-:W-:Y:S01]  /*1490*/  ISETP.GE.AND P1, PT, R6, c[0x0][0x1d4], PT ;  /* 0x0000750006007a0c */ /* 0x000fe20003f26270 */
[----:B------:R-:W0:Y:S01]  /*14a0*/  LDGDEPBAR ;  /* 0x00000000000079af */ /* 0x000e220000000000 */
[----:B------:R-:W-:Y:S01]  /*14b0*/  MOV R194, c[0x0][0x1e4] ;  /* 0x0000790000c27a02 */ /* 0x000fe20000000f00 */
[----:B------:R-:W-:Y:S01]  /*14c0*/  IMAD R0, R17, R196, R0 ;  /* 0x000000c411007224 */ /* 0x000fe200078e0200 */
[----:B------:R-:W-:-:S02]  /*14d0*/  SHF.R.S32.HI R16, RZ, 0x4, R26 ;  /* 0x00000004ff107819 */ /* 0x000fc4000001141a */
[----:B------:R-:W-:Y:S02]  /*14e0*/  SHF.L.U32 R7, R194, 0x5, RZ ;  /* 0x00000005c2077819 */ /* 0x000fe400000006ff */
[----:B------:R-:W-:Y:S02]  /*14f0*/  SHF.L.U32 R15, R15, 0x3, RZ ;  /* 0x000000030f0f7819 */ /* 0x000fe400000006ff */
[----:B------:R-:W-:Y:S02]  /*1500*/  LEA.HI R14, R26, R16, RZ, 0x1 ;  /* 0x000000101a0e7211 */ /* 0x000fe400078f08ff */
[----:B------:R-:W-:Y:S02]  /*1510*/  MOV R28, R32 ;  /* 0x00000020001c7202 */ /* 0x000fe40000000f00 */
[----:B------:R-:W-:Y:S02]  /*1520*/  MOV R29, R33 ;  /* 0x00000021001d7202 */ /* 0x000fe40000000f00 */
[----:B------:R-:W-:-:S02]  /*1530*/  MOV R28, R30 ;  /* 0x0000001e001c7202 */ /* 0x000fc40000000f00 */
[----:B------:R-:W-:-:S03]  /*1540*/  LEA.HI R190, R27, R192, RZ, 0x5 ;  /* 0x000000c01bbe7211 */ /* 0x000fc600078f28ff */
[----:B------:R-:W-:Y:S01]  /*1550*/  STL.64 [R1], R28 ;  /* 0x0000001c01007387 */ /* 0x000fe20000100a00 */
[----:B-1----:R-:W-:-:S03]  /*1560*/  IMAD.WIDE.U32 R8, R169, R196, R202 ;  /* 0x000000c4a9087225 */ /* 0x002fc600078e00ca */
[----:B------:R-:W-:Y:S02]  /*1570*/  BAR.SYNC.DEFER_BLOCKING 0x0 ;  /* 0x0000000000007b1d */ /* 0x000fe40000010000 */
[C---:B------:R-:W-:Y:S02]  /*1580*/  @P5 LEA R10, P2, R8.reuse, c[0x0][0x1c8], 0x1 ;  /* 0x00007200080a5a11 */ /* 0x040fe400078408ff */
[----:B------:R-:W-:Y:S02]  /*1590*/  IADD3 R9, R9, R0, RZ ;  /* 0x0000000009097210 */ /* 0x000fe40007ffe0ff */
[----:B------:R-:W-:Y:S02]  /*15a0*/  @P0 LEA R0, P4, R193, R8, 0x4 ;  /* 0x00000008c1000211 */ /* 0x000fe400078820ff */
[C---:B------:R-:W-:Y:S02]  /*15b0*/  @P5 LEA.HI.X R11, R8.reuse, c[0x0][0x1cc], R9, 0x1, P2 ;  /* 0x00007300080b5a11 */ /* 0x040fe400010f0c09 */
[----:B------:R-:W-:-:S02]  /*15c0*/  @P3 IADD3 R2, P2, R8, R12, RZ ;  /* 0x0000000c08023210 */ /* 0x000fc40007f5e0ff */
[----:B------:R-:W-:Y:S02]  /*15d0*/  @P0 LEA.HI.X R5, R193, R9, R194, 0x4, P4 ;  /* 0x00000009c1050211 */ /* 0x000fe400020f24c2 */
[C---:B------:R-:W-:Y:S02]  /*15e0*/  @P0 LEA R12, P4, R0.reuse, c[0x0][0x1c8], 0x1 ;  /* 0x00007200000c0a11 */ /* 0x040fe400078808ff */
[----:B------:R-:W-:Y:S02]  /*15f0*/  @P3 IADD3.X R7, R9, R13, R7, P2, !PT ;  /* 0x0000000d09073210 */ /* 0x000fe400017fe407 */
[----:B------:R-:W-:Y:S01]  /*1600*/  @P0 LEA.HI.X R13, R0, c[0x0][0x1cc], R5, 0x1, P4 ;  /* 0x00007300000d0a11 */ /* 0x000fe200020f0c05 */
[----:B------:R-:W-:Y:S01]  /*1610*/  @P6 IMAD R0, R194, 0x30, RZ ;  /* 0x00000030c2006824 */ /* 0x000fe200078e02ff */
[C---:B------:R-:W-:Y:S01]  /*1620*/  ISETP.GE.AND P4, PT, R20.reuse, 0x51, PT ;  /* 0x000000511400780c */ /* 0x040fe20003f86270 */
[----:B------:R-:W-:Y:S01]  /*1630*/  @!PT LDS RZ, [RZ] ;  /* 0x00000000fffff984 */ /* 0x000fe20000000800 */
[----:B------:R-:W-:Y:S01]  /*1640*/  @!PT LDS RZ, [RZ] ;  /* 0x00000000fffff984 */ /* 0x000fe20000000800 */
[----:B------:R-:W-:Y:S01]  /*1650*/  @!PT LDS RZ, [RZ] ;  /* 0x00000000fffff984 */ /* 0x000fe20000000800 */
[----:B------:R1:W-:Y:S01]  /*1660*/  @P5 LDGSTS.E.BYPASS.LTC128B.128 [R241+0x3900], [R10.64], !P1 ;  /* 0x039000000af15fae */ /* 0x0003e2000c901d48 */
[----:B------:R-:W-:-:S03]  /*1670*/  ISETP.GE.AND P5, PT, R20, 0x41, PT ;  /* 0x000000411400780c */ /* 0x000fc60003fa6270 */
[----:B------:R2:W-:Y:S01]  /*1680*/  @P0 LDGSTS.E.BYPASS.LTC128B.128 [R241+0x4100], [R12.64], !P1 ;  /* 0x041000000cf10fae */ /* 0x0005e2000c901d48 */
[----:B-1----:R-:W-:Y:S01]  /*1690*/  @P6 IMAD.WIDE.U32 R10, R193, 0x30, R8 ;  /* 0x00000030c10a6825 */ /* 0x002fe200078e0008 */
[----:B--2---:R-:W-:-:S04]  /*16a0*/  @P3 LEA R12, P2, R2, c[0x0][0x1c8], 0x1 ;  /* 0x00007200020c3a11 */ /* 0x004fc800078408ff */
[----:B------:R-:W-:Y:S02]  /*16b0*/  @P6 IADD3 R0, R11, R0, RZ ;  /* 0x000000000b006210 */ /* 0x000fe40007ffe0ff */
[----:B------:R-:W-:Y:S02]  /*16c0*/  @P6 LEA R22, P0, R10, c[0x0][0x1c8], 0x1 ;  /* 0x000072000a166a11 */ /* 0x000fe400078008ff */
[----:B------:R-:W-:Y:S01]  /*16d0*/  @P3 LEA.HI.X R13, R2, c[0x0][0x1cc], R7, 0x1, P2 ;  /* 0x00007300020d3a11 */ /* 0x000fe200010f0c07 */
[----:B------:R-:W-:Y:S01]  /*16e0*/  @P4 IMAD R7, R194, 0x50, RZ ;  /* 0x00000050c2074824 */ /* 0x000fe200078e02ff */
[----:B------:R-:W-:Y:S02]  /*16f0*/  @P6 LEA.HI.X R23, R10, c[0x0][0x1cc], R0, 0x1, P0 ;  /* 0x000073000a176a11 */ /* 0x000fe400000f0c00 */
[----:B------:R-:W-:Y:S01]  /*1700*/  @P5 LEA R0, P0, R193, R8, 0x6 ;  /* 0x00000008c1005211 */ /* 0x000fe200078030ff */
[----:B------:R1:W-:Y:S01]  /*1710*/  @P3 LDGSTS.E.BYPASS.LTC128B.128 [R241+0x4900], [R12.64], !P1 ;  /* 0x049000000cf13fae */ /* 0x0003e2000c901d48 */
[----:B------:R-:W-:-:S02]  /*1720*/  SHF.L.U32 R2, R21, 0x6, RZ ;  /* 0x0000000615027819 */ /* 0x000fc400000006ff */
[----:B------:R-:W-:Y:S01]  /*1730*/  @P4 MOV R10, R8 ;  /* 0x00000008000a4202 */ /* 0x000fe20000000f00 */
[----:B------:R2:W-:Y:S01]  /*1740*/  @P6 LDGSTS.E.BYPASS.LTC128B.128 [R241+0x5100], [R22.64], !P1 ;  /* 0x0510000016f16fae */ /* 0x0005e2000c901d48 */
[-C--:B------:R-:W-:Y:S02]  /*1750*/  @P4 MOV R11, R9.reuse ;  /* 0x00000009000b4202 */ /* 0x080fe40000000f00 */
[C---:B------:R-:W-:Y:S02]  /*1760*/  @P5 LEA.HI.X R5, R193.reuse, R9, R194, 0x6, P0 ;  /* 0x00000009c1055211 */ /* 0x040fe400000f34c2 */
[----:B------:R-:W-:Y:S01]  /*1770*/  ISETP.GE.AND P2, PT, R20, 0x61, PT ;  /* 0x000000611400780c */ /* 0x000fe20003f46270 */
[----:B------:R-:W-:Y:S01]  /*1780*/  @P4 IMAD.WIDE.U32 R10, R193, 0x50, R10 ;  /* 0x00000050c10a4825 */ /* 0x000fe200078e000a */
[----:B------:R-:W-:Y:S02]  /*1790*/  @P5 LEA R18, P0, R0, c[0x0][0x1c8], 0x1 ;  /* 0x0000720000125a11 */ /* 0x000fe400078008ff */
[----:B------:R-:W-:-:S02]  /*17a0*/  LOP3.LUT R2, R2, 0x1c0, RZ, 0xc0, !PT ;  /* 0x000001c002027812 */ /* 0x000fc400078ec0ff */
[----:B------:R-:W-:Y:S02]  /*17b0*/  @P5 LEA.HI.X R19, R0, c[0x0][0x1cc], R5, 0x1, P0 ;  /* 0x0000730000135a11 */ /* 0x000fe400000f0c05 */
[----:B------:R-:W-:Y:S02]  /*17c0*/  LOP3.LUT R5, R14, 0xfffffffe, RZ, 0xc0, !PT ;  /* 0xfffffffe0e057812 */ /* 0x000fe400078ec0ff */
[----:B------:R-:W-:Y:S01]  /*17d0*/  LOP3.LUT R0, R2, 0x8, R15, 0xf8, !PT ;  /* 0x0000000802007812 */ /* 0x000fe200078ef80f */
[----:B------:R3:W-:Y:S01]  /*17e0*/  @P5 LDGSTS.E.BYPASS.LTC128B.128 [R241+0x5900], [R18.64], !P1 ;  /* 0x0590000012f15fae */ /* 0x0007e2000c901d48 */
[----:B------:R-:W-:Y:S01]  /*17f0*/  SHF.R.U32.HI R2, RZ, 0x3, R2 ;  /* 0x00000003ff027819 */ /* 0x000fe20000011602 */
[----:B------:R-:W-:Y:S01]  /*1800*/  @P2 IMAD.WIDE.U32 R8, R193, 0x60, R8 ;  /* 0x00000060c1082825 */ /* 0x000fe200078e0008 */
[----:B------:R-:W-:Y:S02]  /*1810*/  @P4 IADD3 R7, R11, R7, RZ ;  /* 0x000000070b074210 */ /* 0x000fe40007ffe0ff */
[----:B------:R-:W-:-:S02]  /*1820*/  @P4 LEA R14, P0, R10, c[0x0][0x1c8], 0x1 ;  /* 0x000072000a0e4a11 */ /* 0x000fc400078008ff */
[----:B------:R-:W-:Y:S01]  /*1830*/  IADD3 R5, R16, -R5, RZ ;  /* 0x8000000510057210 */ /* 0x000fe20007ffe0ff */
[----:B-1----:R-:W-:Y:S01]  /*1840*/  IMAD R13, R17, c[0x0][0x208], RZ ;  /* 0x00008200110d7a24 */ /* 0x002fe200078e02ff */
[----:B------:R-:W-:Y:S02]  /*1850*/  LOP3.LUT R16, R0, R2, RZ, 0x3c, !PT ;  /* 0x0000000200107212 */ /* 0x000fe400078e3cff */
[----:B------:R-:W-:Y:S01]  /*1860*/  SHF.L.U32 R0, R24, 0x6, RZ ;  /* 0x0000000618007819 */ /* 0x000fe200000006ff */
[C---:B------:R-:W-:Y:S01]  /*1870*/  IMAD R13, R169.reuse, c[0x0][0x20c], R13 ;  /* 0x00008300a90d7a24 */ /* 0x040fe200078e020d */
[----:B------:R-:W-:Y:S01]  /*1880*/  @P4 LEA.HI.X R15, R10, c[0x0][0x1cc], R7, 0x1, P0 ;  /* 0x000073000a0f4a11 */ /* 0x000fe200000f0c07 */
[----:B------:R-:W-:Y:S01]  /*1890*/  @P2 IMAD R7, R194, 0x60, RZ ;  /* 0x00000060c2072824 */ /* 0x000fe200078e02ff */
[----:B------:R-:W-:Y:S01]  /*18a0*/  LOP3.LUT R2, R0, 0x1c0, RZ, 0xc0, !PT ;  /* 0x000001c000027812 */ /* 0x000fe200078ec0ff */
[----:B------:R-:W-:Y:S01]  /*18b0*/  IMAD.WIDE.U32 R10, R169, c[0x0][0x208], RZ ;  /* 0x00008200a90a7a25 */ /* 0x000fe200078e00ff */
[C---:B------:R-:W-:Y:S01]  /*18c0*/  LEA R0, R5.reuse, R16, 0x9 ;  /* 0x0000001005007211 */ /* 0x040fe200078e48ff */
[----:B------:R1:W-:Y:S01]  /*18d0*/  @P4 LDGSTS.E.BYPASS.LTC128B.128 [R241+0x6100], [R14.64], !P1 ;  /* 0x061000000ef14fae */ /* 0x0003e2000c901d48 */
[----:B------:R-:W-:-:S02]  /*18e0*/  SHF.L.U32 R16, R5, 0x3, RZ ;  /* 0x0000000305107819 */ /* 0x000fc400000006ff */
[----:B------:R-:W-:Y:S02]  /*18f0*/  @P2 IADD3 R5, R9, R7, RZ ;  /* 0x0000000709052210 */ /* 0x000fe40007ffe0ff */
[----:B------:R-:W-:Y:S02]  /*1900*/  @P2 LEA R12, P0, R8, c[0x0][0x1c8], 0x1 ;  /* 0x00007200080c2a11 */ /* 0x000fe400078008ff */
[----:B------:R-:W-:Y:S01]  /*1910*/  IADD3 R7, R11, R13, RZ ;  /* 0x0000000d0b077210 */ /* 0x000fe20007ffe0ff */
[----:B------:R-:W-:Y:S01]  /*1920*/  IMAD.WIDE.U32 R10, R10, 0x70, R28 ;  /* 0x000000700a0a7825 */ /* 0x000fe200078e001c */
[----:B------:R-:W-:Y:S02]  /*1930*/  @P2 LEA.HI.X R13, R8, c[0x0][0x1cc], R5, 0x1, P0 ;  /* 0x00007300080d2a11 */ /* 0x000fe400000f0c05 */
[----:B------:R-:W-:Y:S02]  /*1940*/  LOP3.LUT P3, RZ, R21, 0x2, RZ, 0xc0, !PT ;  /* 0x0000000215ff7812 */ /* 0x000fe4000786c0ff */
[----:B------:R-:W-:Y:S01]  /*1950*/  SHF.L.U32 R119, R0, 0x1, RZ ;  /* 0x0000000100777819 */ /* 0x000fe200000006ff */
[----:B------:R4:W-:Y:S01]  /*1960*/  @P2 LDGSTS.E.BYPASS.LTC128B.128 [R241+0x6900], [R12.64], !P1 ;  /* 0x069000000cf12fae */ /* 0x0009e2000c901d48 */
[----:B------:R-:W-:Y:S01]  /*1970*/  IMAD R0, R7, 0x70, RZ ;  /* 0x0000007007007824 */ /* 0x000fe200078e02ff */
[----:B------:R-:W-:-:S02]  /*1980*/  LOP3.LUT R8, R2, 0x8, R16, 0xf8, !PT ;  /* 0x0000000802087812 */ /* 0x000fc400078ef810 */
[----:B------:R-:W0:Y:S01]  /*1990*/  LDGDEPBAR ;  /* 0x00000000000079af */ /* 0x000e220000000000 */
[----:B------:R-:W-:Y:S02]  /*19a0*/  IADD3 R5, R119, 0x3900, RZ ;  /* 0x0000390077057810 */ /* 0x000fe40007ffe0ff */
[----:B------:R-:W-:Y:S02]  /*19b0*/  SHF.R.U32.HI R2, RZ, 0x3, R2 ;  /* 0x00000003ff027819 */ /* 0x000fe40000011602 */
[----:B------:R-:W-:Y:S02]  /*19c0*/  LEA R16, P0, R10, c[0x0][0x1f8], 0x1 ;  /* 0x00007e000a107a11 */ /* 0x000fe400078008ff */
[----:B------:R-:W-:Y:S02]  /*19d0*/  IADD3 R0, R11, R0, RZ ;  /* 0x000000000b007210 */ /* 0x000fe40007ffe0ff */
[----:B------:R-:W-:Y:S02]  /*19e0*/  IADD3 R234, R119, 0x3920, RZ ;  /* 0x0000392077ea7810 */ /* 0x000fe40007ffe0ff */
[----:B------:R-:W-:-:S02]  /*19f0*/  @P3 IADD3 R234, R5, -0x20, RZ ;  /* 0xffffffe005ea3810 */ /* 0x000fc40007ffe0ff */
[----:B------:R-:W-:Y:S02]  /*1a00*/  LOP3.LUT R5, R8, R2, RZ, 0x3c, !PT ;  /* 0x0000000208057212 */ /* 0x000fe400078e3cff */
[----:B------:R-:W-:Y:S02]  /*1a10*/  LEA.HI.X R17, R10, c[0x0][0x1fc], R0, 0x1, P0 ;  /* 0x00007f000a117a11 */ /* 0x000fe400000f0c00 */
[----:B------:R-:W-:Y:S02]  /*1a20*/  SHF.L.U32 R2, R25, 0x6, RZ ;  /* 0x0000000619027819 */ /* 0x000fe400000006ff */
[----:B------:R-:W-:Y:S02]  /*1a30*/  SHF.L.U32 R0, R190, 0x5, RZ ;  /* 0x00000005be007819 */ /* 0x000fe400000006ff */
[----:B------:R-:W-:Y:S02]  /*1a40*/  LOP3.LUT R2, R2, 0xfffffe00, RZ, 0xc0, !PT ;  /* 0xfffffe0002027812 */ /* 0x000fe400078ec0ff */
[----:B------:R-:W-:Y:S01]  /*1a50*/  LOP3.LUT R0, R0, 0x7ffffc00, RZ, 0xc0, !PT ;  /* 0x7ffffc0000007812 */ /* 0x000fe200078ec0ff */
[----:B------:R-:W-:-:S04]  /*1a60*/  DEPBAR.LE SB0, 0x1 ;  /* 0x000080400000791a */ /* 0x000fc80000000000 */
[----:B------:R-:W-:-:S04]  /*1a70*/  DEPBAR.LE SB0, 0x0 ;  /* 0x000080000000791a */ /* 0x000fc80000000000 */
[----:B------:R-:W-:Y:S01]  /*1a80*/  BAR.SYNC.DEFER_BLOCKING 0x0 ;  /* 0x0000000000007b1d */ /* 0x000fe20000010000 */
[----:B------:R-:W-:Y:S02]  /*1a90*/  IADD3 R0, R5, R2, R0 ;  /* 0x0000000205007210 */ /* 0x000fe40007ffe000 */
[----:B------:R-:W-:Y:S02]  /*1aa0*/  ISETP.GE.AND P3, PT, R6, c[0x0][0x1d4], PT ;  /* 0x0000750006007a0c */ /* 0x000fe40003f66270 */
[----:B------:R-:W-:Y:S02]  /*1ab0*/  SHF.L.U32 R230, R0, 0x1, RZ ;  /* 0x0000000100e67819 */ /* 0x000fe400000006ff */
[----:B------:R-:W-:Y:S02]  /*1ac0*/  ISETP.LT.OR P6, PT, R20, 0x1, P3 ;  /* 0x000000011400780c */ /* 0x000fe40001fc1670 */
[----:B----4-:R-:W-:Y:S02]  /*1ad0*/  IADD3 R12, P2, R16, UR7, RZ ;  /* 0x00000007100c7c10 */ /* 0x010fe4000ff5e0ff */
[----:B------:R-:W-:-:S02]  /*1ae0*/  LEA R233, R3, R230, 0x1 ;  /* 0x000000e603e97211 */ /* 0x000fc400078e08ff */
[----:B------:R-:W-:Y:S02]  /*1af0*/  ISETP.LT.OR P5, PT, R20, 0x11, P3 ;  /* 0x000000111400780c */ /* 0x000fe40001fa1670 */
[----:B------:R-:W-:Y:S02]  /*1b00*/  IADD3 R10, P4, R12, UR7, RZ ;  /* 0x000000070c0a7c10 */ /* 0x000fe4000ff9e0ff */
[----:B------:R-:W-:Y:S02]  /*1b10*/  ISETP.LT.OR P0, PT, R20, 0x21, P3 ;  /* 0x000000211400780c */ /* 0x000fe40001f01670 */
[----:B------:R-:W-:Y:S02]  /*1b20*/  IADD3.X R13, R17, UR5, RZ, P2, !PT ;  /* 0x00000005110d7c10 */ /* 0x000fe400097fe4ff */
[----:B------:R-:W-:Y:S02]  /*1b30*/  IADD3 R8, P2, R10, UR7, RZ ;  /* 0x000000070a087c10 */ /* 0x000fe4000ff5e0ff */
[----:B------:R-:W-:Y:S01]  /*1b40*/  IADD3.X R11, R13, UR5, RZ, P4, !PT ;  /* 0x000000050d0b7c10 */ /* 0x000fe2000a7fe4ff */
[----:B------:R-:W-:Y:S01]  /*1b50*/  LDSM.16.M88.4 R36, [R230+0x7100] ;  /* 0x00710000e624783b */ /* 0x000fe20000000200 */
[----:B------:R-:W-:-:S02]  /*1b60*/  IADD3 R6, P4, R8, UR7, RZ ;  /* 0x0000000708067c10 */ /* 0x000fc4000ff9e0ff */
[----:B------:R-:W-:Y:S01]  /*1b70*/  IADD3.X R9, R11, UR5, RZ, P2, !PT ;  /* 0x000000050b097c10 */ /* 0x000fe200097fe4ff */
[----:B------:R-:W4:Y:S01]  /*1b80*/  LDSM.16.M88.4 R48, [R119+0x3900] ;  /* 0x003900007730783b */ /* 0x000f220000000200 */
[----:B------:R-:W-:Y:S02]  /*1b90*/  LOP3.LUT P2, RZ, R21, 0x4, RZ, 0xc0, !PT ;  /* 0x0000000415ff7812 */ /* 0x000fe4000784c0ff */
[----:B------:R-:W-:Y:S01]  /*1ba0*/  IADD3.X R7, R9, UR5, RZ, P4, !PT ;  /* 0x0000000509077c10 */ /* 0x000fe2000a7fe4ff */
[----:B------:R-:W5:Y:S01]  /*1bb0*/  LDSM.16.M88.4 R32, [R230+0x9100] ;  /* 0x00910000e620783b */ /* 0x000f620000000200 */
[----:B------:R-:W-:Y:S02]  /*1bc0*/  ISETP.LT.OR P4, PT, R20, 0x51, P3 ;  /* 0x000000511400780c */ /* 0x000fe40001f81670 */
[----:B------:R-:W-:Y:S01]  /*1bd0*/  MOV R0, 0x40 ;  /* 0x0000004000007802 */ /* 0x000fe20000000f00 */
[----:B------:R-:W-:Y:S01]  /*1be0*/  LDSM.16.M88.4 R80, [R119+0x4100] ;  /* 0x004100007750783b */ /* 0x000fe20000000200 */
[----:B------:R-:W-:-:S02]  /*1bf0*/  LEA R231, R4, R230, 0x1 ;  /* 0x000000e604e77211 */ /* 0x000fc400078e08ff */
[----:B------:R-:W-:Y:S01]  /*1c00*/  SEL R0, R0, 0xffffffc0, !P2 ;  /* 0xffffffc000007807 */ /* 0x000fe20005000000 */
[----:B------:R-:W-:Y:S01]  /*1c10*/  LDSM.16.M88.4 R88, [R119+0x4900] ;  /* 0x004900007758783b */ /* 0x000fe20000000200 */
[----:B------:R-:W-:Y:S02]  /*1c20*/  LEA R232, R3, R231, 0x1 ;  /* 0x000000e703e87211 */ /* 0x000fe400078e08ff */
[----:B------:R-:W-:Y:S01]  /*1c30*/  IADD3 R229, R119, R0, RZ ;  /* 0x0000000077e57210 */ /* 0x000fe20007ffe0ff */
[----:B------:R-:W-:Y:S01]  /*1c40*/  LDSM.16.M88.4 R96, [R119+0x5100] ;  /* 0x005100007760783b */ /* 0x000fe20000000200 */
[----:B------:R-:W-:Y:S02]  /*1c50*/  IADD3 R228, R0, R234, RZ ;  /* 0x000000ea00e47210 */ /* 0x000fe40007ffe0ff */
[C---:B------:R-:W-:Y:S01]  /*1c60*/  IADD3 R240, R234.reuse, 0x800, RZ ;  /* 0x00000800eaf07810 */ /* 0x040fe20007ffe0ff */
[----:B------:R-:W-:Y:S01]  /*1c70*/  LDSM.16.M88.4 R104, [R119+0x5900] ;  /* 0x005900007768783b */ /* 0x000fe20000000200 */
[----:B------:R-:W-:-:S02]  /*1c80*/  IADD3 R239, R234, 0x1000, RZ ;  /* 0x00001000eaef7810 */ /* 0x000fc40007ffe0ff */
[C---:B------:R-:W-:Y:S01]  /*1c90*/  IADD3 R238, R234.reuse, 0x1800, RZ ;  /* 0x00001800eaee7810 */ /* 0x040fe20007ffe0ff */
[----:B------:R-:W-:Y:S01]  /*1ca0*/  LDSM.16.M88.4 R112, [R119+0x6100] ;  /* 0x006100007770783b */ /* 0x000fe20000000200 */
[C---:B------:R-:W-:Y:S02]  /*1cb0*/  IADD3 R237, R234.reuse, 0x2000, RZ ;  /* 0x00002000eaed7810 */ /* 0x040fe40007ffe0ff */
[C---:B------:R-:W-:Y:S01]  /*1cc0*/  IADD3 R236, R234.reuse, 0x2800, RZ ;  /* 0x00002800eaec7810 */ /* 0x040fe20007ffe0ff */
[----:B------:R-:W-:Y:S01]  /*1cd0*/  LDSM.16.M88.4 R124, [R119+0x6900] ;  /* 0x00690000777c783b */ /* 0x000fe20000000200 */
[----:B------:R-:W-:-:S03]  /*1ce0*/  IADD3 R235, R234, 0x3000, RZ ;  /* 0x00003000eaeb7810 */ /* 0x000fc60007ffe0ff */
[----:B------:R-:W-:Y:S04]  /*1cf0*/  LDSM.16.M88.4 R28, [R233+0x7100] ;  /* 0x00710000e91c783b */ /* 0x000fe80000000200 */
[----:B------:R-:W-:Y:S04]  /*1d00*/  LDSM.16.M88.4 R24, [R233+0x9100] ;  /* 0x00910000e918783b */ /* 0x000fe80000000200 */
[----:B------:R-:W1:Y:S01]  /*1d10*/  LDSM.16.M88.4 R52, [R234] ;  /* 0x00000000ea34783b */ /* 0x000e620000000200 */
[----:B----4-:R-:W-:Y:S03]  /*1d20*/  HMMA.16816.F32 R68, R36, R50, RZ ;  /* 0x000000322444723c */ /* 0x010fe600000018ff */
[----:B------:R-:W-:Y:S04]  /*1d30*/  LDSM.16.M88.4 R84, [R234+0x800] ;  /* 0x00080000ea54783b */ /* 0x000fe80000000200 */
[----:B------:R-:W-:Y:S01]  /*1d40*/  LDSM.16.M88.4 R92, [R234+0x1000] ;  /* 0x00100000ea5c783b */ /* 0x000fe20000000200 */
[----:B-----5:R-:W-:Y:S03]  /*1d50*/  HMMA.16816.F32 R56, R32, R48, RZ ;  /* 0x000000302038723c */ /* 0x020fe600000018ff */
[----:B------:R-:W-:Y:S04]  /*1d60*/  LDSM.16.M88.4 R100, [R234+0x1800] ;  /* 0x00180000ea64783b */ /* 0x000fe80000000200 */
[----:B------:R-:W-:Y:S04]  /*1d70*/  LDSM.16.M88.4 R108, [R234+0x2000] ;  /* 0x00200000ea6c783b */ /* 0x000fe80000000200 */
[----:B------:R-:W-:Y:S04]  /*1d80*/  LDSM.16.M88.4 R120, [R234+0x2800] ;  /* 0x00280000ea78783b */ /* 0x000fe80000000200 */
[----:B------:R-:W-:Y:S04]  /*1d90*/  LDSM.16.M88.4 R128, [R234+0x3000] ;  /* 0x00300000ea80783b */ /* 0x000fe80000000200 */
[----:B------:R-:W-:Y:S01]  /*1da0*/  @!PT LDS RZ, [RZ] ;  /* 0x00000000fffff984 */ /* 0x000fe20000000800 */
[----:B------:R-:W-:Y:S01]  /*1db0*/  @!PT LDS RZ, [RZ] ;  /* 0x00000000fffff984 */ /* 0x000fe20000000800 */
[----:B------:R-:W-:Y:S01]  /*1dc0*/  @!PT LDS RZ, [RZ] ;  /* 0x00000000fffff984 */ /* 0x000fe20000000800 */
[----:B------:R3:W-:Y:S01]  /*1dd0*/  LDGSTS.E.BYPASS.LTC128B.128 [R241+0x100], [R16.64], !P6 ;  /* 0x0010000010f17fae */ /* 0x0007e2000f101d48 */
[----:B------:R-:W-:-:S03]  /*1de0*/  ISETP.LT.OR P6, PT, R20, 0x31, P3 ;  /* 0x000000311400780c */ /* 0x000fc60001fc1670 */
[----:B------:R4:W-:Y:S01]  /*1df0*/  LDGSTS.E.BYPASS.LTC128B.128 [R241+0x900], [R12.64], !P5 ;  /* 0x009000000cf17fae */ /* 0x0009e2000e901d48 */
[C---:B------:R-:W-:Y:S02]  /*1e00*/  ISETP.LT.OR P5, PT, R20.reuse, 0x41, P3 ;  /* 0x000000411400780c */ /* 0x040fe40001fa1670 */
[----:B------:R-:W-:Y:S01]  /*1e10*/  ISETP.LT.OR P3, PT, R20, 0x61, P3 ;  /* 0x000000611400780c */ /* 0x000fe20001f61670 */
[----:B------:R5:W-:Y:S01]  /*1e20*/  LDGSTS.E.BYPASS.LTC128B.128 [R241+0x1100], [R10.64], !P0 ;  /* 0x011000000af17fae */ /* 0x000be2000c101d48 */
[----:B-1----:R-:W-:Y:S05]  /*1e30*/  HMMA.16816.F32 R56, R24, R52, R56 ;  /* 0x000000341838723c */ /* 0x002fea0000001838 */
[----:B------:R1:W-:Y:S04]  /*1e40*/  LDGSTS.E.BYPASS.LTC128B.128 [R241+0x1900], [R8.64], !P6 ;  /* 0x0190000008f17fae */ /* 0x0003e8000f101d48 */
[----:B------:R2:W-:Y:S01]  /*1e50*/  LDGSTS.E.BYPASS.LTC128B.128 [R241+0x2100], [R6.64], !P5 ;  /* 0x0210000006f17fae */ /* 0x0005e2000e901d48 */
[----:B----4-:R-:W-:Y:S01]  /*1e60*/  HMMA.16816.F32 R12, R36, R48, RZ ;  /* 0x00000030240c723c */ /* 0x010fe200000018ff */
[----:B-----5:R-:W-:-:S04]  /*1e70*/  IADD3 R10, P0, R6, UR7, RZ ;  /* 0x00000007060a7c10 */ /* 0x020fc8000ff1e0ff */
[----:B------:R-:W-:Y:S02]  /*1e80*/  IADD3.X R11, R7, UR5, RZ, P0, !PT ;  /* 0x00000005070b7c10 */ /* 0x000fe400087fe4ff */
[----:B-1----:R-:W-:Y:S02]  /*1e90*/  IADD3 R8, P2, R10, UR7, RZ ;  /* 0x000000070a087c10 */ /* 0x002fe4000ff5e0ff */
[----:B------:R-:W-:Y:S01]  /*1ea0*/  ISETP.GT.AND P0, PT, R169, R199, PT ;  /* 0x000000c7a900720c */ /* 0x000fe20003f04270 */
[----:B------:R1:W-:Y:S01]  /*1eb0*/  LDGSTS.E.BYPASS.LTC128B.128 [R241+0x2900], [R10.64], !P4 ;  /* 0x029000000af17fae */ /* 0x0003e2000e101d48 */
[----:B------:R-:W-:-:S05]  /*1ec0*/  IADD3.X R9, R11, UR5, RZ, P2, !PT ;  /* 0x000000050b097c10 */ /* 0x000fca00097fe4ff */
[----:B------:R1:W-:Y:S04]  /*1ed0*/  LDGSTS.E.BYPASS.LTC128B.128 [R241+0x3100], [R8.64], !P3 ;  /* 0x0310000008f17fae */ /* 0x0003e8000d901d48 */
[----:B------:R-:W-:Y:S04]  /*1ee0*/  LDSM.16.M88.4 R40, [R229+0x3900] ;  /* 0x00390000e528783b */ /* 0x000fe80000000200 */
[----:B------:R-:W-:Y:S01]  /*1ef0*/  HMMA.16816.F32 R60, R28, R52, R12 ;  /* 0x000000341c3c723c */ /* 0x000fe2000000180c */
[----:B--2---:R-:W2:Y:S04]  /*1f00*/  LDSM.16.M88.4 R20, [R231+0x7100] ;  /* 0x00710000e714783b */ /* 0x004ea80000000200 */
[----:B---3--:R-:W3:Y:S04]  /*1f10*/  LDSM.16.M88.4 R16, [R231+0x9100] ;  /* 0x00910000e710783b */ /* 0x008ee80000000200 */
[----:B------:R-:W-:Y:S04]  /*1f20*/  LDSM.16.M88.4 R44, [R228] ;  /* 0x00000000e42c783b */ /* 0x000fe80000000200 */
[----:B------:R-:W4:Y:S04]  /*1f30*/  LDSM.16.M88.4 R12, [R232+0x7100] ;  /* 0x00710000e80c783b */ /* 0x000f280000000200 */
[----:B------:R-:W0:Y:S04]  /*1f40*/  LDGDEPBAR ;  /* 0x00000000000079af */ /* 0x000e280000000000 */
[----:B-1----:R-:W1:Y:S03]  /*1f50*/  LDSM.16.M88.4 R8, [R232+0x9100] ;  /* 0x00910000e808783b */ /* 0x002e660000000200 */
[----:B--2---:R-:W-:Y:S08]  /*1f60*/  HMMA.16816.F32 R64, R20, R40, R60 ;  /* 0x000000281440723c */ /* 0x004ff0000000183c */
[----:B------:R-:W-:Y:S08]  /*1f70*/  HMMA.16816.F32 R60, R32, R50, RZ ;  /* 0x00000032203c723c */ /* 0x000ff000000018ff */
[----:B---3--:R-:W-:Y:S08]  /*1f80*/  HMMA.16816.F32 R48, R16, R40, R56 ;  /* 0x000000281030723c */ /* 0x008ff00000001838 */
[----:B------:R-:W-:Y:S08]  /*1f90*/  HMMA.16816.F32 R56, R28, R54, R68 ;  /* 0x000000361c38723c */ /* 0x000ff00000001844 */
[----:B----4-:R-:W-:Y:S08]  /*1fa0*/  HMMA.16816.F32 R68, R12, R44, R64 ;  /* 0x0000002c0c44723c */ /* 0x010ff00000001840 */
[----:B------:R-:W-:Y:S08]  /*1fb0*/  HMMA.16816.F32 R64, R24, R54, R60 ;  /* 0x000000361840723c */ /* 0x000ff0000000183c */
[----:B------:R-:W-:Y:S08]  /*1fc0*/  HMMA.16816.F32 R60, R36, R80, RZ ;  /* 0x00000050243c723c */ /* 0x000ff000000018ff */
[----:B-1----:R-:W-:Y:S01]  /*1fd0*/  HMMA.16816.F32 R76, R8, R44, R48 ;  /* 0x0000002c084c723c */ /* 0x002fe20000001830 */
[----:B------:R-:W1:Y:S01]  /*1fe0*/  LDSM.16.M88.4 R48, [R229+0x4100] ;  /* 0x00410000e530783b */ /* 0x000e620000000200 */
[----:B------:R-:W-:-:S04]  /*1ff0*/  FMUL.FTZ R0, R68, c[0x0][0x320] ;  /* 0x0000c80044007a20 */ /* 0x000fc80000410000 */
[----:B------:R2:W3:Y:S02]  /*2000*/  MUFU.TANH R189, R0 ;  /* 0x0000000000bd7308 */ /* 0x0004e40000002400 */
[----:B------:R-:W-:Y:S08]  /*2010*/  HMMA.16816.F32 R52, R20, R42, R56 ;  /* 0x0000002a1434723c */ /* 0x000ff00000001838 */
[----:B------:R-:W-:Y:S01]  /*2020*/  HMMA.16816.F32 R56, R32, R80, RZ ;  /* 0x000000502038723c */ /* 0x000fe200000018ff */
[----:B--2---:R-:W-:-:S07]  /*2030*/  FMUL.FTZ R0, R69, c[0x0][0x320] ;  /* 0x0000c80045007a20 */ /* 0x004fce0000410000 */
[----:B------:R-:W-:Y:S01]  /*2040*/  HMMA.16816.F32 R60, R28, R84, R60 ;  /* 0x000000541c3c723c */ /* 0x000fe2000000183c */
[----:B------:R2:W4:Y:S07]  /*2050*/  MUFU.TANH R188, R0 ;  /* 0x0000000000bc7308 */ /* 0x00052e0000002400 */
[----:B------:R-:W-:Y:S01]  /*2060*/  HMMA.16816.F32 R64, R16, R42, R64 ;  /* 0x0000002a1040723c */ /* 0x000fe20000001840 */
[----:B------:R-:W5:Y:S01]  /*2070*/  LDSM.16.M88.4 R40, [R228+0x800] ;  /* 0x00080000e428783b */ /* 0x000f620000000200 */
[----:B--2---:R-:W-:-:S04]  /*2080*/  FMUL.FTZ R0, R70, c[0x0][0x320] ;  /* 0x0000c80046007a20 */ /* 0x004fc80000410000 */
[----:B------:R2:W2:Y:S10]  /*2090*/  MUFU.TANH R187, R0 ;  /* 0x0000000000bb7308 */ /* 0x0004b40000002400 */
[----:B-1----:R-:W-:Y:S08]  /*20a0*/  HMMA.16816.F32 R60, R20, R48, R60 ;  /* 0x00000030143c723c */ /* 0x002ff0000000183c */
[----:B------:R-:W-:Y:S01]  /*20b0*/  HMMA.16816.F32 R72, R8, R46, R64 ;  /* 0x0000002e0848723c */ /* 0x000fe20000001840 */
[----:B--2---:R-:W-:-:S07]  /*20c0*/  FMUL.FTZ R0, R71, c[0x0][0x320] ;  /* 0x0000c80047007a20 */ /* 0x004fce0000410000 */
[----:B------:R-:W-:Y:S01]  /*20d0*/  HMMA.16816.F32 R68, R12, R46, R52 ;  /* 0x0000002e0c44723c */ /* 0x000fe20000001834 */
[----:B------:R1:W2:Y:S07]  /*20e0*/  MUFU.TANH R186, R0 ;  /* 0x0000000000ba7308 */ /* 0x0002ae0000002400 */
[----:B------:R-:W-:Y:S08]  /*20f0*/  HMMA.16816.F32 R52, R24, R84, R56 ;  /* 0x000000541834723c */ /* 0x000ff00000001838 */
[----:B------:R-:W-:Y:S01]  /*2100*/  HMMA.16816.F32 R56, R36, R82, RZ ;  /* 0x000000522438723c */ /* 0x000fe200000018ff */
[----:B-1----:R-:W-:-:S04]  /*2110*/  FMUL.FTZ R0, R76, c[0x0][0x320] ;  /* 0x0000c8004c007a20 */ /* 0x002fc80000410000 */
[----:B------:R1:W1:Y:S03]  /*2120*/  MUFU.TANH R185, R0 ;  /* 0x0000000000b97308 */ /* 0x0002660000002400 */
[----:B------:R-:W-:Y:S08]  /*2130*/  HMMA.16816.F32 R64, R32, R82, RZ ;  /* 0x000000522040723c */ /* 0x000ff000000018ff */
[----:B------:R-:W-:Y:S01]  /*2140*/  HMMA.16816.F32 R44, R16, R48, R52 ;  /* 0x00000030102c723c */ /* 0x000fe20000001834 */
[----:B-1----:R-:W-:-:S07]  /*2150*/  FMUL.FTZ R0, R77, c[0x0][0x320] ;  /* 0x0000c8004d007a20 */ /* 0x002fce0000410000 */
[-C--:B------:R-:W-:Y:S01]  /*2160*/  HMMA.16816.F32 R52, R28, R86.reuse, R56 ;  /* 0x000000561c34723c */ /* 0x080fe20000001838 */
[----:B------:R1:W1:Y:S07]  /*2170*/  MUFU.TANH R184, R0 ;  /* 0x0000000000b87308 */ /* 0x00026e0000002400 */
[----:B------:R-:W-:Y:S08]  /*2180*/  HMMA.16816.F32 R64, R24, R86, R64 ;  /* 0x000000561840723c */ /* 0x000ff00000001840 */
[----:B------:R-:W-:Y:S01]  /*2190*/  HMMA.16816.F32 R56, R32, R88, RZ ;  /* 0x000000582038723c */ /* 0x000fe200000018ff */
[----:B-1----:R-:W-:-:S04]  /*21a0*/  FMUL.FTZ R0, R78, c[0x0][0x320] ;  /* 0x0000c8004e007a20 */ /* 0x002fc80000410000 */
[----:B------:R1:W1:Y:S03]  /*21b0*/  MUFU.TANH R180, R0 ;  /* 0x0000000000b47308 */ /* 0x0002660000002400 */
[-C--:B------:R-:W-:Y:S08]  /*21c0*/  HMMA.16816.F32 R52, R20, R50.reuse, R52 ;  /* 0x000000321434723c */ /* 0x080ff00000001834 */
[----:B------:R-:W-:Y:S01]  /*21d0*/  HMMA.16816.F32 R64, R16, R50, R64 ;  /* 0x000000321040723c */ /* 0x000fe20000001840 */
[----:B------:R-:W-:Y:S01]  /*21e0*/  LDSM.16.M88.4 R48, [R228+0x1000] ;  /* 0x00100000e430783b */ /* 0x000fe20000000200 */
[----:B-1----:R-:W-:-:S06]  /*21f0*/  FMUL.FTZ R0, R79, c[0x0][0x320] ;  /* 0x0000c8004f007a20 */ /* 0x002fcc0000410000 */
[----:B-----5:R-:W-:Y:S01]  /*2200*/  HMMA.16816.F32 R76, R8, R40, R44 ;  /* 0x00000028084c723c */ /* 0x020fe2000000182c */
[----:B------:R-:W1:Y:S01]  /*2210*/  LDSM.16.M88.4 R44, [R229+0x4900] ;  /* 0x00490000e52c783b */ /* 0x000e620000000200 */
[----:B------:R5:W1:Y:S02]  /*2220*/  MUFU.TANH R181, R0 ;  /* 0x0000000000b57308 */ /* 0x000a640000002400 */
[----:B-----5:R-:W-:-:S06]  /*2230*/  FMUL.FTZ R0, R68, c[0x0][0x320] ;  /* 0x0000c80044007a20 */ /* 0x020fcc0000410000 */
[----:B------:R5:W1:Y:S02]  /*2240*/  MUFU.TANH R183, R0 ;  /* 0x0000000000b77308 */ /* 0x000a640000002400 */
[----:B-----5:R-:W-:-:S06]  /*2250*/  FMUL.FTZ R0, R69, c[0x0][0x320] ;  /* 0x0000c80045007a20 */ /* 0x020fcc0000410000 */
[----:B------:R5:W1:Y:S02]  /*2260*/  MUFU.TANH R182, R0 ;  /* 0x0000000000b67308 */ /* 0x000a640000002400 */
[----:B-----5:R-:W-:-:S06]  /*2270*/  FMUL.FTZ R0, R70, c[0x0][0x320] ;  /* 0x0000c80046007a20 */ /* 0x020fcc0000410000 */
[----:B------:R5:W1:Y:S02]  /*2280*/  MUFU.TANH R179, R0 ;  /* 0x0000000000b37308 */ /* 0x000a640000002400 */
[----:B-----5:R-:W-:Y:S02]  /*2290*/  FMUL.FTZ R0, R71, c[0x0][0x320] ;  /* 0x0000c80047007a20 */ /* 0x020fe40000410000 */
[----:B------:R-:W-:Y:S04]  /*22a0*/  HMMA.16816.F32 R68, R12, R40, R60 ;  /* 0x000000280c44723c */ /* 0x000fe8000000183c */
[----:B------:R5:W1:Y:S04]  /*22b0*/  MUFU.TANH R178, R0 ;  /* 0x0000000000b27308 */ /* 0x000a680000002400 */
[----:B------:R-:W-:Y:S01]  /*22c0*/  HMMA.16816.F32 R60, R36, R88, RZ ;  /* 0x00000058243c723c */ /* 0x000fe200000018ff */
[----:B-----5:R-:W-:-:S04]  /*22d0*/  FMUL.FTZ R0, R72, c[0x0][0x320] ;  /* 0x0000c80048007a20 */ /* 0x020fc80000410000 */
[----:B------:R5:W1:Y:S11]  /*22e0*/  MUFU.TANH R177, R0 ;  /* 0x0000000000b17308 */ /* 0x000a760000002400 */
[----:B------:R-:W-:Y:S08]  /*22f0*/  @!UPT UIADD3 URZ, URZ, URZ, URZ ;  /* 0x0000003f3f3ff290 */ /* 0x000ff0000fffe03f */
[----:B------:R-:W-:Y:S01]  /*2300*/  HMMA.16816.F32 R60, R28, R92, R60 ;  /* 0x0000005c1c3c723c */ /* 0x000fe2000000183c */
[----:B-----5:R-:W-:-:S04]  /*2310*/  FMUL.FTZ R0, R73, c[0x0][0x320] ;  /* 0x0000c80049007a20 */ /* 0x020fc80000410000 */
[----:B------:R5:W2:Y:S11]  /*2320*/  MUFU.TANH R176, R0 ;  /* 0x0000000000b07308 */ /* 0x000ab60000002400 */
[----:B------:R-:W-:Y:S08]  /*2330*/  @!UPT UIADD3 URZ, URZ, URZ, URZ ;  /* 0x0000003f3f3ff290 */ /* 0x000ff0000fffe03f */
[----:B-1----:R-:W-:Y:S01]  /*2340*/  HMMA.16816.F32 R60, R20, R44, R60 ;  /* 0x0000002c143c723c */ /* 0x002fe2000000183c */
[----:B-----5:R-:W-:-:S04]  /*2350*/  FMUL.FTZ R0, R74, c[0x0][0x320] ;  /* 0x0000c8004a007a20 */ /* 0x020fc80000410000 */
[----:B------:R1:W1:Y:S02]  /*2360*/  MUFU.TANH R172, R0 ;  /* 0x0000000000ac7308 */ /* 0x0002640000002400 */
[----:B-1----:R-:W-:Y:S02]  /*2370*/  FMUL.FTZ R0, R75, c[0x0][0x320] ;  /* 0x0000c8004b007a20 */ /* 0x002fe40000410000 */
[----:B------:R-:W-:Y:S04]  /*2380*/  HMMA.16816.F32 R72, R8, R42, R64 ;  /* 0x0000002a0848723c */ /* 0x000fe80000001840 */
[----:B------:R1:W1:Y:S04]  /*2390*/  MUFU.TANH R173, R0 ;  /* 0x0000000000ad7308 */ /* 0x0002680000002400 */
[----:B------:R-:W-:Y:S01]  /*23a0*/  HMMA.16816.F32 R64, R32, R90, RZ ;  /* 0x0000005a2040723c */ /* 0x000fe200000018ff */
[----:B-1----:R-:W-:-:S04]  /*23b0*/  FMUL.FTZ R0, R68, c[0x0][0x320] ;  /* 0x0000c80044007a20 */ /* 0x002fc80000410000 */
[----:B------:R1:W1:Y:S11]  /*23c0*/  MUFU.TANH R175, R0 ;  /* 0x0000000000af7308 */ /* 0x0002760000002400 */
[----:B------:R-:W-:Y:S08]  /*23d0*/  @!UPT UIADD3 URZ, URZ, URZ, URZ ;  /* 0x0000003f3f3ff290 */ /* 0x000ff0000fffe03f */
[----:B------:R-:W-:Y:S01]  /*23e0*/  HMMA.16816.F32 R64, R24, R94, R64 ;  /* 0x0000005e1840723c */ /* 0x000fe20000001840 */
[----:B-1----:R-:W-:-:S04]  /*23f0*/  FMUL.FTZ R0, R69, c[0x0][0x320] ;  /* 0x0000c80045007a20 */ /* 0x002fc80000410000 */
[----:B------:R1:W1:Y:S11]  /*2400*/  MUFU.TANH R174, R0 ;  /* 0x0000000000ae7308 */ /* 0x0002760000002400 */
[----:B------:R-:W-:Y:S08]  /*2410*/  @!UPT UIADD3 URZ, URZ, URZ, URZ ;  /* 0x0000003f3f3ff290 */ /* 0x000ff0000fffe03f */
[----:B------:R-:W-:Y:S01]  /*2420*/  HMMA.16816.F32 R64, R16, R46, R64 ;  /* 0x0000002e1040723c */ /* 0x000fe20000001840 */
[----:B-1----:R-:W-:-:S04]  /*2430*/  FMUL.FTZ R0, R70, c[0x0][0x320] ;  /* 0x0000c80046007a20 */ /* 0x002fc80000410000 */
[----:B------:R1:W1:Y:S02]  /*2440*/  MUFU.TANH R171, R0 ;  /* 0x0000000000ab7308 */ /* 0x0002640000002400 */
[----:B-1----:R-:W-:Y:S02]  /*2450*/  FMUL.FTZ R0, R71, c[0x0][0x320] ;  /* 0x0000c80047007a20 */ /* 0x002fe40000410000 */
[----:B------:R-:W-:Y:S04]  /*2460*/  HMMA.16816.F32 R68, R12, R42, R52 ;  /* 0x0000002a0c44723c */ /* 0x000fe80000001834 */
[----:B------:R1:W1:Y:S04]  /*2470*/  MUFU.TANH R170, R0 ;  /* 0x0000000000aa7308 */ /* 0x0002680000002400 */
[----:B------:R-:W-:Y:S08]  /*2480*/  HMMA.16816.F32 R52, R24, R92, R56 ;  /* 0x0000005c1834723c */ /* 0x000ff00000001838 */
[----:B------:R-:W-:Y:S01]  /*2490*/  HMMA.16816.F32 R56, R36, R90, RZ ;  /* 0x0000005a2438723c */ /* 0x000fe200000018ff */
[----:B-1----:R-:W-:-:S04]  /*24a0*/  FMUL.FTZ R0, R76, c[0x0][0x320] ;  /* 0x0000c8004c007a20 */ /* 0x002fc80000410000 */
[----:B------:R1:W1:Y:S11]  /*24b0*/  MUFU.TANH R168, R0 ;  /* 0x0000000000a87308 */ /* 0x0002760000002400 */
[----:B------:R-:W-:Y:S01]  /*24c0*/  HMMA.16816.F32 R40, R16, R44, R52 ;  /* 0x0000002c1028723c */ /* 0x000fe20000001834 */
[----:B-1----:R-:W-:-:S07]  /*24d0*/  FMUL.FTZ R0, R77, c[0x0][0x320] ;  /* 0x0000c8004d007a20 */ /* 0x002fce0000410000 */
[----:B------:R-:W-:Y:S01]  /*24e0*/  HMMA.16816.F32 R52, R28, R94, R56 ;  /* 0x0000005e1c34723c */ /* 0x000fe20000001838 */
[----:B------:R1:W1:Y:S07]  /*24f0*/  MUFU.TANH R167, R0 ;  /* 0x0000000000a77308 */ /* 0x00026e0000002400 */
[----:B------:R-:W-:Y:S01]  /*2500*/  HMMA.16816.F32 R56, R32, R96, RZ ;  /* 0x000000602038723c */ /* 0x000fe200000018ff */
[----:B-1----:R-:W-:-:S04]  /*2510*/  FMUL.FTZ R0, R78, c[0x0][0x320] ;  /* 0x0000c8004e007a20 */ /* 0x002fc80000410000 */
[----:B------:R1:W1:Y:S02]  /*2520*/  MUFU.TANH R92, R0 ;  /* 0x00000000005c7308 */ /* 0x0002640000002400 */
[----:B-1----:R-:W-:Y:S02]  /*2530*/  FMUL.FTZ R0, R79, c[0x0][0x320] ;  /* 0x0000c8004f007a20 */ /* 0x002fe40000410000 */
[----:B------:R-:W-:Y:S04]  /*2540*/  HMMA.16816.F32 R76, R8, R48, R40 ;  /* 0x00000030084c723c */ /* 0x000fe80000001828 */
[----:B------:R1:W1:Y:S04]  /*2550*/  MUFU.TANH R164, R0 ;  /* 0x0000000000a47308 */ /* 0x0002680000002400 */
[----:B------:R-:W-:Y:S01]  /*2560*/  HMMA.16816.F32 R40, R20, R46, R52 ;  /* 0x0000002e1428723c */ /* 0x000fe20000001834 */
[----:B------:R-:W5:Y:S07]  /*2570*/  LDSM.16.M88.4 R52, [R229+0x5100] ;  /* 0x00510000e534783b */ /* 0x000f6e0000000200 */
[----:B------:R-:W-:Y:S01]  /*2580*/  HMMA.16816.F32 R44, R24, R100, R56 ;  /* 0x00000064182c723c */ /* 0x000fe20000001838 */
[----:B-1----:R-:W-:-:S04]  /*2590*/  FMUL.FTZ R0, R68, c[0x0][0x320] ;  /* 0x0000c80044007a20 */ /* 0x002fc80000410000 */
[----:B------:R1:W1:Y:S02]  /*25a0*/  MUFU.TANH R166, R0 ;  /* 0x0000000000a67308 */ /* 0x0002640000002400 */
[----:B-1----:R-:W-:-:S06]  /*25b0*/  FMUL.FTZ R0, R69, c[0x0][0x320] ;  /* 0x0000c80045007a20 */ /* 0x002fcc0000410000 */
[----:B------:R1:W1:Y:S11]  /*25c0*/  MUFU.TANH R165, R0 ;  /* 0x0000000000a57308 */ /* 0x0002760000002400 */
[----:B-----5:R-:W-:Y:S01]  /*25d0*/  HMMA.16816.F32 R44, R16, R52, R44 ;  /* 0x00000034102c723c */ /* 0x020fe2000000182c */
[----:B-1----:R-:W-:-:S04]  /*25e0*/  FMUL.FTZ R0, R70, c[0x0][0x320] ;  /* 0x0000c80046007a20 */ /* 0x002fc80000410000 */
        /* <DEDUP_REMOVED lines=14> */
[----:B------:R1:W1:Y:S03]  /*26d0*/  MUFU.TANH R156, R0 ;  /* 0x00000000009c7308 */ /* 0x0002660000002400 */
[----:B------:R-:W-:Y:S01]  /*26e0*/  HMMA.16816.F32 R60, R32, R98, RZ ;  /* 0x00000062203c723c */ /* 0x000fe200000018ff */
[----:B-1----:R-:W-:-:S07]  /*26f0*/  FMUL.FTZ R0, R75, c[0x0][0x320] ;  /* 0x0000c8004b007a20 */ /* 0x002fce0000410000 */
[----:B------:R-:W-:Y:S01]  /*2700*/  HMMA.16816.F32 R72, R8, R50, R64 ;  /* 0x000000320848723c */ /* 0x000fe20000001840 */
[----:B------:R1:W1:Y:S11]  /*2710*/  MUFU.TANH R157, R0 ;  /* 0x00000000009d7308 */ /* 0x0002760000002400 */
[----:B------:R-:W-:Y:S04]  /*2720*/  @!UPT UIADD3 URZ, URZ, URZ, URZ ;  /* 0x0000003f3f3ff290 */ /* 0x000fe8000fffe03f */
[----:B------:R-:W-:Y:S08]  /*2730*/  HMMA.16816.F32 R64, R24, R102, R60 ;  /* 0x000000661840723c */ /* 0x000ff0000000183c */
[----:B------:R-:W-:Y:S01]  /*2740*/  HMMA.16816.F32 R60, R36, R104, RZ ;  /* 0x00000068243c723c */ /* 0x000fe200000018ff */
[----:B-1----:R-:W-:-:S04]  /*2750*/  FMUL.FTZ R0, R68, c[0x0][0x320] ;  /* 0x0000c80044007a20 */ /* 0x002fc80000410000 */
[----:B------:R1:W1:Y:S11]  /*2760*/  MUFU.TANH R158, R0 ;  /* 0x00000000009e7308 */ /* 0x0002760000002400 */
[----:B------:R-:W-:Y:S01]  /*2770*/  HMMA.16816.F32 R64, R16, R54, R64 ;  /* 0x000000361040723c */ /* 0x000fe20000001840 */
[----:B-1----:R-:W-:-:S07]  /*2780*/  FMUL.FTZ R0, R69, c[0x0][0x320] ;  /* 0x0000c80045007a20 */ /* 0x002fce0000410000 */
[----:B------:R-:W-:Y:S01]  /*2790*/  HMMA.16816.F32 R60, R28, R108, R60 ;  /* 0x0000006c1c3c723c */ /* 0x000fe2000000183c */
[----:B------:R1:W1:Y:S02]  /*27a0*/  MUFU.TANH R159, R0 ;  /* 0x00000000009f7308 */ /* 0x0002640000002400 */
[----:B-1----:R-:W-:-:S06]  /*27b0*/  FMUL.FTZ R0, R70, c[0x0][0x320] ;  /* 0x0000c80046007a20 */ /* 0x002fcc0000410000 */
[----:B------:R1:W1:Y:S02]  /*27c0*/  MUFU.TANH R154, R0 ;  /* 0x00000000009a7308 */ /* 0x0002640000002400 */
[----:B-1----:R-:W-:Y:S02]  /*27d0*/  FMUL.FTZ R0, R71, c[0x0][0x320] ;  /* 0x0000c80047007a20 */ /* 0x002fe40000410000 */
[----:B------:R-:W-:Y:S01]  /*27e0*/  HMMA.16816.F32 R68, R12, R50, R40 ;  /* 0x000000320c44723c */ /* 0x000fe20000001828 */
[----:B------:R-:W1:Y:S03]  /*27f0*/  LDSM.16.M88.4 R40, [R228+0x1800] ;  /* 0x00180000e428783b */ /* 0x000e660000000200 */
[----:B------:R5:W1:Y:S04]  /*2800*/  MUFU.TANH R153, R0 ;  /* 0x0000000000997308 */ /* 0x000a680000002400 */
[----:B------:R-:W-:Y:S01]  /*2810*/  HMMA.16816.F32 R48, R36, R98, RZ ;  /* 0x000000622430723c */ /* 0x000fe200000018ff */
[----:B-----5:R-:W-:-:S04]  /*2820*/  FMUL.FTZ R0, R76, c[0x0][0x320] ;  /* 0x0000c8004c007a20 */ /* 0x020fc80000410000 */
[----:B------:R5:W1:Y:S11]  /*2830*/  MUFU.TANH R117, R0 ;  /* 0x0000000000757308 */ /* 0x000a760000002400 */
[----:B------:R-:W-:Y:S08]  /*2840*/  @!UPT UIADD3 URZ, URZ, URZ, URZ ;  /* 0x0000003f3f3ff290 */ /* 0x000ff0000fffe03f */
[----:B------:R-:W-:Y:S01]  /*2850*/  HMMA.16816.F32 R48, R28, R102, R48 ;  /* 0x000000661c30723c */ /* 0x000fe20000001830 */
[----:B-----5:R-:W-:-:S04]  /*2860*/  FMUL.FTZ R0, R77, c[0x0][0x320] ;  /* 0x0000c8004d007a20 */ /* 0x020fc80000410000 */
[----:B------:R5:W1:Y:S11]  /*2870*/  MUFU.TANH R152, R0 ;  /* 0x0000000000987308 */ /* 0x000a760000002400 */
[----:B------:R-:W-:Y:S08]  /*2880*/  @!UPT UIADD3 URZ, URZ, URZ, URZ ;  /* 0x0000003f3f3ff290 */ /* 0x000ff0000fffe03f */
[----:B------:R-:W-:Y:S01]  /*2890*/  HMMA.16816.F32 R48, R20, R54, R48 ;  /* 0x000000361430723c */ /* 0x000fe20000001830 */
[----:B-----5:R-:W-:-:S04]  /*28a0*/  FMUL.FTZ R0, R78, c[0x0][0x320] ;  /* 0x0000c8004e007a20 */ /* 0x020fc80000410000 */
[----:B------:R5:W1:Y:S02]  /*28b0*/  MUFU.TANH R116, R0 ;  /* 0x0000000000747308 */ /* 0x000a640000002400 */
[----:B-----5:R-:W-:Y:S02]  /*28c0*/  FMUL.FTZ R0, R79, c[0x0][0x320] ;  /* 0x0000c8004f007a20 */ /* 0x020fe40000410000 */
[----:B-1----:R-:W-:Y:S01]  /*28d0*/  HMMA.16816.F32 R76, R8, R40, R44 ;  /* 0x00000028084c723c */ /* 0x002fe2000000182c */
[----:B------:R-:W1:Y:S03]  /*28e0*/  LDSM.16.M88.4 R44, [R229+0x5900] ;  /* 0x00590000e52c783b */ /* 0x000e660000000200 */
[----:B------:R5:W1:Y:S02]  /*28f0*/  MUFU.TANH R147, R0 ;  /* 0x0000000000937308 */ /* 0x000a640000002400 */
[----:B-----5:R-:W-:-:S06]  /*2900*/  FMUL.FTZ R0, R68, c[0x0][0x320] ;  /* 0x0000c80044007a20 */ /* 0x020fcc0000410000 */
[----:B------:R5:W1:Y:S02]  /*2910*/  MUFU.TANH R148, R0 ;  /* 0x0000000000947308 */ /* 0x000a640000002400 */
[----:B-----5:R-:W-:Y:S01]  /*2920*/  FMUL.FTZ R0, R69, c[0x0][0x320] ;  /* 0x0000c80045007a20 */ /* 0x020fe20000410000 */
[----:B-1----:R-:W-:Y:S05]  /*2930*/  HMMA.16816.F32 R60, R20, R44, R60 ;  /* 0x0000002c143c723c */ /* 0x002fea000000183c */
[----:B------:R1:W1:Y:S02]  /*2940*/  MUFU.TANH R150, R0 ;  /* 0x0000000000967308 */ /* 0x0002640000002400 */
[----:B-1----:R-:W-:-:S06]  /*2950*/  FMUL.FTZ R0, R70, c[0x0][0x320] ;  /* 0x0000c80046007a20 */ /* 0x002fcc0000410000 */
        /* <DEDUP_REMOVED lines=9> */
[----:B-1----:R-:W-:-:S07]  /*29f0*/  FMUL.FTZ R0, R73, c[0x0][0x320] ;  /* 0x0000c80049007a20 */ /* 0x002fce0000410000 */
[----:B------:R-:W-:Y:S01]  /*2a00*/  HMMA.16816.F32 R56, R36, R106, RZ ;  /* 0x0000006a2438723c */ /* 0x000fe200000018ff */
        /* <DEDUP_REMOVED lines=18> */
[----:B------:R-:W-:Y:S01]  /*2b30*/  HMMA.16816.F32 R68, R12, R42, R48 ;  /* 0x0000002a0c44723c */ /* 0x000fe20000001830 */
[----:B------:R-:W1:Y:S03]  /*2b40*/  LDSM.16.M88.4 R48, [R228+0x2000] ;  /* 0x00200000e430783b */ /* 0x000e660000000200 */
[----:B------:R5:W1:Y:S04]  /*2b50*/  MUFU.TANH R144, R0 ;  /* 0x0000000000907308 */ /* 0x000a680000002400 */
[----:B------:R-:W-:Y:S08]  /*2b60*/  HMMA.16816.F32 R40, R16, R44, R52 ;  /* 0x0000002c1028723c */ /* 0x000ff00000001834 */
[----:B------:R-:W-:Y:S01]  /*2b70*/  HMMA.16816.F32 R52, R28, R110, R56 ;  /* 0x0000006e1c34723c */ /* 0x000fe20000001838 */
[----:B-----5:R-:W-:-:S04]  /*2b80*/  FMUL.FTZ R0, R76, c[0x0][0x320] ;  /* 0x0000c8004c007a20 */ /* 0x020fc80000410000 */
[----:B------:R5:W1:Y:S03]  /*2b90*/  MUFU.TANH R133, R0 ;  /* 0x0000000000857308 */ /* 0x000a660000002400 */
[----:B------:R-:W-:Y:S01]  /*2ba0*/  HMMA.16816.F32 R56, R32, R112, RZ ;  /* 0x000000702038723c */ /* 0x000fe200000018ff */
[----:B-----5:R-:W-:-:S04]  /*2bb0*/  FMUL.FTZ R0, R77, c[0x0][0x320] ;  /* 0x0000c8004d007a20 */ /* 0x020fc80000410000 */
[----:B------:R5:W1:Y:S02]  /*2bc0*/  MUFU.TANH R132, R0 ;  /* 0x0000000000847308 */ /* 0x000a640000002400 */
[----:B-----5:R-:W-:-:S06]  /*2bd0*/  FMUL.FTZ R0, R78, c[0x0][0x320] ;  /* 0x0000c8004e007a20 */ /* 0x020fcc0000410000 */
[----:B------:R5:W1:Y:S02]  /*2be0*/  MUFU.TANH R135, R0 ;  /* 0x0000000000877308 */ /* 0x000a640000002400 */
[----:B-----5:R-:W-:Y:S02]  /*2bf0*/  FMUL.FTZ R0, R79, c[0x0][0x320] ;  /* 0x0000c8004f007a20 */ /* 0x020fe40000410000 */
[----:B-1----:R-:W-:Y:S04]  /*2c00*/  HMMA.16816.F32 R76, R8, R48, R40 ;  /* 0x00000030084c723c */ /* 0x002fe80000001828 */
        /* <DEDUP_REMOVED lines=33> */
[----:B------:R1:W1:Y:S02]  /*2e20*/  MUFU.TANH R103, R0 ;  /* 0x0000000000677308 */ /* 0x0002640000002400 */
[----:B-1----:R-:W-:Y:S11]  /*2e30*/  FMUL.FTZ R0, R69, c[0x0][0x320] ;  /* 0x0000c80045007a20 */ /* 0x002ff60000410000 */
[----:B------:R-:W-:Y:S06]  /*2e40*/  @!UPT UIADD3 URZ, URZ, URZ, URZ ;  /* 0x0000003f3f3ff290 */ /* 0x000fec000fffe03f */
        /* <DEDUP_REMOVED lines=8> */
[C---:B------:R-:W-:Y:S08]  /*2ed0*/  HMMA.16816.F32 R48, R36.reuse, R114, RZ ;  /* 0x000000722430723c */ /* 0x040ff000000018ff */
[----:B------:R-:W-:Y:S01]  /*2ee0*/  HMMA.16816.F32 R36, R36, R126, RZ ;  /* 0x0000007e2424723c */ /* 0x000fe200000018ff */
[----:B-----5:R-:W-:-:S04]  /*2ef0*/  FMUL.FTZ R0, R76, c[0x0][0x320] ;  /* 0x0000c8004c007a20 */ /* 0x020fc80000410000 */
[----:B------:R5:W1:Y:S11]  /*2f00*/  MUFU.TANH R93, R0 ;  /* 0x00000000005d7308 */ /* 0x000a760000002400 */
[----:B------:R-:W-:Y:S01]  /*2f10*/  HMMA.16816.F32 R48, R28, R122, R48 ;  /* 0x0000007a1c30723c */ /* 0x000fe20000001830 */
[----:B-----5:R-:W-:-:S07]  /*2f20*/  FMUL.FTZ R0, R77, c[0x0][0x320] ;  /* 0x0000c8004d007a20 */ /* 0x020fce0000410000 */
[----:B------:R-:W-:Y:S01]  /*2f30*/  HMMA.16816.F32 R28, R28, R130, R36 ;  /* 0x000000821c1c723c */ /* 0x000fe20000001824 */
[----:B------:R5:W1:Y:S11]  /*2f40*/  MUFU.TANH R91, R0 ;  /* 0x00000000005b7308 */ /* 0x000a760000002400 */
[----:B------:R-:W-:Y:S04]  /*2f50*/  @!UPT UIADD3 URZ, URZ, URZ, URZ ;  /* 0x0000003f3f3ff290 */ /* 0x000fe8000fffe03f */
[----:B------:R-:W-:Y:S01]  /*2f60*/  HMMA.16816.F32 R48, R20, R54, R48 ;  /* 0x000000361430723c */ /* 0x000fe20000001830 */
[----:B-----5:R-:W-:-:S04]  /*2f70*/  FMUL.FTZ R0, R78, c[0x0][0x320] ;  /* 0x0000c8004e007a20 */ /* 0x020fc80000410000 */
[----:B------:R5:W1:Y:S03]  /*2f80*/  MUFU.TANH R90, R0 ;  /* 0x00000000005a7308 */ /* 0x000a660000002400 */
[----:B------:R-:W-:Y:S01]  /*2f90*/  HMMA.16816.F32 R52, R16, R54, R64 ;  /* 0x000000361034723c */ /* 0x000fe20000001840 */
[----:B-----5:R-:W-:-:S07]  /*2fa0*/  FMUL.FTZ R0, R79, c[0x0][0x320] ;  /* 0x0000c8004f007a20 */ /* 0x020fce0000410000 */
[C---:B-1----:R-:W-:Y:S01]  /*2fb0*/  HMMA.16816.F32 R76, R8.reuse, R40, R44 ;  /* 0x00000028084c723c */ /* 0x042fe2000000182c */
[----:B------:R-:W1:Y:S01]  /*2fc0*/  LDSM.16.M88.4 R44, [R229+0x6900] ;  /* 0x00690000e52c783b */ /* 0x000e620000000200 */
[----:B------:R5:W1:Y:S11]  /*2fd0*/  MUFU.TANH R89, R0 ;  /* 0x0000000000597308 */ /* 0x000a760000002400 */
[----:B------:R-:W-:Y:S03]  /*2fe0*/  @!UPT UIADD3 URZ, URZ, URZ, URZ ;  /* 0x0000003f3f3ff290 */ /* 0x000fe6000fffe03f */
[----:B------:R-:W-:Y:S08]  /*2ff0*/  HMMA.16816.F32 R64, R8, R42, R52 ;  /* 0x0000002a0840723c */ /* 0x000ff00000001834 */
[----:B------:R-:W-:Y:S01]  /*3000*/  HMMA.16816.F32 R52, R32, R126, RZ ;  /* 0x0000007e2034723c */ /* 0x000fe200000018ff */
[----:B-----5:R-:W-:-:S04]  /*3010*/  FMUL.FTZ R0, R68, c[0x0][0x320] ;  /* 0x0000c80044007a20 */ /* 0x020fc80000410000 */
[----:B------:R5:W1:Y:S01]  /*3020*/  MUFU.TANH R88, R0 ;  /* 0x0000000000587308 */ /* 0x000a620000002400 */
[----:B------:R-:W-:Y:S02]  /*3030*/  FMUL.FTZ R77, R77, c[0x0][0x320] ;  /* 0x0000c8004d4d7a20 */ /* 0x000fe40000410000 */
[----:B------:R-:W-:Y:S02]  /*3040*/  FMUL.FTZ R78, R78, c[0x0][0x320] ;  /* 0x0000c8004e4e7a20 */ /* 0x000fe40000410000 */
[----:B------:R-:W-:-:S03]  /*3050*/  FMUL.FTZ R79, R79, c[0x0][0x320] ;  /* 0x0000c8004f4f7a20 */ /* 0x000fc60000410000 */
[----:B------:R-:W1:Y:S03]  /*3060*/  MUFU.TANH R77, R77 ;  /* 0x0000004d004d7308 */ /* 0x000e660000002400 */
[----:B------:R-:W-:Y:S02]  /*3070*/  FMUL.FTZ R64, R64, c[0x0][0x320] ;  /* 0x0000c80040407a20 */ /* 0x000fe40000410000 */
[----:B------:R-:W-:Y:S02]  /*3080*/  FMUL.FTZ R65, R65, c[0x0][0x320] ;  /* 0x0000c80041417a20 */ /* 0x000fe40000410000 */
[----:B------:R-:W-:Y:S02]  /*3090*/  FMUL.FTZ R66, R66, c[0x0][0x320] ;  /* 0x0000c80042427a20 */ /* 0x000fe40000410000 */
[----:B-----5:R-:W-:Y:S01]  /*30a0*/  FMUL.FTZ R0, R69, c[0x0][0x320] ;  /* 0x0000c80045007a20 */ /* 0x020fe20000410000 */
[----:B------:R-:W1:Y:S01]  /*30b0*/  MUFU.TANH R78, R78 ;  /* 0x0000004e004e7308 */ /* 0x000e620000002400 */
[----:B------:R-:W-:Y:S07]  /*30c0*/  HMMA.16816.F32 R36, R24, R130, R52 ;  /* 0x000000821824723c */ /* 0x000fee0000001834 */
[----:B------:R5:W1:Y:S08]  /*30d0*/  MUFU.TANH R87, R0 ;  /* 0x0000000000577308 */ /* 0x000a700000002400 */
[----:B------:R-:W1:Y:S01]  /*30e0*/  MUFU.TANH R79, R79 ;  /* 0x0000004f004f7308 */ /* 0x000e620000002400 */
[----:B-----5:R-:W-:-:S07]  /*30f0*/  FMUL.FTZ R0, R70, c[0x0][0x320] ;  /* 0x0000c80046007a20 */ /* 0x020fce0000410000 */
[----:B------:R-:W1:Y:S08]  /*3100*/  MUFU.TANH R64, R64 ;  /* 0x0000004000407308 */ /* 0x000e700000002400 */
[----:B------:R5:W1:Y:S08]  /*3110*/  MUFU.TANH R86, R0 ;  /* 0x0000000000567308 */ /* 0x000a700000002400 */
[----:B------:R-:W1:Y:S01]  /*3120*/  MUFU.TANH R65, R65 ;  /* 0x0000004100417308 */ /* 0x000e620000002400 */
[----:B-----5:R-:W-:-:S07]  /*3130*/  FMUL.FTZ R0, R71, c[0x0][0x320] ;  /* 0x0000c80047007a20 */ /* 0x020fce0000410000 */
[----:B------:R-:W1:Y:S01]  /*3140*/  MUFU.TANH R66, R66 ;  /* 0x0000004200427308 */ /* 0x000e620000002400 */
[----:B------:R-:W-:Y:S07]  /*3150*/  HMMA.16816.F32 R68, R12, R40, R56 ;  /* 0x000000280c44723c */ /* 0x000fee0000001838 */
[----:B------:R5:W1:Y:S01]  /*3160*/  MUFU.TANH R85, R0 ;  /* 0x0000000000557308 */ /* 0x000a620000002400 */
[----:B------:R-:W-:Y:S01]  /*3170*/  HMMA.16816.F32 R56, R32, R124, RZ ;  /* 0x0000007c2038723c */ /* 0x000fe200000018ff */
[----:B-----5:R-:W-:-:S06]  /*3180*/  FMUL.FTZ R0, R72, c[0x0][0x320] ;  /* 0x0000c80048007a20 */ /* 0x020fcc0000410000 */
[----:B------:R5:W1:Y:S11]  /*3190*/  MUFU.TANH R84, R0 ;  /* 0x0000000000547308 */ /* 0x000a760000002400 */
[----:B------:R-:W-:Y:S06]  /*31a0*/  @!UPT UIADD3 URZ, URZ, URZ, URZ ;  /* 0x0000003f3f3ff290 */ /* 0x000fec000fffe03f */
[----:B------:R-:W-:Y:S01]  /*31b0*/  HMMA.16816.F32 R56, R24, R128, R56 ;  /* 0x000000801838723c */ /* 0x000fe20000001838 */
[----:B-----5:R-:W-:-:S04]  /*31c0*/  FMUL.FTZ R0, R73, c[0x0][0x320] ;  /* 0x0000c80049007a20 */ /* 0x020fc80000410000 */
[----:B------:R5:W2:Y:S11]  /*31d0*/  MUFU.TANH R83, R0 ;  /* 0x0000000000537308 */ /* 0x000ab60000002400 */
[----:B------:R-:W-:Y:S08]  /*31e0*/  @!UPT UIADD3 URZ, URZ, URZ, URZ ;  /* 0x0000003f3f3ff290 */ /* 0x000ff0000fffe03f */
[----:B-1----:R-:W-:Y:S01]  /*31f0*/  HMMA.16816.F32 R32, R16, R44, R56 ;  /* 0x0000002c1020723c */ /* 0x002fe20000001838 */
[----:B-----5:R-:W-:-:S07]  /*3200*/  FMUL.FTZ R0, R74, c[0x0][0x320] ;  /* 0x0000c8004a007a20 */ /* 0x020fce0000410000 */
[----:B------:R-:W-:Y:S01]  /*3210*/  HMMA.16816.F32 R16, R16, R46, R36 ;  /* 0x0000002e1010723c */ /* 0x000fe20000001824 */
[----:B------:R1:W1:Y:S02]  /*3220*/  MUFU.TANH R82, R0 ;  /* 0x0000000000527308 */ /* 0x0002640000002400 */
[----:B-1----:R-:W-:-:S06]  /*3230*/  FMUL.FTZ R0, R75, c[0x0][0x320] ;  /* 0x0000c8004b007a20 */ /* 0x002fcc0000410000 */
[----:B------:R1:W1:Y:S02]  /*3240*/  MUFU.TANH R81, R0 ;  /* 0x0000000000517308 */ /* 0x0002640000002400 */
[----:B-1----:R-:W-:-:S06]  /*3250*/  FMUL.FTZ R0, R68, c[0x0][0x320] ;  /* 0x0000c80044007a20 */ /* 0x002fcc0000410000 */
[----:B------:R1:W1:Y:S02]  /*3260*/  MUFU.TANH R80, R0 ;  /* 0x0000000000507308 */ /* 0x0002640000002400 */
[----:B-1----:R-:W-:-:S06]  /*3270*/  FMUL.FTZ R0, R69, c[0x0][0x320] ;  /* 0x0000c80045007a20 */ /* 0x002fcc0000410000 */
[----:B------:R1:W1:Y:S02]  /*3280*/  MUFU.TANH R75, R0 ;  /* 0x00000000004b7308 */ /* 0x0002640000002400 */
[----:B-1----:R-:W-:-:S06]  /*3290*/  FMUL.FTZ R0, R70, c[0x0][0x320] ;  /* 0x0000c80046007a20 */ /* 0x002fcc0000410000 */
[----:B------:R1:W1:Y:S02]  /*32a0*/  MUFU.TANH R74, R0 ;  /* 0x00000000004a7308 */ /* 0x0002640000002400 */
[----:B-1----:R-:W-:Y:S02]  /*32b0*/  FMUL.FTZ R0, R71, c[0x0][0x320] ;  /* 0x0000c80047007a20 */ /* 0x002fe40000410000 */
[----:B------:R-:W-:Y:S01]  /*32c0*/  HMMA.16816.F32 R68, R12, R42, R48 ;  /* 0x0000002a0c44723c */ /* 0x000fe20000001830 */
[----:B------:R-:W1:Y:S03]  /*32d0*/  LDSM.16.M88.4 R48, [R228+0x3000] ;  /* 0x00300000e430783b */ /* 0x000e660000000200 */
[----:B------:R5:W1:Y:S01]  /*32e0*/  MUFU.TANH R73, R0 ;  /* 0x0000000000497308 */ /* 0x000a620000002400 */
[----:B------:R-:W-:-:S04]  /*32f0*/  DEPBAR.LE SB0, 0x0 ;  /* 0x000080000000791a */ /* 0x000fc80000000000 */
[C---:B------:R-:W-:Y:S08]  /*3300*/  HMMA.16816.F32 R40, R20.reuse, R44, R60 ;  /* 0x0000002c1428723c */ /* 0x040ff0000000183c */
[----:B------:R-:W-:Y:S01]  /*3310*/  HMMA.16816.F32 R20, R20, R46, R28 ;  /* 0x0000002e1414723c */ /* 0x000fe2000000181c */
[----:B-----5:R-:W-:-:S04]  /*3320*/  FMUL.FTZ R0, R76, c[0x0][0x320] ;  /* 0x0000c8004c007a20 */ /* 0x020fc80000410000 */
[----:B------:R5:W1:Y:S02]  /*3330*/  MUFU.TANH R72, R0 ;  /* 0x0000000000487308 */ /* 0x000a640000002400 */
[----:B------:R-:W-:Y:S02]  /*3340*/  FMUL.FTZ R68, R68, c[0x0][0x320] ;  /* 0x0000c80044447a20 */ /* 0x000fe40000410000 */
[----:B------:R-:W-:Y:S02]  /*3350*/  FMUL.FTZ R69, R69, c[0x0][0x320] ;  /* 0x0000c80045457a20 */ /* 0x000fe40000410000 */
[----:B------:R-:W-:Y:S02]  /*3360*/  FMUL.FTZ R70, R70, c[0x0][0x320] ;  /* 0x0000c80046467a20 */ /* 0x000fe40000410000 */
[----:B------:R-:W-:Y:S01]  /*3370*/  FMUL.FTZ R71, R71, c[0x0][0x320] ;  /* 0x0000c80047477a20 */ /* 0x000fe20000410000 */
[----:B------:R-:W2:Y:S01]  /*3380*/  MUFU.TANH R68, R68 ;  /* 0x0000004400447308 */ /* 0x000ea20000002400 */
[----:B-----5:R-:W-:-:S07]  /*3390*/  FMUL.FTZ R0, R67, c[0x0][0x320] ;  /* 0x0000c80043007a20 */ /* 0x020fce0000410000 */
[----:B------:R-:W2:Y:S01]  /*33a0*/  MUFU.TANH R69, R69 ;  /* 0x0000004500457308 */ /* 0x000ea20000002400 */
[-C--:B-1----:R-:W-:Y:S07]  /*33b0*/  HMMA.16816.F32 R24, R8, R48.reuse, R32 ;  /* 0x000000300818723c */ /* 0x082fee0000001820 */
[----:B------:R-:W1:Y:S01]  /*33c0*/  MUFU.TANH R60, R70 ;  /* 0x00000046003c7308 */ /* 0x000e620000002400 */
[C---:B------:R-:W-:Y:S07]  /*33d0*/  HMMA.16816.F32 R40, R12.reuse, R48, R40 ;  /* 0x000000300c28723c */ /* 0x040fee0000001828 */
[----:B------:R-:W1:Y:S01]  /*33e0*/  MUFU.TANH R56, R71 ;  /* 0x0000004700387308 */ /* 0x000e620000002400 */
[-C--:B------:R-:W-:Y:S07]  /*33f0*/  HMMA.16816.F32 R12, R12, R50.reuse, R20 ;  /* 0x000000320c0c723c */ /* 0x080fee0000001814 */
[----:B------:R5:W1:Y:S01]  /*3400*/  MUFU.TANH R52, R0 ;  /* 0x0000000000347308 */ /* 0x000a620000002400 */
[----:B------:R-:W-:Y:S01]  /*3410*/  HMMA.16816.F32 R8, R8, R50, R16 ;  /* 0x000000320808723c */ /* 0x000fe20000001810 */
[----:B------:R-:W-:-:S02]  /*3420*/  FMUL.FTZ R24, R24, c[0x0][0x320] ;  /* 0x0000c80018187a20 */ /* 0x000fc40000410000 */
[----:B------:R-:W-:Y:S02]  /*3430*/  FMUL.FTZ R25, R25, c[0x0][0x320] ;  /* 0x0000c80019197a20 */ /* 0x000fe40000410000 */
[----:B------:R-:W-:Y:S02]  /*3440*/  FMUL.FTZ R26, R26, c[0x0][0x320] ;  /* 0x0000c8001a1a7a20 */ /* 0x000fe40000410000 */
[----:B------:R-:W1:Y:S01]  /*3450*/  MUFU.TANH R34, R24 ;  /* 0x0000001800227308 */ /* 0x000e620000002400 */
[----:B------:R-:W-:Y:S02]  /*3460*/  FMUL.FTZ R27, R27, c[0x0][0x320] ;  /* 0x0000c8001b1b7a20 */ /* 0x000fe40000410000 */
[----:B------:R-:W-:Y:S02]  /*3470*/  FMUL.FTZ R40, R40, c[0x0][0x320] ;  /* 0x0000c80028287a20 */ /* 0x000fe40000410000 */
[----:B------:R-:W-:Y:S02]  /*3480*/  FMUL.FTZ R41, R41, c[0x0][0x320] ;  /* 0x0000c80029297a20 */ /* 0x000fe40000410000 */
[----:B------:R-:W-:Y:S01]  /*3490*/  FMUL.FTZ R42, R42, c[0x0][0x320] ;  /* 0x0000c8002a2a7a20 */ /* 0x000fe20000410000 */
[----:B------:R-:W1:Y:S01]  /*34a0*/  MUFU.TANH R35, R25 ;  /* 0x0000001900237308 */ /* 0x000e620000002400 */
[----:B-----5:R-:W-:-:S02]  /*34b0*/  FMUL.FTZ R0, R43, c[0x0][0x320] ;  /* 0x0000c8002b007a20 */ /* 0x020fc40000410000 */
[----:B------:R-:W-:Y:S02]  /*34c0*/  FMUL.FTZ R12, R12, c[0x0][0x320] ;  /* 0x0000c8000c0c7a20 */ /* 0x000fe40000410000 */
[----:B------:R-:W-:Y:S02]  /*34d0*/  FMUL.FTZ R13, R13, c[0x0][0x320] ;  /* 0x0000c8000d0d7a20 */ /* 0x000fe40000410000 */
[----:B------:R-:W-:Y:S01]  /*34e0*/  FMUL.FTZ R14, R14, c[0x0][0x320] ;  /* 0x0000c8000e0e7a20 */ /* 0x000fe20000410000 */
[----:B------:R-:W1:Y:S01]  /*34f0*/  MUFU.TANH R37, R26 ;  /* 0x0000001a00257308 */ /* 0x000e620000002400 */
[----:B------:R-:W-:Y:S02]  /*3500*/  FMUL.FTZ R15, R15, c[0x0][0x320] ;  /* 0x0000c8000f0f7a20 */ /* 0x000fe40000410000 */
[----:B------:R-:W-:Y:S02]  /*3510*/  FMUL.FTZ R8, R8, c[0x0][0x320] ;  /* 0x0000c80008087a20 */ /* 0x000fe40000410000 */
[----:B------:R-:W-:-:S02]  /*3520*/  FMUL.FTZ R9, R9, c[0x0][0x320] ;  /* 0x0000c80009097a20 */ /* 0x000fc40000410000 */
[----:B------:R-:W-:Y:S01]  /*3530*/  FMUL.FTZ R10, R10, c[0x0][0x320] ;  /* 0x0000c8000a0a7a20 */ /* 0x000fe20000410000 */
[----:B------:R-:W1:Y:S01]  /*3540*/  MUFU.TANH R36, R27 ;  /* 0x0000001b00247308 */ /* 0x000e620000002400 */
[----:B------:R-:W-:-:S07]  /*3550*/  FMUL.FTZ R11, R11, c[0x0][0x320] ;  /* 0x0000c8000b0b7a20 */ /* 0x000fce0000410000 */
[----:B------:R-:W1:Y:S08]  /*3560*/  MUFU.TANH R33, R40 ;  /* 0x0000002800217308 */ /* 0x000e700000002400 */
        /* <DEDUP_REMOVED lines=10> */
[----:B------:R5:W1:Y:S02]  /*3610*/  MUFU.TANH R48, R0 ;  /* 0x0000000000307308 */ /* 0x000a640000002400 */
[----:B-----5:R-:W-:Y:S01]  /*3620*/  LOP3.LUT R0, R5, R2, RZ, 0xfc, !PT ;  /* 0x0000000205007212 */ /* 0x020fe200078efcff */
[----:B------:R-:W-:Y:S06]  /*3630*/  BAR.SYNC.DEFER_BLOCKING 0x0 ;  /* 0x0000000000007b1d */ /* 0x000fec0000010000 */
[----:B------:R-:W-:Y:S05]  /*3640*/  @!P0 BRA `(.L_x_18) ;  /* 0x0000020000008947 */ /* 0x000fea0003800000 */
[----:B-1234-:R-:W-:Y:S01]  /*3650*/  IADD3 R8, R200, -0x2, RZ ;  /* 0xfffffffec8087810 */ /* 0x01efe20007ffe0ff */
[----:B------:R-:W-:-:S03]  /*3660*/  IMAD.SHL.U32 R18, R193, 0x20, RZ ;  /* 0x00000020c1127824 */ /* 0x000fc600078e00ff */
[----:B------:R-:W-:Y:S01]  /*3670*/  SHF.R.S32.HI R5, RZ, 0x1f, R8 ;  /* 0x0000001fff057819 */ /* 0x000fe20000011408 */
[----:B------:R-:W-:Y:S02]  /*3680*/  IMAD R2, R191, R8, RZ ;  /* 0x00000008bf027224 */ /* 0x000fe400078e02ff */
[----:B------:R-:W-:-:S04]  /*3690*/  IMAD.WIDE.U32 R8, R8, R196, R202 ;  /* 0x000000c408087225 */ /* 0x000fc800078e00ca */
[----:B------:R-:W-:Y:S01]  /*36a0*/  IMAD R2, R5, R196, R2 ;  /* 0x000000c405027224 */ /* 0x000fe200078e0202 */
[----:B------:R-:W-:Y:S02]  /*36b0*/  LEA R6, P0, R8, c[0x0][0x1c8], 0x1 ;  /* 0x0000720008067a11 */ /* 0x000fe400078008ff */
[----:B------:R-:W-:Y:S01]  /*36c0*/  SHF.L.U64.HI R5, R193, 0x5, R194 ;  /* 0x00000005c1057819 */ /* 0x000fe200000102c2 */
[----:B------:R-:W-:Y:S01]  /*36d0*/  IMAD.IADD R2, R9, 0x1, R2 ;  /* 0x0000000109027824 */ /* 0x000fe200078e0202 */
[----:B------:R-:W-:-:S04]  /*36e0*/  IADD3 R14, P2, R18, R6, RZ ;  /* 0x00000006120e7210 */ /* 0x000fc80007f5e0ff */
[----:B------:R-:W-:Y:S02]  /*36f0*/  LEA.HI.X R7, R8, c[0x0][0x1cc], R2, 0x1, P0 ;  /* 0x0000730008077a11 */ /* 0x000fe400000f0c02 */
[----:B------:R-:W-:-:S03]  /*3700*/  IADD3 R12, P0, R14, R18, RZ ;  /* 0x000000120e0c7210 */ /* 0x000fc60007f1e0ff */
[----:B------:R-:W-:Y:S01]  /*3710*/  IMAD.X R15, R5, 0x1, R7, P2 ;  /* 0x00000001050f7824 */ /* 0x000fe200010e0607 */
[-C--:B------:R-:W-:Y:S01]  /*3720*/  IADD3 R10, P2, R12, R18.reuse, RZ ;  /* 0x000000120c0a7210 */ /* 0x080fe20007f5e0ff */
[----:B------:R-:W-:Y:S01]  /*3730*/  @!PT LDS RZ, [RZ] ;  /* 0x00000000fffff984 */ /* 0x000fe20000000800 */
[----:B------:R-:W-:Y:S01]  /*3740*/  @!PT LDS RZ, [RZ] ;  /* 0x00000000fffff984 */ /* 0x000fe20000000800 */
[----:B------:R-:W-:Y:S01]  /*3750*/  @!PT LDS RZ, [RZ] ;  /* 0x00000000fffff984 */ /* 0x000fe20000000800 */
[----:B------:R1:W-:Y:S02]  /*3760*/  LDGSTS.E.BYPASS.LTC128B.128 [R241+0x3900], [R6.64], !P1 ;  /* 0x0390000006f17fae */ /* 0x0003e4000c901d48 */
[--C-:B------:R-:W-:Y:S01]  /*3770*/  IMAD.X R13, R15, 0x1, R5.reuse, P0 ;  /* 0x000000010f0d7824 */ /* 0x100fe200000e0605 */
[----:B------:R-:W-:Y:S01]  /*3780*/  IADD3 R8, P0, R10, R18, RZ ;  /* 0x000000120a087210 */ /* 0x000fe20007f1e0ff */
[----:B------:R2:W-:Y:S02]  /*3790*/  LDGSTS.E.BYPASS.LTC128B.128 [R241+0x4100], [R14.64], !P1 ;  /* 0x041000000ef17fae */ /* 0x0005e4000c901d48 */
[--C-:B------:R-:W-:Y:S02]  /*37a0*/  IMAD.X R11, R13, 0x1, R5.reuse, P2 ;  /* 0x000000010d0b7824 */ /* 0x100fe400010e0605 */
[----:B------:R3:W-:Y:S02]  /*37b0*/  LDGSTS.E.BYPASS.LTC128B.128 [R241+0x4900], [R12.64], !P1 ;  /* 0x049000000cf17fae */ /* 0x0007e4000c901d48 */
[----:B------:R-:W-:-:S02]  /*37c0*/  IMAD.X R9, R11, 0x1, R5, P0 ;  /* 0x000000010b097824 */ /* 0x000fc400000e0605 */
[----:B------:R3:W-:Y:S04]  /*37d0*/  LDGSTS.E.BYPASS.LTC128B.128 [R241+0x5100], [R10.64], !P1 ;  /* 0x051000000af17fae */ /* 0x0007e8000c901d48 */
[----:B------:R3:W-:Y:S01]  /*37e0*/  LDGSTS.E.BYPASS.LTC128B.128 [R241+0x5900], [R8.64], !P1 ;  /* 0x0590000008f17fae */ /* 0x0007e2000c901d48 */
[----:B-1----:R-:W-:-:S04]  /*37f0*/  IADD3 R6, P2, R8, R18, RZ ;  /* 0x0000001208067210 */ /* 0x002fc80007f5e0ff */
[----:B--2---:R-:W-:Y:S01]  /*3800*/  IADD3 R14, P0, R6, R18, RZ ;  /* 0x00000012060e7210 */ /* 0x004fe20007f1e0ff */
[----:B------:R-:W-:-:S04]  /*3810*/  IMAD.X R7, R9, 0x1, R5, P2 ;  /* 0x0000000109077824 */ /* 0x000fc800010e0605 */
[----:B------:R-:W-:Y:S01]  /*3820*/  IMAD.X R15, R7, 0x1, R5, P0 ;  /* 0x00000001070f7824 */ /* 0x000fe200000e0605 */
[----:B------:R3:W-:Y:S04]  /*3830*/  LDGSTS.E.BYPASS.LTC128B.128 [R241+0x6100], [R6.64], !P1 ;  /* 0x0610000006f17fae */ /* 0x0007e8000c901d48 */
[----:B------:R3:W-:Y:S03]  /*3840*/  LDGSTS.E.BYPASS.LTC128B.128 [R241+0x6900], [R14.64], !P1 ;  /* 0x069000000ef17fae */ /* 0x0007e6000c901d48 */
.L_x_18:
[----:B-1234-:R-:W-:Y:S01]  /*3850*/  LOP3.LUT R2, R190, 0xffffffe0, RZ, 0xc0, !PT ;  /* 0xffffffe0be027812 */ /* 0x01efe200078ec0ff */
[----:B------:R-:W-:Y:S01]  /*3860*/  IMAD.SHL.U32 R224, R0, 0x2, RZ ;  /* 0x0000000200e07824 */ /* 0x000fe200078e00ff */
[----:B------:R-:W-:Y:S01]  /*3870*/  IADD3 R6, R155, c[0x0][0x1d0], RZ ;  /* 0x000074009b067a10 */ /* 0x000fe20007ffe0ff */
[----:B------:R-:W-:Y:S01]  /*3880*/  IMAD.MOV.U32 R190, RZ, RZ, R200 ;  /* 0x000000ffffbe7224 */ /* 0x000fe200078e00c8 */
[----:B------:R-:W0:Y:S01]  /*3890*/  LDGDEPBAR ;  /* 0x00000000000079af */ /* 0x000e220000000000 */
[----:B------:R-:W-:-:S02]  /*38a0*/  IMAD.IADD R2, R192, 0x1, -R2 ;  /* 0x00000001c0027824 */ /* 0x000fc400078e0a02 */
[--C-:B------:R-:W-:Y:S02]  /*38b0*/  IMAD R225, R4, 0x2, R224.reuse ;  /* 0x0000000204e17824 */ /* 0x100fe400078e02e0 */
[C---:B------:R-:W-:Y:S01]  /*38c0*/  IMAD R227, R3.reuse, 0x2, R224 ;  /* 0x0000000203e37824 */ /* 0x040fe200078e02e0 */
[----:B------:R-:W-:Y:S01]  /*38d0*/  SHF.R.S32.HI R5, RZ, 0x1f, R2 ;  /* 0x0000001fff057819 */ /* 0x000fe20000011402 */
[----:B------:R-:W-:Y:S02]  /*38e0*/  IMAD R226, R3, 0x2, R225 ;  /* 0x0000000203e27824 */ /* 0x000fe400078e02e1 */
[----:B------:R-:W-:Y:S01]  /*38f0*/  IMAD.MOV.U32 R192, RZ, RZ, R199 ;  /* 0x000000ffffc07224 */ /* 0x000fe200078e00c7 */
[----:B------:R-:W-:-:S04]  /*3900*/  LEA.HI R5, R5, R2, RZ, 0x2 ;  /* 0x0000000205057211 */ /* 0x000fc800078f10ff */
[----:B------:R-:W-:-:S05]  /*3910*/  LOP3.LUT R5, R5, 0x7ffffffc, RZ, 0xc0, !PT ;  /* 0x7ffffffc05057812 */ /* 0x000fca00078ec0ff */
[----:B------:R-:W-:-:S04]  /*3920*/  IMAD.IADD R2, R2, 0x1, -R5 ;  /* 0x0000000102027824 */ /* 0x000fc800078e0a05 */
[----:B------:R-:W-:-:S05]  /*3930*/  IMAD R2, R2, -0x2, R6 ;  /* 0xfffffffe02027824 */ /* 0x000fca00078e0206 */
[C---:B------:R-:W-:Y:S02]  /*3940*/  ISETP.GT.AND P4, PT, R2.reuse, RZ, PT ;  /* 0x000000ff0200720c */ /* 0x040fe40003f84270 */
[C---:B------:R-:W-:Y:S02]  /*3950*/  ISETP.GT.AND P3, PT, R2.reuse, 0x1, PT ;  /* 0x000000010200780c */ /* 0x040fe40003f64270 */
[----:B------:R-:W-:Y:S02]  /*3960*/  ISETP.GT.AND P2, PT, R2, 0x8, PT ;  /* 0x000000080200780c */ /* 0x000fe40003f44270 */
[----:B------:R-:W-:Y:S02]  /*3970*/  FSEL R10, R189, -INF , P4 ;  /* 0xff800000bd0a7808 */ /* 0x000fe40002000000 */
[----:B------:R-:W-:Y:S02]  /*3980*/  FSEL R11, R188, -INF , P3 ;  /* 0xff800000bc0b7808 */ /* 0x000fe40001800000 */
[----:B------:R-:W-:-:S02]  /*3990*/  ISETP.GT.AND P0, PT, R2, 0x9, PT ;  /* 0x000000090200780c */ /* 0x000fc40003f04270 */
[----:B------:R-:W-:Y:S02]  /*39a0*/  FSEL R12, R183, -INF , P2 ;  /* 0xff800000b70c7808 */ /* 0x000fe40001000000 */
[----:B------:R-:W-:Y:S02]  /*39b0*/  FMNMX.FTZ R70, R10, R11, !PT ;  /* 0x0000000b0a467209 */ /* 0x000fe40007810000 */
[----:B------:R-:W-:Y:S02]  /*39c0*/  ISETP.GT.AND P6, PT, R2, 0x10, PT ;  /* 0x000000100200780c */ /* 0x000fe40003fc4270 */
[----:B------:R-:W-:Y:S02]  /*39d0*/  FSEL R13, R182, -INF , P0 ;  /* 0xff800000b60d7808 */ /* 0x000fe40000000000 */
[----:B------:R-:W-:Y:S02]  /*39e0*/  FMNMX.FTZ R70, R12, R70, !PT ;  /* 0x000000460c467209 */ /* 0x000fe40007810000 */
[----:B------:R-:W-:-:S02]  /*39f0*/  ISETP.GT.AND P5, PT, R2, 0x11, PT ;  /* 0x000000110200780c */ /* 0x000fc40003fa4270 */
[----:B------:R-:W-:Y:S02]  /*3a00*/  FSEL R14, R175, -INF , P6 ;  /* 0xff800000af0e7808 */ /* 0x000fe40003000000 */
[----:B------:R-:W-:Y:S02]  /*3a10*/  FMNMX.FTZ R70, R13, R70, !PT ;  /* 0x000000460d467209 */ /* 0x000fe40007810000 */
[----:B------:R-:W-:Y:S02]  /*3a20*/  FSEL R21, R180, -INF , P4 ;  /* 0xff800000b4157808 */ /* 0x000fe40002000000 */
[----:B------:R-:W-:Y:S02]  /*3a30*/  FSEL R15, R185, -INF , P4 ;  /* 0xff800000b90f7808 */ /* 0x000fe40002000000 */
[----:B------:R-:W-:Y:S02]  /*3a40*/  FSEL R40, R187, -INF , P4 ;  /* 0xff800000bb287808 */ /* 0x000fe40002000000 */
        /* <DEDUP_REMOVED lines=18> */
[----:B------:R-:W-:-:S02]  /*3b70*/  FSEL R108, R117, -INF , P2 ;  /* 0xff800000756c7808 */ /* 0x000fc40001000000 */
[----:B------:R-:W-:Y:S02]  /*3b80*/  ISETP.GT.AND P0, PT, R2, 0x21, PT ;  /* 0x000000210200780c */ /* 0x000fe40003f04270 */
[----:B------:R-:W-:Y:S02]  /*3b90*/  FSEL R117, R158, -INF , P2 ;  /* 0xff8000009e757808 */ /* 0x000fe40001000000 */
[----:B------:R-:W-:Y:S02]  /*3ba0*/  FMNMX.FTZ R70, R31, R70, !PT ;  /* 0x000000461f467209 */ /* 0x000fe40007810000 */
[----:B------:R-:W-:Y:S02]  /*3bb0*/  FSEL R71, R92, -INF , P6 ;  /* 0xff8000005c477808 */ /* 0x000fe40003000000 */
[----:B------:R-:W-:Y:S02]  /*3bc0*/  FSEL R44, R168, -INF , P6 ;  /* 0xff800000a82c7808 */ /* 0x000fe40003000000 */
[----:B------:R-:W-:-:S02]  /*3bd0*/  FSEL R98, R171, -INF , P6 ;  /* 0xff800000ab627808 */ /* 0x000fc40003000000 */
[----:B------:R-:W-:Y:S02]  /*3be0*/  ISETP.GT.AND P6, PT, R2, 0x28, PT ;  /* 0x000000280200780c */ /* 0x000fe40003fc4270 */
[----:B------:R-:W-:Y:S02]  /*3bf0*/  FSEL R112, R116, -INF , P2 ;  /* 0xff80000074707808 */ /* 0x000fe40001000000 */
[----:B------:R-:W-:Y:S02]  /*3c00*/  FSEL R116, R159, -INF , P0 ;  /* 0xff8000009f747808 */ /* 0x000fe40000000000 */
[----:B------:R-:W-:Y:S02]  /*3c10*/  FMNMX.FTZ R70, R117, R70, !PT ;  /* 0x0000004675467209 */ /* 0x000fe40007810000 */
[----:B------:R-:W-:Y:S02]  /*3c20*/  FSEL R92, R164, -INF , P5 ;  /* 0xff800000a45c7808 */ /* 0x000fe40002800000 */
[----:B------:R-:W-:-:S02]  /*3c30*/  FSEL R45, R167, -INF , P5 ;  /* 0xff800000a72d7808 */ /* 0x000fc40002800000 */
[----:B------:R-:W-:Y:S02]  /*3c40*/  FSEL R99, R170, -INF , P5 ;  /* 0xff800000aa637808 */ /* 0x000fe40002800000 */
[----:B------:R-:W-:Y:S02]  /*3c50*/  FSEL R114, R118, -INF , P6 ;  /* 0xff80000076727808 */ /* 0x000fe40003000000 */
[----:B------:R-:W-:Y:S02]  /*3c60*/  ISETP.GT.AND P5, PT, R2, 0x29, PT ;  /* 0x000000290200780c */ /* 0x000fe40003fa4270 */
[----:B------:R-:W-:Y:S02]  /*3c70*/  FSEL R118, R148, -INF , P6 ;  /* 0xff80000094767808 */ /* 0x000fe40003000000 */
[----:B------:R-:W-:Y:S02]  /*3c80*/  FMNMX.FTZ R70, R116, R70, !PT ;  /* 0x0000004674467209 */ /* 0x000fe40007810000 */
        /* <DEDUP_REMOVED lines=61> */
[----:B------:R-:W-:Y:S02]  /*4060*/  FMNMX.FTZ R70, R242, R70, !PT ;  /* 0x00000046f2467209 */ /* 0x000fe40007810000 */
[----:B------:R-:W-:Y:S02]  /*4070*/  ISETP.GT.AND P3, PT, R2, 0x58, PT ;  /* 0x000000580200780c */ /* 0x000fe40003f64270 */
        /* <DEDUP_REMOVED lines=28> */
[----:B------:R-:W-:Y:S02]  /*4240*/  FMNMX.FTZ R70, R188, R70, !PT ;  /* 0x00000046bc467209 */ /* 0x000fe40007810000 */
[----:B------:R-:W-:Y:S02]  /*4250*/  FMNMX.FTZ R68, R15, R18, !PT ;  /* 0x000000120f447209 */ /* 0x000fe40007810000 */
[----:B------:R-:W-:Y:S02]  /*4260*/  FMNMX.FTZ R70, R197, R70, !PT ;  /* 0x00000046c5467209 */ /* 0x000fe40007810000 */
[----:B------:R-:W-:Y:S02]  /*4270*/  FMNMX.FTZ R68, R19, R68, !PT ;  /* 0x0000004413447209 */ /* 0x000fe40007810000 */
[----:B------:R-:W-:Y:S01]  /*4280*/  FSEL R179, R79, -INF , P0 ;  /* 0xff8000004fb37808 */ /* 0x000fe20000000000 */
[----:B------:R-:W1:Y:S01]  /*4290*/  SHFL.BFLY PT, R5, R70, 0x2, 0x1f ;  /* 0x0c401f0046057f89 */ /* 0x000e6200000e0000 */
[----:B------:R-:W-:-:S02]  /*42a0*/  FMNMX.FTZ R68, R20, R68, !PT ;  /* 0x0000004414447209 */ /* 0x000fc40007810000 */
[----:B------:R-:W-:Y:S02]  /*42b0*/  FSEL R174, R77, -INF , P0 ;  /* 0xff8000004dae7808 */ /* 0x000fe40000000000 */
[----:B------:R-:W-:Y:S02]  /*42c0*/  FMNMX.FTZ R68, R44, R68, !PT ;  /* 0x000000442c447209 */ /* 0x000fe40007810000 */
[----:B------:R-:W-:Y:S02]  /*42d0*/  FSEL R248, R73, -INF , P0 ;  /* 0xff80000049f87808 */ /* 0x000fe40000000000 */
[----:B------:R-:W-:Y:S02]  /*42e0*/  FMNMX.FTZ R68, R45, R68, !PT ;  /* 0x000000442d447209 */ /* 0x000fe40007810000 */
[----:B------:R-:W-:Y:S02]  /*42f0*/  FSEL R166, R65, -INF , P6 ;  /* 0xff80000041a67808 */ /* 0x000fe40003000000 */
[----:B------:R-:W-:-:S02]  /*4300*/  FMNMX.FTZ R68, R46, R68, !PT ;  /* 0x000000442e447209 */ /* 0x000fc40007810000 */
[----:B------:R-:W-:Y:S02]  /*4310*/  FSEL R181, R34, -INF , P5 ;  /* 0xff80000022b57808 */ /* 0x000fe40002800000 */
[----:B------:R-:W-:Y:S02]  /*4320*/  FMNMX.FTZ R68, R47, R68, !PT ;  /* 0x000000442f447209 */ /* 0x000fe40007810000 */
[----:B------:R-:W-:Y:S02]  /*4330*/  FSEL R208, R35, -INF , P4 ;  /* 0xff80000023d07808 */ /* 0x000fe40002000000 */
[----:B------:R-:W-:Y:S01]  /*4340*/  FMNMX.FTZ R68, R108, R68, !PT ;  /* 0x000000446c447209 */ /* 0x000fe20007810000 */
[----:B------:R-:W-:Y:S01]  /*4350*/  LDSM.16.MT88.4 R32, [R225+0x100] ;  /* 0x00010000e120783b */ /* 0x000fe20000004200 */
[----:B------:R-:W-:Y:S02]  /*4360*/  FSEL R211, R24, -INF , P3 ;  /* 0xff80000018d37808 */ /* 0x000fe40001800000 */
[----:B-1----:R-:W-:-:S02]  /*4370*/  FMNMX.FTZ R70, R70, R5, !PT ;  /* 0x0000000546467209 */ /* 0x002fc40007810000 */
[----:B------:R-:W-:Y:S02]  /*4380*/  FMNMX.FTZ R68, R109, R68, !PT ;  /* 0x000000446d447209 */ /* 0x000fe40007810000 */
[----:B------:R-:W-:Y:S01]  /*4390*/  FSEL R212, R25, -INF , P2 ;  /* 0xff80000019d47808 */ /* 0x000fe20001000000 */
[----:B------:R-:W1:Y:S01]  /*43a0*/  SHFL.BFLY PT, R5, R70, 0x1, 0x1f ;  /* 0x0c201f0046057f89 */ /* 0x000e6200000e0000 */
[----:B------:R-:W-:Y:S02]  /*43b0*/  FMNMX.FTZ R68, R110, R68, !PT ;  /* 0x000000446e447209 */ /* 0x000fe40007810000 */
[----:B------:R-:W-:Y:S02]  /*43c0*/  FSEL R167, R52, -INF , P6 ;  /* 0xff80000034a77808 */ /* 0x000fe40003000000 */
[----:B------:R-:W-:Y:S02]  /*43d0*/  FMNMX.FTZ R68, R111, R68, !PT ;  /* 0x000000446f447209 */ /* 0x000fe40007810000 */
[----:B------:R-:W-:-:S02]  /*43e0*/  FSEL R183, R37, -INF , P5 ;  /* 0xff80000025b77808 */ /* 0x000fc40002800000 */
[----:B------:R-:W-:Y:S02]  /*43f0*/  FMNMX.FTZ R68, R131, R68, !PT ;  /* 0x0000004483447209 */ /* 0x000fe40007810000 */
[----:B------:R-:W-:Y:S02]  /*4400*/  FSEL R209, R36, -INF , P4 ;  /* 0xff80000024d17808 */ /* 0x000fe40002000000 */
[----:B------:R-:W-:Y:S02]  /*4410*/  FMNMX.FTZ R68, R132, R68, !PT ;  /* 0x0000004484447209 */ /* 0x000fe40007810000 */
[----:B------:R-:W-:Y:S02]  /*4420*/  FSEL R222, R27, -INF , P3 ;  /* 0xff8000001bde7808 */ /* 0x000fe40001800000 */
[----:B------:R-:W-:Y:S02]  /*4430*/  FMNMX.FTZ R68, R133, R68, !PT ;  /* 0x0000004485447209 */ /* 0x000fe40007810000 */
[----:B------:R-:W-:-:S02]  /*4440*/  FSEL R243, R26, -INF , P2 ;  /* 0xff8000001af37808 */ /* 0x000fc40001000000 */
[----:B------:R-:W-:Y:S01]  /*4450*/  FMNMX.FTZ R68, R134, R68, !PT ;  /* 0x0000004486447209 */ /* 0x000fe20007810000 */
[----:B------:R-:W-:Y:S01]  /*4460*/  LDSM.16.MT88.4 R24, [R227+0x100] ;  /* 0x00010000e318783b */ /* 0x000fe20000004200 */
[----:B------:R-:W-:Y:S02]  /*4470*/  FSEL R173, R56, -INF , P6 ;  /* 0xff80000038ad7808 */ /* 0x000fe40003000000 */
[----:B-1----:R-:W-:Y:S02]  /*4480*/  FMNMX.FTZ R70, R70, R5, !PT ;  /* 0x0000000546467209 */ /* 0x002fe40007810000 */
[----:B------:R-:W-:Y:S02]  /*4490*/  FMNMX.FTZ R5, R21, R22, !PT ;  /* 0x0000001615057209 */ /* 0x000fe40007810000 */
[C---:B------:R-:W-:Y:S01]  /*44a0*/  FSETP.NEU.FTZ.AND P0, PT, R70.reuse, -INF , PT ;  /* 0xff8000004600780b */ /* 0x040fe20003f1d000 */
[----:B------:R-:W-:Y:S01]  /*44b0*/  FMUL.FTZ R7, R70, c[0x0][0x2d0] ;  /* 0x0000b40046077a20 */ /* 0x000fe20000410000 */
[----:B------:R-:W-:-:S02]  /*44c0*/  FMNMX.FTZ R5, R23, R5, !PT ;  /* 0x0000000517057209 */ /* 0x000fc40007810000 */
[----:B------:R-:W-:Y:S02]  /*44d0*/  FMNMX.FTZ R68, R153, R68, !PT ;  /* 0x0000004499447209 */ /* 0x000fe40007810000 */
[----:B------:R-:W-:Y:S02]  /*44e0*/  FMNMX.FTZ R5, R28, R5, !PT ;  /* 0x000000051c057209 */ /* 0x000fe40007810000 */
[----:B------:R-:W-:Y:S02]  /*44f0*/  FSEL R7, R7, RZ, P0 ;  /* 0x000000ff07077208 */ /* 0x000fe40000000000 */
[----:B------:R-:W-:Y:S02]  /*4500*/  FMNMX.FTZ R5, R71, R5, !PT ;  /* 0x0000000547057209 */ /* 0x000fe40007810000 */
[----:B------:R-:W-:Y:S02]  /*4510*/  ISETP.GT.AND P0, PT, R2, 0x58, PT ;  /* 0x000000580200780c */ /* 0x000fe40003f04270 */
[----:B------:R-:W-:-:S02]  /*4520*/  FMNMX.FTZ R5, R92, R5, !PT ;  /* 0x000000055c057209 */ /* 0x000fc40007810000 */
[----:B------:R-:W-:Y:S02]  /*4530*/  FMNMX.FTZ R68, R155, R68, !PT ;  /* 0x000000449b447209 */ /* 0x000fe40007810000 */
[----:B------:R-:W-:Y:S02]  /*4540*/  FMNMX.FTZ R5, R96, R5, !PT ;  /* 0x0000000560057209 */ /* 0x000fe40007810000 */
[----:B------:R-:W-:Y:S02]  /*4550*/  FMNMX.FTZ R68, R154, R68, !PT ;  /* 0x000000449a447209 */ /* 0x000fe40007810000 */
[----:B------:R-:W-:Y:S02]  /*4560*/  FMNMX.FTZ R5, R97, R5, !PT ;  /* 0x0000000561057209 */ /* 0x000fe40007810000 */
[----:B------:R-:W-:Y:S02]  /*4570*/  FMNMX.FTZ R68, R152, R68, !PT ;  /* 0x0000004498447209 */ /* 0x000fe40007810000 */
[----:B------:R-:W-:-:S02]  /*4580*/  FMNMX.FTZ R5, R112, R5, !PT ;  /* 0x0000000570057209 */ /* 0x000fc40007810000 */
[----:B------:R-:W-:Y:S02]  /*4590*/  FMNMX.FTZ R68, R175, R68, !PT ;  /* 0x00000044af447209 */ /* 0x000fe40007810000 */
[----:B------:R-:W-:Y:S02]  /*45a0*/  FMNMX.FTZ R5, R113, R5, !PT ;  /* 0x0000000571057209 */ /* 0x000fe40007810000 */
[----:B------:R-:W-:Y:S02]  /*45b0*/  FSEL R165, R64, -INF , P0 ;  /* 0xff80000040a57808 */ /* 0x000fe40000000000 */
[----:B------:R-:W-:Y:S02]  /*45c0*/  FMNMX.FTZ R5, R114, R5, !PT ;  /* 0x0000000572057209 */ /* 0x000fe40007810000 */
[----:B------:R-:W-:Y:S02]  /*45d0*/  FMNMX.FTZ R68, R174, R68, !PT ;  /* 0x00000044ae447209 */ /* 0x000fe40007810000 */
        /* <DEDUP_REMOVED lines=24> */
[----:B------:R-:W-:-:S02]  /*4760*/  FSEL R164, R66, -INF , P0 ;  /* 0xff80000042a47808 */ /* 0x000fc40000000000 */
[----:B------:R-:W-:Y:S02]  /*4770*/  FMNMX.FTZ R2, R179, R2, !PT ;  /* 0x00000002b3027209 */ /* 0x000fe40007810000 */
[----:B------:R-:W-:Y:S02]  /*4780*/  FMNMX.FTZ R5, R127, R5, !PT ;  /* 0x000000057f057209 */ /* 0x000fe40007810000 */
[----:B------:R-:W-:Y:S02]  /*4790*/  FMNMX.FTZ R68, R212, R68, !PT ;  /* 0x00000044d4447209 */ /* 0x000fe40007810000 */
[----:B------:R-:W-:Y:S02]  /*47a0*/  FMNMX.FTZ R2, R164, R2, !PT ;  /* 0x00000002a4027209 */ /* 0x000fe40007810000 */
[----:B------:R-:W-:Y:S01]  /*47b0*/  FMNMX.FTZ R5, R128, R5, !PT ;  /* 0x0000000580057209 */ /* 0x000fe20007810000 */
[----:B------:R-:W1:Y:S01]  /*47c0*/  SHFL.BFLY PT, R6, R68, 0x2, 0x1f ;  /* 0x0c401f0044067f89 */ /* 0x000e6200000e0000 */
        /* <DEDUP_REMOVED lines=10> */
[----:B------:R-:W-:Y:S01]  /*4870*/  FSEL R172, R60, -INF , P0 ;  /* 0xff8000003cac7808 */ /* 0x000fe20000000000 */
[----:B------:R-:W2:Y:S01]  /*4880*/  SHFL.BFLY PT, R8, R2, 0x2, 0x1f ;  /* 0x0c401f0002087f89 */ /* 0x000ea200000e0000 */
[----:B------:R-:W-:Y:S02]  /*4890*/  FMNMX.FTZ R5, R169, R5, !PT ;  /* 0x00000005a9057209 */ /* 0x000fe40007810000 */
[----:B-1----:R-:W-:Y:S01]  /*48a0*/  FMNMX.FTZ R68, R68, R6, !PT ;  /* 0x0000000644447209 */ /* 0x002fe20007810000 */
[----:B------:R-:W-:Y:S01]  /*48b0*/  FFMA.FTZ R6, R10, c[0x0][0x2d0], -R7 ;  /* 0x0000b4000a067a23 */ /* 0x000fe20000010807 */
[----:B------:R-:W-:-:S02]  /*48c0*/  FMNMX.FTZ R5, R170, R5, !PT ;  /* 0x00000005aa057209 */ /* 0x000fc40007810000 */
[----:B------:R-:W-:Y:S01]  /*48d0*/  FSEL R220, R49, -INF , P5 ;  /* 0xff80000031dc7808 */ /* 0x000fe20002800000 */
[----:B------:R-:W1:Y:S01]  /*48e0*/  SHFL.BFLY PT, R9, R68, 0x1, 0x1f ;  /* 0x0c201f0044097f89 */ /* 0x000e6200000e0000 */
[----:B------:R-:W-:Y:S01]  /*48f0*/  FMNMX.FTZ R5, R168, R5, !PT ;  /* 0x00000005a8057209 */ /* 0x000fe20007810000 */
[----:B------:R3:W-:Y:S01]  /*4900*/  MUFU.EX2 R250, R6 ;  /* 0x0000000600fa7308 */ /* 0x0007e20000000800 */
[----:B------:R-:W-:Y:S02]  /*4910*/  FSEL R217, R48, -INF , P4 ;  /* 0xff80000030d97808 */ /* 0x000fe40002000000 */
[----:B------:R-:W-:Y:S02]  /*4920*/  FMNMX.FTZ R5, R249, R5, !PT ;  /* 0x00000005f9057209 */ /* 0x000fe40007810000 */
[----:B------:R-:W-:Y:S02]  /*4930*/  FSEL R213, R39, -INF , P3 ;  /* 0xff80000027d57808 */ /* 0x000fe40001800000 */
[----:B------:R-:W-:-:S02]  /*4940*/  FMNMX.FTZ R5, R248, R5, !PT ;  /* 0x00000005f8057209 */ /* 0x000fc40007810000 */
[----:B------:R-:W-:Y:S02]  /*4950*/  FSEL R210, R38, -INF , P2 ;  /* 0xff80000026d27808 */ /* 0x000fe40001000000 */
[----:B------:R-:W-:Y:S01]  /*4960*/  LDSM.16.MT88.4 R36, [R226+0x100] ;  /* 0x00010000e224783b */ /* 0x000fe20000004200 */
[----:B--2---:R-:W-:Y:S01]  /*4970*/  FMNMX.FTZ R2, R2, R8, !PT ;  /* 0x0000000802027209 */ /* 0x004fe20007810000 */
[----:B---3--:R-:W-:-:S04]  /*4980*/  FFMA.FTZ R6, R11, c[0x0][0x2d0], -R7 ;  /* 0x0000b4000b067a23 */ /* 0x008fc80000010807 */
[----:B------:R-:W2:Y:S01]  /*4990*/  SHFL.BFLY PT, R11, R2, 0x1, 0x1f ;  /* 0x0c201f00020b7f89 */ /* 0x000ea200000e0000 */
[----:B------:R3:W4:Y:S01]  /*49a0*/  MUFU.EX2 R244, R6 ;  /* 0x0000000600f47308 */ /* 0x0007220000000800 */
[----:B-1----:R-:W-:-:S04]  /*49b0*/  FMNMX.FTZ R68, R68, R9, !PT ;  /* 0x0000000944447209 */ /* 0x002fc80007810000 */
[C---:B------:R-:W-:Y:S01]  /*49c0*/  FSETP.NEU.FTZ.AND P0, PT, R68.reuse, -INF , PT ;  /* 0xff8000004400780b */ /* 0x040fe20003f1d000 */
[----:B------:R-:W-:Y:S01]  /*49d0*/  FMUL.FTZ R9, R68, c[0x0][0x2d0] ;  /* 0x0000b40044097a20 */ /* 0x000fe20000410000 */
[----:B---3--:R-:W-:Y:S01]  /*49e0*/  FMNMX.FTZ R6, R172, R5, !PT ;  /* 0x00000005ac067209 */ /* 0x008fe20007810000 */
[--C-:B------:R-:W-:Y:S01]  /*49f0*/  FFMA.FTZ R5, R12, c[0x0][0x2d0], -R7.reuse ;  /* 0x0000b4000c057a23 */ /* 0x100fe20000010807 */
[----:B----4-:R-:W-:Y:S02]  /*4a00*/  F2FP.PACK_AB R12, R244, R250 ;  /* 0x000000faf40c723e */ /* 0x010fe400000000ff */
[----:B------:R-:W-:Y:S01]  /*4a10*/  FMNMX.FTZ R6, R173, R6, !PT ;  /* 0x00000006ad067209 */ /* 0x000fe20007810000 */
[----:B------:R1:W-:Y:S01]  /*4a20*/  MUFU.EX2 R198, R5 ;  /* 0x0000000500c67308 */ /* 0x0003e20000000800 */
[----:B--2---:R-:W-:Y:S02]  /*4a30*/  FMNMX.FTZ R2, R2, R11, !PT ;  /* 0x0000000b02027209 */ /* 0x004fe40007810000 */
[----:B-1----:R-:W-:Y:S01]  /*4a40*/  FMNMX.FTZ R5, R220, R6, !PT ;  /* 0x00000006dc057209 */ /* 0x002fe20007810000 */
[----:B------:R-:W-:-:S03]  /*4a50*/  FFMA.FTZ R6, R13, c[0x0][0x2d0], -R7 ;  /* 0x0000b4000d067a23 */ /* 0x000fc60000010807 */
[----:B------:R-:W-:Y:S01]  /*4a60*/  FMNMX.FTZ R5, R217, R5, !PT ;  /* 0x00000005d9057209 */ /* 0x000fe20007810000 */
[----:B------:R1:W2:Y:S03]  /*4a70*/  MUFU.EX2 R191, R6 ;  /* 0x0000000600bf7308 */ /* 0x0002a60000000800 */
[----:B------:R-:W-:Y:S01]  /*4a80*/  FMNMX.FTZ R8, R213, R5, !PT ;  /* 0x00000005d5087209 */ /* 0x000fe20007810000 */
[----:B------:R-:W-:-:S03]  /*4a90*/  FFMA.FTZ R5, R14, c[0x0][0x2d0], -R7 ;  /* 0x0000b4000e057a23 */ /* 0x000fc60000010807 */
[----:B------:R-:W-:Y:S01]  /*4aa0*/  FMNMX.FTZ R8, R210, R8, !PT ;  /* 0x00000008d2087209 */ /* 0x000fe20007810000 */
[----:B------:R3:W-:Y:S04]  /*4ab0*/  MUFU.EX2 R185, R5 ;  /* 0x0000000500b97308 */ /* 0x0007e80000000800 */
[----:B------:R-:W4:Y:S01]  /*4ac0*/  SHFL.BFLY PT, R10, R8, 0x2, 0x1f ;  /* 0x0c401f00080a7f89 */ /* 0x000f2200000e0000 */
[----:B-1----:R-:W-:Y:S02]  /*4ad0*/  FSEL R6, R9, RZ, P0 ;  /* 0x000000ff09067208 */ /* 0x002fe40000000000 */
[----:B------:R-:W-:Y:S02]  /*4ae0*/  FSETP.NEU.FTZ.AND P0, PT, R2, -INF , PT ;  /* 0xff8000000200780b */ /* 0x000fe40003f1d000 */
[----:B--2---:R-:W-:Y:S01]  /*4af0*/  F2FP.PACK_AB R14, R191, R198 ;  /* 0x000000c6bf0e723e */ /* 0x004fe200000000ff */
[----:B------:R-:W-:-:S02]  /*4b00*/  FFMA.FTZ R9, R19, c[0x0][0x2d0], -R6 ;  /* 0x0000b40013097a23 */ /* 0x000fc40000010806 */
[--C-:B---3--:R-:W-:Y:S02]  /*4b10*/  FFMA.FTZ R5, R15, c[0x0][0x2d0], -R6.reuse ;  /* 0x0000b4000f057a23 */ /* 0x108fe40000010806 */
[----:B------:R1:W-:Y:S08]  /*4b20*/  MUFU.EX2 R189, R9 ;  /* 0x0000000900bd7308 */ /* 0x0003f00000000800 */
[----:B------:R2:W-:Y:S01]  /*4b30*/  MUFU.EX2 R182, R5 ;  /* 0x0000000500b67308 */ /* 0x0005e20000000800 */
[----:B----4-:R-:W-:Y:S01]  /*4b40*/  FMNMX.FTZ R8, R8, R10, !PT ;  /* 0x0000000a08087209 */ /* 0x010fe20007810000 */
[----:B-1----:R-:W-:-:S06]  /*4b50*/  FFMA.FTZ R9, R20, c[0x0][0x2d0], -R6 ;  /* 0x0000b40014097a23 */ /* 0x002fcc0000010806 */
[----:B------:R-:W1:Y:S01]  /*4b60*/  MUFU.EX2 R201, R9 ;  /* 0x0000000900c97308 */ /* 0x000e620000000800 */
[----:B--2---:R-:W-:Y:S02]  /*4b70*/  FFMA.FTZ R5, R18, c[0x0][0x2d0], -R6 ;  /* 0x0000b40012057a23 */ /* 0x004fe40000010806 */
[----:B------:R-:W-:Y:S05]  /*4b80*/  LDSM.16.MT88.4 R16, [R224+0x100] ;  /* 0x00010000e010783b */ /* 0x000fea0000004200 */
[----:B------:R2:W3:Y:S01]  /*4b90*/  MUFU.EX2 R180, R5 ;  /* 0x0000000500b47308 */ /* 0x0004e20000000800 */
[----:B-1----:R-:W-:Y:S01]  /*4ba0*/  F2FP.PACK_AB R10, R201, R189 ;  /* 0x000000bdc90a723e */ /* 0x002fe200000000ff */
[----:B--2---:R-:W-:-:S05]  /*4bb0*/  FMUL.FTZ R5, R2, c[0x0][0x2d0] ;  /* 0x0000b40002057a20 */ /* 0x004fca0000410000 */
[----:B------:R-:W-:-:S05]  /*4bc0*/  FSEL R5, R5, RZ, P0 ;  /* 0x000000ff05057208 */ /* 0x000fca0000000000 */
[--C-:B------:R-:W-:Y:S02]  /*4bd0*/  FFMA.FTZ R9, R21, c[0x0][0x2d0], -R5.reuse ;  /* 0x0000b40015097a23 */ /* 0x100fe40000010805 */
[--C-:B------:R-:W-:Y:S02]  /*4be0*/  FFMA.FTZ R0, R22, c[0x0][0x2d0], -R5.reuse ;  /* 0x0000b40016007a23 */ /* 0x100fe40000010805 */
[----:B------:R1:W-:Y:S08]  /*4bf0*/  MUFU.EX2 R145, R9 ;  /* 0x0000000900917308 */ /* 0x0003f00000000800 */
[----:B------:R2:W4:Y:S01]  /*4c00*/  MUFU.EX2 R247, R0 ;  /* 0x0000000000f77308 */ /* 0x0005220000000800 */
[----:B-1----:R-:W1:Y:S01]  /*4c10*/  SHFL.BFLY PT, R9, R8, 0x1, 0x1f ;  /* 0x0c201f0008097f89 */ /* 0x002e6200000e0000 */
[----:B--2---:R-:W-:-:S03]  /*4c20*/  FFMA.FTZ R0, R23, c[0x0][0x2d0], -R5 ;  /* 0x0000b40017007a23 */ /* 0x004fc60000010805 */
[----:B------:R-:W2:Y:S03]  /*4c30*/  LDSM.16.MT88.4 R20, [R224+0x900] ;  /* 0x00090000e014783b */ /* 0x000ea60000004200 */
[----:B------:R5:W-:Y:S01]  /*4c40*/  MUFU.EX2 R146, R0 ;  /* 0x0000000000927308 */ /* 0x000be20000000800 */
[----:B-1----:R-:W-:Y:S02]  /*4c50*/  FMNMX.FTZ R69, R8, R9, !PT ;  /* 0x0000000908457209 */ /* 0x002fe40007810000 */
[----:B---3--:R-:W-:Y:S01]  /*4c60*/  F2FP.PACK_AB R8, R180, R182 ;  /* 0x000000b6b408723e */ /* 0x008fe200000000ff */
[----:B-----5:R-:W-:Y:S01]  /*4c70*/  FFMA.FTZ R0, R28, c[0x0][0x2d0], -R5 ;  /* 0x0000b4001c007a23 */ /* 0x020fe20000010805 */
[C---:B------:R-:W-:Y:S01]  /*4c80*/  FSETP.NEU.FTZ.AND P0, PT, R69.reuse, -INF , PT ;  /* 0xff8000004500780b */ /* 0x040fe20003f1d000 */
[----:B------:R-:W-:Y:S01]  /*4c90*/  FMUL.FTZ R3, R69, c[0x0][0x2d0] ;  /* 0x0000b40045037a20 */ /* 0x000fe20000410000 */
[----:B----4-:R-:W-:Y:S01]  /*4ca0*/  F2FP.PACK_AB R9, R247, R145 ;  /* 0x00000091f709723e */ /* 0x010fe200000000ff */
[----:B------:R1:W3:Y:S02]  /*4cb0*/  MUFU.EX2 R196, R0 ;  /* 0x0000000000c47308 */ /* 0x0002e40000000800 */
[----:B-1----:R-:W-:Y:S01]  /*4cc0*/  FFMA.FTZ R0, R29, c[0x0][0x2d0], -R7 ;  /* 0x0000b4001d007a23 */ /* 0x002fe20000010807 */
[----:B---3--:R-:W-:-:S05]  /*4cd0*/  F2FP.PACK_AB R11, R196, R146 ;  /* 0x00000092c40b723e */ /* 0x008fca00000000ff */
[----:B------:R1:W-:Y:S02]  /*4ce0*/  MUFU.EX2 R120, R0 ;  /* 0x0000000000787308 */ /* 0x0003e40000000800 */
[C---:B------:R-:W-:Y:S08]  /*4cf0*/  HMMA.16816.F32 R80, R8.reuse, R16, RZ ;  /* 0x000000100850723c */ /* 0x040ff000000018ff */
[----:B------:R-:W-:Y:S01]  /*4d00*/  HMMA.16816.F32 R60, R8, R18, RZ ;  /* 0x00000012083c723c */ /* 0x000fe200000018ff */
[----:B-1----:R-:W-:-:S04]  /*4d10*/  FFMA.FTZ R0, R30, c[0x0][0x2d0], -R7 ;  /* 0x0000b4001e007a23 */ /* 0x002fc80000010807 */
[----:B------:R1:W-:Y:S03]  /*4d20*/  MUFU.EX2 R184, R0 ;  /* 0x0000000000b87308 */ /* 0x0003e60000000800 */
[C---:B------:R-:W-:Y:S08]  /*4d30*/  HMMA.16816.F32 R76, R8.reuse, R24, RZ ;  /* 0x00000018084c723c */ /* 0x040ff000000018ff */
[----:B------:R-:W-:Y:S01]  /*4d40*/  HMMA.16816.F32 R56, R8, R26, RZ ;  /* 0x0000001a0838723c */ /* 0x000fe200000018ff */
[----:B-1----:R-:W-:Y:S01]  /*4d50*/  FSEL R0, R3, RZ, P0 ;  /* 0x000000ff03007208 */ /* 0x002fe20000000000 */
[----:B------:R-:W-:-:S06]  /*4d60*/  FFMA.FTZ R3, R31, c[0x0][0x2d0], -R7 ;  /* 0x0000b4001f037a23 */ /* 0x000fcc0000010807 */
[C---:B------:R-:W-:Y:S01]  /*4d70*/  HMMA.16816.F32 R72, R8.reuse, R32, RZ ;  /* 0x000000200848723c */ /* 0x040fe200000018ff */
[----:B------:R-:W1:Y:S01]  /*4d80*/  LDSM.16.MT88.4 R28, [R226+0x900] ;  /* 0x00090000e21c783b */ /* 0x000e620000004200 */
[----:B------:R3:W-:Y:S06]  /*4d90*/  MUFU.EX2 R193, R3 ;  /* 0x0000000300c17308 */ /* 0x0007ec0000000800 */
[C---:B------:R-:W-:Y:S08]  /*4da0*/  HMMA.16816.F32 R64, R8.reuse, R36, RZ ;  /* 0x000000240840723c */ /* 0x040ff000000018ff */
[----:B------:R-:W-:Y:S01]  /*4db0*/  HMMA.16816.F32 R52, R8, R34, RZ ;  /* 0x000000220834723c */ /* 0x000fe200000018ff */
[----:B---3--:R-:W-:-:S04]  /*4dc0*/  FFMA.FTZ R3, R40, c[0x0][0x2d0], -R0 ;  /* 0x0000b40028037a23 */ /* 0x008fc80000010800 */
[----:B------:R3:W-:Y:S03]  /*4dd0*/  MUFU.EX2 R177, R3 ;  /* 0x0000000300b17308 */ /* 0x0007e60000000800 */
[----:B------:R-:W-:Y:S01]  /*4de0*/  HMMA.16816.F32 R48, R8, R38, RZ ;  /* 0x000000260830723c */ /* 0x000fe200000018ff */
[----:B---3--:R-:W-:-:S04]  /*4df0*/  FFMA.FTZ R3, R41, c[0x0][0x2d0], -R0 ;  /* 0x0000b40029037a23 */ /* 0x008fc80000010800 */
[----:B------:R3:W4:Y:S02]  /*4e00*/  MUFU.EX2 R176, R3 ;  /* 0x0000000300b07308 */ /* 0x0007240000000800 */
[----:B---3--:R-:W-:Y:S01]  /*4e10*/  FFMA.FTZ R3, R42, c[0x0][0x2d0], -R0 ;  /* 0x0000b4002a037a23 */ /* 0x008fe20000010800 */
[----:B----4-:R-:W-:-:S05]  /*4e20*/  F2FP.PACK_AB R13, R176, R177 ;  /* 0x000000b1b00d723e */ /* 0x010fca00000000ff */
[----:B------:R3:W-:Y:S02]  /*4e30*/  MUFU.EX2 R219, R3 ;  /* 0x0000000300db7308 */ /* 0x0007e40000000800 */
[----:B---3--:R-:W-:-:S06]  /*4e40*/  FFMA.FTZ R3, R43, c[0x0][0x2d0], -R0 ;  /* 0x0000b4002b037a23 */ /* 0x008fcc0000010800 */
[----:B------:R3:W4:Y:S02]  /*4e50*/  MUFU.EX2 R223, R3 ;  /* 0x0000000300df7308 */ /* 0x0007240000000800 */
[----:B---3--:R-:W-:Y:S01]  /*4e60*/  FFMA.FTZ R3, R44, c[0x0][0x2d0], -R6 ;  /* 0x0000b4002c037a23 */ /* 0x008fe20000010806 */
[----:B----4-:R-:W-:-:S05]  /*4e70*/  F2FP.PACK_AB R15, R223, R219 ;  /* 0x000000dbdf0f723e */ /* 0x010fca00000000ff */
[----:B------:R3:W-:Y:S02]  /*4e80*/  MUFU.EX2 R195, R3 ;  /* 0x0000000300c37308 */ /* 0x0007e40000000800 */
[C---:B------:R-:W-:Y:S08]  /*4e90*/  HMMA.16816.F32 R84, R12.reuse, R16, RZ ;  /* 0x000000100c54723c */ /* 0x040ff000000018ff */
[----:B------:R-:W-:Y:S01]  /*4ea0*/  HMMA.16816.F32 R88, R12, R18, RZ ;  /* 0x000000120c58723c */ /* 0x000fe200000018ff */
[----:B------:R-:W4:Y:S01]  /*4eb0*/  LDSM.16.MT88.4 R16, [R227+0x900] ;  /* 0x00090000e310783b */ /* 0x000f220000004200 */
[----:B---3--:R-:W-:-:S04]  /*4ec0*/  FFMA.FTZ R3, R45, c[0x0][0x2d0], -R6 ;  /* 0x0000b4002d037a23 */ /* 0x008fc80000010806 */
[----:B------:R3:W5:Y:S02]  /*4ed0*/  MUFU.EX2 R186, R3 ;  /* 0x0000000300ba7308 */ /* 0x0007640000000800 */
[C---:B------:R-:W-:Y:S08]  /*4ee0*/  HMMA.16816.F32 R40, R12.reuse, R32, RZ ;  /* 0x000000200c28723c */ /* 0x040ff000000018ff */
[----:B------:R-:W-:Y:S01]  /*4ef0*/  HMMA.16816.F32 R100, R12, R34, RZ ;  /* 0x000000220c64723c */ /* 0x000fe200000018ff */
[----:B---3--:R-:W-:Y:S01]  /*4f00*/  FFMA.FTZ R3, R46, c[0x0][0x2d0], -R6 ;  /* 0x0000b4002e037a23 */ /* 0x008fe20000010806 */
[----:B-----5:R-:W-:-:S06]  /*4f10*/  F2FP.PACK_AB R8, R186, R195 ;  /* 0x000000c3ba08723e */ /* 0x020fcc00000000ff */
[----:B------:R-:W-:Y:S01]  /*4f20*/  HMMA.16816.F32 R32, R12, R36, RZ ;  /* 0x000000240c20723c */ /* 0x000fe200000018ff */
[----:B------:R3:W-:Y:S02]  /*4f30*/  MUFU.EX2 R4, R3 ;  /* 0x0000000300047308 */ /* 0x0007e40000000800 */
[----:B---3--:R-:W-:-:S05]  /*4f40*/  FFMA.FTZ R3, R47, c[0x0][0x2d0], -R6 ;  /* 0x0000b4002f037a23 */ /* 0x008fca0000010806 */
[----:B------:R-:W-:Y:S01]  /*4f50*/  HMMA.16816.F32 R44, R12, R24, RZ ;  /* 0x000000180c2c723c */ /* 0x000fe200000018ff */
[----:B------:R3:W5:Y:S02]  /*4f60*/  MUFU.EX2 R194, R3 ;  /* 0x0000000300c27308 */ /* 0x0007640000000800 */
[----:B---3--:R-:W-:Y:S01]  /*4f70*/  FFMA.FTZ R3, R71, c[0x0][0x2d0], -R5 ;  /* 0x0000b40047037a23 */ /* 0x008fe20000010805 */
[----:B-----5:R-:W-:Y:S01]  /*4f80*/  F2FP.PACK_AB R10, R194, R4 ;  /* 0x00000004c20a723e */ /* 0x020fe200000000ff */
[----:B------:R-:W-:-:S04]  /*4f90*/  IMAD.MOV.U32 R71, RZ, RZ, R120 ;  /* 0x000000ffff477224 */ /* 0x000fc800078e0078 */
[----:B------:R3:W-:Y:S02]  /*4fa0*/  MUFU.EX2 R252, R3 ;  /* 0x0000000300fc7308 */ /* 0x0007e40000000800 */
[--C-:B---3--:R-:W-:Y:S02]  /*4fb0*/  FFMA.FTZ R3, R92, c[0x0][0x2d0], -R5.reuse ;  /* 0x0000b4005c037a23 */ /* 0x108fe40000010805 */
[----:B------:R-:W-:Y:S01]  /*4fc0*/  HMMA.16816.F32 R92, R12, R26, RZ ;  /* 0x0000001a0c5c723c */ /* 0x000fe200000018ff */
[----:B------:R-:W3:Y:S03]  /*4fd0*/  LDSM.16.MT88.4 R24, [R225+0x900] ;  /* 0x00090000e118783b */ /* 0x000ee60000004200 */
[----:B------:R5:W1:Y:S02]  /*4fe0*/  MUFU.EX2 R251, R3 ;  /* 0x0000000300fb7308 */ /* 0x000a640000000800 */
[----:B-----5:R-:W-:Y:S01]  /*4ff0*/  FFMA.FTZ R3, R96, c[0x0][0x2d0], -R5 ;  /* 0x0000b40060037a23 */ /* 0x020fe20000010805 */
[----:B-1----:R-:W-:-:S05]  /*5000*/  F2FP.PACK_AB R9, R251, R252 ;  /* 0x000000fcfb09723e */ /* 0x002fca00000000ff */
[----:B------:R1:W-:Y:S02]  /*5010*/  MUFU.EX2 R157, R3 ;  /* 0x00000003009d7308 */ /* 0x0003e40000000800 */
[----:B-1----:R-:W-:-:S06]  /*5020*/  FFMA.FTZ R3, R97, c[0x0][0x2d0], -R5 ;  /* 0x0000b40061037a23 */ /* 0x002fcc0000010805 */
[----:B------:R1:W5:Y:S02]  /*5030*/  MUFU.EX2 R156, R3 ;  /* 0x00000003009c7308 */ /* 0x0003640000000800 */
[----:B-1----:R-:W-:Y:S01]  /*5040*/  FFMA.FTZ R3, R98, c[0x0][0x2d0], -R0 ;  /* 0x0000b40062037a23 */ /* 0x002fe20000010800 */
[----:B-----5:R-:W-:-:S05]  /*5050*/  F2FP.PACK_AB R11, R156, R157 ;  /* 0x0000009d9c0b723e */ /* 0x020fca00000000ff */
[----:B------:R1:W-:Y:S02]  /*5060*/  MUFU.EX2 R216, R3 ;  /* 0x0000000300d87308 */ /* 0x0003e40000000800 */
[C---:B--2---:R-:W-:Y:S08]  /*5070*/  HMMA.16816.F32 R120, R8.reuse, R20, R80 ;  /* 0x000000140878723c */ /* 0x044ff00000001850 */
[----:B------:R-:W-:Y:S01]  /*5080*/  HMMA.16816.F32 R48, R8, R30, R48 ;  /* 0x0000001e0830723c */ /* 0x000fe20000001830 */
[----:B-1----:R-:W-:-:S04]  /*5090*/  FFMA.FTZ R3, R99, c[0x0][0x2d0], -R0 ;  /* 0x0000b40063037a23 */ /* 0x002fc80000010800 */
[----:B------:R1:W2:Y:S03]  /*50a0*/  MUFU.EX2 R215, R3 ;  /* 0x0000000300d77308 */ /* 0x0002a60000000800 */
[----:B------:R-:W-:Y:S01]  /*50b0*/  HMMA.16816.F32 R96, R12, R38, RZ ;  /* 0x000000260c60723c */ /* 0x000fe200000018ff */
[----:B------:R-:W-:Y:S01]  /*50c0*/  LDSM.16.MT88.4 R12, [R224+0x1100] ;  /* 0x00110000e00c783b */ /* 0x000fe20000004200 */
[----:B-1----:R-:W-:-:S04]  /*50d0*/  FFMA.FTZ R3, R104, c[0x0][0x2d0], -R0 ;  /* 0x0000b40068037a23 */ /* 0x002fc80000010800 */
[----:B------:R1:W-:Y:S02]  /*50e0*/  MUFU.EX2 R218, R3 ;  /* 0x0000000300da7308 */ /* 0x0003e40000000800 */
[----:B-1----:R-:W-:Y:S02]  /*50f0*/  FFMA.FTZ R3, R105, c[0x0][0x2d0], -R0 ;  /* 0x0000b40069037a23 */ /* 0x002fe40000010800 */
[C---:B----4-:R-:W-:Y:S04]  /*5100*/  HMMA.16816.F32 R104, R8.reuse, R16, R76 ;  /* 0x000000100868723c */ /* 0x050fe8000000184c */
[----:B------:R1:W4:Y:S04]  /*5110*/  MUFU.EX2 R214, R3 ;  /* 0x0000000300d67308 */ /* 0x0003280000000800 */
[C---:B---3--:R-:W-:Y:S08]  /*5120*/  HMMA.16816.F32 R76, R8.reuse, R24, R72 ;  /* 0x00000018084c723c */ /* 0x048ff00000001848 */
[----:B------:R-:W-:Y:S01]  /*5130*/  HMMA.16816.F32 R72, R8, R28, R64 ;  /* 0x0000001c0848723c */ /* 0x000fe20000001840 */
[----:B-1----:R-:W-:-:S04]  /*5140*/  FFMA.FTZ R3, R108, c[0x0][0x2d0], -R6 ;  /* 0x0000b4006c037a23 */ /* 0x002fc80000010806 */
[----:B------:R1:W-:Y:S03]  /*5150*/  MUFU.EX2 R207, R3 ;  /* 0x0000000300cf7308 */ /* 0x0003e60000000800 */
[C---:B------:R-:W-:Y:S08]  /*5160*/  HMMA.16816.F32 R64, R8.reuse, R22, R60 ;  /* 0x000000160840723c */ /* 0x040ff0000000183c */
[----:B------:R-:W-:Y:S01]  /*5170*/  HMMA.16816.F32 R60, R8, R18, R56 ;  /* 0x00000012083c723c */ /* 0x000fe20000001838 */
[----:B-1----:R-:W-:-:S07]  /*5180*/  FFMA.FTZ R3, R109, c[0x0][0x2d0], -R6 ;  /* 0x0000b4006d037a23 */ /* 0x002fce0000010806 */
[----:B------:R-:W-:Y:S01]  /*5190*/  HMMA.16816.F32 R56, R8, R26, R52 ;  /* 0x0000001a0838723c */ /* 0x000fe20000001834 */
[----:B------:R1:W3:Y:S06]  /*51a0*/  MUFU.EX2 R206, R3 ;  /* 0x0000000300ce7308 */ /* 0x0002ec0000000800 */
[----:B------:R-:W-:Y:S02]  /*51b0*/  F2FP.PACK_AB R8, R71, R185 ;  /* 0x000000b94708723e */ /* 0x000fe400000000ff */
[----:B--2---:R-:W-:Y:S02]  /*51c0*/  F2FP.PACK_AB R9, R215, R216 ;  /* 0x000000d8d709723e */ /* 0x004fe400000000ff */
[----:B------:R-:W-:-:S02]  /*51d0*/  F2FP.PACK_AB R10, R193, R184 ;  /* 0x000000b8c10a723e */ /* 0x000fc400000000ff */
[----:B----4-:R-:W-:Y:S01]  /*51e0*/  F2FP.PACK_AB R11, R214, R218 ;  /* 0x000000dad60b723e */ /* 0x010fe200000000ff */
[----:B-1----:R-:W-:-:S06]  /*51f0*/  FFMA.FTZ R3, R110, c[0x0][0x2d0], -R6 ;  /* 0x0000b4006e037a23 */ /* 0x002fcc0000010806 */
[C---:B------:R-:W-:Y:S01]  /*5200*/  HMMA.16816.F32 R44, R8.reuse, R16, R44 ;  /* 0x00000010082c723c */ /* 0x040fe2000000182c */
[----:B------:R1:W-:Y:S07]  /*5210*/  MUFU.EX2 R205, R3 ;  /* 0x0000000300cd7308 */ /* 0x0003ee0000000800 */
[C---:B------:R-:W-:Y:S07]  /*5220*/  HMMA.16816.F32 R16, R8.reuse, R18, R92 ;  /* 0x000000120810723c */ /* 0x040fee000000185c */
[----:B------:R-:W-:Y:S01]  /*5230*/  IMAD.MOV.U32 R95, RZ, RZ, R201 ;  /* 0x000000ffff5f7224 */ /* 0x000fe200078e00c9 */
[----:B------:R-:W-:Y:S01]  /*5240*/  MOV R94, R197 ;  /* 0x000000c5005e7202 */ /* 0x000fe20000000f00 */
[----:B------:R-:W-:Y:S01]  /*5250*/  HMMA.16816.F32 R80, R8, R24, R40 ;  /* 0x000000180850723c */ /* 0x000fe20000001828 */
[----:B-1----:R-:W-:Y:S01]  /*5260*/  FFMA.FTZ R3, R111, c[0x0][0x2d0], -R6 ;  /* 0x0000b4006f037a23 */ /* 0x002fe20000010806 */
[----:B------:R-:W-:Y:S01]  /*5270*/  MOV R92, R188 ;  /* 0x000000bc005c7202 */ /* 0x000fe20000000f00 */
[----:B------:R-:W-:-:S02]  /*5280*/  IMAD.MOV.U32 R93, RZ, RZ, R157 ;  /* 0x000000ffff5d7224 */ /* 0x000fc400078e009d */
[----:B------:R1:W2:Y:S03]  /*5290*/  MUFU.EX2 R204, R3 ;  /* 0x0000000300cc7308 */ /* 0x0002a60000000800 */
[C---:B------:R-:W-:Y:S01]  /*52a0*/  HMMA.16816.F32 R108, R8.reuse, R28, R32 ;  /* 0x0000001c086c723c */ /* 0x040fe20000001820 */
[----:B------:R-:W4:Y:S06]  /*52b0*/  LDSM.16.MT88.4 R32, [R225+0x1100] ;  /* 0x00110000e120783b */ /* 0x000f2c0000004200 */
[----:B------:R-:W-:Y:S01]  /*52c0*/  IMAD.MOV.U32 R29, RZ, RZ, R194 ;  /* 0x000000ffff1d7224 */ /* 0x000fe200078e00c2 */
[----:B------:R-:W-:Y:S01]  /*52d0*/  HMMA.16816.F32 R40, R8, R26, R100 ;  /* 0x0000001a0828723c */ /* 0x000fe20000001864 */
[----:B------:R-:W5:Y:S01]  /*52e0*/  LDSM.16.MT88.4 R24, [R226+0x1100] ;  /* 0x00110000e218783b */ /* 0x000f620000004200 */
[----:B------:R-:W-:-:S02]  /*52f0*/  IMAD.MOV.U32 R28, RZ, RZ, R156 ;  /* 0x000000ffff1c7224 */ /* 0x000fc400078e009c */
[----:B-1----:R-:W-:Y:S02]  /*5300*/  FFMA.FTZ R3, R112, c[0x0][0x2d0], -R5 ;  /* 0x0000b40070037a23 */ /* 0x002fe40000010805 */
[----:B------:R-:W-:Y:S02]  /*5310*/  IMAD.MOV.U32 R112, RZ, RZ, R198 ;  /* 0x000000ffff707224 */ /* 0x000fe400078e00c6 */
[----:B------:R-:W-:Y:S01]  /*5320*/  HMMA.16816.F32 R52, R8, R20, R84 ;  /* 0x000000140834723c */ /* 0x000fe20000001854 */
[----:B------:R1:W-:Y:S01]  /*5330*/  MUFU.EX2 R203, R3 ;  /* 0x0000000300cb7308 */ /* 0x0003e20000000800 */
[----:B------:R-:W-:Y:S02]  /*5340*/  IMAD.MOV.U32 R102, RZ, RZ, R193 ;  /* 0x000000ffff667224 */ /* 0x000fe400078e00c1 */
[----:B------:R-:W-:Y:S02]  /*5350*/  IMAD.MOV.U32 R103, RZ, RZ, R191 ;  /* 0x000000ffff677224 */ /* 0x000fe400078e00bf */
[----:B------:R-:W-:-:S02]  /*5360*/  IMAD.MOV.U32 R101, RZ, RZ, R4 ;  /* 0x000000ffff657224 */ /* 0x000fc400078e0004 */
[C---:B------:R-:W-:Y:S01]  /*5370*/  HMMA.16816.F32 R36, R8.reuse, R22, R88 ;  /* 0x000000160824723c */ /* 0x040fe20000001858 */
[----:B------:R-:W4:Y:S01]  /*5380*/  LDSM.16.MT88.4 R20, [R227+0x1100] ;  /* 0x00110000e314783b */ /* 0x000f220000004200 */
[----:B------:R-:W-:Y:S02]  /*5390*/  IMAD.MOV.U32 R4, RZ, RZ, R147 ;  /* 0x000000ffff047224 */ /* 0x000fe400078e0093 */
[----:B------:R-:W-:Y:S02]  /*53a0*/  IMAD.MOV.U32 R147, RZ, RZ, R190 ;  /* 0x000000ffff937224 */ /* 0x000fe400078e00be */
[----:B------:R-:W-:Y:S02]  /*53b0*/  IMAD.MOV.U32 R100, RZ, RZ, R186 ;  /* 0x000000ffff647224 */ /* 0x000fe400078e00ba */
[----:B------:R-:W-:Y:S01]  /*53c0*/  HMMA.16816.F32 R84, R8, R30, R96 ;  /* 0x0000001e0854723c */ /* 0x000fe20000001860 */
[----:B-1----:R-:W-:Y:S02]  /*53d0*/  FFMA.FTZ R3, R113, c[0x0][0x2d0], -R5 ;  /* 0x0000b40071037a23 */ /* 0x002fe40000010805 */
[----:B------:R-:W-:-:S02]  /*53e0*/  IMAD.MOV.U32 R113, RZ, RZ, R195 ;  /* 0x000000ffff717224 */ /* 0x000fc400078e00c3 */
[----:B------:R1:W1:Y:S01]  /*53f0*/  MUFU.EX2 R202, R3 ;  /* 0x0000000300ca7308 */ /* 0x0002620000000800 */
[----:B------:R-:W-:Y:S01]  /*5400*/  FFMA.FTZ R4, R4, c[0x0][0x2d0], -R7 ;  /* 0x0000b40004047a23 */ /* 0x000fe20000010807 */
[----:B---3--:R-:W-:Y:S01]  /*5410*/  F2FP.PACK_AB R8, R206, R207 ;  /* 0x000000cfce08723e */ /* 0x008fe200000000ff */
[----:B------:R-:W-:Y:S01]  /*5420*/  IMAD.MOV.U32 R99, RZ, RZ, R145 ;  /* 0x000000ffff637224 */ /* 0x000fe200078e0091 */
[----:B--2---:R-:W-:Y:S01]  /*5430*/  F2FP.PACK_AB R10, R204, R205 ;  /* 0x000000cdcc0a723e */ /* 0x004fe200000000ff */
[--C-:B-1----:R-:W-:Y:S01]  /*5440*/  FFMA.FTZ R3, R114, c[0x0][0x2d0], -R5.reuse ;  /* 0x0000b40072037a23 */ /* 0x102fe20000010805 */
[----:B------:R-:W-:Y:S01]  /*5450*/  F2FP.PACK_AB R9, R202, R203 ;  /* 0x000000cbca09723e */ /* 0x000fe200000000ff */
[----:B------:R-:W-:Y:S02]  /*5460*/  IMAD.MOV.U32 R114, RZ, RZ, R196 ;  /* 0x000000ffff727224 */ /* 0x000fe400078e00c4 */
[----:B------:R1:W-:Y:S02]  /*5470*/  MUFU.EX2 R201, R3 ;  /* 0x0000000300c97308 */ /* 0x0003e40000000800 */
[----:B-1----:R-:W-:-:S02]  /*5480*/  FFMA.FTZ R3, R115, c[0x0][0x2d0], -R5 ;  /* 0x0000b40073037a23 */ /* 0x002fc40000010805 */
[----:B------:R-:W-:-:S04]  /*5490*/  IMAD.MOV.U32 R115, RZ, RZ, R189 ;  /* 0x000000ffff737224 */ /* 0x000fc800078e00bd */
[----:B------:R1:W2:Y:S02]  /*54a0*/  MUFU.EX2 R200, R3 ;  /* 0x0000000300c87308 */ /* 0x0002a40000000800 */
[----:B-1----:R-:W-:Y:S01]  /*54b0*/  FFMA.FTZ R3, R117, c[0x0][0x2d0], -R7 ;  /* 0x0000b40075037a23 */ /* 0x002fe20000010807 */
[----:B--2---:R-:W-:-:S05]  /*54c0*/  F2FP.PACK_AB R11, R200, R201 ;  /* 0x000000c9c80b723e */ /* 0x004fca00000000ff */
[----:B------:R1:W-:Y:S02]  /*54d0*/  MUFU.EX2 R199, R3 ;  /* 0x0000000300c77308 */ /* 0x0003e40000000800 */
[C---:B----4-:R-:W-:Y:S08]  /*54e0*/  HMMA.16816.F32 R156, R8.reuse, R32, R76 ;  /* 0x00000020089c723c */ /* 0x050ff0000000184c */
[----:B------:R-:W-:Y:S01]  /*54f0*/  HMMA.16816.F32 R76, R8, R14, R64 ;  /* 0x0000000e084c723c */ /* 0x000fe20000001840 */
[----:B-1----:R-:W-:-:S04]  /*5500*/  FFMA.FTZ R3, R116, c[0x0][0x2d0], -R7 ;  /* 0x0000b40074037a23 */ /* 0x002fc80000010807 */
[----:B------:R1:W2:Y:S03]  /*5510*/  MUFU.EX2 R198, R3 ;  /* 0x0000000300c67308 */ /* 0x0002a60000000800 */
[C---:B-----5:R-:W-:Y:S08]  /*5520*/  HMMA.16816.F32 R88, R8.reuse, R24, R72 ;  /* 0x000000180858723c */ /* 0x060ff00000001848 */
[----:B------:R-:W-:Y:S01]  /*5530*/  HMMA.16816.F32 R64, R8, R34, R56 ;  /* 0x000000220840723c */ /* 0x000fe20000001838 */
[----:B-1----:R-:W-:-:S07]  /*5540*/  FFMA.FTZ R3, R118, c[0x0][0x2d0], -R7 ;  /* 0x0000b40076037a23 */ /* 0x002fce0000010807 */
[C---:B------:R-:W-:Y:S01]  /*5550*/  HMMA.16816.F32 R120, R8.reuse, R12, R120 ;  /* 0x0000000c0878723c */ /* 0x040fe20000001878 */
[----:B------:R1:W-:Y:S07]  /*5560*/  MUFU.EX2 R197, R3 ;  /* 0x0000000300c57308 */ /* 0x0003ee0000000800 */
[C---:B------:R-:W-:Y:S08]  /*5570*/  HMMA.16816.F32 R104, R8.reuse, R20, R104 ;  /* 0x000000140868723c */ /* 0x040ff00000001868 */
[----:B------:R-:W-:Y:S01]  /*5580*/  HMMA.16816.F32 R72, R8, R22, R60 ;  /* 0x000000160848723c */ /* 0x000fe2000000183c */
[----:B-1----:R-:W-:-:S04]  /*5590*/  FFMA.FTZ R3, R124, c[0x0][0x2d0], -R7 ;  /* 0x0000b4007c037a23 */ /* 0x002fc80000010807 */
[----:B------:R1:W3:Y:S03]  /*55a0*/  MUFU.EX2 R196, R3 ;  /* 0x0000000300c47308 */ /* 0x0002e60000000800 */
[----:B------:R-:W-:Y:S07]  /*55b0*/  HMMA.16816.F32 R56, R8, R26, R48 ;  /* 0x0000001a0838723c */ /* 0x000fee0000001830 */
[----:B--2---:R-:W-:Y:S01]  /*55c0*/  F2FP.PACK_AB R8, R198, R199 ;  /* 0x000000c7c608723e */ /* 0x004fe200000000ff */
[----:B-1----:R-:W-:Y:S01]  /*55d0*/  FFMA.FTZ R3, R125, c[0x0][0x2d0], -R0 ;  /* 0x0000b4007d037a23 */ /* 0x002fe20000010800 */
[----:B---3--:R-:W-:-:S03]  /*55e0*/  F2FP.PACK_AB R10, R196, R197 ;  /* 0x000000c5c40a723e */ /* 0x008fc600000000ff */
[----:B------:R1:W-:Y:S02]  /*55f0*/  MUFU.EX2 R195, R3 ;  /* 0x0000000300c37308 */ /* 0x0003e40000000800 */
[----:B-1----:R-:W-:-:S06]  /*5600*/  FFMA.FTZ R3, R126, c[0x0][0x2d0], -R0 ;  /* 0x0000b4007e037a23 */ /* 0x002fcc0000010800 */
[----:B------:R1:W2:Y:S02]  /*5610*/  MUFU.EX2 R194, R3 ;  /* 0x0000000300c27308 */ /* 0x0002a40000000800 */
[----:B-1----:R-:W-:Y:S01]  /*5620*/  FFMA.FTZ R3, R127, c[0x0][0x2d0], -R0 ;  /* 0x0000b4007f037a23 */ /* 0x002fe20000010800 */
[----:B--2---:R-:W-:Y:S01]  /*5630*/  F2FP.PACK_AB R9, R194, R195 ;  /* 0x000000c3c209723e */ /* 0x004fe200000000ff */
[----:B------:R-:W-:-:S04]  /*5640*/  IMAD.MOV.U32 R127, RZ, RZ, R93 ;  /* 0x000000ffff7f7224 */ /* 0x000fc800078e005d */
[----:B------:R1:W-:Y:S01]  /*5650*/  MUFU.EX2 R193, R3 ;  /* 0x0000000300c17308 */ /* 0x0003e20000000800 */
[----:B------:R-:W-:Y:S02]  /*5660*/  IMAD.MOV.U32 R93, RZ, RZ, R71 ;  /* 0x000000ffff5d7224 */ /* 0x000fe400078e0047 */
[----:B------:R-:W-:Y:S02]  /*5670*/  IMAD.MOV.U32 R71, RZ, RZ, R146 ;  /* 0x000000ffff477224 */ /* 0x000fe400078e0092 */
[----:B------:R-:W-:Y:S02]  /*5680*/  IMAD.MOV.U32 R146, RZ, RZ, R192 ;  /* 0x000000ffff927224 */ /* 0x000fe400078e00c0 */
[----:B------:R-:W-:Y:S02]  /*5690*/  IMAD.MOV.U32 R117, RZ, RZ, R71 ;  /* 0x000000ffff757224 */ /* 0x000fe400078e0047 */
[----:B------:R-:W-:Y:S02]  /*56a0*/  IMAD.MOV.U32 R71, RZ, RZ, R187 ;  /* 0x000000ffff477224 */ /* 0x000fe400078e00bb */
[----:B-1----:R-:W-:-:S04]  /*56b0*/  FFMA.FTZ R3, R128, c[0x0][0x2d0], -R0 ;  /* 0x0000b40080037a23 */ /* 0x002fc80000010800 */
[----:B------:R1:W2:Y:S02]  /*56c0*/  MUFU.EX2 R192, R3 ;  /* 0x0000000300c07308 */ /* 0x0002a40000000800 */
[----:B-1----:R-:W-:Y:S01]  /*56d0*/  FFMA.FTZ R3, R129, c[0x0][0x2d0], -R7 ;  /* 0x0000b40081037a23 */ /* 0x002fe20000010807 */
[----:B--2---:R-:W-:-:S05]  /*56e0*/  F2FP.PACK_AB R11, R192, R193 ;  /* 0x000000c1c00b723e */ /* 0x004fca00000000ff */
[----:B------:R1:W-:Y:S02]  /*56f0*/  MUFU.EX2 R191, R3 ;  /* 0x0000000300bf7308 */ /* 0x0003e40000000800 */
[C---:B------:R-:W-:Y:S08]  /*5700*/  HMMA.16816.F32 R52, R8.reuse, R12, R52 ;  /* 0x0000000c0834723c */ /* 0x040ff00000001834 */
[----:B------:R-:W-:Y:S01]  /*5710*/  HMMA.16816.F32 R48, R8, R14, R36 ;  /* 0x0000000e0830723c */ /* 0x000fe20000001824 */
[----:B------:R-:W-:Y:S01]  /*5720*/  LDSM.16.MT88.4 R12, [R227+0x1900] ;  /* 0x00190000e30c783b */ /* 0x000fe20000004200 */
[----:B-1----:R-:W-:-:S04]  /*5730*/  FFMA.FTZ R3, R130, c[0x0][0x2d0], -R7 ;  /* 0x0000b40082037a23 */ /* 0x002fc80000010807 */
[----:B------:R1:W-:Y:S02]  /*5740*/  MUFU.EX2 R190, R3 ;  /* 0x0000000300be7308 */ /* 0x0003e40000000800 */
[C---:B------:R-:W-:Y:S01]  /*5750*/  HMMA.16816.F32 R36, R8.reuse, R22, R16 ;  /* 0x000000160824723c */ /* 0x040fe20000001810 */
[----:B------:R-:W2:Y:S07]  /*5760*/  LDSM.16.MT88.4 R16, [R224+0x1900] ;  /* 0x00190000e010783b */ /* 0x000eae0000004200 */
[----:B------:R-:W-:Y:S01]  /*5770*/  HMMA.16816.F32 R60, R8, R24, R108 ;  /* 0x00000018083c723c */ /* 0x000fe2000000186c */
[----:B-1----:R-:W-:-:S07]  /*5780*/  FFMA.FTZ R3, R131, c[0x0][0x2d0], -R6 ;  /* 0x0000b40083037a23 */ /* 0x002fce0000010806 */
[C---:B------:R-:W-:Y:S01]  /*5790*/  HMMA.16816.F32 R84, R8.reuse, R26, R84 ;  /* 0x0000001a0854723c */ /* 0x040fe20000001854 */
[----:B------:R-:W1:Y:S01]  /*57a0*/  LDSM.16.MT88.4 R24, [R226+0x1900] ;  /* 0x00190000e218783b */ /* 0x000e620000004200 */
[----:B------:R3:W-:Y:S06]  /*57b0*/  MUFU.EX2 R189, R3 ;  /* 0x0000000300bd7308 */ /* 0x0007ec0000000800 */
[C---:B------:R-:W-:Y:S01]  /*57c0*/  HMMA.16816.F32 R44, R8.reuse, R20, R44 ;  /* 0x00000014082c723c */ /* 0x040fe2000000182c */
[----:B------:R-:W4:Y:S07]  /*57d0*/  LDSM.16.MT88.4 R20, [R225+0x1900] ;  /* 0x00190000e114783b */ /* 0x000f2e0000004200 */
[----:B------:R-:W-:Y:S01]  /*57e0*/  HMMA.16816.F32 R40, R8, R34, R40 ;  /* 0x000000220828723c */ /* 0x000fe20000001828 */
[----:B---3--:R-:W-:-:S04]  /*57f0*/  FFMA.FTZ R3, R132, c[0x0][0x2d0], -R6 ;  /* 0x0000b40084037a23 */ /* 0x008fc80000010806 */
[----:B------:R3:W5:Y:S02]  /*5800*/  MUFU.EX2 R188, R3 ;  /* 0x0000000300bc7308 */ /* 0x0007640000000800 */
[----:B---3--:R-:W-:Y:S02]  /*5810*/  FFMA.FTZ R3, R133, c[0x0][0x2d0], -R6 ;  /* 0x0000b40085037a23 */ /* 0x008fe40000010806 */
[----:B------:R-:W-:-:S04]  /*5820*/  IMAD.MOV.U32 R133, RZ, RZ, R101 ;  /* 0x000000ffff857224 */ /* 0x000fc800078e0065 */
[----:B------:R3:W-:Y:S01]  /*5830*/  MUFU.EX2 R187, R3 ;  /* 0x0000000300bb7308 */ /* 0x0007e20000000800 */
[----:B------:R-:W-:Y:S02]  /*5840*/  IMAD.MOV.U32 R101, RZ, RZ, R115 ;  /* 0x000000ffff657224 */ /* 0x000fe400078e0073 */
[----:B------:R-:W-:Y:S02]  /*5850*/  IMAD.MOV.U32 R115, RZ, RZ, R113 ;  /* 0x000000ffff737224 */ /* 0x000fe400078e0071 */
[----:B------:R-:W-:Y:S02]  /*5860*/  IMAD.MOV.U32 R113, RZ, RZ, R185 ;  /* 0x000000ffff717224 */ /* 0x000fe400078e00b9 */
[----:B------:R-:W-:Y:S02]  /*5870*/  IMAD.MOV.U32 R98, RZ, RZ, R115 ;  /* 0x000000ffff627224 */ /* 0x000fe400078e0073 */
[----:B---3--:R-:W-:Y:S02]  /*5880*/  FFMA.FTZ R3, R134, c[0x0][0x2d0], -R6 ;  /* 0x0000b40086037a23 */ /* 0x008fe40000010806 */
[----:B------:R-:W-:-:S02]  /*5890*/  IMAD.MOV.U32 R134, RZ, RZ, R102 ;  /* 0x000000ffff867224 */ /* 0x000fc400078e0066 */
[----:B------:R3:W1:Y:S01]  /*58a0*/  MUFU.EX2 R186, R3 ;  /* 0x0000000300ba7308 */ /* 0x0006620000000800 */
[----:B------:R-:W-:Y:S02]  /*58b0*/  IMAD.MOV.U32 R102, RZ, RZ, R92 ;  /* 0x000000ffff667224 */ /* 0x000fe400078e005c */
[----:B------:R-:W-:Y:S02]  /*58c0*/  IMAD.MOV.U32 R92, RZ, RZ, R114 ;  /* 0x000000ffff5c7224 */ /* 0x000fe400078e0072 */
[----:B------:R-:W-:Y:S02]  /*58d0*/  IMAD.MOV.U32 R114, RZ, RZ, R29 ;  /* 0x000000ffff727224 */ /* 0x000fe400078e001d */
[----:B------:R-:W-:Y:S02]  /*58e0*/  IMAD.MOV.U32 R132, RZ, RZ, R102 ;  /* 0x000000ffff847224 */ /* 0x000fe400078e0066 */
[----:B------:R-:W-:Y:S02]  /*58f0*/  IMAD.MOV.U32 R102, RZ, RZ, R113 ;  /* 0x000000ffff667224 */ /* 0x000fe400078e0071 */
[----:B---3--:R-:W-:Y:S01]  /*5900*/  FFMA.FTZ R3, R135, c[0x0][0x2d0], -R5 ;  /* 0x0000b40087037a23 */ /* 0x008fe20000010805 */
[----:B------:R-:W-:Y:S01]  /*5910*/  MOV R135, R103 ;  /* 0x0000006700877202 */ /* 0x000fe20000000f00 */
[----:B------:R-:W-:-:S02]  /*5920*/  IMAD.MOV.U32 R103, RZ, RZ, R93 ;  /* 0x000000ffff677224 */ /* 0x000fc400078e005d */
[----:B------:R3:W-:Y:S01]  /*5930*/  MUFU.EX2 R185, R3 ;  /* 0x0000000300b97308 */ /* 0x0007e20000000800 */
[----:B------:R-:W-:Y:S02]  /*5940*/  IMAD.MOV.U32 R93, RZ, RZ, R94 ;  /* 0x000000ffff5d7224 */ /* 0x000fe400078e005e */
[----:B------:R-:W-:Y:S02]  /*5950*/  IMAD.MOV.U32 R97, RZ, RZ, R103 ;  /* 0x000000ffff617224 */ /* 0x000fe400078e0067 */
[----:B------:R-:W-:Y:S02]  /*5960*/  IMAD.MOV.U32 R103, RZ, RZ, R114 ;  /* 0x000000ffff677224 */ /* 0x000fe400078e0072 */
[----:B------:R-:W-:Y:S02]  /*5970*/  IMAD.MOV.U32 R94, RZ, RZ, R28 ;  /* 0x000000ffff5e7224 */ /* 0x000fe400078e001c */
[----:B------:R-:W-:Y:S01]  /*5980*/  HMMA.16816.F32 R28, R8, R32, R80 ;  /* 0x00000020081c723c */ /* 0x000fe20000001850 */
[----:B------:R-:W-:-:S02]  /*5990*/  IMAD.MOV.U32 R126, RZ, RZ, R103 ;  /* 0x000000ffff7e7224 */ /* 0x000fc400078e0067 */
[----:B---3--:R-:W-:-:S04]  /*59a0*/  FFMA.FTZ R3, R137, c[0x0][0x2d0], -R5 ;  /* 0x0000b40089037a23 */ /* 0x008fc80000010805 */
[----:B-----5:R-:W-:Y:S01]  /*59b0*/  F2FP.PACK_AB R8, R188, R189 ;  /* 0x000000bdbc08723e */ /* 0x020fe200000000ff */
[----:B------:R-:W-:Y:S01]  /*59c0*/  IMAD.MOV.U32 R137, RZ, RZ, R184 ;  /* 0x000000ffff897224 */ /* 0x000fe200078e00b8 */
[----:B-1----:R-:W-:Y:S01]  /*59d0*/  F2FP.PACK_AB R10, R186, R187 ;  /* 0x000000bbba0a723e */ /* 0x002fe200000000ff */
[----:B------:R1:W3:Y:S02]  /*59e0*/  MUFU.EX2 R184, R3 ;  /* 0x0000000300b87308 */ /* 0x0002e40000000800 */
[----:B-1----:R-:W-:Y:S01]  /*59f0*/  FFMA.FTZ R3, R136, c[0x0][0x2d0], -R5 ;  /* 0x0000b40088037a23 */ /* 0x002fe20000010805 */
[----:B------:R-:W-:Y:S02]  /*5a00*/  MOV R136, R117 ;  /* 0x0000007500887202 */ /* 0x000fe40000000f00 */
[----:B---3--:R-:W-:-:S03]  /*5a10*/  F2FP.PACK_AB R9, R184, R185 ;  /* 0x000000b9b809723e */ /* 0x008fc600000000ff */
[----:B------:R1:W-:Y:S02]  /*5a20*/  MUFU.EX2 R117, R3 ;  /* 0x0000000300757308 */ /* 0x0003e40000000800 */
[----:B-1----:R-:W-:Y:S02]  /*5a30*/  FFMA.FTZ R3, R138, c[0x0][0x2d0], -R5 ;  /* 0x0000b4008a037a23 */ /* 0x002fe40000010805 */
[----:B------:R-:W-:-:S04]  /*5a40*/  IMAD.MOV.U32 R138, RZ, RZ, R100 ;  /* 0x000000ffff8a7224 */ /* 0x000fc800078e0064 */
[----:B------:R1:W3:Y:S01]  /*5a50*/  MUFU.EX2 R118, R3 ;  /* 0x0000000300767308 */ /* 0x0002e20000000800 */
[----:B------:R-:W-:-:S04]  /*5a60*/  IMAD.MOV.U32 R100, RZ, RZ, R146 ;  /* 0x000000ffff647224 */ /* 0x000fc800078e0092 */
[----:B------:R-:W-:Y:S02]  /*5a70*/  IMAD.MOV.U32 R125, RZ, RZ, R100 ;  /* 0x000000ffff7d7224 */ /* 0x000fe400078e0064 */
[----:B-1----:R-:W-:Y:S01]  /*5a80*/  FFMA.FTZ R3, R140, c[0x0][0x2d0], -R7 ;  /* 0x0000b4008c037a23 */ /* 0x002fe20000010807 */
[----:B---3--:R-:W-:-:S03]  /*5a90*/  F2FP.PACK_AB R11, R118, R117 ;  /* 0x00000075760b723e */ /* 0x008fc600000000ff */
[----:B------:R1:W-:Y:S04]  /*5aa0*/  MUFU.EX2 R116, R3 ;  /* 0x0000000300747308 */ /* 0x0003e80000000800 */
[C---:B--2---:R-:W-:Y:S08]  /*5ab0*/  HMMA.16816.F32 R128, R8.reuse, R18, R76 ;  /* 0x000000120880723c */ /* 0x044ff0000000184c */
[----:B------:R-:W-:Y:S01]  /*5ac0*/  HMMA.16816.F32 R76, R8, R24, R88 ;  /* 0x00000018084c723c */ /* 0x000fe20000001858 */
[----:B-1----:R-:W-:-:S02]  /*5ad0*/  FFMA.FTZ R3, R139, c[0x0][0x2d0], -R7 ;  /* 0x0000b4008b037a23 */ /* 0x002fc40000010807 */
[----:B------:R-:W-:Y:S01]  /*5ae0*/  IMAD.MOV.U32 R139, RZ, RZ, R101 ;  /* 0x000000ffff8b7224 */ /* 0x000fe200078e0065 */
[----:B------:R-:W-:Y:S01]  /*5af0*/  MOV R101, R147 ;  /* 0x0000009300657202 */ /* 0x000fe20000000f00 */
[----:B------:R1:W2:Y:S02]  /*5b00*/  MUFU.EX2 R115, R3 ;  /* 0x0000000300737308 */ /* 0x0002a40000000800 */
[----:B------:R-:W-:Y:S01]  /*5b10*/  IMAD.MOV.U32 R90, RZ, RZ, R112 ;  /* 0x000000ffff5a7224 */ /* 0x000fe200078e0070 */
[----:B------:R-:W-:Y:S01]  /*5b20*/  HMMA.16816.F32 R120, R8, R16, R120 ;  /* 0x000000100878723c */ /* 0x000fe20000001878 */
[----:B------:R-:W-:Y:S02]  /*5b30*/  IMAD.MOV.U32 R91, RZ, RZ, R102 ;  /* 0x000000ffff5b7224 */ /* 0x000fe400078e0066 */
[----:B------:R-:W-:-:S05]  /*5b40*/  IMAD.MOV.U32 R124, RZ, RZ, R101 ;  /* 0x000000ffff7c7224 */ /* 0x000fca00078e0065 */
[----:B----4-:R-:W-:Y:S01]  /*5b50*/  HMMA.16816.F32 R156, R8, R20, R156 ;  /* 0x00000014089c723c */ /* 0x010fe2000000189c */
[----:B-1----:R-:W-:-:S07]  /*5b60*/  FFMA.FTZ R3, R141, c[0x0][0x2d0], -R7 ;  /* 0x0000b4008d037a23 */ /* 0x002fce0000010807 */
[----:B------:R-:W-:Y:S01]  /*5b70*/  HMMA.16816.F32 R80, R8, R22, R64 ;  /* 0x000000160850723c */ /* 0x000fe20000001840 */
[----:B------:R1:W-:Y:S02]  /*5b80*/  MUFU.EX2 R114, R3 ;  /* 0x0000000300727308 */ /* 0x0003e40000000800 */
[----:B-1----:R-:W-:-:S06]  /*5b90*/  FFMA.FTZ R3, R142, c[0x0][0x2d0], -R7 ;  /* 0x0000b4008e037a23 */ /* 0x002fcc0000010807 */
[----:B------:R1:W-:Y:S02]  /*5ba0*/  MUFU.EX2 R113, R3 ;  /* 0x0000000300717308 */ /* 0x0003e40000000800 */
[--C-:B-1----:R-:W-:Y:S02]  /*5bb0*/  FFMA.FTZ R3, R143, c[0x0][0x2d0], -R0.reuse ;  /* 0x0000b4008f037a23 */ /* 0x102fe40000010800 */
[----:B------:R-:W-:Y:S04]  /*5bc0*/  HMMA.16816.F32 R140, R8, R12, R104 ;  /* 0x0000000c088c723c */ /* 0x000fe80000001868 */
[----:B------:R1:W-:Y:S02]  /*5bd0*/  MUFU.EX2 R111, R3 ;  /* 0x00000003006f7308 */ /* 0x0003e40000000800 */
[----:B-1----:R-:W-:-:S02]  /*5be0*/  FFMA.FTZ R3, R144, c[0x0][0x2d0], -R0 ;  /* 0x0000b40090037a23 */ /* 0x002fc40000010800 */
[C---:B------:R-:W-:Y:S04]  /*5bf0*/  HMMA.16816.F32 R144, R8.reuse, R14, R72 ;  /* 0x0000000e0890723c */ /* 0x040fe80000001848 */
[----:B------:R1:W3:Y:S04]  /*5c00*/  MUFU.EX2 R110, R3 ;  /* 0x00000003006e7308 */ /* 0x0002e80000000800 */
[----:B------:R-:W-:Y:S07]  /*5c10*/  HMMA.16816.F32 R72, R8, R26, R56 ;  /* 0x0000001a0848723c */ /* 0x000fee0000001838 */
[----:B------:R-:W-:-:S02]  /*5c20*/  F2FP.PACK_AB R8, R190, R191 ;  /* 0x000000bfbe08723e */ /* 0x000fc400000000ff */
[----:B--2---:R-:W-:Y:S01]  /*5c30*/  F2FP.PACK_AB R10, R115, R116 ;  /* 0x00000074730a723e */ /* 0x004fe200000000ff */
[--C-:B-1----:R-:W-:Y:S01]  /*5c40*/  FFMA.FTZ R3, R149, c[0x0][0x2d0], -R0.reuse ;  /* 0x0000b40095037a23 */ /* 0x102fe20000010800 */
[----:B---3--:R-:W-:Y:S01]  /*5c50*/  F2FP.PACK_AB R9, R110, R111 ;  /* 0x0000006f6e09723e */ /* 0x008fe200000000ff */
[----:B------:R-:W-:Y:S02]  /*5c60*/  IMAD.MOV.U32 R149, RZ, RZ, R97 ;  /* 0x000000ffff957224 */ /* 0x000fe400078e0061 */
[----:B------:R1:W-:Y:S02]  /*5c70*/  MUFU.EX2 R108, R3 ;  /* 0x00000003006c7308 */ /* 0x0003e40000000800 */
[----:B-1----:R-:W-:Y:S02]  /*5c80*/  FFMA.FTZ R3, R151, c[0x0][0x2d0], -R0 ;  /* 0x0000b40097037a23 */ /* 0x002fe40000010800 */
[----:B------:R-:W-:-:S04]  /*5c90*/  IMAD.MOV.U32 R151, RZ, RZ, R98 ;  /* 0x000000ffff977224 */ /* 0x000fc800078e0062 */
[----:B------:R1:W2:Y:S02]  /*5ca0*/  MUFU.EX2 R107, R3 ;  /* 0x00000003006b7308 */ /* 0x0002a40000000800 */
[----:B-1----:R-:W-:Y:S01]  /*5cb0*/  FFMA.FTZ R3, R148, c[0x0][0x2d0], -R7 ;  /* 0x0000b40094037a23 */ /* 0x002fe20000010807 */
[----:B--2---:R-:W-:Y:S01]  /*5cc0*/  F2FP.PACK_AB R11, R107, R108 ;  /* 0x0000006c6b0b723e */ /* 0x004fe200000000ff */
[----:B------:R-:W-:-:S04]  /*5cd0*/  IMAD.MOV.U32 R148, RZ, RZ, R99 ;  /* 0x000000ffff947224 */ /* 0x000fc800078e0063 */
[----:B------:R1:W-:Y:S02]  /*5ce0*/  MUFU.EX2 R112, R3 ;  /* 0x0000000300707308 */ /* 0x0003e40000000800 */
[C---:B------:R-:W-:Y:S08]  /*5cf0*/  HMMA.16816.F32 R64, R8.reuse, R16, R52 ;  /* 0x000000100840723c */ /* 0x040ff00000001834 */
[----:B------:R-:W-:Y:S01]  /*5d00*/  HMMA.16816.F32 R56, R8, R18, R48 ;  /* 0x000000120838723c */ /* 0x000fe20000001830 */
[----:B------:R-:W2:Y:S01]  /*5d10*/  LDSM.16.MT88.4 R16, [R224+0x2100] ;  /* 0x00210000e010783b */ /* 0x000ea20000004200 */
[----:B-1----:R-:W-:-:S04]  /*5d20*/  FFMA.FTZ R3, R150, c[0x0][0x2d0], -R7 ;  /* 0x0000b40096037a23 */ /* 0x002fc80000010807 */
[----:B------:R1:W-:Y:S02]  /*5d30*/  MUFU.EX2 R109, R3 ;  /* 0x00000003006d7308 */ /* 0x0003e40000000800 */
[C---:B------:R-:W-:Y:S08]  /*5d40*/  HMMA.16816.F32 R52, R8.reuse, R12, R44 ;  /* 0x0000000c0834723c */ /* 0x040ff0000000182c */
[----:B------:R-:W-:Y:S01]  /*5d50*/  HMMA.16816.F32 R48, R8, R14, R36 ;  /* 0x0000000e0830723c */ /* 0x000fe20000001824 */
[----:B------:R-:W3:Y:S01]  /*5d60*/  LDSM.16.MT88.4 R12, [R227+0x2100] ;  /* 0x00210000e30c783b */ /* 0x000ee20000004200 */
[----:B-1----:R-:W-:-:S06]  /*5d70*/  FFMA.FTZ R3, R153, c[0x0][0x2d0], -R6 ;  /* 0x0000b40099037a23 */ /* 0x002fcc0000010806 */
[C---:B------:R-:W-:Y:S01]  /*5d80*/  HMMA.16816.F32 R32, R8.reuse, R20, R28 ;  /* 0x000000140820723c */ /* 0x040fe2000000181c */
[----:B------:R-:W-:Y:S01]  /*5d90*/  LDSM.16.MT88.4 R28, [R226+0x2100] ;  /* 0x00210000e21c783b */ /* 0x000fe20000004200 */
[----:B------:R1:W-:Y:S06]  /*5da0*/  MUFU.EX2 R106, R3 ;  /* 0x00000003006a7308 */ /* 0x0003ec0000000800 */
[C---:B------:R-:W-:Y:S01]  /*5db0*/  HMMA.16816.F32 R40, R8.reuse, R22, R40 ;  /* 0x000000160828723c */ /* 0x040fe20000001828 */
[----:B------:R-:W4:Y:S07]  /*5dc0*/  LDSM.16.MT88.4 R20, [R225+0x2100] ;  /* 0x00210000e114783b */ /* 0x000f2e0000004200 */
[----:B------:R-:W-:Y:S01]  /*5dd0*/  HMMA.16816.F32 R36, R8, R26, R84 ;  /* 0x0000001a0824723c */ /* 0x000fe20000001854 */
[----:B-1----:R-:W-:-:S04]  /*5de0*/  FFMA.FTZ R3, R155, c[0x0][0x2d0], -R6 ;  /* 0x0000b4009b037a23 */ /* 0x002fc80000010806 */
[----:B------:R1:W5:Y:S03]  /*5df0*/  MUFU.EX2 R105, R3 ;  /* 0x0000000300697308 */ /* 0x0003660000000800 */
[----:B------:R-:W-:Y:S01]  /*5e00*/  HMMA.16816.F32 R44, R8, R24, R60 ;  /* 0x00000018082c723c */ /* 0x000fe2000000183c */
[----:B------:R-:W2:Y:S01]  /*5e10*/  LDSM.16.MT88.4 R24, [R224+0x2900] ;  /* 0x00290000e018783b */ /* 0x000ea20000004200 */
[----:B-1----:R-:W-:-:S05]  /*5e20*/  FFMA.FTZ R3, R154, c[0x0][0x2d0], -R6 ;  /* 0x0000b4009a037a23 */ /* 0x002fca0000010806 */
[----:B-----5:R-:W-:Y:S01]  /*5e30*/  F2FP.PACK_AB R8, R105, R106 ;  /* 0x0000006a6908723e */ /* 0x020fe200000000ff */
[----:B------:R1:W-:Y:S02]  /*5e40*/  MUFU.EX2 R104, R3 ;  /* 0x0000000300687308 */ /* 0x0003e40000000800 */
[----:B-1----:R-:W-:-:S06]  /*5e50*/  FFMA.FTZ R3, R152, c[0x0][0x2d0], -R6 ;  /* 0x0000b40098037a23 */ /* 0x002fcc0000010806 */
[----:B------:R1:W5:Y:S02]  /*5e60*/  MUFU.EX2 R103, R3 ;  /* 0x0000000300677308 */ /* 0x0003640000000800 */
[----:B-1----:R-:W-:Y:S01]  /*5e70*/  FFMA.FTZ R3, R161, c[0x0][0x2d0], -R5 ;  /* 0x0000b400a1037a23 */ /* 0x002fe20000010805 */
[----:B-----5:R-:W-:-:S05]  /*5e80*/  F2FP.PACK_AB R10, R103, R104 ;  /* 0x00000068670a723e */ /* 0x020fca00000000ff */
        /* <DEDUP_REMOVED lines=15> */
[C---:B---3--:R-:W-:Y:S08]  /*5f80*/  HMMA.16816.F32 R140, R8.reuse, R12, R140 ;  /* 0x0000000c088c723c */ /* 0x048ff0000000188c */
[----:B------:R-:W-:Y:S01]  /*5f90*/  HMMA.16816.F32 R144, R8, R14, R144 ;  /* 0x0000000e0890723c */ /* 0x000fe20000001890 */
[----:B-1----:R-:W-:-:S07]  /*5fa0*/  FFMA.FTZ R3, R170, c[0x0][0x2d0], -R0 ;  /* 0x0000b400aa037a23 */ /* 0x002fce0000010800 */
[C---:B----4-:R-:W-:Y:S01]  /*5fb0*/  HMMA.16816.F32 R156, R8.reuse, R20, R156 ;  /* 0x00000014089c723c */ /* 0x050fe2000000189c */
[----:B------:R1:W-:Y:S07]  /*5fc0*/  MUFU.EX2 R96, R3 ;  /* 0x0000000300607308 */ /* 0x0003ee0000000800 */
[C---:B------:R-:W-:Y:S08]  /*5fd0*/  HMMA.16816.F32 R80, R8.reuse, R22, R80 ;  /* 0x000000160850723c */ /* 0x040ff00000001850 */
[----:B------:R-:W-:Y:S01]  /*5fe0*/  HMMA.16816.F32 R76, R8, R28, R76 ;  /* 0x0000001c084c723c */ /* 0x000fe2000000184c */
[----:B-1----:R-:W-:-:S02]  /*5ff0*/  FFMA.FTZ R3, R168, c[0x0][0x2d0], -R0 ;  /* 0x0000b400a8037a23 */ /* 0x002fc40000010800 */
[----:B------:R-:W-:Y:S01]  /*6000*/  IMAD.MOV.U32 R168, RZ, RZ, R90 ;  /* 0x000000ffffa87224 */ /* 0x000fe200078e005a */
[----:B------:R-:W-:Y:S01]  /*6010*/  MOV R90, R91 ;  /* 0x0000005b005a7202 */ /* 0x000fe20000000f00 */
[----:B------:R-:W-:-:S03]  /*6020*/  IMAD.MOV.U32 R91, RZ, RZ, R148 ;  /* 0x000000ffff5b7224 */ /* 0x000fc600078e0094 */
[----:B------:R-:W-:Y:S01]  /*6030*/  HMMA.16816.F32 R72, R8, R30, R72 ;  /* 0x0000001e0848723c */ /* 0x000fe20000001848 */
[----:B------:R-:W-:Y:S02]  /*6040*/  IMAD.MOV.U32 R148, RZ, RZ, R151 ;  /* 0x000000ffff947224 */ /* 0x000fe400078e0097 */
[----:B------:R-:W-:Y:S02]  /*6050*/  IMAD.MOV.U32 R151, RZ, RZ, R149 ;  /* 0x000000ffff977224 */ /* 0x000fe400078e0095 */
[----:B------:R-:W-:Y:S02]  /*6060*/  IMAD.MOV.U32 R149, RZ, RZ, R139 ;  /* 0x000000ffff957224 */ /* 0x000fe400078e008b */
[----:B------:R-:W-:Y:S01]  /*6070*/  IMAD.MOV.U32 R139, RZ, RZ, R138 ;  /* 0x000000ffff8b7224 */ /* 0x000fe200078e008a */
[----:B------:R-:W-:Y:S01]  /*6080*/  F2FP.PACK_AB R8, R113, R114 ;  /* 0x000000727108723e */ /* 0x000fe200000000ff */
[----:B------:R-:W-:Y:S01]  /*6090*/  IMAD.MOV.U32 R138, RZ, RZ, R136 ;  /* 0x000000ffff8a7224 */ /* 0x000fe200078e0088 */
[----:B--2---:R-:W-:Y:S01]  /*60a0*/  F2FP.PACK_AB R9, R97, R98 ;  /* 0x000000626109723e */ /* 0x004fe200000000ff */
[----:B------:R-:W-:Y:S01]  /*60b0*/  IMAD.MOV.U32 R136, RZ, RZ, R137 ;  /* 0x000000ffff887224 */ /* 0x000fe200078e0089 */
[----:B------:R-:W-:Y:S01]  /*60c0*/  F2FP.PACK_AB R10, R109, R112 ;  /* 0x000000706d0a723e */ /* 0x000fe200000000ff */
[----:B------:R-:W-:-:S02]  /*60d0*/  IMAD.MOV.U32 R137, RZ, RZ, R135 ;  /* 0x000000ffff897224 */ /* 0x000fc400078e0087 */
[----:B------:R-:W-:Y:S01]  /*60e0*/  IMAD.MOV.U32 R135, RZ, RZ, R134 ;  /* 0x000000ffff877224 */ /* 0x000fe200078e0086 */
[----:B------:R-:W-:Y:S01]  /*60f0*/  MOV R134, R133 ;  /* 0x0000008500867202 */ /* 0x000fe20000000f00 */
[----:B------:R-:W-:Y:S02]  /*6100*/  IMAD.MOV.U32 R133, RZ, RZ, R127 ;  /* 0x000000ffff857224 */ /* 0x000fe400078e007f */
[----:B------:R-:W-:Y:S02]  /*6110*/  IMAD.MOV.U32 R89, RZ, RZ, R148 ;  /* 0x000000ffff597224 */ /* 0x000fe400078e0094 */
[----:B------:R-:W-:Y:S02]  /*6120*/  IMAD.MOV.U32 R127, RZ, RZ, R95 ;  /* 0x000000ffff7f7224 */ /* 0x000fe400078e005f */
[----:B------:R-:W-:Y:S01]  /*6130*/  IMAD.MOV.U32 R148, RZ, RZ, R149 ;  /* 0x000000ffff947224 */ /* 0x000fe200078e0095 */
[----:B------:R-:W1:Y:S01]  /*6140*/  MUFU.EX2 R95, R3 ;  /* 0x00000003005f7308 */ /* 0x000e620000000800 */
[----:B------:R-:W-:-:S02]  /*6150*/  IMAD.MOV.U32 R149, RZ, RZ, R138 ;  /* 0x000000ffff957224 */ /* 0x000fc400078e008a */
[----:B------:R-:W-:Y:S02]  /*6160*/  IMAD.MOV.U32 R138, RZ, RZ, R137 ;  /* 0x000000ffff8a7224 */ /* 0x000fe400078e0089 */
[----:B------:R-:W-:Y:S02]  /*6170*/  IMAD.MOV.U32 R137, RZ, RZ, R134 ;  /* 0x000000ffff897224 */ /* 0x000fe400078e0086 */
[----:B------:R-:W-:Y:S02]  /*6180*/  IMAD.MOV.U32 R134, RZ, RZ, R127 ;  /* 0x000000ffff867224 */ /* 0x000fe400078e007f */
[----:B------:R-:W-:Y:S02]  /*6190*/  IMAD.MOV.U32 R127, RZ, RZ, R126 ;  /* 0x000000ffff7f7224 */ /* 0x000fe400078e007e */
[----:B------:R-:W-:Y:S02]  /*61a0*/  IMAD.MOV.U32 R126, RZ, RZ, R94 ;  /* 0x000000ffff7e7224 */ /* 0x000fe400078e005e */
[----:B------:R-:W-:-:S02]  /*61b0*/  IMAD.MOV.U32 R88, RZ, RZ, R91 ;  /* 0x000000ffff587224 */ /* 0x000fc400078e005b */
[----:B------:R-:W-:Y:S01]  /*61c0*/  IMAD.MOV.U32 R170, RZ, RZ, R89 ;  /* 0x000000ffffaa7224 */ /* 0x000fe200078e0059 */
[----:B-1----:R-:W-:Y:S01]  /*61d0*/  F2FP.PACK_AB R11, R95, R96 ;  /* 0x000000605f0b723e */ /* 0x002fe200000000ff */
[----:B------:R-:W-:Y:S02]  /*61e0*/  FFMA.FTZ R3, R175, c[0x0][0x2d0], -R6 ;  /* 0x0000b400af037a23 */ /* 0x000fe40000010806 */
[----:B------:R-:W-:Y:S02]  /*61f0*/  IMAD.MOV.U32 R175, RZ, RZ, R90 ;  /* 0x000000ffffaf7224 */ /* 0x000fe400078e005a */
[----:B------:R-:W-:Y:S01]  /*6200*/  IMAD.MOV.U32 R90, RZ, RZ, R151 ;  /* 0x000000ffff5a7224 */ /* 0x000fe200078e0097 */
[----:B------:R1:W-:Y:S01]  /*6210*/  MUFU.EX2 R94, R3 ;  /* 0x00000003005e7308 */ /* 0x0003e20000000800 */
[----:B------:R-:W-:Y:S01]  /*6220*/  IMAD.MOV.U32 R151, RZ, RZ, R139 ;  /* 0x000000ffff977224 */ /* 0x000fe200078e008b */
[----:B------:R-:W-:Y:S01]  /*6230*/  MOV R139, R136 ;  /* 0x00000088008b7202 */ /* 0x000fe20000000f00 */
[----:B------:R-:W-:Y:S01]  /*6240*/  IMAD.MOV.U32 R136, RZ, RZ, R135 ;  /* 0x000000ffff887224 */ /* 0x000fe200078e0087 */
[----:B------:R-:W-:Y:S01]  /*6250*/  HMMA.16816.F32 R64, R8, R16, R64 ;  /* 0x000000100840723c */ /* 0x000fe20000001840 */
[----:B------:R-:W-:-:S02]  /*6260*/  IMAD.MOV.U32 R135, RZ, RZ, R133 ;  /* 0x000000ffff877224 */ /* 0x000fc400078e0085 */
[----:B------:R-:W-:Y:S02]  /*6270*/  IMAD.MOV.U32 R133, RZ, RZ, R93 ;  /* 0x000000ffff857224 */ /* 0x000fe400078e005d */
[----:B------:R-:W-:Y:S02]  /*6280*/  IMAD.MOV.U32 R169, RZ, RZ, R90 ;  /* 0x000000ffffa97224 */ /* 0x000fe400078e005a */
[----:B------:R-:W-:Y:S01]  /*6290*/  IMAD.MOV.U32 R171, RZ, RZ, R148 ;  /* 0x000000ffffab7224 */ /* 0x000fe200078e0094 */
[----:B------:R-:W-:Y:S01]  /*62a0*/  HMMA.16816.F32 R56, R8, R18, R56 ;  /* 0x000000120838723c */ /* 0x000fe20000001838 */
[----:B------:R-:W-:Y:S01]  /*62b0*/  LDSM.16.MT88.4 R16, [R225+0x2900] ;  /* 0x00290000e110783b */ /* 0x000fe20000004200 */
[----:B------:R-:W-:Y:S02]  /*62c0*/  IMAD.MOV.U32 R154, RZ, RZ, R149 ;  /* 0x000000ffff9a7224 */ /* 0x000fe400078e0095 */
[----:B-1----:R-:W-:Y:S02]  /*62d0*/  FFMA.FTZ R3, R174, c[0x0][0x2d0], -R6 ;  /* 0x0000b400ae037a23 */ /* 0x002fe40000010806 */
[----:B------:R-:W-:-:S02]  /*62e0*/  IMAD.MOV.U32 R174, RZ, RZ, R92 ;  /* 0x000000ffffae7224 */ /* 0x000fc400078e005c */
[----:B------:R1:W2:Y:S01]  /*62f0*/  MUFU.EX2 R93, R3 ;  /* 0x00000003005d7308 */ /* 0x0002a20000000800 */
[C---:B------:R-:W-:Y:S01]  /*6300*/  HMMA.16816.F32 R52, R8.reuse, R12, R52 ;  /* 0x0000000c0834723c */ /* 0x040fe20000001834 */
[----:B------:R-:W-:Y:S02]  /*6310*/  IMAD.MOV.U32 R153, RZ, RZ, R138 ;  /* 0x000000ffff997224 */ /* 0x000fe400078e008a */
[----:B------:R-:W-:Y:S02]  /*6320*/  IMAD.MOV.U32 R138, RZ, RZ, R137 ;  /* 0x000000ffff8a7224 */ /* 0x000fe400078e0089 */
[----:B------:R-:W-:Y:S02]  /*6330*/  IMAD.MOV.U32 R137, RZ, RZ, R134 ;  /* 0x000000ffff897224 */ /* 0x000fe400078e0086 */
[----:B------:R-:W-:Y:S01]  /*6340*/  IMAD.MOV.U32 R152, RZ, RZ, R151 ;  /* 0x000000ffff987224 */ /* 0x000fe200078e0097 */
[----:B------:R-:W-:Y:S01]  /*6350*/  HMMA.16816.F32 R48, R8, R14, R48 ;  /* 0x0000000e0830723c */ /* 0x000fe20000001830 */
[----:B------:R-:W-:Y:S01]  /*6360*/  LDSM.16.MT88.4 R12, [R226+0x2900] ;  /* 0x00290000e20c783b */ /* 0x000fe20000004200 */
[----:B------:R-:W-:-:S02]  /*6370*/  IMAD.MOV.U32 R155, RZ, RZ, R139 ;  /* 0x000000ffff9b7224 */ /* 0x000fc400078e008b */
[----:B------:R-:W-:Y:S01]  /*6380*/  IMAD.MOV.U32 R139, RZ, RZ, R136 ;  /* 0x000000ffff8b7224 */ /* 0x000fe200078e0088 */
[----:B------:R-:W-:Y:S01]  /*6390*/  MOV R136, R135 ;  /* 0x0000008700887202 */ /* 0x000fe20000000f00 */
[----:B------:R-:W-:Y:S01]  /*63a0*/  LDSM.16.MT88.4 R148, [R227+0x3100] ;  /* 0x00310000e394783b */ /* 0x000fe20000004200 */
[--C-:B-1----:R-:W-:Y:S01]  /*63b0*/  FFMA.FTZ R3, R165, c[0x0][0x2d0], -R6.reuse ;  /* 0x0000b400a5037a23 */ /* 0x102fe20000010806 */
[C---:B------:R-:W-:Y:S03]  /*63c0*/  HMMA.16816.F32 R32, R8.reuse, R20, R32 ;  /* 0x000000140820723c */ /* 0x040fe60000001820 */
[----:B------:R1:W-:Y:S05]  /*63d0*/  MUFU.EX2 R92, R3 ;  /* 0x00000003005c7308 */ /* 0x0003ea0000000800 */
[C---:B------:R-:W-:Y:S01]  /*63e0*/  HMMA.16816.F32 R40, R8.reuse, R22, R40 ;  /* 0x000000160828723c */ /* 0x040fe20000001828 */
[----:B------:R-:W3:Y:S07]  /*63f0*/  LDSM.16.MT88.4 R20, [R227+0x2900] ;  /* 0x00290000e314783b */ /* 0x000eee0000004200 */
[----:B------:R-:W-:Y:S01]  /*6400*/  HMMA.16816.F32 R44, R8, R28, R44 ;  /* 0x0000001c082c723c */ /* 0x000fe2000000182c */
[----:B-1----:R-:W-:-:S04]  /*6410*/  FFMA.FTZ R3, R166, c[0x0][0x2d0], -R6 ;  /* 0x0000b400a6037a23 */ /* 0x002fc80000010806 */
[----:B------:R1:W4:Y:S03]  /*6420*/  MUFU.EX2 R91, R3 ;  /* 0x00000003005b7308 */ /* 0x0003260000000800 */
[----:B------:R-:W-:Y:S07]  /*6430*/  HMMA.16816.F32 R36, R8, R30, R36 ;  /* 0x0000001e0824723c */ /* 0x000fee0000001824 */
[----:B--2---:R-:W-:Y:S01]  /*6440*/  F2FP.PACK_AB R8, R93, R94 ;  /* 0x0000005e5d08723e */ /* 0x004fe200000000ff */
[----:B-1----:R-:W-:Y:S01]  /*6450*/  FFMA.FTZ R3, R178, c[0x0][0x2d0], -R5 ;  /* 0x0000b400b2037a23 */ /* 0x002fe20000010805 */
[----:B------:R-:W-:-:S02]  /*6460*/  MOV R178, R88 ;  /* 0x0000005800b27202 */ /* 0x000fc40000000f00 */
[----:B----4-:R-:W-:Y:S01]  /*6470*/  F2FP.PACK_AB R10, R91, R92 ;  /* 0x0000005c5b0a723e */ /* 0x010fe200000000ff */
[----:B------:R1:W-:Y:S02]  /*6480*/  MUFU.EX2 R90, R3 ;  /* 0x00000003005a7308 */ /* 0x0003e40000000800 */
[----:B-1----:R-:W-:Y:S02]  /*6490*/  FFMA.FTZ R3, R179, c[0x0][0x2d0], -R5 ;  /* 0x0000b400b3037a23 */ /* 0x002fe40000010805 */
[----:B------:R-:W-:-:S04]  /*64a0*/  IMAD.MOV.U32 R179, RZ, RZ, R133 ;  /* 0x000000ffffb37224 */ /* 0x000fc800078e0085 */
[----:B------:R1:W2:Y:S02]  /*64b0*/  MUFU.EX2 R89, R3 ;  /* 0x0000000300597308 */ /* 0x0002a40000000800 */
[----:B-1----:R-:W-:Y:S01]  /*64c0*/  FFMA.FTZ R3, R164, c[0x0][0x2d0], -R5 ;  /* 0x0000b400a4037a23 */ /* 0x002fe20000010805 */
[----:B--2---:R-:W-:-:S05]  /*64d0*/  F2FP.PACK_AB R9, R89, R90 ;  /* 0x0000005a5909723e */ /* 0x004fca00000000ff */
[----:B------:R1:W-:Y:S02]  /*64e0*/  MUFU.EX2 R87, R3 ;  /* 0x0000000300577308 */ /* 0x0003e40000000800 */
[----:B-1----:R-:W-:Y:S02]  /*64f0*/  FFMA.FTZ R3, R167, c[0x0][0x2d0], -R5 ;  /* 0x0000b400a7037a23 */ /* 0x002fe40000010805 */
[----:B------:R-:W-:Y:S04]  /*6500*/  LDSM.16.MT88.4 R164, [R225+0x3100] ;  /* 0x00310000e1a4783b */ /* 0x000fe80000004200 */
[----:B------:R1:W2:Y:S02]  /*6510*/  MUFU.EX2 R88, R3 ;  /* 0x0000000300587308 */ /* 0x0002a40000000800 */
[----:B-1----:R-:W-:Y:S01]  /*6520*/  FFMA.FTZ R3, R242, c[0x0][0x2d0], -R7 ;  /* 0x0000b400f2037a23 */ /* 0x002fe20000010807 */
[----:B--2---:R-:W-:Y:S01]  /*6530*/  F2FP.PACK_AB R11, R88, R87 ;  /* 0x00000057580b723e */ /* 0x004fe200000000ff */
[----:B------:R-:W-:-:S04]  /*6540*/  IMAD.MOV.U32 R242, RZ, RZ, R132 ;  /* 0x000000fffff27224 */ /* 0x000fc800078e0084 */
[----:B------:R1:W-:Y:S01]  /*6550*/  MUFU.EX2 R86, R3 ;  /* 0x0000000300567308 */ /* 0x0003e20000000800 */
[----:B------:R-:W2:Y:S01]  /*6560*/  LDSM.16.MT88.4 R132, [R224+0x3100] ;  /* 0x00310000e084783b */ /* 0x000ea20000004200 */
[C---:B------:R-:W-:Y:S08]  /*6570*/  HMMA.16816.F32 R120, R8.reuse, R24, R120 ;  /* 0x000000180878723c */ /* 0x040ff00000001878 */
[----:B------:R-:W-:Y:S01]  /*6580*/  HMMA.16816.F32 R128, R8, R26, R128 ;  /* 0x0000001a0880723c */ /* 0x000fe20000001880 */
[----:B-1----:R-:W-:-:S02]  /*6590*/  FFMA.FTZ R3, R221, c[0x0][0x2d0], -R7 ;  /* 0x0000b400dd037a23 */ /* 0x002fc40000010807 */
[----:B------:R-:W-:Y:S02]  /*65a0*/  IMAD.MOV.U32 R221, RZ, RZ, R71 ;  /* 0x000000ffffdd7224 */ /* 0x000fe400078e0047 */
[----:B------:R1:W4:Y:S03]  /*65b0*/  MUFU.EX2 R85, R3 ;  /* 0x0000000300557308 */ /* 0x0003260000000800 */
[C---:B---3--:R-:W-:Y:S08]  /*65c0*/  HMMA.16816.F32 R140, R8.reuse, R20, R140 ;  /* 0x00000014088c723c */ /* 0x048ff0000000188c */
[----:B------:R-:W-:Y:S01]  /*65d0*/  HMMA.16816.F32 R144, R8, R22, R144 ;  /* 0x000000160890723c */ /* 0x000fe20000001890 */
[----:B-1----:R-:W-:-:S07]  /*65e0*/  FFMA.FTZ R3, R245, c[0x0][0x2d0], -R7 ;  /* 0x0000b400f5037a23 */ /* 0x002fce0000010807 */
[C---:B------:R-:W-:Y:S01]  /*65f0*/  HMMA.16816.F32 R156, R8.reuse, R16, R156 ;  /* 0x00000010089c723c */ /* 0x040fe2000000189c */
[----:B------:R-:W-:Y:S01]  /*6600*/  IMAD.MOV.U32 R245, RZ, RZ, R126 ;  /* 0x000000fffff57224 */ /* 0x000fe200078e007e */
[----:B------:R1:W-:Y:S06]  /*6610*/  MUFU.EX2 R84, R3 ;  /* 0x0000000300547308 */ /* 0x0003ec0000000800 */
[C---:B------:R-:W-:Y:S07]  /*6620*/  HMMA.16816.F32 R160, R8.reuse, R18, R80 ;  /* 0x0000001208a0723c */ /* 0x040fee0000001850 */
[----:B------:R-:W-:Y:S01]  /*6630*/  IMAD.MOV.U32 R81, RZ, RZ, R174 ;  /* 0x000000ffff517224 */ /* 0x000fe200078e00ae */
[----:B------:R-:W-:Y:S01]  /*6640*/  HMMA.16816.F32 R76, R8, R12, R76 ;  /* 0x0000000c084c723c */ /* 0x000fe2000000184c */
[----:B------:R-:W-:-:S02]  /*6650*/  IMAD.MOV.U32 R82, RZ, RZ, R175 ;  /* 0x000000ffff527224 */ /* 0x000fc400078e00af */
[----:B-1----:R-:W-:Y:S02]  /*6660*/  FFMA.FTZ R3, R246, c[0x0][0x2d0], -R7 ;  /* 0x0000b400f6037a23 */ /* 0x002fe40000010807 */
[----:B------:R-:W-:Y:S02]  /*6670*/  IMAD.MOV.U32 R83, RZ, RZ, R138 ;  /* 0x000000ffff537224 */ /* 0x000fe400078e008a */
[----:B------:R1:W3:Y:S01]  /*6680*/  MUFU.EX2 R71, R3 ;  /* 0x0000000300477308 */ /* 0x0002e20000000800 */
[----:B------:R-:W-:Y:S01]  /*6690*/  HMMA.16816.F32 R72, R8, R14, R72 ;  /* 0x0000000e0848723c */ /* 0x000fe20000001848 */
[----:B------:R-:W-:-:S06]  /*66a0*/  IMAD.MOV.U32 R246, RZ, RZ, R127 ;  /* 0x000000fffff67224 */ /* 0x000fcc00078e007f */
[----:B----4-:R-:W-:Y:S01]  /*66b0*/  F2FP.PACK_AB R8, R85, R86 ;  /* 0x000000565508723e */ /* 0x010fe200000000ff */
[--C-:B-1----:R-:W-:Y:S01]  /*66c0*/  FFMA.FTZ R3, R249, c[0x0][0x2d0], -R0.reuse ;  /* 0x0000b400f9037a23 */ /* 0x102fe20000010800 */
[----:B---3--:R-:W-:Y:S01]  /*66d0*/  F2FP.PACK_AB R10, R71, R84 ;  /* 0x00000054470a723e */ /* 0x008fe200000000ff */
[----:B------:R-:W-:Y:S02]  /*66e0*/  IMAD.MOV.U32 R249, RZ, RZ, R139 ;  /* 0x000000fffff97224 */ /* 0x000fe400078e008b */
[----:B------:R1:W-:Y:S02]  /*66f0*/  MUFU.EX2 R63, R3 ;  /* 0x00000003003f7308 */ /* 0x0003e40000000800 */
[----:B-1----:R-:W-:Y:S02]  /*6700*/  FFMA.FTZ R3, R248, c[0x0][0x2d0], -R0 ;  /* 0x0000b400f8037a23 */ /* 0x002fe40000010800 */
[----:B------:R-:W-:-:S04]  /*6710*/  IMAD.MOV.U32 R248, RZ, RZ, R136 ;  /* 0x000000fffff87224 */ /* 0x000fc800078e0088 */
[----:B------:R1:W3:Y:S02]  /*6720*/  MUFU.EX2 R62, R3 ;  /* 0x00000003003e7308 */ /* 0x0002e40000000800 */
[----:B-1----:R-:W-:Y:S01]  /*6730*/  FFMA.FTZ R3, R172, c[0x0][0x2d0], -R0 ;  /* 0x0000b400ac037a23 */ /* 0x002fe20000010800 */
[----:B---3--:R-:W-:-:S05]  /*6740*/  F2FP.PACK_AB R9, R62, R63 ;  /* 0x0000003f3e09723e */ /* 0x008fca00000000ff */
[----:B------:R1:W-:Y:S02]  /*6750*/  MUFU.EX2 R61, R3 ;  /* 0x00000003003d7308 */ /* 0x0003e40000000800 */
[----:B-1----:R-:W-:-:S06]  /*6760*/  FFMA.FTZ R3, R173, c[0x0][0x2d0], -R0 ;  /* 0x0000b400ad037a23 */ /* 0x002fcc0000010800 */
[----:B------:R1:W3:Y:S02]  /*6770*/  MUFU.EX2 R60, R3 ;  /* 0x00000003003c7308 */ /* 0x0002e40000000800 */
[----:B-1----:R-:W-:Y:S01]  /*6780*/  FFMA.FTZ R3, R181, c[0x0][0x2d0], -R6 ;  /* 0x0000b400b5037a23 */ /* 0x002fe20000010806 */
[----:B---3--:R-:W-:-:S05]  /*6790*/  F2FP.PACK_AB R11, R60, R61 ;  /* 0x0000003d3c0b723e */ /* 0x008fca00000000ff */
[----:B------:R1:W-:Y:S02]  /*67a0*/  MUFU.EX2 R29, R3 ;  /* 0x00000003001d7308 */ /* 0x0003e40000000800 */
[C---:B------:R-:W-:Y:S08]  /*67b0*/  HMMA.16816.F32 R56, R8.reuse, R26, R56 ;  /* 0x0000001a0838723c */ /* 0x040ff00000001838 */
[----:B------:R-:W-:Y:S01]  /*67c0*/  HMMA.16816.F32 R64, R8, R24, R64 ;  /* 0x000000180840723c */ /* 0x000fe20000001840 */
[----:B-1----:R-:W-:-:S04]  /*67d0*/  FFMA.FTZ R3, R208, c[0x0][0x2d0], -R6 ;  /* 0x0000b400d0037a23 */ /* 0x002fc80000010806 */
[----:B------:R1:W3:Y:S03]  /*67e0*/  MUFU.EX2 R31, R3 ;  /* 0x00000003001f7308 */ /* 0x0002e60000000800 */
[C---:B------:R-:W-:Y:S05]  /*67f0*/  HMMA.16816.F32 R48, R8.reuse, R22, R48 ;  /* 0x000000160830723c */ /* 0x040fea0000001830 */
[----:B------:R4:W-:Y:S03]  /*6800*/  MUFU.EX2 R23, R4 ;  /* 0x0000000400177308 */ /* 0x0009e60000000800 */
[----:B------:R-:W-:Y:S01]  /*6810*/  HMMA.16816.F32 R44, R8, R12, R44 ;  /* 0x0000000c082c723c */ /* 0x000fe2000000182c */
[----:B-1----:R-:W-:-:S07]  /*6820*/  FFMA.FTZ R3, R211, c[0x0][0x2d0], -R6 ;  /* 0x0000b400d3037a23 */ /* 0x002fce0000010806 */
[----:B------:R-:W-:Y:S01]  /*6830*/  HMMA.16816.F32 R52, R8, R20, R52 ;  /* 0x000000140834723c */ /* 0x000fe20000001834 */
[----:B------:R-:W-:Y:S01]  /*6840*/  FFMA.FTZ R12, R213, c[0x0][0x2d0], -R0 ;  /* 0x0000b400d50c7a23 */ /* 0x000fe20000010800 */
[----:B------:R1:W-:Y:S01]  /*6850*/  MUFU.EX2 R30, R3 ;  /* 0x00000003001e7308 */ /* 0x0003e20000000800 */
[----:B------:R-:W-:Y:S02]  /*6860*/  FADD.FTZ R13, R250, R244 ;  /* 0x000000f4fa0d7221 */ /* 0x000fe40000010000 */
[----:B----4-:R-:W-:-:S03]  /*6870*/  FFMA.FTZ R4, R217, c[0x0][0x2d0], -R0 ;  /* 0x0000b400d9047a23 */ /* 0x010fc60000010800 */
[----:B------:R-:W-:Y:S01]  /*6880*/  HMMA.16816.F32 R36, R8, R14, R36 ;  /* 0x0000000e0824723c */ /* 0x000fe20000001824 */
[----:B------:R-:W-:Y:S01]  /*6890*/  FADD.FTZ R20, R177, R176 ;  /* 0x000000b0b1147221 */ /* 0x000fe20000010000 */
[----:B---3--:R-:W-:Y:S01]  /*68a0*/  F2FP.PACK_AB R176, R31, R29 ;  /* 0x0000001d1fb0723e */ /* 0x008fe200000000ff */
[----:B------:R-:W-:-:S05]  /*68b0*/  FADD.FTZ R21, R182, R180 ;  /* 0x000000b4b6157221 */ /* 0x000fca0000010000 */
[C---:B------:R-:W-:Y:S01]  /*68c0*/  HMMA.16816.F32 R32, R8.reuse, R16, R32 ;  /* 0x000000100820723c */ /* 0x040fe20000001820 */
[----:B-1----:R-:W-:Y:S02]  /*68d0*/  FFMA.FTZ R3, R212, c[0x0][0x2d0], -R6 ;  /* 0x0000b400d4037a23 */ /* 0x002fe40000010806 */
[--C-:B------:R-:W-:Y:S02]  /*68e0*/  FFMA.FTZ R6, R220, c[0x0][0x2d0], -R0.reuse ;  /* 0x0000b400dc067a23 */ /* 0x100fe40000010800 */
[----:B------:R1:W-:Y:S01]  /*68f0*/  MUFU.EX2 R28, R3 ;  /* 0x00000003001c7308 */ /* 0x0003e20000000800 */
[----:B------:R-:W-:Y:S02]  /*6900*/  FFMA.FTZ R0, R210, c[0x0][0x2d0], -R0 ;  /* 0x0000b400d2007a23 */ /* 0x000fe40000010800 */
[----:B------:R-:W-:Y:S01]  /*6910*/  HMMA.16816.F32 R40, R8, R18, R40 ;  /* 0x000000120828723c */ /* 0x000fe20000001828 */
[----:B------:R-:W3:Y:S04]  /*6920*/  LDSM.16.MT88.4 R16, [R226+0x3100] ;  /* 0x00310000e210783b */ /* 0x000ee80000004200 */
[----:B------:R4:W-:Y:S01]  /*6930*/  MUFU.EX2 R9, R4 ;  /* 0x0000000400097308 */ /* 0x0009e20000000800 */
[----:B-1----:R-:W-:-:S07]  /*6940*/  FFMA.FTZ R3, R183, c[0x0][0x2d0], -R5 ;  /* 0x0000b400b7037a23 */ /* 0x002fce0000010805 */
[----:B------:R-:W-:Y:S01]  /*6950*/  MUFU.EX2 R11, R12 ;  /* 0x0000000c000b7308 */ /* 0x000fe20000000800 */
[----:B----4-:R-:W-:-:S07]  /*6960*/  FADD.FTZ R4, R168, R13 ;  /* 0x0000000da8047221 */ /* 0x010fce0000010000 */
[----:B------:R1:W-:Y:S01]  /*6970*/  MUFU.EX2 R27, R3 ;  /* 0x00000003001b7308 */ /* 0x0003e20000000800 */
[----:B------:R-:W-:Y:S02]  /*6980*/  IMAD.MOV.U32 R168, RZ, RZ, R170 ;  /* 0x000000ffffa87224 */ /* 0x000fe400078e00aa */
[----:B------:R-:W-:Y:S02]  /*6990*/  FADD.FTZ R4, R153, R4 ;  /* 0x0000000499047221 */ /* 0x000fe40000010000 */
[----:B------:R-:W-:Y:S01]  /*69a0*/  IMAD.MOV.U32 R170, RZ, RZ, R169 ;  /* 0x000000ffffaa7224 */ /* 0x000fe200078e00a9 */
[----:B------:R-:W-:Y:S02]  /*69b0*/  MOV R169, R152 ;  /* 0x0000009800a97202 */ /* 0x000fe40000000f00 */
[----:B------:R4:W5:Y:S01]  /*69c0*/  MUFU.EX2 R12, R0 ;  /* 0x00000000000c7308 */ /* 0x0009620000000800 */
[----:B-1----:R-:W-:-:S07]  /*69d0*/  FFMA.FTZ R3, R209, c[0x0][0x2d0], -R5 ;  /* 0x0000b400d1037a23 */ /* 0x002fce0000010805 */
[----:B------:R-:W1:Y:S01]  /*69e0*/  MUFU.EX2 R10, R6 ;  /* 0x00000006000a7308 */ /* 0x000e620000000800 */
[----:B----4-:R-:W-:-:S07]  /*69f0*/  FADD.FTZ R0, R171, R21 ;  /* 0x00000015ab007221 */ /* 0x010fce0000010000 */
[----:B------:R4:W2:Y:S01]  /*6a00*/  MUFU.EX2 R26, R3 ;  /* 0x00000003001a7308 */ /* 0x0008a20000000800 */
[----:B------:R-:W-:Y:S01]  /*6a10*/  IMAD.MOV.U32 R171, RZ, RZ, R155 ;  /* 0x000000ffffab7224 */ /* 0x000fe200078e009b */
[----:B-----5:R-:W-:Y:S02]  /*6a20*/  F2FP.PACK_AB R183, R12, R11 ;  /* 0x0000000b0cb7723e */ /* 0x020fe400000000ff */
[----:B-1----:R-:W-:Y:S01]  /*6a30*/  F2FP.PACK_AB R181, R9, R10 ;  /* 0x0000000a09b5723e */ /* 0x002fe200000000ff */
[----:B----4-:R-:W-:Y:S01]  /*6a40*/  FFMA.FTZ R3, R222, c[0x0][0x2d0], -R5 ;  /* 0x0000b400de037a23 */ /* 0x010fe20000010805 */
[----:B--2---:R-:W-:-:S03]  /*6a50*/  F2FP.PACK_AB R177, R26, R27 ;  /* 0x0000001b1ab1723e */ /* 0x004fc600000000ff */
[----:B------:R1:W-:Y:S02]  /*6a60*/  MUFU.EX2 R25, R3 ;  /* 0x0000000300197308 */ /* 0x0003e40000000800 */
[----:B-1----:R-:W-:Y:S02]  /*6a70*/  FFMA.FTZ R3, R243, c[0x0][0x2d0], -R5 ;  /* 0x0000b400f3037a23 */ /* 0x002fe40000010805 */
[----:B------:R-:W-:-:S04]  /*6a80*/  FFMA.FTZ R5, R242, c[0x0][0x2d0], -R7 ;  /* 0x0000b400f2057a23 */ /* 0x000fc80000010807 */
[----:B------:R1:W2:Y:S01]  /*6a90*/  MUFU.EX2 R24, R3 ;  /* 0x0000000300187308 */ /* 0x0002a20000000800 */
[----:B------:R-:W-:Y:S01]  /*6aa0*/  IMAD.MOV.U32 R242, RZ, RZ, R178 ;  /* 0x000000fffff27224 */ /* 0x000fe200078e00b2 */
[----:B------:R-:W-:-:S06]  /*6ab0*/  F2FP.PACK_AB R178, R28, R30 ;  /* 0x0000001e1cb2723e */ /* 0x000fcc00000000ff */
[----:B------:R4:W-:Y:S01]  /*6ac0*/  MUFU.EX2 R15, R5 ;  /* 0x00000005000f7308 */ /* 0x0009e20000000800 */
[--C-:B-1----:R-:W-:Y:S02]  /*6ad0*/  FFMA.FTZ R3, R221, c[0x0][0x2d0], -R7.reuse ;  /* 0x0000b400dd037a23 */ /* 0x102fe40000010807 */
[----:B------:R-:W-:Y:S01]  /*6ae0*/  FFMA.FTZ R7, R179, c[0x0][0x2d0], -R7 ;  /* 0x0000b400b3077a23 */ /* 0x000fe20000010807 */
[----:B--2---:R-:W-:-:S04]  /*6af0*/  F2FP.PACK_AB R179, R24, R25 ;  /* 0x0000001918b3723e */ /* 0x004fc800000000ff */
[----:B------:R1:W2:Y:S01]  /*6b00*/  MUFU.EX2 R22, R3 ;  /* 0x0000000300167308 */ /* 0x0002a20000000800 */
[----:B------:R-:W-:Y:S02]  /*6b10*/  IMAD.MOV.U32 R221, RZ, RZ, R125 ;  /* 0x000000ffffdd7224 */ /* 0x000fe400078e007d */
[----:B----4-:R-:W-:Y:S02]  /*6b20*/  FADD.FTZ R5, R242, R247 ;  /* 0x000000f7f2057221 */ /* 0x010fe40000010000 */
[----:B------:R-:W-:Y:S01]  /*6b30*/  IMAD.MOV.U32 R242, RZ, RZ, R124 ;  /* 0x000000fffff27224 */ /* 0x000fe200078e007c */
[----:B------:R-:W-:Y:S01]  /*6b40*/  HMMA.16816.F32 R120, R176, R132, R120 ;  /* 0x00000084b078723c */ /* 0x000fe20000001878 */
[----:B------:R-:W-:Y:S01]  /*6b50*/  FADD.FTZ R6, R154, R5 ;  /* 0x000000059a067221 */ /* 0x000fe20000010000 */
[----:B------:R-:W4:Y:S02]  /*6b60*/  MUFU.EX2 R14, R7 ;  /* 0x00000007000e7308 */ /* 0x000f240000000800 */
[----:B------:R-:W-:-:S04]  /*6b70*/  IADD3 R242, R242, -0x2, RZ ;  /* 0xfffffffef2f27810 */ /* 0x000fc80007ffe0ff */
[----:B------:R-:W-:Y:S01]  /*6b80*/  ISETP.GE.AND P0, PT, R242, R221, PT ;  /* 0x000000ddf200720c */ /* 0x000fe20003f06270 */
[----:B-1----:R-:W-:Y:S01]  /*6b90*/  FADD.FTZ R3, R219, R20 ;  /* 0x00000014db037221 */ /* 0x002fe20000010000 */
[----:B--2---:R-:W-:Y:S01]  /*6ba0*/  F2FP.PACK_AB R180, R22, R23 ;  /* 0x0000001716b4723e */ /* 0x004fe200000000ff */
[C---:B------:R-:W-:Y:S02]  /*6bb0*/  HMMA.16816.F32 R128, R176.reuse, R134, R128 ;  /* 0x00000086b080723c */ /* 0x040fe40000001880 */
[----:B------:R-:W-:Y:S02]  /*6bc0*/  FADD.FTZ R5, R223, R3 ;  /* 0x00000003df057221 */ /* 0x000fe40000010000 */
[----:B------:R-:W-:Y:S02]  /*6bd0*/  FADD.FTZ R3, R81, R6 ;  /* 0x0000000651037221 */ /* 0x000fe40000010000 */
[----:B------:R-:W-:Y:S01]  /*6be0*/  FADD.FTZ R5, R216, R5 ;  /* 0x00000005d8057221 */ /* 0x000fe20000010000 */
[----:B----4-:R-:W-:Y:S01]  /*6bf0*/  F2FP.PACK_AB R182, R14, R15 ;  /* 0x0000000f0eb6723e */ /* 0x010fe200000000ff */
[----:B------:R-:W-:Y:S01]  /*6c00*/  FADD.FTZ R7, R137, R0 ;  /* 0x0000000089077221 */ /* 0x000fe20000010000 */
[----:B------:R-:W-:Y:S01]  /*6c10*/  HMMA.16816.F32 R140, R176, R148, R140 ;  /* 0x00000094b08c723c */ /* 0x000fe2000000188c */
[----:B------:R-:W-:-:S02]  /*6c20*/  FADD.FTZ R0, R82, R4 ;  /* 0x0000000452007221 */ /* 0x000fc40000010000 */
[----:B------:R-:W-:Y:S02]  /*6c30*/  FADD.FTZ R4, R168, R7 ;  /* 0x00000007a8047221 */ /* 0x000fe40000010000 */
[----:B------:R-:W-:Y:S02]  /*6c40*/  FADD.FTZ R3, R252, R3 ;  /* 0x00000003fc037221 */ /* 0x000fe40000010000 */
[----:B------:R-:W-:Y:S01]  /*6c50*/  FADD.FTZ R0, R170, R0 ;  /* 0x00000000aa007221 */ /* 0x000fe20000010000 */
[----:B------:R-:W-:Y:S01]  /*6c60*/  HMMA.16816.F32 R144, R176, R150, R144 ;  /* 0x00000096b090723c */ /* 0x000fe20000001890 */
[----:B------:R-:W-:Y:S02]  /*6c70*/  FADD.FTZ R8, R215, R5 ;  /* 0x00000005d7087221 */ /* 0x000fe40000010000 */
[----:B------:R-:W-:Y:S02]  /*6c80*/  FADD.FTZ R7, R169, R4 ;  /* 0x00000004a9077221 */ /* 0x000fe40000010000 */
[----:B------:R-:W-:-:S02]  /*6c90*/  FADD.FTZ R6, R251, R3 ;  /* 0x00000003fb067221 */ /* 0x000fc40000010000 */
[----:B------:R-:W-:Y:S01]  /*6ca0*/  FADD.FTZ R5, R171, R0 ;  /* 0x00000000ab057221 */ /* 0x000fe20000010000 */
[C---:B------:R-:W-:Y:S01]  /*6cb0*/  HMMA.16816.F32 R156, R176.reuse, R164, R156 ;  /* 0x000000a4b09c723c */ /* 0x040fe2000000189c */
[----:B------:R-:W-:Y:S02]  /*6cc0*/  FADD.FTZ R4, R218, R8 ;  /* 0x00000008da047221 */ /* 0x000fe40000010000 */
[----:B------:R-:W-:Y:S02]  /*6cd0*/  FADD.FTZ R3, R83, R7 ;  /* 0x0000000753037221 */ /* 0x000fe40000010000 */
[----:B------:R-:W-:Y:S02]  /*6ce0*/  FADD.FTZ R0, R248, R6 ;  /* 0x00000006f8007221 */ /* 0x000fe40000010000 */
        /* <DEDUP_REMOVED lines=21> */
[----:B---3--:R-:W-:Y:S01]  /*6e40*/  HMMA.16816.F32 R172, R176, R16, R76 ;  /* 0x00000010b0ac723c */ /* 0x008fe2000000184c */
        /* <DEDUP_REMOVED lines=19> */
[----:B------:R-:W-:Y:S01]  /*6f80*/  HMMA.16816.F32 R168, R180, R16, R44 ;  /* 0x00000010b4a8723c */ /* 0x000fe2000000182c */
        /* <DEDUP_REMOVED lines=13> */
[----:B------:R-:W-:Y:S02]  /*7060*/  FADD.FTZ R0, R112, R0 ;  /* 0x0000000070007221 */ /* 0x000fe40000010000 */
[----:B------:R-:W-:Y:S02]  /*7070*/  FADD.FTZ R4, R96, R4 ;  /* 0x0000000460047221 */ /* 0x000fe40000010000 */
[----:B------:R-:W-:Y:S02]  /*7080*/  FADD.FTZ R5, R104, R5 ;  /* 0x0000000568057221 */ /* 0x000fe40000010000 */
        /* <DEDUP_REMOVED lines=35> */
[----:B------:R-:W-:Y:S01]  /*72c0*/  FADD.FTZ R0, R24, R0 ;  /* 0x0000000018007221 */ /* 0x000fe20000010000 */
[----:B------:R1:W-:Y:S01]  /*72d0*/  STL [R1+0x10], R5 ;  /* 0x0000100501007387 */ /* 0x0003e20000100800 */
[----:B------:R-:W-:-:S03]  /*72e0*/  FADD.FTZ R3, R28, R3 ;  /* 0x000000031c037221 */ /* 0x000fc60000010000 */
[----:B------:R1:W-:Y:S04]  /*72f0*/  STL [R1+0x14], R4 ;  /* 0x0000140401007387 */ /* 0x0003e80000100800 */
[----:B------:R1:W-:Y:S04]  /*7300*/  STL [R1+0x18], R0 ;  /* 0x0000180001007387 */ /* 0x0003e80000100800 */
[----:B------:R1:W-:Y:S01]  /*7310*/  STL [R1+0x1c], R3 ;  /* 0x00001c0301007387 */ /* 0x0003e20000100800 */
[----:B------:R-:W-:Y:S05]  /*7320*/  @!P0 BRA `(.L_x_19) ;  /* 0x0000587000008947 */ /* 0x000fea0003800000 */
[----:B------:R-:W2:Y:S01]  /*7330*/  LDL.LU.64 R82, [R1] ;  /* 0x0000000001527983 */ /* 0x000ea20000300a00 */
[----:B------:R-:W-:Y:S01]  /*7340*/  IMAD.MOV.U32 R116, RZ, RZ, R69 ;  /* 0x000000ffff747224 */ /* 0x000fe200078e0045 */
[----:B------:R-:W-:Y:S01]  /*7350*/  MOV R118, R2 ;  /* 0x0000000200767202 */ /* 0x000fe20000000f00 */
[----:B-1----:R-:W-:Y:S01]  /*7360*/  IMAD.MOV.U32 R3, RZ, RZ, R70 ;  /* 0x000000ffff037224 */ /* 0x002fe200078e0046 */
[----:B------:R-:W3:Y:S01]  /*7370*/  LDL.LU.64 R248, [R1+0x8] ;  /* 0x0000080001f87983 */ /* 0x000ee20000300a00 */
[----:B------:R-:W-:Y:S01]  /*7380*/  IMAD.MOV.U32 R117, RZ, RZ, R68 ;  /* 0x000000ffff757224 */ /* 0x000fe200078e0044 */
[----:B--2---:R-:W-:-:S02]  /*7390*/  MOV R5, R83 ;  /* 0x0000005300057202 */ /* 0x004fc40000000f00 */
[----:B---3--:R-:W-:-:S05]  /*73a0*/  MOV R4, R248 ;  /* 0x000000f800047202 */ /* 0x008fca0000000f00 */
[----:B------:R1:W-:Y:S02]  /*73b0*/  STL.64 [R1+0x20], R4 ;  /* 0x0000200401007387 */ /* 0x0003e40000100a00 */
.L_x_20:
[----:B--2---:R-:W2:Y:S01]  /*73c0*/  LDL.64 R72, [R1+0x20] ;  /* 0x0000200001487983 */ /* 0x004ea20000100a00 */
[----:B------:R-:W-:Y:S04]  /*73d0*/  DEPBAR.LE SB0, 0x0 ;  /* 0x000080000000791a */ /* 0x000fe80000000000 */
[----:B------:R-:W-:Y:S01]  /*73e0*/  SHF.R.S32.HI R0, RZ, 0x1f, R242 ;  /* 0x0000001fff007819 */ /* 0x000fe200000114f2 */
[----:B------:R-:W-:Y:S01]  /*73f0*/  BAR.SYNC.DEFER_BLOCKING 0x0 ;  /* 0x0000000000007b1d */ /* 0x000fe20000010000 */
[----:B------:R-:W-:Y:S04]  /*7400*/  IMAD.WIDE.U32 R84, R242, c[0x0][0x208], RZ ;  /* 0x00008200f2547a25 */ /* 0x000fe800078e00ff */
[----:B------:R-:W-:Y:S03]  /*7410*/  IMAD R0, R0, c[0x0][0x208], RZ ;  /* 0x0000820000007a24 */ /* 0x000fe600078e02ff */
[----:B-----5:R-:W-:Y:S01]  /*7420*/  STL [R1+0x40], R230 ;  /* 0x000040e601007387 */ /* 0x020fe20000100800 */
[----:B------:R-:W-:Y:S03]  /*7430*/  IMAD R0, R242, c[0x0][0x20c], R0 ;  /* 0x00008300f2007a24 */ /* 0x000fe600078e0200 */
[----:B------:R-:W-:Y:S02]  /*7440*/  STL [R1+0x44], R119 ;  /* 0x0000447701007387 */ /* 0x000fe40000100800 */
[----:B------:R-:W-:Y:S02]  /*7450*/  IADD3 R0, R85, R0, RZ ;  /* 0x0000000055007210 */ /* 0x000fe40007ffe0ff */
[----:B------:R-:W-:Y:S03]  /*7460*/  STL [R1+0x48], R234 ;  /* 0x000048ea01007387 */ /* 0x000fe60000100800 */
[----:B------:R-:W-:Y:S01]  /*7470*/  IMAD R0, R0, 0x70, RZ ;  /* 0x0000007000007824 */ /* 0x000fe200078e02ff */
[----:B------:R-:W-:Y:S04]  /*7480*/  STL [R1+0x4c], R233 ;  /* 0x00004ce901007387 */ /* 0x000fe80000100800 */
[----:B------:R-:W-:Y:S08]  /*7490*/  LDSM.16.M88.4 R112, [R230+0x7100] ;  /* 0x00710000e670783b */ /* 0x000ff00000000200 */
[----:B------:R-:W3:Y:S08]  /*74a0*/  LDSM.16.M88.4 R16, [R119+0x3900] ;  /* 0x003900007710783b */ /* 0x000ef00000000200 */
[----:B------:R-:W4:Y:S08]  /*74b0*/  LDSM.16.M88.4 R108, [R230+0x9100] ;  /* 0x00910000e66c783b */ /* 0x000f300000000200 */
[----:B------:R-:W1:Y:S08]  /*74c0*/  LDSM.16.M88.4 R32, [R119+0x4100] ;  /* 0x004100007720783b */ /* 0x000e700000000200 */
[----:B------:R-:W1:Y:S08]  /*74d0*/  LDSM.16.M88.4 R48, [R119+0x4900] ;  /* 0x004900007730783b */ /* 0x000e700000000200 */
[----:B------:R-:W1:Y:S08]  /*74e0*/  LDSM.16.M88.4 R64, [R119+0x5100] ;  /* 0x005100007740783b */ /* 0x000e700000000200 */
[----:B------:R-:W1:Y:S08]  /*74f0*/  LDSM.16.M88.4 R80, [R119+0x5900] ;  /* 0x005900007750783b */ /* 0x000e700000000200 */
[----:B------:R-:W1:Y:S08]  /*7500*/  LDSM.16.M88.4 R96, [R119+0x6100] ;  /* 0x006100007760783b */ /* 0x000e700000000200 */
[----:B------:R-:W1:Y:S08]  /*7510*/  LDSM.16.M88.4 R184, [R119+0x6900] ;  /* 0x0069000077b8783b */ /* 0x000e700000000200 */
[----:B------:R-:W-:Y:S08]  /*7520*/  LDSM.16.M88.4 R188, [R233+0x7100] ;  /* 0x00710000e9bc783b */ /* 0x000ff00000000200 */
[----:B------:R-:W1:Y:S08]  /*7530*/  LDSM.16.M88.4 R192, [R234] ;  /* 0x00000000eac0783b */ /* 0x000e700000000200 */
[----:B------:R-:W1:Y:S08]  /*7540*/  LDSM.16.M88.4 R196, [R233+0x9100] ;  /* 0x00910000e9c4783b */ /* 0x000e700000000200 */
[----:B------:R-:W1:Y:S08]  /*7550*/  LDSM.16.M88.4 R200, [R240] ;  /* 0x00000000f0c8783b */ /* 0x000e700000000200 */
[----:B------:R-:W1:Y:S08]  /*7560*/  LDSM.16.M88.4 R204, [R239] ;  /* 0x00000000efcc783b */ /* 0x000e700000000200 */
[----:B------:R-:W1:Y:S08]  /*7570*/  LDSM.16.M88.4 R208, [R238] ;  /* 0x00000000eed0783b */ /* 0x000e700000000200 */
[----:B------:R-:W1:Y:S08]  /*7580*/  LDSM.16.M88.4 R212, [R237] ;  /* 0x00000000edd4783b */ /* 0x000e700000000200 */
[----:B------:R-:W1:Y:S08]  /*7590*/  LDSM.16.M88.4 R216, [R236] ;  /* 0x00000000ecd8783b */ /* 0x000e700000000200 */
[----:B------:R-:W1:Y:S08]  /*75a0*/  LDSM.16.M88.4 R220, [R235] ;  /* 0x00000000ebdc783b */ /* 0x000e700000000200 */
[----:B------:R-:W-:Y:S04]  /*75b0*/  STL [R1+0x50], R240 ;  /* 0x000050f001007387 */ /* 0x000fe80000100800 */
[----:B------:R-:W-:Y:S04]  /*75c0*/  STL [R1+0x54], R239 ;  /* 0x000054ef01007387 */ /* 0x000fe80000100800 */
[----:B------:R-:W-:Y:S04]  /*75d0*/  STL [R1+0x58], R238 ;  /* 0x000058ee01007387 */ /* 0x000fe80000100800 */
[----:B------:R-:W-:Y:S04]  /*75e0*/  STL [R1+0x5c], R237 ;  /* 0x00005ced01007387 */ /* 0x000fe80000100800 */
[----:B------:R-:W-:Y:S01]  /*75f0*/  STL [R1+0x60], R236 ;  /* 0x000060ec01007387 */ /* 0x000fe20000100800 */
[----:B--2---:R-:W-:Y:S01]  /*7600*/  IMAD.WIDE.U32 R84, R84, 0x70, R72 ;  /* 0x0000007054547825 */ /* 0x004fe200078e0048 */
[-C--:B-1-3--:R-:W-:Y:S04]  /*7610*/  HMMA.16816.F32 R4, R112, R16.reuse, RZ ;  /* 0x000000107004723c */ /* 0x08afe800000018ff */
[C---:B------:R-:W-:Y:S02]  /*7620*/  LEA R88, P0, R84.reuse, c[0x0][0x1f8], 0x1 ;  /* 0x00007e0054587a11 */ /* 0x040fe400078008ff */
[----:B------:R-:W-:Y:S02]  /*7630*/  IADD3 R0, R85, R0, RZ ;  /* 0x0000000055007210 */ /* 0x000fe40007ffe0ff */
[C---:B----4-:R-:W-:Y:S04]  /*7640*/  HMMA.16816.F32 R8, R108.reuse, R16, RZ ;  /* 0x000000106c08723c */ /* 0x050fe800000018ff */
[----:B------:R-:W-:Y:S02]  /*7650*/  LEA.HI.X R89, R84, c[0x0][0x1fc], R0, 0x1, P0 ;  /* 0x00007f0054597a11 */ /* 0x000fe400000f0c00 */
[----:B------:R-:W-:Y:S02]  /*7660*/  IADD3 R92, P2, R88, UR7, RZ ;  /* 0x00000007585c7c10 */ /* 0x000fe4000ff5e0ff */
[-C--:B------:R-:W-:Y:S01]  /*7670*/  HMMA.16816.F32 R12, R108, R18.reuse, RZ ;  /* 0x000000126c0c723c */ /* 0x080fe200000018ff */
[----:B------:R-:W-:Y:S01]  /*7680*/  @!PT LDS RZ, [RZ] ;  /* 0x00000000fffff984 */ /* 0x000fe20000000800 */
[----:B------:R-:W-:Y:S01]  /*7690*/  @!PT LDS RZ, [RZ] ;  /* 0x00000000fffff984 */ /* 0x000fe20000000800 */
[----:B------:R-:W-:Y:S01]  /*76a0*/  @!PT LDS RZ, [RZ] ;  /* 0x00000000fffff984 */ /* 0x000fe20000000800 */
[----:B------:R1:W-:Y:S03]  /*76b0*/  LDGSTS.E.BYPASS.LTC128B.128 [R241+0x100], [R88.64], !P1 ;  /* 0x0010000058f17fae */ /* 0x0003e6000c901d48 */
[----:B------:R-:W-:Y:S02]  /*76c0*/  IADD3.X R93, R89, UR5, RZ, P2, !PT ;  /* 0x00000005595d7c10 */ /* 0x000fe400097fe4ff */
[----:B------:R-:W-:Y:S02]  /*76d0*/  IADD3 R94, P0, R92, UR7, RZ ;  /* 0x000000075c5e7c10 */ /* 0x000fe4000ff1e0ff */
[C---:B------:R-:W-:Y:S01]  /*76e0*/  HMMA.16816.F32 R16, R112.reuse, R18, RZ ;  /* 0x000000127010723c */ /* 0x040fe200000018ff */
[----:B------:R2:W-:Y:S03]  /*76f0*/  LDGSTS.E.BYPASS.LTC128B.128 [R241+0x900], [R92.64], !P1 ;  /* 0x009000005cf17fae */ /* 0x0005e6000c901d48 */
[----:B------:R-:W-:Y:S02]  /*7700*/  IADD3.X R95, R93, UR5, RZ, P0, !PT ;  /* 0x000000055d5f7c10 */ /* 0x000fe400087fe4ff */
[----:B------:R-:W-:Y:S02]  /*7710*/  IADD3 R102, P2, R94, UR7, RZ ;  /* 0x000000075e667c10 */ /* 0x000fe4000ff5e0ff */
[-C--:B------:R-:W-:Y:S01]  /*7720*/  HMMA.16816.F32 R20, R112, R32.reuse, RZ ;  /* 0x000000207014723c */ /* 0x080fe200000018ff */
[----:B------:R2:W-:Y:S03]  /*7730*/  LDGSTS.E.BYPASS.LTC128B.128 [R241+0x1100], [R94.64], !P1 ;  /* 0x011000005ef17fae */ /* 0x0005e6000c901d48 */
[----:B------:R-:W-:Y:S04]  /*7740*/  IADD3.X R103, R95, UR5, RZ, P2, !PT ;  /* 0x000000055f677c10 */ /* 0x000fe800097fe4ff */
[C---:B------:R-:W-:Y:S01]  /*7750*/  HMMA.16816.F32 R24, R108.reuse, R32, RZ ;  /* 0x000000206c18723c */ /* 0x040fe200000018ff */
[----:B------:R3:W-:Y:S07]  /*7760*/  LDGSTS.E.BYPASS.LTC128B.128 [R241+0x1900], [R102.64], !P1 ;  /* 0x0190000066f17fae */ /* 0x0007ee000c901d48 */
[-C--:B------:R-:W-:Y:S08]  /*7770*/  HMMA.16816.F32 R28, R108, R34.reuse, RZ ;  /* 0x000000226c1c723c */ /* 0x080ff000000018ff */
[C---:B------:R-:W-:Y:S08]  /*7780*/  HMMA.16816.F32 R32, R112.reuse, R34, RZ ;  /* 0x000000227020723c */ /* 0x040ff000000018ff */
        /* <DEDUP_REMOVED lines=13> */
[C---:B-1----:R-:W-:Y:S07]  /*7860*/  HMMA.16816.F32 R88, R108.reuse, R96, RZ ;  /* 0x000000606c58723c */ /* 0x042fee00000018ff */
[----:B------:R-:W-:Y:S01]  /*7870*/  IADD3 R96, P0, R102, UR7, RZ ;  /* 0x0000000766607c10 */ /* 0x000fe2000ff1e0ff */
[-C--:B--2---:R-:W-:Y:S04]  /*7880*/  HMMA.16816.F32 R92, R108, R98.reuse, RZ ;  /* 0x000000626c5c723c */ /* 0x084fe800000018ff */
[----:B------:R-:W-:Y:S02]  /*7890*/  IADD3.X R97, R103, UR5, RZ, P0, !PT ;  /* 0x0000000567617c10 */ /* 0x000fe400087fe4ff */
[----:B------:R-:W-:Y:S03]  /*78a0*/  IADD3 R100, P2, R96, UR7, RZ ;  /* 0x0000000760647c10 */ /* 0x000fe6000ff5e0ff */
[----:B------:R1:W-:Y:S03]  /*78b0*/  LDGSTS.E.BYPASS.LTC128B.128 [R241+0x2100], [R96.64], !P1 ;  /* 0x0210000060f17fae */ /* 0x0003e6000c901d48 */
[----:B------:R-:W-:Y:S02]  /*78c0*/  IADD3.X R101, R97, UR5, RZ, P2, !PT ;  /* 0x0000000561657c10 */ /* 0x000fe400097fe4ff */
[----:B---3--:R-:W-:Y:S03]  /*78d0*/  IADD3 R102, P0, R100, UR7, RZ ;  /* 0x0000000764667c10 */ /* 0x008fe6000ff1e0ff */
[----:B------:R2:W-:Y:S01]  /*78e0*/  LDGSTS.E.BYPASS.LTC128B.128 [R241+0x2900], [R100.64], !P1 ;  /* 0x0290000064f17fae */ /* 0x0005e2000c901d48 */
[----:B------:R-:W-:Y:S07]  /*78f0*/  IADD3.X R103, R101, UR5, RZ, P0, !PT ;  /* 0x0000000565677c10 */ /* 0x000fee00087fe4ff */
[----:B------:R2:W-:Y:S08]  /*7900*/  LDGSTS.E.BYPASS.LTC128B.128 [R241+0x3100], [R102.64], !P1 ;  /* 0x0310000066f17fae */ /* 0x0005f0000c901d48 */
[----:B------:R-:W0:Y:S01]  /*7910*/  LDGDEPBAR ;  /* 0x00000000000079af */ /* 0x000e220000000000 */
[C---:B-1----:R-:W-:Y:S08]  /*7920*/  HMMA.16816.F32 R96, R112.reuse, R98, RZ ;  /* 0x000000627060723c */ /* 0x042ff000000018ff */
[-C--:B--2---:R-:W-:Y:S08]  /*7930*/  HMMA.16816.F32 R100, R112, R184.reuse, RZ ;  /* 0x000000b87064723c */ /* 0x084ff000000018ff */
[C---:B------:R-:W-:Y:S08]  /*7940*/  HMMA.16816.F32 R104, R108.reuse, R184, RZ ;  /* 0x000000b86c68723c */ /* 0x040ff000000018ff */
[-C--:B------:R-:W-:Y:S08]  /*7950*/  HMMA.16816.F32 R108, R108, R186.reuse, RZ ;  /* 0x000000ba6c6c723c */ /* 0x080ff000000018ff */
[----:B------:R-:W-:Y:S01]  /*7960*/  HMMA.16816.F32 R112, R112, R186, RZ ;  /* 0x000000ba7070723c */ /* 0x000fe200000018ff */
[----:B------:R-:W-:Y:S07]  /*7970*/  LDSM.16.M88.4 R184, [R231+0x7100] ;  /* 0x00710000e7b8783b */ /* 0x000fee0000000200 */
[-C--:B------:R-:W-:Y:S08]  /*7980*/  HMMA.16816.F32 R4, R188, R192.reuse, R4 ;  /* 0x000000c0bc04723c */ /* 0x080ff00000001804 */
[C---:B------:R-:W-:Y:S08]  /*7990*/  HMMA.16816.F32 R8, R196.reuse, R192, R8 ;  /* 0x000000c0c408723c */ /* 0x040ff00000001808 */
[-C--:B------:R-:W-:Y:S08]  /*79a0*/  HMMA.16816.F32 R12, R196, R194.reuse, R12 ;  /* 0x000000c2c40c723c */ /* 0x080ff0000000180c */
[C---:B------:R-:W-:Y:S01]  /*79b0*/  HMMA.16816.F32 R16, R188.reuse, R194, R16 ;  /* 0x000000c2bc10723c */ /* 0x040fe20000001810 */
[----:B------:R-:W1:Y:S07]  /*79c0*/  LDSM.16.M88.4 R192, [R229+0x3900] ;  /* 0x00390000e5c0783b */ /* 0x000e6e0000000200 */
[-C--:B------:R-:W-:Y:S08]  /*79d0*/  HMMA.16816.F32 R20, R188, R200.reuse, R20 ;  /* 0x000000c8bc14723c */ /* 0x080ff00000001814 */
[C---:B------:R-:W-:Y:S08]  /*79e0*/  HMMA.16816.F32 R24, R196.reuse, R200, R24 ;  /* 0x000000c8c418723c */ /* 0x040ff00000001818 */
[-C--:B------:R-:W-:Y:S08]  /*79f0*/  HMMA.16816.F32 R28, R196, R202.reuse, R28 ;  /* 0x000000cac41c723c */ /* 0x080ff0000000181c */
[C---:B------:R-:W-:Y:S01]  /*7a00*/  HMMA.16816.F32 R32, R188.reuse, R202, R32 ;  /* 0x000000cabc20723c */ /* 0x040fe20000001820 */
[----:B------:R-:W2:Y:S07]  /*7a10*/  LDSM.16.M88.4 R200, [R231+0x9100] ;  /* 0x00910000e7c8783b */ /* 0x000eae0000000200 */
[-C--:B------:R-:W-:Y:S08]  /*7a20*/  HMMA.16816.F32 R36, R188, R204.reuse, R36 ;  /* 0x000000ccbc24723c */ /* 0x080ff00000001824 */
[C---:B------:R-:W-:Y:S08]  /*7a30*/  HMMA.16816.F32 R40, R196.reuse, R204, R40 ;  /* 0x000000ccc428723c */ /* 0x040ff00000001828 */
[-C--:B------:R-:W-:Y:S08]  /*7a40*/  HMMA.16816.F32 R44, R196, R206.reuse, R44 ;  /* 0x000000cec42c723c */ /* 0x080ff0000000182c */
[C---:B------:R-:W-:Y:S01]  /*7a50*/  HMMA.16816.F32 R48, R188.reuse, R206, R48 ;  /* 0x000000cebc30723c */ /* 0x040fe20000001830 */
[----:B------:R-:W3:Y:S07]  /*7a60*/  LDSM.16.M88.4 R204, [R229+0x4100] ;  /* 0x00410000e5cc783b */ /* 0x000eee0000000200 */
[-C--:B------:R-:W-:Y:S08]  /*7a70*/  HMMA.16816.F32 R52, R188, R208.reuse, R52 ;  /* 0x000000d0bc34723c */ /* 0x080ff00000001834 */
[C---:B------:R-:W-:Y:S08]  /*7a80*/  HMMA.16816.F32 R56, R196.reuse, R208, R56 ;  /* 0x000000d0c438723c */ /* 0x040ff00000001838 */
[-C--:B------:R-:W-:Y:S08]  /*7a90*/  HMMA.16816.F32 R60, R196, R210.reuse, R60 ;  /* 0x000000d2c43c723c */ /* 0x080ff0000000183c */
[C---:B------:R-:W-:Y:S01]  /*7aa0*/  HMMA.16816.F32 R64, R188.reuse, R210, R64 ;  /* 0x000000d2bc40723c */ /* 0x040fe20000001840 */
[----:B------:R-:W-:Y:S07]  /*7ab0*/  LDSM.16.M88.4 R208, [R229+0x6100] ;  /* 0x00610000e5d0783b */ /* 0x000fee0000000200 */
        /* <DEDUP_REMOVED lines=9> */
[----:B------:R-:W-:Y:S07]  /*7b50*/  LDSM.16.M88.4 R216, [R228] ;  /* 0x00000000e4d8783b */ /* 0x000fee0000000200 */
[-C--:B------:R-:W-:Y:S08]  /*7b60*/  HMMA.16816.F32 R100, R188, R220.reuse, R100 ;  /* 0x000000dcbc64723c */ /* 0x080ff00000001864 */
[C---:B------:R-:W-:Y:S08]  /*7b70*/  HMMA.16816.F32 R104, R196.reuse, R220, R104 ;  /* 0x000000dcc468723c */ /* 0x040ff00000001868 */
[-C--:B------:R-:W-:Y:S01]  /*7b80*/  HMMA.16816.F32 R108, R196, R222.reuse, R108 ;  /* 0x000000dec46c723c */ /* 0x080fe2000000186c */
[----:B------:R-:W-:Y:S07]  /*7b90*/  LDSM.16.M88.4 R196, [R229+0x5100] ;  /* 0x00510000e5c4783b */ /* 0x000fee0000000200 */
[----:B------:R-:W-:Y:S01]  /*7ba0*/  HMMA.16816.F32 R112, R188, R222, R112 ;  /* 0x000000debc70723c */ /* 0x000fe20000001870 */
[----:B------:R-:W4:Y:S07]  /*7bb0*/  LDSM.16.M88.4 R188, [R229+0x4900] ;  /* 0x00490000e5bc783b */ /* 0x000f2e0000000200 */
[-C--:B-1----:R-:W-:Y:S08]  /*7bc0*/  HMMA.16816.F32 R4, R184, R192.reuse, R4 ;  /* 0x000000c0b804723c */ /* 0x082ff00000001804 */
[C---:B--2---:R-:W-:Y:S08]  /*7bd0*/  HMMA.16816.F32 R8, R200.reuse, R192, R8 ;  /* 0x000000c0c808723c */ /* 0x044ff00000001808 */
[-C--:B------:R-:W-:Y:S08]  /*7be0*/  HMMA.16816.F32 R12, R200, R194.reuse, R12 ;  /* 0x000000c2c80c723c */ /* 0x080ff0000000180c */
[C---:B------:R-:W-:Y:S01]  /*7bf0*/  HMMA.16816.F32 R16, R184.reuse, R194, R16 ;  /* 0x000000c2b810723c */ /* 0x040fe20000001810 */
[----:B------:R-:W1:Y:S07]  /*7c00*/  LDSM.16.M88.4 R192, [R229+0x5900] ;  /* 0x00590000e5c0783b */ /* 0x000e6e0000000200 */
[-C--:B---3--:R-:W-:Y:S08]  /*7c10*/  HMMA.16816.F32 R20, R184, R204.reuse, R20 ;  /* 0x000000ccb814723c */ /* 0x088ff00000001814 */
[C---:B------:R-:W-:Y:S08]  /*7c20*/  HMMA.16816.F32 R24, R200.reuse, R204, R24 ;  /* 0x000000ccc818723c */ /* 0x040ff00000001818 */
[-C--:B------:R-:W-:Y:S08]  /*7c30*/  HMMA.16816.F32 R28, R200, R206.reuse, R28 ;  /* 0x000000cec81c723c */ /* 0x080ff0000000181c */
[C---:B------:R-:W-:Y:S01]  /*7c40*/  HMMA.16816.F32 R32, R184.reuse, R206, R32 ;  /* 0x000000ceb820723c */ /* 0x040fe20000001820 */
[----:B------:R-:W2:Y:S07]  /*7c50*/  LDSM.16.M88.4 R204, [R232+0x7100] ;  /* 0x00710000e8cc783b */ /* 0x000eae0000000200 */
[-C--:B----4-:R-:W-:Y:S08]  /*7c60*/  HMMA.16816.F32 R36, R184, R188.reuse, R36 ;  /* 0x000000bcb824723c */ /* 0x090ff00000001824 */
[C---:B------:R-:W-:Y:S08]  /*7c70*/  HMMA.16816.F32 R40, R200.reuse, R188, R40 ;  /* 0x000000bcc828723c */ /* 0x040ff00000001828 */
[-C--:B------:R-:W-:Y:S08]  /*7c80*/  HMMA.16816.F32 R44, R200, R190.reuse, R44 ;  /* 0x000000bec82c723c */ /* 0x080ff0000000182c */
[C---:B------:R-:W-:Y:S01]  /*7c90*/  HMMA.16816.F32 R48, R184.reuse, R190, R48 ;  /* 0x000000beb830723c */ /* 0x040fe20000001830 */
[----:B------:R-:W3:Y:S07]  /*7ca0*/  LDSM.16.M88.4 R188, [R232+0x9100] ;  /* 0x00910000e8bc783b */ /* 0x000eee0000000200 */
[-C--:B------:R-:W-:Y:S08]  /*7cb0*/  HMMA.16816.F32 R52, R184, R196.reuse, R52 ;  /* 0x000000c4b834723c */ /* 0x080ff00000001834 */
[C---:B------:R-:W-:Y:S08]  /*7cc0*/  HMMA.16816.F32 R56, R200.reuse, R196, R56 ;  /* 0x000000c4c838723c */ /* 0x040ff00000001838 */
[-C--:B------:R-:W-:Y:S08]  /*7cd0*/  HMMA.16816.F32 R60, R200, R198.reuse, R60 ;  /* 0x000000c6c83c723c */ /* 0x080ff0000000183c */
[C---:B------:R-:W-:Y:S08]  /*7ce0*/  HMMA.16816.F32 R64, R184.reuse, R198, R64 ;  /* 0x000000c6b840723c */ /* 0x040ff00000001840 */
[-C--:B-1----:R-:W-:Y:S08]  /*7cf0*/  HMMA.16816.F32 R68, R184, R192.reuse, R68 ;  /* 0x000000c0b844723c */ /* 0x082ff00000001844 */
[C---:B------:R-:W-:Y:S08]  /*7d00*/  HMMA.16816.F32 R72, R200.reuse, R192, R72 ;  /* 0x000000c0c848723c */ /* 0x040ff00000001848 */
[-C--:B------:R-:W-:Y:S08]  /*7d10*/  HMMA.16816.F32 R76, R200, R194.reuse, R76 ;  /* 0x000000c2c84c723c */ /* 0x080ff0000000184c */
        /* <DEDUP_REMOVED lines=8> */
[----:B------:R-:W-:Y:S08]  /*7da0*/  HMMA.16816.F32 R112, R184, R214, R112 ;  /* 0x000000d6b870723c */ /* 0x000ff00000001870 */
[-C--:B--2---:R-:W-:Y:S08]  /*7db0*/  HMMA.16816.F32 R4, R204, R216.reuse, R4 ;  /* 0x000000d8cc04723c */ /* 0x084ff00000001804 */
[C---:B---3--:R-:W-:Y:S08]  /*7dc0*/  HMMA.16816.F32 R8, R188.reuse, R216, R8 ;  /* 0x000000d8bc08723c */ /* 0x048ff00000001808 */
[-C--:B------:R-:W-:Y:S08]  /*7dd0*/  HMMA.16816.F32 R12, R188, R218.reuse, R12 ;  /* 0x000000dabc0c723c */ /* 0x080ff0000000180c */
[----:B------:R-:W-:Y:S01]  /*7de0*/  FMUL.FTZ R4, R4, c[0x0][0x320] ;  /* 0x0000c80004047a20 */ /* 0x000fe20000410000 */
[C---:B------:R-:W-:Y:S03]  /*7df0*/  HMMA.16816.F32 R16, R204.reuse, R218, R16 ;  /* 0x000000dacc10723c */ /* 0x040fe60000001810 */
[----:B------:R-:W1:Y:S01]  /*7e00*/  MUFU.TANH R185, R4 ;  /* 0x0000000400b97308 */ /* 0x000e620000002400 */
[----:B------:R-:W-:Y:S02]  /*7e10*/  FMUL.FTZ R6, R6, c[0x0][0x320] ;  /* 0x0000c80006067a20 */ /* 0x000fe40000410000 */
[----:B------:R-:W-:Y:S02]  /*7e20*/  FMUL.FTZ R5, R5, c[0x0][0x320] ;  /* 0x0000c80005057a20 */ /* 0x000fe40000410000 */
[----:B------:R-:W-:Y:S04]  /*7e30*/  FMUL.FTZ R7, R7, c[0x0][0x320] ;  /* 0x0000c80007077a20 */ /* 0x000fe80000410000 */
[----:B------:R-:W-:Y:S01]  /*7e40*/  FMUL.FTZ R8, R8, c[0x0][0x320] ;  /* 0x0000c80008087a20 */ /* 0x000fe20000410000 */
[----:B------:R-:W2:Y:S01]  /*7e50*/  MUFU.TANH R187, R6 ;  /* 0x0000000600bb7308 */ /* 0x000ea20000002400 */
[----:B------:R-:W-:Y:S02]  /*7e60*/  FMUL.FTZ R9, R9, c[0x0][0x320] ;  /* 0x0000c80009097a20 */ /* 0x000fe40000410000 */
[----:B------:R-:W-:Y:S02]  /*7e70*/  FMUL.FTZ R10, R10, c[0x0][0x320] ;  /* 0x0000c8000a0a7a20 */ /* 0x000fe40000410000 */
[----:B------:R-:W-:Y:S02]  /*7e80*/  FMUL.FTZ R11, R11, c[0x0][0x320] ;  /* 0x0000c8000b0b7a20 */ /* 0x000fe40000410000 */
[----:B------:R-:W-:Y:S02]  /*7e90*/  FMUL.FTZ R12, R12, c[0x0][0x320] ;  /* 0x0000c8000c0c7a20 */ /* 0x000fe40000410000 */
[----:B------:R-:W-:Y:S01]  /*7ea0*/  FMUL.FTZ R14, R14, c[0x0][0x320] ;  /* 0x0000c8000e0e7a20 */ /* 0x000fe20000410000 */
[----:B------:R-:W-:Y:S01]  /*7eb0*/  MUFU.TANH R184, R5 ;  /* 0x0000000500b87308 */ /* 0x000fe20000002400 */
[----:B------:R-:W-:Y:S02]  /*7ec0*/  FMUL.FTZ R13, R13, c[0x0][0x320] ;  /* 0x0000c8000d0d7a20 */ /* 0x000fe40000410000 */
[----:B------:R-:W-:Y:S01]  /*7ed0*/  FMUL.FTZ R15, R15, c[0x0][0x320] ;  /* 0x0000c8000f0f7a20 */ /* 0x000fe20000410000 */
[----:B-1----:R-:W-:Y:S01]  /*7ee0*/  FMNMX.FTZ R0, R185, R3, !PT ;  /* 0x00000003b9007209 */ /* 0x002fe20007810000 */
[----:B------:R-:W-:Y:S02]  /*7ef0*/  FMUL.FTZ R19, R19, c[0x0][0x320] ;  /* 0x0000c80013137a20 */ /* 0x000fe40000410000 */
[----:B------:R-:W-:Y:S02]  /*7f00*/  FMUL.FTZ R17, R17, c[0x0][0x320] ;  /* 0x0000c80011117a20 */ /* 0x000fe40000410000 */
[----:B------:R-:W-:Y:S01]  /*7f10*/  FMUL.FTZ R18, R18, c[0x0][0x320] ;  /* 0x0000c80012127a20 */ /* 0x000fe20000410000 */
[----:B------:R-:W-:Y:S01]  /*7f20*/  MUFU.TANH R12, R12 ;  /* 0x0000000c000c7308 */ /* 0x000fe20000002400 */
[----:B------:R-:W-:Y:S01]  /*7f30*/  FMUL.FTZ R16, R16, c[0x0][0x320] ;  /* 0x0000c80010107a20 */ /* 0x000fe20000410000 */
[----:B--2---:R-:W-:Y:S08]  /*7f40*/  FMNMX.FTZ R2, R187, R116, !PT ;  /* 0x00000074bb027209 */ /* 0x004ff00007810000 */
[----:B------:R1:W-:Y:S10]  /*7f50*/  MUFU.TANH R186, R7 ;  /* 0x0000000700ba7308 */ /* 0x0003f40000002400 */
[----:B------:R-:W-:Y:S10]  /*7f60*/  MUFU.TANH R13, R13 ;  /* 0x0000000d000d7308 */ /* 0x000ff40000002400 */
[----:B------:R-:W2:Y:S01]  /*7f70*/  MUFU.TANH R197, R8 ;  /* 0x0000000800c57308 */ /* 0x000ea20000002400 */
[----:B-1----:R-:W1:Y:S09]  /*7f80*/  LDSM.16.M88.4 R4, [R228+0x800] ;  /* 0x00080000e404783b */ /* 0x002e720000000200 */
[----:B------:R-:W3:Y:S10]  /*7f90*/  MUFU.TANH R192, R9 ;  /* 0x0000000900c07308 */ /* 0x000ef40000002400 */
[----:B------:R-:W-:Y:S10]  /*7fa0*/  MUFU.TANH R196, R10 ;  /* 0x0000000a00c47308 */ /* 0x000ff40000002400 */
[----:B------:R4:W-:Y:S10]  /*7fb0*/  MUFU.TANH R195, R11 ;  /* 0x0000000b00c37308 */ /* 0x0009f40000002400 */
[----:B------:R-:W2:Y:S01]  /*7fc0*/  MUFU.TANH R18, R18 ;  /* 0x0000001200127308 */ /* 0x000ea20000002400 */
[-C--:B-1----:R-:W-:Y:S09]  /*7fd0*/  HMMA.16816.F32 R20, R204, R4.reuse, R20 ;  /* 0x00000004cc14723c */ /* 0x082ff20000001814 */
[----:B------:R-:W1:Y:S01]  /*7fe0*/  MUFU.TANH R16, R16 ;  /* 0x0000001000107308 */ /* 0x000e620000002400 */
[C---:B------:R-:W-:Y:S01]  /*7ff0*/  HMMA.16816.F32 R24, R188.reuse, R4, R24 ;  /* 0x00000004bc18723c */ /* 0x040fe20000001818 */
[----:B----4-:R-:W4:Y:S08]  /*8000*/  LDSM.16.M88.4 R8, [R228+0x1000] ;  /* 0x00100000e408783b */ /* 0x010f300000000200 */
[----:B------:R-:W1:Y:S01]  /*8010*/  MUFU.TANH R19, R19 ;  /* 0x0000001300137308 */ /* 0x000e620000002400 */
[-C--:B------:R-:W-:Y:S04]  /*8020*/  HMMA.16816.F32 R28, R188, R6.reuse, R28 ;  /* 0x00000006bc1c723c */ /* 0x080fe8000000181c */
[----:B------:R-:W-:Y:S04]  /*8030*/  FMUL.FTZ R22, R22, c[0x0][0x320] ;  /* 0x0000c80016167a20 */ /* 0x000fe80000410000 */
[C---:B------:R-:W-:Y:S01]  /*8040*/  HMMA.16816.F32 R32, R204.reuse, R6, R32 ;  /* 0x00000006cc20723c */ /* 0x040fe20000001820 */
[----:B------:R-:W1:Y:S01]  /*8050*/  MUFU.TANH R17, R17 ;  /* 0x0000001100117308 */ /* 0x000e620000002400 */
[----:B------:R-:W1:Y:S02]  /*8060*/  LDSM.16.M88.4 R4, [R228+0x1800] ;  /* 0x00180000e404783b */ /* 0x000e640000000200 */
[----:B------:R-:W-:Y:S02]  /*8070*/  FMUL.FTZ R20, R20, c[0x0][0x320] ;  /* 0x0000c80014147a20 */ /* 0x000fe40000410000 */
[----:B------:R-:W-:Y:S02]  /*8080*/  FMUL.FTZ R23, R23, c[0x0][0x320] ;  /* 0x0000c80017177a20 */ /* 0x000fe40000410000 */
[----:B------:R-:W-:Y:S03]  /*8090*/  FMUL.FTZ R24, R24, c[0x0][0x320] ;  /* 0x0000c80018187a20 */ /* 0x000fe60000410000 */
[----:B------:R-:W1:Y:S01]  /*80a0*/  MUFU.TANH R22, R22 ;  /* 0x0000001600167308 */ /* 0x000e620000002400 */
        /* <DEDUP_REMOVED lines=8> */
[-C--:B----4-:R-:W-:Y:S03]  /*8130*/  HMMA.16816.F32 R36, R204, R8.reuse, R36 ;  /* 0x00000008cc24723c */ /* 0x090fe60000001824 */
[----:B------:R-:W-:Y:S02]  /*8140*/  FMUL.FTZ R34, R34, c[0x0][0x320] ;  /* 0x0000c80022227a20 */ /* 0x000fe40000410000 */
[----:B------:R-:W-:Y:S01]  /*8150*/  FMUL.FTZ R33, R33, c[0x0][0x320] ;  /* 0x0000c80021217a20 */ /* 0x000fe20000410000 */
[----:B------:R-:W3:Y:S01]  /*8160*/  MUFU.TANH R20, R20 ;  /* 0x0000001400147308 */ /* 0x000ee20000002400 */
[----:B------:R-:W-:Y:S01]  /*8170*/  FMUL.FTZ R35, R35, c[0x0][0x320] ;  /* 0x0000c80023237a20 */ /* 0x000fe20000410000 */
[C---:B------:R-:W-:Y:S04]  /*8180*/  HMMA.16816.F32 R40, R188.reuse, R8, R40 ;  /* 0x00000008bc28723c */ /* 0x040fe80000001828 */
[----:B------:R-:W-:Y:S02]  /*8190*/  FMUL.FTZ R30, R30, c[0x0][0x320] ;  /* 0x0000c8001e1e7a20 */ /* 0x000fe40000410000 */
[----:B------:R-:W-:Y:S02]  /*81a0*/  FMUL.FTZ R31, R31, c[0x0][0x320] ;  /* 0x0000c8001f1f7a20 */ /* 0x000fe40000410000 */
[----:B------:R-:W-:Y:S01]  /*81b0*/  MUFU.TANH R25, R25 ;  /* 0x0000001900197308 */ /* 0x000fe20000002400 */
[-C--:B------:R-:W-:Y:S07]  /*81c0*/  HMMA.16816.F32 R44, R188, R10.reuse, R44 ;  /* 0x0000000abc2c723c */ /* 0x080fee000000182c */
[----:B------:R-:W-:Y:S01]  /*81d0*/  FMUL.FTZ R38, R38, c[0x0][0x320] ;  /* 0x0000c80026267a20 */ /* 0x000fe20000410000 */
[C---:B------:R-:W-:Y:S01]  /*81e0*/  HMMA.16816.F32 R48, R204.reuse, R10, R48 ;  /* 0x0000000acc30723c */ /* 0x040fe20000001830 */
[----:B------:R-:W2:Y:S01]  /*81f0*/  MUFU.TANH R23, R23 ;  /* 0x0000001700177308 */ /* 0x000ea20000002400 */
[----:B------:R-:W2:Y:S02]  /*8200*/  LDSM.16.M88.4 R8, [R228+0x2000] ;  /* 0x00200000e408783b */ /* 0x000ea40000000200 */
[----:B------:R-:W-:Y:S02]  /*8210*/  FMUL.FTZ R36, R36, c[0x0][0x320] ;  /* 0x0000c80024247a20 */ /* 0x000fe40000410000 */
[----:B------:R-:W-:Y:S02]  /*8220*/  FMUL.FTZ R39, R39, c[0x0][0x320] ;  /* 0x0000c80027277a20 */ /* 0x000fe40000410000 */
[-C--:B-1----:R-:W-:Y:S03]  /*8230*/  HMMA.16816.F32 R52, R204, R4.reuse, R52 ;  /* 0x00000004cc34723c */ /* 0x082fe60000001834 */
[----:B------:R-:W-:Y:S01]  /*8240*/  MUFU.TANH R34, R34 ;  /* 0x0000002200227308 */ /* 0x000fe20000002400 */
[----:B------:R-:W-:Y:S02]  /*8250*/  FMUL.FTZ R37, R37, c[0x0][0x320] ;  /* 0x0000c80025257a20 */ /* 0x000fe40000410000 */
[----:B------:R-:W-:Y:S02]  /*8260*/  FMUL.FTZ R40, R40, c[0x0][0x320] ;  /* 0x0000c80028287a20 */ /* 0x000fe40000410000 */
[C---:B------:R-:W-:Y:S04]  /*8270*/  HMMA.16816.F32 R56, R188.reuse, R4, R56 ;  /* 0x00000004bc38723c */ /* 0x040fe80000001838 */
[----:B------:R-:W-:Y:S01]  /*8280*/  FMUL.FTZ R46, R46, c[0x0][0x320] ;  /* 0x0000c8002e2e7a20 */ /* 0x000fe20000410000 */
[----:B------:R-:W1:Y:S01]  /*8290*/  MUFU.TANH R21, R21 ;  /* 0x0000001500157308 */ /* 0x000e620000002400 */
[----:B------:R-:W-:Y:S02]  /*82a0*/  FMUL.FTZ R47, R47, c[0x0][0x320] ;  /* 0x0000c8002f2f7a20 */ /* 0x000fe40000410000 */
[-C--:B------:R-:W-:Y:S04]  /*82b0*/  HMMA.16816.F32 R60, R188, R6.reuse, R60 ;  /* 0x00000006bc3c723c */ /* 0x080fe8000000183c */
[----:B------:R-:W-:Y:S02]  /*82c0*/  FMUL.FTZ R50, R50, c[0x0][0x320] ;  /* 0x0000c80032327a20 */ /* 0x000fe40000410000 */
[----:B------:R-:W-:Y:S01]  /*82d0*/  FMUL.FTZ R51, R51, c[0x0][0x320] ;  /* 0x0000c80033337a20 */ /* 0x000fe20000410000 */
[----:B------:R-:W-:Y:S01]  /*82e0*/  MUFU.TANH R28, R28 ;  /* 0x0000001c001c7308 */ /* 0x000fe20000002400 */
[C---:B------:R-:W-:Y:S01]  /*82f0*/  HMMA.16816.F32 R64, R204.reuse, R6, R64 ;  /* 0x00000006cc40723c */ /* 0x040fe20000001840 */
[----:B------:R-:W1:Y:S03]  /*8300*/  LDSM.16.M88.4 R4, [R228+0x2800] ;  /* 0x00280000e404783b */ /* 0x000e660000000200 */
[----:B------:R-:W-:Y:S02]  /*8310*/  FMUL.FTZ R54, R54, c[0x0][0x320] ;  /* 0x0000c80036367a20 */ /* 0x000fe40000410000 */
[----:B------:R-:W-:Y:S02]  /*8320*/  FMUL.FTZ R52, R52, c[0x0][0x320] ;  /* 0x0000c80034347a20 */ /* 0x000fe40000410000 */
[----:B------:R-:W-:Y:S01]  /*8330*/  FMUL.FTZ R55, R55, c[0x0][0x320] ;  /* 0x0000c80037377a20 */ /* 0x000fe20000410000 */
[----:B------:R-:W-:Y:S01]  /*8340*/  MUFU.TANH R214, R46 ;  /* 0x0000002e00d67308 */ /* 0x000fe20000002400 */
[-C--:B--2---:R-:W-:Y:S03]  /*8350*/  HMMA.16816.F32 R68, R204, R8.reuse, R68 ;  /* 0x00000008cc44723c */ /* 0x084fe60000001844 */
[----:B------:R-:W-:Y:S02]  /*8360*/  FMUL.FTZ R53, R53, c[0x0][0x320] ;  /* 0x0000c80035357a20 */ /* 0x000fe40000410000 */
[----:B------:R-:W-:Y:S02]  /*8370*/  FMUL.FTZ R49, R49, c[0x0][0x320] ;  /* 0x0000c80031317a20 */ /* 0x000fe40000410000 */
[----:B------:R-:W-:Y:S01]  /*8380*/  FMUL.FTZ R63, R63, c[0x0][0x320] ;  /* 0x0000c8003f3f7a20 */ /* 0x000fe20000410000 */
[C---:B------:R-:W-:Y:S01]  /*8390*/  HMMA.16816.F32 R72, R188.reuse, R8, R72 ;  /* 0x00000008bc48723c */ /* 0x040fe20000001848 */
[----:B------:R-:W2:Y:S03]  /*83a0*/  MUFU.TANH R35, R35 ;  /* 0x0000002300237308 */ /* 0x000ea60000002400 */
[----:B------:R-:W-:Y:S02]  /*83b0*/  FMUL.FTZ R41, R41, c[0x0][0x320] ;  /* 0x0000c80029297a20 */ /* 0x000fe40000410000 */
[----:B------:R-:W-:Y:S02]  /*83c0*/  FMUL.FTZ R66, R66, c[0x0][0x320] ;  /* 0x0000c80042427a20 */ /* 0x000fe40000410000 */
[-C--:B------:R-:W-:Y:S03]  /*83d0*/  HMMA.16816.F32 R76, R188, R10.reuse, R76 ;  /* 0x0000000abc4c723c */ /* 0x080fe6000000184c */
[----:B------:R-:W2:Y:S01]  /*83e0*/  MUFU.TANH R32, R32 ;  /* 0x0000002000207308 */ /* 0x000ea20000002400 */
[----:B------:R-:W-:Y:S02]  /*83f0*/  FMUL.FTZ R45, R45, c[0x0][0x320] ;  /* 0x0000c8002d2d7a20 */ /* 0x000fe40000410000 */
[----:B------:R-:W-:Y:S02]  /*8400*/  FMUL.FTZ R62, R62, c[0x0][0x320] ;  /* 0x0000c8003e3e7a20 */ /* 0x000fe40000410000 */
[C---:B------:R-:W-:Y:S01]  /*8410*/  HMMA.16816.F32 R80, R204.reuse, R10, R80 ;  /* 0x0000000acc50723c */ /* 0x040fe20000001850 */
[----:B------:R-:W2:Y:S01]  /*8420*/  LDSM.16.M88.4 R8, [R228+0x3000] ;  /* 0x00300000e408783b */ /* 0x000ea20000000200 */
[----:B------:R-:W-:Y:S04]  /*8430*/  DEPBAR.LE SB0, 0x0 ;  /* 0x000080000000791a */ /* 0x000fe80000000000 */
[----:B------:R-:W2:Y:S01]  /*8440*/  MUFU.TANH R33, R33 ;  /* 0x0000002100217308 */ /* 0x000ea20000002400 */
[----:B------:R-:W-:Y:S01]  /*8450*/  FMUL.FTZ R70, R70, c[0x0][0x320] ;  /* 0x0000c80046467a20 */ /* 0x000fe20000410000 */
[-C--:B-1----:R-:W-:Y:S01]  /*8460*/  HMMA.16816.F32 R84, R204, R4.reuse, R84 ;  /* 0x00000004cc54723c */ /* 0x082fe20000001854 */
[----:B------:R-:W-:Y:S04]  /*8470*/  BAR.SYNC.DEFER_BLOCKING 0x0 ;  /* 0x0000000000007b1d */ /* 0x000fe80000010000 */
[----:B------:R-:W-:Y:S02]  /*8480*/  FMUL.FTZ R69, R69, c[0x0][0x320] ;  /* 0x0000c80045457a20 */ /* 0x000fe40000410000 */
[----:B------:R-:W-:Y:S01]  /*8490*/  FMUL.FTZ R71, R71, c[0x0][0x320] ;  /* 0x0000c80047477a20 */ /* 0x000fe20000410000 */
[----:B------:R1:W-:Y:S01]  /*84a0*/  MUFU.TANH R46, R70 ;  /* 0x00000046002e7308 */ /* 0x0003e20000002400 */
[C---:B------:R-:W-:Y:S04]  /*84b0*/  HMMA.16816.F32 R88, R188.reuse, R4, R88 ;  /* 0x00000004bc58723c */ /* 0x040fe80000001858 */
[----:B------:R-:W-:Y:S02]  /*84c0*/  FMUL.FTZ R77, R77, c[0x0][0x320] ;  /* 0x0000c8004d4d7a20 */ /* 0x000fe40000410000 */
[----:B------:R-:W-:Y:S01]  /*84d0*/  FMUL.FTZ R78, R78, c[0x0][0x320] ;  /* 0x0000c8004e4e7a20 */ /* 0x000fe20000410000 */
[----:B------:R-:W-:Y:S01]  /*84e0*/  FMNMX.FTZ R4, R197, R117, !PT ;  /* 0x00000075c5047209 */ /* 0x000fe20007810000 */
[-C--:B------:R-:W-:Y:S01]  /*84f0*/  HMMA.16816.F32 R92, R188, R6.reuse, R92 ;  /* 0x00000006bc5c723c */ /* 0x080fe2000000185c */
[----:B------:R-:W3:Y:S03]  /*8500*/  MUFU.TANH R29, R29 ;  /* 0x0000001d001d7308 */ /* 0x000ee60000002400 */
[----:B------:R-:W-:Y:S02]  /*8510*/  FMUL.FTZ R82, R82, c[0x0][0x320] ;  /* 0x0000c80052527a20 */ /* 0x000fe40000410000 */
[----:B------:R-:W-:Y:S02]  /*8520*/  FMUL.FTZ R80, R80, c[0x0][0x320] ;  /* 0x0000c80050507a20 */ /* 0x000fe40000410000 */
[C---:B------:R-:W-:Y:S01]  /*8530*/  HMMA.16816.F32 R96, R204.reuse, R6, R96 ;  /* 0x00000006cc60723c */ /* 0x040fe20000001860 */
[----:B------:R-:W4:Y:S02]  /*8540*/  LDL R7, [R1+0x34] ;  /* 0x0000340001077983 */ /* 0x000f240000100800 */
[----:B------:R-:W3:Y:S01]  /*8550*/  MUFU.TANH R198, R38 ;  /* 0x0000002600c67308 */ /* 0x000ee20000002400 */
[----:B------:R-:W-:Y:S02]  /*8560*/  FMUL.FTZ R86, R86, c[0x0][0x320] ;  /* 0x0000c80056567a20 */ /* 0x000fe40000410000 */
[----:B------:R-:W-:Y:S01]  /*8570*/  FMUL.FTZ R81, R81, c[0x0][0x320] ;  /* 0x0000c80051517a20 */ /* 0x000fe20000410000 */
[----:B-1----:R-:W-:Y:S01]  /*8580*/  FMNMX.FTZ R70, R184, R0, !PT ;  /* 0x00000000b8467209 */ /* 0x002fe20007810000 */
[-C--:B--2---:R-:W-:Y:S04]  /*8590*/  HMMA.16816.F32 R100, R204, R8.reuse, R100 ;  /* 0x00000008cc64723c */ /* 0x084fe80000001864 */
[----:B------:R-:W-:Y:S01]  /*85a0*/  FMNMX.FTZ R0, R186, R2, !PT ;  /* 0x00000002ba007209 */ /* 0x000fe20007810000 */
[----:B------:R-:W-:Y:S01]  /*85b0*/  MUFU.TANH R194, R26 ;  /* 0x0000001a00c27308 */ /* 0x000fe20000002400 */
[----:B---3--:R-:W-:Y:S01]  /*85c0*/  FMNMX.FTZ R2, R192, R4, !PT ;  /* 0x00000004c0027209 */ /* 0x008fe20007810000 */
[----:B------:R-:W-:Y:S01]  /*85d0*/  FMUL.FTZ R83, R83, c[0x0][0x320] ;  /* 0x0000c80053537a20 */ /* 0x000fe20000410000 */
[----:B------:R-:W-:Y:S01]  /*85e0*/  FMNMX.FTZ R0, R18, R0, !PT ;  /* 0x0000000012007209 */ /* 0x000fe20007810000 */
[----:B------:R-:W-:Y:S01]  /*85f0*/  FMUL.FTZ R95, R95, c[0x0][0x320] ;  /* 0x0000c8005f5f7a20 */ /* 0x000fe20000410000 */
[C---:B------:R-:W-:Y:S04]  /*8600*/  HMMA.16816.F32 R104, R188.reuse, R8, R104 ;  /* 0x00000008bc68723c */ /* 0x040fe80000001868 */
[----:B------:R-:W-:Y:S01]  /*8610*/  FMNMX.FTZ R2, R12, R2, !PT ;  /* 0x000000020c027209 */ /* 0x000fe20007810000 */
[----:B------:R-:W1:Y:S01]  /*8620*/  MUFU.TANH R26, R36 ;  /* 0x00000024001a7308 */ /* 0x000e620000002400 */
[----:B------:R-:W-:Y:S01]  /*8630*/  FMNMX.FTZ R70, R16, R70, !PT ;  /* 0x0000004610467209 */ /* 0x000fe20007810000 */
[----:B------:R-:W-:Y:S01]  /*8640*/  FMUL.FTZ R84, R84, c[0x0][0x320] ;  /* 0x0000c80054547a20 */ /* 0x000fe20000410000 */
[----:B------:R-:W-:Y:S01]  /*8650*/  FMNMX.FTZ R2, R13, R2, !PT ;  /* 0x000000020d027209 */ /* 0x000fe20007810000 */
[-C--:B------:R-:W-:Y:S03]  /*8660*/  HMMA.16816.F32 R108, R188, R10.reuse, R108 ;  /* 0x0000000abc6c723c */ /* 0x080fe6000000186c */
[----:B------:R-:W-:Y:S01]  /*8670*/  FMNMX.FTZ R0, R19, R0, !PT ;  /* 0x0000000013007209 */ /* 0x000fe20007810000 */
[----:B------:R-:W-:Y:S01]  /*8680*/  FMUL.FTZ R87, R87, c[0x0][0x320] ;  /* 0x0000c80057577a20 */ /* 0x000fe20000410000 */
[----:B------:R-:W-:Y:S01]  /*8690*/  FMNMX.FTZ R70, R17, R70, !PT ;  /* 0x0000004611467209 */ /* 0x000fe20007810000 */
[----:B------:R-:W-:Y:S01]  /*86a0*/  MUFU.TANH R201, R39 ;  /* 0x0000002700c97308 */ /* 0x000fe20000002400 */
[----:B------:R-:W-:Y:S01]  /*86b0*/  FMNMX.FTZ R4, R22, R0, !PT ;  /* 0x0000000016047209 */ /* 0x000fe20007810000 */
[----:B------:R-:W-:Y:S04]  /*86c0*/  HMMA.16816.F32 R112, R204, R10, R112 ;  /* 0x0000000acc70723c */ /* 0x000fe80000001870 */
[----:B------:R-:W-:Y:S01]  /*86d0*/  FMNMX.FTZ R70, R20, R70, !PT ;  /* 0x0000004614467209 */ /* 0x000fe20007810000 */
[----:B------:R-:W-:Y:S01]  /*86e0*/  FMUL.FTZ R102, R102, c[0x0][0x320] ;  /* 0x0000c80066667a20 */ /* 0x000fe20000410000 */
[----:B------:R-:W-:Y:S01]  /*86f0*/  FMNMX.FTZ R4, R23, R4, !PT ;  /* 0x0000000417047209 */ /* 0x000fe20007810000 */
[----:B------:R-:W-:Y:S01]  /*8700*/  FMUL.FTZ R106, R106, c[0x0][0x320] ;  /* 0x0000c8006a6a7a20 */ /* 0x000fe20000410000 */
[----:B------:R-:W2:Y:S01]  /*8710*/  MUFU.TANH R208, R40 ;  /* 0x0000002800d07308 */ /* 0x000ea20000002400 */
[----:B------:R-:W-:Y:S03]  /*8720*/  FMUL.FTZ R48, R48, c[0x0][0x320] ;  /* 0x0000c80030307a20 */ /* 0x000fe60000410000 */
[----:B------:R-:W-:Y:S01]  /*8730*/  FMNMX.FTZ R70, R21, R70, !PT ;  /* 0x0000004615467209 */ /* 0x000fe20007810000 */
[----:B------:R-:W-:Y:S01]  /*8740*/  FMUL.FTZ R104, R104, c[0x0][0x320] ;  /* 0x0000c80068687a20 */ /* 0x000fe20000410000 */
[----:B------:R-:W-:Y:S01]  /*8750*/  FMNMX.FTZ R4, R34, R4, !PT ;  /* 0x0000000422047209 */ /* 0x000fe20007810000 */
[----:B------:R-:W-:Y:S01]  /*8760*/  FMUL.FTZ R85, R85, c[0x0][0x320] ;  /* 0x0000c80055557a20 */ /* 0x000fe20000410000 */
[----:B------:R-:W-:Y:S01]  /*8770*/  FMNMX.FTZ R0, R24, R2, !PT ;  /* 0x0000000218007209 */ /* 0x000fe20007810000 */
[----:B------:R-:W-:Y:S01]  /*8780*/  FMUL.FTZ R98, R98, c[0x0][0x320] ;  /* 0x0000c80062627a20 */ /* 0x000fe20000410000 */
[----:B------:R-:W-:Y:S01]  /*8790*/  MUFU.TANH R193, R27 ;  /* 0x0000001b00c17308 */ /* 0x000fe20000002400 */
[----:B------:R-:W-:Y:S01]  /*87a0*/  FMUL.FTZ R96, R96, c[0x0][0x320] ;  /* 0x0000c80060607a20 */ /* 0x000fe20000410000 */
[----:B------:R-:W-:Y:S01]  /*87b0*/  FMNMX.FTZ R4, R35, R4, !PT ;  /* 0x0000000423047209 */ /* 0x000fe20007810000 */
[----:B------:R-:W-:Y:S01]  /*87c0*/  FMUL.FTZ R99, R99, c[0x0][0x320] ;  /* 0x0000c80063637a20 */ /* 0x000fe20000410000 */
[----:B------:R-:W-:Y:S01]  /*87d0*/  FMNMX.FTZ R0, R25, R0, !PT ;  /* 0x0000000019007209 */ /* 0x000fe20007810000 */
[----:B------:R-:W-:Y:S01]  /*87e0*/  FMUL.FTZ R97, R97, c[0x0][0x320] ;  /* 0x0000c80061617a20 */ /* 0x000fe20000410000 */
[----:B------:R-:W-:Y:S01]  /*87f0*/  FMNMX.FTZ R70, R32, R70, !PT ;  /* 0x0000004620467209 */ /* 0x000fe20007810000 */
[----:B------:R-:W-:Y:S01]  /*8800*/  FMUL.FTZ R100, R100, c[0x0][0x320] ;  /* 0x0000c80064647a20 */ /* 0x000fe20000410000 */
[----:B------:R-:W-:Y:S01]  /*8810*/  FMNMX.FTZ R0, R28, R0, !PT ;  /* 0x000000001c007209 */ /* 0x000fe20007810000 */
[----:B------:R-:W-:Y:S01]  /*8820*/  FMUL.FTZ R101, R101, c[0x0][0x320] ;  /* 0x0000c80065657a20 */ /* 0x000fe20000410000 */
[----:B------:R-:W3:Y:S01]  /*8830*/  MUFU.TANH R27, R37 ;  /* 0x00000025001b7308 */ /* 0x000ee20000002400 */
[----:B------:R-:W-:Y:S01]  /*8840*/  FMUL.FTZ R103, R103, c[0x0][0x320] ;  /* 0x0000c80067677a20 */ /* 0x000fe20000410000 */
[----:B------:R-:W-:Y:S01]  /*8850*/  FMNMX.FTZ R70, R33, R70, !PT ;  /* 0x0000004621467209 */ /* 0x000fe20007810000 */
[----:B------:R-:W-:Y:S01]  /*8860*/  FMUL.FTZ R88, R88, c[0x0][0x320] ;  /* 0x0000c80058587a20 */ /* 0x000fe20000410000 */
[----:B------:R-:W-:Y:S01]  /*8870*/  FMNMX.FTZ R0, R29, R0, !PT ;  /* 0x000000001d007209 */ /* 0x000fe20007810000 */
[----:B------:R-:W-:Y:S01]  /*8880*/  FMUL.FTZ R89, R89, c[0x0][0x320] ;  /* 0x0000c80059597a20 */ /* 0x000fe20000410000 */
[----:B------:R-:W-:Y:S01]  /*8890*/  FMNMX.FTZ R4, R198, R4, !PT ;  /* 0x00000004c6047209 */ /* 0x000fe20007810000 */
[----:B------:R-:W-:Y:S01]  /*88a0*/  FMUL.FTZ R93, R93, c[0x0][0x320] ;  /* 0x0000c8005d5d7a20 */ /* 0x000fe20000410000 */
[----:B-1----:R-:W-:Y:S01]  /*88b0*/  FMNMX.FTZ R70, R26, R70, !PT ;  /* 0x000000461a467209 */ /* 0x002fe20007810000 */
[----:B------:R-:W-:Y:S01]  /*88c0*/  FMUL.FTZ R90, R90, c[0x0][0x320] ;  /* 0x0000c8005a5a7a20 */ /* 0x000fe20000410000 */
[----:B------:R-:W1:Y:S01]  /*88d0*/  MUFU.TANH R50, R50 ;  /* 0x0000003200327308 */ /* 0x000e620000002400 */
[----:B------:R-:W-:Y:S01]  /*88e0*/  FMUL.FTZ R91, R91, c[0x0][0x320] ;  /* 0x0000c8005b5b7a20 */ /* 0x000fe20000410000 */
[----:B--2---:R-:W-:Y:S01]  /*88f0*/  FMNMX.FTZ R2, R208, R0, !PT ;  /* 0x00000000d0027209 */ /* 0x004fe20007810000 */
[----:B------:R-:W-:Y:S01]  /*8900*/  FMUL.FTZ R94, R94, c[0x0][0x320] ;  /* 0x0000c8005e5e7a20 */ /* 0x000fe20000410000 */
[----:B------:R-:W-:Y:S01]  /*8910*/  FMNMX.FTZ R0, R201, R4, !PT ;  /* 0x00000004c9007209 */ /* 0x000fe20007810000 */
[----:B------:R-:W-:Y:S01]  /*8920*/  FMUL.FTZ R107, R107, c[0x0][0x320] ;  /* 0x0000c8006b6b7a20 */ /* 0x000fe20000410000 */
[----:B------:R-:W-:Y:S01]  /*8930*/  FMNMX.FTZ R4, R196, R118, !PT ;  /* 0x00000076c4047209 */ /* 0x000fe20007810000 */
[----:B------:R-:W-:Y:S02]  /*8940*/  FMUL.FTZ R92, R92, c[0x0][0x320] ;  /* 0x0000c8005c5c7a20 */ /* 0x000fe40000410000 */
[----:B------:R-:W-:Y:S01]  /*8950*/  FMUL.FTZ R59, R59, c[0x0][0x320] ;  /* 0x0000c8003b3b7a20 */ /* 0x000fe20000410000 */
[----:B------:R-:W2:Y:S01]  /*8960*/  MUFU.TANH R48, R48 ;  /* 0x0000003000307308 */ /* 0x000ea20000002400 */
[----:B------:R-:W-:Y:S01]  /*8970*/  FMUL.FTZ R60, R60, c[0x0][0x320] ;  /* 0x0000c8003c3c7a20 */ /* 0x000fe20000410000 */
[----:B------:R-:W-:Y:S01]  /*8980*/  FMNMX.FTZ R4, R195, R4, !PT ;  /* 0x00000004c3047209 */ /* 0x000fe20007810000 */
[----:B------:R-:W-:Y:S01]  /*8990*/  FMUL.FTZ R61, R61, c[0x0][0x320] ;  /* 0x0000c8003d3d7a20 */ /* 0x000fe20000410000 */
[----:B---3--:R-:W-:Y:S01]  /*89a0*/  FMNMX.FTZ R70, R27, R70, !PT ;  /* 0x000000461b467209 */ /* 0x008fe20007810000 */
        /* <DEDUP_REMOVED lines=10> */
[----:B------:R-:W1:Y:S01]  /*8a50*/  MUFU.TANH R51, R51 ;  /* 0x0000003300337308 */ /* 0x000e620000002400 */
[----:B------:R-:W-:Y:S02]  /*8a60*/  FMUL.FTZ R65, R65, c[0x0][0x320] ;  /* 0x0000c80041417a20 */ /* 0x000fe40000410000 */
[----:B------:R-:W-:Y:S01]  /*8a70*/  FMUL.FTZ R44, R44, c[0x0][0x320] ;  /* 0x0000c8002c2c7a20 */ /* 0x000fe20000410000 */
[----:B--2---:R-:W-:Y:S01]  /*8a80*/  FMNMX.FTZ R70, R48, R70, !PT ;  /* 0x0000004630467209 */ /* 0x004fe20007810000 */
[----:B------:R-:W-:Y:S02]  /*8a90*/  FMUL.FTZ R68, R68, c[0x0][0x320] ;  /* 0x0000c80044447a20 */ /* 0x000fe40000410000 */
[----:B------:R-:W-:Y:S02]  /*8aa0*/  FMUL.FTZ R56, R56, c[0x0][0x320] ;  /* 0x0000c80038387a20 */ /* 0x000fe40000410000 */
[----:B------:R-:W-:Y:S01]  /*8ab0*/  FMUL.FTZ R72, R72, c[0x0][0x320] ;  /* 0x0000c80048487a20 */ /* 0x000fe20000410000 */
[----:B------:R-:W2:Y:S01]  /*8ac0*/  MUFU.TANH R49, R49 ;  /* 0x0000003100317308 */ /* 0x000ea20000002400 */
[----:B------:R-:W-:Y:S02]  /*8ad0*/  FMUL.FTZ R76, R76, c[0x0][0x320] ;  /* 0x0000c8004c4c7a20 */ /* 0x000fe40000410000 */
[----:B------:R-:W-:Y:S02]  /*8ae0*/  FMUL.FTZ R112, R112, c[0x0][0x320] ;  /* 0x0000c80070707a20 */ /* 0x000fe40000410000 */
[----:B------:R-:W-:Y:S02]  /*8af0*/  FMUL.FTZ R114, R114, c[0x0][0x320] ;  /* 0x0000c80072727a20 */ /* 0x000fe40000410000 */
[----:B------:R-:W-:Y:S02]  /*8b00*/  FMUL.FTZ R108, R108, c[0x0][0x320] ;  /* 0x0000c8006c6c7a20 */ /* 0x000fe40000410000 */
[----:B------:R-:W-:Y:S01]  /*8b10*/  FMUL.FTZ R43, R43, c[0x0][0x320] ;  /* 0x0000c8002b2b7a20 */ /* 0x000fe20000410000 */
[----:B------:R-:W3:Y:S01]  /*8b20*/  MUFU.TANH R221, R54 ;  /* 0x0000003600dd7308 */ /* 0x000ee20000002400 */
[----:B------:R-:W-:Y:S02]  /*8b30*/  FMUL.FTZ R113, R113, c[0x0][0x320] ;  /* 0x0000c80071717a20 */ /* 0x000fe40000410000 */
[----:B------:R-:W-:Y:S01]  /*8b40*/  FMUL.FTZ R58, R58, c[0x0][0x320] ;  /* 0x0000c8003a3a7a20 */ /* 0x000fe20000410000 */
[----:B-1----:R-:W-:Y:S01]  /*8b50*/  FMNMX.FTZ R0, R51, R0, !PT ;  /* 0x0000000033007209 */ /* 0x002fe20007810000 */
[----:B------:R-:W-:Y:S02]  /*8b60*/  FMUL.FTZ R74, R74, c[0x0][0x320] ;  /* 0x0000c8004a4a7a20 */ /* 0x000fe40000410000 */
[----:B------:R-:W-:Y:S02]  /*8b70*/  FMUL.FTZ R109, R109, c[0x0][0x320] ;  /* 0x0000c8006d6d7a20 */ /* 0x000fe40000410000 */
[----:B------:R-:W-:Y:S01]  /*8b80*/  FMUL.FTZ R57, R57, c[0x0][0x320] ;  /* 0x0000c80039397a20 */ /* 0x000fe20000410000 */
[----:B------:R-:W1:Y:S01]  /*8b90*/  MUFU.TANH R215, R52 ;  /* 0x0000003400d77308 */ /* 0x000e620000002400 */
[----:B--2---:R-:W-:Y:S09]  /*8ba0*/  FMNMX.FTZ R70, R49, R70, !PT ;  /* 0x0000004631467209 */ /* 0x004ff20007810000 */
[----:B------:R-:W2:Y:S01]  /*8bb0*/  MUFU.TANH R219, R55 ;  /* 0x0000003700db7308 */ /* 0x000ea20000002400 */
[----:B---3--:R-:W-:Y:S09]  /*8bc0*/  FMNMX.FTZ R0, R221, R0, !PT ;  /* 0x00000000dd007209 */ /* 0x008ff20007810000 */
[----:B------:R-:W3:Y:S01]  /*8bd0*/  MUFU.TANH R218, R53 ;  /* 0x0000003500da7308 */ /* 0x000ee20000002400 */
[----:B-1----:R-:W-:Y:S09]  /*8be0*/  FMNMX.FTZ R70, R215, R70, !PT ;  /* 0x00000046d7467209 */ /* 0x002ff20007810000 */
[----:B------:R-:W-:Y:S01]  /*8bf0*/  MUFU.TANH R217, R47 ;  /* 0x0000002f00d97308 */ /* 0x000fe20000002400 */
[----:B--2---:R-:W-:Y:S09]  /*8c00*/  FMNMX.FTZ R0, R219, R0, !PT ;  /* 0x00000000db007209 */ /* 0x004ff20007810000 */
[----:B------:R-:W1:Y:S01]  /*8c10*/  MUFU.TANH R47, R66 ;  /* 0x00000042002f7308 */ /* 0x000e620000002400 */
[----:B---3--:R-:W-:Y:S09]  /*8c20*/  FMNMX.FTZ R70, R218, R70, !PT ;  /* 0x00000046da467209 */ /* 0x008ff20007810000 */
[----:B------:R-:W2:Y:S10]  /*8c30*/  MUFU.TANH R212, R64 ;  /* 0x0000004000d47308 */ /* 0x000eb40000002400 */
        /* <DEDUP_REMOVED lines=8> */
[----:B-1----:R-:W-:Y:S04]  /*8cc0*/  FMNMX.FTZ R0, R57, R0, !PT ;  /* 0x0000000039007209 */ /* 0x002fe80007810000 */
[----:B------:R-:W-:Y:S05]  /*8cd0*/  FMNMX.FTZ R0, R46, R0, !PT ;  /* 0x000000002e007209 */ /* 0x000fea0007810000 */
[----:B------:R-:W1:Y:S01]  /*8ce0*/  MUFU.TANH R251, R68 ;  /* 0x0000004400fb7308 */ /* 0x000e620000002400 */
[----:B--2---:R-:W-:Y:S09]  /*8cf0*/  FMNMX.FTZ R70, R211, R70, !PT ;  /* 0x00000046d3467209 */ /* 0x004ff20007810000 */
[----:B------:R-:W2:Y:S01]  /*8d00*/  MUFU.TANH R210, R45 ;  /* 0x0000002d00d27308 */ /* 0x000ea20000002400 */
[----:B---3--:R-:W-:Y:S09]  /*8d10*/  FMNMX.FTZ R2, R209, R2, !PT ;  /* 0x00000002d1027209 */ /* 0x008ff20007810000 */
[----:B------:R-:W-:Y:S01]  /*8d20*/  MUFU.TANH R238, R63 ;  /* 0x0000003f00ee7308 */ /* 0x000fe20000002400 */
[----:B-1----:R-:W-:Y:S09]  /*8d30*/  FMNMX.FTZ R70, R251, R70, !PT ;  /* 0x00000046fb467209 */ /* 0x002ff20007810000 */
[----:B------:R-:W1:Y:S01]  /*8d40*/  MUFU.TANH R63, R71 ;  /* 0x00000047003f7308 */ /* 0x000e620000002400 */
[----:B--2---:R-:W-:Y:S09]  /*8d50*/  FMNMX.FTZ R2, R210, R2, !PT ;  /* 0x00000002d2027209 */ /* 0x004ff20007810000 */
[----:B------:R-:W2:Y:S10]  /*8d60*/  MUFU.TANH R239, R69 ;  /* 0x0000004500ef7308 */ /* 0x000eb40000002400 */
[----:B------:R-:W3:Y:S01]  /*8d70*/  MUFU.TANH R249, R56 ;  /* 0x0000003800f97308 */ /* 0x000ee20000002400 */
[----:B-1----:R-:W-:Y:S02]  /*8d80*/  FMNMX.FTZ R0, R63, R0, !PT ;  /* 0x000000003f007209 */ /* 0x002fe40007810000 */
[C---:B----4-:R-:W-:Y:S07]  /*8d90*/  ISETP.GT.AND P0, PT, R242.reuse, R7, PT ;  /* 0x00000007f200720c */ /* 0x050fee0003f04270 */
[----:B------:R1:W-:Y:S01]  /*8da0*/  MUFU.TANH R247, R59 ;  /* 0x0000003b00f77308 */ /* 0x0003e20000002400 */
[----:B------:R-:W-:Y:S02]  /*8db0*/  IADD3 R242, R242, -0x1, RZ ;  /* 0xfffffffff2f27810 */ /* 0x000fe40007ffe0ff */
[----:B--2---:R-:W-:Y:S07]  /*8dc0*/  FMNMX.FTZ R70, R239, R70, !PT ;  /* 0x00000046ef467209 */ /* 0x004fee0007810000 */
[----:B------:R-:W-:Y:S01]  /*8dd0*/  MUFU.TANH R246, R62 ;  /* 0x0000003e00f67308 */ /* 0x000fe20000002400 */
[----:B---3--:R-:W-:Y:S09]  /*8de0*/  FMNMX.FTZ R2, R249, R2, !PT ;  /* 0x00000002f9027209 */ /* 0x008ff20007810000 */
[----:B------:R-:W2:Y:S01]  /*8df0*/  MUFU.TANH R62, R82 ;  /* 0x00000052003e7308 */ /* 0x000ea20000002400 */
[----:B-1----:R-:W-:Y:S04]  /*8e00*/  MOV R59, R202 ;  /* 0x000000ca003b7202 */ /* 0x002fe80000000f00 */
[----:B------:R-:W-:Y:S05]  /*8e10*/  FMNMX.FTZ R2, R59, R2, !PT ;  /* 0x000000023b027209 */ /* 0x000fea0007810000 */
[----:B------:R-:W1:Y:S10]  /*8e20*/  MUFU.TANH R14, R14 ;  /* 0x0000000e000e7308 */ /* 0x000e740000002400 */
[----:B------:R-:W3:Y:S01]  /*8e30*/  MUFU.TANH R199, R60 ;  /* 0x0000003c00c77308 */ /* 0x000ee20000002400 */
[----:B--2---:R-:W-:Y:S09]  /*8e40*/  FMNMX.FTZ R0, R62, R0, !PT ;  /* 0x000000003e007209 */ /* 0x004ff20007810000 */
[----:B------:R3:W2:Y:S01]  /*8e50*/  MUFU.TANH R60, R80 ;  /* 0x00000050003c7308 */ /* 0x0006a20000002400 */
[----:B-1----:R-:W-:Y:S09]  /*8e60*/  FMNMX.FTZ R4, R14, R4, !PT ;  /* 0x000000040e047209 */ /* 0x002ff20007810000 */
[----:B------:R-:W1:Y:S10]  /*8e70*/  MUFU.TANH R222, R81 ;  /* 0x0000005100de7308 */ /* 0x000e740000002400 */
[----:B------:R-:W-:Y:S01]  /*8e80*/  MUFU.TANH R237, R86 ;  /* 0x0000005600ed7308 */ /* 0x000fe20000002400 */
[----:B---3--:R-:W-:Y:S02]  /*8e90*/  MOV R80, R199 ;  /* 0x000000c700507202 */ /* 0x008fe40000000f00 */
[----:B--2---:R-:W-:Y:S02]  /*8ea0*/  FMNMX.FTZ R70, R60, R70, !PT ;  /* 0x000000463c467209 */ /* 0x004fe40007810000 */
[----:B------:R-:W-:Y:S05]  /*8eb0*/  FMNMX.FTZ R2, R80, R2, !PT ;  /* 0x0000000250027209 */ /* 0x000fea0007810000 */
[----:B------:R-:W2:Y:S01]  /*8ec0*/  MUFU.TANH R41, R102 ;  /* 0x0000006600297308 */ /* 0x000ea20000002400 */
[----:B-1----:R-:W-:Y:S04]  /*8ed0*/  MOV R82, R222 ;  /* 0x000000de00527202 */ /* 0x002fe80000000f00 */
[----:B------:R-:W-:Y:S05]  /*8ee0*/  FMNMX.FTZ R70, R82, R70, !PT ;  /* 0x0000004652467209 */ /* 0x000fea0007810000 */
[----:B------:R2:W-:Y:S10]  /*8ef0*/  MUFU.TANH R86, R104 ;  /* 0x0000006800567308 */ /* 0x0005f40000002400 */
[----:B------:R-:W1:Y:S10]  /*8f00*/  MUFU.TANH R220, R83 ;  /* 0x0000005300dc7308 */ /* 0x000e740000002400 */
[----:B------:R-:W3:Y:S01]  /*8f10*/  MUFU.TANH R15, R15 ;  /* 0x0000000f000f7308 */ /* 0x000ee20000002400 */
[----:B--2---:R-:W-:Y:S09]  /*8f20*/  MOV R104, R41 ;  /* 0x0000002900687202 */ /* 0x004ff20000000f00 */
[----:B------:R-:W2:Y:S01]  /*8f30*/  MUFU.TANH R36, R84 ;  /* 0x0000005400247308 */ /* 0x000ea20000002400 */
[----:B-1----:R-:W-:Y:S04]  /*8f40*/  FMNMX.FTZ R0, R220, R0, !PT ;  /* 0x00000000dc007209 */ /* 0x002fe80007810000 */
[----:B------:R-:W-:Y:S05]  /*8f50*/  FMNMX.FTZ R0, R237, R0, !PT ;  /* 0x00000000ed007209 */ /* 0x000fea0007810000 */
[----:B------:R-:W1:Y:S01]  /*8f60*/  MUFU.TANH R240, R61 ;  /* 0x0000003d00f07308 */ /* 0x000e620000002400 */
[----:B---3--:R-:W-:Y:S04]  /*8f70*/  FMNMX.FTZ R4, R15, R4, !PT ;  /* 0x000000040f047209 */ /* 0x008fe80007810000 */
[----:B------:R-:W-:Y:S05]  /*8f80*/  FMNMX.FTZ R4, R194, R4, !PT ;  /* 0x00000004c2047209 */ /* 0x000fea0007810000 */
[----:B------:R-:W3:Y:S01]  /*8f90*/  MUFU.TANH R236, R87 ;  /* 0x0000005700ec7308 */ /* 0x000ee20000002400 */
[----:B------:R-:W-:Y:S02]  /*8fa0*/  FMNMX.FTZ R4, R193, R4, !PT ;  /* 0x00000004c1047209 */ /* 0x000fe40007810000 */
[----:B--2---:R-:W-:Y:S02]  /*8fb0*/  MOV R205, R36 ;  /* 0x0000002400cd7202 */ /* 0x004fe40000000f00 */
[----:B------:R-:W-:Y:S02]  /*8fc0*/  MOV R84, R247 ;  /* 0x000000f700547202 */ /* 0x000fe40000000f00 */
[----:B------:R-:W-:Y:S03]  /*8fd0*/  FMNMX.FTZ R70, R205, R70, !PT ;  /* 0x00000046cd467209 */ /* 0x000fe60007810000 */
[----:B------:R2:W4:Y:S01]  /*8fe0*/  MUFU.TANH R40, R85 ;  /* 0x0000005500287308 */ /* 0x0005220000002400 */
[----:B-1----:R-:W-:Y:S04]  /*8ff0*/  MOV R83, R240 ;  /* 0x000000f000537202 */ /* 0x002fe80000000f00 */
[----:B------:R-:W-:Y:S05]  /*9000*/  FMNMX.FTZ R2, R83, R2, !PT ;  /* 0x0000000253027209 */ /* 0x000fea0007810000 */
[----:B------:R-:W1:Y:S01]  /*9010*/  MUFU.TANH R45, R72 ;  /* 0x00000048002d7308 */ /* 0x000e620000002400 */
[----:B---3--:R-:W-:Y:S09]  /*9020*/  FMNMX.FTZ R0, R236, R0, !PT ;  /* 0x00000000ec007209 */ /* 0x008ff20007810000 */
[----:B------:R-:W3:Y:S01]  /*9030*/  MUFU.TANH R200, R73 ;  /* 0x0000004900c87308 */ /* 0x000ee20000002400 */
[----:B--2---:R-:W-:Y:S02]  /*9040*/  MOV R85, R246 ;  /* 0x000000f600557202 */ /* 0x004fe40000000f00 */
[----:B----4-:R-:W-:Y:S07]  /*9050*/  FMNMX.FTZ R70, R40, R70, !PT ;  /* 0x0000004628467209 */ /* 0x010fee0007810000 */
[----:B------:R-:W2:Y:S01]  /*9060*/  MUFU.TANH R98, R98 ;  /* 0x0000006200627308 */ /* 0x000ea20000002400 */
[----:B-1----:R-:W-:Y:S09]  /*9070*/  FMNMX.FTZ R2, R45, R2, !PT ;  /* 0x000000022d027209 */ /* 0x002ff20007810000 */
[----:B------:R-:W1:Y:S01]  /*9080*/  MUFU.TANH R30, R30 ;  /* 0x0000001e001e7308 */ /* 0x000e620000002400 */
[----:B---3--:R-:W-:Y:S04]  /*9090*/  MOV R207, R200 ;  /* 0x000000c800cf7202 */ /* 0x008fe80000000f00 */
[----:B------:R-:W-:Y:S05]  /*90a0*/  FMNMX.FTZ R2, R207, R2, !PT ;  /* 0x00000002cf027209 */ /* 0x000fea0007810000 */
[----:B------:R-:W3:Y:S01]  /*90b0*/  MUFU.TANH R96, R96 ;  /* 0x0000006000607308 */ /* 0x000ee20000002400 */
[----:B--2---:R-:W-:Y:S09]  /*90c0*/  FMNMX.FTZ R0, R98, R0, !PT ;  /* 0x0000000062007209 */ /* 0x004ff20007810000 */
[----:B------:R-:W2:Y:S01]  /*90d0*/  MUFU.TANH R99, R99 ;  /* 0x0000006300637308 */ /* 0x000ea20000002400 */
[----:B-1----:R-:W-:Y:S09]  /*90e0*/  FMNMX.FTZ R4, R30, R4, !PT ;  /* 0x000000041e047209 */ /* 0x002ff20007810000 */
[----:B------:R-:W1:Y:S01]  /*90f0*/  MUFU.TANH R31, R31 ;  /* 0x0000001f001f7308 */ /* 0x000e620000002400 */
[----:B---3--:R-:W-:Y:S09]  /*9100*/  FMNMX.FTZ R70, R96, R70, !PT ;  /* 0x0000004660467209 */ /* 0x008ff20007810000 */
[----:B------:R-:W3:Y:S01]  /*9110*/  MUFU.TANH R97, R97 ;  /* 0x0000006100617308 */ /* 0x000ee20000002400 */
[----:B--2---:R-:W-:Y:S04]  /*9120*/  FMNMX.FTZ R0, R99, R0, !PT ;  /* 0x0000000063007209 */ /* 0x004fe80007810000 */
[----:B------:R-:W-:Y:S05]  /*9130*/  FMNMX.FTZ R0, R104, R0, !PT ;  /* 0x0000000068007209 */ /* 0x000fea0007810000 */
[----:B------:R-:W2:Y:S01]  /*9140*/  MUFU.TANH R38, R100 ;  /* 0x0000006400267308 */ /* 0x000ea20000002400 */
[----:B-1----:R-:W-:Y:S09]  /*9150*/  FMNMX.FTZ R4, R31, R4, !PT ;  /* 0x000000041f047209 */ /* 0x002ff20007810000 */
[----:B------:R2:W1:Y:S01]  /*9160*/  MUFU.TANH R39, R101 ;  /* 0x0000006500277308 */ /* 0x0004620000002400 */
[----:B---3--:R-:W-:Y:S09]  /*9170*/  FMNMX.FTZ R70, R97, R70, !PT ;  /* 0x0000004661467209 */ /* 0x008ff20007810000 */
[----:B------:R-:W3:Y:S10]  /*9180*/  MUFU.TANH R61, R76 ;  /* 0x0000004c003d7308 */ /* 0x000ef40000002400 */
[----:B------:R-:W4:Y:S01]  /*9190*/  MUFU.TANH R213, R42 ;  /* 0x0000002a00d57308 */ /* 0x000f220000002400 */
[----:B--2---:R-:W-:Y:S02]  /*91a0*/  MOV R101, R38 ;  /* 0x0000002600657202 */ /* 0x004fe40000000f00 */
[----:B-1----:R-:W-:Y:S02]  /*91b0*/  MOV R102, R39 ;  /* 0x0000002700667202 */ /* 0x002fe40000000f00 */
[----:B------:R-:W2:Y:S01]  /*91c0*/  LDL.64 R38, [R1+0x28] ;  /* 0x0000280001267983 */ /* 0x000ea20000100a00 */
[----:B------:R-:W-:Y:S04]  /*91d0*/  FMNMX.FTZ R70, R101, R70, !PT ;  /* 0x0000004665467209 */ /* 0x000fe80007810000 */
[----:B------:R-:W1:Y:S01]  /*91e0*/  MUFU.TANH R119, R77 ;  /* 0x0000004d00777308 */ /* 0x000e620000002400 */
[----:B------:R-:W-:Y:S02]  /*91f0*/  FMNMX.FTZ R70, R102, R70, !PT ;  /* 0x0000004666467209 */ /* 0x000fe40007810000 */
[----:B---3--:R-:W-:Y:S07]  /*9200*/  FMNMX.FTZ R2, R61, R2, !PT ;  /* 0x000000023d027209 */ /* 0x008fee0007810000 */
[----:B------:R-:W-:Y:S01]  /*9210*/  MUFU.TANH R234, R88 ;  /* 0x0000005800ea7308 */ /* 0x000fe20000002400 */
[----:B----4-:R-:W-:Y:S09]  /*9220*/  FMNMX.FTZ R4, R213, R4, !PT ;  /* 0x00000004d5047209 */ /* 0x010ff20007810000 */
[----:B------:R-:W3:Y:S01]  /*9230*/  MUFU.TANH R233, R103 ;  /* 0x0000006700e97308 */ /* 0x000ee20000002400 */
[----:B-1----:R-:W-:Y:S09]  /*9240*/  FMNMX.FTZ R2, R119, R2, !PT ;  /* 0x0000000277027209 */ /* 0x002ff20007810000 */
[----:B------:R-:W1:Y:S10]  /*9250*/  MUFU.TANH R103, R112 ;  /* 0x0000007000677308 */ /* 0x000e740000002400 */
[----:B------:R-:W4:Y:S01]  /*9260*/  MUFU.TANH R5, R114 ;  /* 0x0000007200057308 */ /* 0x000f220000002400 */
[----:B---3--:R-:W-:Y:S09]  /*9270*/  FMNMX.FTZ R0, R233, R0, !PT ;  /* 0x00000000e9007209 */ /* 0x008ff20007810000 */
[----:B------:R3:W3:Y:S01]  /*9280*/  MUFU.TANH R112, R115 ;  /* 0x0000007300707308 */ /* 0x0006e20000002400 */
[----:B-1----:R-:W-:Y:S09]  /*9290*/  FMNMX.FTZ R70, R103, R70, !PT ;  /* 0x0000004667467209 */ /* 0x002ff20007810000 */
[----:B------:R4:W-:Y:S10]  /*92a0*/  MUFU.TANH R41, R108 ;  /* 0x0000006c00297308 */ /* 0x0009f40000002400 */
[----:B------:R-:W1:Y:S01]  /*92b0*/  MUFU.TANH R216, R43 ;  /* 0x0000002b00d87308 */ /* 0x000e620000002400 */
[----:B---3--:R-:W-:Y:S04]  /*92c0*/  MOV R115, R234 ;  /* 0x000000ea00737202 */ /* 0x008fe80000000f00 */
[----:B------:R-:W-:Y:S05]  /*92d0*/  FMNMX.FTZ R2, R115, R2, !PT ;  /* 0x0000000273027209 */ /* 0x000fea0007810000 */
[----:B------:R-:W-:Y:S01]  /*92e0*/  MUFU.TANH R234, R106 ;  /* 0x0000006a00ea7308 */ /* 0x000fe20000002400 */
[----:B----4-:R-:W-:Y:S04]  /*92f0*/  MOV R108, R5 ;  /* 0x00000005006c7202 */ /* 0x010fe80000000f00 */
[----:B------:R-:W-:Y:S05]  /*9300*/  FMNMX.FTZ R0, R108, R0, !PT ;  /* 0x000000006c007209 */ /* 0x000fea0007810000 */
[----:B------:R-:W3:Y:S01]  /*9310*/  MUFU.TANH R37, R89 ;  /* 0x0000005900257308 */ /* 0x000ee20000002400 */
[----:B------:R-:W-:Y:S02]  /*9320*/  FMNMX.FTZ R0, R112, R0, !PT ;  /* 0x0000000070007209 */ /* 0x000fe40007810000 */
[----:B-1----:R-:W-:Y:S03]  /*9330*/  FMNMX.FTZ R4, R216, R4, !PT ;  /* 0x00000004d8047209 */ /* 0x002fe60007810000 */
[----:B------:R-:W1:Y:S01]  /*9340*/  SHFL.BFLY PT, R69, R0, 0x2, 0x1f ;  /* 0x0c401f0000457f89 */ /* 0x000e6200000e0000 */
[----:B------:R-:W-:Y:S03]  /*9350*/  FMNMX.FTZ R4, R214, R4, !PT ;  /* 0x00000004d6047209 */ /* 0x000fe60007810000 */
[----:B------:R-:W4:Y:S01]  /*9360*/  MUFU.TANH R113, R113 ;  /* 0x0000007100717308 */ /* 0x000f220000002400 */
[----:B------:R-:W-:Y:S09]  /*9370*/  FMNMX.FTZ R4, R217, R4, !PT ;  /* 0x00000004d9047209 */ /* 0x000ff20007810000 */
[----:B------:R-:W4:Y:S01]  /*9380*/  MUFU.TANH R250, R93 ;  /* 0x0000005d00fa7308 */ /* 0x000f220000002400 */
[----:B---3--:R-:W-:Y:S02]  /*9390*/  MOV R204, R37 ;  /* 0x0000002500cc7202 */ /* 0x008fe40000000f00 */
[----:B------:R-:W3:Y:S02]  /*93a0*/  LDL.64 R36, [R1+0x38] ;  /* 0x0000380001247983 */ /* 0x000ee40000100a00 */
[----:B------:R-:W-:Y:S05]  /*93b0*/  FMNMX.FTZ R2, R204, R2, !PT ;  /* 0x00000002cc027209 */ /* 0x000fea0007810000 */
[----:B------:R-:W4:Y:S01]  /*93c0*/  MUFU.TANH R252, R58 ;  /* 0x0000003a00fc7308 */ /* 0x000f220000002400 */
[----:B-1----:R-:W-:Y:S02]  /*93d0*/  FMNMX.FTZ R69, R0, R69, !PT ;  /* 0x0000004500457209 */ /* 0x002fe40007810000 */
[----:B------:R-:W-:Y:S02]  /*93e0*/  FMNMX.FTZ R2, R248, R2, !PT ;  /* 0x00000002f8027209 */ /* 0x000fe40007810000 */
[----:B----4-:R-:W-:Y:S05]  /*93f0*/  FMNMX.FTZ R70, R113, R70, !PT ;  /* 0x0000004671467209 */ /* 0x010fea0007810000 */
[----:B------:R-:W1:Y:S01]  /*9400*/  MUFU.TANH R43, R105 ;  /* 0x00000069002b7308 */ /* 0x000e620000002400 */
[----:B------:R-:W4:Y:S01]  /*9410*/  SHFL.BFLY PT, R5, R70, 0x2, 0x1f ;  /* 0x0c401f0046057f89 */ /* 0x000f2200000e0000 */
[----:B------:R-:W-:Y:S04]  /*9420*/  MOV R206, R250 ;  /* 0x000000fa00ce7202 */ /* 0x000fe80000000f00 */
[----:B------:R-:W-:Y:S04]  /*9430*/  FMNMX.FTZ R2, R206, R2, !PT ;  /* 0x00000002ce027209 */ /* 0x000fe80007810000 */
[----:B------:R-:W4:Y:S01]  /*9440*/  MUFU.TANH R223, R74 ;  /* 0x0000004a00df7308 */ /* 0x000f220000002400 */
[----:B------:R-:W-:Y:S02]  /*9450*/  FMNMX.FTZ R2, R86, R2, !PT ;  /* 0x0000000256027209 */ /* 0x000fe40007810000 */
[----:B------:R-:W-:Y:S04]  /*9460*/  FMNMX.FTZ R4, R252, R4, !PT ;  /* 0x00000004fc047209 */ /* 0x000fe80007810000 */
[----:B------:R-:W-:Y:S03]  /*9470*/  FMNMX.FTZ R4, R84, R4, !PT ;  /* 0x0000000454047209 */ /* 0x000fe60007810000 */
[----:B------:R-:W4:Y:S01]  /*9480*/  MUFU.TANH R58, R109 ;  /* 0x0000006d003a7308 */ /* 0x000f220000002400 */
[----:B------:R-:W-:Y:S02]  /*9490*/  FMNMX.FTZ R4, R85, R4, !PT ;  /* 0x0000000455047209 */ /* 0x000fe40007810000 */
[----:B-1----:R-:W-:Y:S02]  /*94a0*/  FMNMX.FTZ R2, R43, R2, !PT ;  /* 0x000000022b027209 */ /* 0x002fe40007810000 */
[----:B------:R-:W-:Y:S02]  /*94b0*/  FMNMX.FTZ R4, R238, R4, !PT ;  /* 0x00000004ee047209 */ /* 0x000fe40007810000 */
[----:B----4-:R-:W-:Y:S03]  /*94c0*/  FMNMX.FTZ R70, R70, R5, !PT ;  /* 0x0000000546467209 */ /* 0x010fe60007810000 */
[----:B------:R-:W1:Y:S01]  /*94d0*/  MUFU.TANH R56, R75 ;  /* 0x0000004b00387308 */ /* 0x000e620000002400 */
[----:B------:R-:W4:Y:S01]  /*94e0*/  SHFL.BFLY PT, R5, R69, 0x1, 0x1f ;  /* 0x0c201f0045057f89 */ /* 0x000f2200000e0000 */
[----:B------:R-:W-:Y:S02]  /*94f0*/  FMNMX.FTZ R2, R41, R2, !PT ;  /* 0x0000000229027209 */ /* 0x000fe40007810000 */
[----:B------:R-:W-:Y:S05]  /*9500*/  FMNMX.FTZ R4, R223, R4, !PT ;  /* 0x00000004df047209 */ /* 0x000fea0007810000 */
[----:B------:R-:W4:Y:S01]  /*9510*/  SHFL.BFLY PT, R6, R70, 0x1, 0x1f ;  /* 0x0c201f0046067f89 */ /* 0x000f2200000e0000 */
[----:B------:R-:W4:Y:S01]  /*9520*/  MUFU.TANH R230, R78 ;  /* 0x0000004e00e67308 */ /* 0x000f220000002400 */
[----:B------:R-:W-:Y:S06]  /*9530*/  FMNMX.FTZ R2, R58, R2, !PT ;  /* 0x000000023a027209 */ /* 0x000fec0007810000 */
[----:B------:R-:W4:Y:S03]  /*9540*/  SHFL.BFLY PT, R68, R2, 0x2, 0x1f ;  /* 0x0c401f0002447f89 */ /* 0x000f2600000e0000 */
[----:B------:R-:W4:Y:S01]  /*9550*/  MUFU.TANH R243, R79 ;  /* 0x0000004f00f37308 */ /* 0x000f220000002400 */
[----:B-1----:R-:W-:Y:S01]  /*9560*/  FMNMX.FTZ R4, R56, R4, !PT ;  /* 0x0000000438047209 */ /* 0x002fe20007810000 */
[----:B------:R-:W-:Y:S01]  /*9570*/  FMUL.FTZ R75, R110, c[0x0][0x320] ;  /* 0x0000c8006e4b7a20 */ /* 0x000fe20000410000 */
[----:B------:R-:W-:Y:S02]  /*9580*/  MOV R110, R86 ;  /* 0x00000056006e7202 */ /* 0x000fe40000000f00 */
[----:B----4-:R-:W-:Y:S05]  /*9590*/  FMNMX.FTZ R69, R69, R5, !PT ;  /* 0x0000000545457209 */ /* 0x010fea0007810000 */
[----:B------:R-:W1:Y:S01]  /*95a0*/  MUFU.TANH R245, R90 ;  /* 0x0000005a00f57308 */ /* 0x000e620000002400 */
[----:B------:R-:W-:Y:S01]  /*95b0*/  FMNMX.FTZ R70, R70, R6, !PT ;  /* 0x0000000646467209 */ /* 0x000fe20007810000 */
[----:B------:R-:W-:Y:S01]  /*95c0*/  FMUL.FTZ R100, R69, c[0x0][0x2d0] ;  /* 0x0000b40045647a20 */ /* 0x000fe20000410000 */
[----:B------:R-:W-:Y:S03]  /*95d0*/  FMNMX.FTZ R0, R230, R4, !PT ;  /* 0x00000004e6007209 */ /* 0x000fe60007810000 */
[--C-:B------:R-:W-:Y:S04]  /*95e0*/  FFMA.FTZ R7, R23, c[0x0][0x2d0], -R100.reuse ;  /* 0x0000b40017077a23 */ /* 0x100fe80000010864 */
[----:B------:R-:W4:Y:S01]  /*95f0*/  MUFU.TANH R244, R91 ;  /* 0x0000005b00f47308 */ /* 0x000f220000002400 */
[--C-:B------:R-:W-:Y:S02]  /*9600*/  FFMA.FTZ R9, R35, c[0x0][0x2d0], -R100.reuse ;  /* 0x0000b40023097a23 */ /* 0x100fe40000010864 */
[----:B------:R-:W-:Y:S01]  /*9610*/  FMUL.FTZ R105, R70, c[0x0][0x2d0] ;  /* 0x0000b40046697a20 */ /* 0x000fe20000410000 */
[----:B------:R-:W-:Y:S01]  /*9620*/  MOV R81, R243 ;  /* 0x000000f300517202 */ /* 0x000fe20000000f00 */
[--C-:B------:R-:W-:Y:S01]  /*9630*/  FFMA.FTZ R104, R104, c[0x0][0x2d0], -R100.reuse ;  /* 0x0000b40068687a23 */ /* 0x100fe20000010864 */
[----:B------:R-:W-:Y:S01]  /*9640*/  FMNMX.FTZ R68, R2, R68, !PT ;  /* 0x0000004402447209 */ /* 0x000fe20007810000 */
[--C-:B------:R-:W-:Y:S01]  /*9650*/  FFMA.FTZ R5, R21, c[0x0][0x2d0], -R105.reuse ;  /* 0x0000b40015057a23 */ /* 0x100fe20000010869 */
[----:B------:R-:W-:Y:S01]  /*9660*/  FMNMX.FTZ R0, R81, R0, !PT ;  /* 0x0000000051007209 */ /* 0x000fe20007810000 */
[--C-:B------:R-:W-:Y:S01]  /*9670*/  FFMA.FTZ R6, R20, c[0x0][0x2d0], -R105.reuse ;  /* 0x0000b40014067a23 */ /* 0x100fe20000010869 */
[----:B------:R-:W4:Y:S01]  /*9680*/  MUFU.TANH R189, R94 ;  /* 0x0000005e00bd7308 */ /* 0x000f220000002400 */
[--C-:B------:R-:W-:Y:S02]  /*9690*/  FFMA.FTZ R101, R101, c[0x0][0x2d0], -R105.reuse ;  /* 0x0000b40065657a23 */ /* 0x100fe40000010869 */
[--C-:B------:R-:W-:Y:S01]  /*96a0*/  FFMA.FTZ R102, R102, c[0x0][0x2d0], -R105.reuse ;  /* 0x0000b40066667a23 */ /* 0x100fe20000010869 */
[----:B-1----:R-:W-:Y:S01]  /*96b0*/  MOV R109, R245 ;  /* 0x000000f5006d7202 */ /* 0x002fe20000000f00 */
[----:B------:R-:W-:Y:S02]  /*96c0*/  FFMA.FTZ R103, R103, c[0x0][0x2d0], -R105 ;  /* 0x0000b40067677a23 */ /* 0x000fe40000010869 */
[--C-:B------:R-:W-:Y:S01]  /*96d0*/  FFMA.FTZ R108, R108, c[0x0][0x2d0], -R100.reuse ;  /* 0x0000b4006c6c7a23 */ /* 0x100fe20000010864 */
[----:B------:R-:W-:Y:S01]  /*96e0*/  FMNMX.FTZ R4, R109, R0, !PT ;  /* 0x000000006d047209 */ /* 0x000fe20007810000 */
[----:B------:R-:W-:Y:S01]  /*96f0*/  FMUL.FTZ R0, R111, c[0x0][0x320] ;  /* 0x0000c8006f007a20 */ /* 0x000fe20000410000 */
[----:B------:R-:W1:Y:S01]  /*9700*/  MUFU.TANH R188, R95 ;  /* 0x0000005f00bc7308 */ /* 0x000e620000002400 */
[----:B------:R-:W-:Y:S02]  /*9710*/  MOV R111, R43 ;  /* 0x0000002b006f7202 */ /* 0x000fe40000000f00 */
[----:B----4-:R-:W-:Y:S04]  /*9720*/  MOV R114, R244 ;  /* 0x000000f400727202 */ /* 0x010fe80000000f00 */
[----:B------:R-:W-:Y:S03]  /*9730*/  FMNMX.FTZ R2, R114, R4, !PT ;  /* 0x0000000472027209 */ /* 0x000fe60007810000 */
[----:B------:R4:W-:Y:S01]  /*9740*/  MUFU.TANH R74, R0 ;  /* 0x00000000004a7308 */ /* 0x0009e20000002400 */
[----:B------:R-:W4:Y:S01]  /*9750*/  SHFL.BFLY PT, R4, R68, 0x1, 0x1f ;  /* 0x0c201f0044047f89 */ /* 0x000f2200000e0000 */
[----:B------:R-:W-:Y:S08]  /*9760*/  FMNMX.FTZ R2, R189, R2, !PT ;  /* 0x00000002bd027209 */ /* 0x000ff00007810000 */
[----:B------:R-:W4:Y:S01]  /*9770*/  MUFU.TANH R240, R107 ;  /* 0x0000006b00f07308 */ /* 0x000f220000002400 */
[----:B-1----:R-:W-:Y:S09]  /*9780*/  FMNMX.FTZ R2, R188, R2, !PT ;  /* 0x00000002bc027209 */ /* 0x002ff20007810000 */
[----:B------:R-:W1:Y:S01]  /*9790*/  MUFU.TANH R75, R75 ;  /* 0x0000004b004b7308 */ /* 0x000e620000002400 */
[----:B----4-:R-:W-:Y:S01]  /*97a0*/  FADD.FTZ R0, -R70, R3 ;  /* 0x0000000346007221 */ /* 0x010fe20000010100 */
[----:B------:R-:W-:Y:S02]  /*97b0*/  FMNMX.FTZ R3, R234, R2, !PT ;  /* 0x00000002ea037209 */ /* 0x000fe40007810000 */
[----:B------:R-:W-:Y:S01]  /*97c0*/  FMNMX.FTZ R68, R68, R4, !PT ;  /* 0x0000000444447209 */ /* 0x000fe20007810000 */
[----:B------:R-:W-:Y:S05]  /*97d0*/  FMUL.FTZ R2, R0, c[0x0][0x2d0] ;  /* 0x0000b40000027a20 */ /* 0x000fea0000410000 */
[----:B------:R4:W-:Y:S01]  /*97e0*/  MUFU.EX2 R88, R5 ;  /* 0x0000000500587308 */ /* 0x0009e20000000800 */
[--C-:B------:R-:W-:Y:S01]  /*97f0*/  FFMA.FTZ R4, R185, c[0x0][0x2d0], -R105.reuse ;  /* 0x0000b400b9047a23 */ /* 0x100fe20000010869 */
[----:B------:R-:W-:Y:S01]  /*9800*/  FMNMX.FTZ R0, R240, R3, !PT ;  /* 0x00000003f0007209 */ /* 0x000fe20007810000 */
[----:B------:R-:W-:Y:S07]  /*9810*/  FMUL.FTZ R107, R68, c[0x0][0x2d0] ;  /* 0x0000b400446b7a20 */ /* 0x000fee0000410000 */
[----:B------:R2:W2:Y:S01]  /*9820*/  MUFU.EX2 R73, R2 ;  /* 0x0000000200497308 */ /* 0x0004a20000000800 */
[----:B-1----:R-:W-:Y:S04]  /*9830*/  FMNMX.FTZ R0, R75, R0, !PT ;  /* 0x000000004b007209 */ /* 0x002fe80007810000 */
[----:B------:R-:W-:Y:S05]  /*9840*/  FMNMX.FTZ R0, R74, R0, !PT ;  /* 0x000000004a007209 */ /* 0x000fea0007810000 */
[----:B------:R-:W-:Y:S01]  /*9850*/  MUFU.EX2 R245, R4 ;  /* 0x0000000400f57308 */ /* 0x000fe20000000800 */
[----:B------:R-:W1:Y:S01]  /*9860*/  SHFL.BFLY PT, R3, R0, 0x2, 0x1f ;  /* 0x0c401f0000037f89 */ /* 0x000e6200000e0000 */
[----:B----4-:R-:W-:Y:S08]  /*9870*/  FFMA.FTZ R5, R22, c[0x0][0x2d0], -R100 ;  /* 0x0000b40016057a23 */ /* 0x010ff00000010864 */
[----:B------:R-:W-:Y:S01]  /*9880*/  MUFU.EX2 R87, R6 ;  /* 0x0000000600577308 */ /* 0x000fe20000000800 */
[----:B--2---:R-:W-:Y:S01]  /*9890*/  FADD.FTZ R2, -R69, R116 ;  /* 0x0000007445027221 */ /* 0x004fe20000010100 */
[----:B------:R-:W-:Y:S03]  /*98a0*/  MOV R116, R85 ;  /* 0x0000005500747202 */ /* 0x000fe60000000f00 */
[----:B------:R-:W-:Y:S05]  /*98b0*/  FMUL.FTZ R2, R2, c[0x0][0x2d0] ;  /* 0x0000b40002027a20 */ /* 0x000fea0000410000 */
[----:B------:R2:W-:Y:S01]  /*98c0*/  MUFU.EX2 R89, R7 ;  /* 0x0000000700597308 */ /* 0x0005e20000000800 */
[----:B-1----:R-:W-:Y:S01]  /*98d0*/  FMNMX.FTZ R0, R0, R3, !PT ;  /* 0x0000000300007209 */ /* 0x002fe20007810000 */
[----:B------:R-:W-:Y:S08]  /*98e0*/  FFMA.FTZ R3, R17, c[0x0][0x2d0], -R105 ;  /* 0x0000b40011037a23 */ /* 0x000ff00000010869 */
[----:B------:R1:W-:Y:S01]  /*98f0*/  MUFU.EX2 R71, R2 ;  /* 0x0000000200477308 */ /* 0x0003e20000000800 */
[----:B------:R-:W-:Y:S01]  /*9900*/  FMUL.FTZ R17, R73, R133 ;  /* 0x0000008549117220 */ /* 0x000fe20000410000 */
[----:B------:R-:W-:Y:S08]  /*9910*/  MOV R133, R45 ;  /* 0x0000002d00857202 */ /* 0x000ff00000000f00 */
[----:B------:R4:W4:Y:S01]  /*9920*/  MUFU.EX2 R10, R3 ;  /* 0x00000003000a7308 */ /* 0x0009220000000800 */
[----:B--2---:R-:W-:Y:S09]  /*9930*/  @P0 MOV R7, R39 ;  /* 0x0000002700070202 */ /* 0x004ff20000000f00 */
[----:B------:R-:W-:Y:S01]  /*9940*/  MUFU.EX2 R94, R9 ;  /* 0x00000009005e7308 */ /* 0x000fe20000000800 */
[----:B-1----:R-:W-:Y:S01]  /*9950*/  FADD.FTZ R2, -R68, R117 ;  /* 0x0000007544027221 */ /* 0x002fe20000010100 */
[----:B------:R-:W-:Y:S03]  /*9960*/  MOV R117, R220 ;  /* 0x000000dc00757202 */ /* 0x000fe60000000f00 */
[----:B------:R-:W-:Y:S05]  /*9970*/  FMUL.FTZ R2, R2, c[0x0][0x2d0] ;  /* 0x0000b40002027a20 */ /* 0x000fea0000410000 */
[----:B------:R-:W-:Y:S01]  /*9980*/  MUFU.EX2 R108, R108 ;  /* 0x0000006c006c7308 */ /* 0x000fe20000000800 */
[--C-:B----4-:R-:W-:Y:S01]  /*9990*/  FFMA.FTZ R3, R187, c[0x0][0x2d0], -R100.reuse ;  /* 0x0000b400bb037a23 */ /* 0x110fe20000010864 */
[----:B------:R-:W-:Y:S08]  /*99a0*/  MOV R187, R10 ;  /* 0x0000000a00bb7202 */ /* 0x000ff00000000f00 */
[----:B------:R1:W-:Y:S10]  /*99b0*/  MUFU.EX2 R244, R3 ;  /* 0x0000000300f47308 */ /* 0x0003f40000000800 */
[----:B------:R2:W4:Y:S01]  /*99c0*/  MUFU.EX2 R72, R2 ;  /* 0x0000000200487308 */ /* 0x0005220000000800 */
[--C-:B-1----:R-:W-:Y:S09]  /*99d0*/  FFMA.FTZ R3, R186, c[0x0][0x2d0], -R100.reuse ;  /* 0x0000b400ba037a23 */ /* 0x102ff20000010864 */
[----:B------:R1:W1:Y:S01]  /*99e0*/  MUFU.EX2 R246, R3 ;  /* 0x0000000300f67308 */ /* 0x0002620000000800 */
[----:B--2---:R-:W-:Y:S02]  /*99f0*/  FFMA.FTZ R2, R184, c[0x0][0x2d0], -R105 ;  /* 0x0000b400b8027a23 */ /* 0x004fe40000010869 */
[----:B----4-:R-:W-:Y:S07]  /*9a00*/  FMUL.FTZ R45, R72, R161 ;  /* 0x000000a1482d7220 */ /* 0x010fee0000410000 */
[----:B------:R2:W4:Y:S01]  /*9a10*/  MUFU.EX2 R247, R2 ;  /* 0x0000000200f77308 */ /* 0x0005220000000800 */
[--C-:B-1----:R-:W-:Y:S01]  /*9a20*/  FFMA.FTZ R3, R18, c[0x0][0x2d0], -R100.reuse ;  /* 0x0000b40012037a23 */ /* 0x102fe20000010864 */
[----:B------:R-:W-:Y:S01]  /*9a30*/  F2FP.PACK_AB R77, R246, R244 ;  /* 0x000000f4f64d723e */ /* 0x000fe200000000ff */
[----:B------:R-:W-:Y:S01]  /*9a40*/  FMUL.FTZ R18, R71, R134 ;  /* 0x0000008647127220 */ /* 0x000fe20000410000 */
[----:B------:R-:W-:Y:S06]  /*9a50*/  MOV R134, R56 ;  /* 0x0000003800867202 */ /* 0x000fec0000000f00 */
[----:B------:R1:W-:Y:S01]  /*9a60*/  MUFU.EX2 R250, R3 ;  /* 0x0000000300fa7308 */ /* 0x0003e20000000800 */
[----:B------:R-:W-:Y:S02]  /*9a70*/  FFMA.FTZ R56, R210, c[0x0][0x2d0], -R107 ;  /* 0x0000b400d2387a23 */ /* 0x000fe4000001086b */
[--C-:B--2---:R-:W-:Y:S01]  /*9a80*/  FFMA.FTZ R2, R16, c[0x0][0x2d0], -R105.reuse ;  /* 0x0000b40010027a23 */ /* 0x104fe20000010869 */
[----:B----4-:R-:W-:Y:S01]  /*9a90*/  F2FP.PACK_AB R76, R247, R245 ;  /* 0x000000f5f74c723e */ /* 0x010fe200000000ff */
[----:B------:R-:W-:Y:S05]  /*9aa0*/  FFMA.FTZ R16, R27, c[0x0][0x2d0], -R105 ;  /* 0x0000b4001b107a23 */ /* 0x000fea0000010869 */
[----:B------:R2:W4:Y:S01]  /*9ab0*/  MUFU.EX2 R185, R2 ;  /* 0x0000000200b97308 */ /* 0x0005220000000800 */
[----:B---3--:R-:W-:Y:S09]  /*9ac0*/  MOV R37, c[0x0][0x1e4] ;  /* 0x0000790000257a02 */ /* 0x008ff20000000f00 */
[----:B------:R3:W-:Y:S01]  /*9ad0*/  MUFU.EX2 R42, R16 ;  /* 0x00000010002a7308 */ /* 0x0007e20000000800 */
[--C-:B-1----:R-:W-:Y:S09]  /*9ae0*/  FFMA.FTZ R3, R197, c[0x0][0x2d0], -R107.reuse ;  /* 0x0000b400c5037a23 */ /* 0x102ff2000001086b */
[----:B------:R1:W-:Y:S01]  /*9af0*/  MUFU.EX2 R222, R3 ;  /* 0x0000000300de7308 */ /* 0x0003e20000000800 */
[----:B--2---:R-:W2:Y:S01]  /*9b00*/  SHFL.BFLY PT, R2, R0, 0x1, 0x1f ;  /* 0x0c201f0000027f89 */ /* 0x004ea200000e0000 */
[----:B----4-:R-:W-:Y:S01]  /*9b10*/  F2FP.PACK_AB R78, R187, R185 ;  /* 0x000000b9bb4e723e */ /* 0x010fe200000000ff */
[----:B---3--:R-:W-:Y:S01]  /*9b20*/  FMUL.FTZ R16, R73, R132 ;  /* 0x0000008449107220 */ /* 0x008fe20000410000 */
[----:B------:R-:W-:Y:S01]  /*9b30*/  MOV R132, R58 ;  /* 0x0000003a00847202 */ /* 0x000fe20000000f00 */
[--C-:B-1----:R-:W-:Y:S01]  /*9b40*/  FFMA.FTZ R3, R192, c[0x0][0x2d0], -R107.reuse ;  /* 0x0000b400c0037a23 */ /* 0x102fe2000001086b */
[----:B------:R-:W-:Y:S04]  /*9b50*/  MOV R192, R81 ;  /* 0x0000005100c07202 */ /* 0x000fe80000000f00 */
[----:B------:R1:W3:Y:S01]  /*9b60*/  MUFU.EX2 R243, R3 ;  /* 0x0000000300f37308 */ /* 0x0002e20000000800 */
[----:B--2---:R-:W-:Y:S01]  /*9b70*/  FMNMX.FTZ R2, R0, R2, !PT ;  /* 0x0000000200027209 */ /* 0x004fe20007810000 */
[----:B------:R-:W-:Y:S02]  /*9b80*/  FFMA.FTZ R0, R19, c[0x0][0x2d0], -R100 ;  /* 0x0000b40013007a23 */ /* 0x000fe40000010864 */
[----:B------:R-:W-:Y:S01]  /*9b90*/  FMUL.FTZ R19, R71, R135 ;  /* 0x0000008747137220 */ /* 0x000fe20000410000 */
[----:B------:R-:W-:Y:S05]  /*9ba0*/  MOV R135, R46 ;  /* 0x0000002e00877202 */ /* 0x000fea0000000f00 */
[----:B------:R2:W4:Y:S01]  /*9bb0*/  MUFU.EX2 R186, R0 ;  /* 0x0000000000ba7308 */ /* 0x0005220000000800 */
[--C-:B-1----:R-:W-:Y:S01]  /*9bc0*/  FFMA.FTZ R3, R12, c[0x0][0x2d0], -R107.reuse ;  /* 0x0000b4000c037a23 */ /* 0x102fe2000001086b */
[----:B---3--:R-:W-:Y:S08]  /*9bd0*/  F2FP.PACK_AB R64, R243, R222 ;  /* 0x000000def340723e */ /* 0x008ff000000000ff */
[----:B------:R1:W-:Y:S01]  /*9be0*/  MUFU.EX2 R106, R3 ;  /* 0x00000003006a7308 */ /* 0x0003e20000000800 */
[----:B--2---:R-:W-:Y:S01]  /*9bf0*/  FADD.FTZ R0, -R2, R118 ;  /* 0x0000007602007221 */ /* 0x004fe20000010100 */
[----:B----4-:R-:W-:Y:S02]  /*9c00*/  F2FP.PACK_AB R79, R186, R250 ;  /* 0x000000faba4f723e */ /* 0x010fe400000000ff */
[----:B------:R-:W-:Y:S01]  /*9c10*/  MOV R118, R60 ;  /* 0x0000003c00767202 */ /* 0x000fe20000000f00 */
[----:B------:R-:W-:Y:S06]  /*9c20*/  FMUL.FTZ R0, R0, c[0x0][0x2d0] ;  /* 0x0000b40000007a20 */ /* 0x000fec0000410000 */
[----:B------:R-:W2:Y:S01]  /*9c30*/  MUFU.EX2 R0, R0 ;  /* 0x0000000000007308 */ /* 0x000ea20000000800 */
[----:B-1----:R-:W-:Y:S09]  /*9c40*/  FFMA.FTZ R3, R13, c[0x0][0x2d0], -R107 ;  /* 0x0000b4000d037a23 */ /* 0x002ff2000001086b */
[----:B------:R1:W3:Y:S01]  /*9c50*/  MUFU.EX2 R184, R3 ;  /* 0x0000000300b87308 */ /* 0x0002e20000000800 */
[C---:B--2---:R-:W-:Y:S01]  /*9c60*/  FMUL.FTZ R27, R0.reuse, R143 ;  /* 0x0000008f001b7220 */ /* 0x044fe20000410000 */
[----:B------:R-:W-:Y:S01]  /*9c70*/  MOV R143, R62 ;  /* 0x0000003e008f7202 */ /* 0x000fe20000000f00 */
[C---:B------:R-:W-:Y:S01]  /*9c80*/  FMUL.FTZ R43, R0.reuse, R159 ;  /* 0x0000009f002b7220 */ /* 0x040fe20000410000 */
[----:B------:R-:W-:Y:S01]  /*9c90*/  MOV R159, R221 ;  /* 0x000000dd009f7202 */ /* 0x000fe20000000f00 */
[C---:B------:R-:W-:Y:S05]  /*9ca0*/  FMUL.FTZ R46, R0.reuse, R162 ;  /* 0x000000a2002e7220 */ /* 0x040fea0000410000 */
[----:B------:R2:W-:Y:S01]  /*9cb0*/  MUFU.EX2 R221, R56 ;  /* 0x0000003800dd7308 */ /* 0x0005e20000000800 */
[C---:B------:R-:W-:Y:S02]  /*9cc0*/  FMUL.FTZ R58, R0.reuse, R174 ;  /* 0x000000ae003a7220 */ /* 0x040fe40000410000 */
[----:B------:R-:W-:Y:S02]  /*9cd0*/  FMUL.FTZ R62, R0, R178 ;  /* 0x000000b2003e7220 */ /* 0x000fe40000410000 */
[----:B-1----:R-:W-:Y:S01]  /*9ce0*/  FMUL.FTZ R3, R2, c[0x0][0x2d0] ;  /* 0x0000b40002037a20 */ /* 0x002fe20000410000 */
[----:B---3--:R-:W-:Y:S03]  /*9cf0*/  F2FP.PACK_AB R66, R184, R106 ;  /* 0x0000006ab842723e */ /* 0x008fe600000000ff */
[--C-:B------:R-:W-:Y:S02]  /*9d00*/  FFMA.FTZ R4, R196, c[0x0][0x2d0], -R3.reuse ;  /* 0x0000b400c4047a23 */ /* 0x100fe40000010803 */
[--C-:B------:R-:W-:Y:S02]  /*9d10*/  FFMA.FTZ R60, R213, c[0x0][0x2d0], -R3.reuse ;  /* 0x0000b400d53c7a23 */ /* 0x100fe40000010803 */
[----:B------:R1:W-:Y:S01]  /*9d20*/  MUFU.EX2 R190, R4 ;  /* 0x0000000400be7308 */ /* 0x0003e20000000800 */
[----:B--2---:R-:W-:Y:S02]  /*9d30*/  FMUL.FTZ R56, R72, R172 ;  /* 0x000000ac48387220 */ /* 0x004fe40000410000 */
[--C-:B-1----:R-:W-:Y:S07]  /*9d40*/  FFMA.FTZ R4, R195, c[0x0][0x2d0], -R3.reuse ;  /* 0x0000b400c3047a23 */ /* 0x102fee0000010803 */
[----:B------:R1:W2:Y:S02]  /*9d50*/  MUFU.EX2 R191, R4 ;  /* 0x0000000400bf7308 */ /* 0x0002a40000000800 */
[--C-:B-1----:R-:W-:Y:S01]  /*9d60*/  FFMA.FTZ R4, R14, c[0x0][0x2d0], -R3.reuse ;  /* 0x0000b4000e047a23 */ /* 0x102fe20000010803 */
[----:B--2---:R-:W-:Y:S07]  /*9d70*/  F2FP.PACK_AB R65, R191, R190 ;  /* 0x000000bebf41723e */ /* 0x004fee00000000ff */
[----:B------:R1:W-:Y:S02]  /*9d80*/  MUFU.EX2 R200, R4 ;  /* 0x0000000400c87308 */ /* 0x0003e40000000800 */
[----:B-1----:R-:W-:Y:S08]  /*9d90*/  FFMA.FTZ R4, R15, c[0x0][0x2d0], -R3 ;  /* 0x0000b4000f047a23 */ /* 0x002ff00000010803 */
[----:B------:R1:W2:Y:S02]  /*9da0*/  MUFU.EX2 R202, R4 ;  /* 0x0000000400ca7308 */ /* 0x0002a40000000800 */
[--C-:B-1----:R-:W-:Y:S01]  /*9db0*/  FFMA.FTZ R4, R32, c[0x0][0x2d0], -R105.reuse ;  /* 0x0000b40020047a23 */ /* 0x102fe20000010869 */
[----:B--2---:R-:W-:Y:S07]  /*9dc0*/  F2FP.PACK_AB R67, R202, R200 ;  /* 0x000000c8ca43723e */ /* 0x004fee00000000ff */
[----:B------:R-:W-:Y:S10]  /*9dd0*/  MUFU.EX2 R32, R5 ;  /* 0x0000000500207308 */ /* 0x000ff40000000800 */
[----:B------:R1:W-:Y:S02]  /*9de0*/  MUFU.EX2 R90, R4 ;  /* 0x00000004005a7308 */ /* 0x0003e40000000800 */
[----:B-1----:R-:W-:Y:S08]  /*9df0*/  FFMA.FTZ R4, R33, c[0x0][0x2d0], -R105 ;  /* 0x0000b40021047a23 */ /* 0x002ff00000010869 */
[----:B------:R1:W2:Y:S02]  /*9e00*/  MUFU.EX2 R93, R4 ;  /* 0x00000004005d7308 */ /* 0x0002a40000000800 */
[----:B-1----:R-:W-:Y:S05]  /*9e10*/  @P0 SHF.R.S32.HI R4, RZ, 0x1f, R242 ;  /* 0x0000001fff040819 */ /* 0x002fea00000114f2 */
[----:B------:R-:W-:Y:S02]  /*9e20*/  @P0 IMAD R6, R4, c[0x0][0x1e0], RZ ;  /* 0x0000780004060a24 */ /* 0x000fe400078e02ff */
[C---:B------:R-:W-:Y:S04]  /*9e30*/  @P0 IMAD.WIDE.U32 R4, R242.reuse, c[0x0][0x1e0], RZ ;  /* 0x00007800f2040a25 */ /* 0x040fe800078e00ff */
[----:B------:R-:W-:Y:S01]  /*9e40*/  @P0 IMAD R8, R242, c[0x0][0x1e4], R6 ;  /* 0x00007900f2080a24 */ /* 0x000fe200078e0206 */
[----:B------:R-:W-:Y:S02]  /*9e50*/  @P0 MOV R6, R36 ;  /* 0x0000002400060202 */ /* 0x000fe40000000f00 */
[----:B------:R-:W-:Y:S02]  /*9e60*/  MOV R36, c[0x0][0x1e0] ;  /* 0x0000780000247a02 */ /* 0x000fe40000000f00 */
[----:B------:R-:W-:Y:S01]  /*9e70*/  @P0 IADD3 R5, R5, R8, RZ ;  /* 0x0000000805050210 */ /* 0x000fe20007ffe0ff */
[----:B------:R-:W-:Y:S01]  /*9e80*/  @P0 IMAD.WIDE.U32 R6, R4, 0x70, R6 ;  /* 0x0000007004060825 */ /* 0x000fe200078e0006 */
[C---:B------:R-:W-:Y:S02]  /*9e90*/  @P0 SHF.L.U32 R15, R36.reuse, 0x5, RZ ;  /* 0x00000005240f0819 */ /* 0x040fe400000006ff */
[----:B------:R-:W-:Y:S01]  /*9ea0*/  @P0 SHF.L.U64.HI R14, R36, 0x5, R37 ;  /* 0x00000005240e0819 */ /* 0x000fe20000010225 */
[----:B------:R-:W-:Y:S01]  /*9eb0*/  @P0 IMAD R5, R5, 0x70, RZ ;  /* 0x0000007005050824 */ /* 0x000fe200078e02ff */
[----:B------:R-:W-:Y:S01]  /*9ec0*/  @P0 LEA R4, P3, R6, c[0x0][0x1c8], 0x1 ;  /* 0x0000720006040a11 */ /* 0x000fe200078608ff */
[--C-:B------:R-:W-:Y:S03]  /*9ed0*/  FFMA.FTZ R8, R34, c[0x0][0x2d0], -R100.reuse ;  /* 0x0000b40022087a23 */ /* 0x100fe60000010864 */
[----:B------:R-:W-:Y:S01]  /*9ee0*/  @P0 IADD3 R5, R7, R5, RZ ;  /* 0x0000000507050210 */ /* 0x000fe20007ffe0ff */
[----:B------:R1:W-:Y:S03]  /*9ef0*/  MUFU.EX2 R91, R8 ;  /* 0x00000008005b7308 */ /* 0x0003e60000000800 */
[----:B------:R-:W-:Y:S01]  /*9f00*/  @P0 LEA.HI.X R5, R6, c[0x0][0x1cc], R5, 0x1, P3 ;  /* 0x0000730006050a11 */ /* 0x000fe200018f0c05 */
[----:B------:R-:W-:Y:S02]  /*9f10*/  FFMA.FTZ R6, R24, c[0x0][0x2d0], -R107 ;  /* 0x0000b40018067a23 */ /* 0x000fe4000001086b */
[----:B------:R-:W-:Y:S02]  /*9f20*/  FFMA.FTZ R24, R49, c[0x0][0x2d0], -R105 ;  /* 0x0000b40031187a23 */ /* 0x000fe40000010869 */
[----:B------:R3:W-:Y:S01]  /*9f30*/  @P0 LDGSTS.E.BYPASS.LTC128B.128 [R241+0x3900], [R4.64], !P1 ;  /* 0x0390000004f10fae */ /* 0x0007e2000c901d48 */
[----:B------:R-:W-:Y:S01]  /*9f40*/  FMUL.FTZ R49, R73, R165 ;  /* 0x000000a549317220 */ /* 0x000fe20000410000 */
[----:B------:R4:W2:Y:S01]  /*9f50*/  MUFU.EX2 R34, R6 ;  /* 0x0000000600227308 */ /* 0x0008a20000000800 */
[-C--:B-1----:R-:W-:Y:S04]  /*9f60*/  @P0 IADD3 R8, P2, R4, R15.reuse, RZ ;  /* 0x0000000f04080210 */ /* 0x082fe80007f5e0ff */
[-C--:B------:R-:W-:Y:S02]  /*9f70*/  @P0 IADD3.X R9, R5, R14.reuse, RZ, P2, !PT ;  /* 0x0000000e05090210 */ /* 0x080fe400017fe4ff */
[-C--:B------:R-:W-:Y:S03]  /*9f80*/  @P0 IADD3 R12, P4, R8, R15.reuse, RZ ;  /* 0x0000000f080c0210 */ /* 0x080fe60007f9e0ff */
[----:B------:R1:W-:Y:S01]  /*9f90*/  @P0 LDGSTS.E.BYPASS.LTC128B.128 [R241+0x4100], [R8.64], !P1 ;  /* 0x0410000008f10fae */ /* 0x0003e2000c901d48 */
[-C--:B------:R-:W-:Y:S01]  /*9fa0*/  @P0 IADD3.X R13, R9, R14.reuse, RZ, P4, !PT ;  /* 0x0000000e090d0210 */ /* 0x080fe200027fe4ff */
[--C-:B---3--:R-:W-:Y:S01]  /*9fb0*/  FFMA.FTZ R4, R25, c[0x0][0x2d0], -R107.reuse ;  /* 0x0000b40019047a23 */ /* 0x108fe2000001086b */
[----:B------:R-:W-:Y:S01]  /*9fc0*/  @P0 IADD3 R10, P3, R12, R15, RZ ;  /* 0x0000000f0c0a0210 */ /* 0x000fe20007f7e0ff */
[----:B------:R-:W-:Y:S01]  /*9fd0*/  FMUL.FTZ R25, R72, R141 ;  /* 0x0000008d48197220 */ /* 0x000fe20000410000 */
[----:B--2---:R-:W-:Y:S01]  /*9fe0*/  MOV R141, R93 ;  /* 0x0000005d008d7202 */ /* 0x004fe20000000f00 */
[----:B------:R2:W-:Y:S01]  /*9ff0*/  MUFU.EX2 R35, R4 ;  /* 0x0000000400237308 */ /* 0x0005e20000000800 */
[-C--:B------:R-:W-:Y:S01]  /*a000*/  @P0 IADD3.X R11, R13, R14.reuse, RZ, P3, !PT ;  /* 0x0000000e0d0b0210 */ /* 0x080fe20001ffe4ff */
[----:B------:R3:W-:Y:S01]  /*a010*/  @P0 LDGSTS.E.BYPASS.LTC128B.128 [R241+0x4900], [R12.64], !P1 ;  /* 0x049000000cf10fae */ /* 0x0007e2000c901d48 */
[-C--:B----4-:R-:W-:Y:S04]  /*a020*/  @P0 IADD3 R6, P2, R10, R15.reuse, RZ ;  /* 0x0000000f0a060210 */ /* 0x090fe80007f5e0ff */
[-C--:B------:R-:W-:Y:S03]  /*a030*/  @P0 IADD3.X R7, R11, R14.reuse, RZ, P2, !PT ;  /* 0x0000000e0b070210 */ /* 0x080fe600017fe4ff */
[----:B------:R4:W-:Y:S08]  /*a040*/  @P0 LDGSTS.E.BYPASS.LTC128B.128 [R241+0x5100], [R10.64], !P1 ;  /* 0x051000000af10fae */ /* 0x0009f0000c901d48 */
[----:B------:R4:W-:Y:S01]  /*a050*/  @P0 LDGSTS.E.BYPASS.LTC128B.128 [R241+0x5900], [R6.64], !P1 ;  /* 0x0590000006f10fae */ /* 0x0009e2000c901d48 */
[----:B-1----:R-:W-:Y:S02]  /*a060*/  FFMA.FTZ R9, R28, c[0x0][0x2d0], -R107 ;  /* 0x0000b4001c097a23 */ /* 0x002fe4000001086b */
[--C-:B------:R-:W-:Y:S01]  /*a070*/  FFMA.FTZ R28, R198, c[0x0][0x2d0], -R100.reuse ;  /* 0x0000b400c61c7a23 */ /* 0x100fe20000010864 */
[----:B--2---:R-:W-:Y:S01]  /*a080*/  @P0 IADD3 R4, P3, R6, R15, RZ ;  /* 0x0000000f06040210 */ /* 0x004fe20007f7e0ff */
[----:B------:R1:W2:Y:S01]  /*a090*/  MUFU.EX2 R92, R9 ;  /* 0x00000009005c7308 */ /* 0x0002a20000000800 */
[----:B------:R-:W-:Y:S01]  /*a0a0*/  MOV R198, R63 ;  /* 0x0000003f00c67202 */ /* 0x000fe20000000f00 */
[----:B------:R-:W-:Y:S01]  /*a0b0*/  FMUL.FTZ R63, R0, R179 ;  /* 0x000000b3003f7220 */ /* 0x000fe20000410000 */
[----:B------:R-:W-:Y:S01]  /*a0c0*/  @P0 IADD3.X R5, R7, R14, RZ, P3, !PT ;  /* 0x0000000e07050210 */ /* 0x000fe20001ffe4ff */
[----:B---3--:R-:W-:Y:S01]  /*a0d0*/  FFMA.FTZ R12, R26, c[0x0][0x2d0], -R105 ;  /* 0x0000b4001a0c7a23 */ /* 0x008fe20000010869 */
[----:B------:R-:W-:Y:S01]  /*a0e0*/  @P0 IADD3 R8, P2, R4, R15, RZ ;  /* 0x0000000f04080210 */ /* 0x000fe20007f5e0ff */
[----:B------:R-:W-:Y:S01]  /*a0f0*/  FMUL.FTZ R13, R72, R129 ;  /* 0x00000081480d7220 */ /* 0x000fe20000410000 */
[----:B------:R-:W-:Y:S01]  /*a100*/  MOV R129, R32 ;  /* 0x0000002000817202 */ /* 0x000fe20000000f00 */
[----:B------:R3:W-:Y:S01]  /*a110*/  @P0 LDGSTS.E.BYPASS.LTC128B.128 [R241+0x6100], [R4.64], !P1 ;  /* 0x0610000004f10fae */ /* 0x0007e2000c901d48 */
[C---:B------:R-:W-:Y:S01]  /*a120*/  FMUL.FTZ R15, R0.reuse, R131 ;  /* 0x00000083000f7220 */ /* 0x040fe20000410000 */
[----:B------:R3:W-:Y:S01]  /*a130*/  MUFU.EX2 R44, R12 ;  /* 0x0000000c002c7308 */ /* 0x0007e20000000800 */
[--C-:B------:R-:W-:Y:S01]  /*a140*/  FFMA.FTZ R32, R201, c[0x0][0x2d0], -R100.reuse ;  /* 0x0000b400c9207a23 */ /* 0x100fe20000010864 */
[----:B------:R-:W-:Y:S01]  /*a150*/  MOV R201, R251 ;  /* 0x000000fb00c97202 */ /* 0x000fe20000000f00 */
[C---:B----4-:R-:W-:Y:S01]  /*a160*/  FMUL.FTZ R10, R0.reuse, R122 ;  /* 0x0000007a000a7220 */ /* 0x050fe20000410000 */
[----:B------:R-:W-:Y:S01]  /*a170*/  MOV R131, R41 ;  /* 0x0000002900837202 */ /* 0x000fe20000000f00 */
[C---:B------:R-:W-:Y:S01]  /*a180*/  FMUL.FTZ R11, R0.reuse, R123 ;  /* 0x0000007b000b7220 */ /* 0x040fe20000410000 */
[----:B------:R-:W-:Y:S01]  /*a190*/  MOV R123, R34 ;  /* 0x00000022007b7202 */ /* 0x000fe20000000f00 */
[C---:B------:R-:W-:Y:S01]  /*a1a0*/  FMUL.FTZ R26, R0.reuse, R142 ;  /* 0x0000008e001a7220 */ /* 0x040fe20000410000 */
[----:B------:R-:W-:Y:S01]  /*a1b0*/  MOV R122, R88 ;  /* 0x00000058007a7202 */ /* 0x000fe20000000f00 */
[----:B------:R-:W-:Y:S01]  /*a1c0*/  FMUL.FTZ R34, R71, R150 ;  /* 0x0000009647227220 */ /* 0x000fe20000410000 */
[----:B------:R4:W-:Y:S01]  /*a1d0*/  MUFU.EX2 R251, R32 ;  /* 0x0000002000fb7308 */ /* 0x0009e20000000800 */
[----:B------:R-:W-:Y:S01]  /*a1e0*/  FFMA.FTZ R6, R29, c[0x0][0x2d0], -R107 ;  /* 0x0000b4001d067a23 */ /* 0x000fe2000001086b */
[----:B------:R-:W-:Y:S01]  /*a1f0*/  MOV R150, R80 ;  /* 0x0000005000967202 */ /* 0x000fe20000000f00 */
[----:B------:R-:W-:Y:S01]  /*a200*/  FMUL.FTZ R7, R71, R127 ;  /* 0x0000007f47077220 */ /* 0x000fe20000410000 */
[----:B-1----:R-:W-:Y:S01]  /*a210*/  @P0 IADD3.X R9, R5, R14, RZ, P2, !PT ;  /* 0x0000000e05090210 */ /* 0x002fe200017fe4ff */
[----:B------:R-:W-:Y:S01]  /*a220*/  FMUL.FTZ R14, R0, R130 ;  /* 0x00000082000e7220 */ /* 0x000fe20000410000 */
[----:B------:R-:W-:Y:S01]  /*a230*/  MOV R130, R87 ;  /* 0x0000005700827202 */ /* 0x000fe20000000f00 */
[C---:B------:R-:W-:Y:S01]  /*a240*/  FMUL.FTZ R29, R72.reuse, R145 ;  /* 0x00000091481d7220 */ /* 0x040fe20000410000 */
[----:B--2---:R-:W-:Y:S01]  /*a250*/  MOV R142, R92 ;  /* 0x0000005c008e7202 */ /* 0x004fe20000000f00 */
[----:B------:R1:W-:Y:S01]  /*a260*/  @P0 LDGSTS.E.BYPASS.LTC128B.128 [R241+0x6900], [R8.64], !P1 ;  /* 0x0690000008f10fae */ /* 0x0003e2000c901d48 */
[----:B------:R2:W2:Y:S01]  /*a270*/  MUFU.EX2 R33, R6 ;  /* 0x0000000600217308 */ /* 0x0004a20000000800 */
[----:B------:R-:W-:Y:S01]  /*a280*/  FMUL.FTZ R41, R72, R157 ;  /* 0x0000009d48297220 */ /* 0x000fe20000410000 */
[----:B------:R-:W-:Y:S01]  /*a290*/  MOV R157, R47 ;  /* 0x0000002f009d7202 */ /* 0x000fe20000000f00 */
[----:B------:R-:W-:Y:S02]  /*a2a0*/  FMUL.FTZ R47, R0, R163 ;  /* 0x000000a3002f7220 */ /* 0x000fe40000410000 */
[----:B---3--:R-:W-:Y:S01]  /*a2b0*/  FFMA.FTZ R4, R194, c[0x0][0x2d0], -R3 ;  /* 0x0000b400c2047a23 */ /* 0x008fe20000010803 */
[----:B------:R-:W-:Y:S01]  /*a2c0*/  MOV R194, R248 ;  /* 0x000000f800c27202 */ /* 0x000fe20000000f00 */
[----:B------:R-:W3:Y:S01]  /*a2d0*/  LDSM.16.MT88.4 R20, [R224+0x100] ;  /* 0x00010000e014783b */ /* 0x000ee20000004200 */
[----:B------:R-:W-:Y:S01]  /*a2e0*/  FMUL.FTZ R5, R73, R125 ;  /* 0x0000007d49057220 */ /* 0x000fe20000410000 */
[----:B------:R-:W-:Y:S01]  /*a2f0*/  MOV R125, R91 ;  /* 0x0000005b007d7202 */ /* 0x000fe20000000f00 */
[----:B------:R1:W-:Y:S01]  /*a300*/  MUFU.EX2 R195, R4 ;  /* 0x0000000400c37308 */ /* 0x0003e20000000800 */
[C---:B------:R-:W-:Y:S02]  /*a310*/  FMUL.FTZ R12, R72.reuse, R128 ;  /* 0x00000080480c7220 */ /* 0x040fe40000410000 */
[----:B------:R-:W-:Y:S02]  /*a320*/  FFMA.FTZ R92, R215, c[0x0][0x2d0], -R105 ;  /* 0x0000b400d75c7a23 */ /* 0x000fe40000010869 */
[----:B------:R-:W3:Y:S01]  /*a330*/  LDSM.16.MT88.4 R36, [R227+0x100] ;  /* 0x00010000e324783b */ /* 0x000ee20000004200 */
[----:B----4-:R-:W-:Y:S01]  /*a340*/  FMUL.FTZ R32, R73, R148 ;  /* 0x0000009449207220 */ /* 0x010fe20000410000 */
[----:B------:R-:W-:Y:S06]  /*a350*/  MOV R148, R83 ;  /* 0x0000005300947202 */ /* 0x000fec0000000f00 */
[----:B------:R-:W4:Y:S01]  /*a360*/  LDSM.16.MT88.4 R52, [R225+0x100] ;  /* 0x00010000e134783b */ /* 0x000f220000004200 */
[----:B--2---:R-:W-:Y:S01]  /*a370*/  FMUL.FTZ R6, R71, R126 ;  /* 0x0000007e47067220 */ /* 0x004fe20000410000 */
[----:B------:R-:W-:Y:S01]  /*a380*/  MOV R128, R33 ;  /* 0x0000002100807202 */ /* 0x000fe20000000f00 */
[C---:B-1----:R-:W-:Y:S01]  /*a390*/  FMUL.FTZ R9, R72.reuse, R121 ;  /* 0x0000007948097220 */ /* 0x042fe20000410000 */
[----:B------:R-:W-:Y:S01]  /*a3a0*/  MOV R126, R90 ;  /* 0x0000005a007e7202 */ /* 0x000fe20000000f00 */
[----:B------:R-:W-:Y:S01]  /*a3b0*/  FMUL.FTZ R8, R72, R120 ;  /* 0x0000007848087220 */ /* 0x000fe20000410000 */
[----:B------:R-:W-:Y:S01]  /*a3c0*/  MOV R120, R35 ;  /* 0x0000002300787202 */ /* 0x000fe20000000f00 */
[----:B------:R-:W-:Y:S01]  /*a3d0*/  FMUL.FTZ R33, R73, R149 ;  /* 0x0000009549217220 */ /* 0x000fe20000410000 */
[----:B------:R-:W-:Y:S01]  /*a3e0*/  MOV R149, R82 ;  /* 0x0000005200957202 */ /* 0x000fe20000000f00 */
[----:B------:R-:W-:Y:S01]  /*a3f0*/  FMUL.FTZ R35, R71, R151 ;  /* 0x0000009747237220 */ /* 0x000fe20000410000 */
[----:B------:R-:W1:Y:S01]  /*a400*/  LDSM.16.MT88.4 R80, [R226+0x100] ;  /* 0x00010000e250783b */ /* 0x000e620000004200 */
[--C-:B------:R-:W-:Y:S01]  /*a410*/  FFMA.FTZ R4, R193, c[0x0][0x2d0], -R3.reuse ;  /* 0x0000b400c1047a23 */ /* 0x100fe20000010803 */
[----:B------:R-:W-:Y:S01]  /*a420*/  MOV R193, R40 ;  /* 0x0000002800c17202 */ /* 0x000fe20000000f00 */
[--C-:B------:R-:W-:Y:S01]  /*a430*/  FFMA.FTZ R40, R51, c[0x0][0x2d0], -R100.reuse ;  /* 0x0000b40033287a23 */ /* 0x100fe20000010864 */
[----:B------:R-:W-:Y:S01]  /*a440*/  MOV R151, R59 ;  /* 0x0000003b00977202 */ /* 0x000fe20000000f00 */
[----:B------:R2:W1:Y:S01]  /*a450*/  MUFU.EX2 R196, R4 ;  /* 0x0000000400c47308 */ /* 0x0004620000000800 */
[----:B------:R-:W-:Y:S01]  /*a460*/  FMUL.FTZ R51, R71, R167 ;  /* 0x000000a747337220 */ /* 0x000fe20000410000 */
[----:B------:R-:W-:Y:S01]  /*a470*/  MOV R121, R89 ;  /* 0x0000005900797202 */ /* 0x000fe20000000f00 */
[----:B------:R-:W-:Y:S01]  /*a480*/  FMUL.FTZ R59, R0, R175 ;  /* 0x000000af003b7220 */ /* 0x000fe20000410000 */
[----:B------:R-:W-:Y:S08]  /*a490*/  LDSM.16.MT88.4 R88, [R227+0x900] ;  /* 0x00090000e358783b */ /* 0x000ff00000004200 */
[----:B------:R-:W0:Y:S01]  /*a4a0*/  LDGDEPBAR ;  /* 0x00000000000079af */ /* 0x000e220000000000 */
[--C-:B--2---:R-:W-:Y:S02]  /*a4b0*/  FFMA.FTZ R4, R30, c[0x0][0x2d0], -R3.reuse ;  /* 0x0000b4001e047a23 */ /* 0x104fe40000010803 */
[C---:B------:R-:W-:Y:S01]  /*a4c0*/  FMUL.FTZ R30, R0.reuse, R146 ;  /* 0x00000092001e7220 */ /* 0x040fe20000410000 */
[----:B------:R-:W-:Y:S01]  /*a4d0*/  MOV R146, R42 ;  /* 0x0000002a00927202 */ /* 0x000fe20000000f00 */
[----:B------:R2:W-:Y:S01]  /*a4e0*/  MUFU.EX2 R197, R4 ;  /* 0x0000000400c57308 */ /* 0x0005e20000000800 */
[C---:B------:R-:W-:Y:S01]  /*a4f0*/  FMUL.FTZ R42, R0.reuse, R158 ;  /* 0x0000009e002a7220 */ /* 0x040fe20000410000 */
[----:B------:R-:W-:Y:S01]  /*a500*/  MOV R158, R219 ;  /* 0x000000db009e7202 */ /* 0x000fe20000000f00 */
[----:B--2---:R-:W-:Y:S02]  /*a510*/  FFMA.FTZ R4, R31, c[0x0][0x2d0], -R3 ;  /* 0x0000b4001f047a23 */ /* 0x004fe40000010803 */
[----:B------:R-:W-:Y:S01]  /*a520*/  FMUL.FTZ R31, R0, R147 ;  /* 0x00000093001f7220 */ /* 0x000fe20000410000 */
[----:B------:R-:W-:Y:S04]  /*a530*/  MOV R147, R44 ;  /* 0x0000002c00937202 */ /* 0x000fe80000000f00 */
[----:B------:R2:W1:Y:S01]  /*a540*/  MUFU.EX2 R199, R4 ;  /* 0x0000000400c77308 */ /* 0x0004620000000800 */
[----:B------:R-:W-:Y:S09]  /*a550*/  FFMA.FTZ R44, R208, c[0x0][0x2d0], -R107 ;  /* 0x0000b400d02c7a23 */ /* 0x000ff2000001086b */
[----:B------:R1:W-:Y:S01]  /*a560*/  MUFU.EX2 R145, R44 ;  /* 0x0000002c00917308 */ /* 0x0003e20000000800 */
[C---:B--2---:R-:W-:Y:S09]  /*a570*/  FMUL.FTZ R4, R73.reuse, R124 ;  /* 0x0000007c49047220 */ /* 0x044ff20000410000 */
[----:B------:R2:W-:Y:S01]  /*a580*/  MUFU.EX2 R124, R24 ;  /* 0x00000018007c7308 */ /* 0x0005e20000000800 */
[-C--:B---3--:R-:W-:Y:S05]  /*a590*/  HMMA.16816.F32 R4, R76, R20.reuse, R4 ;  /* 0x000000144c04723c */ /* 0x088fea0000001804 */
[----:B-1----:R-:W-:Y:S03]  /*a5a0*/  FMUL.FTZ R44, R72, R160 ;  /* 0x000000a0482c7220 */ /* 0x002fe60000410000 */
[C---:B------:R-:W-:Y:S07]  /*a5b0*/  HMMA.16816.F32 R8, R64.reuse, R20, R8 ;  /* 0x000000144008723c */ /* 0x040fee0000001808 */
[----:B------:R-:W-:Y:S01]  /*a5c0*/  FFMA.FTZ R20, R48, c[0x0][0x2d0], -R105 ;  /* 0x0000b40030147a23 */ /* 0x000fe20000010869 */
[-C--:B------:R-:W-:Y:S03]  /*a5d0*/  HMMA.16816.F32 R12, R64, R22.reuse, R12 ;  /* 0x00000016400c723c */ /* 0x080fe6000000180c */
[----:B------:R1:W3:Y:S01]  /*a5e0*/  MUFU.EX2 R127, R20 ;  /* 0x00000014007f7308 */ /* 0x0002e20000000800 */
[----:B------:R-:W-:Y:S01]  /*a5f0*/  FMUL.FTZ R21, R73, R137 ;  /* 0x0000008949157220 */ /* 0x000fe20000410000 */
[----:B------:R-:W-:Y:S01]  /*a600*/  MOV R137, R84 ;  /* 0x0000005400897202 */ /* 0x000fe20000000f00 */
[C---:B--2---:R-:W-:Y:S01]  /*a610*/  FMUL.FTZ R24, R72.reuse, R140 ;  /* 0x0000008c48187220 */ /* 0x044fe20000410000 */
[----:B------:R-:W2:Y:S01]  /*a620*/  LDSM.16.MT88.4 R84, [R224+0x900] ;  /* 0x00090000e054783b */ /* 0x000ea20000004200 */
[C---:B------:R-:W-:Y:S04]  /*a630*/  HMMA.16816.F32 R16, R76.reuse, R22, R16 ;  /* 0x000000164c10723c */ /* 0x040fe80000001810 */
[--C-:B------:R-:W-:Y:S01]  /*a640*/  FFMA.FTZ R48, R203, c[0x0][0x2d0], -R107.reuse ;  /* 0x0000b400cb307a23 */ /* 0x100fe2000001086b */
[----:B------:R-:W-:Y:S02]  /*a650*/  MOV R140, R94 ;  /* 0x0000005e008c7202 */ /* 0x000fe40000000f00 */
[C---:B------:R-:W-:Y:S01]  /*a660*/  FMUL.FTZ R22, R71.reuse, R138 ;  /* 0x0000008a47167220 */ /* 0x040fe20000410000 */
[----:B------:R-:W-:Y:S01]  /*a670*/  MOV R138, R252 ;  /* 0x000000fc008a7202 */ /* 0x000fe20000000f00 */
[----:B------:R-:W-:Y:S01]  /*a680*/  FMUL.FTZ R23, R71, R139 ;  /* 0x0000008b47177220 */ /* 0x000fe20000410000 */
[----:B------:R3:W2:Y:S02]  /*a690*/  MUFU.EX2 R252, R28 ;  /* 0x0000001c00fc7308 */ /* 0x0006a40000000800 */
[----:B------:R-:W-:Y:S01]  /*a6a0*/  MOV R139, R61 ;  /* 0x0000003d008b7202 */ /* 0x000fe20000000f00 */
[C---:B------:R-:W-:Y:S02]  /*a6b0*/  FMUL.FTZ R61, R72.reuse, R177 ;  /* 0x000000b1483d7220 */ /* 0x040fe40000410000 */
[----:B-1----:R-:W-:Y:S01]  /*a6c0*/  FMUL.FTZ R20, R73, R136 ;  /* 0x0000008849147220 */ /* 0x002fe20000410000 */
[----:B------:R-:W-:Y:S04]  /*a6d0*/  MOV R136, R223 ;  /* 0x000000df00887202 */ /* 0x000fe80000000f00 */
[----:B------:R1:W-:Y:S02]  /*a6e0*/  MUFU.EX2 R223, R48 ;  /* 0x0000003000df7308 */ /* 0x0003e40000000800 */
[-C--:B------:R-:W-:Y:S08]  /*a6f0*/  HMMA.16816.F32 R20, R76, R36.reuse, R20 ;  /* 0x000000244c14723c */ /* 0x080ff00000001814 */
[C---:B------:R-:W-:Y:S04]  /*a700*/  HMMA.16816.F32 R24, R64.reuse, R36, R24 ;  /* 0x000000244018723c */ /* 0x040fe80000001818 */
[----:B---3--:R-:W-:Y:S02]  /*a710*/  FMUL.FTZ R28, R72, R144 ;  /* 0x00000090481c7220 */ /* 0x008fe40000410000 */
[----:B------:R3:W-:Y:S01]  /*a720*/  MUFU.EX2 R144, R60 ;  /* 0x0000003c00907308 */ /* 0x0007e20000000800 */
[--C-:B------:R-:W-:Y:S02]  /*a730*/  FFMA.FTZ R36, R50, c[0x0][0x2d0], -R100.reuse ;  /* 0x0000b40032247a23 */ /* 0x100fe40000010864 */
[----:B------:R-:W-:Y:S02]  /*a740*/  FMUL.FTZ R50, R71, R166 ;  /* 0x000000a647327220 */ /* 0x000fe40000410000 */
[-C--:B------:R-:W-:Y:S03]  /*a750*/  HMMA.16816.F32 R28, R64, R38.reuse, R28 ;  /* 0x00000026401c723c */ /* 0x080fe6000000181c */
[C---:B-1----:R-:W-:Y:S02]  /*a760*/  FMUL.FTZ R48, R73.reuse, R164 ;  /* 0x000000a449307220 */ /* 0x042fe40000410000 */
[----:B------:R-:W-:Y:S01]  /*a770*/  LDSM.16.MT88.4 R164, [R225+0x3100] ;  /* 0x00310000e1a4783b */ /* 0x000fe20000004200 */
[----:B------:R1:W-:Y:S01]  /*a780*/  MUFU.EX2 R248, R36 ;  /* 0x0000002400f87308 */ /* 0x0003e20000000800 */
[----:B------:R-:W-:Y:S01]  /*a790*/  FMUL.FTZ R37, R73, R153 ;  /* 0x0000009949257220 */ /* 0x000fe20000410000 */
[C---:B------:R-:W-:Y:S07]  /*a7a0*/  HMMA.16816.F32 R32, R76.reuse, R38, R32 ;  /* 0x000000264c20723c */ /* 0x040fee0000001820 */
[C---:B------:R-:W-:Y:S01]  /*a7b0*/  FMUL.FTZ R39, R71.reuse, R155 ;  /* 0x0000009b47277220 */ /* 0x040fe20000410000 */
[----:B------:R-:W-:Y:S01]  /*a7c0*/  MOV R155, R249 ;  /* 0x000000f9009b7202 */ /* 0x000fe20000000f00 */
[----:B------:R-:W-:Y:S01]  /*a7d0*/  FMUL.FTZ R38, R71, R154 ;  /* 0x0000009a47267220 */ /* 0x000fe20000410000 */
[----:B------:R2:W2:Y:S02]  /*a7e0*/  MUFU.EX2 R249, R40 ;  /* 0x0000002800f97308 */ /* 0x0004a40000000800 */
[C---:B---3--:R-:W-:Y:S02]  /*a7f0*/  FMUL.FTZ R60, R72.reuse, R176 ;  /* 0x000000b0483c7220 */ /* 0x048fe40000410000 */
[----:B-1----:R-:W-:Y:S07]  /*a800*/  FMUL.FTZ R36, R73, R152 ;  /* 0x0000009849247220 */ /* 0x002fee0000410000 */
[-C--:B----4-:R-:W-:Y:S03]  /*a810*/  HMMA.16816.F32 R36, R76, R52.reuse, R36 ;  /* 0x000000344c24723c */ /* 0x090fe60000001824 */
[C---:B--2---:R-:W-:Y:S01]  /*a820*/  FMUL.FTZ R40, R72.reuse, R156 ;  /* 0x0000009c48287220 */ /* 0x044fe20000410000 */
[----:B------:R-:W-:Y:S01]  /*a830*/  MOV R156, R57 ;  /* 0x00000039009c7202 */ /* 0x000fe20000000f00 */
[----:B------:R-:W-:Y:S05]  /*a840*/  FMUL.FTZ R57, R72, R173 ;  /* 0x000000ad48397220 */ /* 0x000fea0000410000 */
[C---:B------:R-:W-:Y:S07]  /*a850*/  HMMA.16816.F32 R40, R64.reuse, R52, R40 ;  /* 0x000000344028723c */ /* 0x040fee0000001828 */
[----:B------:R-:W-:Y:S01]  /*a860*/  FFMA.FTZ R52, R209, c[0x0][0x2d0], -R107 ;  /* 0x0000b400d1347a23 */ /* 0x000fe2000001086b */
[-C--:B------:R-:W-:Y:S03]  /*a870*/  HMMA.16816.F32 R44, R64, R54.reuse, R44 ;  /* 0x00000036402c723c */ /* 0x080fe6000000182c */
[----:B------:R1:W2:Y:S01]  /*a880*/  MUFU.EX2 R220, R52 ;  /* 0x0000003400dc7308 */ /* 0x0002a20000000800 */
[----:B------:R-:W-:Y:S04]  /*a890*/  FMUL.FTZ R53, R73, R169 ;  /* 0x000000a949357220 */ /* 0x000fe80000410000 */
[C---:B------:R-:W-:Y:S07]  /*a8a0*/  HMMA.16816.F32 R48, R76.reuse, R54, R48 ;  /* 0x000000364c30723c */ /* 0x040fee0000001830 */
[C---:B------:R-:W-:Y:S02]  /*a8b0*/  FMUL.FTZ R55, R71.reuse, R171 ;  /* 0x000000ab47377220 */ /* 0x040fe40000410000 */
[----:B------:R-:W-:Y:S03]  /*a8c0*/  FMUL.FTZ R54, R71, R170 ;  /* 0x000000aa47367220 */ /* 0x000fe60000410000 */
[C---:B-1----:R-:W-:Y:S07]  /*a8d0*/  FMUL.FTZ R52, R73.reuse, R168 ;  /* 0x000000a849347220 */ /* 0x042fee0000410000 */
[-C--:B------:R-:W-:Y:S08]  /*a8e0*/  HMMA.16816.F32 R52, R76, R80.reuse, R52 ;  /* 0x000000504c34723c */ /* 0x080ff00000001834 */
[C---:B------:R-:W-:Y:S07]  /*a8f0*/  HMMA.16816.F32 R56, R64.reuse, R80, R56 ;  /* 0x000000504038723c */ /* 0x040fee0000001838 */
[--C-:B------:R-:W-:Y:S01]  /*a900*/  FFMA.FTZ R80, R216, c[0x0][0x2d0], -R3.reuse ;  /* 0x0000b400d8507a23 */ /* 0x100fe20000010803 */
[-C--:B------:R-:W-:Y:S03]  /*a910*/  HMMA.16816.F32 R60, R64, R82.reuse, R60 ;  /* 0x00000052403c723c */ /* 0x080fe6000000183c */
[----:B------:R1:W3:Y:S01]  /*a920*/  MUFU.EX2 R154, R80 ;  /* 0x00000050009a7308 */ /* 0x0002e20000000800 */
[----:B------:R-:W-:Y:S03]  /*a930*/  F2FP.PACK_AB R81, R196, R195 ;  /* 0x000000c3c451723e */ /* 0x000fe600000000ff */
[C---:B------:R-:W-:Y:S02]  /*a940*/  FMUL.FTZ R64, R73.reuse, R180 ;  /* 0x000000b449407220 */ /* 0x040fe40000410000 */
[----:B------:R-:W-:Y:S03]  /*a950*/  FMUL.FTZ R65, R73, R181 ;  /* 0x000000b549417220 */ /* 0x000fe60000410000 */
[C---:B------:R-:W-:Y:S02]  /*a960*/  FMUL.FTZ R66, R71.reuse, R182 ;  /* 0x000000b647427220 */ /* 0x040fe40000410000 */
[----:B------:R-:W-:Y:S07]  /*a970*/  FMUL.FTZ R67, R71, R183 ;  /* 0x000000b747437220 */ /* 0x000fee0000410000 */
[----:B------:R-:W-:Y:S04]  /*a980*/  HMMA.16816.F32 R64, R76, R82, R64 ;  /* 0x000000524c40723c */ /* 0x000fe80000001840 */
[--C-:B-1----:R-:W-:Y:S03]  /*a990*/  FFMA.FTZ R80, R214, c[0x0][0x2d0], -R3.reuse ;  /* 0x0000b400d6507a23 */ /* 0x102fe60000010803 */
[----:B------:R-:W-:Y:S02]  /*a9a0*/  F2FP.PACK_AB R76, R122, R130 ;  /* 0x000000827a4c723e */ /* 0x000fe400000000ff */
[----:B------:R-:W-:Y:S01]  /*a9b0*/  F2FP.PACK_AB R78, R141, R126 ;  /* 0x0000007e8d4e723e */ /* 0x000fe200000000ff */
[----:B------:R1:W-:Y:S02]  /*a9c0*/  MUFU.EX2 R152, R80 ;  /* 0x0000005000987308 */ /* 0x0003e40000000800 */
[----:B------:R-:W-:Y:S02]  /*a9d0*/  F2FP.PACK_AB R77, R121, R129 ;  /* 0x00000081794d723e */ /* 0x000fe400000000ff */
[----:B------:R-:W-:Y:S02]  /*a9e0*/  F2FP.PACK_AB R79, R140, R125 ;  /* 0x0000007d8c4f723e */ /* 0x000fe400000000ff */
[----:B------:R-:W-:Y:S02]  /*a9f0*/  F2FP.PACK_AB R82, R128, R142 ;  /* 0x0000008e8052723e */ /* 0x000fe400000000ff */
[----:B------:R-:W-:Y:S03]  /*aa00*/  F2FP.PACK_AB R83, R199, R197 ;  /* 0x000000c5c753723e */ /* 0x000fe600000000ff */
[-C--:B------:R-:W-:Y:S03]  /*aa10*/  HMMA.16816.F32 R4, R76, R84.reuse, R4 ;  /* 0x000000544c04723c */ /* 0x080fe60000001804 */
[----:B-1----:R-:W-:Y:S02]  /*aa20*/  FFMA.FTZ R80, R217, c[0x0][0x2d0], -R3 ;  /* 0x0000b400d9507a23 */ /* 0x002fe40000010803 */
[----:B------:R1:W-:Y:S10]  /*aa30*/  MUFU.EX2 R217, R92 ;  /* 0x0000005c00d97308 */ /* 0x0003f40000000800 */
[----:B------:R4:W2:Y:S01]  /*aa40*/  MUFU.EX2 R153, R80 ;  /* 0x0000005000997308 */ /* 0x0008a20000000800 */
[----:B-1----:R-:W1:Y:S01]  /*aa50*/  LDSM.16.MT88.4 R92, [R225+0x900] ;  /* 0x00090000e15c783b */ /* 0x002e620000004200 */
[----:B----4-:R-:W-:Y:S07]  /*aa60*/  F2FP.PACK_AB R80, R120, R123 ;  /* 0x0000007b7850723e */ /* 0x010fee00000000ff */
[C---:B------:R-:W-:Y:S07]  /*aa70*/  HMMA.16816.F32 R8, R80.reuse, R84, R8 ;  /* 0x000000545008723c */ /* 0x040fee0000001808 */
[--C-:B------:R-:W-:Y:S01]  /*aa80*/  FFMA.FTZ R84, R218, c[0x0][0x2d0], -R105.reuse ;  /* 0x0000b400da547a23 */ /* 0x100fe20000010869 */
[-C--:B------:R-:W-:Y:S03]  /*aa90*/  HMMA.16816.F32 R12, R80, R86.reuse, R12 ;  /* 0x00000056500c723c */ /* 0x080fe6000000180c */
[----:B------:R4:W1:Y:S05]  /*aaa0*/  MUFU.EX2 R219, R84 ;  /* 0x0000005400db7308 */ /* 0x00086a0000000800 */
[C---:B------:R-:W-:Y:S08]  /*aab0*/  HMMA.16816.F32 R16, R76.reuse, R86, R16 ;  /* 0x000000564c10723c */ /* 0x040ff00000001810 */
[-C--:B------:R-:W-:Y:S08]  /*aac0*/  HMMA.16816.F32 R20, R76, R88.reuse, R20 ;  /* 0x000000584c14723c */ /* 0x080ff00000001814 */
[C---:B------:R-:W-:Y:S04]  /*aad0*/  HMMA.16816.F32 R24, R80.reuse, R88, R24 ;  /* 0x000000585018723c */ /* 0x040fe80000001818 */
[--C-:B----4-:R-:W-:Y:S04]  /*aae0*/  FFMA.FTZ R84, R212, c[0x0][0x2d0], -R105.reuse ;  /* 0x0000b400d4547a23 */ /* 0x110fe80000010869 */
[-C--:B------:R-:W-:Y:S01]  /*aaf0*/  HMMA.16816.F32 R28, R80, R90.reuse, R28 ;  /* 0x0000005a501c723c */ /* 0x080fe2000000181c */
[----:B------:R4:W-:Y:S07]  /*ab00*/  MUFU.EX2 R216, R84 ;  /* 0x0000005400d87308 */ /* 0x0009ee0000000800 */
[C---:B------:R-:W-:Y:S08]  /*ab10*/  HMMA.16816.F32 R32, R76.reuse, R90, R32 ;  /* 0x0000005a4c20723c */ /* 0x040ff00000001820 */
[-C--:B-1----:R-:W-:Y:S08]  /*ab20*/  HMMA.16816.F32 R36, R76, R92.reuse, R36 ;  /* 0x0000005c4c24723c */ /* 0x082ff00000001824 */
[C---:B------:R-:W-:Y:S04]  /*ab30*/  HMMA.16816.F32 R40, R80.reuse, R92, R40 ;  /* 0x0000005c5028723c */ /* 0x040fe80000001828 */
[----:B----4-:R-:W-:Y:S04]  /*ab40*/  FFMA.FTZ R84, R211, c[0x0][0x2d0], -R105 ;  /* 0x0000b400d3547a23 */ /* 0x010fe80000010869 */
[-C--:B------:R-:W-:Y:S01]  /*ab50*/  HMMA.16816.F32 R44, R80, R94.reuse, R44 ;  /* 0x0000005e502c723c */ /* 0x080fe2000000182c */
[----:B------:R1:W4:Y:S07]  /*ab60*/  MUFU.EX2 R218, R84 ;  /* 0x0000005400da7308 */ /* 0x00032e0000000800 */
[C---:B------:R-:W-:Y:S04]  /*ab70*/  HMMA.16816.F32 R48, R76.reuse, R94, R48 ;  /* 0x0000005e4c30723c */ /* 0x040fe80000001830 */
[--C-:B-1----:R-:W-:Y:S01]  /*ab80*/  FFMA.FTZ R84, R159, c[0x0][0x2d0], -R100.reuse ;  /* 0x0000b4009f547a23 */ /* 0x102fe20000010864 */
[----:B------:R-:W-:Y:S02]  /*ab90*/  MOV R159, R158 ;  /* 0x0000009e009f7202 */ /* 0x000fe40000000f00 */
[----:B------:R-:W-:Y:S01]  /*aba0*/  MOV R158, R157 ;  /* 0x0000009d009e7202 */ /* 0x000fe20000000f00 */
[----:B------:R1:W-:Y:S01]  /*abb0*/  MUFU.EX2 R213, R84 ;  /* 0x0000005400d57308 */ /* 0x0003e20000000800 */
[----:B------:R-:W-:Y:S03]  /*abc0*/  MOV R157, R156 ;  /* 0x0000009c009d7202 */ /* 0x000fe60000000f00 */
[--C-:B------:R-:W-:Y:S01]  /*abd0*/  FFMA.FTZ R88, R159, c[0x0][0x2d0], -R100.reuse ;  /* 0x0000b4009f587a23 */ /* 0x100fe20000010864 */
[----:B------:R-:W-:Y:S02]  /*abe0*/  MOV R156, R155 ;  /* 0x0000009b009c7202 */ /* 0x000fe40000000f00 */
[----:B------:R-:W-:Y:S02]  /*abf0*/  MOV R203, R158 ;  /* 0x0000009e00cb7202 */ /* 0x000fe40000000f00 */
[----:B------:R-:W-:Y:S02]  /*ac00*/  MOV R159, R156 ;  /* 0x0000009c009f7202 */ /* 0x000fe40000000f00 */
[----:B------:R-:W-:Y:S01]  /*ac10*/  MOV R208, R157 ;  /* 0x0000009d00d07202 */ /* 0x000fe20000000f00 */
[----:B------:R2:W2:Y:S01]  /*ac20*/  MUFU.EX2 R215, R88 ;  /* 0x0000005800d77308 */ /* 0x0004a20000000800 */
[----:B------:R-:W-:Y:S02]  /*ac30*/  MOV R155, R151 ;  /* 0x00000097009b7202 */ /* 0x000fe40000000f00 */
[----:B------:R-:W-:Y:S02]  /*ac40*/  MOV R160, R208 ;  /* 0x000000d000a07202 */ /* 0x000fe40000000f00 */
[----:B------:R-:W-:Y:S02]  /*ac50*/  MOV R151, R150 ;  /* 0x0000009600977202 */ /* 0x000fe40000000f00 */
[----:B------:R-:W-:Y:S02]  /*ac60*/  MOV R150, R149 ;  /* 0x0000009500967202 */ /* 0x000fe40000000f00 */
[----:B------:R-:W-:Y:S02]  /*ac70*/  MOV R149, R148 ;  /* 0x0000009400957202 */ /* 0x000fe40000000f00 */
[----:B------:R-:W-:Y:S02]  /*ac80*/  MOV R148, R201 ;  /* 0x000000c900947202 */ /* 0x000fe40000000f00 */
[----:B------:R-:W-:Y:S01]  /*ac90*/  MOV R201, R138 ;  /* 0x0000008a00c97202 */ /* 0x000fe20000000f00 */
[----:B-1----:R-:W1:Y:S01]  /*aca0*/  LDSM.16.MT88.4 R84, [R226+0x900] ;  /* 0x00090000e254783b */ /* 0x002e620000004200 */
[----:B------:R-:W-:Y:S02]  /*acb0*/  MOV R157, R151 ;  /* 0x00000097009d7202 */ /* 0x000fe40000000f00 */
[----:B------:R-:W-:Y:S02]  /*acc0*/  MOV R151, R201 ;  /* 0x000000c900977202 */ /* 0x000fe40000000f00 */
[----:B------:R-:W-:Y:S02]  /*acd0*/  MOV R158, R155 ;  /* 0x0000009b009e7202 */ /* 0x000fe40000000f00 */
[----:B------:R-:W-:Y:S02]  /*ace0*/  MOV R156, R149 ;  /* 0x00000095009c7202 */ /* 0x000fe40000000f00 */
[----:B------:R-:W-:Y:S01]  /*acf0*/  MOV R155, R148 ;  /* 0x00000094009b7202 */ /* 0x000fe20000000f00 */
[--C-:B--2---:R-:W-:Y:S01]  /*ad00*/  FFMA.FTZ R88, R203, c[0x0][0x2d0], -R100.reuse ;  /* 0x0000b400cb587a23 */ /* 0x104fe20000010864 */
[----:B------:R-:W-:Y:S02]  /*ad10*/  MOV R203, R159 ;  /* 0x0000009f00cb7202 */ /* 0x000fe40000000f00 */
[----:B------:R-:W-:Y:S01]  /*ad20*/  MOV R208, R158 ;  /* 0x0000009e00d07202 */ /* 0x000fe20000000f00 */
[----:B------:R2:W-:Y:S01]  /*ad30*/  MUFU.EX2 R159, R88 ;  /* 0x00000058009f7308 */ /* 0x0005e20000000800 */
[----:B------:R-:W-:Y:S02]  /*ad40*/  MOV R158, R157 ;  /* 0x0000009d009e7202 */ /* 0x000fe40000000f00 */
        /* <DEDUP_REMOVED lines=8> */
[----:B------:R3:W5:Y:S01]  /*add0*/  LDL.LU R236, [R1+0x60] ;  /* 0x0000600001ec7983 */ /* 0x0007620000300800 */
[----:B------:R-:W-:Y:S02]  /*ade0*/  MOV R138, R117 ;  /* 0x00000075008a7202 */ /* 0x000fe40000000f00 */
[----:B------:R-:W-:Y:S01]  /*adf0*/  MOV R117, R237 ;  /* 0x000000ed00757202 */ /* 0x000fe20000000f00 */
[--C-:B--2---:R-:W-:Y:S01]  /*ae00*/  FFMA.FTZ R88, R160, c[0x0][0x2d0], -R100.reuse ;  /* 0x0000b400a0587a23 */ /* 0x104fe20000010864 */
[----:B------:R2:W5:Y:S01]  /*ae10*/  LDL.LU R237, [R1+0x5c] ;  /* 0x00005c0001ed7983 */ /* 0x0005620000300800 */
[-C--:B-1----:R-:W-:Y:S02]  /*ae20*/  HMMA.16816.F32 R52, R76, R84.reuse, R52 ;  /* 0x000000544c34723c */ /* 0x082fe40000001834 */
[----:B------:R1:W1:Y:S01]  /*ae30*/  MUFU.EX2 R214, R88 ;  /* 0x0000005800d67308 */ /* 0x0002620000000800 */
[----:B------:R-:W-:Y:S01]  /*ae40*/  MOV R148, R137 ;  /* 0x0000008900947202 */ /* 0x000fe20000000f00 */
[----:B------:R2:W5:Y:S01]  /*ae50*/  LDL.LU R238, [R1+0x58] ;  /* 0x0000580001ee7983 */ /* 0x0005620000300800 */
[----:B------:R-:W-:Y:S02]  /*ae60*/  MOV R151, R149 ;  /* 0x0000009500977202 */ /* 0x000fe40000000f00 */
[----:B------:R-:W-:Y:S01]  /*ae70*/  MOV R160, R208 ;  /* 0x000000d000a07202 */ /* 0x000fe20000000f00 */
[C---:B------:R-:W-:Y:S04]  /*ae80*/  HMMA.16816.F32 R56, R80.reuse, R84, R56 ;  /* 0x000000545038723c */ /* 0x040fe80000001838 */
[----:B------:R-:W-:Y:S02]  /*ae90*/  MOV R208, R157 ;  /* 0x0000009d00d07202 */ /* 0x000fe40000000f00 */
[----:B------:R-:W-:Y:S02]  /*aea0*/  MOV R149, R148 ;  /* 0x0000009400957202 */ /* 0x000fe40000000f00 */
[-C--:B------:R-:W-:Y:S04]  /*aeb0*/  HMMA.16816.F32 R60, R80, R86.reuse, R60 ;  /* 0x00000056503c723c */ /* 0x080fe8000000183c */
[----:B------:R-:W-:Y:S02]  /*aec0*/  MOV R157, R151 ;  /* 0x00000097009d7202 */ /* 0x000fe40000000f00 */
[----:B------:R-:W-:Y:S02]  /*aed0*/  MOV R151, R149 ;  /* 0x0000009500977202 */ /* 0x000fe40000000f00 */
[----:B------:R-:W-:Y:S04]  /*aee0*/  HMMA.16816.F32 R64, R76, R86, R64 ;  /* 0x000000564c40723c */ /* 0x000fe80000001840 */
[--C-:B-1----:R-:W-:Y:S01]  /*aef0*/  FFMA.FTZ R88, R203, c[0x0][0x2d0], -R107.reuse ;  /* 0x0000b400cb587a23 */ /* 0x102fe2000001086b */
[----:B------:R-:W-:Y:S02]  /*af00*/  MOV R203, R158 ;  /* 0x0000009e00cb7202 */ /* 0x000fe40000000f00 */
[----:B------:R-:W-:Y:S02]  /*af10*/  MOV R158, R155 ;  /* 0x0000009b009e7202 */ /* 0x000fe40000000f00 */
[----:B------:R1:W-:Y:S03]  /*af20*/  MUFU.EX2 R155, R88 ;  /* 0x00000058009b7308 */ /* 0x0003e60000000800 */
[----:B------:R-:W-:Y:S02]  /*af30*/  MOV R161, R203 ;  /* 0x000000cb00a17202 */ /* 0x000fe40000000f00 */
[----:B------:R-:W-:Y:S02]  /*af40*/  MOV R203, R158 ;  /* 0x0000009e00cb7202 */ /* 0x000fe40000000f00 */
[----:B------:R-:W-:Y:S01]  /*af50*/  MOV R148, R201 ;  /* 0x000000c900947202 */ /* 0x000fe20000000f00 */
[--C-:B------:R-:W-:Y:S01]  /*af60*/  FFMA.FTZ R92, R161, c[0x0][0x2d0], -R107.reuse ;  /* 0x0000b400a15c7a23 */ /* 0x100fe2000001086b */
[----:B------:R-:W-:Y:S02]  /*af70*/  F2FP.PACK_AB R76, R146, R147 ;  /* 0x00000093924c723e */ /* 0x000fe400000000ff */
[----:B------:R-:W-:Y:S01]  /*af80*/  MOV R149, R148 ;  /* 0x0000009400957202 */ /* 0x000fe20000000f00 */
[----:B------:R2:W-:Y:S01]  /*af90*/  MUFU.EX2 R163, R92 ;  /* 0x0000005c00a37308 */ /* 0x0005e20000000800 */
[----:B------:R-:W-:Y:S02]  /*afa0*/  F2FP.PACK_AB R78, R124, R127 ;  /* 0x0000007f7c4e723e */ /* 0x000fe400000000ff */
[----:B------:R-:W-:Y:S02]  /*afb0*/  F2FP.PACK_AB R77, R251, R252 ;  /* 0x000000fcfb4d723e */ /* 0x000fe400000000ff */
[----:B------:R-:W-:Y:S02]  /*afc0*/  F2FP.PACK_AB R79, R249, R248 ;  /* 0x000000f8f94f723e */ /* 0x000fe400000000ff */
[----:B------:R-:W-:Y:S02]  /*afd0*/  F2FP.PACK_AB R82, R221, R220 ;  /* 0x000000dcdd52723e */ /* 0x000fe400000000ff */
[----:B---3--:R-:W-:Y:S02]  /*afe0*/  F2FP.PACK_AB R81, R154, R144 ;  /* 0x000000909a51723e */ /* 0x008fe400000000ff */
[----:B------:R-:W-:Y:S01]  /*aff0*/  F2FP.PACK_AB R83, R153, R152 ;  /* 0x000000989953723e */ /* 0x000fe200000000ff */
[--C-:B-1----:R-:W-:Y:S01]  /*b000*/  FFMA.FTZ R88, R160, c[0x0][0x2d0], -R107.reuse ;  /* 0x0000b400a0587a23 */ /* 0x102fe2000001086b */
[----:B------:R-:W-:Y:S02]  /*b010*/  MOV R160, R208 ;  /* 0x000000d000a07202 */ /* 0x000fe40000000f00 */
[----:B------:R-:W-:Y:S01]  /*b020*/  MOV R208, R157 ;  /* 0x0000009d00d07202 */ /* 0x000fe20000000f00 */
[----:B------:R1:W-:Y:S01]  /*b030*/  MUFU.EX2 R158, R88 ;  /* 0x00000058009e7308 */ /* 0x0003e20000000800 */
[----:B------:R-:W-:Y:S02]  /*b040*/  MOV R157, R151 ;  /* 0x00000097009d7202 */ /* 0x000fe40000000f00 */
[----:B------:R-:W-:Y:S02]  /*b050*/  MOV R161, R160 ;  /* 0x000000a000a17202 */ /* 0x000fe40000000f00 */
[----:B------:R-:W-:Y:S02]  /*b060*/  MOV R160, R203 ;  /* 0x000000cb00a07202 */ /* 0x000fe40000000f00 */
[----:B------:R-:W-:Y:S01]  /*b070*/  MOV R203, R208 ;  /* 0x000000d000cb7202 */ /* 0x000fe20000000f00 */
[----:B--2---:R-:W-:Y:S01]  /*b080*/  FFMA.FTZ R92, R161, c[0x0][0x2d0], -R107 ;  /* 0x0000b400a15c7a23 */ /* 0x004fe2000001086b */
[----:B------:R-:W-:Y:S01]  /*b090*/  MOV R208, R157 ;  /* 0x0000009d00d07202 */ /* 0x000fe20000000f00 */
[--C-:B------:R-:W-:Y:S01]  /*b0a0*/  FFMA.FTZ R84, R160, c[0x0][0x2d0], -R3.reuse ;  /* 0x0000b400a0547a23 */ /* 0x100fe20000010803 */
[----:B------:R-:W-:Y:S01]  /*b0b0*/  MOV R160, R203 ;  /* 0x000000cb00a07202 */ /* 0x000fe20000000f00 */
[----:B------:R2:W3:Y:S01]  /*b0c0*/  MUFU.EX2 R162, R92 ;  /* 0x0000005c00a27308 */ /* 0x0004e20000000800 */
[----:B------:R-:W-:Y:S02]  /*b0d0*/  MOV R203, R208 ;  /* 0x000000d000cb7202 */ /* 0x000fe40000000f00 */
[----:B------:R-:W-:Y:S01]  /*b0e0*/  MOV R151, R149 ;  /* 0x0000009500977202 */ /* 0x000fe20000000f00 */
[--C-:B------:R-:W-:Y:S01]  /*b0f0*/  FFMA.FTZ R80, R160, c[0x0][0x2d0], -R3.reuse ;  /* 0x0000b400a0507a23 */ /* 0x100fe20000010803 */
[----:B------:R-:W-:Y:S02]  /*b100*/  MOV R160, R203 ;  /* 0x000000cb00a07202 */ /* 0x000fe40000000f00 */
[----:B------:R-:W-:Y:S02]  /*b110*/  MOV R203, R156 ;  /* 0x0000009c00cb7202 */ /* 0x000fe40000000f00 */
[----:B------:R-:W-:Y:S01]  /*b120*/  MOV R157, R151 ;  /* 0x00000097009d7202 */ /* 0x000fe20000000f00 */
[----:B------:R3:W-:Y:S01]  /*b130*/  MUFU.EX2 R156, R80 ;  /* 0x00000050009c7308 */ /* 0x0007e20000000800 */
[----:B------:R-:W-:Y:S01]  /*b140*/  MOV R137, R136 ;  /* 0x0000008800897202 */ /* 0x000fe20000000f00 */
[----:B-1----:R-:W1:Y:S01]  /*b150*/  LDSM.16.MT88.4 R88, [R224+0x1100] ;  /* 0x00110000e058783b */ /* 0x002e620000004200 */
[----:B------:R-:W-:Y:S02]  /*b160*/  MOV R208, R157 ;  /* 0x0000009d00d07202 */ /* 0x000fe40000000f00 */
[----:B------:R-:W-:Y:S04]  /*b170*/  MOV R136, R239 ;  /* 0x000000ef00887202 */ /* 0x000fe80000000f00 */
[----:B------:R-:W-:Y:S01]  /*b180*/  MOV R201, R136 ;  /* 0x0000008800c97202 */ /* 0x000fe20000000f00 */
[----:B------:R4:W1:Y:S01]  /*b190*/  MUFU.EX2 R157, R84 ;  /* 0x00000054009d7308 */ /* 0x0008620000000800 */
[----:B------:R1:W5:Y:S01]  /*b1a0*/  LDL.LU R239, [R1+0x54] ;  /* 0x0000540001ef7983 */ /* 0x0003620000300800 */
[----:B------:R-:W-:Y:S01]  /*b1b0*/  MOV R136, R135 ;  /* 0x0000008700887202 */ /* 0x000fe20000000f00 */
[--C-:B--2---:R-:W-:Y:S01]  /*b1c0*/  FFMA.FTZ R92, R208, c[0x0][0x2d0], -R3.reuse ;  /* 0x0000b400d05c7a23 */ /* 0x104fe20000010803 */
[----:B------:R-:W-:Y:S02]  /*b1d0*/  MOV R135, R133 ;  /* 0x0000008500877202 */ /* 0x000fe40000000f00 */
[----:B------:R-:W-:Y:S02]  /*b1e0*/  MOV R133, R240 ;  /* 0x000000f000857202 */ /* 0x000fe40000000f00 */
[----:B------:R2:W5:Y:S01]  /*b1f0*/  LDL.LU R240, [R1+0x50] ;  /* 0x0000500001f07983 */ /* 0x0005620000300800 */
[----:B------:R-:W-:Y:S02]  /*b200*/  MOV R148, R201 ;  /* 0x000000c900947202 */ /* 0x000fe40000000f00 */
[----:B------:R-:W-:Y:S01]  /*b210*/  MOV R201, R136 ;  /* 0x0000008800c97202 */ /* 0x000fe20000000f00 */
[----:B---3--:R-:W-:Y:S01]  /*b220*/  FFMA.FTZ R80, R160, c[0x0][0x2d0], -R3 ;  /* 0x0000b400a0507a23 */ /* 0x008fe20000010803 */
[----:B------:R-:W-:Y:S02]  /*b230*/  MOV R149, R148 ;  /* 0x0000009400957202 */ /* 0x000fe40000000f00 */
[----:B------:R-:W-:Y:S01]  /*b240*/  MOV R148, R201 ;  /* 0x000000c900947202 */ /* 0x000fe20000000f00 */
[----:B------:R3:W-:Y:S01]  /*b250*/  MUFU.EX2 R160, R80 ;  /* 0x0000005000a07308 */ /* 0x0007e20000000800 */
[----:B------:R-:W-:Y:S02]  /*b260*/  MOV R151, R149 ;  /* 0x0000009500977202 */ /* 0x000fe40000000f00 */
[----:B------:R-:W-:Y:S02]  /*b270*/  MOV R149, R148 ;  /* 0x0000009400957202 */ /* 0x000fe40000000f00 */
[----:B------:R-:W-:Y:S01]  /*b280*/  MOV R148, R143 ;  /* 0x0000008f00947202 */ /* 0x000fe20000000f00 */
[----:B----4-:R-:W4:Y:S01]  /*b290*/  LDSM.16.MT88.4 R84, [R227+0x1100] ;  /* 0x00110000e354783b */ /* 0x010f220000004200 */
[----:B------:R-:W-:Y:S02]  /*b2a0*/  MOV R208, R151 ;  /* 0x0000009700d07202 */ /* 0x000fe40000000f00 */
[----:B------:R-:W-:Y:S02]  /*b2b0*/  MOV R143, R139 ;  /* 0x0000008b008f7202 */ /* 0x000fe40000000f00 */
[----:B------:R-:W-:Y:S02]  /*b2c0*/  MOV R139, R118 ;  /* 0x00000076008b7202 */ /* 0x000fe40000000f00 */
[----:B------:R-:W-:Y:S01]  /*b2d0*/  MOV R118, R119 ;  /* 0x0000007700767202 */ /* 0x000fe20000000f00 */
[-C--:B-1----:R-:W-:Y:S03]  /*b2e0*/  HMMA.16816.F32 R4, R76, R88.reuse, R4 ;  /* 0x000000584c04723c */ /* 0x082fe60000001804 */
[----:B------:R-:W-:Y:S02]  /*b2f0*/  MOV R151, R139 ;  /* 0x0000008b00977202 */ /* 0x000fe40000000f00 */
[----:B------:R-:W-:Y:S02]  /*b300*/  MOV R139, R118 ;  /* 0x00000076008b7202 */ /* 0x000fe40000000f00 */
[----:B------:R1:W1:Y:S01]  /*b310*/  MUFU.EX2 R118, R92 ;  /* 0x0000005c00767308 */ /* 0x0002620000000800 */
[----:B------:R-:W-:Y:S04]  /*b320*/  MOV R136, R135 ;  /* 0x0000008700887202 */ /* 0x000fe80000000f00 */
[----:B---3--:R-:W-:Y:S02]  /*b330*/  F2FP.PACK_AB R80, R223, R145 ;  /* 0x00000091df50723e */ /* 0x008fe400000000ff */
[----:B------:R-:W-:Y:S02]  /*b340*/  MOV R201, R136 ;  /* 0x0000008800c97202 */ /* 0x000fe40000000f00 */
[----:B------:R-:W-:Y:S02]  /*b350*/  MOV R135, R134 ;  /* 0x0000008600877202 */ /* 0x000fe40000000f00 */
[----:B------:R-:W-:Y:S01]  /*b360*/  MOV R134, R106 ;  /* 0x0000006a00867202 */ /* 0x000fe20000000f00 */
[C---:B------:R-:W-:Y:S04]  /*b370*/  HMMA.16816.F32 R8, R80.reuse, R88, R8 ;  /* 0x000000585008723c */ /* 0x040fe80000001808 */
[----:B------:R-:W-:Y:S02]  /*b380*/  MOV R106, R233 ;  /* 0x000000e9006a7202 */ /* 0x000fe40000000f00 */
[----:B------:R2:W5:Y:S01]  /*b390*/  LDL.LU R233, [R1+0x4c] ;  /* 0x00004c0001e97983 */ /* 0x0005620000300800 */
[--C-:B------:R-:W-:Y:S01]  /*b3a0*/  FFMA.FTZ R88, R203, c[0x0][0x2d0], -R105.reuse ;  /* 0x0000b400cb587a23 */ /* 0x100fe20000010869 */
[-C--:B------:R-:W-:Y:S03]  /*b3b0*/  HMMA.16816.F32 R12, R80, R90.reuse, R12 ;  /* 0x0000005a500c723c */ /* 0x080fe6000000180c */
[----:B------:R3:W-:Y:S01]  /*b3c0*/  MUFU.EX2 R161, R88 ;  /* 0x0000005800a17308 */ /* 0x0007e20000000800 */
[----:B-1----:R-:W1:Y:S01]  /*b3d0*/  LDSM.16.MT88.4 R92, [R225+0x1100] ;  /* 0x00110000e15c783b */ /* 0x002e620000004200 */
[--C-:B------:R-:W-:Y:S01]  /*b3e0*/  FFMA.FTZ R106, R106, c[0x0][0x2d0], -R100.reuse ;  /* 0x0000b4006a6a7a23 */ /* 0x100fe20000010864 */
[----:B------:R-:W-:Y:S02]  /*b3f0*/  MOV R136, R135 ;  /* 0x0000008700887202 */ /* 0x000fe40000000f00 */
[C---:B------:R-:W-:Y:S04]  /*b400*/  HMMA.16816.F32 R16, R76.reuse, R90, R16 ;  /* 0x0000005a4c10723c */ /* 0x040fe80000001810 */
[----:B------:R-:W-:Y:S02]  /*b410*/  MOV R135, R193 ;  /* 0x000000c100877202 */ /* 0x000fe40000000f00 */
[----:B------:R-:W-:Y:S02]  /*b420*/  MOV R193, R194 ;  /* 0x000000c200c17202 */ /* 0x000fe40000000f00 */
[-C--:B----4-:R-:W-:Y:S04]  /*b430*/  HMMA.16816.F32 R20, R76, R84.reuse, R20 ;  /* 0x000000544c14723c */ /* 0x090fe80000001814 */
[----:B------:R-:W-:Y:S02]  /*b440*/  MOV R194, R234 ;  /* 0x000000ea00c27202 */ /* 0x000fe40000000f00 */
[----:B------:R2:W5:Y:S02]  /*b450*/  LDL.LU R234, [R1+0x48] ;  /* 0x0000480001ea7983 */ /* 0x0005640000300800 */
[C---:B------:R-:W-:Y:S02]  /*b460*/  HMMA.16816.F32 R24, R80.reuse, R84, R24 ;  /* 0x000000545018723c */ /* 0x040fe40000001818 */
[----:B------:R2:W5:Y:S02]  /*b470*/  LDL.LU R119, [R1+0x44] ;  /* 0x0000440001777983 */ /* 0x0005640000300800 */
[--C-:B---3--:R-:W-:Y:S03]  /*b480*/  FFMA.FTZ R88, R208, c[0x0][0x2d0], -R105.reuse ;  /* 0x0000b400d0587a23 */ /* 0x108fe60000010869 */
[--C-:B------:R-:W-:Y:S01]  /*b490*/  FFMA.FTZ R84, R149, c[0x0][0x2d0], -R100.reuse ;  /* 0x0000b40095547a23 */ /* 0x100fe20000010864 */
[-C--:B------:R-:W-:Y:S01]  /*b4a0*/  HMMA.16816.F32 R28, R80, R86.reuse, R28 ;  /* 0x00000056501c723c */ /* 0x080fe2000000181c */
[----:B------:R3:W-:Y:S03]  /*b4b0*/  MUFU.EX2 R211, R88 ;  /* 0x0000005800d37308 */ /* 0x0007e60000000800 */
[----:B------:R-:W-:Y:S02]  /*b4c0*/  MOV R149, R132 ;  /* 0x0000008400957202 */ /* 0x000fe40000000f00 */
[----:B------:R-:W-:Y:S02]  /*b4d0*/  MOV R132, R186 ;  /* 0x000000ba00847202 */ /* 0x000fe40000000f00 */
[C---:B------:R-:W-:Y:S03]  /*b4e0*/  HMMA.16816.F32 R32, R76.reuse, R86, R32 ;  /* 0x000000564c20723c */ /* 0x040fe60000001820 */
[----:B------:R4:W-:Y:S05]  /*b4f0*/  MUFU.EX2 R209, R84 ;  /* 0x0000005400d17308 */ /* 0x0009ea0000000800 */
[-C--:B-1----:R-:W-:Y:S08]  /*b500*/  HMMA.16816.F32 R36, R76, R92.reuse, R36 ;  /* 0x0000005c4c24723c */ /* 0x082ff00000001824 */
[C---:B------:R-:W-:Y:S04]  /*b510*/  HMMA.16816.F32 R40, R80.reuse, R92, R40 ;  /* 0x0000005c5028723c */ /* 0x040fe80000001828 */
[----:B---3--:R-:W-:Y:S01]  /*b520*/  FFMA.FTZ R88, R151, c[0x0][0x2d0], -R105 ;  /* 0x0000b40097587a23 */ /* 0x008fe20000010869 */
[----:B------:R-:W-:Y:S03]  /*b530*/  MOV R151, R111 ;  /* 0x0000006f00977202 */ /* 0x000fe60000000f00 */
[-C--:B------:R-:W-:Y:S01]  /*b540*/  HMMA.16816.F32 R44, R80, R94.reuse, R44 ;  /* 0x0000005e502c723c */ /* 0x080fe2000000182c */
[----:B------:R1:W-:Y:S03]  /*b550*/  MUFU.EX2 R212, R88 ;  /* 0x0000005800d47308 */ /* 0x0003e60000000800 */
[--C-:B----4-:R-:W-:Y:S01]  /*b560*/  FFMA.FTZ R84, R198, c[0x0][0x2d0], -R100.reuse ;  /* 0x0000b400c6547a23 */ /* 0x110fe20000010864 */
[----:B------:R-:W-:Y:S03]  /*b570*/  MOV R198, R207 ;  /* 0x000000cf00c67202 */ /* 0x000fe60000000f00 */
[C---:B------:R-:W-:Y:S03]  /*b580*/  HMMA.16816.F32 R48, R76.reuse, R94, R48 ;  /* 0x0000005e4c30723c */ /* 0x040fe60000001830 */
[----:B------:R3:W-:Y:S01]  /*b590*/  MUFU.EX2 R207, R84 ;  /* 0x0000005400cf7308 */ /* 0x0007e20000000800 */
[----:B------:R-:W-:Y:S09]  /*b5a0*/  FFMA.FTZ R92, R198, c[0x0][0x2d0], -R107 ;  /* 0x0000b400c65c7a23 */ /* 0x000ff2000001086b */
[----:B------:R4:W-:Y:S01]  /*b5b0*/  MUFU.EX2 R169, R92 ;  /* 0x0000005c00a97308 */ /* 0x0009e20000000800 */
[----:B-1----:R-:W-:Y:S01]  /*b5c0*/  FFMA.FTZ R88, R150, c[0x0][0x2d0], -R105 ;  /* 0x0000b40096587a23 */ /* 0x002fe20000010869 */
[----:B------:R-:W-:Y:S02]  /*b5d0*/  MOV R150, R131 ;  /* 0x0000008300967202 */ /* 0x000fe40000000f00 */
[----:B------:R-:W-:Y:S06]  /*b5e0*/  MOV R131, R184 ;  /* 0x000000b800837202 */ /* 0x000fec0000000f00 */
[----:B------:R1:W-:Y:S01]  /*b5f0*/  MUFU.EX2 R210, R88 ;  /* 0x0000005800d27308 */ /* 0x0003e20000000800 */
[--C-:B---3--:R-:W-:Y:S09]  /*b600*/  FFMA.FTZ R84, R148, c[0x0][0x2d0], -R100.reuse ;  /* 0x0000b40094547a23 */ /* 0x108ff20000010864 */
[----:B------:R3:W-:Y:S01]  /*b610*/  MUFU.EX2 R208, R84 ;  /* 0x0000005400d07308 */ /* 0x0007e20000000800 */
[----:B----4-:R-:W-:Y:S09]  /*b620*/  FFMA.FTZ R92, R143, c[0x0][0x2d0], -R107 ;  /* 0x0000b4008f5c7a23 */ /* 0x010ff2000001086b */
[----:B------:R4:W-:Y:S01]  /*b630*/  MUFU.EX2 R170, R92 ;  /* 0x0000005c00aa7308 */ /* 0x0009e20000000800 */
[----:B-1----:R-:W1:Y:S09]  /*b640*/  LDSM.16.MT88.4 R88, [R226+0x1100] ;  /* 0x00110000e258783b */ /* 0x002e720000004200 */
[----:B------:R-:W-:Y:S01]  /*b650*/  MUFU.EX2 R184, R104 ;  /* 0x0000006800b87308 */ /* 0x000fe20000000800 */
[--C-:B---3--:R-:W-:Y:S01]  /*b660*/  FFMA.FTZ R84, R138, c[0x0][0x2d0], -R100.reuse ;  /* 0x0000b4008a547a23 */ /* 0x108fe20000010864 */
[----:B------:R-:W-:Y:S02]  /*b670*/  MOV R138, R137 ;  /* 0x00000089008a7202 */ /* 0x000fe40000000f00 */
[----:B------:R-:W-:Y:S02]  /*b680*/  MOV R137, R192 ;  /* 0x000000c000897202 */ /* 0x000fe40000000f00 */
[----:B------:R-:W-:Y:S02]  /*b690*/  MOV R192, R117 ;  /* 0x0000007500c07202 */ /* 0x000fe40000000f00 */
[----:B------:R-:W-:Y:S02]  /*b6a0*/  MOV R117, R206 ;  /* 0x000000ce00757202 */ /* 0x000fe40000000f00 */
[----:B------:R3:W-:Y:S01]  /*b6b0*/  MUFU.EX2 R206, R84 ;  /* 0x0000005400ce7308 */ /* 0x0007e20000000800 */
[----:B----4-:R-:W-:Y:S02]  /*b6c0*/  FFMA.FTZ R92, R230, c[0x0][0x2d0], -R3 ;  /* 0x0000b400e65c7a23 */ /* 0x010fe40000010803 */
[----:B------:R2:W5:Y:S01]  /*b6d0*/  LDL.LU R230, [R1+0x40] ;  /* 0x0000400001e67983 */ /* 0x0005620000300800 */
[-C--:B-1----:R-:W-:Y:S03]  /*b6e0*/  HMMA.16816.F32 R52, R76, R88.reuse, R52 ;  /* 0x000000584c34723c */ /* 0x082fe60000001834 */
[--C-:B---3--:R-:W-:Y:S04]  /*b6f0*/  FFMA.FTZ R84, R201, c[0x0][0x2d0], -R107.reuse ;  /* 0x0000b400c9547a23 */ /* 0x108fe8000001086b */
[----:B------:R1:W-:Y:S01]  /*b700*/  MUFU.EX2 R171, R84 ;  /* 0x0000005400ab7308 */ /* 0x0003e20000000800 */
[C---:B------:R-:W-:Y:S07]  /*b710*/  HMMA.16816.F32 R56, R80.reuse, R88, R56 ;  /* 0x000000585038723c */ /* 0x040fee0000001838 */
[----:B------:R-:W-:Y:S01]  /*b720*/  FFMA.FTZ R88, R139, c[0x0][0x2d0], -R107 ;  /* 0x0000b4008b587a23 */ /* 0x000fe2000001086b */
[-C--:B------:R-:W-:Y:S03]  /*b730*/  HMMA.16816.F32 R60, R80, R90.reuse, R60 ;  /* 0x0000005a503c723c */ /* 0x080fe6000000183c */
[----:B------:R3:W-:Y:S01]  /*b740*/  MUFU.EX2 R168, R88 ;  /* 0x0000005800a87308 */ /* 0x0007e20000000800 */
[----:B------:R-:W-:Y:S02]  /*b750*/  MOV R139, R137 ;  /* 0x00000089008b7202 */ /* 0x000fe40000000f00 */
[----:B------:R-:W-:Y:S01]  /*b760*/  MOV R137, R135 ;  /* 0x0000008700897202 */ /* 0x000fe20000000f00 */
[--C-:B------:R-:W-:Y:S01]  /*b770*/  FFMA.FTZ R80, R138, c[0x0][0x2d0], -R3.reuse ;  /* 0x0000b4008a507a23 */ /* 0x100fe20000010803 */
[----:B------:R-:W-:Y:S04]  /*b780*/  HMMA.16816.F32 R64, R76, R90, R64 ;  /* 0x0000005a4c40723c */ /* 0x000fe80000001840 */
[----:B------:R-:W-:Y:S02]  /*b790*/  MOV R138, R192 ;  /* 0x000000c0008a7202 */ /* 0x000fe40000000f00 */
[----:B------:R-:W-:Y:S01]  /*b7a0*/  MOV R192, R117 ;  /* 0x0000007500c07202 */ /* 0x000fe20000000f00 */
[----:B-1----:R-:W1:Y:S01]  /*b7b0*/  LDSM.16.MT88.4 R84, [R224+0x1900] ;  /* 0x00190000e054783b */ /* 0x002e620000004200 */
[----:B------:R4:W-:Y:S01]  /*b7c0*/  MUFU.EX2 R117, R80 ;  /* 0x0000005000757308 */ /* 0x0009e20000000800 */
[----:B------:R-:W-:Y:S03]  /*b7d0*/  MOV R135, R114 ;  /* 0x0000007200877202 */ /* 0x000fe60000000f00 */
[----:B------:R-:W-:Y:S02]  /*b7e0*/  F2FP.PACK_AB R76, R219, R217 ;  /* 0x000000d9db4c723e */ /* 0x000fe400000000ff */
[----:B------:R-:W-:Y:S02]  /*b7f0*/  F2FP.PACK_AB R78, R218, R216 ;  /* 0x000000d8da4e723e */ /* 0x000fe400000000ff */
[----:B------:R-:W-:Y:S02]  /*b800*/  F2FP.PACK_AB R77, R215, R213 ;  /* 0x000000d5d74d723e */ /* 0x000fe400000000ff */
[----:B------:R-:W-:Y:S01]  /*b810*/  F2FP.PACK_AB R79, R214, R159 ;  /* 0x0000009fd64f723e */ /* 0x000fe200000000ff */
[----:B---3--:R-:W3:Y:S01]  /*b820*/  LDSM.16.MT88.4 R88, [R227+0x1900] ;  /* 0x00190000e358783b */ /* 0x008ee20000004200 */
[----:B------:R-:W-:Y:S02]  /*b830*/  F2FP.PACK_AB R82, R162, R163 ;  /* 0x000000a3a252723e */ /* 0x000fe400000000ff */
[----:B------:R-:W-:Y:S02]  /*b840*/  F2FP.PACK_AB R81, R156, R157 ;  /* 0x0000009d9c51723e */ /* 0x000fe400000000ff */
[----:B------:R-:W-:Y:S01]  /*b850*/  F2FP.PACK_AB R83, R118, R160 ;  /* 0x000000a07653723e */ /* 0x000fe200000000ff */
[--C-:B----4-:R-:W-:Y:S01]  /*b860*/  FFMA.FTZ R80, R136, c[0x0][0x2d0], -R3.reuse ;  /* 0x0000b40088507a23 */ /* 0x110fe20000010803 */
[----:B------:R-:W-:Y:S02]  /*b870*/  MOV R136, R115 ;  /* 0x0000007300887202 */ /* 0x000fe40000000f00 */
[----:B------:R4:W-:Y:S10]  /*b880*/  MUFU.EX2 R115, R92 ;  /* 0x0000005c00737308 */ /* 0x0009f40000000800 */
[----:B------:R2:W-:Y:S01]  /*b890*/  MUFU.EX2 R114, R80 ;  /* 0x0000005000727308 */ /* 0x0005e20000000800 */
[-C--:B-1----:R-:W-:Y:S01]  /*b8a0*/  HMMA.16816.F32 R4, R76, R84.reuse, R4 ;  /* 0x000000544c04723c */ /* 0x082fe20000001804 */
[----:B----4-:R-:W1:Y:S02]  /*b8b0*/  LDSM.16.MT88.4 R92, [R225+0x1900] ;  /* 0x00190000e15c783b */ /* 0x010e640000004200 */
[----:B--2---:R-:W-:Y:S07]  /*b8c0*/  F2FP.PACK_AB R80, R158, R155 ;  /* 0x0000009b9e50723e */ /* 0x004fee00000000ff */
[C---:B------:R-:W-:Y:S07]  /*b8d0*/  HMMA.16816.F32 R8, R80.reuse, R84, R8 ;  /* 0x000000545008723c */ /* 0x040fee0000001808 */
[----:B------:R-:W-:Y:S01]  /*b8e0*/  FFMA.FTZ R84, R139, c[0x0][0x2d0], -R3 ;  /* 0x0000b4008b547a23 */ /* 0x000fe20000010803 */
[-C--:B------:R-:W-:Y:S04]  /*b8f0*/  HMMA.16816.F32 R12, R80, R86.reuse, R12 ;  /* 0x00000056500c723c */ /* 0x080fe8000000180c */
[----:B------:R-:W-:Y:S02]  /*b900*/  MOV R139, R138 ;  /* 0x0000008a008b7202 */ /* 0x000fe40000000f00 */
[----:B------:R-:W-:Y:S02]  /*b910*/  MOV R138, R116 ;  /* 0x00000074008a7202 */ /* 0x000fe40000000f00 */
[C---:B------:R-:W-:Y:S01]  /*b920*/  HMMA.16816.F32 R16, R76.reuse, R86, R16 ;  /* 0x000000564c10723c */ /* 0x040fe20000001810 */
[----:B------:R2:W-:Y:S07]  /*b930*/  MUFU.EX2 R116, R84 ;  /* 0x0000005400747308 */ /* 0x0005ee0000000800 */
[-C--:B---3--:R-:W-:Y:S08]  /*b940*/  HMMA.16816.F32 R20, R76, R88.reuse, R20 ;  /* 0x000000584c14723c */ /* 0x088ff00000001814 */
[C---:B------:R-:W-:Y:S07]  /*b950*/  HMMA.16816.F32 R24, R80.reuse, R88, R24 ;  /* 0x000000585018723c */ /* 0x040fee0000001818 */
[--C-:B------:R-:W-:Y:S01]  /*b960*/  FFMA.FTZ R88, R139, c[0x0][0x2d0], -R100.reuse ;  /* 0x0000b4008b587a23 */ /* 0x100fe20000010864 */
[-C--:B------:R-:W-:Y:S01]  /*b970*/  HMMA.16816.F32 R28, R80, R90.reuse, R28 ;  /* 0x0000005a501c723c */ /* 0x080fe2000000181c */
[----:B------:R-:W3:Y:S02]  /*b980*/  LDL.LU R139, [R1+0x10] ;  /* 0x00001000018b7983 */ /* 0x000ee40000300800 */
[----:B------:R4:W-:Y:S01]  /*b990*/  MUFU.EX2 R174, R88 ;  /* 0x0000005800ae7308 */ /* 0x0009e20000000800 */
[--C-:B--2---:R-:W-:Y:S04]  /*b9a0*/  FFMA.FTZ R84, R205, c[0x0][0x2d0], -R105.reuse ;  /* 0x0000b400cd547a23 */ /* 0x104fe80000010869 */
[C---:B------:R-:W-:Y:S05]  /*b9b0*/  HMMA.16816.F32 R32, R76.reuse, R90, R32 ;  /* 0x0000005a4c20723c */ /* 0x040fea0000001820 */
[----:B------:R2:W-:Y:S03]  /*b9c0*/  MUFU.EX2 R205, R84 ;  /* 0x0000005400cd7308 */ /* 0x0005e60000000800 */
[-C--:B-1----:R-:W-:Y:S08]  /*b9d0*/  HMMA.16816.F32 R36, R76, R92.reuse, R36 ;  /* 0x0000005c4c24723c */ /* 0x082ff00000001824 */
[C---:B------:R-:W-:Y:S04]  /*b9e0*/  HMMA.16816.F32 R40, R80.reuse, R92, R40 ;  /* 0x0000005c5028723c */ /* 0x040fe80000001828 */
[--C-:B----4-:R-:W-:Y:S02]  /*b9f0*/  FFMA.FTZ R88, R138, c[0x0][0x2d0], -R100.reuse ;  /* 0x0000b4008a587a23 */ /* 0x110fe40000010864 */
[----:B------:R-:W4:Y:S02]  /*ba00*/  LDL.LU R138, [R1+0x14] ;  /* 0x00001400018a7983 */ /* 0x000f240000300800 */
[-C--:B------:R-:W-:Y:S01]  /*ba10*/  HMMA.16816.F32 R44, R80, R94.reuse, R44 ;  /* 0x0000005e502c723c */ /* 0x080fe2000000182c */
[----:B------:R1:W-:Y:S03]  /*ba20*/  MUFU.EX2 R173, R88 ;  /* 0x0000005800ad7308 */ /* 0x0003e60000000800 */
[----:B--2---:R-:W-:Y:S01]  /*ba30*/  FFMA.FTZ R84, R137, c[0x0][0x2d0], -R105 ;  /* 0x0000b40089547a23 */ /* 0x004fe20000010869 */
[----:B------:R-:W-:Y:S03]  /*ba40*/  MOV R137, R136 ;  /* 0x0000008800897202 */ /* 0x000fe60000000f00 */
[C---:B------:R-:W-:Y:S03]  /*ba50*/  HMMA.16816.F32 R48, R76.reuse, R94, R48 ;  /* 0x0000005e4c30723c */ /* 0x040fe60000001830 */
[----:B------:R2:W-:Y:S01]  /*ba60*/  MUFU.EX2 R175, R84 ;  /* 0x0000005400af7308 */ /* 0x0005e20000000800 */
[----:B------:R-:W-:Y:S02]  /*ba70*/  MOV R136, R135 ;  /* 0x0000008700887202 */ /* 0x000fe40000000f00 */
[----:B------:R-:W-:Y:S06]  /*ba80*/  MOV R135, R204 ;  /* 0x000000cc00877202 */ /* 0x000fec0000000f00 */
[----:B------:R-:W-:Y:S01]  /*ba90*/  FFMA.FTZ R92, R135, c[0x0][0x2d0], -R107 ;  /* 0x0000b400875c7a23 */ /* 0x000fe2000001086b */
[----:B------:R-:W-:Y:S02]  /*baa0*/  MOV R135, R134 ;  /* 0x0000008600877202 */ /* 0x000fe40000000f00 */
[----:B------:R-:W-:Y:S01]  /*bab0*/  MOV R134, R133 ;  /* 0x0000008500867202 */ /* 0x000fe20000000f00 */
[--C-:B-1----:R-:W-:Y:S01]  /*bac0*/  FFMA.FTZ R88, R98, c[0x0][0x2d0], -R100.reuse ;  /* 0x0000b40062587a23 */ /* 0x102fe20000010864 */
[----:B------:R-:W-:Y:S02]  /*bad0*/  MOV R133, R194 ;  /* 0x000000c200857202 */ /* 0x000fe40000000f00 */
[----:B------:R1:W-:Y:S01]  /*bae0*/  MUFU.EX2 R194, R92 ;  /* 0x0000005c00c27308 */ /* 0x0003e20000000800 */
[----:B------:R-:W-:Y:S02]  /*baf0*/  MOV R143, R134 ;  /* 0x00000086008f7202 */ /* 0x000fe40000000f00 */
[----:B------:R-:W-:Y:S02]  /*bb00*/  MOV R148, R133 ;  /* 0x0000008500947202 */ /* 0x000fe40000000f00 */
[----:B------:R-:W-:Y:S01]  /*bb10*/  MOV R133, R187 ;  /* 0x000000bb00857202 */ /* 0x000fe20000000f00 */
[----:B--2---:R-:W-:Y:S01]  /*bb20*/  FFMA.FTZ R84, R96, c[0x0][0x2d0], -R105 ;  /* 0x0000b40060547a23 */ /* 0x004fe20000010869 */
[----:B------:R-:W-:Y:S03]  /*bb30*/  MOV R134, R185 ;  /* 0x000000b900867202 */ /* 0x000fe60000000f00 */
[----:B------:R2:W-:Y:S01]  /*bb40*/  MUFU.EX2 R198, R88 ;  /* 0x0000005800c67308 */ /* 0x0005e20000000800 */
[----:B------:R-:W-:Y:S05]  /*bb50*/  MOV R185, R110 ;  /* 0x0000006e00b97202 */ /* 0x000fea0000000f00 */
[--C-:B------:R-:W-:Y:S04]  /*bb60*/  FFMA.FTZ R104, R185, c[0x0][0x2d0], -R107.reuse ;  /* 0x0000b400b9687a23 */ /* 0x100fe8000001086b */
[----:B------:R2:W-:Y:S01]  /*bb70*/  MUFU.EX2 R204, R84 ;  /* 0x0000005400cc7308 */ /* 0x0005e20000000800 */
[----:B-1----:R-:W-:Y:S09]  /*bb80*/  FFMA.FTZ R92, R193, c[0x0][0x2d0], -R107 ;  /* 0x0000b400c15c7a23 */ /* 0x002ff2000001086b */
[----:B------:R1:W-:Y:S01]  /*bb90*/  MUFU.EX2 R193, R92 ;  /* 0x0000005c00c17308 */ /* 0x0003e20000000800 */
[--C-:B--2---:R-:W-:Y:S09]  /*bba0*/  FFMA.FTZ R88, R99, c[0x0][0x2d0], -R100.reuse ;  /* 0x0000b40063587a23 */ /* 0x104ff20000010864 */
[----:B------:R2:W-:Y:S01]  /*bbb0*/  MUFU.EX2 R201, R88 ;  /* 0x0000005800c97308 */ /* 0x0005e20000000800 */
[--C-:B------:R-:W-:Y:S02]  /*bbc0*/  FFMA.FTZ R84, R97, c[0x0][0x2d0], -R105.reuse ;  /* 0x0000b40061547a23 */ /* 0x100fe40000010869 */
[----:B------:R-:W-:Y:S01]  /*bbd0*/  FFMA.FTZ R105, R113, c[0x0][0x2d0], -R105 ;  /* 0x0000b40071697a23 */ /* 0x000fe20000010869 */
[----:B------:R-:W-:Y:S01]  /*bbe0*/  LDSM.16.MT88.4 R96, [R225+0x2100] ;  /* 0x00210000e160783b */ /* 0x000fe20000004200 */
[----:B------:R-:W-:Y:S05]  /*bbf0*/  FFMA.FTZ R113, R112, c[0x0][0x2d0], -R100 ;  /* 0x0000b40070717a23 */ /* 0x000fea0000010864 */
[----:B------:R2:W-:Y:S01]  /*bc00*/  MUFU.EX2 R203, R84 ;  /* 0x0000005400cb7308 */ /* 0x0005e20000000800 */
[----:B------:R-:W-:Y:S01]  /*bc10*/  FFMA.FTZ R100, R189, c[0x0][0x2d0], -R3 ;  /* 0x0000b400bd647a23 */ /* 0x000fe20000010803 */
[----:B-1----:R-:W-:Y:S08]  /*bc20*/  LDSM.16.MT88.4 R92, [R227+0x2100] ;  /* 0x00210000e35c783b */ /* 0x002ff00000004200 */
[----:B------:R1:W-:Y:S01]  /*bc30*/  MUFU.EX2 R110, R100 ;  /* 0x00000064006e7308 */ /* 0x0003e20000000800 */
[----:B--2---:R-:W-:Y:S02]  /*bc40*/  FFMA.FTZ R88, R137, c[0x0][0x2d0], -R107 ;  /* 0x0000b40089587a23 */ /* 0x004fe4000001086b */
[----:B------:R-:W4:Y:S07]  /*bc50*/  LDL.LU R137, [R1+0x1c] ;  /* 0x00001c0001897983 */ /* 0x000f2e0000300800 */
[----:B------:R1:W-:Y:S01]  /*bc60*/  MUFU.EX2 R172, R88 ;  /* 0x0000005800ac7308 */ /* 0x0003e20000000800 */
[----:B------:R-:W1:Y:S09]  /*bc70*/  LDSM.16.MT88.4 R84, [R226+0x1900] ;  /* 0x00190000e254783b */ /* 0x000e720000004200 */
[----:B------:R1:W-:Y:S02]  /*bc80*/  MUFU.EX2 R186, R105 ;  /* 0x0000006900ba7308 */ /* 0x0003e40000000800 */
[----:B-1----:R-:W-:Y:S08]  /*bc90*/  FFMA.FTZ R100, R148, c[0x0][0x2d0], -R3 ;  /* 0x0000b40094647a23 */ /* 0x002ff00000010803 */
[----:B------:R1:W1:Y:S01]  /*bca0*/  MUFU.EX2 R185, R106 ;  /* 0x0000006a00b97308 */ /* 0x0002620000000800 */
[----:B------:R-:W1:Y:S09]  /*bcb0*/  LDSM.16.MT88.4 R88, [R224+0x2100] ;  /* 0x00210000e058783b */ /* 0x000e720000004200 */
[----:B------:R-:W1:Y:S01]  /*bcc0*/  MUFU.EX2 R113, R113 ;  /* 0x0000007100717308 */ /* 0x000e620000000800 */
[--C-:B------:R-:W-:Y:S09]  /*bcd0*/  FFMA.FTZ R105, R151, c[0x0][0x2d0], -R107.reuse ;  /* 0x0000b40097697a23 */ /* 0x100ff2000001086b */
[----:B------:R-:W1:Y:S01]  /*bce0*/  MUFU.EX2 R187, R103 ;  /* 0x0000006700bb7308 */ /* 0x000e620000000800 */
[-C--:B------:R-:W-:Y:S03]  /*bcf0*/  HMMA.16816.F32 R52, R76, R84.reuse, R52 ;  /* 0x000000544c34723c */ /* 0x080fe60000001834 */
[--C-:B-1----:R-:W-:Y:S01]  /*bd00*/  FFMA.FTZ R106, R150, c[0x0][0x2d0], -R107.reuse ;  /* 0x0000b400966a7a23 */ /* 0x102fe2000001086b */
[----:B------:R-:W-:Y:S05]  /*bd10*/  F2FP.PACK_AB R181, R185, R184 ;  /* 0x000000b8b9b5723e */ /* 0x000fea00000000ff */
[----:B------:R-:W-:Y:S01]  /*bd20*/  MUFU.EX2 R105, R105 ;  /* 0x0000006900697308 */ /* 0x000fe20000000800 */
[C---:B------:R-:W-:Y:S04]  /*bd30*/  HMMA.16816.F32 R56, R80.reuse, R84, R56 ;  /* 0x000000545038723c */ /* 0x040fe80000001838 */
[----:B------:R-:W-:Y:S03]  /*bd40*/  F2FP.PACK_AB R183, R113, R108 ;  /* 0x0000006c71b7723e */ /* 0x000fe600000000ff */
[--C-:B------:R-:W-:Y:S01]  /*bd50*/  FFMA.FTZ R84, R192, c[0x0][0x2d0], -R107.reuse ;  /* 0x0000b400c0547a23 */ /* 0x100fe2000001086b */
[-C--:B------:R-:W-:Y:S01]  /*bd60*/  HMMA.16816.F32 R60, R80, R86.reuse, R60 ;  /* 0x00000056503c723c */ /* 0x080fe2000000183c */
[----:B------:R-:W-:Y:S03]  /*bd70*/  MUFU.EX2 R106, R106 ;  /* 0x0000006a006a7308 */ /* 0x000fe60000000800 */
[----:B------:R-:W-:Y:S01]  /*bd80*/  FFMA.FTZ R107, R149, c[0x0][0x2d0], -R107 ;  /* 0x0000b400956b7a23 */ /* 0x000fe2000001086b */
[----:B------:R-:W-:Y:S01]  /*bd90*/  F2FP.PACK_AB R182, R186, R187 ;  /* 0x000000bbbab6723e */ /* 0x000fe200000000ff */
[----:B------:R-:W-:Y:S01]  /*bda0*/  LDSM.16.MT88.4 R148, [R227+0x3100] ;  /* 0x00310000e394783b */ /* 0x000fe20000004200 */
[--C-:B------:R-:W-:Y:S01]  /*bdb0*/  FFMA.FTZ R80, R109, c[0x0][0x2d0], -R3.reuse ;  /* 0x0000b4006d507a23 */ /* 0x100fe20000010803 */
[----:B------:R-:W-:Y:S03]  /*bdc0*/  HMMA.16816.F32 R64, R76, R86, R64 ;  /* 0x000000564c40723c */ /* 0x000fe60000001840 */
[----:B------:R1:W-:Y:S01]  /*bdd0*/  MUFU.EX2 R109, R80 ;  /* 0x00000050006d7308 */ /* 0x0003e20000000800 */
[----:B------:R-:W-:Y:S02]  /*bde0*/  F2FP.PACK_AB R82, R168, R170 ;  /* 0x000000aaa852723e */ /* 0x000fe400000000ff */
[----:B------:R-:W-:Y:S02]  /*bdf0*/  F2FP.PACK_AB R81, R114, R117 ;  /* 0x000000757251723e */ /* 0x000fe400000000ff */
[----:B------:R-:W-:Y:S04]  /*be00*/  F2FP.PACK_AB R76, R211, R161 ;  /* 0x000000a1d34c723e */ /* 0x000fe800000000ff */
[----:B------:R-:W-:Y:S01]  /*be10*/  F2FP.PACK_AB R78, R210, R212 ;  /* 0x000000d4d24e723e */ /* 0x000fe200000000ff */
[----:B------:R1:W-:Y:S01]  /*be20*/  MUFU.EX2 R192, R84 ;  /* 0x0000005400c07308 */ /* 0x0003e20000000800 */
[----:B------:R-:W-:Y:S02]  /*be30*/  F2FP.PACK_AB R77, R207, R209 ;  /* 0x000000d1cf4d723e */ /* 0x000fe400000000ff */
[----:B------:R-:W-:Y:S02]  /*be40*/  F2FP.PACK_AB R79, R206, R208 ;  /* 0x000000d0ce4f723e */ /* 0x000fe400000000ff */
[----:B------:R-:W-:Y:S05]  /*be50*/  F2FP.PACK_AB R83, R116, R115 ;  /* 0x000000737453723e */ /* 0x000fea00000000ff */
[-C--:B------:R-:W-:Y:S01]  /*be60*/  HMMA.16816.F32 R4, R76, R88.reuse, R4 ;  /* 0x000000584c04723c */ /* 0x080fe20000001804 */
[----:B------:R-:W1:Y:S02]  /*be70*/  MUFU.EX2 R107, R107 ;  /* 0x0000006b006b7308 */ /* 0x000e640000000800 */
[--C-:B-1----:R-:W-:Y:S02]  /*be80*/  FFMA.FTZ R80, R136, c[0x0][0x2d0], -R3.reuse ;  /* 0x0000b40088507a23 */ /* 0x102fe40000010803 */
[----:B------:R-:W2:Y:S06]  /*be90*/  LDL.LU R136, [R1+0x18] ;  /* 0x0000180001887983 */ /* 0x000eac0000300800 */
[----:B------:R1:W-:Y:S01]  /*bea0*/  MUFU.EX2 R112, R80 ;  /* 0x0000005000707308 */ /* 0x0003e20000000800 */
[----:B------:R-:W3:Y:S09]  /*beb0*/  LDSM.16.MT88.4 R84, [R226+0x2100] ;  /* 0x00210000e254783b */ /* 0x000ef20000004200 */
[----:B------:R1:W-:Y:S01]  /*bec0*/  MUFU.EX2 R189, R101 ;  /* 0x0000006500bd7308 */ /* 0x0003e20000000800 */
[----:B------:R-:W-:Y:S09]  /*bed0*/  F2FP.PACK_AB R178, R107, R106 ;  /* 0x0000006a6bb2723e */ /* 0x000ff200000000ff */
[----:B------:R-:W1:Y:S02]  /*bee0*/  MUFU.EX2 R104, R104 ;  /* 0x0000006800687308 */ /* 0x000e640000000800 */
[----:B-1----:R-:W-:Y:S08]  /*bef0*/  F2FP.PACK_AB R80, R169, R171 ;  /* 0x000000aba950723e */ /* 0x002ff000000000ff */
[----:B------:R-:W-:Y:S01]  /*bf00*/  MUFU.EX2 R100, R100 ;  /* 0x0000006400647308 */ /* 0x000fe20000000800 */
[C---:B------:R-:W-:Y:S04]  /*bf10*/  HMMA.16816.F32 R8, R80.reuse, R88, R8 ;  /* 0x000000585008723c */ /* 0x040fe80000001808 */
[--C-:B------:R-:W-:Y:S03]  /*bf20*/  FFMA.FTZ R101, R143, c[0x0][0x2d0], -R3.reuse ;  /* 0x0000b4008f657a23 */ /* 0x100fe60000010803 */
[--C-:B------:R-:W-:Y:S01]  /*bf30*/  FFMA.FTZ R88, R188, c[0x0][0x2d0], -R3.reuse ;  /* 0x0000b400bc587a23 */ /* 0x100fe20000010803 */
[-C--:B------:R-:W-:Y:S01]  /*bf40*/  HMMA.16816.F32 R12, R80, R90.reuse, R12 ;  /* 0x0000005a500c723c */ /* 0x080fe2000000180c */
[----:B------:R-:W1:Y:S03]  /*bf50*/  MUFU.EX2 R188, R102 ;  /* 0x0000006600bc7308 */ /* 0x000e660000000800 */
[----:B------:R-:W-:Y:S04]  /*bf60*/  F2FP.PACK_AB R176, R105, R104 ;  /* 0x0000006869b0723e */ /* 0x000fe800000000ff */
[C---:B------:R-:W-:Y:S03]  /*bf70*/  HMMA.16816.F32 R16, R76.reuse, R90, R16 ;  /* 0x0000005a4c10723c */ /* 0x040fe60000001810 */
[----:B------:R3:W-:Y:S05]  /*bf80*/  MUFU.EX2 R111, R88 ;  /* 0x00000058006f7308 */ /* 0x0007ea0000000800 */
[-C--:B------:R-:W-:Y:S05]  /*bf90*/  HMMA.16816.F32 R20, R76, R92.reuse, R20 ;  /* 0x0000005c4c14723c */ /* 0x080fea0000001814 */
[----:B------:R-:W3:Y:S03]  /*bfa0*/  MUFU.EX2 R101, R101 ;  /* 0x0000006500657308 */ /* 0x000ee60000000800 */
[C---:B------:R-:W-:Y:S04]  /*bfb0*/  HMMA.16816.F32 R24, R80.reuse, R92, R24 ;  /* 0x0000005c5018723c */ /* 0x040fe80000001818 */
[----:B-1----:R-:W-:Y:S01]  /*bfc0*/  F2FP.PACK_AB R180, R188, R189 ;  /* 0x000000bdbcb4723e */ /* 0x002fe200000000ff */
[----:B------:R-:W-:Y:S01]  /*bfd0*/  FFMA.FTZ R102, R75, c[0x0][0x2d0], -R3 ;  /* 0x0000b4004b667a23 */ /* 0x000fe20000010803 */
[----:B------:R-:W-:Y:S01]  /*bfe0*/  F2FP.PACK_AB R75, R201, R198 ;  /* 0x000000c6c94b723e */ /* 0x000fe200000000ff */
[----:B---3--:R-:W-:Y:S01]  /*bff0*/  FFMA.FTZ R73, R73, R139, R245 ;  /* 0x0000008b49497223 */ /* 0x008fe200000100f5 */
[-C--:B------:R-:W-:Y:S01]  /*c000*/  HMMA.16816.F32 R28, R80, R94.reuse, R28 ;  /* 0x0000005e501c723c */ /* 0x080fe2000000181c */
[----:B------:R-:W1:Y:S03]  /*c010*/  LDSM.16.MT88.4 R88, [R224+0x2900] ;  /* 0x00290000e058783b */ /* 0x000e660000004200 */
[----:B------:R-:W-:Y:S01]  /*c020*/  FFMA.FTZ R3, R74, c[0x0][0x2d0], -R3 ;  /* 0x0000b4004a037a23 */ /* 0x000fe20000010803 */
[----:B------:R-:W-:Y:S02]  /*c030*/  F2FP.PACK_AB R74, R203, R204 ;  /* 0x000000cccb4a723e */ /* 0x000fe400000000ff */
[----:B------:R-:W-:Y:S01]  /*c040*/  MOV R245, R124 ;  /* 0x0000007c00f57202 */ /* 0x000fe20000000f00 */
[C---:B------:R-:W-:Y:S01]  /*c050*/  HMMA.16816.F32 R32, R76.reuse, R94, R32 ;  /* 0x0000005e4c20723c */ /* 0x040fe20000001820 */
[----:B------:R-:W3:Y:S03]  /*c060*/  LDSM.16.MT88.4 R92, [R227+0x2900] ;  /* 0x00290000e35c783b */ /* 0x000ee60000004200 */
[----:B------:R-:W-:Y:S04]  /*c070*/  F2FP.PACK_AB R177, R101, R100 ;  /* 0x0000006465b1723e */ /* 0x000fe800000000ff */
[-C--:B------:R-:W-:Y:S08]  /*c080*/  HMMA.16816.F32 R36, R76, R96.reuse, R36 ;  /* 0x000000604c24723c */ /* 0x080ff00000001824 */
[C---:B------:R-:W-:Y:S04]  /*c090*/  HMMA.16816.F32 R40, R80.reuse, R96, R40 ;  /* 0x000000605028723c */ /* 0x040fe80000001828 */
[----:B----4-:R-:W-:Y:S01]  /*c0a0*/  FFMA.FTZ R71, R71, R138, R244 ;  /* 0x0000008a47477223 */ /* 0x010fe200000100f4 */
[----:B------:R-:W-:Y:S02]  /*c0b0*/  MOV R138, R135 ;  /* 0x00000087008a7202 */ /* 0x000fe40000000f00 */
[----:B------:R-:W-:Y:S01]  /*c0c0*/  MOV R244, R127 ;  /* 0x0000007f00f47202 */ /* 0x000fe20000000f00 */
[-C--:B------:R-:W-:Y:S04]  /*c0d0*/  HMMA.16816.F32 R44, R80, R98.reuse, R44 ;  /* 0x00000062502c723c */ /* 0x080fe8000000182c */
[----:B------:R-:W-:Y:S04]  /*c0e0*/  FADD.FTZ R71, R246, R71 ;  /* 0x00000047f6477221 */ /* 0x000fe80000010000 */
[C---:B------:R-:W-:Y:S01]  /*c0f0*/  HMMA.16816.F32 R48, R76.reuse, R98, R48 ;  /* 0x000000624c30723c */ /* 0x040fe20000001830 */
[----:B------:R-:W4:Y:S07]  /*c100*/  LDSM.16.MT88.4 R96, [R225+0x2900] ;  /* 0x00290000e160783b */ /* 0x000f2e0000004200 */
[-C--:B------:R-:W-:Y:S08]  /*c110*/  HMMA.16816.F32 R52, R76, R84.reuse, R52 ;  /* 0x000000544c34723c */ /* 0x080ff00000001834 */
[C---:B------:R-:W-:Y:S07]  /*c120*/  HMMA.16816.F32 R56, R80.reuse, R84, R56 ;  /* 0x000000545038723c */ /* 0x040fee0000001838 */
[----:B------:R-:W-:Y:S01]  /*c130*/  FADD.FTZ R84, R247, R73 ;  /* 0x00000049f7547221 */ /* 0x000fe20000010000 */
[-C--:B------:R-:W-:Y:S01]  /*c140*/  HMMA.16816.F32 R60, R80, R86.reuse, R60 ;  /* 0x00000056503c723c */ /* 0x080fe2000000183c */
[----:B------:R-:W1:Y:S03]  /*c150*/  LDSM.16.MT88.4 R80, [R226+0x2900] ;  /* 0x00290000e250783b */ /* 0x000e660000004200 */
[----:B------:R-:W-:Y:S01]  /*c160*/  FADD.FTZ R84, R134, R84 ;  /* 0x0000005486547221 */ /* 0x000fe20000010000 */
[----:B------:R-:W-:Y:S01]  /*c170*/  F2FP.PACK_AB R73, R173, R174 ;  /* 0x000000aead49723e */ /* 0x000fe200000000ff */
[----:B------:R-:W-:Y:S02]  /*c180*/  FADD.FTZ R85, R250, R71 ;  /* 0x00000047fa557221 */ /* 0x000fe40000010000 */
[----:B------:R-:W-:Y:S01]  /*c190*/  HMMA.16816.F32 R64, R76, R86, R64 ;  /* 0x000000564c40723c */ /* 0x000fe20000001840 */
[----:B------:R-:W-:Y:S06]  /*c1a0*/  MUFU.EX2 R86, R3 ;  /* 0x0000000300567308 */ /* 0x000fec0000000800 */
[----:B------:R-:W-:Y:S02]  /*c1b0*/  F2FP.PACK_AB R76, R194, R172 ;  /* 0x000000acc24c723e */ /* 0x000fe400000000ff */
[----:B------:R-:W-:Y:S02]  /*c1c0*/  F2FP.PACK_AB R78, R192, R193 ;  /* 0x000000c1c04e723e */ /* 0x000fe400000000ff */
[----:B------:R-:W1:Y:S01]  /*c1d0*/  MUFU.EX2 R87, R102 ;  /* 0x0000006600577308 */ /* 0x000e620000000800 */
[----:B------:R-:W-:Y:S02]  /*c1e0*/  F2FP.PACK_AB R77, R112, R109 ;  /* 0x0000006d704d723e */ /* 0x000fe400000000ff */
[----:B------:R-:W-:Y:S02]  /*c1f0*/  F2FP.PACK_AB R79, R111, R110 ;  /* 0x0000006e6f4f723e */ /* 0x000fe400000000ff */
[----:B-1----:R-:W-:Y:S01]  /*c200*/  F2FP.PACK_AB R179, R86, R87 ;  /* 0x0000005756b3723e */ /* 0x002fe200000000ff */
[----:B------:R-:W-:Y:S01]  /*c210*/  FFMA.FTZ R72, R72, R137, R222 ;  /* 0x0000008948487223 */ /* 0x000fe200000100de */
[----:B------:R-:W-:Y:S02]  /*c220*/  MOV R137, R133 ;  /* 0x0000008500897202 */ /* 0x000fe40000000f00 */
[----:B------:R-:W-:Y:S01]  /*c230*/  MOV R222, R128 ;  /* 0x0000008000de7202 */ /* 0x000fe20000000f00 */
[----:B------:R-:W-:Y:S01]  /*c240*/  FADD.FTZ R103, R243, R72 ;  /* 0x00000048f3677221 */ /* 0x000fe20000010000 */
[----:B------:R-:W-:Y:S03]  /*c250*/  F2FP.PACK_AB R72, R175, R205 ;  /* 0x000000cdaf48723e */ /* 0x000fe600000000ff */
[----:B------:R-:W-:Y:S04]  /*c260*/  FADD.FTZ R71, R138, R103 ;  /* 0x000000678a477221 */ /* 0x000fe80000010000 */
[-C--:B------:R-:W-:Y:S08]  /*c270*/  HMMA.16816.F32 R4, R72, R88.reuse, R4 ;  /* 0x000000584804723c */ /* 0x080ff00000001804 */
[C---:B------:R-:W-:Y:S08]  /*c280*/  HMMA.16816.F32 R8, R76.reuse, R88, R8 ;  /* 0x000000584c08723c */ /* 0x040ff00000001808 */
[-C--:B------:R-:W-:Y:S08]  /*c290*/  HMMA.16816.F32 R12, R76, R90.reuse, R12 ;  /* 0x0000005a4c0c723c */ /* 0x080ff0000000180c */
[C---:B------:R-:W-:Y:S08]  /*c2a0*/  HMMA.16816.F32 R16, R72.reuse, R90, R16 ;  /* 0x0000005a4810723c */ /* 0x040ff00000001810 */
[-C--:B---3--:R-:W-:Y:S08]  /*c2b0*/  HMMA.16816.F32 R20, R72, R92.reuse, R20 ;  /* 0x0000005c4814723c */ /* 0x088ff00000001814 */
[C---:B------:R-:W-:Y:S08]  /*c2c0*/  HMMA.16816.F32 R24, R76.reuse, R92, R24 ;  /* 0x0000005c4c18723c */ /* 0x040ff00000001818 */
[-C--:B------:R-:W-:Y:S08]  /*c2d0*/  HMMA.16816.F32 R28, R76, R94.reuse, R28 ;  /* 0x0000005e4c1c723c */ /* 0x080ff0000000181c */
[C---:B------:R-:W-:Y:S08]  /*c2e0*/  HMMA.16816.F32 R32, R72.reuse, R94, R32 ;  /* 0x0000005e4820723c */ /* 0x040ff00000001820 */
[-C--:B----4-:R-:W-:Y:S08]  /*c2f0*/  HMMA.16816.F32 R36, R72, R96.reuse, R36 ;  /* 0x000000604824723c */ /* 0x090ff00000001824 */
[C---:B------:R-:W-:Y:S08]  /*c300*/  HMMA.16816.F32 R40, R76.reuse, R96, R40 ;  /* 0x000000604c28723c */ /* 0x040ff00000001828 */
[-C--:B------:R-:W-:Y:S08]  /*c310*/  HMMA.16816.F32 R44, R76, R98.reuse, R44 ;  /* 0x000000624c2c723c */ /* 0x080ff0000000182c */
[C---:B------:R-:W-:Y:S04]  /*c320*/  HMMA.16816.F32 R48, R72.reuse, R98, R48 ;  /* 0x000000624830723c */ /* 0x040fe80000001830 */
[----:B--2---:R-:W-:Y:S01]  /*c330*/  FFMA.FTZ R0, R0, R136, R190 ;  /* 0x0000008800007223 */ /* 0x004fe200000100be */
[----:B------:R-:W-:Y:S02]  /*c340*/  MOV R136, R132 ;  /* 0x0000008400887202 */ /* 0x000fe40000000f00 */
[----:B------:R-:W1:Y:S01]  /*c350*/  LDSM.16.MT88.4 R132, [R224+0x3100] ;  /* 0x00310000e084783b */ /* 0x000e620000004200 */
[----:B------:R-:W-:Y:S01]  /*c360*/  FADD.FTZ R0, R191, R0 ;  /* 0x00000000bf007221 */ /* 0x000fe20000010000 */
[-C--:B------:R-:W-:Y:S03]  /*c370*/  HMMA.16816.F32 R52, R72, R80.reuse, R52 ;  /* 0x000000504834723c */ /* 0x080fe60000001834 */
[----:B------:R-:W-:Y:S02]  /*c380*/  FADD.FTZ R85, R136, R85 ;  /* 0x0000005588557221 */ /* 0x000fe40000010000 */
[----:B------:R-:W-:Y:S02]  /*c390*/  FADD.FTZ R0, R200, R0 ;  /* 0x00000000c8007221 */ /* 0x000fe40000010000 */
[----:B------:R-:W-:Y:S01]  /*c3a0*/  FADD.FTZ R3, R129, R85 ;  /* 0x0000005581037221 */ /* 0x000fe20000010000 */
[C---:B------:R-:W-:Y:S04]  /*c3b0*/  HMMA.16816.F32 R56, R76.reuse, R80, R56 ;  /* 0x000000504c38723c */ /* 0x040fe80000001838 */
[----:B------:R-:W-:Y:S03]  /*c3c0*/  FADD.FTZ R3, R121, R3 ;  /* 0x0000000379037221 */ /* 0x000fe60000010000 */
[----:B------:R-:W-:Y:S01]  /*c3d0*/  FADD.FTZ R80, R137, R84 ;  /* 0x0000005489507221 */ /* 0x000fe20000010000 */
[-C--:B------:R-:W-:Y:S04]  /*c3e0*/  HMMA.16816.F32 R60, R76, R82.reuse, R60 ;  /* 0x000000524c3c723c */ /* 0x080fe8000000183c */
[----:B------:R-:W-:Y:S02]  /*c3f0*/  FADD.FTZ R84, R131, R71 ;  /* 0x0000004783547221 */ /* 0x000fe40000010000 */
[----:B------:R-:W-:Y:S02]  /*c400*/  FADD.FTZ R71, R130, R80 ;  /* 0x0000005082477221 */ /* 0x000fe40000010000 */
[----:B------:R-:W-:Y:S01]  /*c410*/  FADD.FTZ R81, R202, R0 ;  /* 0x00000000ca517221 */ /* 0x000fe20000010000 */
[----:B------:R-:W-:Y:S04]  /*c420*/  HMMA.16816.F32 R64, R72, R82, R64 ;  /* 0x000000524840723c */ /* 0x000fe80000001840 */
[----:B------:R-:W-:Y:S02]  /*c430*/  FADD.FTZ R0, R123, R84 ;  /* 0x000000547b007221 */ /* 0x000fe40000010000 */
[----:B------:R-:W-:Y:S02]  /*c440*/  FADD.FTZ R71, R122, R71 ;  /* 0x000000477a477221 */ /* 0x000fe40000010000 */
[----:B------:R-:W-:Y:S04]  /*c450*/  FADD.FTZ R76, R120, R0 ;  /* 0x00000000784c7221 */ /* 0x000fe80000010000 */
[----:B------:R-:W-:Y:S02]  /*c460*/  FADD.FTZ R0, R126, R71 ;  /* 0x000000477e007221 */ /* 0x000fe40000010000 */
[----:B------:R-:W-:Y:S02]  /*c470*/  FADD.FTZ R71, R125, R3 ;  /* 0x000000037d477221 */ /* 0x000fe40000010000 */
[----:B------:R-:W-:Y:S01]  /*c480*/  FADD.FTZ R81, R195, R81 ;  /* 0x00000051c3517221 */ /* 0x000fe20000010000 */
[-C--:B-1----:R-:W-:Y:S05]  /*c490*/  HMMA.16816.F32 R124, R180, R132.reuse, R4 ;  /* 0x00000084b47c723c */ /* 0x082fea0000001804 */
[----:B------:R-:W-:Y:S02]  /*c4a0*/  FADD.FTZ R81, R196, R81 ;  /* 0x00000051c4517221 */ /* 0x000fe40000010000 */
[----:B------:R-:W-:Y:S01]  /*c4b0*/  FADD.FTZ R4, R142, R76 ;  /* 0x0000004c8e047221 */ /* 0x000fe20000010000 */
[C---:B------:R-:W-:Y:S04]  /*c4c0*/  HMMA.16816.F32 R120, R176.reuse, R132, R8 ;  /* 0x00000084b078723c */ /* 0x040fe80000001808 */
[----:B------:R-:W-:Y:S02]  /*c4d0*/  FADD.FTZ R3, R197, R81 ;  /* 0x00000051c5037221 */ /* 0x000fe40000010000 */
[----:B------:R-:W-:Y:S02]  /*c4e0*/  FADD.FTZ R0, R141, R0 ;  /* 0x000000008d007221 */ /* 0x000fe40000010000 */
[----:B------:R-:W-:Y:S01]  /*c4f0*/  FADD.FTZ R8, R140, R71 ;  /* 0x000000478c087221 */ /* 0x000fe20000010000 */
[-C--:B------:R-:W-:Y:S03]  /*c500*/  HMMA.16816.F32 R128, R176, R134.reuse, R12 ;  /* 0x00000086b080723c */ /* 0x080fe6000000180c */
[----:B------:R-:W-:Y:S02]  /*c510*/  FADD.FTZ R4, R222, R4 ;  /* 0x00000004de047221 */ /* 0x000fe40000010000 */
        /* <DEDUP_REMOVED lines=14> */
[-C--:B------:R-:W-:Y:S01]  /*c600*/  HMMA.16816.F32 R144, R176, R150.reuse, R28 ;  /* 0x00000096b090723c */ /* 0x080fe2000000181c */
[----:B------:R-:W1:Y:S02]  /*c610*/  LDSM.16.MT88.4 R4, [R226+0x3100] ;  /* 0x00310000e204783b */ /* 0x000e640000004200 */
[----:B------:R-:W-:Y:S02]  /*c620*/  FADD.FTZ R10, R220, R3 ;  /* 0x00000003dc0a7221 */ /* 0x000fe40000010000 */
[----:B------:R-:W-:Y:S02]  /*c630*/  FADD.FTZ R9, R152, R0 ;  /* 0x0000000098097221 */ /* 0x000fe40000010000 */
[----:B------:R-:W-:Y:S01]  /*c640*/  FADD.FTZ R8, R245, R8 ;  /* 0x00000008f5087221 */ /* 0x000fe20000010000 */
[C---:B------:R-:W-:Y:S04]  /*c650*/  HMMA.16816.F32 R148, R180.reuse, R150, R32 ;  /* 0x00000096b494723c */ /* 0x040fe80000001820 */
[----:B------:R-:W-:Y:S02]  /*c660*/  FADD.FTZ R3, R249, R11 ;  /* 0x0000000bf9037221 */ /* 0x000fe40000010000 */
[----:B------:R-:W-:Y:S02]  /*c670*/  FADD.FTZ R0, R221, R10 ;  /* 0x0000000add007221 */ /* 0x000fe40000010000 */
[----:B------:R-:W-:Y:S04]  /*c680*/  FADD.FTZ R12, R153, R9 ;  /* 0x00000009990c7221 */ /* 0x000fe80000010000 */
[----:B------:R-:W-:Y:S02]  /*c690*/  FADD.FTZ R11, R217, R8 ;  /* 0x00000008d90b7221 */ /* 0x000fe40000010000 */
[----:B------:R-:W-:Y:S02]  /*c6a0*/  FADD.FTZ R10, R213, R3 ;  /* 0x00000003d50a7221 */ /* 0x000fe40000010000 */
[----:B------:R-:W-:Y:S02]  /*c6b0*/  FADD.FTZ R9, R155, R0 ;  /* 0x000000009b097221 */ /* 0x000fe40000010000 */
[----:B------:R-:W-:Y:S01]  /*c6c0*/  FADD.FTZ R8, R157, R12 ;  /* 0x0000000c9d087221 */ /* 0x000fe20000010000 */
[-C--:B------:R-:W-:Y:S03]  /*c6d0*/  HMMA.16816.F32 R152, R180, R164.reuse, R36 ;  /* 0x000000a4b498723c */ /* 0x080fe60000001824 */
[----:B------:R-:W-:Y:S02]  /*c6e0*/  FADD.FTZ R3, R219, R11 ;  /* 0x0000000bdb037221 */ /* 0x000fe40000010000 */
[----:B------:R-:W-:Y:S02]  /*c6f0*/  FADD.FTZ R0, R215, R10 ;  /* 0x0000000ad7007221 */ /* 0x000fe40000010000 */
[----:B------:R-:W-:Y:S02]  /*c700*/  FADD.FTZ R12, R158, R9 ;  /* 0x000000099e0c7221 */ /* 0x000fe40000010000 */
[----:B------:R-:W-:Y:S03]  /*c710*/  FADD.FTZ R11, R156, R8 ;  /* 0x000000089c0b7221 */ /* 0x000fe60000010000 */
        /* <DEDUP_REMOVED lines=9> */
[----:B------:R-:W-:Y:S01]  /*c7b0*/  FADD.FTZ R10, R118, R3 ;  /* 0x00000003760a7221 */ /* 0x000fe20000010000 */
[-C--:B------:R-:W-:Y:S03]  /*c7c0*/  HMMA.16816.F32 R160, R176, R166.reuse, R44 ;  /* 0x000000a6b0a0723c */ /* 0x080fe6000000182c */
[----:B------:R-:W-:Y:S01]  /*c7d0*/  FADD.FTZ R8, R209, R12 ;  /* 0x0000000cd1087221 */ /* 0x000fe20000010000 */
[----:B------:R-:W-:Y:S01]  /*c7e0*/  MOV R118, R2 ;  /* 0x0000000200767202 */ /* 0x000fe20000000f00 */
[----:B------:R-:W-:Y:S02]  /*c7f0*/  FADD.FTZ R3, R171, R11 ;  /* 0x0000000bab037221 */ /* 0x000fe40000010000 */
[----:B------:R-:W-:Y:S01]  /*c800*/  FADD.FTZ R0, R117, R10 ;  /* 0x0000000a75007221 */ /* 0x000fe20000010000 */
[C---:B------:R-:W-:Y:S04]  /*c810*/  HMMA.16816.F32 R164, R180.reuse, R166, R48 ;  /* 0x000000a6b4a4723c */ /* 0x040fe80000001830 */
[----:B------:R-:W-:Y:S01]  /*c820*/  FADD.FTZ R12, R211, R9 ;  /* 0x00000009d30c7221 */ /* 0x000fe20000010000 */
[----:B------:R-:W-:Y:S01]  /*c830*/  MOV R117, R68 ;  /* 0x0000004400757202 */ /* 0x000fe20000000f00 */
[----:B------:R-:W-:Y:S02]  /*c840*/  FADD.FTZ R11, R207, R8 ;  /* 0x00000008cf0b7221 */ /* 0x000fe40000010000 */
[----:B------:R-:W-:Y:S04]  /*c850*/  FADD.FTZ R10, R169, R3 ;  /* 0x00000003a90a7221 */ /* 0x000fe80000010000 */
[----:B------:R-:W-:Y:S02]  /*c860*/  FADD.FTZ R9, R114, R0 ;  /* 0x0000000072097221 */ /* 0x000fe40000010000 */
[----:B------:R-:W-:Y:S02]  /*c870*/  FADD.FTZ R8, R212, R12 ;  /* 0x0000000cd4087221 */ /* 0x000fe40000010000 */
[----:B------:R-:W-:Y:S02]  /*c880*/  FADD.FTZ R3, R208, R11 ;  /* 0x0000000bd0037221 */ /* 0x000fe40000010000 */
[----:B------:R-:W-:Y:S02]  /*c890*/  FADD.FTZ R0, R170, R10 ;  /* 0x0000000aaa007221 */ /* 0x000fe40000010000 */
[----:B------:R-:W-:Y:S02]  /*c8a0*/  FADD.FTZ R12, R115, R9 ;  /* 0x00000009730c7221 */ /* 0x000fe40000010000 */
[----:B------:R-:W-:Y:S02]  /*c8b0*/  FADD.FTZ R11, R210, R8 ;  /* 0x00000008d20b7221 */ /* 0x000fe40000010000 */
[----:B------:R-:W-:Y:S02]  /*c8c0*/  FADD.FTZ R10, R206, R3 ;  /* 0x00000003ce0a7221 */ /* 0x000fe40000010000 */
[----:B------:R-:W-:Y:S02]  /*c8d0*/  FADD.FTZ R9, R168, R0 ;  /* 0x00000000a8097221 */ /* 0x000fe40000010000 */
[----:B------:R-:W-:Y:S01]  /*c8e0*/  FADD.FTZ R8, R116, R12 ;  /* 0x0000000c74087221 */ /* 0x000fe20000010000 */
[-C--:B-1----:R-:W-:Y:S03]  /*c8f0*/  HMMA.16816.F32 R168, R180, R4.reuse, R52 ;  /* 0x00000004b4a8723c */ /* 0x082fe60000001834 */
[----:B------:R-:W-:Y:S01]  /*c900*/  FADD.FTZ R3, R205, R11 ;  /* 0x0000000bcd037221 */ /* 0x000fe20000010000 */
[----:B------:R-:W-:Y:S01]  /*c910*/  MOV R116, R69 ;  /* 0x0000004500747202 */ /* 0x000fe20000000f00 */
        /* <DEDUP_REMOVED lines=30> */
[----:B------:R-:W-:Y:S01]  /*cb00*/  STL [R1+0x10], R5 ;  /* 0x0000100501007387 */ /* 0x000fe20000100800 */
[----:B------:R-:W-:Y:S02]  /*cb10*/  FADD.FTZ R3, R107, R3 ;  /* 0x000000036b037221 */ /* 0x000fe40000010000 */
[----:B------:R-:W-:Y:S02]  /*cb20*/  FADD.FTZ R4, R113, R4 ;  /* 0x0000000471047221 */ /* 0x000fe40000010000 */
[----:B------:R-:W-:Y:S03]  /*cb30*/  FADD.FTZ R0, R87, R7 ;  /* 0x0000000757007221 */ /* 0x000fe60000010000 */
[----:B------:R-:W-:Y:S01]  /*cb40*/  STL [R1+0x14], R4 ;  /* 0x0000140401007387 */ /* 0x000fe20000100800 */
[----:B------:R-:W-:Y:S03]  /*cb50*/  FADD.FTZ R0, R86, R0 ;  /* 0x0000000056007221 */ /* 0x000fe60000010000 */
[----:B------:R1:W-:Y:S04]  /*cb60*/  STL [R1+0x1c], R3 ;  /* 0x00001c0301007387 */ /* 0x0003e80000100800 */
[----:B------:R2:W-:Y:S01]  /*cb70*/  STL [R1+0x18], R0 ;  /* 0x0000180001007387 */ /* 0x0005e20000100800 */
[----:B-1----:R-:W-:Y:S01]  /*cb80*/  MOV R3, R70 ;  /* 0x0000004600037202 */ /* 0x002fe20000000f00 */
[----:B------:R-:W-:-:S05]  /*cb90*/  @P0 BRA `(.L_x_20) ;  /* 0xffffa82000000947 */ /* 0x000fca000383ffff */
.L_x_19:
[----:B-12---:R-:W2:Y:S04]  /*cba0*/  LDL.LU R0, [R1+0x10] ;  /* 0x0000100001007983 */ /* 0x006ea80000300800 */
[----:B------:R-:W3:Y:S04]  /*cbb0*/  LDL.LU R4, [R1+0x14] ;  /* 0x0000140001047983 */ /* 0x000ee80000300800 */
[----:B------:R-:W4:Y:S04]  /*cbc0*/  LDL.LU R10, [R1+0x1c] ;  /* 0x00001c00010a7983 */ /* 0x000f280000300800 */
[----:B------:R-:W4:Y:S01]  /*cbd0*/  LDL.LU R8, [R1+0x18] ;  /* 0x0000180001087983 */ /* 0x000f220000300800 */
[----:B------:R-:W-:-:S02]  /*cbe0*/  MOV R20, 0xff800000 ;  /* 0xff80000000147802 */ /* 0x000fc40000000f00 */
[----:B------:R-:W-:Y:S02]  /*cbf0*/  MOV R21, 0xff800000 ;  /* 0xff80000000157802 */ /* 0x000fe40000000f00 */
[----:B------:R-:W-:Y:S02]  /*cc00*/  MOV R22, 0xff800000 ;  /* 0xff80000000167802 */ /* 0x000fe40000000f00 */
[----:B------:R-:W-:Y:S02]  /*cc10*/  MOV R23, 0xff800000 ;  /* 0xff80000000177802 */ /* 0x000fe40000000f00 */
[----:B------:R-:W-:Y:S01]  /*cc20*/  PLOP3.LUT P4, PT, PT, PT, PT, 0x8, 0x0 ;  /* 0x000000000000781c */ /* 0x000fe20003f8e170 */
[----:B--2---:R-:W1:Y:S04]  /*cc30*/  SHFL.BFLY PT, R5, R0, 0x2, 0x1f ;  /* 0x0c401f0000057f89 */ /* 0x004e6800000e0000 */
[----:B---3--:R-:W2:Y:S04]  /*cc40*/  SHFL.BFLY PT, R9, R4, 0x2, 0x1f ;  /* 0x0c401f0004097f89 */ /* 0x008ea800000e0000 */
[----:B----4-:R-:W3:Y:S04]  /*cc50*/  SHFL.BFLY PT, R7, R10, 0x2, 0x1f ;  /* 0x0c401f000a077f89 */ /* 0x010ee800000e0000 */
[----:B------:R-:W4:Y:S01]  /*cc60*/  SHFL.BFLY PT, R6, R8, 0x2, 0x1f ;  /* 0x0c401f0008067f89 */ /* 0x000f2200000e0000 */
[----:B-1----:R-:W-:-:S02]  /*cc70*/  FADD.FTZ R5, R5, R0 ;  /* 0x0000000005057221 */ /* 0x002fc40000010000 */
[----:B--2---:R-:W-:-:S03]  /*cc80*/  FADD.FTZ R9, R9, R4 ;  /* 0x0000000409097221 */ /* 0x004fc60000010000 */
[----:B------:R-:W1:Y:S01]  /*cc90*/  SHFL.BFLY PT, R0, R5, 0x1, 0x1f ;  /* 0x0c201f0005007f89 */ /* 0x000e6200000e0000 */
[----:B---3--:R-:W-:-:S03]  /*cca0*/  FADD.FTZ R7, R7, R10 ;  /* 0x0000000a07077221 */ /* 0x008fc60000010000 */
[----:B------:R-:W2:Y:S01]  /*ccb0*/  SHFL.BFLY PT, R4, R9, 0x1, 0x1f ;  /* 0x0c201f0009047f89 */ /* 0x000ea200000e0000 */
[----:B----4-:R-:W-:-:S03]  /*ccc0*/  FADD.FTZ R6, R6, R8 ;  /* 0x0000000806067221 */ /* 0x010fc60000010000 */
[----:B------:R-:W3:Y:S04]  /*ccd0*/  SHFL.BFLY PT, R3, R7, 0x1, 0x1f ;  /* 0x0c201f0007037f89 */ /* 0x000ee800000e0000 */
[----:B------:R-:W4:Y:S01]  /*cce0*/  SHFL.BFLY PT, R8, R6, 0x1, 0x1f ;  /* 0x0c201f0006087f89 */ /* 0x000f2200000e0000 */
[----:B-1----:R-:W-:Y:S01]  /*ccf0*/  FADD.FTZ R5, R5, R0 ;  /* 0x0000000005057221 */ /* 0x002fe20000010000 */
[----:B------:R-:W-:Y:S01]  /*cd00*/  MOV R0, RZ ;  /* 0x000000ff00007202 */ /* 0x000fe20000000f00 */
[----:B--2---:R-:W-:-:S03]  /*cd10*/  FADD.FTZ R9, R9, R4 ;  /* 0x0000000409097221 */ /* 0x004fc60000010000 */
[----:B------:R-:W-:Y:S02]  /*cd20*/  FSETP.NE.FTZ.AND P3, PT, R5, RZ, PT ;  /* 0x000000ff0500720b */ /* 0x000fe40003f75000 */
[----:B------:R-:W-:Y:S01]  /*cd30*/  MOV R4, RZ ;  /* 0x000000ff00047202 */ /* 0x000fe20000000f00 */
[----:B---3--:R-:W-:Y:S01]  /*cd40*/  FADD.FTZ R7, R7, R3 ;  /* 0x0000000307077221 */ /* 0x008fe20000010000 */
[----:B------:R-:W-:Y:S02]  /*cd50*/  FSETP.NE.FTZ.AND P2, PT, R9, RZ, PT ;  /* 0x000000ff0900720b */ /* 0x000fe40003f55000 */
[----:B------:R-:W-:Y:S01]  /*cd60*/  MOV R3, RZ ;  /* 0x000000ff00037202 */ /* 0x000fe20000000f00 */
[----:B----4-:R-:W-:Y:S01]  /*cd70*/  FADD.FTZ R6, R8, R6 ;  /* 0x0000000608067221 */ /* 0x010fe20000010000 */
[----:B------:R-:W-:-:S04]  /*cd80*/  FSETP.NE.FTZ.AND P1, PT, R7, RZ, PT ;  /* 0x000000ff0700720b */ /* 0x000fc80003f35000 */
[----:B------:R-:W-:Y:S01]  /*cd90*/  FSETP.NE.FTZ.AND P0, PT, R6, RZ, PT ;  /* 0x000000ff0600720b */ /* 0x000fe20003f15000 */
[----:B------:R-:W1:Y:S08]  /*cda0*/  @P3 MUFU.RCP R0, R5 ;  /* 0x0000000500003308 */ /* 0x000e700000001000 */
[----:B------:R-:W2:Y:S04]  /*cdb0*/  @P1 MUFU.RCP R3, R7 ;  /* 0x0000000700031308 */ /* 0x000ea80000001000 */
[----:B------:R-:W-:Y:S01]  /*cdc0*/  @P0 MOV R8, 0x3f317218 ;  /* 0x3f31721800080802 */ /* 0x000fe20000000f00 */
[----:B-1----:R-:W-:-:S03]  /*cdd0*/  FMUL.FTZ R124, R0, R124 ;  /* 0x0000007c007c7220 */ /* 0x002fc60000410000 */
[----:B------:R-:W1:Y:S01]  /*cde0*/  @P2 MUFU.RCP R4, R9 ;  /* 0x0000000900042308 */ /* 0x000e620000001000 */
[C---:B------:R-:W-:Y:S02]  /*cdf0*/  FMUL.FTZ R125, R0.reuse, R125 ;  /* 0x0000007d007d7220 */ /* 0x040fe40000410000 */
[C---:B------:R-:W-:Y:S02]  /*ce00*/  FMUL.FTZ R132, R0.reuse, R132 ;  /* 0x0000008400847220 */ /* 0x040fe40000410000 */
[C---:B------:R-:W-:Y:S02]  /*ce10*/  FMUL.FTZ R133, R0.reuse, R133 ;  /* 0x0000008500857220 */ /* 0x040fe40000410000 */
[C---:B------:R-:W-:Y:S01]  /*ce20*/  FMUL.FTZ R136, R0.reuse, R136 ;  /* 0x0000008800887220 */ /* 0x040fe20000410000 */
[----:B------:R-:W-:Y:S01]  /*ce30*/  @P3 MUFU.LG2 R11, R5 ;  /* 0x00000005000b3308 */ /* 0x000fe20000000c00 */
[C---:B------:R-:W-:Y:S02]  /*ce40*/  FMUL.FTZ R137, R0.reuse, R137 ;  /* 0x0000008900897220 */ /* 0x040fe40000410000 */
[----:B------:R-:W-:-:S02]  /*ce50*/  FMUL.FTZ R148, R0, R148 ;  /* 0x0000009400947220 */ /* 0x000fc40000410000 */
[C---:B------:R-:W-:Y:S02]  /*ce60*/  FMUL.FTZ R149, R0.reuse, R149 ;  /* 0x0000009500957220 */ /* 0x040fe40000410000 */
[C---:B------:R-:W-:Y:S01]  /*ce70*/  FMUL.FTZ R152, R0.reuse, R152 ;  /* 0x0000009800987220 */ /* 0x040fe20000410000 */
[----:B------:R-:W-:Y:S01]  /*ce80*/  @P2 MUFU.LG2 R9, R9 ;  /* 0x0000000900092308 */ /* 0x000fe20000000c00 */
[C---:B------:R-:W-:Y:S02]  /*ce90*/  FMUL.FTZ R153, R0.reuse, R153 ;  /* 0x0000009900997220 */ /* 0x040fe40000410000 */
[C---:B------:R-:W-:Y:S02]  /*cea0*/  FMUL.FTZ R164, R0.reuse, R164 ;  /* 0x000000a400a47220 */ /* 0x040fe40000410000 */
[C---:B------:R-:W-:Y:S02]  /*ceb0*/  FMUL.FTZ R165, R0.reuse, R165 ;  /* 0x000000a500a57220 */ /* 0x040fe40000410000 */
[C---:B------:R-:W-:Y:S01]  /*cec0*/  FMUL.FTZ R168, R0.reuse, R168 ;  /* 0x000000a800a87220 */ /* 0x040fe20000410000 */
[----:B------:R-:W-:Y:S01]  /*ced0*/  @P1 MUFU.LG2 R7, R7 ;  /* 0x0000000700071308 */ /* 0x000fe20000000c00 */
[----:B------:R-:W-:-:S02]  /*cee0*/  FMUL.FTZ R169, R0, R169 ;  /* 0x000000a900a97220 */ /* 0x000fc40000410000 */
[C---:B------:R-:W-:Y:S02]  /*cef0*/  FMUL.FTZ R180, R0.reuse, R180 ;  /* 0x000000b400b47220 */ /* 0x040fe40000410000 */
[----:B------:R-:W-:Y:S01]  /*cf00*/  FMUL.FTZ R181, R0, R181 ;  /* 0x000000b500b57220 */ /* 0x000fe20000410000 */
[----:B------:R-:W-:Y:S01]  /*cf10*/  MOV R0, RZ ;  /* 0x000000ff00007202 */ /* 0x000fe20000000f00 */
[C---:B--2---:R-:W-:Y:S02]  /*cf20*/  FMUL.FTZ R120, R3.reuse, R120 ;  /* 0x0000007803787220 */ /* 0x044fe40000410000 */
[C---:B------:R-:W-:Y:S02]  /*cf30*/  FMUL.FTZ R121, R3.reuse, R121 ;  /* 0x0000007903797220 */ /* 0x040fe40000410000 */
[C---:B------:R-:W-:Y:S01]  /*cf40*/  FMUL.FTZ R128, R3.reuse, R128 ;  /* 0x0000008003807220 */ /* 0x040fe20000410000 */
[----:B------:R-:W2:Y:S01]  /*cf50*/  @P0 MUFU.RCP R0, R6 ;  /* 0x0000000600000308 */ /* 0x000ea20000001000 */
[----:B------:R-:W-:-:S02]  /*cf60*/  FMUL.FTZ R129, R3, R129 ;  /* 0x0000008103817220 */ /* 0x000fc40000410000 */
[C---:B------:R-:W-:Y:S02]  /*cf70*/  FMUL.FTZ R140, R3.reuse, R140 ;  /* 0x0000008c038c7220 */ /* 0x040fe40000410000 */
[C---:B------:R-:W-:Y:S02]  /*cf80*/  FMUL.FTZ R141, R3.reuse, R141 ;  /* 0x0000008d038d7220 */ /* 0x040fe40000410000 */
[C---:B------:R-:W-:Y:S01]  /*cf90*/  FMUL.FTZ R144, R3.reuse, R144 ;  /* 0x0000009003907220 */ /* 0x040fe20000410000 */
[----:B------:R-:W3:Y:S01]  /*cfa0*/  @P0 MUFU.LG2 R6, R6 ;  /* 0x0000000600060308 */ /* 0x000ee20000000c00 */
[C---:B------:R-:W-:Y:S02]  /*cfb0*/  FMUL.FTZ R145, R3.reuse, R145 ;  /* 0x0000009103917220 */ /* 0x040fe40000410000 */
[C---:B------:R-:W-:Y:S02]  /*cfc0*/  FMUL.FTZ R156, R3.reuse, R156 ;  /* 0x0000009c039c7220 */ /* 0x040fe40000410000 */
[----:B------:R-:W-:-:S02]  /*cfd0*/  FMUL.FTZ R157, R3, R157 ;  /* 0x0000009d039d7220 */ /* 0x000fc40000410000 */
[C---:B------:R-:W-:Y:S02]  /*cfe0*/  FMUL.FTZ R160, R3.reuse, R160 ;  /* 0x000000a003a07220 */ /* 0x040fe40000410000 */
[C---:B------:R-:W-:Y:S02]  /*cff0*/  FMUL.FTZ R161, R3.reuse, R161 ;  /* 0x000000a103a17220 */ /* 0x040fe40000410000 */
[C---:B------:R-:W-:Y:S02]  /*d000*/  FMUL.FTZ R172, R3.reuse, R172 ;  /* 0x000000ac03ac7220 */ /* 0x040fe40000410000 */
[C---:B------:R-:W-:Y:S02]  /*d010*/  FMUL.FTZ R173, R3.reuse, R173 ;  /* 0x000000ad03ad7220 */ /* 0x040fe40000410000 */
[C---:B------:R-:W-:Y:S02]  /*d020*/  FMUL.FTZ R176, R3.reuse, R176 ;  /* 0x000000b003b07220 */ /* 0x040fe40000410000 */
[----:B------:R-:W-:Y:S01]  /*d030*/  FMUL.FTZ R177, R3, R177 ;  /* 0x000000b103b17220 */ /* 0x000fe20000410000 */
[----:B------:R-:W-:Y:S01]  /*d040*/  @P2 MOV R3, 0x3f317218 ;  /* 0x3f31721800032802 */ /* 0x000fe20000000f00 */
[----:B-1----:R-:W-:-:S02]  /*d050*/  FMUL.FTZ R126, R4, R126 ;  /* 0x0000007e047e7220 */ /* 0x002fc40000410000 */
[C---:B------:R-:W-:Y:S02]  /*d060*/  FMUL.FTZ R127, R4.reuse, R127 ;  /* 0x0000007f047f7220 */ /* 0x040fe40000410000 */
[C---:B------:R-:W-:Y:S02]  /*d070*/  FMUL.FTZ R134, R4.reuse, R134 ;  /* 0x0000008604867220 */ /* 0x040fe40000410000 */
[C---:B------:R-:W-:Y:S02]  /*d080*/  FMUL.FTZ R135, R4.reuse, R135 ;  /* 0x0000008704877220 */ /* 0x040fe40000410000 */
        /* <DEDUP_REMOVED lines=11> */
[----:B------:R-:W-:Y:S01]  /*d140*/  FMUL.FTZ R183, R4, R183 ;  /* 0x000000b704b77220 */ /* 0x000fe20000410000 */
[----:B------:R-:W-:Y:S01]  /*d150*/  @P3 MOV R4, 0x3f317218 ;  /* 0x3f31721800043802 */ /* 0x000fe20000000f00 */
[C---:B--2---:R-:W-:Y:S02]  /*d160*/  FMUL.FTZ R122, R0.reuse, R122 ;  /* 0x0000007a007a7220 */ /* 0x044fe40000410000 */
        /* <DEDUP_REMOVED lines=14> */
[----:B------:R-:W-:Y:S01]  /*d250*/  FMUL.FTZ R179, R0, R179 ;  /* 0x000000b300b37220 */ /* 0x000fe20000410000 */
[----:B------:R-:W-:Y:S01]  /*d260*/  @P1 MOV R0, 0x3f317218 ;  /* 0x3f31721800001802 */ /* 0x000fe20000000f00 */
[----:B------:R-:W-:Y:S02]  /*d270*/  @P2 FMUL.FTZ R5, R3, c[0x0][0x2d0] ;  /* 0x0000b40003052a20 */ /* 0x000fe40000410000 */
[----:B------:R-:W-:Y:S02]  /*d280*/  @P3 FMUL.FTZ R10, R4, c[0x0][0x2d0] ;  /* 0x0000b400040a3a20 */ /* 0x000fe40000410000 */
[----:B------:R-:W-:Y:S02]  /*d290*/  @P1 FMUL.FTZ R3, R0, c[0x0][0x2d0] ;  /* 0x0000b40000031a20 */ /* 0x000fe40000410000 */
[----:B------:R-:W-:Y:S02]  /*d2a0*/  @P3 FMUL.FTZ R11, R11, 0.69314718246459960938 ;  /* 0x3f3172180b0b3820 */ /* 0x000fe40000410000 */
[----:B------:R-:W-:-:S02]  /*d2b0*/  @P2 FMUL.FTZ R9, R9, 0.69314718246459960938 ;  /* 0x3f31721809092820 */ /* 0x000fc40000410000 */
[----:B------:R-:W-:Y:S02]  /*d2c0*/  @P1 FMUL.FTZ R7, R7, 0.69314718246459960938 ;  /* 0x3f31721807071820 */ /* 0x000fe40000410000 */
[----:B---3--:R-:W-:Y:S02]  /*d2d0*/  @P0 FMUL.FTZ R4, R6, 0.69314718246459960938 ;  /* 0x3f31721806040820 */ /* 0x008fe40000410000 */
[----:B------:R-:W-:Y:S02]  /*d2e0*/  @P0 FMUL.FTZ R0, R8, c[0x0][0x2d0] ;  /* 0x0000b40008000a20 */ /* 0x000fe40000410000 */
[----:B------:R-:W-:Y:S02]  /*d2f0*/  @P3 FFMA.FTZ R20, R10, R70, R11 ;  /* 0x000000460a143223 */ /* 0x000fe4000001000b */
[----:B------:R-:W-:Y:S02]  /*d300*/  @P2 FFMA.FTZ R21, R5, R69, R9 ;  /* 0x0000004505152223 */ /* 0x000fe40000010009 */
[----:B------:R-:W-:-:S02]  /*d310*/  @P1 FFMA.FTZ R22, R3, R68, R7 ;  /* 0x0000004403161223 */ /* 0x000fc40000010007 */
[----:B------:R-:W-:Y:S02]  /*d320*/  @P0 FFMA.FTZ R23, R0, R2, R4 ;  /* 0x0000000200170223 */ /* 0x000fe40000010004 */
.L_x_3:
[----:B-1----:R-:W-:Y:S05]  /*d330*/  @P4 BRA `(.L_x_21) ;  /* 0x0000142000004947 */ /* 0x002fea0003800000 */
[----:B------:R-:W2:Y:S01]  /*d340*/  LDL.LU R14, [R1+0x30] ;  /* 0x00003000010e7983 */ /* 0x000ea20000300800 */
[----:B------:R-:W-:Y:S01]  /*d350*/  MOV R24, c[0x0][0x4e8] ;  /* 0x00013a0000187a02 */ /* 0x000fe20000000f00 */
[----:B------:R-:W-:Y:S02]  /*d360*/  BSSY B0, `(.L_x_22) ;  /* 0x00000a9000007945 */ /* 0x000fe40003800000 */
[----:B------:R-:W1:Y:S01]  /*d370*/  S2R R16, SR_TID.X ;  /* 0x0000000000107919 */ /* 0x000e620000002100 */
[C---:B------:R-:W-:Y:S01]  /*d380*/  ISETP.NE.AND P0, PT, R24.reuse, 0x1, PT ;  /* 0x000000011800780c */ /* 0x040fe20003f05270 */
[----:B------:R-:W-:Y:S02]  /*d390*/  IMAD R24, R24, c[0x0][0x388], RZ ;  /* 0x0000e20018187a24 */ /* 0x000fe400078e02ff */
[----:B------:R-:W3:Y:S04]  /*d3a0*/  S2R R12, SR_CTAID.Y ;  /* 0x00000000000c7919 */ /* 0x000ee80000002600 */
[----:B------:R-:W4:Y:S04]  /*d3b0*/  S2R R13, SR_CTAID.Z ;  /* 0x00000000000d7919 */ /* 0x000f280000002700 */
[----:B------:R-:W2:Y:S01]  /*d3c0*/  S2R R15, SR_CTAID.X ;  /* 0x00000000000f7919 */ /* 0x000ea20000002500 */
[----:B-1----:R-:W-:-:S04]  /*d3d0*/  SHF.R.S32.HI R11, RZ, 0x1f, R16 ;  /* 0x0000001fff0b7819 */ /* 0x002fc80000011410 */
[CC--:B------:R-:W-:Y:S02]  /*d3e0*/  LEA.HI R6, R11.reuse, R16.reuse, RZ, 0x2 ;  /* 0x000000100b067211 */ /* 0x0c0fe400078f10ff */
[----:B------:R-:W-:Y:S02]  /*d3f0*/  LEA.HI R11, R11, R16, RZ, 0x5 ;  /* 0x000000100b0b7211 */ /* 0x000fe400078f28ff */
[----:B------:R-:W-:Y:S02]  /*d400*/  LOP3.LUT R6, R6, 0xfffffffc, RZ, 0xc0, !PT ;  /* 0xfffffffc06067812 */ /* 0x000fe400078ec0ff */
[----:B------:R-:W-:-:S03]  /*d410*/  SHF.R.S32.HI R7, RZ, 0x5, R11 ;  /* 0x00000005ff077819 */ /* 0x000fc6000001140b */
[----:B------:R-:W-:Y:S01]  /*d420*/  IMAD.IADD R6, R16, 0x1, -R6 ;  /* 0x0000000110067824 */ /* 0x000fe200078e0a06 */
[----:B------:R-:W-:Y:S01]  /*d430*/  BAR.SYNC.DEFER_BLOCKING 0x1, 0x80 ;  /* 0x0042000000007b1d */ /* 0x000fe20000010000 */
[----:B--2---:R-:W-:Y:S01]  /*d440*/  SHF.R.S32.HI R10, RZ, 0x1f, R14 ;  /* 0x0000001fff0a7819 */ /* 0x004fe2000001140e */
[----:B------:R-:W-:-:S04]  /*d450*/  IMAD.WIDE.U32 R2, R14, c[0x0][0x4d0], RZ ;  /* 0x000134000e027a25 */ /* 0x000fc800078e00ff */
[----:B------:R-:W-:Y:S02]  /*d460*/  IMAD R0, R10, c[0x0][0x4d0], RZ ;  /* 0x000134000a007a24 */ /* 0x000fe400078e02ff */
[----:B------:R-:W-:Y:S02]  /*d470*/  IMAD.MOV R9, RZ, RZ, -R14 ;  /* 0x000000ffff097224 */ /* 0x000fe400078e0a0e */
[----:B------:R-:W-:Y:S01]  /*d480*/  IMAD R4, R14, c[0x0][0x4d4], R0 ;  /* 0x000135000e047a24 */ /* 0x000fe200078e0200 */
[----:B------:R-:W-:Y:S01]  /*d490*/  SHF.R.S32.HI R0, RZ, 0x1f, R11 ;  /* 0x0000001fff007819 */ /* 0x000fe2000001140b */
[----:B---3--:R-:W-:Y:S01]  /*d4a0*/  IMAD R12, R9, c[0x0][0x550], R12 ;  /* 0x00015400090c7a24 */ /* 0x008fe200078e020c */
[----:B------:R-:W-:Y:S01]  /*d4b0*/  LOP3.LUT R11, R11, 0xffffffe0, RZ, 0xc0, !PT ;  /* 0xffffffe00b0b7812 */ /* 0x000fe200078ec0ff */
[----:B------:R-:W-:Y:S01]  /*d4c0*/  IMAD.IADD R5, R3, 0x1, R4 ;  /* 0x0000000103057824 */ /* 0x000fe200078e0204 */
[----:B------:R-:W-:Y:S01]  /*d4d0*/  LEA.HI R8, R0, R7, RZ, 0x2 ;  /* 0x0000000700087211 */ /* 0x000fe200078f10ff */
[----:B------:R-:W-:Y:S01]  /*d4e0*/  IMAD.MOV.U32 R4, RZ, RZ, R2 ;  /* 0x000000ffff047224 */ /* 0x000fe200078e0002 */
[----:B------:R-:W-:Y:S01]  /*d4f0*/  LEA.HI R0, R6, R6, RZ, 0x1 ;  /* 0x0000000606007211 */ /* 0x000fe200078f08ff */
[----:B------:R-:W-:Y:S01]  /*d500*/  IMAD R2, R10, c[0x0][0x438], RZ ;  /* 0x00010e000a027a24 */ /* 0x000fe200078e02ff */
[----:B------:R-:W-:Y:S01]  /*d510*/  LOP3.LUT R8, R8, 0xffffffc, RZ, 0xc0, !PT ;  /* 0x0ffffffc08087812 */ /* 0x000fe200078ec0ff */
[----:B----4-:R-:W-:Y:S01]  /*d520*/  IMAD.WIDE.U32 R4, R13, c[0x0][0x4d8], R4 ;  /* 0x000136000d047a25 */ /* 0x010fe200078e0004 */
[----:B------:R-:W-:-:S02]  /*d530*/  LOP3.LUT R3, R0, 0x1ffffffe, RZ, 0xc0, !PT ;  /* 0x1ffffffe00037812 */ /* 0x000fc400078ec0ff */
[----:B------:R-:W-:Y:S01]  /*d540*/  IADD3 R16, -R11, R16, RZ ;  /* 0x000000100b107210 */ /* 0x000fe20007ffe1ff */
[----:B------:R-:W-:Y:S01]  /*d550*/  IMAD.SHL.U32 R0, R0, 0x20, RZ ;  /* 0x0000002000007824 */ /* 0x000fe200078e00ff */
[----:B------:R-:W-:Y:S01]  /*d560*/  SHF.R.S32.HI R10, RZ, 0x1f, R13 ;  /* 0x0000001fff0a7819 */ /* 0x000fe2000001140d */
[----:B------:R-:W-:Y:S01]  /*d570*/  IMAD.IADD R9, R7, 0x1, -R8 ;  /* 0x0000000107097824 */ /* 0x000fe200078e0a08 */
[----:B------:R-:W-:Y:S02]  /*d580*/  SHF.R.S32.HI R8, RZ, 0x1f, R16 ;  /* 0x0000001fff087819 */ /* 0x000fe40000011410 */
[----:B------:R-:W-:Y:S01]  /*d590*/  IADD3 R7, R6, -R3, RZ ;  /* 0x8000000306077210 */ /* 0x000fe20007ffe0ff */
[----:B------:R-:W-:Y:S01]  /*d5a0*/  IMAD R6, R14, c[0x0][0x43c], R2 ;  /* 0x00010f000e067a24 */ /* 0x000fe200078e0202 */
[----:B------:R-:W-:Y:S01]  /*d5b0*/  LOP3.LUT R0, R0, 0xffffffc0, RZ, 0xc0, !PT ;  /* 0xffffffc000007812 */ /* 0x000fe200078ec0ff */
[----:B------:R-:W-:Y:S01]  /*d5c0*/  IMAD.WIDE.U32 R2, R14, c[0x0][0x438], RZ ;  /* 0x00010e000e027a25 */ /* 0x000fe200078e00ff */
[----:B------:R-:W-:-:S02]  /*d5d0*/  LEA.HI R19, R8, R16, RZ, 0x2 ;  /* 0x0000001008137211 */ /* 0x000fc400078f10ff */
[----:B------:R-:W-:Y:S01]  /*d5e0*/  LOP3.LUT P1, RZ, R16, 0x3, RZ, 0xc0, !PT ;  /* 0x0000000310ff7812 */ /* 0x000fe2000782c0ff */
[----:B------:R-:W-:Y:S01]  /*d5f0*/  IMAD R8, R7, 0x8, R0 ;  /* 0x0000000807087824 */ /* 0x000fe200078e0200 */
[----:B------:R-:W-:Y:S01]  /*d600*/  SHF.R.S32.HI R7, RZ, 0x2, R19 ;  /* 0x00000002ff077819 */ /* 0x000fe20000011413 */
[C---:B------:R-:W-:Y:S02]  /*d610*/  IMAD R11, R10.reuse, c[0x0][0x4d8], RZ ;  /* 0x000136000a0b7a24 */ /* 0x040fe400078e02ff */
[----:B------:R-:W-:Y:S02]  /*d620*/  IMAD.IADD R3, R3, 0x1, R6 ;  /* 0x0000000103037824 */ /* 0x000fe400078e0206 */
[----:B------:R-:W-:Y:S02]  /*d630*/  IMAD R14, R9, 0x10, R7 ;  /* 0x00000010090e7824 */ /* 0x000fe400078e0207 */
[----:B------:R-:W-:Y:S02]  /*d640*/  IMAD R6, R10, c[0x0][0x440], RZ ;  /* 0x000110000a067a24 */ /* 0x000fe400078e02ff */
[----:B------:R-:W-:-:S02]  /*d650*/  IMAD.IADD R8, R14, 0x1, R8 ;  /* 0x000000010e087824 */ /* 0x000fc400078e0208 */
[----:B------:R-:W-:Y:S02]  /*d660*/  IMAD R0, R13, c[0x0][0x4dc], R11 ;  /* 0x000137000d007a24 */ /* 0x000fe400078e020b */
[----:B------:R-:W-:Y:S02]  /*d670*/  IMAD R8, R15, 0x80, R8 ;  /* 0x000000800f087824 */ /* 0x000fe400078e0208 */
[----:B------:R-:W-:Y:S01]  /*d680*/  IMAD R6, R13, c[0x0][0x444], R6 ;  /* 0x000111000d067a24 */ /* 0x000fe200078e0206 */
[----:B------:R-:W-:Y:S01]  /*d690*/  IADD3 R5, R5, R0, RZ ;  /* 0x0000000005057210 */ /* 0x000fe20007ffe0ff */
[----:B------:R-:W-:Y:S01]  /*d6a0*/  IMAD.WIDE.U32 R2, R13, c[0x0][0x440], R2 ;  /* 0x000110000d027a25 */ /* 0x000fe200078e0002 */
[----:B------:R-:W-:-:S03]  /*d6b0*/  SHF.R.S32.HI R0, RZ, 0x1f, R12 ;  /* 0x0000001fff007819 */ /* 0x000fc6000001140c */
[----:B------:R-:W-:Y:S01]  /*d6c0*/  @P0 IMAD.HI.U32 R11, R8, c[0x0][0x4ec], RZ ;  /* 0x00013b00080b0a27 */ /* 0x000fe200078e00ff */
[----:B------:R-:W-:-:S03]  /*d6d0*/  IADD3 R3, R3, R6, RZ ;  /* 0x0000000603037210 */ /* 0x000fc60007ffe0ff */
[----:B------:R-:W-:-:S04]  /*d6e0*/  @P0 IMAD.HI.U32 R10, R8, c[0x0][0x4ec], RZ ;  /* 0x00013b00080a0a27 */ /* 0x000fc800078e00ff */
[--C-:B------:R-:W-:Y:S01]  /*d6f0*/  IMAD.MOV.U32 R6, RZ, RZ, R8.reuse ;  /* 0x000000ffff067224 */ /* 0x100fe200078e0008 */
[----:B------:R-:W-:Y:S01]  /*d700*/  @P0 SHF.R.U32.HI R6, RZ, c[0x0][0x4f0], R11 ;  /* 0x00013c00ff060a19 */ /* 0x000fe2000001160b */
[----:B------:R-:W-:Y:S01]  /*d710*/  IMAD.MOV.U32 R7, RZ, RZ, R8 ;  /* 0x000000ffff077224 */ /* 0x000fe200078e0008 */
[----:B------:R-:W-:Y:S01]  /*d720*/  @P0 SHF.R.U32.HI R7, RZ, c[0x0][0x4f0], R10 ;  /* 0x00013c00ff070a19 */ /* 0x000fe2000001160a */
[----:B------:R-:W-:Y:S01]  /*d730*/  IMAD R9, R0, c[0x0][0x448], RZ ;  /* 0x0001120000097a24 */ /* 0x000fe200078e02ff */
[----:B------:R-:W-:Y:S01]  /*d740*/  IADD3 R10, -R6, RZ, RZ ;  /* 0x000000ff060a7210 */ /* 0x000fe20007ffe1ff */
[----:B------:R-:W-:Y:S02]  /*d750*/  IMAD R0, R0, c[0x0][0x4e0], RZ ;  /* 0x0001380000007a24 */ /* 0x000fe400078e02ff */
[C---:B------:R-:W-:Y:S01]  /*d760*/  IMAD R11, R12.reuse, c[0x0][0x44c], R9 ;  /* 0x000113000c0b7a24 */ /* 0x040fe200078e0209 */
[----:B------:R-:W-:Y:S01]  /*d770*/  SHF.R.S32.HI R9, RZ, 0x1f, R7 ;  /* 0x0000001fff097819 */ /* 0x000fe20000011407 */
[----:B------:R-:W-:-:S02]  /*d780*/  IMAD R13, R12, c[0x0][0x4e4], R0 ;  /* 0x000139000c0d7a24 */ /* 0x000fc400078e0200 */
[----:B------:R-:W-:-:S04]  /*d790*/  IMAD.WIDE.U32 R4, R12, c[0x0][0x4e0], R4 ;  /* 0x000138000c047a25 */ /* 0x000fc800078e0004 */
[----:B------:R-:W-:Y:S01]  /*d7a0*/  IMAD R0, R10, c[0x0][0x4e8], R8 ;  /* 0x00013a000a007a24 */ /* 0x000fe200078e0208 */
[----:B------:R-:W-:Y:S01]  /*d7b0*/  SHF.R.S32.HI R10, RZ, 0x1f, R6 ;  /* 0x0000001fff0a7819 */ /* 0x000fe20000011406 */
[----:B------:R-:W-:Y:S01]  /*d7c0*/  IMAD R9, R9, c[0x0][0x430], RZ ;  /* 0x00010c0009097a24 */ /* 0x000fe200078e02ff */
[----:B------:R-:W-:Y:S01]  /*d7d0*/  IADD3 R4, P0, R6, R4, RZ ;  /* 0x0000000406047210 */ /* 0x000fe20007f1e0ff */
[----:B------:R-:W-:Y:S01]  /*d7e0*/  IMAD.WIDE.U32 R2, R12, c[0x0][0x448], R2 ;  /* 0x000112000c027a25 */ /* 0x000fe200078e0002 */
[----:B------:R-:W-:Y:S02]  /*d7f0*/  SHF.R.S32.HI R6, RZ, 0x1f, R0 ;  /* 0x0000001fff067819 */ /* 0x000fe40000011400 */
[----:B------:R-:W-:Y:S01]  /*d800*/  IADD3.X R5, R10, R5, R13, P0, !PT ;  /* 0x000000050a057210 */ /* 0x000fe200007fe40d */
[----:B------:R-:W-:Y:S02]  /*d810*/  IMAD R10, R7, c[0x0][0x434], R9 ;  /* 0x00010d00070a7a24 */ /* 0x000fe400078e0209 */
[----:B------:R-:W-:-:S02]  /*d820*/  IMAD R9, R6, c[0x0][0x4c8], RZ ;  /* 0x0001320006097a24 */ /* 0x000fc400078e02ff */
[----:B------:R-:W-:Y:S02]  /*d830*/  IMAD.MOV R6, RZ, RZ, -R7 ;  /* 0x000000ffff067224 */ /* 0x000fe400078e0a07 */
[----:B------:R-:W-:-:S04]  /*d840*/  IMAD.WIDE.U32 R4, R0, c[0x0][0x4c8], R4 ;  /* 0x0001320000047a25 */ /* 0x000fc800078e0004 */
[----:B------:R-:W-:Y:S02]  /*d850*/  IMAD R0, R0, c[0x0][0x4cc], R9 ;  /* 0x0001330000007a24 */ /* 0x000fe400078e0209 */
[----:B------:R-:W-:Y:S02]  /*d860*/  IMAD.IADD R3, R3, 0x1, R11 ;  /* 0x0000000103037824 */ /* 0x000fe400078e020b */
[----:B------:R-:W-:Y:S01]  /*d870*/  IMAD R13, R6, c[0x0][0x4e8], R8 ;  /* 0x00013a00060d7a24 */ /* 0x000fe200078e0208 */
[C---:B------:R-:W-:Y:S01]  /*d880*/  LEA R6, P0, R4.reuse, c[0x0][0x4a8], 0x2 ;  /* 0x00012a0004067a11 */ /* 0x040fe200078010ff */
[----:B------:R-:W-:Y:S02]  /*d890*/  IMAD.IADD R0, R5, 0x1, R0 ;  /* 0x0000000105007824 */ /* 0x000fe400078e0200 */
[----:B------:R-:W-:Y:S01]  /*d8a0*/  IMAD.WIDE.U32 R2, R7, c[0x0][0x430], R2 ;  /* 0x00010c0007027a25 */ /* 0x000fe200078e0002 */
[----:B------:R-:W-:Y:S01]  /*d8b0*/  SHF.R.S32.HI R7, RZ, 0x1f, R13 ;  /* 0x0000001fff077819 */ /* 0x000fe2000001140d */
[----:B------:R-:W-:Y:S01]  /*d8c0*/  SHFL.IDX PT, R8, R6, 0x2, 0x1c1f ;  /* 0x005c1f0006087f89 */ /* 0x000fe200000e0000 */
[----:B------:R-:W-:Y:S01]  /*d8d0*/  LEA.HI.X R0, R4, c[0x0][0x4ac], R0, 0x2, P0 ;  /* 0x00012b0004007a11 */ /* 0x000fe200000f1400 */
[----:B------:R-:W-:Y:S01]  /*d8e0*/  IMAD R12, R15, 0x80, R14 ;  /* 0x000000800f0c7824 */ /* 0x000fe200078e020e */
[----:B------:R-:W-:Y:S01]  /*d8f0*/  IADD3 R3, R3, R10, RZ ;  /* 0x0000000a03037210 */ /* 0x000fe20007ffe0ff */
[----:B------:R-:W-:Y:S01]  /*d900*/  IMAD R7, R7, c[0x0][0x428], RZ ;  /* 0x00010a0007077a24 */ /* 0x000fe200078e02ff */
[----:B------:R-:W-:Y:S02]  /*d910*/  SHFL.IDX PT, R4, R6, RZ, 0x1c1f ;  /* 0x001c1fff06047589 */ /* 0x000fe400000e0000 */
[C---:B------:R-:W-:Y:S01]  /*d920*/  IADD3 R14, R12.reuse, 0x40, RZ ;  /* 0x000000400c0e7810 */ /* 0x040fe20007ffe0ff */
[C---:B------:R-:W-:Y:S01]  /*d930*/  IMAD R15, R13.reuse, c[0x0][0x42c], R7 ;  /* 0x00010b000d0f7a24 */ /* 0x040fe200078e0207 */
[----:B------:R-:W1:Y:S01]  /*d940*/  SHFL.IDX PT, R5, R0, RZ, 0x1c1f ;  /* 0x001c1fff00057589 */ /* 0x000e6200000e0000 */
[----:B------:R-:W-:Y:S01]  /*d950*/  IMAD.WIDE.U32 R2, R13, c[0x0][0x428], R2 ;  /* 0x00010a000d027a25 */ /* 0x000fe200078e0002 */
[----:B------:R-:W-:-:S02]  /*d960*/  IADD3 R13, R12, 0x48, RZ ;  /* 0x000000480c0d7810 */ /* 0x000fc40007ffe0ff */
[----:B------:R-:W-:Y:S01]  /*d970*/  SHFL.IDX PT, R10, R6, 0x1, 0x1c1f ;  /* 0x003c1f00060a7f89 */ /* 0x000fe200000e0000 */
[-C--:B------:R-:W-:Y:S02]  /*d980*/  ISETP.GE.OR P4, PT, R12, R24.reuse, P1 ;  /* 0x000000180c00720c */ /* 0x080fe40000f86670 */
[-C--:B------:R-:W-:Y:S01]  /*d990*/  ISETP.GE.OR P2, PT, R14, R24.reuse, P1 ;  /* 0x000000180e00720c */ /* 0x080fe20000f46670 */
[----:B------:R-:W2:Y:S01]  /*d9a0*/  SHFL.IDX PT, R11, R0, 0x1, 0x1c1f ;  /* 0x003c1f00000b7f89 */ /* 0x000ea200000e0000 */
[----:B------:R-:W-:Y:S02]  /*d9b0*/  IADD3 R3, R3, R15, RZ ;  /* 0x0000000f03037210 */ /* 0x000fe40007ffe0ff */
[----:B------:R-:W-:Y:S01]  /*d9c0*/  LEA R18, P0, R2, c[0x0][0x400], 0x2 ;  /* 0x0001000002127a11 */ /* 0x000fe200078010ff */
[----:B------:R-:W3:Y:S01]  /*d9d0*/  SHFL.IDX PT, R9, R0, 0x2, 0x1c1f ;  /* 0x005c1f0000097f89 */ /* 0x000ee200000e0000 */
[-C--:B------:R-:W-:Y:S02]  /*d9e0*/  ISETP.GE.AND P5, PT, R14, R24.reuse, PT ;  /* 0x000000180e00720c */ /* 0x080fe40003fa6270 */
[----:B------:R-:W-:Y:S01]  /*d9f0*/  LEA.HI.X R17, R2, c[0x0][0x404], R3, 0x2, P0 ;  /* 0x0001010002117a11 */ /* 0x000fe200000f1403 */
[----:B------:R-:W-:Y:S01]  /*da00*/  SHFL.IDX PT, R6, R6, 0x3, 0x1c1f ;  /* 0x007c1f0006067f89 */ /* 0x000fe200000e0000 */
[----:B------:R-:W-:-:S03]  /*da10*/  ISETP.GE.AND P6, PT, R13, R24, PT ;  /* 0x000000180d00720c */ /* 0x000fc60003fc6270 */
[----:B------:R4:W2:Y:S04]  /*da20*/  SHFL.IDX PT, R7, R0, 0x3, 0x1c1f ;  /* 0x007c1f0000077f89 */ /* 0x0008a800000e0000 */
[----:B-1----:R1:W-:Y:S04]  /*da30*/  @!P4 ST.E [R4.64], R20 ;  /* 0x000000140400c985 */ /* 0x0023e8000c101908 */
[----:B------:R1:W1:Y:S04]  /*da40*/  SHFL.IDX PT, R2, R18, RZ, 0x1c1f ;  /* 0x001c1fff12027589 */ /* 0x00026800000e0000 */
[----:B------:R1:W1:Y:S01]  /*da50*/  SHFL.IDX PT, R3, R17, RZ, 0x1c1f ;  /* 0x001c1fff11037589 */ /* 0x00026200000e0000 */
[----:B----4-:R-:W-:-:S04]  /*da60*/  IADD3 R0, R12, 0x8, RZ ;  /* 0x000000080c007810 */ /* 0x010fc80007ffe0ff */
[CC--:B------:R-:W-:Y:S02]  /*da70*/  ISETP.GE.OR P3, PT, R0.reuse, R24.reuse, P1 ;  /* 0x000000180000720c */ /* 0x0c0fe40000f66670 */
[-C--:B------:R-:W-:Y:S02]  /*da80*/  ISETP.GE.OR P1, PT, R13, R24.reuse, P1 ;  /* 0x000000180d00720c */ /* 0x080fe40000f26670 */
[----:B------:R-:W-:Y:S02]  /*da90*/  ISETP.GE.AND P0, PT, R0, R24, PT ;  /* 0x000000180000720c */ /* 0x000fe40003f06270 */
[----:B------:R-:W-:-:S05]  /*daa0*/  LOP3.LUT R0, R19, 0x7ffffffc, RZ, 0xc0, !PT ;  /* 0x7ffffffc13007812 */ /* 0x000fca00078ec0ff */
[----:B------:R-:W-:Y:S02]  /*dab0*/  IMAD.IADD R0, R16, 0x1, -R0 ;  /* 0x0000000110007824 */ /* 0x000fe400078e0a00 */
[----:B--2---:R2:W-:Y:S03]  /*dac0*/  @!P3 ST.E [R10.64], R21 ;  /* 0x000000150a00b985 */ /* 0x0045e6000c101908 */
[----:B------:R-:W-:Y:S01]  /*dad0*/  SHF.L.U32 R0, R0, 0x1, RZ ;  /* 0x0000000100007819 */ /* 0x000fe200000006ff */
[----:B---3--:R2:W-:Y:S04]  /*dae0*/  @!P2 ST.E [R8.64], R22 ;  /* 0x000000160800a985 */ /* 0x0085e8000c101908 */
[----:B------:R2:W-:Y:S01]  /*daf0*/  @!P1 ST.E [R6.64], R23 ;  /* 0x0000001706009985 */ /* 0x0005e2000c101908 */
[----:B------:R-:W-:-:S13]  /*db00*/  ISETP.GE.AND P1, PT, R12, R24, PT ;  /* 0x000000180c00720c */ /* 0x000fda0003f26270 */
[----:B------:R-:W-:Y:S05]  /*db10*/  @P1 BRA `(.L_x_23) ;  /* 0x000002d000001947 */ /* 0x000fea0003800000 */
[C---:B-12---:R-:W-:Y:S02]  /*db20*/  IADD3 R6, R0.reuse, 0x8, RZ ;  /* 0x0000000800067810 */ /* 0x046fe40007ffe0ff */
[C---:B------:R-:W-:Y:S02]  /*db30*/  IADD3 R5, R0.reuse, 0x10, RZ ;  /* 0x0000001000057810 */ /* 0x040fe40007ffe0ff */
[----:B------:R-:W-:Y:S02]  /*db40*/  IADD3 R4, R0, 0x18, RZ ;  /* 0x0000001800047810 */ /* 0x000fe40007ffe0ff */
[----:B------:R-:W-:Y:S02]  /*db50*/  ISETP.GE.AND P3, PT, R6, c[0x0][0x3c8], PT ;  /* 0x0000f20006007a0c */ /* 0x000fe40003f66270 */
[----:B------:R-:W-:Y:S02]  /*db60*/  ISETP.GE.AND P2, PT, R5, c[0x0][0x3c8], PT ;  /* 0x0000f20005007a0c */ /* 0x000fe40003f46270 */
[----:B------:R-:W-:-:S02]  /*db70*/  ISETP.GE.AND P1, PT, R4, c[0x0][0x3c8], PT ;  /* 0x0000f20004007a0c */ /* 0x000fc40003f26270 */
[----:B------:R-:W-:-:S07]  /*db80*/  ISETP.GE.AND P4, PT, R0, c[0x0][0x3c8], PT ;  /* 0x0000f20000007a0c */ /* 0x000fce0003f86270 */
[----:B------:R-:W-:Y:S02]  /*db90*/  @!P3 LEA.HI R8, R6, R6, RZ, 0x1 ;  /* 0x000000060608b211 */ /* 0x000fe400078f08ff */
[----:B------:R-:W-:Y:S02]  /*dba0*/  @!P2 LEA.HI R5, R5, R5, RZ, 0x1 ;  /* 0x000000050505a211 */ /* 0x000fe400078f08ff */
[----:B------:R-:W-:Y:S02]  /*dbb0*/  @!P1 LEA.HI R6, R4, R4, RZ, 0x1 ;  /* 0x0000000404069211 */ /* 0x000fe400078f08ff */
[----:B------:R-:W-:Y:S02]  /*dbc0*/  @!P3 LOP3.LUT R8, R8, 0xfffffffe, RZ, 0xc0, !PT ;  /* 0xfffffffe0808b812 */ /* 0x000fe400078ec0ff */
[----:B------:R-:W-:Y:S01]  /*dbd0*/  @!P2 LOP3.LUT R7, R5, 0xfffffffe, RZ, 0xc0, !PT ;  /* 0xfffffffe0507a812 */ /* 0x000fe200078ec0ff */
[----:B------:R-:W-:Y:S01]  /*dbe0*/  @!P4 IMAD.WIDE R4, R0, 0x4, R2 ;  /* 0x000000040004c825 */ /* 0x000fe200078e0202 */
[----:B------:R-:W-:-:S03]  /*dbf0*/  @!P1 LOP3.LUT R10, R6, 0xfffffffe, RZ, 0xc0, !PT ;  /* 0xfffffffe060a9812 */ /* 0x000fc600078ec0ff */
[--C-:B------:R-:W-:Y:S01]  /*dc00*/  @!P3 IMAD.WIDE R8, R8, 0x4, R2.reuse ;  /* 0x000000040808b825 */ /* 0x100fe200078e0202 */
[----:B------:R1:W-:Y:S03]  /*dc10*/  @!P4 ST.E.64 [R4.64], R124 ;  /* 0x0000007c0400c985 */ /* 0x0003e6000c101b08 */
[--C-:B------:R-:W-:Y:S01]  /*dc20*/  @!P2 IMAD.WIDE R6, R7, 0x4, R2.reuse ;  /* 0x000000040706a825 */ /* 0x100fe200078e0202 */
[----:B------:R2:W-:Y:S04]  /*dc30*/  @!P3 ST.E.64 [R8.64], R132 ;  /* 0x000000840800b985 */ /* 0x0005e8000c101b08 */
[----:B------:R3:W-:Y:S01]  /*dc40*/  @!P2 ST.E.64 [R6.64], R136 ;  /* 0x000000880600a985 */ /* 0x0007e2000c101b08 */
[----:B-1----:R-:W-:Y:S01]  /*dc50*/  @!P1 IMAD.WIDE R4, R10, 0x4, R2 ;  /* 0x000000040a049825 */ /* 0x002fe200078e0202 */
[----:B--2---:R-:W-:-:S04]  /*dc60*/  IADD3 R8, R0, 0x20, RZ ;  /* 0x0000002000087810 */ /* 0x004fc80007ffe0ff */
[----:B------:R1:W-:Y:S01]  /*dc70*/  @!P1 ST.E.64 [R4.64], R148 ;  /* 0x0000009404009985 */ /* 0x0003e2000c101b08 */
[----:B---3--:R-:W-:Y:S02]  /*dc80*/  IADD3 R6, R0, 0x28, RZ ;  /* 0x0000002800067810 */ /* 0x008fe40007ffe0ff */
[----:B------:R-:W-:Y:S02]  /*dc90*/  ISETP.GE.AND P4, PT, R8, c[0x0][0x3c8], PT ;  /* 0x0000f20008007a0c */ /* 0x000fe40003f86270 */
[----:B------:R-:W-:-:S11]  /*dca0*/  ISETP.GE.AND P3, PT, R6, c[0x0][0x3c8], PT ;  /* 0x0000f20006007a0c */ /* 0x000fd60003f66270 */
[----:B------:R-:W-:Y:S02]  /*dcb0*/  @!P4 LEA.HI R8, R8, R8, RZ, 0x1 ;  /* 0x000000080808c211 */ /* 0x000fe400078f08ff */
[----:B------:R-:W-:-:S04]  /*dcc0*/  @!P3 LEA.HI R7, R6, R6, RZ, 0x1 ;  /* 0x000000060607b211 */ /* 0x000fc800078f08ff */
[----:B------:R-:W-:Y:S02]  /*dcd0*/  @!P3 LOP3.LUT R7, R7, 0xfffffffe, RZ, 0xc0, !PT ;  /* 0xfffffffe0707b812 */ /* 0x000fe400078ec0ff */
[C---:B-1----:R-:W-:Y:S02]  /*dce0*/  IADD3 R5, R0.reuse, 0x30, RZ ;  /* 0x0000003000057810 */ /* 0x042fe40007ffe0ff */
[----:B------:R-:W-:Y:S02]  /*dcf0*/  IADD3 R4, R0, 0x38, RZ ;  /* 0x0000003800047810 */ /* 0x000fe40007ffe0ff */
[----:B------:R-:W-:Y:S02]  /*dd00*/  ISETP.GE.AND P2, PT, R5, c[0x0][0x3c8], PT ;  /* 0x0000f20005007a0c */ /* 0x000fe40003f46270 */
[----:B------:R-:W-:-:S11]  /*dd10*/  ISETP.GE.AND P1, PT, R4, c[0x0][0x3c8], PT ;  /* 0x0000f20004007a0c */ /* 0x000fd60003f26270 */
[----:B------:R-:W-:Y:S02]  /*dd20*/  @!P2 LEA.HI R6, R5, R5, RZ, 0x1 ;  /* 0x000000050506a211 */ /* 0x000fe400078f08ff */
[----:B------:R-:W-:Y:S02]  /*dd30*/  @!P1 LEA.HI R4, R4, R4, RZ, 0x1 ;  /* 0x0000000404049211 */ /* 0x000fe400078f08ff */
[----:B------:R-:W-:Y:S02]  /*dd40*/  @!P4 LOP3.LUT R5, R8, 0xfffffffe, RZ, 0xc0, !PT ;  /* 0xfffffffe0805c812 */ /* 0x000fe400078ec0ff */
[----:B------:R-:W-:Y:S01]  /*dd50*/  @!P2 LOP3.LUT R10, R6, 0xfffffffe, RZ, 0xc0, !PT ;  /* 0xfffffffe060aa812 */ /* 0x000fe200078ec0ff */
[----:B------:R-:W-:Y:S01]  /*dd60*/  @!P3 IMAD.WIDE R6, R7, 0x4, R2 ;  /* 0x000000040706b825 */ /* 0x000fe200078e0202 */
[----:B------:R-:W-:-:S03]  /*dd70*/  @!P1 LOP3.LUT R11, R4, 0xfffffffe, RZ, 0xc0, !PT ;  /* 0xfffffffe040b9812 */ /* 0x000fc600078ec0ff */
[----:B------:R-:W-:-:S04]  /*dd80*/  @!P4 IMAD.WIDE R8, R5, 0x4, R2 ;  /* 0x000000040508c825 */ /* 0x000fc800078e0202 */
[--C-:B------:R-:W-:Y:S01]  /*dd90*/  @!P2 IMAD.WIDE R4, R10, 0x4, R2.reuse ;  /* 0x000000040a04a825 */ /* 0x100fe200078e0202 */
[----:B------:R1:W-:Y:S03]  /*dda0*/  @!P4 ST.E.64 [R8.64], R152 ;  /* 0x000000980800c985 */ /* 0x0003e6000c101b08 */
[----:B------:R-:W-:Y:S01]  /*ddb0*/  @!P1 IMAD.WIDE R2, R11, 0x4, R2 ;  /* 0x000000040b029825 */ /* 0x000fe200078e0202 */
[----:B------:R1:W-:Y:S04]  /*ddc0*/  @!P3 ST.E.64 [R6.64], R164 ;  /* 0x000000a40600b985 */ /* 0x0003e8000c101b08 */
[----:B------:R1:W-:Y:S04]  /*ddd0*/  @!P2 ST.E.64 [R4.64], R168 ;  /* 0x000000a80400a985 */ /* 0x0003e8000c101b08 */
[----:B------:R1:W-:Y:S02]  /*dde0*/  @!P1 ST.E.64 [R2.64], R180 ;  /* 0x000000b402009985 */ /* 0x0003e4000c101b08 */
.L_x_23:
[----:B-1----:R-:W-:Y:S05]  /*ddf0*/  BSYNC B0 ;  /* 0x0000000000007941 */ /* 0x002fea0003800000 */
.L_x_22:
[----:B------:R1:W3:Y:S01]  /*de00*/  SHFL.IDX PT, R3, R17, 0x1, 0x1c1f ;  /* 0x003c1f0011037f89 */ /* 0x0002e200000e0000 */
[----:B------:R-:W-:Y:S03]  /*de10*/  BSSY B0, `(.L_x_24) ;  /* 0x0000030000007945 */ /* 0x000fe60003800000 */
[----:B------:R1:W4:Y:S01]  /*de20*/  SHFL.IDX PT, R2, R18, 0x1, 0x1c1f ;  /* 0x003c1f0012027f89 */ /* 0x00032200000e0000 */
[----:B------:R-:W-:Y:S05]  /*de30*/  @P0 BRA `(.L_x_25) ;  /* 0x000002d000000947 */ /* 0x000fea0003800000 */
[C---:B------:R-:W-:Y:S02]  /*de40*/  IADD3 R5, R0.reuse, 0x8, RZ ;  /* 0x0000000800057810 */ /* 0x040fe40007ffe0ff */
[----:B------:R-:W-:-:S02]  /*de50*/  IADD3 R4, R0, 0x10, RZ ;  /* 0x0000001000047810 */ /* 0x000fc40007ffe0ff */
[----:B------:R-:W-:Y:S02]  /*de60*/  ISETP.GE.AND P1, PT, R5, c[0x0][0x3c8], PT ;  /* 0x0000f20005007a0c */ /* 0x000fe40003f26270 */
[----:B------:R-:W-:Y:S02]  /*de70*/  ISETP.GE.AND P0, PT, R4, c[0x0][0x3c8], PT ;  /* 0x0000f20004007a0c */ /* 0x000fe40003f06270 */
[C---:B------:R-:W-:Y:S02]  /*de80*/  ISETP.GE.AND P2, PT, R0.reuse, c[0x0][0x3c8], PT ;  /* 0x0000f20000007a0c */ /* 0x040fe40003f46270 */
[----:B--2---:R-:W-:-:S04]  /*de90*/  IADD3 R10, R0, 0x18, RZ ;  /* 0x00000018000a7810 */ /* 0x004fc80007ffe0ff */
[----:B------:R-:W-:-:S03]  /*dea0*/  ISETP.GE.AND P4, PT, R10, c[0x0][0x3c8], PT ;  /* 0x0000f2000a007a0c */ /* 0x000fc60003f86270 */
[----:B------:R-:W-:Y:S02]  /*deb0*/  @!P1 LEA.HI R5, R5, R5, RZ, 0x1 ;  /* 0x0000000505059211 */ /* 0x000fe400078f08ff */
[----:B------:R-:W-:Y:S02]  /*dec0*/  @!P0 LEA.HI R4, R4, R4, RZ, 0x1 ;  /* 0x0000000404048211 */ /* 0x000fe400078f08ff */
[----:B------:R-:W-:Y:S01]  /*ded0*/  @!P1 LOP3.LUT R5, R5, 0xfffffffe, RZ, 0xc0, !PT ;  /* 0xfffffffe05059812 */ /* 0x000fe200078ec0ff */
[----:B---34-:R-:W-:Y:S01]  /*dee0*/  @!P2 IMAD.WIDE R6, R0, 0x4, R2 ;  /* 0x000000040006a825 */ /* 0x018fe200078e0202 */
[----:B------:R-:W-:-:S03]  /*def0*/  @!P0 LOP3.LUT R8, R4, 0xfffffffe, RZ, 0xc0, !PT ;  /* 0xfffffffe04088812 */ /* 0x000fc600078ec0ff */
[--C-:B------:R-:W-:Y:S01]  /*df00*/  @!P1 IMAD.WIDE R4, R5, 0x4, R2.reuse ;  /* 0x0000000405049825 */ /* 0x100fe200078e0202 */
[----:B------:R2:W-:Y:S01]  /*df10*/  @!P2 ST.E.64 [R6.64], R126 ;  /* 0x0000007e0600a985 */ /* 0x0005e2000c101b08 */
[----:B------:R-:W-:Y:S02]  /*df20*/  @!P4 LEA.HI R10, R10, R10, RZ, 0x1 ;  /* 0x0000000a0a0ac211 */ /* 0x000fe400078f08ff */
[----:B------:R-:W-:Y:S01]  /*df30*/  @!P0 IMAD.WIDE R8, R8, 0x4, R2 ;  /* 0x0000000408088825 */ /* 0x000fe200078e0202 */
[----:B------:R3:W-:Y:S04]  /*df40*/  @!P1 ST.E.64 [R4.64], R134 ;  /* 0x0000008604009985 */ /* 0x0007e8000c101b08 */
[----:B------:R4:W-:Y:S01]  /*df50*/  @!P0 ST.E.64 [R8.64], R138 ;  /* 0x0000008a08008985 */ /* 0x0009e2000c101b08 */
[----:B--2---:R-:W-:-:S02]  /*df60*/  IADD3 R7, R0, 0x20, RZ ;  /* 0x0000002000077810 */ /* 0x004fc40007ffe0ff */
[C---:B------:R-:W-:Y:S02]  /*df70*/  IADD3 R6, R0.reuse, 0x28, RZ ;  /* 0x0000002800067810 */ /* 0x040fe40007ffe0ff */
[C---:B---3--:R-:W-:Y:S02]  /*df80*/  IADD3 R5, R0.reuse, 0x30, RZ ;  /* 0x0000003000057810 */ /* 0x048fe40007ffe0ff */
[----:B------:R-:W-:Y:S02]  /*df90*/  IADD3 R4, R0, 0x38, RZ ;  /* 0x0000003800047810 */ /* 0x000fe40007ffe0ff */
[----:B------:R-:W-:Y:S02]  /*dfa0*/  ISETP.GE.AND P3, PT, R7, c[0x0][0x3c8], PT ;  /* 0x0000f20007007a0c */ /* 0x000fe40003f66270 */
[----:B------:R-:W-:Y:S02]  /*dfb0*/  ISETP.GE.AND P2, PT, R6, c[0x0][0x3c8], PT ;  /* 0x0000f20006007a0c */ /* 0x000fe40003f46270 */
[----:B------:R-:W-:-:S02]  /*dfc0*/  ISETP.GE.AND P1, PT, R5, c[0x0][0x3c8], PT ;  /* 0x0000f20005007a0c */ /* 0x000fc40003f26270 */
[----:B------:R-:W-:-:S07]  /*dfd0*/  ISETP.GE.AND P0, PT, R4, c[0x0][0x3c8], PT ;  /* 0x0000f20004007a0c */ /* 0x000fce0003f06270 */
[----:B----4-:R-:W-:Y:S02]  /*dfe0*/  @!P3 LEA.HI R8, R7, R7, RZ, 0x1 ;  /* 0x000000070708b211 */ /* 0x010fe400078f08ff */
[----:B------:R-:W-:Y:S02]  /*dff0*/  @!P2 LEA.HI R7, R6, R6, RZ, 0x1 ;  /* 0x000000060607a211 */ /* 0x000fe400078f08ff */
[----:B------:R-:W-:Y:S02]  /*e000*/  @!P1 LEA.HI R6, R5, R5, RZ, 0x1 ;  /* 0x0000000505069211 */ /* 0x000fe400078f08ff */
[----:B------:R-:W-:Y:S02]  /*e010*/  @!P0 LEA.HI R4, R4, R4, RZ, 0x1 ;  /* 0x0000000404048211 */ /* 0x000fe400078f08ff */
[----:B------:R-:W-:Y:S02]  /*e020*/  @!P4 LOP3.LUT R5, R10, 0xfffffffe, RZ, 0xc0, !PT ;  /* 0xfffffffe0a05c812 */ /* 0x000fe400078ec0ff */
[----:B------:R-:W-:-:S02]  /*e030*/  @!P3 LOP3.LUT R8, R8, 0xfffffffe, RZ, 0xc0, !PT ;  /* 0xfffffffe0808b812 */ /* 0x000fc400078ec0ff */
[----:B------:R-:W-:Y:S01]  /*e040*/  @!P2 LOP3.LUT R7, R7, 0xfffffffe, RZ, 0xc0, !PT ;  /* 0xfffffffe0707a812 */ /* 0x000fe200078ec0ff */
[--C-:B------:R-:W-:Y:S01]  /*e050*/  @!P4 IMAD.WIDE R10, R5, 0x4, R2.reuse ;  /* 0x00000004050ac825 */ /* 0x100fe200078e0202 */
[----:B------:R-:W-:Y:S02]  /*e060*/  @!P1 LOP3.LUT R12, R6, 0xfffffffe, RZ, 0xc0, !PT ;  /* 0xfffffffe060c9812 */ /* 0x000fe400078ec0ff */
[----:B------:R-:W-:Y:S01]  /*e070*/  @!P0 LOP3.LUT R13, R4, 0xfffffffe, RZ, 0xc0, !PT ;  /* 0xfffffffe040d8812 */ /* 0x000fe200078ec0ff */
[--C-:B------:R-:W-:Y:S01]  /*e080*/  @!P3 IMAD.WIDE R8, R8, 0x4, R2.reuse ;  /* 0x000000040808b825 */ /* 0x100fe200078e0202 */
[----:B------:R2:W-:Y:S03]  /*e090*/  @!P4 ST.E.64 [R10.64], R150 ;  /* 0x000000960a00c985 */ /* 0x0005e6000c101b08 */
[--C-:B------:R-:W-:Y:S01]  /*e0a0*/  @!P2 IMAD.WIDE R6, R7, 0x4, R2.reuse ;  /* 0x000000040706a825 */ /* 0x100fe200078e0202 */
[----:B------:R2:W-:Y:S03]  /*e0b0*/  @!P3 ST.E.64 [R8.64], R154 ;  /* 0x0000009a0800b985 */ /* 0x0005e6000c101b08 */
[--C-:B------:R-:W-:Y:S01]  /*e0c0*/  @!P1 IMAD.WIDE R4, R12, 0x4, R2.reuse ;  /* 0x000000040c049825 */ /* 0x100fe200078e0202 */
[----:B------:R2:W-:Y:S03]  /*e0d0*/  @!P2 ST.E.64 [R6.64], R166 ;  /* 0x000000a60600a985 */ /* 0x0005e6000c101b08 */
[----:B------:R-:W-:Y:S01]  /*e0e0*/  @!P0 IMAD.WIDE R2, R13, 0x4, R2 ;  /* 0x000000040d028825 */ /* 0x000fe200078e0202 */
[----:B------:R2:W-:Y:S04]  /*e0f0*/  @!P1 ST.E.64 [R4.64], R170 ;  /* 0x000000aa04009985 */ /* 0x0005e8000c101b08 */
[----:B------:R2:W-:Y:S02]  /*e100*/  @!P0 ST.E.64 [R2.64], R182 ;  /* 0x000000b602008985 */ /* 0x0005e4000c101b08 */
.L_x_25:
[----:B------:R-:W-:Y:S05]  /*e110*/  BSYNC B0 ;  /* 0x0000000000007941 */ /* 0x000fea0003800000 */
.L_x_24:
[----:B--23--:R2:W3:Y:S01]  /*e120*/  SHFL.IDX PT, R3, R17, 0x2, 0x1c1f ;  /* 0x005c1f0011037f89 */ /* 0x00c4e200000e0000 */
[----:B------:R-:W-:Y:S03]  /*e130*/  BSSY B0, `(.L_x_26) ;  /* 0x0000030000007945 */ /* 0x000fe60003800000 */
[----:B----4-:R2:W4:Y:S01]  /*e140*/  SHFL.IDX PT, R2, R18, 0x2, 0x1c1f ;  /* 0x005c1f0012027f89 */ /* 0x01052200000e0000 */
[----:B------:R-:W-:Y:S05]  /*e150*/  @P5 BRA `(.L_x_27) ;  /* 0x000002d000005947 */ /* 0x000fea0003800000 */
[C---:B------:R-:W-:Y:S02]  /*e160*/  IADD3 R4, R0.reuse, 0x8, RZ ;  /* 0x0000000800047810 */ /* 0x040fe40007ffe0ff */
[----:B------:R-:W-:-:S02]  /*e170*/  ISETP.GE.AND P1, PT, R0, c[0x0][0x3c8], PT ;  /* 0x0000f20000007a0c */ /* 0x000fc40003f26270 */
[----:B------:R-:W-:Y:S02]  /*e180*/  ISETP.GE.AND P0, PT, R4, c[0x0][0x3c8], PT ;  /* 0x0000f20004007a0c */ /* 0x000fe40003f06270 */
[C---:B------:R-:W-:Y:S02]  /*e190*/  IADD3 R9, R0.reuse, 0x10, RZ ;  /* 0x0000001000097810 */ /* 0x040fe40007ffe0ff */
[----:B------:R-:W-:Y:S02]  /*e1a0*/  IADD3 R8, R0, 0x18, RZ ;  /* 0x0000001800087810 */ /* 0x000fe40007ffe0ff */
[----:B------:R-:W-:Y:S02]  /*e1b0*/  ISETP.GE.AND P5, PT, R9, c[0x0][0x3c8], PT ;  /* 0x0000f20009007a0c */ /* 0x000fe40003fa6270 */
[----:B------:R-:W-:-:S03]  /*e1c0*/  ISETP.GE.AND P4, PT, R8, c[0x0][0x3c8], PT ;  /* 0x0000f20008007a0c */ /* 0x000fc60003f86270 */
[----:B---34-:R-:W-:Y:S02]  /*e1d0*/  @!P1 IMAD.WIDE R6, R0, 0x4, R2 ;  /* 0x0000000400069825 */ /* 0x018fe400078e0202 */
[----:B------:R-:W-:-:S03]  /*e1e0*/  @!P0 LEA.HI R4, R4, R4, RZ, 0x1 ;  /* 0x0000000404048211 */ /* 0x000fc600078f08ff */
[----:B------:R3:W-:Y:S01]  /*e1f0*/  @!P1 ST.E.64 [R6.64], R120 ;  /* 0x0000007806009985 */ /* 0x0007e2000c101b08 */
[----:B------:R-:W-:Y:S02]  /*e200*/  @!P0 LOP3.LUT R4, R4, 0xfffffffe, RZ, 0xc0, !PT ;  /* 0xfffffffe04048812 */ /* 0x000fe400078ec0ff */
[----:B------:R-:W-:Y:S02]  /*e210*/  @!P5 LEA.HI R9, R9, R9, RZ, 0x1 ;  /* 0x000000090909d211 */ /* 0x000fe400078f08ff */
[----:B------:R-:W-:Y:S01]  /*e220*/  @!P4 LEA.HI R10, R8, R8, RZ, 0x1 ;  /* 0x00000008080ac211 */ /* 0x000fe200078f08ff */
[----:B------:R-:W-:-:S03]  /*e230*/  @!P0 IMAD.WIDE R4, R4, 0x4, R2 ;  /* 0x0000000404048825 */ /* 0x000fc600078e0202 */
[----:B------:R-:W-:Y:S02]  /*e240*/  @!P4 LOP3.LUT R10, R10, 0xfffffffe, RZ, 0xc0, !PT ;  /* 0xfffffffe0a0ac812 */ /* 0x000fe400078ec0ff */
[----:B------:R4:W-:Y:S03]  /*e250*/  @!P0 ST.E.64 [R4.64], R128 ;  /* 0x0000008004008985 */ /* 0x0009e6000c101b08 */
[----:B------:R-:W-:Y:S01]  /*e260*/  @!P4 IMAD.WIDE R10, R10, 0x4, R2 ;  /* 0x000000040a0ac825 */ /* 0x000fe200078e0202 */
[C---:B---3--:R-:W-:Y:S02]  /*e270*/  IADD3 R7, R0.reuse, 0x20, RZ ;  /* 0x0000002000077810 */ /* 0x048fe40007ffe0ff */
[----:B------:R-:W-:Y:S02]  /*e280*/  IADD3 R6, R0, 0x28, RZ ;  /* 0x0000002800067810 */ /* 0x000fe40007ffe0ff */
[----:B------:R-:W-:-:S02]  /*e290*/  ISETP.GE.AND P3, PT, R7, c[0x0][0x3c8], PT ;  /* 0x0000f20007007a0c */ /* 0x000fc40003f66270 */
[----:B------:R-:W-:Y:S02]  /*e2a0*/  ISETP.GE.AND P2, PT, R6, c[0x0][0x3c8], PT ;  /* 0x0000f20006007a0c */ /* 0x000fe40003f46270 */
[C---:B----4-:R-:W-:Y:S02]  /*e2b0*/  IADD3 R5, R0.reuse, 0x30, RZ ;  /* 0x0000003000057810 */ /* 0x050fe40007ffe0ff */
[----:B------:R-:W-:Y:S02]  /*e2c0*/  IADD3 R4, R0, 0x38, RZ ;  /* 0x0000003800047810 */ /* 0x000fe40007ffe0ff */
[----:B------:R-:W-:Y:S02]  /*e2d0*/  ISETP.GE.AND P1, PT, R5, c[0x0][0x3c8], PT ;  /* 0x0000f20005007a0c */ /* 0x000fe40003f26270 */
[----:B------:R-:W-:-:S03]  /*e2e0*/  ISETP.GE.AND P0, PT, R4, c[0x0][0x3c8], PT ;  /* 0x0000f20004007a0c */ /* 0x000fc60003f06270 */
[----:B------:R-:W-:Y:S02]  /*e2f0*/  @!P3 LEA.HI R8, R7, R7, RZ, 0x1 ;  /* 0x000000070708b211 */ /* 0x000fe400078f08ff */
[----:B------:R-:W-:Y:S02]  /*e300*/  @!P2 LEA.HI R7, R6, R6, RZ, 0x1 ;  /* 0x000000060607a211 */ /* 0x000fe400078f08ff */
[----:B------:R-:W-:Y:S02]  /*e310*/  @!P3 LOP3.LUT R8, R8, 0xfffffffe, RZ, 0xc0, !PT ;  /* 0xfffffffe0808b812 */ /* 0x000fe400078ec0ff */
[----:B------:R-:W-:Y:S02]  /*e320*/  @!P2 LOP3.LUT R7, R7, 0xfffffffe, RZ, 0xc0, !PT ;  /* 0xfffffffe0707a812 */ /* 0x000fe400078ec0ff */
[----:B------:R-:W-:Y:S02]  /*e330*/  @!P1 LEA.HI R6, R5, R5, RZ, 0x1 ;  /* 0x0000000505069211 */ /* 0x000fe400078f08ff */
[----:B------:R-:W-:Y:S01]  /*e340*/  @!P5 LOP3.LUT R5, R9, 0xfffffffe, RZ, 0xc0, !PT ;  /* 0xfffffffe0905d812 */ /* 0x000fe200078ec0ff */
[----:B------:R-:W-:Y:S01]  /*e350*/  @!P3 IMAD.WIDE R8, R8, 0x4, R2 ;  /* 0x000000040808b825 */ /* 0x000fe200078e0202 */
[----:B------:R-:W-:-:S02]  /*e360*/  @!P0 LEA.HI R4, R4, R4, RZ, 0x1 ;  /* 0x0000000404048211 */ /* 0x000fc400078f08ff */
[----:B------:R-:W-:Y:S01]  /*e370*/  @!P1 LOP3.LUT R14, R6, 0xfffffffe, RZ, 0xc0, !PT ;  /* 0xfffffffe060e9812 */ /* 0x000fe200078ec0ff */
[----:B------:R-:W-:Y:S01]  /*e380*/  @!P5 IMAD.WIDE R12, R5, 0x4, R2 ;  /* 0x00000004050cd825 */ /* 0x000fe200078e0202 */
[----:B------:R-:W-:-:S03]  /*e390*/  @!P0 LOP3.LUT R15, R4, 0xfffffffe, RZ, 0xc0, !PT ;  /* 0xfffffffe040f8812 */ /* 0x000fc600078ec0ff */
[--C-:B------:R-:W-:Y:S01]  /*e3a0*/  @!P2 IMAD.WIDE R6, R7, 0x4, R2.reuse ;  /* 0x000000040706a825 */ /* 0x100fe200078e0202 */
[----:B------:R3:W-:Y:S03]  /*e3b0*/  @!P5 ST.E.64 [R12.64], R140 ;  /* 0x0000008c0c00d985 */ /* 0x0007e6000c101b08 */
[--C-:B------:R-:W-:Y:S01]  /*e3c0*/  @!P1 IMAD.WIDE R4, R14, 0x4, R2.reuse ;  /* 0x000000040e049825 */ /* 0x100fe200078e0202 */
[----:B------:R3:W-:Y:S03]  /*e3d0*/  @!P4 ST.E.64 [R10.64], R144 ;  /* 0x000000900a00c985 */ /* 0x0007e6000c101b08 */
[----:B------:R-:W-:Y:S01]  /*e3e0*/  @!P0 IMAD.WIDE R2, R15, 0x4, R2 ;  /* 0x000000040f028825 */ /* 0x000fe200078e0202 */
[----:B------:R3:W-:Y:S04]  /*e3f0*/  @!P3 ST.E.64 [R8.64], R156 ;  /* 0x0000009c0800b985 */ /* 0x0007e8000c101b08 */
[----:B------:R3:W-:Y:S04]  /*e400*/  @!P2 ST.E.64 [R6.64], R160 ;  /* 0x000000a00600a985 */ /* 0x0007e8000c101b08 */
[----:B------:R3:W-:Y:S04]  /*e410*/  @!P1 ST.E.64 [R4.64], R172 ;  /* 0x000000ac04009985 */ /* 0x0007e8000c101b08 */
[----:B------:R3:W-:Y:S02]  /*e420*/  @!P0 ST.E.64 [R2.64], R176 ;  /* 0x000000b002008985 */ /* 0x0007e4000c101b08 */
.L_x_27:
[----:B------:R-:W-:Y:S05]  /*e430*/  BSYNC B0 ;  /* 0x0000000000007941 */ /* 0x000fea0003800000 */
.L_x_26:
[----:B---3--:R3:W1:Y:S04]  /*e440*/  SHFL.IDX PT, R3, R17, 0x3, 0x1c1f ;  /* 0x007c1f0011037f89 */ /* 0x00866800000e0000 */
[----:B----4-:R3:W4:Y:S01]  /*e450*/  SHFL.IDX PT, R2, R18, 0x3, 0x1c1f ;  /* 0x007c1f0012027f89 */ /* 0x01072200000e0000 */
[----:B------:R-:W-:Y:S05]  /*e460*/  @P6 EXIT ;  /* 0x000000000000694d */ /* 0x000fea0003800000 */
[C---:B------:R-:W-:Y:S02]  /*e470*/  IADD3 R4, R0.reuse, 0x8, RZ ;  /* 0x0000000800047810 */ /* 0x040fe40007ffe0ff */
[----:B------:R-:W-:-:S02]  /*e480*/  ISETP.GE.AND P6, PT, R0, c[0x0][0x3c8], PT ;  /* 0x0000f20000007a0c */ /* 0x000fc40003fc6270 */
[----:B------:R-:W-:Y:S02]  /*e490*/  ISETP.GE.AND P5, PT, R4, c[0x0][0x3c8], PT ;  /* 0x0000f20004007a0c */ /* 0x000fe40003fa6270 */
[C---:B------:R-:W-:Y:S02]  /*e4a0*/  IADD3 R9, R0.reuse, 0x10, RZ ;  /* 0x0000001000097810 */ /* 0x040fe40007ffe0ff */
[C---:B------:R-:W-:Y:S02]  /*e4b0*/  IADD3 R8, R0.reuse, 0x18, RZ ;  /* 0x0000001800087810 */ /* 0x040fe40007ffe0ff */
[C---:B------:R-:W-:Y:S02]  /*e4c0*/  IADD3 R10, R0.reuse, 0x20, RZ ;  /* 0x00000020000a7810 */ /* 0x040fe40007ffe0ff */
[C---:B------:R-:W-:Y:S02]  /*e4d0*/  IADD3 R11, R0.reuse, 0x28, RZ ;  /* 0x00000028000b7810 */ /* 0x040fe40007ffe0ff */
[C---:B------:R-:W-:Y:S01]  /*e4e0*/  IADD3 R13, R0.reuse, 0x30, RZ ;  /* 0x00000030000d7810 */ /* 0x040fe20007ffe0ff */
[----:B-1--4-:R-:W-:Y:S01]  /*e4f0*/  @!P6 IMAD.WIDE R6, R0, 0x4, R2 ;  /* 0x000000040006e825 */ /* 0x012fe200078e0202 */
[----:B------:R-:W-:-:S02]  /*e500*/  ISETP.GE.AND P4, PT, R9, c[0x0][0x3c8], PT ;  /* 0x0000f20009007a0c */ /* 0x000fc40003f86270 */
[----:B------:R-:W-:Y:S02]  /*e510*/  @!P5 LEA.HI R4, R4, R4, RZ, 0x1 ;  /* 0x000000040404d211 */ /* 0x000fe400078f08ff */
[----:B------:R-:W-:Y:S01]  /*e520*/  ISETP.GE.AND P3, PT, R8, c[0x0][0x3c8], PT ;  /* 0x0000f20008007a0c */ /* 0x000fe20003f66270 */
[----:B------:R1:W-:Y:S01]  /*e530*/  @!P6 ST.E.64 [R6.64], R122 ;  /* 0x0000007a0600e985 */ /* 0x0003e2000c101b08 */
[----:B------:R-:W-:Y:S02]  /*e540*/  ISETP.GE.AND P2, PT, R10, c[0x0][0x3c8], PT ;  /* 0x0000f2000a007a0c */ /* 0x000fe40003f46270 */
[----:B------:R-:W-:Y:S02]  /*e550*/  ISETP.GE.AND P1, PT, R11, c[0x0][0x3c8], PT ;  /* 0x0000f2000b007a0c */ /* 0x000fe40003f26270 */
[----:B------:R-:W-:Y:S02]  /*e560*/  ISETP.GE.AND P0, PT, R13, c[0x0][0x3c8], PT ;  /* 0x0000f2000d007a0c */ /* 0x000fe40003f06270 */
[----:B------:R-:W-:-:S02]  /*e570*/  @!P5 LOP3.LUT R4, R4, 0xfffffffe, RZ, 0xc0, !PT ;  /* 0xfffffffe0404d812 */ /* 0x000fc400078ec0ff */
[----:B------:R-:W-:Y:S02]  /*e580*/  @!P4 LEA.HI R12, R9, R9, RZ, 0x1 ;  /* 0x00000009090cc211 */ /* 0x000fe400078f08ff */
[----:B------:R-:W-:Y:S01]  /*e590*/  IADD3 R0, R0, 0x38, RZ ;  /* 0x0000003800007810 */ /* 0x000fe20007ffe0ff */
[----:B------:R-:W-:Y:S01]  /*e5a0*/  @!P5 IMAD.WIDE R4, R4, 0x4, R2 ;  /* 0x000000040404d825 */ /* 0x000fe200078e0202 */
[----:B------:R-:W-:Y:S02]  /*e5b0*/  @!P3 LEA.HI R8, R8, R8, RZ, 0x1 ;  /* 0x000000080808b211 */ /* 0x000fe400078f08ff */
[----:B------:R-:W-:Y:S02]  /*e5c0*/  @!P4 LOP3.LUT R12, R12, 0xfffffffe, RZ, 0xc0, !PT ;  /* 0xfffffffe0c0cc812 */ /* 0x000fe400078ec0ff */
[----:B------:R4:W-:Y:S01]  /*e5d0*/  @!P5 ST.E.64 [R4.64], R130 ;  /* 0x000000820400d985 */ /* 0x0009e2000c101b08 */
[----:B------:R-:W-:Y:S02]  /*e5e0*/  @!P3 LOP3.LUT R8, R8, 0xfffffffe, RZ, 0xc0, !PT ;  /* 0xfffffffe0808b812 */ /* 0x000fe400078ec0ff */
[----:B-1----:R-:W-:-:S04]  /*e5f0*/  @!P2 LEA.HI R6, R10, R10, RZ, 0x1 ;  /* 0x0000000a0a06a211 */ /* 0x002fc800078f08ff */
[----:B------:R-:W-:Y:S02]  /*e600*/  @!P2 LOP3.LUT R6, R6, 0xfffffffe, RZ, 0xc0, !PT ;  /* 0xfffffffe0606a812 */ /* 0x000fe400078ec0ff */
[----:B----4-:R-:W-:Y:S01]  /*e610*/  @!P1 LEA.HI R5, R11, R11, RZ, 0x1 ;  /* 0x0000000b0b059211 */ /* 0x010fe200078f08ff */
[--C-:B------:R-:W-:Y:S01]  /*e620*/  @!P3 IMAD.WIDE R10, R8, 0x4, R2.reuse ;  /* 0x00000004080ab825 */ /* 0x100fe200078e0202 */
[----:B------:R-:W-:Y:S02]  /*e630*/  @!P0 LEA.HI R4, R13, R13, RZ, 0x1 ;  /* 0x0000000d0d048211 */ /* 0x000fe400078f08ff */
        /* <DEDUP_REMOVED lines=10> */
[----:B------:R1:W-:Y:S01]  /*e6e0*/  @!P0 ST.E.64 [R4.64], R174 ;  /* 0x000000ae04008985 */ /* 0x0003e2000c101b08 */
[----:B------:R-:W-:-:S13]  /*e6f0*/  ISETP.GE.AND P0, PT, R0, c[0x0][0x3c8], PT ;  /* 0x0000f20000007a0c */ /* 0x000fda0003f06270 */
[----:B------:R-:W-:Y:S05]  /*e700*/  @P0 EXIT ;  /* 0x000000000000094d */ /* 0x000fea0003800000 */
[----:B------:R-:W-:-:S04]  /*e710*/  LEA.HI R0, R0, R0, RZ, 0x1 ;  /* 0x0000000000007211 */ /* 0x000fc800078f08ff */
[----:B------:R-:W-:-:S05]  /*e720*/  LOP3.LUT R0, R0, 0xfffffffe, RZ, 0xc0, !PT ;  /* 0xfffffffe00007812 */ /* 0x000fca00078ec0ff */
[----:B------:R-:W-:-:S05]  /*e730*/  IMAD.WIDE R2, R0, 0x4, R2 ;  /* 0x0000000400027825 */ /* 0x000fca00078e0202 */
[----:B------:R-:W-:Y:S01]  /*e740*/  ST.E.64 [R2.64], R178 ;  /* 0x000000b202007985 */ /* 0x000fe2000c101b08 */
[----:B------:R-:W-:Y:S05]  /*e750*/  EXIT ;  /* 0x000000000000794d */ /* 0x000fea0003800000 */
.L_x_21:
[----:B------:R-:W1:Y:S02]  /*e760*/  S2R R0, SR_TID.X ;  /* 0x0000000000007919 */ /* 0x000e640000002100 */
[----:B-1----:R-:W-:-:S13]  /*e770*/  ISETP.GT.AND P0, PT, R0, 0x7f, PT ;  /* 0x0000007f0000780c */ /* 0x002fda0003f04270 */
[----:B------:R-:W-:Y:S05]  /*e780*/  @P0 EXIT ;  /* 0x000000000000094d */ /* 0x000fea0003800000 */
[----:B------:R-:W1:Y:S01]  /*e790*/  S2R R8, SR_CTAID.X ;  /* 0x0000000000087919 */ /* 0x000e620000002500 */
[----:B------:R-:W-:-:S05]  /*e7a0*/  MOV R3, c[0x0][0x4e8] ;  /* 0x00013a0000037a02 */ /* 0x000fca0000000f00 */
[----:B------:R-:W-:Y:S01]  /*e7b0*/  IMAD R2, R3, c[0x0][0x388], RZ ;  /* 0x0000e20003027a24 */ /* 0x000fe200078e02ff */
[----:B-1----:R-:W-:-:S04]  /*e7c0*/  LEA R8, R8, R0, 0x7 ;  /* 0x0000000008087211 */ /* 0x002fc800078e38ff */
[----:B------:R-:W-:-:S13]  /*e7d0*/  ISETP.GE.AND P0, PT, R8, R2, PT ;  /* 0x000000020800720c */ /* 0x000fda0003f06270 */
[----:B------:R-:W-:Y:S05]  /*e7e0*/  @P0 EXIT ;  /* 0x000000000000094d */ /* 0x000fea0003800000 */
[----:B------:R-:W2:Y:S01]  /*e7f0*/  LDL.LU R4, [R1+0x30] ;  /* 0x0000300001047983 */ /* 0x000ea20000300800 */
[----:B------:R-:W-:-:S03]  /*e800*/  ISETP.NE.AND P0, PT, R3, 0x1, PT ;  /* 0x000000010300780c */ /* 0x000fc60003f05270 */
[----:B------:R-:W1:Y:S04]  /*e810*/  S2R R9, SR_CTAID.Z ;  /* 0x0000000000097919 */ /* 0x000e680000002700 */
[----:B------:R-:W3:Y:S06]  /*e820*/  S2R R10, SR_CTAID.Y ;  /* 0x00000000000a7919 */ /* 0x000eec0000002600 */
[----:B------:R-:W-:Y:S01]  /*e830*/  @P0 IMAD.HI.U32 R6, R8, c[0x0][0x4ec], RZ ;  /* 0x00013b0008060a27 */ /* 0x000fe200078e00ff */
[----:B-1----:R-:W-:-:S02]  /*e840*/  SHF.R.S32.HI R7, RZ, 0x1f, R9 ;  /* 0x0000001fff077819 */ /* 0x002fc40000011409 */
[----:B--2---:R-:W-:Y:S01]  /*e850*/  SHF.R.S32.HI R0, RZ, 0x1f, R4 ;  /* 0x0000001fff007819 */ /* 0x004fe20000011404 */
[C---:B------:R-:W-:Y:S01]  /*e860*/  IMAD.WIDE.U32 R2, R4.reuse, c[0x0][0x4d0], RZ ;  /* 0x0001340004027a25 */ /* 0x040fe200078e00ff */
[----:B------:R-:W-:-:S03]  /*e870*/  IADD3 R5, -R4, RZ, RZ ;  /* 0x000000ff04057210 */ /* 0x000fc60007ffe1ff */
[----:B------:R-:W-:-:S04]  /*e880*/  IMAD R0, R0, c[0x0][0x4d0], RZ ;  /* 0x0001340000007a24 */ /* 0x000fc800078e02ff */
[----:B------:R-:W-:Y:S01]  /*e890*/  IMAD R0, R4, c[0x0][0x4d4], R0 ;  /* 0x0001350004007a24 */ /* 0x000fe200078e0200 */
[----:B------:R-:W-:Y:S02]  /*e8a0*/  MOV R4, R8 ;  /* 0x0000000800047202 */ /* 0x000fe40000000f00 */
[----:B------:R-:W-:Y:S02]  /*e8b0*/  @P0 SHF.R.U32.HI R4, RZ, c[0x0][0x4f0], R6 ;  /* 0x00013c00ff040a19 */ /* 0x000fe40000011606 */
[----:B------:R-:W-:Y:S01]  /*e8c0*/  IADD3 R3, R3, R0, RZ ;  /* 0x0000000003037210 */ /* 0x000fe20007ffe0ff */
[----:B------:R-:W-:Y:S02]  /*e8d0*/  IMAD R0, R7, c[0x0][0x4d8], RZ ;  /* 0x0001360007007a24 */ /* 0x000fe400078e02ff */
[----:B---3--:R-:W-:Y:S01]  /*e8e0*/  IMAD R7, R5, c[0x0][0x550], R10 ;  /* 0x0001540005077a24 */ /* 0x008fe200078e020a */
[----:B------:R-:W-:Y:S01]  /*e8f0*/  IADD3 R5, -R4, RZ, RZ ;  /* 0x000000ff04057210 */ /* 0x000fe20007ffe1ff */
[----:B------:R-:W-:-:S02]  /*e900*/  IMAD R0, R9, c[0x0][0x4dc], R0 ;  /* 0x0001370009007a24 */ /* 0x000fc400078e0200 */
[----:B------:R-:W-:Y:S01]  /*e910*/  IMAD.WIDE.U32 R2, R9, c[0x0][0x4d8], R2 ;  /* 0x0001360009027a25 */ /* 0x000fe200078e0002 */
[----:B------:R-:W-:-:S03]  /*e920*/  SHF.R.S32.HI R6, RZ, 0x1f, R7 ;  /* 0x0000001fff067819 */ /* 0x000fc60000011407 */
[----:B------:R-:W-:Y:S01]  /*e930*/  IMAD R5, R5, c[0x0][0x4e8], R8 ;  /* 0x00013a0005057a24 */ /* 0x000fe200078e0208 */
[----:B------:R-:W-:Y:S01]  /*e940*/  IADD3 R3, R0, R3, RZ ;  /* 0x0000000300037210 */ /* 0x000fe20007ffe0ff */
[----:B------:R-:W-:-:S03]  /*e950*/  IMAD R6, R6, c[0x0][0x4e0], RZ ;  /* 0x0001380006067a24 */ /* 0x000fc600078e02ff */
[----:B------:R-:W-:Y:S01]  /*e960*/  SHF.R.S32.HI R0, RZ, 0x1f, R5 ;  /* 0x0000001fff007819 */ /* 0x000fe20000011405 */
[----:B------:R-:W-:-:S04]  /*e970*/  IMAD.WIDE.U32 R2, R7, c[0x0][0x4e0], R2 ;  /* 0x0001380007027a25 */ /* 0x000fc800078e0002 */
[----:B------:R-:W-:Y:S01]  /*e980*/  IMAD R7, R7, c[0x0][0x4e4], R6 ;  /* 0x0001390007077a24 */ /* 0x000fe200078e0206 */
[----:B------:R-:W-:Y:S01]  /*e990*/  SHF.R.S32.HI R6, RZ, 0x1f, R4 ;  /* 0x0000001fff067819 */ /* 0x000fe20000011404 */
[----:B------:R-:W-:Y:S01]  /*e9a0*/  IMAD R0, R0, c[0x0][0x4c8], RZ ;  /* 0x0001320000007a24 */ /* 0x000fe200078e02ff */
[----:B------:R-:W-:-:S03]  /*e9b0*/  IADD3 R2, P0, R4, R2, RZ ;  /* 0x0000000204027210 */ /* 0x000fc60007f1e0ff */
[----:B------:R-:W-:Y:S01]  /*e9c0*/  IMAD R0, R5, c[0x0][0x4cc], R0 ;  /* 0x0001330005007a24 */ /* 0x000fe200078e0200 */
[----:B------:R-:W-:-:S05]  /*e9d0*/  IADD3.X R3, R6, R3, R7, P0, !PT ;  /* 0x0000000306037210 */ /* 0x000fca00007fe407 */
[----:B------:R-:W-:-:S05]  /*e9e0*/  IMAD.WIDE.U32 R2, R5, c[0x0][0x4c8], R2 ;  /* 0x0001320005027a25 */ /* 0x000fca00078e0002 */
[----:B------:R-:W-:Y:S02]  /*e9f0*/  IADD3 R0, R3, R0, RZ ;  /* 0x0000000003007210 */ /* 0x000fe40007ffe0ff */
[----:B------:R-:W-:-:S04]  /*ea00*/  LEA R4, P0, R2, c[0x0][0x4a8], 0x2 ;  /* 0x00012a0002047a11 */ /* 0x000fc800078010ff */
[----:B------:R-:W-:Y:S02]  /*ea10*/  LEA.HI.X R5, R2, c[0x0][0x4ac], R0, 0x2, P0 ;  /* 0x00012b0002057a11 */ /* 0x000fe400000f1400 */
[----:B------:R-:W-:-:S05]  /*ea20*/  MOV R0, 0xff800000 ;  /* 0xff80000000007802 */ /* 0x000fca0000000f00 */
[----:B------:R-:W-:Y:S01]  /*ea30*/  STG.E [R4.64], R0 ;  /* 0x0000000004007986 */ /* 0x000fe2000c101908 */
[----:B------:R-:W-:Y:S05]  /*ea40*/  EXIT ;  /* 0x000000000000794d */ /* 0x000fea0003800000 */
.L_x_28:
[----:B------:R-:W-:-:S00]  /*ea50*/  BRA `(.L_x_28) ;  /* 0xfffffff000007947 */ /* 0x000fc0000383ffff */
[----:B------:R-:W-:-:S00]  /*ea60*/  NOP ;  /* 0x0000000000007918 */ /* 0x000fc00000000000 */
        /* <DEDUP_REMOVED lines=9> */
.L_x_3228:


//--------------------- .text._ZN7cutlass13device_kernelIN5flash19enable_sm80_to_sm89INS1_16FlashAttnFwdSm80INS1_25CollectiveMainloopFwdSm80ILi4ELi1ELb0EN4cute5tupleIJNS5_1CILi128EEENS7_ILi80EEENS7_ILi64EEEEEELi64ENS_6half_tEfNS_4arch4Sm80ELb0ELb0ELb1ELb1ELb0ELb0ELb1ELb1EEENS1_21CollectiveEpilogueFwdINS6_IJS8_SA_S9_EEENS6_IJNS7_ILi1EEESI_SI_EEESC_SE_Li128ELb1ELb1ELb1ELb0EEENS1_36VarlenDynamicPersistentTileSchedulerILi128ELi80ELi128ELi128ELb1ELb1ELb0ELb0ELb1ELb1EEEEEEEEEvNT_6ParamsE --------------------------
	.section	.text._ZN7cutlass13device_kernelIN5flash19enable_sm80_to_sm89INS1_16FlashAttnFwdSm80INS1_25CollectiveMainloopFwdSm80ILi4ELi1ELb0EN4cute5tupleIJNS5_1CILi128EEENS7_ILi80EEENS7_ILi64EEEEEELi64ENS_6half_tEfNS_4arch4Sm80ELb0ELb0ELb1ELb1ELb0ELb0ELb1ELb1EEENS1_21CollectiveEpilogueFwdINS6_IJS8_SA_S9_EEENS6_IJNS7_ILi1EEESI_SI_EEESC_SE_Li128ELb1ELb1ELb1ELb0EEENS1_36VarlenDynamicPersistentTileSchedulerILi128ELi80ELi128ELi128ELb1ELb1ELb0ELb0ELb1ELb1EEEEEEEEEvNT_6ParamsE,"ax",@progbits
	.sectioninfo	@"SHI_REGISTERS=255"
	.align	128
.text._ZN7cutlass13device_kernelIN5flash19enable_sm80_to_sm89INS1_16FlashAttnFwdSm80INS1_25CollectiveMainloopFwdSm80ILi4ELi1ELb0EN4cute5tupleIJNS5_1CILi128EEENS7_ILi80EEENS7_ILi64EEEEEELi64ENS_6half_tEfNS_4arch4Sm80ELb0ELb0ELb1ELb1ELb0ELb0ELb1ELb1EEENS1_21CollectiveEpilogueFwdINS6_IJS8_SA_S9_EEENS6_IJNS7_ILi1EEESI_SI_EEESC_SE_Li128ELb1ELb1ELb1ELb0EEENS1_36VarlenDynamicPersistentTileSchedulerILi128ELi80ELi128ELi128ELb1ELb1ELb0ELb0ELb1ELb1EEEEEEEEEvNT_6ParamsE:
        .type           _ZN7cutlass13device_kernelIN5flash19enable_sm80_to_sm89INS1_16FlashAttnFwdSm80INS1_25CollectiveMainloopFwdSm80ILi4ELi1ELb0EN4cute5tupleIJNS5_1CILi128EEENS7_ILi80EEENS7_ILi64EEEEEELi64ENS_6half_tEfNS_4arch4Sm80ELb0ELb0ELb1ELb1ELb0ELb0ELb1ELb1EEENS1_21CollectiveEpilogueFwdINS6_IJS8_SA_S9_EEENS6_IJNS7_ILi1EEESI_SI_EEESC_SE_Li128ELb1ELb1ELb1ELb0EEENS1_36VarlenDynamicPersistentTileSchedulerILi128ELi80ELi128ELi128ELb1ELb1ELb0ELb0ELb1ELb1EEEEEEEEEvNT_6ParamsE,@function
        .size           _ZN7cutlass13device_kernelIN5flash19enable_sm80_to_sm89INS1_16FlashAttnFwdSm80INS1_25CollectiveMainloopFwdSm80ILi4ELi1ELb0EN4cute5tupleIJNS5_1CILi128EEENS7_ILi80EEENS7_ILi64EEEEEELi64ENS_6half_tEfNS_4arch4Sm80ELb0ELb0ELb1ELb1ELb0ELb0ELb1ELb1EEENS1_21CollectiveEpilogueFwdINS6_IJS8_SA_S9_EEENS6_IJNS7_ILi1EEESI_SI_EEESC_SE_Li128ELb1ELb1ELb1ELb0EEENS1_36VarlenDynamicPersistentTileSchedulerILi128ELi80ELi128ELi128ELb1ELb1ELb0ELb0ELb1ELb1EEEEEEEEEvNT_6ParamsE,(.L_x_3229 - _ZN7cutlass13device_kernelIN5flash19enable_sm80_to_sm89INS1_16FlashAttnFwdSm80INS1_25CollectiveMainloopFwdSm80ILi4ELi1ELb0EN4cute5tupleIJNS5_1CILi128EEENS7_ILi80EEENS7_ILi64EEEEEELi64ENS_6half_tEfNS_4arch4Sm80ELb0ELb0ELb1ELb1ELb0ELb0ELb1ELb1EEENS1_21CollectiveEpilogueFwdINS6_IJS8_SA_S9_EEENS6_IJNS7_ILi1EEESI_SI_EEESC_SE_Li128ELb1ELb1ELb1ELb0EEENS1_36VarlenDynamicPersistentTileSchedulerILi128ELi80ELi128ELi128ELb1ELb1ELb0ELb0ELb1ELb1EEEEEEEEEvNT_6ParamsE)
        .other          _ZN7cutlass13device_kernelIN5flash19enable_sm80_to_sm89INS1_16FlashAttnFwdSm80INS1_25CollectiveMainloopFwdSm80ILi4ELi1ELb0EN4cute5tupleIJNS5_1CILi128EEENS7_ILi80EEENS7_ILi64EEEEEELi64ENS_6half_tEfNS_4arch4Sm80ELb0ELb0ELb1ELb1ELb0ELb0ELb1ELb1EEENS1_21CollectiveEpilogueFwdINS6_IJS8_SA_S9_EEENS6_IJNS7_ILi1EEESI_SI_EEESC_SE_Li128ELb1ELb1ELb1ELb0EEENS1_36VarlenDynamicPersistentTileSchedulerILi128ELi80ELi128ELi128ELb1ELb1ELb0ELb0ELb1ELb1EEEEEEEEEvNT_6ParamsE,@"STO_CUDA_ENTRY STV_DEFAULT"
_ZN7cutlass13device_kernelIN5flash19enable_sm80_to_sm89INS1_16FlashAttnFwdSm80INS1_25CollectiveMainloopFwdSm80ILi4ELi1ELb0EN4cute5tupleIJNS5_1CILi128EEENS7_ILi80EEENS7_ILi64EEEEEELi64ENS_6half_tEfNS_4arch4Sm80ELb0ELb0ELb1ELb1ELb0ELb0ELb1ELb1EEENS1_21CollectiveEpilogueFwdINS6_IJS8_SA_S9_EEENS6_IJNS7_ILi1EEESI_SI_EEESC_SE_Li128ELb1ELb1ELb1ELb0EEENS1_36VarlenDynamicPersistentTileSchedulerILi128ELi80ELi128ELi128ELb1ELb1ELb0ELb0ELb1ELb1EEEEEEEEEvNT_6ParamsE:
[----:B------:R-:W-:-:S03]  /*0000*/  MOV R1, c[0x0][0x28] ;  /* 0x00000a0000017a02 */ /* 0x000fc60000000f00 */
[----:B------:R-:W1:Y:S01]  /*0010*/  S2R R2, SR_TID.X ;  /* 0x0000000000027919 */ /* 0x000e620000002100 */
[----:B------:R-:W-:Y:S01]  /*0020*/  IADD3 R1, R1, -0x90, RZ ;  /* 0xffffff7001017810 */ /* 0x000fe20007ffe0ff */
[----:B------:R-:W-:Y:S01]  /*0030*/  ULDC.64 UR8, c[0x0][0x118] ;  /* 0x0000460000087ab9 */ /* 0x000fe20000000a00 */
[----:B-1----:R-:W-:-:S05]  /*0040*/  SHF.R.U32.HI R0, RZ, 0x5, R2 ;  /* 0x00000005ff007819 */ /* 0x002fca0000011602 */
[----:B------:R-:W1:Y:S02]  /*0050*/  SHFL.IDX PT, R3, R0, RZ, 0x1f ;  /* 0x00001fff00037589 */ /* 0x000e6400000e0000 */
[----:B-1----:R-:W-:Y:S02]  /*0060*/  ISETP.NE.AND P0, PT, R3, RZ, PT ;  /* 0x000000ff0300720c */ /* 0x002fe40003f05270 */
[----:B------:R-:W-:Y:S11]  /*0070*/  STL [R1+0x80], R3 ;  /* 0x0000800301007387 */ /* 0x000ff60000100800 */
[----:B------:R-:W-:Y:S06]  /*0080*/  @P0 BAR.SYNC.DEFER_BLOCKING 0x5, 0x80 ;  /* 0x0142000000000b1d */ /* 0x000fec0000010000 */
[----:B------:R-:W1:Y:S04]  /*0090*/  @P0 LDS.128 R4, [0x9100] ;  /* 0x00910000ff040984 */ /* 0x000e680000000c00 */
[----:B-1----:R1:W-:Y:S04]  /*00a0*/  @P0 STL.64 [R1+0x20], R4 ;  /* 0x0000200401000387 */ /* 0x0023e80000100a00 */
[----:B------:R1:W-:Y:S04]  /*00b0*/  @P0 STL.64 [R1+0x28], R6 ;  /* 0x0000280601000387 */ /* 0x0003e80000100a00 */
[----:B------:R-:W-:Y:S06]  /*00c0*/  @P0 BAR.ARV 0x4, 0x80 ;  /* 0x0102000000000b1d */ /* 0x000fec0000002000 */
[----:B------:R-:W-:Y:S05]  /*00d0*/  @P0 BRA `(.L_x_29) ;  /* 0x00000b2000000947 */ /* 0x000fea0003800000 */
[----:B------:R-:W-:Y:S01]  /*00e0*/  LOP3.LUT R15, R2, 0x1f, RZ, 0xc0, !PT ;  /* 0x0000001f020f7812 */ /* 0x000fe200078ec0ff */
[----:B------:R-:W-:-:S02]  /*00f0*/  IMAD.MOV.U32 R8, RZ, RZ, RZ ;  /* 0x000000ffff087224 */ /* 0x000fc400078e00ff */
[----:B-1----:R-:W-:Y:S01]  /*0100*/  IMAD.MOV.U32 R7, RZ, RZ, RZ ;  /* 0x000000ffff077224 */ /* 0x002fe200078e00ff */
[----:B------:R-:W-:-:S04]  /*0110*/  ISETP.NE.AND P6, PT, R15, 0x1f, PT ;  /* 0x0000001f0f00780c */ /* 0x000fc80003fc5270 */
[----:B------:R-:W-:-:S13]  /*0120*/  ISETP.GE.OR P0, PT, R15, c[0x0][0x53c], !P6 ;  /* 0x00014f000f007a0c */ /* 0x000fda0007706670 */
[----:B------:R-:W-:Y:S02]  /*0130*/  @!P0 IMAD.MOV.U32 R4, RZ, RZ, 0x4 ;  /* 0x00000004ff048424 */ /* 0x000fe400078e00ff */
[----:B------:R-:W-:Y:S02]  /*0140*/  @!P0 IMAD.MOV.U32 R2, RZ, RZ, 0x4 ;  /* 0x00000004ff028424 */ /* 0x000fe400078e00ff */
[----:B------:R-:W-:-:S04]  /*0150*/  @!P0 IMAD.WIDE.U32 R4, R15, R4, c[0x0][0x580] ;  /* 0x000160000f048625 */ /* 0x000fc800078e0004 */
[C---:B------:R-:W-:Y:S01]  /*0160*/  @!P0 IMAD.WIDE.U32 R2, R15.reuse, R2, c[0x0][0x578] ;  /* 0x00015e000f028625 */ /* 0x040fe200078e0002 */
[----:B------:R-:W2:Y:S04]  /*0170*/  @!P0 LDG.E R8, [R4.64] ;  /* 0x0000000804088981 */ /* 0x000ea8000c1e1900 */
[----:B------:R-:W2:Y:S01]  /*0180*/  @!P0 LDG.E R7, [R2.64] ;  /* 0x0000000802078981 */ /* 0x000ea2000c1e1900 */
[C---:B------:R-:W-:Y:S01]  /*0190*/  ISETP.NE.AND P5, PT, R15.reuse, RZ, PT ;  /* 0x000000ff0f00720c */ /* 0x040fe20003fa5270 */
[----:B------:R-:W1:Y:S01]  /*01a0*/  S2UR UR4, SR_CTAID.X ;  /* 0x00000000000479c3 */ /* 0x000e620000002500 */
[C---:B------:R-:W-:Y:S02]  /*01b0*/  ISETP.GE.U32.AND P4, PT, R15.reuse, 0x2, PT ;  /* 0x000000020f00780c */ /* 0x040fe40003f86070 */
[----:B------:R-:W-:-:S02]  /*01c0*/  ISETP.GE.U32.AND P3, PT, R15, 0x4, PT ;  /* 0x000000040f00780c */ /* 0x000fc40003f66070 */
[C---:B------:R-:W-:Y:S02]  /*01d0*/  ISETP.GE.U32.AND P2, PT, R15.reuse, 0x8, PT ;  /* 0x000000080f00780c */ /* 0x040fe40003f46070 */
[----:B------:R-:W-:Y:S02]  /*01e0*/  ISETP.GE.U32.AND P1, PT, R15, 0x10, PT ;  /* 0x000000100f00780c */ /* 0x000fe40003f26070 */
[----:B------:R-:W-:Y:S01]  /*01f0*/  MOV R10, RZ ;  /* 0x000000ff000a7202 */ /* 0x000fe20000000f00 */
[----:B--2---:R-:W-:-:S05]  /*0200*/  IMAD R4, R8, R7, RZ ;  /* 0x0000000708047224 */ /* 0x004fca00078e02ff */
[----:B------:R-:W2:Y:S02]  /*0210*/  SHFL.UP PT, R0, R4, 0x1, RZ ;  /* 0x0420000004007989 */ /* 0x000ea400000e00ff */
[----:B--2---:R-:W-:-:S05]  /*0220*/  SEL R0, R0, RZ, P5 ;  /* 0x000000ff00007207 */ /* 0x004fca0002800000 */
[----:B------:R-:W-:-:S05]  /*0230*/  IMAD.IADD R4, R4, 0x1, R0 ;  /* 0x0000000104047824 */ /* 0x000fca00078e0200 */
[----:B------:R-:W2:Y:S02]  /*0240*/  SHFL.UP PT, R0, R4, 0x2, RZ ;  /* 0x0440000004007989 */ /* 0x000ea400000e00ff */
[----:B--2---:R-:W-:-:S04]  /*0250*/  SEL R0, R0, RZ, P4 ;  /* 0x000000ff00007207 */ /* 0x004fc80002000000 */
[----:B------:R-:W-:-:S05]  /*0260*/  IADD3 R4, R4, R0, RZ ;  /* 0x0000000004047210 */ /* 0x000fca0007ffe0ff */
[----:B------:R-:W2:Y:S02]  /*0270*/  SHFL.UP PT, R0, R4, 0x4, RZ ;  /* 0x0480000004007989 */ /* 0x000ea400000e00ff */
[----:B--2---:R-:W-:-:S05]  /*0280*/  SEL R0, R0, RZ, P3 ;  /* 0x000000ff00007207 */ /* 0x004fca0001800000 */
[----:B------:R-:W-:-:S05]  /*0290*/  IMAD.IADD R4, R4, 0x1, R0 ;  /* 0x0000000104047824 */ /* 0x000fca00078e0200 */
[----:B------:R-:W2:Y:S02]  /*02a0*/  SHFL.UP PT, R0, R4, 0x8, RZ ;  /* 0x0500000004007989 */ /* 0x000ea400000e00ff */
[----:B--2---:R-:W-:-:S05]  /*02b0*/  SEL R0, R0, RZ, P2 ;  /* 0x000000ff00007207 */ /* 0x004fca0001000000 */
[----:B------:R-:W-:-:S05]  /*02c0*/  IMAD.IADD R4, R4, 0x1, R0 ;  /* 0x0000000104047824 */ /* 0x000fca00078e0200 */
[----:B------:R-:W2:Y:S02]  /*02d0*/  SHFL.UP PT, R0, R4, 0x10, RZ ;  /* 0x0600000004007989 */ /* 0x000ea400000e00ff */
[----:B--2---:R-:W-:-:S05]  /*02e0*/  SEL R0, R0, RZ, P1 ;  /* 0x000000ff00007207 */ /* 0x004fca0000800000 */
[----:B------:R-:W-:-:S05]  /*02f0*/  IMAD.IADD R4, R4, 0x1, R0 ;  /* 0x0000000104047824 */ /* 0x000fca00078e0200 */
[----:B------:R-:W2:Y:S02]  /*0300*/  SHFL.IDX PT, R6, R4, 0x1f, 0x1f ;  /* 0x03e01f0004067f89 */ /* 0x000ea400000e0000 */
[----:B--2---:R-:W-:-:S04]  /*0310*/  IMAD R6, R6, c[0x0][0x538], RZ ;  /* 0x00014e0006067a24 */ /* 0x004fc800078e02ff */
[----:B------:R-:W-:Y:S01]  /*0320*/  IMAD.MOV.U32 R0, RZ, RZ, R6 ;  /* 0x000000ffff007224 */ /* 0x000fe200078e0006 */
[----:B-1----:R-:W-:-:S13]  /*0330*/  ISETP.GT.AND P0, PT, R6, UR4, PT ;  /* 0x0000000406007c0c */ /* 0x002fda000bf04270 */
[----:B------:R-:W-:Y:S05]  /*0340*/  @P0 BRA `(.L_x_30) ;  /* 0x0000027000000947 */ /* 0x000fea0003800000 */
[----:B------:R-:W-:Y:S02]  /*0350*/  MOV R6, R0 ;  /* 0x0000000000067202 */ /* 0x000fe40000000f00 */
[----:B------:R-:W-:-:S04]  /*0360*/  MOV R10, RZ ;  /* 0x000000ff000a7202 */ /* 0x000fc80000000f00 */
.L_x_34:
[----:B------:R-:W-:-:S04]  /*0370*/  IADD3 R0, R10, 0x1f, RZ ;  /* 0x0000001f0a007810 */ /* 0x000fc80007ffe0ff */
[----:B------:R-:W-:-:S13]  /*0380*/  ISETP.GE.AND P0, PT, R0, c[0x0][0x53c], PT ;  /* 0x00014f0000007a0c */ /* 0x000fda0003f06270 */
[----:B------:R-:W-:Y:S05]  /*0390*/  @P0 BRA `(.L_x_31) ;  /* 0x0000078000000947 */ /* 0x000fea0003800000 */
[----:B------:R-:W-:Y:S01]  /*03a0*/  MOV R10, R0 ;  /* 0x00000000000a7202 */ /* 0x000fe20000000f00 */
[----:B------:R-:W-:Y:S01]  /*03b0*/  IMAD.MOV.U32 R7, RZ, RZ, RZ ;  /* 0x000000ffff077224 */ /* 0x000fe200078e00ff */
[----:B------:R-:W-:Y:S02]  /*03c0*/  MOV R8, RZ ;  /* 0x000000ff00087202 */ /* 0x000fe40000000f00 */
[----:B------:R-:W-:-:S04]  /*03d0*/  IADD3 R0, R15, R10, RZ ;  /* 0x0000000a0f007210 */ /* 0x000fc80007ffe0ff */
[----:B------:R-:W-:-:S13]  /*03e0*/  ISETP.GE.OR P0, PT, R0, c[0x0][0x53c], !P6 ;  /* 0x00014f0000007a0c */ /* 0x000fda0007706670 */
[----:B------:R-:W-:Y:S01]  /*03f0*/  @!P0 MOV R2, 0x4 ;  /* 0x0000000400028802 */ /* 0x000fe20000000f00 */
[----:B------:R-:W-:-:S04]  /*0400*/  @!P0 IMAD.MOV.U32 R3, RZ, RZ, 0x4 ;  /* 0x00000004ff038424 */ /* 0x000fc800078e00ff */
[----:B------:R-:W-:-:S04]  /*0410*/  @!P0 IMAD.WIDE R4, R0, R2, c[0x0][0x580] ;  /* 0x0001600000048625 */ /* 0x000fc800078e0202 */
[----:B------:R-:W-:Y:S01]  /*0420*/  @!P0 IMAD.WIDE R2, R0, R3, c[0x0][0x578] ;  /* 0x00015e0000028625 */ /* 0x000fe200078e0203 */
[----:B------:R-:W2:Y:S04]  /*0430*/  @!P0 LDG.E R8, [R4.64] ;  /* 0x0000000804088981 */ /* 0x000ea8000c1e1900 */
[----:B------:R-:W2:Y:S02]  /*0440*/  @!P0 LDG.E R7, [R2.64] ;  /* 0x0000000802078981 */ /* 0x000ea4000c1e1900 */
[----:B--2---:R-:W-:Y:S01]  /*0450*/  IMAD R5, R8, R7, RZ ;  /* 0x0000000708057224 */ /* 0x004fe200078e02ff */
[----:B------:R-:W-:Y:S05]  /*0460*/  BRA.DIV ~URZ, `(.L_x_32) ;  /* 0x0000e1327f007947 */ /* 0x000fea000b800000 */
[----:B------:R1:W2:Y:S02]  /*0470*/  SHFL.UP PT, R0, R5, 0x1, RZ ;  /* 0x0420000005007989 */ /* 0x0002a400000e00ff */
.L_x_143:
[----:B--2---:R-:W-:-:S04]  /*0480*/  SEL R0, R0, RZ, P5 ;  /* 0x000000ff00007207 */ /* 0x004fc80002800000 */
[----:B-1----:R-:W-:Y:S01]  /*0490*/  IADD3 R5, R5, R0, RZ ;  /* 0x0000000005057210 */ /* 0x002fe20007ffe0ff */
[----:B------:R-:W-:Y:S05]  /*04a0*/  BRA.DIV ~URZ, `(.L_x_33) ;  /* 0x0000e1527f007947 */ /* 0x000fea000b800000 */
[----:B------:R-:W1:Y:S02]  /*04b0*/  SHFL.UP PT, R0, R5, 0x2, RZ ;  /* 0x0440000005007989 */ /* 0x000e6400000e00ff */
[----:B-1----:R-:W-:-:S05]  /*04c0*/  SEL R0, R0, RZ, P4 ;  /* 0x000000ff00007207 */ /* 0x002fca0002000000 */
[----:B------:R-:W-:-:S05]  /*04d0*/  IMAD.IADD R0, R5, 0x1, R0 ;  /* 0x0000000105007824 */ /* 0x000fca00078e0200 */
        /* <DEDUP_REMOVED lines=9> */
[----:B------:R1:W2:Y:S02]  /*0570*/  SHFL.IDX PT, R0, R4, 0x1f, 0x1f ;  /* 0x03e01f0004007f89 */ /* 0x0002a400000e0000 */
.L_x_144:
[----:B--2---:R-:W-:-:S05]  /*0580*/  IMAD R0, R0, c[0x0][0x538], RZ ;  /* 0x00014e0000007a24 */ /* 0x004fca00078e02ff */
[----:B------:R-:W-:-:S04]  /*0590*/  IADD3 R6, R0, R6, RZ ;  /* 0x0000000600067210 */ /* 0x000fc80007ffe0ff */
[----:B------:R-:W-:-:S13]  /*05a0*/  ISETP.GT.AND P0, PT, R6, UR4, PT ;  /* 0x0000000406007c0c */ /* 0x000fda000bf04270 */
[----:B-1----:R-:W-:Y:S05]  /*05b0*/  @!P0 BRA `(.L_x_34) ;  /* 0xfffffdb000008947 */ /* 0x002fea000383ffff */
.L_x_30:
[----:B------:R-:W-:-:S05]  /*05c0*/  IADD3 R13, -R0, R6, RZ ;  /* 0x00000006000d7210 */ /* 0x000fca0007ffe1ff */
[----:B------:R-:W-:-:S05]  /*05d0*/  IMAD R0, R4, c[0x0][0x538], R13 ;  /* 0x00014e0004007a24 */ /* 0x000fca00078e020d */
[----:B------:R-:W-:Y:S01]  /*05e0*/  ISETP.GT.AND P0, PT, R0, UR4, PT ;  /* 0x0000000400007c0c */ /* 0x000fe2000bf04270 */
[----:B------:R-:W-:-:S12]  /*05f0*/  BRA.DIV ~URZ, `(.L_x_35) ;  /* 0x0000e1c27f007947 */ /* 0x000fd8000b800000 */
[----:B------:R-:W-:-:S04]  /*0600*/  VOTE.ANY R0, PT, !P0 ;  /* 0x0000000000007806 */ /* 0x000fc800040e0100 */
.L_x_145:
[----:B------:R1:W2:Y:S01]  /*0610*/  POPC R14, R0 ;  /* 0x00000000000e7309 */ /* 0x0002a20000000000 */
[----:B------:R-:W-:Y:S05]  /*0620*/  BRA.DIV ~URZ, `(.L_x_36) ;  /* 0x0000e1d27f007947 */ /* 0x000fea000b800000 */
[----:B--2---:R2:W3:Y:S01]  /*0630*/  SHFL.IDX PT, R12, R8, R14, 0x1f ;  /* 0x00001f0e080c7589 */ /* 0x0044e200000e0000 */
[----:B------:R-:W-:-:S03]  /*0640*/  MOV R6, RZ ;  /* 0x000000ff00067202 */ /* 0x000fc60000000f00 */
[----:B------:R2:W4:Y:S04]  /*0650*/  SHFL.IDX PT, R11, R7, R14, 0x1f ;  /* 0x00001f0e070b7589 */ /* 0x00052800000e0000 */
.L_x_146:
[----:B------:R-:W-:Y:S01]  /*0660*/  ISETP.NE.AND P0, PT, R0, RZ, PT ;  /* 0x000000ff0000720c */ /* 0x000fe20003f05270 */
[----:B------:R-:W-:-:S12]  /*0670*/  BSSY B0, `(.L_x_37) ;  /* 0x0000005000007945 */ /* 0x000fd80003800000 */
[----:B------:R-:W-:Y:S05]  /*0680*/  @!P0 BRA `(.L_x_38) ;  /* 0x0000003000008947 */ /* 0x000fea0003800000 */
[----:B------:R-:W-:Y:S01]  /*0690*/  IADD3 R5, R14, -0x1, RZ ;  /* 0xffffffff0e057810 */ /* 0x000fe20007ffe0ff */
[----:B------:R-:W-:Y:S05]  /*06a0*/  BRA.DIV ~URZ, `(.L_x_39) ;  /* 0x0000e2327f007947 */ /* 0x000fea000b800000 */
[----:B------:R1:W2:Y:S02]  /*06b0*/  SHFL.IDX PT, R6, R4, R5, 0x1f ;  /* 0x00001f0504067589 */ /* 0x0002a400000e0000 */
.L_x_38:
[----:B------:R-:W-:Y:S05]  /*06c0*/  BSYNC B0 ;  /* 0x0000000000007941 */ /* 0x000fea0003800000 */
.L_x_37:
[----:B-1-3--:R-:W-:Y:S01]  /*06d0*/  IABS R0, R12 ;  /* 0x0000000c00007213 */ /* 0x00afe20000000000 */
[----:B--2---:R-:W-:-:S04]  /*06e0*/  IMAD R4, R6, c[0x0][0x538], R13 ;  /* 0x00014e0006047a24 */ /* 0x004fc800078e020d */
[----:B------:R-:W-:Y:S01]  /*06f0*/  IMAD.MOV.U32 R5, RZ, RZ, R0 ;  /* 0x000000ffff057224 */ /* 0x000fe200078e0000 */
[----:B----4-:R-:W-:Y:S01]  /*0700*/  IABS R0, R11 ;  /* 0x0000000b00007213 */ /* 0x010fe20000000000 */
[----:B------:R1:W-:Y:S01]  /*0710*/  STL [R1+0x20], R4 ;  /* 0x0000200401007387 */ /* 0x0003e20000100800 */
[----:B------:R-:W-:Y:S01]  /*0720*/  IADD3 R9, -R4, UR4, RZ ;  /* 0x0000000404097c10 */ /* 0x000fe2000fffe1ff */
[----:B------:R-:W2:Y:S02]  /*0730*/  I2F.RP R2, R5 ;  /* 0x0000000500027306 */ /* 0x000ea40000209400 */
[----:B------:R-:W-:Y:S01]  /*0740*/  IMAD.MOV.U32 R7, RZ, RZ, R0 ;  /* 0x000000ffff077224 */ /* 0x000fe200078e0000 */
[----:B------:R-:W-:Y:S02]  /*0750*/  IABS R6, R9 ;  /* 0x0000000900067213 */ /* 0x000fe40000000000 */
[----:B------:R-:W-:-:S03]  /*0760*/  IABS R0, R12 ;  /* 0x0000000c00007213 */ /* 0x000fc60000000000 */
[----:B------:R-:W-:Y:S01]  /*0770*/  I2F.RP R8, R7 ;  /* 0x0000000700087306 */ /* 0x000fe20000209400 */
[----:B------:R-:W-:-:S07]  /*0780*/  IADD3 R0, RZ, -R0, RZ ;  /* 0x80000000ff007210 */ /* 0x000fce0007ffe0ff */
[----:B--2---:R-:W2:Y:S02]  /*0790*/  MUFU.RCP R2, R2 ;  /* 0x0000000200027308 */ /* 0x004ea40000001000 */
[----:B--2---:R-:W-:-:S06]  /*07a0*/  IADD3 R2, R2, 0xffffffe, RZ ;  /* 0x0ffffffe02027810 */ /* 0x004fcc0007ffe0ff */
[----:B------:R-:W2:Y:S02]  /*07b0*/  F2I.FTZ.U32.TRUNC.NTZ R3, R2 ;  /* 0x0000000200037305 */ /* 0x000ea4000021f000 */
[----:B--2---:R-:W-:-:S04]  /*07c0*/  IMAD.MOV R2, RZ, RZ, -R3 ;  /* 0x000000ffff027224 */ /* 0x004fc800078e0a03 */
[----:B-1----:R-:W-:Y:S02]  /*07d0*/  IMAD R4, R2, R5, RZ ;  /* 0x0000000502047224 */ /* 0x002fe400078e02ff */
[----:B------:R-:W-:-:S04]  /*07e0*/  IMAD.MOV.U32 R2, RZ, RZ, RZ ;  /* 0x000000ffff027224 */ /* 0x000fc800078e00ff */
[----:B------:R-:W-:-:S04]  /*07f0*/  IMAD.HI.U32 R2, R3, R4, R2 ;  /* 0x0000000403027227 */ /* 0x000fc800078e0002 */
[----:B------:R-:W-:-:S04]  /*0800*/  IMAD.MOV.U32 R3, RZ, RZ, R6 ;  /* 0x000000ffff037224 */ /* 0x000fc800078e0006 */
[----:B------:R-:W-:-:S04]  /*0810*/  IMAD.HI.U32 R2, R2, R3, RZ ;  /* 0x0000000302027227 */ /* 0x000fc800078e00ff */
[----:B------:R-:W-:Y:S02]  /*0820*/  IMAD R0, R2, R0, R3 ;  /* 0x0000000002007224 */ /* 0x000fe400078e0203 */
[----:B------:R-:W1:Y:S03]  /*0830*/  MUFU.RCP R3, R8 ;  /* 0x0000000800037308 */ /* 0x000e660000001000 */
[----:B------:R-:W-:-:S13]  /*0840*/  ISETP.GT.U32.AND P1, PT, R5, R0, PT ;  /* 0x000000000500720c */ /* 0x000fda0003f24070 */
[----:B------:R-:W-:Y:S01]  /*0850*/  @!P1 IMAD.IADD R0, R0, 0x1, -R5 ;  /* 0x0000000100009824 */ /* 0x000fe200078e0a05 */
[----:B-1----:R-:W-:Y:S02]  /*0860*/  IADD3 R3, R3, 0xffffffe, RZ ;  /* 0x0ffffffe03037810 */ /* 0x002fe40007ffe0ff */
[----:B------:R-:W-:Y:S02]  /*0870*/  @!P1 IADD3 R2, R2, 0x1, RZ ;  /* 0x0000000102029810 */ /* 0x000fe40007ffe0ff */
[----:B------:R-:W-:Y:S02]  /*0880*/  ISETP.GE.U32.AND P2, PT, R0, R5, PT ;  /* 0x000000050000720c */ /* 0x000fe40003f46070 */
[----:B------:R-:W1:Y:S01]  /*0890*/  F2I.FTZ.U32.TRUNC.NTZ R3, R3 ;  /* 0x0000000300037305 */ /* 0x000e62000021f000 */
[----:B------:R-:W-:Y:S02]  /*08a0*/  LOP3.LUT R0, R9, R12, RZ, 0x3c, !PT ;  /* 0x0000000c09007212 */ /* 0x000fe400078e3cff */
[----:B------:R-:W-:-:S02]  /*08b0*/  ISETP.NE.AND P1, PT, R12, RZ, PT ;  /* 0x000000ff0c00720c */ /* 0x000fc40003f25270 */
[----:B------:R-:W-:-:S06]  /*08c0*/  ISETP.GE.AND P0, PT, R0, RZ, PT ;  /* 0x000000ff0000720c */ /* 0x000fcc0003f06270 */
[----:B------:R-:W-:Y:S02]  /*08d0*/  @P2 IADD3 R2, R2, 0x1, RZ ;  /* 0x0000000102022810 */ /* 0x000fe40007ffe0ff */
[----:B-1----:R-:W-:-:S03]  /*08e0*/  IADD3 R0, RZ, -R3, RZ ;  /* 0x80000003ff007210 */ /* 0x002fc60007ffe0ff */
[----:B------:R-:W-:Y:S01]  /*08f0*/  IMAD.MOV.U32 R4, RZ, RZ, R2 ;  /* 0x000000ffff047224 */ /* 0x000fe200078e0002 */
[----:B------:R-:W-:-:S03]  /*0900*/  MOV R2, RZ ;  /* 0x000000ff00027202 */ /* 0x000fc60000000f00 */
[----:B------:R-:W-:Y:S01]  /*0910*/  @!P0 IMAD.MOV R4, RZ, RZ, -R4 ;  /* 0x000000ffff048224 */ /* 0x000fe200078e0a04 */
[----:B------:R-:W-:Y:S01]  /*0920*/  @!P1 LOP3.LUT R4, RZ, R12, RZ, 0x33, !PT ;  /* 0x0000000cff049212 */ /* 0x000fe200078e33ff */
[----:B------:R-:W-:Y:S01]  /*0930*/  IMAD.MOV.U32 R5, RZ, RZ, R0 ;  /* 0x000000ffff057224 */ /* 0x000fe200078e0000 */
[----:B------:R-:W-:Y:S02]  /*0940*/  IABS R0, R11 ;  /* 0x0000000b00007213 */ /* 0x000fe40000000000 */
[----:B------:R-:W-:Y:S01]  /*0950*/  IABS R8, R4 ;  /* 0x0000000400087213 */ /* 0x000fe20000000000 */
[----:B------:R-:W-:Y:S02]  /*0960*/  IMAD R5, R5, R7, RZ ;  /* 0x0000000705057224 */ /* 0x000fe400078e02ff */
[----:B------:R-:W-:Y:S02]  /*0970*/  IMAD.MOV R6, RZ, RZ, -R0 ;  /* 0x000000ffff067224 */ /* 0x000fe400078e0a00 */
[----:B------:R-:W-:-:S04]  /*0980*/  IMAD.HI.U32 R0, R3, R5, R2 ;  /* 0x0000000503007227 */ /* 0x000fc800078e0002 */
[----:B------:R-:W-:Y:S02]  /*0990*/  IMAD.MOV.U32 R2, RZ, RZ, R8 ;  /* 0x000000ffff027224 */ /* 0x000fe400078e0008 */
[----:B------:R-:W-:Y:S02]  /*09a0*/  IMAD.MOV.U32 R3, RZ, RZ, R6 ;  /* 0x000000ffff037224 */ /* 0x000fe400078e0006 */
[----:B------:R-:W-:-:S04]  /*09b0*/  IMAD.HI.U32 R0, R0, R2, RZ ;  /* 0x0000000200007227 */ /* 0x000fc800078e00ff */
[----:B------:R-:W-:Y:S02]  /*09c0*/  IMAD R2, R0, R3, R2 ;  /* 0x0000000300027224 */ /* 0x000fe400078e0202 */
[----:B------:R-:W-:-:S03]  /*09d0*/  IMAD R3, R4, R12, RZ ;  /* 0x0000000c04037224 */ /* 0x000fc600078e02ff */
[----:B------:R-:W-:Y:S02]  /*09e0*/  ISETP.GT.U32.AND P1, PT, R7, R2, PT ;  /* 0x000000020700720c */ /* 0x000fe40003f24070 */
[----:B------:R-:W-:-:S11]  /*09f0*/  IADD3 R3, R9, -R3, RZ ;  /* 0x8000000309037210 */ /* 0x000fd60007ffe0ff */
[----:B------:R-:W-:Y:S01]  /*0a00*/  @!P1 IMAD.IADD R2, R2, 0x1, -R7 ;  /* 0x0000000102029824 */ /* 0x000fe200078e0a07 */
[----:B------:R-:W-:Y:S02]  /*0a10*/  @!P1 IADD3 R0, R0, 0x1, RZ ;  /* 0x0000000100009810 */ /* 0x000fe40007ffe0ff */
[----:B------:R-:W-:Y:S02]  /*0a20*/  ISETP.NE.AND P1, PT, R11, RZ, PT ;  /* 0x000000ff0b00720c */ /* 0x000fe40003f25270 */
[----:B------:R-:W-:Y:S02]  /*0a30*/  ISETP.GE.U32.AND P2, PT, R2, R7, PT ;  /* 0x000000070200720c */ /* 0x000fe40003f46070 */
[----:B------:R-:W-:-:S04]  /*0a40*/  LOP3.LUT R2, R4, R11, RZ, 0x3c, !PT ;  /* 0x0000000b04027212 */ /* 0x000fc800078e3cff */
[----:B------:R-:W-:-:S07]  /*0a50*/  ISETP.GE.AND P0, PT, R2, RZ, PT ;  /* 0x000000ff0200720c */ /* 0x000fce0003f06270 */
[----:B------:R-:W-:-:S06]  /*0a60*/  @P2 IADD3 R0, R0, 0x1, RZ ;  /* 0x0000000100002810 */ /* 0x000fcc0007ffe0ff */
[----:B------:R-:W-:Y:S02]  /*0a70*/  @!P0 IADD3 R0, -R0, RZ, RZ ;  /* 0x000000ff00008210 */ /* 0x000fe40007ffe1ff */
[----:B------:R-:W-:-:S05]  /*0a80*/  @!P1 LOP3.LUT R0, RZ, R11, RZ, 0x33, !PT ;  /* 0x0000000bff009212 */ /* 0x000fca00078e33ff */
[--C-:B------:R-:W-:Y:S02]  /*0a90*/  IMAD.MOV R2, RZ, RZ, -R0.reuse ;  /* 0x000000ffff027224 */ /* 0x100fe400078e0a00 */
[C---:B------:R-:W-:Y:S02]  /*0aa0*/  IMAD R0, R11.reuse, 0x1000000, R0 ;  /* 0x010000000b007824 */ /* 0x040fe400078e0200 */
[----:B------:R-:W-:Y:S02]  /*0ab0*/  IMAD R2, R11, R2, R4 ;  /* 0x000000020b027224 */ /* 0x000fe400078e0204 */
[----:B------:R-:W-:Y:S02]  /*0ac0*/  IMAD.IADD R4, R14, 0x1, R10 ;  /* 0x000000010e047824 */ /* 0x000fe400078e020a */
[----:B------:R-:W-:-:S03]  /*0ad0*/  IMAD R0, R2, 0x10000, R0 ;  /* 0x0001000002007824 */ /* 0x000fc600078e0200 */
[----:B------:R1:W-:Y:S04]  /*0ae0*/  STL [R1+0x2c], R4 ;  /* 0x00002c0401007387 */ /* 0x0003e80000100800 */
[----:B------:R1:W-:Y:S04]  /*0af0*/  STL [R1+0x28], R0 ;  /* 0x0000280001007387 */ /* 0x0003e80000100800 */
[----:B------:R1:W-:Y:S01]  /*0b00*/  STL [R1+0x24], R3 ;  /* 0x0000240301007387 */ /* 0x0003e20000100800 */
[----:B------:R-:W-:Y:S05]  /*0b10*/  BRA `(.L_x_40) ;  /* 0x0000006000007947 */ /* 0x000fea0003800000 */
.L_x_31:
[----:B------:R-:W-:Y:S01]  /*0b20*/  MOV R0, UR4 ;  /* 0x0000000400007c02 */ /* 0x000fe20008000f00 */
[----:B------:R-:W-:Y:S04]  /*0b30*/  STL [R1+0x24], RZ ;  /* 0x000024ff01007387 */ /* 0x000fe80000100800 */
[----:B------:R-:W-:Y:S04]  /*0b40*/  STL [R1+0x28], RZ ;  /* 0x000028ff01007387 */ /* 0x000fe80000100800 */
[----:B------:R1:W-:Y:S02]  /*0b50*/  STL [R1+0x20], R0 ;  /* 0x0000200001007387 */ /* 0x0003e40000100800 */
[----:B-1----:R-:W-:-:S05]  /*0b60*/  MOV R0, c[0x0][0x53c] ;  /* 0x00014f0000007a02 */ /* 0x002fca0000000f00 */
[----:B------:R1:W-:Y:S02]  /*0b70*/  STL [R1+0x2c], R0 ;  /* 0x00002c0001007387 */ /* 0x0003e40000100800 */
.L_x_40:
[----:B-1----:R-:W2:Y:S04]  /*0b80*/  LDL R4, [R1+0x20] ;  /* 0x0000200001047983 */ /* 0x002ea80000100800 */
[----:B------:R-:W2:Y:S04]  /*0b90*/  LDL R5, [R1+0x24] ;  /* 0x0000240001057983 */ /* 0x000ea80000100800 */
[----:B------:R-:W2:Y:S04]  /*0ba0*/  LDL R6, [R1+0x28] ;  /* 0x0000280001067983 */ /* 0x000ea80000100800 */
[----:B------:R-:W2:Y:S01]  /*0bb0*/  LDL R7, [R1+0x2c] ;  /* 0x00002c0001077983 */ /* 0x000ea20000100800 */
[----:B------:R-:W-:Y:S01]  /*0bc0*/  ISETP.NE.AND P0, PT, R15, RZ, PT ;  /* 0x000000ff0f00720c */ /* 0x000fe20003f05270 */
[----:B------:R-:W-:-:S12]  /*0bd0*/  WARPSYNC 0xffffffff ;  /* 0xffffffff00007948 */ /* 0x000fd80003800000 */
[----:B--2---:R1:W-:Y:S04]  /*0be0*/  @!P0 STS.128 [0x9100], R4 ;  /* 0x00910004ff008388 */ /* 0x0043e80000000c00 */
[----:B------:R-:W-:Y:S06]  /*0bf0*/  BAR.ARV 0x5, 0x80 ;  /* 0x0142000000007b1d */ /* 0x000fec0000002000 */
.L_x_29:
[----:B------:R-:W2:Y:S02]  /*0c00*/  LDL R0, [R1+0x2c] ;  /* 0x00002c0001007983 */ /* 0x000ea40000100800 */
[----:B--2---:R-:W-:-:S13]  /*0c10*/  ISETP.GE.AND P0, PT, R0, c[0x0][0x53c], PT ;  /* 0x00014f0000007a0c */ /* 0x004fda0003f06270 */
[----:B------:R-:W-:Y:S05]  /*0c20*/  @P0 EXIT ;  /* 0x000000000000094d */ /* 0x000fea0003800000 */
[----:B------:R-:W2:Y:S02]  /*0c30*/  S2R R16, SR_TID.X ;  /* 0x0000000000107919 */ /* 0x000ea40000002100 */
[----:B--2---:R-:W-:-:S04]  /*0c40*/  SHF.R.S32.HI R11, RZ, 0x1f, R16 ;  /* 0x0000001fff0b7819 */ /* 0x004fc80000011410 */
[CC--:B------:R-:W-:Y:S02]  /*0c50*/  LEA.HI R2, R11.reuse, R16.reuse, RZ, 0x4 ;  /* 0x000000100b027211 */ /* 0x0c0fe400078f20ff */
[CC--:B------:R-:W-:Y:S02]  /*0c60*/  LEA.HI R10, R11.reuse, R16.reuse, RZ, 0x3 ;  /* 0x000000100b0a7211 */ /* 0x0c0fe400078f18ff */
[----:B------:R-:W-:Y:S02]  /*0c70*/  SHF.R.S32.HI R3, RZ, 0x4, R2 ;  /* 0x00000004ff037819 */ /* 0x000fe40000011402 */
[----:B------:R-:W-:Y:S02]  /*0c80*/  LEA.HI R13, R11, R16, RZ, 0x2 ;  /* 0x000000100b0d7211 */ /* 0x000fe400078f10ff */
[----:B------:R-:W-:Y:S02]  /*0c90*/  LEA.HI R0, R2, R3, RZ, 0x1 ;  /* 0x0000000302007211 */ /* 0x000fe400078f08ff */
[----:B------:R-:W-:-:S02]  /*0ca0*/  SHF.R.S32.HI R18, RZ, 0x3, R10 ;  /* 0x00000003ff127819 */ /* 0x000fc4000001140a */
[----:B------:R-:W-:Y:S02]  /*0cb0*/  LOP3.LUT R0, R0, 0xfffffffe, RZ, 0xc0, !PT ;  /* 0xfffffffe00007812 */ /* 0x000fe400078ec0ff */
[----:B------:R-:W-:Y:S01]  /*0cc0*/  LOP3.LUT R8, R10, 0xfffffff8, RZ, 0xc0, !PT ;  /* 0xfffffff80a087812 */ /* 0x000fe200078ec0ff */
[----:B-1----:R-:W-:Y:S01]  /*0cd0*/  IMAD.SHL.U32 R4, R18, 0x40, RZ ;  /* 0x0000004012047824 */ /* 0x002fe200078e00ff */
[--C-:B------:R-:W-:Y:S01]  /*0ce0*/  SHF.R.S32.HI R9, RZ, 0x2, R13.reuse ;  /* 0x00000002ff097819 */ /* 0x100fe2000001140d */
[----:B------:R-:W-:Y:S01]  /*0cf0*/  IMAD.IADD R14, R3, 0x1, -R0 ;  /* 0x00000001030e7824 */ /* 0x000fe200078e0a00 */
[----:B------:R-:W-:Y:S01]  /*0d00*/  LOP3.LUT R0, R2, 0xfffffff0, RZ, 0xc0, !PT ;  /* 0xfffffff002007812 */ /* 0x000fe200078ec0ff */
[----:B------:R-:W-:Y:S01]  /*0d10*/  IMAD.IADD R8, R16, 0x1, -R8 ;  /* 0x0000000110087824 */ /* 0x000fe200078e0a08 */
[----:B------:R-:W-:-:S03]  /*0d20*/  SHF.R.S32.HI R3, RZ, 0x1f, R13 ;  /* 0x0000001fff037819 */ /* 0x000fc6000001140d */
[----:B------:R-:W-:Y:S01]  /*0d30*/  IMAD.IADD R2, R16, 0x1, -R0 ;  /* 0x0000000110027824 */ /* 0x000fe200078e0a00 */
[----:B------:R-:W-:Y:S01]  /*0d40*/  LEA.HI R3, R3, R9, RZ, 0x3 ;  /* 0x0000000903037211 */ /* 0x000fe200078f18ff */
[----:B------:R-:W-:Y:S01]  /*0d50*/  IMAD.SHL.U32 R20, R8, 0x8, RZ ;  /* 0x0000000808147824 */ /* 0x000fe200078e00ff */
[----:B------:R-:W-:Y:S01]  /*0d60*/  LOP3.LUT R0, R4, 0x1c0, RZ, 0xc0, !PT ;  /* 0x000001c004007812 */ /* 0x000fe200078ec0ff */
[----:B------:R-:W-:Y:S01]  /*0d70*/  IMAD.SHL.U32 R7, R8, 0x40, RZ ;  /* 0x0000004008077824 */ /* 0x000fe200078e00ff */
[----:B------:R-:W-:Y:S02]  /*0d80*/  SHF.R.S32.HI R6, RZ, 0x1f, R2 ;  /* 0x0000001fff067819 */ /* 0x000fe40000011402 */
[----:B------:R-:W-:Y:S01]  /*0d90*/  LOP3.LUT R3, R3, 0xfffffff8, RZ, 0xc0, !PT ;  /* 0xfffffff803037812 */ /* 0x000fe200078ec0ff */
[----:B------:R-:W-:Y:S01]  /*0da0*/  STL [R1+0x18], R20 ;  /* 0x0000181401007387 */ /* 0x000fe20000100800 */
[----:B------:R-:W-:Y:S02]  /*0db0*/  SHF.R.U32.HI R5, RZ, 0x3, R0 ;  /* 0x00000003ff057819 */ /* 0x000fe40000011600 */
[----:B------:R-:W-:Y:S01]  /*0dc0*/  LOP3.LUT R4, R0, 0x38, R20, 0xf8, !PT ;  /* 0x0000003800047812 */ /* 0x000fe200078ef814 */
[----:B------:R-:W-:Y:S01]  /*0dd0*/  IMAD.IADD R9, R9, 0x1, -R3 ;  /* 0x0000000109097824 */ /* 0x000fe200078e0a03 */
[----:B------:R-:W-:-:S02]  /*0de0*/  LEA.HI R12, R6, R2, RZ, 0x3 ;  /* 0x00000002060c7211 */ /* 0x000fc400078f18ff */
[----:B------:R-:W-:Y:S02]  /*0df0*/  LOP3.LUT R0, R7, 0x1c0, RZ, 0xc0, !PT ;  /* 0x000001c007007812 */ /* 0x000fe400078ec0ff */
[----:B------:R-:W-:Y:S02]  /*0e00*/  LOP3.LUT R5, R4, R5, RZ, 0x3c, !PT ;  /* 0x0000000504057212 */ /* 0x000fe400078e3cff */
[----:B------:R-:W-:Y:S02]  /*0e10*/  LOP3.LUT R3, R12, 0xfffffff8, RZ, 0xc0, !PT ;  /* 0xfffffff80c037812 */ /* 0x000fe400078ec0ff */
[CC--:B------:R-:W-:Y:S02]  /*0e20*/  LEA.HI R6, R11.reuse, R16.reuse, RZ, 0x6 ;  /* 0x000000100b067211 */ /* 0x0c0fe400078f30ff */
[----:B------:R-:W-:Y:S01]  /*0e30*/  LOP3.LUT R4, R0, 0x8, R10, 0xf8, !PT ;  /* 0x0000000800047812 */ /* 0x000fe200078ef80a */
[----:B------:R-:W-:Y:S01]  /*0e40*/  IMAD.IADD R10, R2, 0x1, -R3 ;  /* 0x00000001020a7824 */ /* 0x000fe200078e0a03 */
[----:B------:R-:W-:Y:S01]  /*0e50*/  SHF.R.U32.HI R0, RZ, 0x3, R0 ;  /* 0x00000003ff007819 */ /* 0x000fe20000011600 */
[----:B------:R-:W-:Y:S01]  /*0e60*/  IMAD.SHL.U32 R3, R6, 0x8, RZ ;  /* 0x0000000806037824 */ /* 0x000fe200078e00ff */
[----:B------:R-:W-:-:S02]  /*0e70*/  LEA.HI R11, R11, R16, RZ, 0x5 ;  /* 0x000000100b0b7211 */ /* 0x000fc400078f28ff */
[----:B------:R-:W-:Y:S02]  /*0e80*/  LOP3.LUT R15, R4, R0, RZ, 0x3c, !PT ;  /* 0x00000000040f7212 */ /* 0x000fe400078e3cff */
[----:B------:R-:W-:Y:S02]  /*0e90*/  LOP3.LUT R2, R13, 0xfffffffc, RZ, 0xc0, !PT ;  /* 0xfffffffc0d027812 */ /* 0x000fe400078ec0ff */
[----:B------:R-:W-:Y:S02]  /*0ea0*/  LOP3.LUT R0, R11, 0xffffffe0, RZ, 0xc0, !PT ;  /* 0xffffffe00b007812 */ /* 0x000fe400078ec0ff */
[----:B------:R-:W-:Y:S01]  /*0eb0*/  LOP3.LUT R213, R5, 0x7ffffe00, R3, 0xf8, !PT ;  /* 0x7ffffe0005d57812 */ /* 0x000fe200078ef803 */
[C---:B------:R-:W-:Y:S01]  /*0ec0*/  IMAD.IADD R7, R16.reuse, 0x1, -R2 ;  /* 0x0000000110077824 */ /* 0x040fe200078e0a02 */
[----:B------:R-:W-:Y:S01]  /*0ed0*/  LOP3.LUT R3, R9, 0x1, RZ, 0xc0, !PT ;  /* 0x0000000109037812 */ /* 0x000fe200078ec0ff */
[----:B------:R-:W-:Y:S01]  /*0ee0*/  IMAD.IADD R17, R16, 0x1, -R0 ;  /* 0x0000000110117824 */ /* 0x000fe200078e0a00 */
[--C-:B------:R-:W-:Y:S01]  /*0ef0*/  SHF.R.S32.HI R6, RZ, 0x5, R11.reuse ;  /* 0x00000005ff067819 */ /* 0x100fe2000001140b */
[----:B------:R-:W-:Y:S01]  /*0f00*/  IMAD.SHL.U32 R213, R213, 0x2, RZ ;  /* 0x00000002d5d57824 */ /* 0x000fe200078e00ff */
[----:B------:R-:W-:-:S02]  /*0f10*/  SHF.R.S32.HI R2, RZ, 0x1f, R11 ;  /* 0x0000001fff027819 */ /* 0x000fc4000001140b */
[----:B------:R-:W-:Y:S02]  /*0f20*/  LEA.HI R0, R7, R7, RZ, 0x1 ;  /* 0x0000000707007211 */ /* 0x000fe400078f08ff */
[----:B------:R-:W-:Y:S02]  /*0f30*/  ISETP.NE.U32.AND P0, PT, R3, 0x1, PT ;  /* 0x000000010300780c */ /* 0x000fe40003f05070 */
[----:B------:R-:W-:Y:S02]  /*0f40*/  LEA.HI R3, R2, R6, RZ, 0x2 ;  /* 0x0000000602037211 */ /* 0x000fe400078f10ff */
[----:B------:R-:W-:Y:S02]  /*0f50*/  SHF.R.S32.HI R11, RZ, 0x1f, R17 ;  /* 0x0000001fff0b7819 */ /* 0x000fe40000011411 */
[C---:B------:R-:W-:Y:S01]  /*0f60*/  LOP3.LUT R2, R0.reuse, 0x1ffffffe, RZ, 0xc0, !PT ;  /* 0x1ffffffe00027812 */ /* 0x040fe200078ec0ff */
[----:B------:R-:W-:Y:S01]  /*0f70*/  IMAD.SHL.U32 R0, R0, 0x20, RZ ;  /* 0x0000002000007824 */ /* 0x000fe200078e00ff */
[----:B------:R-:W-:-:S02]  /*0f80*/  LOP3.LUT R3, R3, 0xffffffc, RZ, 0xc0, !PT ;  /* 0x0ffffffc03037812 */ /* 0x000fc400078ec0ff */
[----:B------:R-:W-:Y:S01]  /*0f90*/  LEA.HI R11, R11, R17, RZ, 0x2 ;  /* 0x000000110b0b7211 */ /* 0x000fe200078f10ff */
[----:B------:R-:W-:Y:S01]  /*0fa0*/  IMAD.IADD R2, R7, 0x1, -R2 ;  /* 0x0000000107027824 */ /* 0x000fe200078e0a02 */
[----:B------:R-:W-:Y:S01]  /*0fb0*/  LOP3.LUT R0, R0, 0xffffffc0, RZ, 0xc0, !PT ;  /* 0xffffffc000007812 */ /* 0x000fe200078ec0ff */
[----:B------:R-:W-:Y:S01]  /*0fc0*/  IMAD.IADD R5, R6, 0x1, -R3 ;  /* 0x0000000106057824 */ /* 0x000fe200078e0a03 */
[----:B------:R-:W-:Y:S01]  /*0fd0*/  SHF.R.S32.HI R4, RZ, 0x2, R11 ;  /* 0x00000002ff047819 */ /* 0x000fe2000001140b */
[----:B------:R-:W-:Y:S01]  /*0fe0*/  IMAD.SHL.U32 R3, R10, 0x40, RZ ;  /* 0x000000400a037824 */ /* 0x000fe200078e00ff */
[----:B------:R-:W-:Y:S01]  /*0ff0*/  R2P PR, R9, 0x6 ;  /* 0x0000000609007804 */ /* 0x000fe20000000000 */
[----:B------:R-:W-:Y:S01]  /*1000*/  IMAD R13, R2, 0x8, R0 ;  /* 0x00000008020d7824 */ /* 0x000fe200078e0200 */
[----:B------:R-:W-:Y:S01]  /*1010*/  LOP3.LUT P4, RZ, R8, 0x2, RZ, 0xc0, !PT ;  /* 0x0000000208ff7812 */ /* 0x000fe2000788c0ff */
[----:B------:R-:W-:Y:S01]  /*1020*/  IMAD R16, R5, 0x10, R4 ;  /* 0x0000001005107824 */ /* 0x000fe200078e0204 */
[----:B------:R-:W-:Y:S01]  /*1030*/  LOP3.LUT R0, R3, 0x1c0, RZ, 0xc0, !PT ;  /* 0x000001c003007812 */ /* 0x000fe200078ec0ff */
[----:B------:R-:W-:Y:S01]  /*1040*/  IMAD.SHL.U32 R4, R9, 0x40, RZ ;  /* 0x0000004009047824 */ /* 0x000fe200078e00ff */
[----:B------:R-:W-:Y:S01]  /*1050*/  LOP3.LUT P6, RZ, R10, 0x2, RZ, 0xc0, !PT ;  /* 0x000000020aff7812 */ /* 0x000fe200078cc0ff */
[----:B------:R-:W-:Y:S01]  /*1060*/  IMAD.SHL.U32 R2, R14, 0x8, RZ ;  /* 0x000000080e027824 */ /* 0x000fe200078e00ff */
[----:B------:R-:W-:Y:S01]  /*1070*/  LOP3.LUT P5, RZ, R10, 0x4, RZ, 0xc0, !PT ;  /* 0x000000040aff7812 */ /* 0x000fe200078ac0ff */
[----:B------:R-:W-:Y:S01]  /*1080*/  IMAD.SHL.U32 R3, R6, 0x400, RZ ;  /* 0x0000040006037824 */ /* 0x000fe200078e00ff */
[----:B------:R-:W-:Y:S01]  /*1090*/  LOP3.LUT R4, R4, 0x1c0, RZ, 0xc0, !PT ;  /* 0x000001c004047812 */ /* 0x000fe200078ec0ff */
[----:B------:R-:W-:Y:S01]  /*10a0*/  IMAD.SHL.U32 R5, R12, 0x40, RZ ;  /* 0x000000400c057824 */ /* 0x000fe200078e00ff */
[----:B------:R-:W-:Y:S01]  /*10b0*/  LOP3.LUT R2, R0, 0x8, R2, 0xf8, !PT ;  /* 0x0000000800027812 */ /* 0x000fe200078ef802 */
[----:B------:R-:W-:Y:S01]  /*10c0*/  IMAD R6, R7, 0x2, R3 ;  /* 0x0000000207067824 */ /* 0x000fe200078e0203 */
[----:B------:R-:W-:Y:S01]  /*10d0*/  SHF.R.U32.HI R0, RZ, 0x3, R0 ;  /* 0x00000003ff007819 */ /* 0x000fe20000011600 */
[----:B------:R-:W-:Y:S01]  /*10e0*/  IMAD.MOV.U32 R7, RZ, RZ, -0x10 ;  /* 0xfffffff0ff077424 */ /* 0x000fe200078e00ff */
[----:B------:R-:W-:Y:S01]  /*10f0*/  LEA.HI R4, R4, R4, RZ, 0x1d ;  /* 0x0000000404047211 */ /* 0x000fe200078fe8ff */
[----:B------:R-:W-:Y:S01]  /*1100*/  IMAD.MOV.U32 R10, RZ, RZ, 0x20 ;  /* 0x00000020ff0a7424 */ /* 0x000fe200078e00ff */
[----:B------:R-:W-:Y:S01]  /*1110*/  LOP3.LUT R2, R2, R0, RZ, 0x3c, !PT ;  /* 0x0000000002027212 */ /* 0x000fe200078e3cff */
[----:B------:R-:W-:Y:S01]  /*1120*/  IMAD R0, R14, 0x200, R15 ;  /* 0x000002000e007824 */ /* 0x000fe200078e020f */
[----:B------:R-:W-:Y:S01]  /*1130*/  LOP3.LUT R5, R5, 0xfffffe00, RZ, 0xc0, !PT ;  /* 0xfffffe0005057812 */ /* 0x000fe200078ec0ff */
[----:B------:R-:W-:Y:S01]  /*1140*/  IMAD.IADD R9, R6, 0x1, R4 ;  /* 0x0000000106097824 */ /* 0x000fe200078e0204 */
[C---:B------:R-:W-:Y:S01]  /*1150*/  LOP3.LUT P3, RZ, R8.reuse, 0x4, RZ, 0xc0, !PT ;  /* 0x0000000408ff7812 */ /* 0x040fe2000786c0ff */
[----:B------:R-:W-:Y:S01]  /*1160*/  IMAD R6, R8, 0x10, R18 ;  /* 0x0000001008067824 */ /* 0x000fe200078e0212 */
[-C--:B------:R-:W-:Y:S01]  /*1170*/  IADD3 R4, R2, R5.reuse, R3 ;  /* 0x0000000502047210 */ /* 0x080fe20007ffe003 */
[----:B------:R-:W-:Y:S01]  /*1180*/  IMAD.MOV.U32 R12, RZ, RZ, 0x40 ;  /* 0x00000040ff0c7424 */ /* 0x000fe200078e00ff */
[----:B------:R-:W-:Y:S01]  /*1190*/  LOP3.LUT R3, R11, 0x7ffffffc, RZ, 0xc0, !PT ;  /* 0x7ffffffc0b037812 */ /* 0x000fe200078ec0ff */
[----:B------:R-:W-:Y:S01]  /*11a0*/  IMAD.IADD R8, R16, 0x1, R13 ;  /* 0x0000000110087824 */ /* 0x000fe200078e020d */
[----:B------:R-:W-:Y:S01]  /*11b0*/  LEA R196, R0, 0x2900, 0x1 ;  /* 0x0000290000c47811 */ /* 0x000fe200078e08ff */
[----:B------:R-:W-:Y:S01]  /*11c0*/  STL [R1+0x84], R16 ;  /* 0x0000841001007387 */ /* 0x000fe20000100800 */
[----:B------:R-:W-:Y:S01]  /*11d0*/  SEL R7, R7, 0x10, !P0 ;  /* 0x0000001007077807 */ /* 0x000fe20004000000 */
[----:B------:R-:W-:Y:S01]  /*11e0*/  IMAD.IADD R3, R17, 0x1, -R3 ;  /* 0x0000000111037824 */ /* 0x000fe200078e0a03 */
[----:B------:R-:W-:Y:S01]  /*11f0*/  LEA R9, R9, 0x80, 0x1 ;  /* 0x0000008009097811 */ /* 0x000fe200078e08ff */
[----:B------:R1:W-:Y:S01]  /*1200*/  STL [R1+0x74], R6 ;  /* 0x0000740601007387 */ /* 0x0003e20000100800 */
[----:B------:R-:W-:Y:S01]  /*1210*/  LOP3.LUT R5, R2, R5, RZ, 0xfc, !PT ;  /* 0x0000000502057212 */ /* 0x000fe200078efcff */
[----:B------:R-:W-:Y:S01]  /*1220*/  IMAD.SHL.U32 R3, R3, 0x2, RZ ;  /* 0x0000000203037824 */ /* 0x000fe200078e00ff */
[----:B------:R-:W-:Y:S01]  /*1230*/  IADD3 R207, R196, 0x20, RZ ;  /* 0x00000020c4cf7810 */ /* 0x000fe20007ffe0ff */
[----:B------:R2:W-:Y:S01]  /*1240*/  STL [R1+0x88], R8 ;  /* 0x0000880801007387 */ /* 0x0005e20000100800 */
[----:B------:R-:W-:-:S02]  /*1250*/  SEL R2, R12, 0xffffffc0, !P3 ;  /* 0xffffffc00c027807 */ /* 0x000fc40005800000 */
[----:B------:R-:W-:Y:S01]  /*1260*/  @P4 IADD3 R207, R196, -0x20, RZ ;  /* 0xffffffe0c4cf4810 */ /* 0x000fe20007ffe0ff */
[----:B------:R3:W-:Y:S01]  /*1270*/  STL [R1+0x4c], R3 ;  /* 0x00004c0301007387 */ /* 0x0007e20000100800 */
[----:B------:R-:W-:Y:S01]  /*1280*/  SEL R0, R10, 0xffffffe0, !P6 ;  /* 0xffffffe00a007807 */ /* 0x000fe20007000000 */
[----:B------:R-:W-:Y:S01]  /*1290*/  IMAD.IADD R202, R196, 0x1, R2 ;  /* 0x00000001c4ca7824 */ /* 0x000fe200078e0202 */
[C---:B------:R-:W-:Y:S01]  /*12a0*/  IADD3 R11, R9.reuse, 0x40, RZ ;  /* 0x00000040090b7810 */ /* 0x040fe20007ffe0ff */
[----:B------:R-:W-:Y:S01]  /*12b0*/  IMAD.IADD R199, R2, 0x1, R207 ;  /* 0x0000000102c77824 */ /* 0x000fe200078e02cf */
[----:B------:R-:W-:Y:S01]  /*12c0*/  @P2 IADD3 R11, R9, -0x40, RZ ;  /* 0xffffffc0090b2810 */ /* 0x000fe20007ffe0ff */
[----:B------:R-:W-:Y:S01]  /*12d0*/  STL [R1+0x58], R9 ;  /* 0x0000580901007387 */ /* 0x000fe20000100800 */
[----:B------:R-:W-:Y:S02]  /*12e0*/  LEA R203, R4, 0x5100, 0x1 ;  /* 0x0000510004cb7811 */ /* 0x000fe400078e08ff */
[----:B------:R-:W-:-:S02]  /*12f0*/  LEA R197, R5, 0x100, 0x1 ;  /* 0x0000010005c57811 */ /* 0x000fc400078e08ff */
[----:B------:R-:W-:Y:S01]  /*1300*/  IADD3 R211, R207, 0x800, RZ ;  /* 0x00000800cfd37810 */ /* 0x000fe20007ffe0ff */
[----:B------:R-:W-:Y:S01]  /*1310*/  IMAD.IADD R206, R203, 0x1, R0 ;  /* 0x00000001cbce7824 */ /* 0x000fe200078e0200 */
[C---:B------:R-:W-:Y:S01]  /*1320*/  IADD3 R210, R207.reuse, 0x1000, RZ ;  /* 0x00001000cfd27810 */ /* 0x040fe20007ffe0ff */
[----:B------:R-:W-:Y:S01]  /*1330*/  IMAD.IADD R201, R0, 0x1, R197 ;  /* 0x0000000100c97824 */ /* 0x000fe200078e02c5 */
[C---:B------:R-:W-:Y:S02]  /*1340*/  IADD3 R209, R207.reuse, 0x1800, RZ ;  /* 0x00001800cfd17810 */ /* 0x040fe40007ffe0ff */
[----:B-1----:R-:W-:Y:S02]  /*1350*/  SEL R6, R10, 0xffffffe0, !P1 ;  /* 0xffffffe00a067807 */ /* 0x002fe40004800000 */
[----:B------:R-:W-:Y:S01]  /*1360*/  IADD3 R208, R207, 0x2000, RZ ;  /* 0x00002000cfd07810 */ /* 0x000fe20007ffe0ff */
[C---:B--2---:R-:W-:Y:S02]  /*1370*/  IMAD.IADD R8, R9.reuse, 0x1, R7 ;  /* 0x0000000109087824 */ /* 0x044fe400078e0207 */
[----:B------:R-:W-:-:S02]  /*1380*/  IMAD.IADD R10, R9, 0x1, R6 ;  /* 0x00000001090a7824 */ /* 0x000fc400078e0206 */
[----:B------:R-:W-:Y:S01]  /*1390*/  IMAD.IADD R2, R8, 0x1, R6 ;  /* 0x0000000108027824 */ /* 0x000fe200078e0206 */
[----:B---3--:R-:W-:Y:S02]  /*13a0*/  SEL R3, R12, 0xffffffc0, !P5 ;  /* 0xffffffc00c037807 */ /* 0x008fe40006800000 */
[----:B------:R-:W-:Y:S03]  /*13b0*/  STL [R1+0x70], R10 ;  /* 0x0000700a01007387 */ /* 0x000fe60000100800 */
[----:B------:R-:W-:Y:S01]  /*13c0*/  IMAD.IADD R204, R203, 0x1, R3 ;  /* 0x00000001cbcc7824 */ /* 0x000fe200078e0203 */
[----:B------:R1:W-:Y:S01]  /*13d0*/  STL [R1+0x68], R8 ;  /* 0x0000680801007387 */ /* 0x0003e20000100800 */
[----:B------:R-:W-:Y:S02]  /*13e0*/  IMAD.IADD R198, R3, 0x1, R197 ;  /* 0x0000000103c67824 */ /* 0x000fe400078e02c5 */
[C---:B------:R-:W-:Y:S01]  /*13f0*/  IMAD.IADD R205, R0.reuse, 0x1, R204 ;  /* 0x0000000100cd7824 */ /* 0x040fe200078e02cc */
[----:B------:R2:W-:Y:S01]  /*1400*/  STL [R1+0x6c], R2 ;  /* 0x00006c0201007387 */ /* 0x0005e20000100800 */
[----:B------:R-:W-:-:S03]  /*1410*/  IMAD.IADD R200, R0, 0x1, R198 ;  /* 0x0000000100c87824 */ /* 0x000fc600078e02c6 */
[----:B------:R-:W-:Y:S01]  /*1420*/  STL [R1+0x5c], R11 ;  /* 0x00005c0b01007387 */ /* 0x000fe20000100800 */
[--C-:B-1----:R-:W-:Y:S02]  /*1430*/  IMAD.IADD R8, R6, 0x1, R11.reuse ;  /* 0x0000000106087824 */ /* 0x102fe400078e020b */
[----:B--2---:R-:W-:-:S03]  /*1440*/  IMAD.IADD R2, R7, 0x1, R11 ;  /* 0x0000000107027824 */ /* 0x004fc600078e020b */
[----:B------:R-:W-:Y:S01]  /*1450*/  STL [R1+0x60], R8 ;  /* 0x0000600801007387 */ /* 0x000fe20000100800 */
[----:B------:R-:W-:-:S03]  /*1460*/  IMAD.IADD R3, R7, 0x1, R8 ;  /* 0x0000000107037824 */ /* 0x000fc600078e0208 */
[----:B------:R1:W-:Y:S04]  /*1470*/  STL [R1+0x64], R2 ;  /* 0x0000640201007387 */ /* 0x0003e80000100800 */
[----:B------:R2:W-:Y:S01]  /*1480*/  STL [R1+0x7c], R3 ;  /* 0x00007c0301007387 */ /* 0x0005e20000100800 */
[----:B-1----:R-:W-:-:S05]  /*1490*/  IMAD.IADD R2, R6, 0x1, R2 ;  /* 0x0000000106027824 */ /* 0x002fca00078e0202 */
[----:B------:R2:W-:Y:S02]  /*14a0*/  STL [R1+0x78], R2 ;  /* 0x0000780201007387 */ /* 0x0005e40000100800 */
.L_x_142:
[----:B------:R-:W3:Y:S01]  /*14b0*/  LDL R0, [R1+0x2c] ;  /* 0x00002c0001007983 */ /* 0x000ee20000100800 */
[----:B------:R-:W-:Y:S01]  /*14c0*/  IMAD.MOV.U32 R14, RZ, RZ, 0x4 ;  /* 0x00000004ff0e7424 */ /* 0x000fe200078e00ff */
[----:B------:R-:W-:Y:S02]  /*14d0*/  ISETP.NE.U32.AND P0, PT, RZ, c[0x0][0x370], PT ;  /* 0x0000dc00ff007a0c */ /* 0x000fe40003f05070 */
[----:B------:R-:W4:Y:S02]  /*14e0*/  LDL R10, [R1+0x28] ;  /* 0x00002800010a7983 */ /* 0x000f240000100800 */
[----:B------:R-:W-:Y:S01]  /*14f0*/  ISETP.NE.AND.EX P0, PT, RZ, c[0x0][0x374], PT, P0 ;  /* 0x0000dd00ff007a0c */ /* 0x000fe20003f05300 */
[----:B--23--:R-:W-:-:S05]  /*1500*/  IMAD.WIDE R2, R0, R14, c[0x0][0x588] ;  /* 0x0001620000027625 */ /* 0x00cfca00078e020e */
[----:B------:R-:W2:Y:S01]  /*1510*/  LDG.E R21, [R2.64] ;  /* 0x0000000802157981 */ /* 0x000ea2000c1e1900 */
[----:B------:R-:W-:Y:S01]  /*1520*/  ISETP.NE.U32.AND P3, PT, RZ, c[0x0][0x360], PT ;  /* 0x0000d800ff007a0c */ /* 0x000fe20003f65070 */
[----:B------:R-:W-:Y:S01]  /*1530*/  CS2R R8, SRZ ;  /* 0x0000000000087805 */ /* 0x000fe2000001ff00 */
[----:B------:R-:W-:Y:S02]  /*1540*/  ISETP.NE.U32.AND P5, PT, RZ, c[0x0][0x348], PT ;  /* 0x0000d200ff007a0c */ /* 0x000fe40003fa5070 */
[----:B------:R-:W-:Y:S02]  /*1550*/  ISETP.NE.AND.EX P3, PT, RZ, c[0x0][0x364], PT, P3 ;  /* 0x0000d900ff007a0c */ /* 0x000fe40003f65330 */
[----:B------:R-:W-:Y:S02]  /*1560*/  ISETP.NE.U32.AND P4, PT, RZ, c[0x0][0x350], PT ;  /* 0x0000d400ff007a0c */ /* 0x000fe40003f85070 */
[----:B------:R-:W-:Y:S02]  /*1570*/  ISETP.NE.AND.EX P5, PT, RZ, c[0x0][0x34c], PT, P5 ;  /* 0x0000d300ff007a0c */ /* 0x000fe40003fa5350 */
[----:B------:R-:W-:Y:S01]  /*1580*/  ISETP.NE.AND.EX P4, PT, RZ, c[0x0][0x354], PT, P4 ;  /* 0x0000d500ff007a0c */ /* 0x000fe20003f85340 */
[----:B------:R-:W-:Y:S01]  /*1590*/  IMAD.MOV.U32 R11, RZ, RZ, RZ ;  /* 0x000000ffff0b7224 */ /* 0x000fe200078e00ff */
[----:B--2---:R-:W-:Y:S01]  /*15a0*/  SHF.R.S32.HI R12, RZ, 0x1f, R21 ;  /* 0x0000001fff0c7819 */ /* 0x004fe20000011415 */
[----:B------:R1:W-:Y:S01]  /*15b0*/  STL [R1+0x10], R21 ;  /* 0x0000101501007387 */ /* 0x0003e20000100800 */
[----:B------:R-:W-:-:S04]  /*15c0*/  @P0 LEA R2, P1, R21, c[0x0][0x370], 0x2 ;  /* 0x0000dc0015020a11 */ /* 0x000fc800078210ff */
[C---:B------:R-:W-:Y:S02]  /*15d0*/  @P0 LEA.HI.X R3, R21.reuse, c[0x0][0x374], R12, 0x2, P1 ;  /* 0x0000dd0015030a11 */ /* 0x040fe400008f140c */
[----:B------:R-:W-:-:S03]  /*15e0*/  LEA R4, P2, R21, c[0x0][0x348], 0x2 ;  /* 0x0000d20015047a11 */ /* 0x000fc600078410ff */
[----:B------:R2:W5:Y:S01]  /*15f0*/  @P0 LDG.E R8, [R2.64] ;  /* 0x0000000802080981 */ /* 0x000562000c1e1900 */
[C---:B------:R-:W-:Y:S02]  /*1600*/  @P3 LEA R6, P0, R21.reuse, c[0x0][0x360], 0x2 ;  /* 0x0000d80015063a11 */ /* 0x040fe400078010ff */
[C-C-:B------:R-:W-:Y:S02]  /*1610*/  LEA.HI.X R5, R21.reuse, c[0x0][0x34c], R12.reuse, 0x2, P2 ;  /* 0x0000d30015057a11 */ /* 0x140fe400010f140c */
[----:B------:R-:W-:-:S03]  /*1620*/  @P3 LEA.HI.X R7, R21, c[0x0][0x364], R12, 0x2, P0 ;  /* 0x0000d90015073a11 */ /* 0x000fc600000f140c */
[----:B------:R1:W5:Y:S04]  /*1630*/  @P5 LDG.E R11, [R4.64] ;  /* 0x00000008040b5981 */ /* 0x000368000c1e1900 */
[----:B------:R1:W5:Y:S01]  /*1640*/  @P3 LDG.E R17, [R6.64] ;  /* 0x0000000806113981 */ /* 0x000362000c1e1900 */
[----:B--2---:R-:W-:-:S04]  /*1650*/  LEA R2, P1, R21, c[0x0][0x350], 0x2 ;  /* 0x0000d40015027a11 */ /* 0x004fc800078210ff */
[----:B------:R-:W-:-:S05]  /*1660*/  LEA.HI.X R3, R21, c[0x0][0x354], R12, 0x2, P1 ;  /* 0x0000d50015037a11 */ /* 0x000fca00008f140c */
[----:B------:R1:W5:Y:S01]  /*1670*/  @P4 LDG.E R9, [R2.64] ;  /* 0x0000000802094981 */ /* 0x000362000c1e1900 */
[----:B----4-:R-:W-:-:S05]  /*1680*/  LOP3.LUT R27, R10, 0xffff, RZ, 0xc0, !PT ;  /* 0x0000ffff0a1b7812 */ /* 0x010fca00078ec0ff */
[----:B------:R1:W-:Y:S01]  /*1690*/  STL [R1+0x48], R27 ;  /* 0x0000481b01007387 */ /* 0x0003e20000100800 */
[----:B------:R-:W-:Y:S01]  /*16a0*/  YIELD ;  /* 0x0000000000007946 */ /* 0x000fe20003800000 */
[----:B------:R-:W-:Y:S05]  /*16b0*/  @P3 BRA `(.L_x_41) ;  /* 0x0000005000003947 */ /* 0x000fea0003800000 */
[----:B-----5:R-:W-:Y:S01]  /*16c0*/  MOV R17, c[0x0][0x168] ;  /* 0x00005a0000117a02 */ /* 0x020fe20000000f00 */
[----:B------:R-:W-:Y:S05]  /*16d0*/  @!P5 BRA `(.L_x_41) ;  /* 0x000000300000d947 */ /* 0x000fea0003800000 */
[----:B-1----:R-:W2:Y:S04]  /*16e0*/  LDG.E R6, [R4.64] ;  /* 0x0000000804067981 */ /* 0x002ea8000c1e1900 */
[----:B------:R-:W2:Y:S02]  /*16f0*/  LDG.E R0, [R4.64+0x4] ;  /* 0x0000040804007981 */ /* 0x000ea4000c1e1900 */
[----:B--2---:R-:W-:Y:S02]  /*1700*/  IADD3 R17, -R6, R0, RZ ;  /* 0x0000000006117210 */ /* 0x004fe40007ffe1ff */
.L_x_41:
[----:B------:R-:W-:-:S04]  /*1710*/  ISETP.NE.U32.AND P0, PT, RZ, c[0x0][0x368], PT ;  /* 0x0000da00ff007a0c */ /* 0x000fc80003f05070 */
[----:B------:R-:W-:-:S13]  /*1720*/  ISETP.NE.AND.EX P0, PT, RZ, c[0x0][0x36c], PT, P0 ;  /* 0x0000db00ff007a0c */ /* 0x000fda0003f05300 */
[----:B------:R-:W-:Y:S05]  /*1730*/  @!P0 BRA `(.L_x_42) ;  /* 0x0000004000008947 */ /* 0x000fea0003800000 */
[----:B-1----:R-:W-:-:S04]  /*1740*/  LEA R2, P0, R21, c[0x0][0x368], 0x2 ;  /* 0x0000da0015027a11 */ /* 0x002fc800078010ff */
[----:B------:R-:W-:-:S05]  /*1750*/  LEA.HI.X R3, R21, c[0x0][0x36c], R12, 0x2, P0 ;  /* 0x0000db0015037a11 */ /* 0x000fca00000f140c */
[----:B------:R1:W5:Y:S01]  /*1760*/  LDG.E R0, [R2.64] ;  /* 0x0000000802007981 */ /* 0x000362000c1e1900 */
[----:B------:R-:W-:Y:S05]  /*1770*/  BRA `(.L_x_43) ;  /* 0x0000005000007947 */ /* 0x000fea0003800000 */
.L_x_42:
[----:B------:R-:W-:Y:S01]  /*1780*/  MOV R0, c[0x0][0x1d0] ;  /* 0x0000740000007a02 */ /* 0x000fe20000000f00 */
[----:B------:R-:W-:Y:S05]  /*1790*/  @!P4 BRA `(.L_x_43) ;  /* 0x000000300000c947 */ /* 0x000fea0003800000 */
[----:B-1----:R-:W2:Y:S04]  /*17a0*/  LDG.E R4, [R2.64] ;  /* 0x0000000802047981 */ /* 0x002ea8000c1e1900 */
[----:B------:R-:W2:Y:S02]  /*17b0*/  LDG.E R0, [R2.64+0x4] ;  /* 0x0000040802007981 */ /* 0x000ea4000c1e1900 */
[----:B--2---:R-:W-:-:S04]  /*17c0*/  IADD3 R0, -R4, R0, RZ ;  /* 0x0000000004007210 */ /* 0x004fc80007ffe1ff */
.L_x_43:
[----:B-1----:R-:W-:Y:S01]  /*17d0*/  LOP3.LUT R2, R10, 0xff000000, RZ, 0xc0, !PT ;  /* 0xff0000000a027812 */ /* 0x002fe200078ec0ff */
[----:B-----5:R-:W-:Y:S01]  /*17e0*/  IMAD.IADD R89, R0, 0x1, -R8 ;  /* 0x0000000100597824 */ /* 0x020fe200078e0a08 */
[----:B------:R-:W-:Y:S01]  /*17f0*/  LOP3.LUT R3, R10, 0xff0000, RZ, 0xc0, !PT ;  /* 0x00ff00000a037812 */ /* 0x000fe200078ec0ff */
[----:B------:R-:W-:Y:S01]  /*1800*/  BSSY B0, `(.L_x_44) ;  /* 0x000002d000007945 */ /* 0x000fe20003800000 */
[----:B------:R-:W-:Y:S01]  /*1810*/  SHF.R.U32.HI R4, RZ, 0x8, R2 ;  /* 0x00000008ff047819 */ /* 0x000fe20000011602 */
[----:B------:R-:W-:Y:S01]  /*1820*/  IMAD.IADD R13, R9, 0x1, R8 ;  /* 0x00000001090d7824 */ /* 0x000fe200078e0208 */
[----:B------:R-:W-:-:S02]  /*1830*/  IADD3 R0, R89, 0x4f, RZ ;  /* 0x0000004f59007810 */ /* 0x000fc40007ffe0ff */
[----:B------:R-:W-:Y:S02]  /*1840*/  LEA.HI R3, R3, R4, RZ, 0x10 ;  /* 0x0000000403037211 */ /* 0x000fe400078f80ff */
[----:B------:R-:W-:Y:S01]  /*1850*/  ISETP.GE.AND P0, PT, R89, 0x1, PT ;  /* 0x000000015900780c */ /* 0x000fe20003f06270 */
[----:B------:R-:W-:Y:S01]  /*1860*/  IMAD.HI R0, R0, 0x66666667, RZ ;  /* 0x6666666700007827 */ /* 0x000fe200078e02ff */
[----:B------:R-:W-:Y:S02]  /*1870*/  LOP3.LUT R15, R3, 0xff, RZ, 0xc0, !PT ;  /* 0x000000ff030f7812 */ /* 0x000fe400078ec0ff */
[----:B------:R-:W-:Y:S02]  /*1880*/  SHF.R.U32.HI R5, RZ, 0x10, R3 ;  /* 0x00000010ff057819 */ /* 0x000fe40000011603 */
[----:B------:R-:W-:Y:S01]  /*1890*/  SHF.R.U32.HI R2, RZ, 0x1f, R0 ;  /* 0x0000001fff027819 */ /* 0x000fe20000011600 */
[----:B------:R1:W-:Y:S03]  /*18a0*/  STL [R1+0x54], R15 ;  /* 0x0000540f01007387 */ /* 0x0003e60000100800 */
[----:B------:R-:W-:Y:S01]  /*18b0*/  LEA.HI.SX32 R8, R0, R2, 0x1b ;  /* 0x0000000200087211 */ /* 0x000fe200078fdaff */
[----:B------:R1:W-:Y:S01]  /*18c0*/  STL [R1+0x50], R5 ;  /* 0x0000500501007387 */ /* 0x0003e20000100800 */
[----:B------:R-:W-:Y:S01]  /*18d0*/  IMAD.MOV.U32 R2, RZ, RZ, RZ ;  /* 0x000000ffff027224 */ /* 0x000fe200078e00ff */
[----:B------:R-:W-:Y:S05]  /*18e0*/  @!P0 BRA `(.L_x_45) ;  /* 0x000001e000008947 */ /* 0x000fea0003800000 */
[----:B------:R-:W-:Y:S01]  /*18f0*/  ISETP.NE.AND P0, PT, R5, RZ, PT ;  /* 0x000000ff0500720c */ /* 0x000fe20003f05270 */
[----:B------:R-:W-:-:S03]  /*1900*/  IMAD.MOV.U32 R4, RZ, RZ, RZ ;  /* 0x000000ffff047224 */ /* 0x000fc600078e00ff */
[----:B------:R-:W-:-:S04]  /*1910*/  SEL R0, R5, c[0x0][0x338], P0 ;  /* 0x0000ce0005007a07 */ /* 0x000fc80000000000 */
[----:B------:R-:W-:Y:S02]  /*1920*/  IABS R3, R0 ;  /* 0x0000000000037213 */ /* 0x000fe40000000000 */
[----:B------:R-:W-:Y:S02]  /*1930*/  IADD3 R6, R8, -0x1, R0 ;  /* 0xffffffff08067810 */ /* 0x000fe40007ffe000 */
[----:B------:R-:W2:Y:S02]  /*1940*/  I2F.RP R2, R3 ;  /* 0x0000000300027306 */ /* 0x000ea40000209400 */
[----:B------:R-:W-:-:S06]  /*1950*/  IABS R10, R6 ;  /* 0x00000006000a7213 */ /* 0x000fcc0000000000 */
[----:B--2---:R-:W2:Y:S02]  /*1960*/  MUFU.RCP R2, R2 ;  /* 0x0000000200027308 */ /* 0x004ea40000001000 */
[----:B--2---:R-:W-:-:S06]  /*1970*/  IADD3 R2, R2, 0xffffffe, RZ ;  /* 0x0ffffffe02027810 */ /* 0x004fcc0007ffe0ff */
[----:B-1----:R-:W1:Y:S02]  /*1980*/  F2I.FTZ.U32.TRUNC.NTZ R5, R2 ;  /* 0x0000000200057305 */ /* 0x002e64000021f000 */
[----:B-1----:R-:W-:-:S04]  /*1990*/  IMAD.MOV R2, RZ, RZ, -R5 ;  /* 0x000000ffff027224 */ /* 0x002fc800078e0a05 */
        /* <DEDUP_REMOVED lines=19> */
.L_x_45:
[----:B------:R-:W-:Y:S05]  /*1ad0*/  BSYNC B0 ;  /* 0x0000000000007941 */ /* 0x000fea0003800000 */
.L_x_44:
[----:B------:R-:W-:Y:S01]  /*1ae0*/  IMAD R3, R15, R2, RZ ;  /* 0x000000020f037224 */ /* 0x000fe200078e02ff */
[----:B------:R-:W-:Y:S01]  /*1af0*/  PRMT R0, RZ, 0x7610, R0 ;  /* 0x00007610ff007816 */ /* 0x000fe20000000000 */
[----:B------:R-:W-:Y:S01]  /*1b00*/  IMAD.MOV.U32 R26, RZ, RZ, RZ ;  /* 0x000000ffff1a7224 */ /* 0x000fe200078e00ff */
[----:B------:R-:W-:Y:S01]  /*1b10*/  MOV R19, RZ ;  /* 0x000000ff00137202 */ /* 0x000fe20000000f00 */
        /* <DEDUP_REMOVED lines=38> */
[----:B--2---:R-:W2:Y:S04]  /*1d80*/  LDL R4, [R1+0x74] ;  /* 0x0000740001047983 */ /* 0x004ea80000100800 */
[----:B------:R-:W2:Y:S01]  /*1d90*/  LDL R18, [R1+0x24] ;  /* 0x0000240001127983 */ /* 0x000ea20000100800 */
[----:B------:R-:W-:-:S03]  /*1da0*/  ISETP.NE.U32.AND P1, PT, RZ, c[0x0][0x340], PT ;  /* 0x0000d000ff007a0c */ /* 0x000fc60003f25070 */
[----:B------:R-:W3:Y:S04]  /*1db0*/  LDL.64 R8, [R1+0x18] ;  /* 0x0000180001087983 */ /* 0x000ee80000100a00 */
[----:B------:R4:W3:Y:S01]  /*1dc0*/  LDL.64 R22, [R1+0x18] ;  /* 0x0000180001167983 */ /* 0x0008e20000100a00 */
[----:B------:R-:W-:-:S13]  /*1dd0*/  ISETP.NE.AND.EX P1, PT, RZ, c[0x0][0x344], PT, P1 ;  /* 0x0000d100ff007a0c */ /* 0x000fda0003f25310 */
[----:B------:R-:W-:-:S05]  /*1de0*/  @P1 IMAD.WIDE R2, R21, R14, c[0x0][0x340] ;  /* 0x0000d00015021625 */ /* 0x000fca00078e020e */
[----:B------:R5:W4:Y:S04]  /*1df0*/  @P1 LDG.E R14, [R2.64] ;  /* 0x00000008020e1981 */ /* 0x000b28000c1e1900 */
[----:B------:R-:W1:Y:S01]  /*1e00*/  S2R R6, SR_TID.X ;  /* 0x0000000000067919 */ /* 0x000e620000002100 */
[----:B------:R-:W-:-:S04]  /*1e10*/  MOV R0, c[0x0][0x2c4] ;  /* 0x0000b10000007a02 */ /* 0x000fc80000000f00 */
[----:B------:R-:W-:Y:S02]  /*1e20*/  ISETP.NE.AND P0, PT, R0, 0x1, PT ;  /* 0x000000010000780c */ /* 0x000fe40003f05270 */
[----:B------:R-:W-:-:S05]  /*1e30*/  SHF.R.S32.HI R0, RZ, 0x1f, R11 ;  /* 0x0000001fff007819 */ /* 0x000fca000001140b */
[----:B------:R-:W-:Y:S01]  /*1e40*/  IMAD R0, R0, c[0x0][0x178], RZ ;  /* 0x00005e0000007a24 */ /* 0x000fe200078e02ff */
[----:B-1----:R-:W-:-:S03]  /*1e50*/  SHF.R.S32.HI R20, RZ, 0x1f, R6 ;  /* 0x0000001fff147819 */ /* 0x002fc60000011406 */
[----:B-----5:R-:W-:Y:S01]  /*1e60*/  IMAD R2, R11, c[0x0][0x17c], R0 ;  /* 0x00005f000b027a24 */ /* 0x020fe200078e0200 */
[----:B------:R-:W-:-:S04]  /*1e70*/  LEA.HI R20, R20, R6, RZ, 0x3 ;  /* 0x0000000614147211 */ /* 0x000fc800078f18ff */
[----:B------:R-:W-:Y:S02]  /*1e80*/  SHF.R.S32.HI R20, RZ, 0x3, R20 ;  /* 0x00000003ff147819 */ /* 0x000fe40000011414 */
[----:B------:R-:W-:-:S05]  /*1e90*/  SEL R6, R12, RZ, !P5 ;  /* 0x000000ff0c067207 */ /* 0x000fca0006800000 */
[----:B------:R-:W-:Y:S01]  /*1ea0*/  IMAD R16, R6, c[0x0][0x1c0], RZ ;  /* 0x0000700006107a24 */ /* 0x000fe200078e02ff */
[----:B------:R-:W-:Y:S02]  /*1eb0*/  IADD3 R88, R246, -0x1, RZ ;  /* 0xfffffffff6587810 */ /* 0x000fe40007ffe0ff */
[----:B--2---:R-:W-:Y:S01]  /*1ec0*/  LEA R10, R18, R4, 0x7 ;  /* 0x00000004120a7211 */ /* 0x004fe200078e38ff */
[----:B------:R-:W-:-:S04]  /*1ed0*/  IMAD.WIDE.U32 R4, R11, c[0x0][0x178], RZ ;  /* 0x00005e000b047a25 */ /* 0x000fc800078e00ff */
[----:B------:R-:W-:Y:S01]  /*1ee0*/  @P0 IMAD.HI.U32 R3, R10, c[0x0][0x2c8], RZ ;  /* 0x0000b2000a030a27 */ /* 0x000fe200078e00ff */
[----:B------:R-:W-:-:S03]  /*1ef0*/  IADD3 R5, R5, R2, RZ ;  /* 0x0000000205057210 */ /* 0x000fc60007ffe0ff */
[----:B------:R-:W-:Y:S01]  /*1f00*/  IMAD.MOV.U32 R0, RZ, RZ, R10 ;  /* 0x000000ffff007224 */ /* 0x000fe200078e000a */
[----:B------:R-:W-:Y:S02]  /*1f10*/  @P0 SHF.R.U32.HI R0, RZ, c[0x0][0x2cc], R3 ;  /* 0x0000b300ff000a19 */ /* 0x000fe40000011603 */
[----:B------:R-:W-:Y:S02]  /*1f20*/  SHF.R.S32.HI R3, RZ, 0x1f, R13 ;  /* 0x0000001fff037819 */ /* 0x000fe4000001140d */
[C---:B------:R-:W-:Y:S02]  /*1f30*/  IADD3 R2, P0, R20.reuse, R13, RZ ;  /* 0x0000000d14027210 */ /* 0x040fe40007f1e0ff */
[----:B---3--:R-:W-:Y:S02]  /*1f40*/  MOV R22, R8 ;  /* 0x0000000800167202 */ /* 0x008fe40000000f00 */
[----:B------:R-:W-:Y:S01]  /*1f50*/  LEA.HI.X.SX32 R3, R20, R3, 0x1, P0 ;  /* 0x0000000314037211 */ /* 0x000fe200000f0eff */
[----:B------:R-:W-:Y:S01]  /*1f60*/  IMAD.WIDE.U32 R4, R27, c[0x0][0x1b8], R4 ;  /* 0x00006e001b047a25 */ /* 0x000fe200078e0004 */
[----:B------:R-:W-:-:S03]  /*1f70*/  SHF.R.S32.HI R23, RZ, 0x1f, R22 ;  /* 0x0000001fff177819 */ /* 0x000fc60000011416 */
[C---:B------:R-:W-:Y:S02]  /*1f80*/  IMAD R15, R3.reuse, c[0x0][0x1e0], RZ ;  /* 0x00007800030f7a24 */ /* 0x040fe400078e02ff */
[----:B------:R-:W-:Y:S02]  /*1f90*/  IMAD R13, R3, c[0x0][0x208], RZ ;  /* 0x00008200030d7a24 */ /* 0x000fe400078e02ff */
[----:B------:R-:W-:Y:S01]  /*1fa0*/  IMAD R3, R27, c[0x0][0x1bc], R5 ;  /* 0x00006f001b037a24 */ /* 0x000fe200078e0205 */
[----:B------:R-:W-:Y:S01]  /*1fb0*/  SEL R11, R21, RZ, !P5 ;  /* 0x000000ff150b7207 */ /* 0x000fe20006800000 */
[C---:B------:R-:W-:Y:S02]  /*1fc0*/  IMAD R5, R2.reuse, c[0x0][0x1e4], R15 ;  /* 0x0000790002057a24 */ /* 0x040fe400078e020f */
[----:B------:R-:W-:-:S04]  /*1fd0*/  IMAD.WIDE.U32 R6, R2, c[0x0][0x1e0], R22 ;  /* 0x0000780002067a25 */ /* 0x000fc800078e0016 */
[----:B------:R-:W-:-:S04]  /*1fe0*/  IMAD.WIDE.U32 R8, R2, c[0x0][0x208], R22 ;  /* 0x0000820002087a25 */ /* 0x000fc800078e0016 */
[----:B------:R-:W-:Y:S02]  /*1ff0*/  IMAD R15, R2, c[0x0][0x20c], R13 ;  /* 0x00008300020f7a24 */ /* 0x000fe400078e020d */
[----:B------:R-:W-:Y:S02]  /*2000*/  IMAD.MOV.U32 R2, RZ, RZ, R4 ;  /* 0x000000ffff027224 */ /* 0x000fe400078e0004 */
[C---:B------:R-:W-:Y:S02]  /*2010*/  IMAD R13, R11.reuse, c[0x0][0x1c4], R16 ;  /* 0x000071000b0d7a24 */ /* 0x040fe400078e0210 */
[----:B------:R-:W-:Y:S01]  /*2020*/  IMAD.WIDE.U32 R2, R11, c[0x0][0x1c0], R2 ;  /* 0x000070000b027a25 */ /* 0x000fe200078e0002 */
[----:B------:R-:W-:Y:S02]  /*2030*/  SHF.R.S32.HI R11, RZ, 0x1f, R0 ;  /* 0x0000001fff0b7819 */ /* 0x000fe40000011400 */
[----:B------:R-:W-:Y:S02]  /*2040*/  IADD3 R4, -R0, RZ, RZ ;  /* 0x000000ff00047210 */ /* 0x000fe40007ffe1ff */
[----:B------:R-:W-:Y:S01]  /*2050*/  IADD3 R7, R7, R5, RZ ;  /* 0x0000000507077210 */ /* 0x000fe20007ffe0ff */
[----:B------:R-:W-:Y:S01]  /*2060*/  IMAD.IADD R5, R9, 0x1, R15 ;  /* 0x0000000109057824 */ /* 0x000fe200078e020f */
[----:B------:R-:W-:Y:S01]  /*2070*/  IADD3 R3, R3, R13, RZ ;  /* 0x0000000d03037210 */ /* 0x000fe20007ffe0ff */
[----:B------:R-:W-:-:S02]  /*2080*/  IMAD R9, R11, c[0x0][0x1b0], RZ ;  /* 0x00006c000b097a24 */ /* 0x000fc400078e02ff */
[----:B------:R-:W-:Y:S02]  /*2090*/  IMAD R10, R4, c[0x0][0x2c4], R10 ;  /* 0x0000b100040a7a24 */ /* 0x000fe400078e020a */
[----:B------:R-:W-:Y:S01]  /*20a0*/  IMAD.WIDE.U32 R6, R27, c[0x0][0x1e8], R6 ;  /* 0x00007a001b067a25 */ /* 0x000fe200078e0006 */
[----:B------:R-:W-:-:S03]  /*20b0*/  MOV R4, R8 ;  /* 0x0000000800047202 */ /* 0x000fc60000000f00 */
[C---:B------:R-:W-:Y:S02]  /*20c0*/  IMAD R11, R0.reuse, c[0x0][0x1b4], R9 ;  /* 0x00006d00000b7a24 */ /* 0x040fe400078e0209 */
[----:B------:R-:W-:Y:S01]  /*20d0*/  IMAD.WIDE.U32 R2, R0, c[0x0][0x1b0], R2 ;  /* 0x00006c0000027a25 */ /* 0x000fe200078e0002 */
[----:B----4-:R-:W-:Y:S02]  /*20e0*/  @P1 SHF.R.S32.HI R0, RZ, 0x1f, R14 ;  /* 0x0000001fff001819 */ /* 0x010fe4000001140e */
[----:B------:R-:W-:Y:S01]  /*20f0*/  @!P1 MOV R0, R12 ;  /* 0x0000000c00009202 */ /* 0x000fe20000000f00 */
[----:B------:R-:W-:Y:S01]  /*2100*/  IMAD R9, R27, c[0x0][0x1ec], R7 ;  /* 0x00007b001b097a24 */ /* 0x000fe200078e0207 */
[----:B------:R-:W-:Y:S01]  /*2110*/  SHF.R.S32.HI R7, RZ, 0x1f, R10 ;  /* 0x0000001fff077819 */ /* 0x000fe2000001140a */
[----:B------:R-:W-:Y:S01]  /*2120*/  IMAD.MOV.U32 R8, RZ, RZ, R6 ;  /* 0x000000ffff087224 */ /* 0x000fe200078e0006 */
[----:B------:R-:W-:Y:S02]  /*2130*/  IADD3 R3, R3, R11, RZ ;  /* 0x0000000b03037210 */ /* 0x000fe40007ffe0ff */
[----:B------:R-:W-:Y:S01]  /*2140*/  SEL R6, R0, RZ, !P4 ;  /* 0x000000ff00067207 */ /* 0x000fe20006000000 */
[----:B------:R-:W-:Y:S01]  /*2150*/  IMAD R7, R7, c[0x0][0x1a8], RZ ;  /* 0x00006a0007077a24 */ /* 0x000fe200078e02ff */
[----:B------:R-:W-:Y:S01]  /*2160*/  @!P1 MOV R14, R21 ;  /* 0x00000015000e9202 */ /* 0x000fe20000000f00 */
[----:B------:R-:W-:-:S03]  /*2170*/  IMAD.WIDE.U32 R4, R27, c[0x0][0x210], R4 ;  /* 0x000084001b047a25 */ /* 0x000fc600078e0004 */
[----:B------:R-:W-:Y:S01]  /*2180*/  SEL R0, R14, RZ, !P4 ;  /* 0x000000ff0e007207 */ /* 0x000fe20006000000 */
[C---:B------:R-:W-:Y:S02]  /*2190*/  IMAD R7, R10.reuse, c[0x0][0x1ac], R7 ;  /* 0x00006b000a077a24 */ /* 0x040fe400078e0207 */
[----:B------:R-:W-:-:S04]  /*21a0*/  IMAD.WIDE.U32 R2, R10, c[0x0][0x1a8], R2 ;  /* 0x00006a000a027a25 */ /* 0x000fc800078e0002 */
[C---:B------:R-:W-:Y:S02]  /*21b0*/  IMAD R11, R6.reuse, c[0x0][0x1f0], RZ ;  /* 0x00007c00060b7a24 */ /* 0x040fe400078e02ff */
[----:B------:R-:W-:Y:S02]  /*21c0*/  IMAD R5, R27, c[0x0][0x214], R5 ;  /* 0x000085001b057a24 */ /* 0x000fe400078e0205 */
[----:B------:R-:W-:Y:S02]  /*21d0*/  IMAD R6, R6, c[0x0][0x218], RZ ;  /* 0x0000860006067a24 */ /* 0x000fe400078e02ff */
[----:B------:R-:W-:Y:S01]  /*21e0*/  IMAD.IADD R3, R3, 0x1, R7 ;  /* 0x0000000103037824 */ /* 0x000fe200078e0207 */
[----:B------:R-:W-:Y:S01]  /*21f0*/  LEA R7, P0, R2, c[0x0][0x160], 0x1 ;  /* 0x0000580002077a11 */ /* 0x000fe200078008ff */
[C---:B------:R-:W-:Y:S02]  /*2200*/  IMAD R10, R0.reuse, c[0x0][0x21c], R6 ;  /* 0x00008700000a7a24 */ /* 0x040fe400078e0206 */
[----:B------:R-:W-:Y:S01]  /*2210*/  IMAD.WIDE.U32 R4, R0, c[0x0][0x218], R4 ;  /* 0x0000860000047a25 */ /* 0x000fe200078e0004 */
[----:B------:R-:W-:-:S03]  /*2220*/  LEA.HI.X R6, R2, c[0x0][0x164], R3, 0x1, P0 ;  /* 0x0000590002067a11 */ /* 0x000fc600000f0c03 */
[C---:B------:R-:W-:Y:S02]  /*2230*/  IMAD R11, R0.reuse, c[0x0][0x1f4], R11 ;  /* 0x00007d00000b7a24 */ /* 0x040fe400078e020b */
[----:B------:R-:W-:Y:S01]  /*2240*/  IMAD.WIDE.U32 R8, R0, c[0x0][0x1f0], R8 ;  /* 0x00007c0000087a25 */ /* 0x000fe200078e0008 */
[----:B------:R-:W-:Y:S01]  /*2250*/  IADD3 R2, R5, R10, RZ ;  /* 0x0000000a05027210 */ /* 0x000fe20007ffe0ff */
[----:B------:R1:W-:Y:S03]  /*2260*/  STL [R1+0x1c], R23 ;  /* 0x00001c1701007387 */ /* 0x0003e60000100800 */
[----:B------:R-:W-:Y:S01]  /*2270*/  IADD3 R3, R9, R11, RZ ;  /* 0x0000000b09037210 */ /* 0x000fe20007ffe0ff */
[----:B------:R1:W-:Y:S04]  /*2280*/  STL.64 [R1+0x30], R8 ;  /* 0x0000300801007387 */ /* 0x0003e80000100a00 */
[----:B------:R1:W-:Y:S04]  /*2290*/  STL.64 [R1+0x38], R4 ;  /* 0x0000380401007387 */ /* 0x0003e80000100a00 */
[----:B------:R1:W-:Y:S04]  /*22a0*/  STL [R1+0x44], R2 ;  /* 0x0000440201007387 */ /* 0x0003e80000100800 */
[----:B------:R1:W-:Y:S01]  /*22b0*/  STL [R1+0x40], R3 ;  /* 0x0000400301007387 */ /* 0x0003e20000100800 */
[----:B------:R-:W-:-:S02]  /*22c0*/  ISETP.GE.AND P1, PT, R22, c[0x0][0x1d4], PT ;  /* 0x0000750016007a0c */ /* 0x000fc40003f26270 */
[----:B------:R-:W-:Y:S02]  /*22d0*/  ISETP.GE.AND P3, PT, R22, c[0x0][0x198], PT ;  /* 0x0000660016007a0c */ /* 0x000fe40003f66270 */
[----:B------:R-:W-:Y:S01]  /*22e0*/  LEA R0, R18, R20, 0x7 ;  /* 0x0000001412007211 */ /* 0x000fe200078e38ff */
[----:B------:R-:W-:Y:S08]  /*22f0*/  BRA.DIV ~URZ, `(.L_x_47) ;  /* 0x0000c6427f007947 */ /* 0x000ff0000b800000 */
[----:B-1----:R1:W2:Y:S02]  /*2300*/  SHFL.IDX PT, R8, R6, RZ, 0x181f ;  /* 0x00181fff06087589 */ /* 0x0022a400000e0000 */
.L_x_147:
[----:B------:R-:W-:Y:S05]  /*2310*/  BRA.DIV ~URZ, `(.L_x_48) ;  /* 0x0000c6927f007947 */ /* 0x000fea000b800000 */
[----:B------:R3:W4:Y:S02]  /*2320*/  SHFL.IDX PT, R2, R7, RZ, 0x181f ;  /* 0x00181fff07027589 */ /* 0x00072400000e0000 */
.L_x_148:
[----:B------:R-:W-:Y:S01]  /*2330*/  IMAD R4, R17, c[0x0][0x2c4], RZ ;  /* 0x0000b10011047a24 */ /* 0x000fe200078e02ff */
[----:B------:R-:W-:Y:S04]  /*2340*/  BSSY B0, `(.L_x_49) ;  /* 0x000000a000007945 */ /* 0x000fe80003800000 */
[----:B------:R-:W-:-:S13]  /*2350*/  ISETP.GE.AND P0, PT, R0, R4, PT ;  /* 0x000000040000720c */ /* 0x000fda0003f06270 */
[----:B------:R-:W-:Y:S05]  /*2360*/  @P0 BRA `(.L_x_50) ;  /* 0x0000007000000947 */ /* 0x000fea0003800000 */
[----:B------:R-:W5:Y:S02]  /*2370*/  LDL.64 R10, [R1+0x18] ;  /* 0x00001800010a7983 */ /* 0x000f640000100a00 */
[----:B----45:R-:W-:-:S04]  /*2380*/  LEA R2, P0, R10, R2, 0x1 ;  /* 0x000000020a027211 */ /* 0x030fc800078008ff */
[----:B--2---:R-:W-:-:S05]  /*2390*/  LEA.HI.X R3, R10, R8, R11, 0x1, P0 ;  /* 0x000000080a037211 */ /* 0x004fca00000f0c0b */
[----:B------:R-:W-:Y:S01]  /*23a0*/  @!PT LDS RZ, [RZ] ;  /* 0x00000000fffff984 */ /* 0x000fe20000000800 */
[----:B------:R-:W-:Y:S01]  /*23b0*/  @!PT LDS RZ, [RZ] ;  /* 0x00000000fffff984 */ /* 0x000fe20000000800 */
[----:B------:R-:W-:Y:S01]  /*23c0*/  @!PT LDS RZ, [RZ] ;  /* 0x00000000fffff984 */ /* 0x000fe20000000800 */
[----:B------:R2:W-:Y:S04]  /*23d0*/  LDGSTS.E.BYPASS.LTC128B.128 [R213+0x5100], [R2.64], !P3 ;  /* 0x0510000002d57fae */ /* 0x0005e8000d901d48 */
.L_x_50:
[----:B------:R-:W-:Y:S05]  /*23e0*/  BSYNC B0 ;  /* 0x0000000000007941 */ /* 0x000fea0003800000 */
.L_x_49:
[----:B------:R-:W-:Y:S05]  /*23f0*/  BRA.DIV ~URZ, `(.L_x_51) ;  /* 0x0000c6227f007947 */ /* 0x000fea000b800000 */
[----:B--2---:R2:W1:Y:S04]  /*2400*/  SHFL.IDX PT, R8, R6, 0x1, 0x181f ;  /* 0x00381f0006087f89 */ /* 0x00446800000e0000 */
[----:B----4-:R2:W4:Y:S02]  /*2410*/  SHFL.IDX PT, R2, R7, 0x1, 0x181f ;  /* 0x00381f0007027f89 */ /* 0x01052400000e0000 */
.L_x_149:
[----:B------:R-:W-:Y:S01]  /*2420*/  IADD3 R3, R0, 0x10, RZ ;  /* 0x0000001000037810 */ /* 0x000fe20007ffe0ff */
[----:B------:R-:W-:Y:S03]  /*2430*/  BSSY B0, `(.L_x_52) ;  /* 0x000000a000007945 */ /* 0x000fe60003800000 */
[----:B------:R-:W-:-:S13]  /*2440*/  ISETP.GE.AND P0, PT, R3, R4, PT ;  /* 0x000000040300720c */ /* 0x000fda0003f06270 */
[----:B------:R-:W-:Y:S05]  /*2450*/  @P0 BRA `(.L_x_53) ;  /* 0x0000007000000947 */ /* 0x000fea0003800000 */
[----:B------:R-:W5:Y:S02]  /*2460*/  LDL.64 R10, [R1+0x18] ;  /* 0x00001800010a7983 */ /* 0x000f640000100a00 */
[----:B----45:R-:W-:-:S04]  /*2470*/  LEA R2, P0, R10, R2, 0x1 ;  /* 0x000000020a027211 */ /* 0x030fc800078008ff */
[----:B-1----:R-:W-:-:S05]  /*2480*/  LEA.HI.X R3, R10, R8, R11, 0x1, P0 ;  /* 0x000000080a037211 */ /* 0x002fca00000f0c0b */
[----:B------:R-:W-:Y:S01]  /*2490*/  @!PT LDS RZ, [RZ] ;  /* 0x00000000fffff984 */ /* 0x000fe20000000800 */
[----:B------:R-:W-:Y:S01]  /*24a0*/  @!PT LDS RZ, [RZ] ;  /* 0x00000000fffff984 */ /* 0x000fe20000000800 */
[----:B------:R-:W-:Y:S01]  /*24b0*/  @!PT LDS RZ, [RZ] ;  /* 0x00000000fffff984 */ /* 0x000fe20000000800 */
[----:B------:R1:W-:Y:S04]  /*24c0*/  LDGSTS.E.BYPASS.LTC128B.128 [R213+0x5900], [R2.64], !P3 ;  /* 0x0590000002d57fae */ /* 0x0003e8000d901d48 */
.L_x_53:
[----:B------:R-:W-:Y:S05]  /*24d0*/  BSYNC B0 ;  /* 0x0000000000007941 */ /* 0x000fea0003800000 */
.L_x_52:
[----:B------:R-:W-:Y:S05]  /*24e0*/  BRA.DIV ~URZ, `(.L_x_54) ;  /* 0x0000c6027f007947 */ /* 0x000fea000b800000 */
[----:B-1----:R1:W2:Y:S02]  /*24f0*/  SHFL.IDX PT, R8, R6, 0x2, 0x181f ;  /* 0x00581f0006087f89 */ /* 0x0022a400000e0000 */
.L_x_150:
[----:B------:R-:W-:Y:S05]  /*2500*/  BRA.DIV ~URZ, `(.L_x_55) ;  /* 0x0000c6527f007947 */ /* 0x000fea000b800000 */
[----:B----4-:R4:W1:Y:S02]  /*2510*/  SHFL.IDX PT, R2, R7, 0x2, 0x181f ;  /* 0x00581f0007027f89 */ /* 0x01086400000e0000 */
.L_x_151:
[----:B------:R-:W-:Y:S01]  /*2520*/  IADD3 R3, R0, 0x20, RZ ;  /* 0x0000002000037810 */ /* 0x000fe20007ffe0ff */
[----:B------:R-:W-:Y:S03]  /*2530*/  BSSY B0, `(.L_x_56) ;  /* 0x000000a000007945 */ /* 0x000fe60003800000 */
[----:B------:R-:W-:-:S13]  /*2540*/  ISETP.GE.AND P0, PT, R3, R4, PT ;  /* 0x000000040300720c */ /* 0x000fda0003f06270 */
[----:B------:R-:W-:Y:S05]  /*2550*/  @P0 BRA `(.L_x_57) ;  /* 0x0000007000000947 */ /* 0x000fea0003800000 */
[----:B------:R-:W5:Y:S02]  /*2560*/  LDL.64 R10, [R1+0x18] ;  /* 0x00001800010a7983 */ /* 0x000f640000100a00 */
[----:B-1---5:R-:W-:-:S04]  /*2570*/  LEA R2, P0, R10, R2, 0x1 ;  /* 0x000000020a027211 */ /* 0x022fc800078008ff */
[----:B--2---:R-:W-:-:S05]  /*2580*/  LEA.HI.X R3, R10, R8, R11, 0x1, P0 ;  /* 0x000000080a037211 */ /* 0x004fca00000f0c0b */
[----:B------:R-:W-:Y:S01]  /*2590*/  @!PT LDS RZ, [RZ] ;  /* 0x00000000fffff984 */ /* 0x000fe20000000800 */
[----:B------:R-:W-:Y:S01]  /*25a0*/  @!PT LDS RZ, [RZ] ;  /* 0x00000000fffff984 */ /* 0x000fe20000000800 */
[----:B------:R-:W-:Y:S01]  /*25b0*/  @!PT LDS RZ, [RZ] ;  /* 0x00000000fffff984 */ /* 0x000fe20000000800 */
[----:B------:R1:W-:Y:S04]  /*25c0*/  LDGSTS.E.BYPASS.LTC128B.128 [R213+0x6100], [R2.64], !P3 ;  /* 0x0610000002d57fae */ /* 0x0003e8000d901d48 */
.L_x_57:
[----:B------:R-:W-:Y:S05]  /*25d0*/  BSYNC B0 ;  /* 0x0000000000007941 */ /* 0x000fea0003800000 */
.L_x_56:
[----:B------:R-:W-:Y:S05]  /*25e0*/  BRA.DIV ~URZ, `(.L_x_58) ;  /* 0x0000c5e27f007947 */ /* 0x000fea000b800000 */
[----:B--2---:R2:W3:Y:S04]  /*25f0*/  SHFL.IDX PT, R8, R6, 0x3, 0x181f ;  /* 0x00781f0006087f89 */ /* 0x0044e800000e0000 */
[----:B-1----:R2:W1:Y:S02]  /*2600*/  SHFL.IDX PT, R2, R7, 0x3, 0x181f ;  /* 0x00781f0007027f89 */ /* 0x00246400000e0000 */
.L_x_152:
[----:B------:R-:W-:Y:S01]  /*2610*/  IADD3 R3, R0, 0x30, RZ ;  /* 0x0000003000037810 */ /* 0x000fe20007ffe0ff */
[----:B------:R-:W-:Y:S03]  /*2620*/  BSSY B0, `(.L_x_59) ;  /* 0x000000a000007945 */ /* 0x000fe60003800000 */
[----:B------:R-:W-:-:S13]  /*2630*/  ISETP.GE.AND P0, PT, R3, R4, PT ;  /* 0x000000040300720c */ /* 0x000fda0003f06270 */
[----:B------:R-:W-:Y:S05]  /*2640*/  @P0 BRA `(.L_x_60) ;  /* 0x0000007000000947 */ /* 0x000fea0003800000 */
[----:B------:R-:W5:Y:S02]  /*2650*/  LDL.64 R10, [R1+0x18] ;  /* 0x00001800010a7983 */ /* 0x000f640000100a00 */
[----:B-1---5:R-:W-:-:S04]  /*2660*/  LEA R2, P0, R10, R2, 0x1 ;  /* 0x000000020a027211 */ /* 0x022fc800078008ff */
[----:B---3--:R-:W-:-:S05]  /*2670*/  LEA.HI.X R3, R10, R8, R11, 0x1, P0 ;  /* 0x000000080a037211 */ /* 0x008fca00000f0c0b */
[----:B------:R-:W-:Y:S01]  /*2680*/  @!PT LDS RZ, [RZ] ;  /* 0x00000000fffff984 */ /* 0x000fe20000000800 */
[----:B------:R-:W-:Y:S01]  /*2690*/  @!PT LDS RZ, [RZ] ;  /* 0x00000000fffff984 */ /* 0x000fe20000000800 */
[----:B------:R-:W-:Y:S01]  /*26a0*/  @!PT LDS RZ, [RZ] ;  /* 0x00000000fffff984 */ /* 0x000fe20000000800 */
[----:B------:R1:W-:Y:S04]  /*26b0*/  LDGSTS.E.BYPASS.LTC128B.128 [R213+0x6900], [R2.64], !P3 ;  /* 0x0690000002d57fae */ /* 0x0003e8000d901d48 */
.L_x_60:
[----:B------:R-:W-:Y:S05]  /*26c0*/  BSYNC B0 ;  /* 0x0000000000007941 */ /* 0x000fea0003800000 */
.L_x_59:
[----:B------:R-:W-:Y:S05]  /*26d0*/  BRA.DIV ~URZ, `(.L_x_61) ;  /* 0x0000c5c27f007947 */ /* 0x000fea000b800000 */
[----:B---3--:R3:W2:Y:S02]  /*26e0*/  SHFL.IDX PT, R8, R6, 0x4, 0x181f ;  /* 0x00981f0006087f89 */ /* 0x0086a400000e0000 */
.L_x_153:
[----:B------:R-:W-:Y:S05]  /*26f0*/  BRA.DIV ~URZ, `(.L_x_62) ;  /* 0x0000c6127f007947 */ /* 0x000fea000b800000 */
[----:B-1----:R1:W3:Y:S02]  /*2700*/  SHFL.IDX PT, R2, R7, 0x4, 0x181f ;  /* 0x00981f0007027f89 */ /* 0x0022e400000e0000 */
.L_x_154:
[----:B------:R-:W-:Y:S01]  /*2710*/  IADD3 R3, R0, 0x40, RZ ;  /* 0x0000004000037810 */ /* 0x000fe20007ffe0ff */
[----:B------:R-:W-:Y:S03]  /*2720*/  BSSY B0, `(.L_x_63) ;  /* 0x000000a000007945 */ /* 0x000fe60003800000 */
[----:B------:R-:W-:-:S13]  /*2730*/  ISETP.GE.AND P0, PT, R3, R4, PT ;  /* 0x000000040300720c */ /* 0x000fda0003f06270 */
[----:B------:R-:W-:Y:S05]  /*2740*/  @P0 BRA `(.L_x_64) ;  /* 0x0000007000000947 */ /* 0x000fea0003800000 */
[----:B------:R-:W5:Y:S02]  /*2750*/  LDL.64 R10, [R1+0x18] ;  /* 0x00001800010a7983 */ /* 0x000f640000100a00 */
[----:B---3-5:R-:W-:-:S04]  /*2760*/  LEA R2, P0, R10, R2, 0x1 ;  /* 0x000000020a027211 */ /* 0x028fc800078008ff */
[----:B--2---:R-:W-:-:S05]  /*2770*/  LEA.HI.X R3, R10, R8, R11, 0x1, P0 ;  /* 0x000000080a037211 */ /* 0x004fca00000f0c0b */
[----:B------:R-:W-:Y:S01]  /*2780*/  @!PT LDS RZ, [RZ] ;  /* 0x00000000fffff984 */ /* 0x000fe20000000800 */
[----:B------:R-:W-:Y:S01]  /*2790*/  @!PT LDS RZ, [RZ] ;  /* 0x00000000fffff984 */ /* 0x000fe20000000800 */
[----:B------:R-:W-:Y:S01]  /*27a0*/  @!PT LDS RZ, [RZ] ;  /* 0x00000000fffff984 */ /* 0x000fe20000000800 */
[----:B------:R2:W-:Y:S04]  /*27b0*/  LDGSTS.E.BYPASS.LTC128B.128 [R213+0x7100], [R2.64], !P3 ;  /* 0x0710000002d57fae */ /* 0x0005e8000d901d48 */
.L_x_64:
[----:B------:R-:W-:Y:S05]  /*27c0*/  BSYNC B0 ;  /* 0x0000000000007941 */ /* 0x000fea0003800000 */
.L_x_63:
[----:B------:R-:W-:Y:S05]  /*27d0*/  BRA.DIV ~URZ, `(.L_x_65) ;  /* 0x0000c5a27f007947 */ /* 0x000fea000b800000 */
[----:B--2---:R2:W1:Y:S04]  /*27e0*/  SHFL.IDX PT, R8, R6, 0x5, 0x181f ;  /* 0x00b81f0006087f89 */ /* 0x00446800000e0000 */
[----:B---3--:R2:W3:Y:S02]  /*27f0*/  SHFL.IDX PT, R2, R7, 0x5, 0x181f ;  /* 0x00b81f0007027f89 */ /* 0x0084e400000e0000 */
.L_x_155:
[----:B------:R-:W-:Y:S01]  /*2800*/  IADD3 R3, R0, 0x50, RZ ;  /* 0x0000005000037810 */ /* 0x000fe20007ffe0ff */
[----:B------:R-:W-:Y:S03]  /*2810*/  BSSY B0, `(.L_x_66) ;  /* 0x000000a000007945 */ /* 0x000fe60003800000 */
[----:B------:R-:W-:-:S13]  /*2820*/  ISETP.GE.AND P0, PT, R3, R4, PT ;  /* 0x000000040300720c */ /* 0x000fda0003f06270 */
[----:B------:R-:W-:Y:S05]  /*2830*/  @P0 BRA `(.L_x_67) ;  /* 0x0000007000000947 */ /* 0x000fea0003800000 */
[----:B------:R-:W5:Y:S02]  /*2840*/  LDL.64 R10, [R1+0x18] ;  /* 0x00001800010a7983 */ /* 0x000f640000100a00 */
[----:B---3-5:R-:W-:-:S04]  /*2850*/  LEA R2, P0, R10, R2, 0x1 ;  /* 0x000000020a027211 */ /* 0x028fc800078008ff */
[----:B-1----:R-:W-:-:S05]  /*2860*/  LEA.HI.X R3, R10, R8, R11, 0x1, P0 ;  /* 0x000000080a037211 */ /* 0x002fca00000f0c0b */
[----:B------:R-:W-:Y:S01]  /*2870*/  @!PT LDS RZ, [RZ] ;  /* 0x00000000fffff984 */ /* 0x000fe20000000800 */
[----:B------:R-:W-:Y:S01]  /*2880*/  @!PT LDS RZ, [RZ] ;  /* 0x00000000fffff984 */ /* 0x000fe20000000800 */
[----:B------:R-:W-:Y:S01]  /*2890*/  @!PT LDS RZ, [RZ] ;  /* 0x00000000fffff984 */ /* 0x000fe20000000800 */
[----:B------:R1:W-:Y:S04]  /*28a0*/  LDGSTS.E.BYPASS.LTC128B.128 [R213+0x7900], [R2.64], !P3 ;  /* 0x0790000002d57fae */ /* 0x0003e8000d901d48 */
.L_x_67:
[----:B------:R-:W-:Y:S05]  /*28b0*/  BSYNC B0 ;  /* 0x0000000000007941 */ /* 0x000fea0003800000 */
.L_x_66:
[----:B------:R-:W-:Y:S05]  /*28c0*/  BRA.DIV ~URZ, `(.L_x_68) ;  /* 0x0000c5827f007947 */ /* 0x000fea000b800000 */
[----:B-1----:R1:W2:Y:S02]  /*28d0*/  SHFL.IDX PT, R8, R6, 0x6, 0x181f ;  /* 0x00d81f0006087f89 */ /* 0x0022a400000e0000 */
.L_x_156:
[----:B------:R-:W-:Y:S05]  /*28e0*/  BRA.DIV ~URZ, `(.L_x_69) ;  /* 0x0000c5d27f007947 */ /* 0x000fea000b800000 */
[----:B---3--:R3:W1:Y:S02]  /*28f0*/  SHFL.IDX PT, R2, R7, 0x6, 0x181f ;  /* 0x00d81f0007027f89 */ /* 0x00866400000e0000 */
.L_x_157:
        /* <DEDUP_REMOVED lines=11> */
.L_x_71:
[----:B------:R-:W-:Y:S05]  /*29b0*/  BSYNC B0 ;  /* 0x0000000000007941 */ /* 0x000fea0003800000 */
.L_x_70:
[----:B------:R-:W-:Y:S05]  /*29c0*/  BRA.DIV ~URZ, `(.L_x_72) ;  /* 0x0000c5627f007947 */ /* 0x000fea000b800000 */
[----:B-12---:R-:W1:Y:S04]  /*29d0*/  SHFL.IDX PT, R6, R6, 0x7, 0x181f ;  /* 0x00f81f0006067f89 */ /* 0x006e6800000e0000 */
[----:B------:R2:W3:Y:S02]  /*29e0*/  SHFL.IDX PT, R2, R7, 0x7, 0x181f ;  /* 0x00f81f0007027f89 */ /* 0x0004e400000e0000 */
.L_x_158:
[----:B------:R-:W5:Y:S01]  /*29f0*/  LDL.64 R14, [R1+0x18] ;  /* 0x00001800010e7983 */ /* 0x000f620000100a00 */
[----:B------:R-:W-:-:S04]  /*2a00*/  IADD3 R0, R0, 0x70, RZ ;  /* 0x0000007000007810 */ /* 0x000fc80007ffe0ff */
[----:B------:R-:W-:-:S13]  /*2a10*/  ISETP.GE.AND P2, PT, R0, R4, PT ;  /* 0x000000040000720c */ /* 0x000fda0003f46270 */
[----:B---3-5:R-:W-:-:S04]  /*2a20*/  @!P2 LEA R2, P0, R14, R2, 0x1 ;  /* 0x000000020e02a211 */ /* 0x028fc800078008ff */
[----:B-1----:R-:W-:-:S05]  /*2a30*/  @!P2 LEA.HI.X R3, R14, R6, R15, 0x1, P0 ;  /* 0x000000060e03a211 */ /* 0x002fca00000f0c0f */
[----:B------:R-:W-:Y:S01]  /*2a40*/  @!PT LDS RZ, [RZ] ;  /* 0x00000000fffff984 */ /* 0x000fe20000000800 */
[----:B------:R-:W-:Y:S01]  /*2a50*/  @!PT LDS RZ, [RZ] ;  /* 0x00000000fffff984 */ /* 0x000fe20000000800 */
[----:B------:R-:W-:Y:S01]  /*2a60*/  @!PT LDS RZ, [RZ] ;  /* 0x00000000fffff984 */ /* 0x000fe20000000800 */
[----:B------:R1:W-:Y:S04]  /*2a70*/  @!P2 LDGSTS.E.BYPASS.LTC128B.128 [R213+0x8900], [R2.64], !P3 ;  /* 0x0890000002d5afae */ /* 0x0003e8000d901d48 */
[----:B------:R-:W0:Y:S01]  /*2a80*/  LDGDEPBAR ;  /* 0x00000000000079af */ /* 0x000e220000000000 */
[----:B------:R-:W-:Y:S02]  /*2a90*/  WARPSYNC 0xffffffff ;  /* 0xffffffff00007948 */ /* 0x000fe40003800000 */
[----:B------:R-:W3:Y:S04]  /*2aa0*/  LDL R5, [R1+0x40] ;  /* 0x0000400001057983 */ /* 0x000ee80000100800 */
[----:B------:R-:W5:Y:S04]  /*2ab0*/  LDL.64 R8, [R1+0x30] ;  /* 0x0000300001087983 */ /* 0x000f680000100a00 */
[----:B--2---:R-:W2:Y:S04]  /*2ac0*/  LDL R18, [R1+0x44] ;  /* 0x0000440001127983 */ /* 0x004ea80000100800 */
[----:B----4-:R-:W4:Y:S04]  /*2ad0*/  LDL.64 R16, [R1+0x38] ;  /* 0x0000380001107983 */ /* 0x010f280000100a00 */
[----:B------:R-:W1:Y:S01]  /*2ae0*/  S2R R10, SR_TID.X ;  /* 0x00000000000a7919 */ /* 0x000e620000002100 */
[----:B------:R-:W-:-:S02]  /*2af0*/  MOV R90, 0xffffffb0 ;  /* 0xffffffb0005a7802 */ /* 0x000fc40000000f00 */
[----:B------:R-:W-:Y:S01]  /*2b00*/  SHF.R.S32.HI R12, RZ, 0x1f, R88 ;  /* 0x0000001fff0c7819 */ /* 0x000fe20000011458 */
[----:B-1----:R-:W-:Y:S01]  /*2b10*/  IMAD.WIDE.U32 R2, R88, c[0x0][0x1e0], RZ ;  /* 0x0000780058027a25 */ /* 0x002fe200078e00ff */
[----:B------:R-:W-:Y:S01]  /*2b20*/  MOV R152, c[0x0][0x1e0] ;  /* 0x0000780000987a02 */ /* 0x000fe20000000f00 */
[----:B------:R-:W-:Y:S01]  /*2b30*/  ULDC.64 UR4, c[0x0][0x208] ;  /* 0x0000820000047ab9 */ /* 0x000fe20000000a00 */
[----:B------:R-:W-:Y:S01]  /*2b40*/  MOV R153, c[0x0][0x1e4] ;  /* 0x0000790000997a02 */ /* 0x000fe20000000f00 */
[----:B------:R-:W-:Y:S01]  /*2b50*/  IMAD R90, R246, R90, 0x50 ;  /* 0x00000050f65a7424 */ /* 0x000fe200078e025a */
[----:B------:R-:W-:Y:S01]  /*2b60*/  UMOV UR6, 0x5 ;  /* 0x0000000500067882 */ /* 0x000fe20000000000 */
[----:B------:R-:W-:Y:S01]  /*2b70*/  IMAD R4, R12, c[0x0][0x1e0], RZ ;  /* 0x000078000c047a24 */ /* 0x000fe200078e02ff */
[----:B------:R-:W2:Y:S01]  /*2b80*/  LDL R247, [R1+0x28] ;  /* 0x0000280001f77983 */ /* 0x000ea20000100800 */
[----:B------:R-:W-:-:S04]  /*2b90*/  SHF.R.S32.HI R7, RZ, 0x1f, R10 ;  /* 0x0000001fff077819 */ /* 0x000fc8000001140a */
[----:B------:R-:W-:-:S04]  /*2ba0*/  LEA.HI R7, R7, R10, RZ, 0x3 ;  /* 0x0000000a07077211 */ /* 0x000fc800078f18ff */
[----:B------:R-:W-:Y:S01]  /*2bb0*/  SHF.R.S32.HI R7, RZ, 0x3, R7 ;  /* 0x00000003ff077819 */ /* 0x000fe20000011407 */
[----:B------:R-:W-:-:S03]  /*2bc0*/  IMAD R4, R88, c[0x0][0x1e4], R4 ;  /* 0x0000790058047a24 */ /* 0x000fc600078e0204 */
[----:B------:R-:W-:-:S04]  /*2bd0*/  IADD3 R0, R90, R89, -R7 ;  /* 0x000000595a007210 */ /* 0x000fc80007ffe807 */
[C---:B------:R-:W-:Y:S02]  /*2be0*/  ISETP.GE.AND P2, PT, R0.reuse, 0x1, PT ;  /* 0x000000010000780c */ /* 0x040fe40003f46270 */
[C---:B------:R-:W-:Y:S02]  /*2bf0*/  ISETP.GE.AND P6, PT, R0.reuse, 0x11, PT ;  /* 0x000000110000780c */ /* 0x040fe40003fc6270 */
[----:B------:R-:W-:Y:S01]  /*2c00*/  IADD3 R4, R3, R4, RZ ;  /* 0x0000000403047210 */ /* 0x000fe20007ffe0ff */
[----:B------:R-:W-:Y:S01]  /*2c10*/  BAR.SYNC.DEFER_BLOCKING 0x0 ;  /* 0x0000000000007b1d */ /* 0x000fe20000010000 */
[----:B------:R-:W-:Y:S01]  /*2c20*/  ISETP.GE.AND P5, PT, R0, 0x21, PT ;  /* 0x000000210000780c */ /* 0x000fe20003fa6270 */
[----:B------:R-:W-:Y:S02]  /*2c30*/  USHF.L.U32 UR7, UR4, 0x5, URZ ;  /* 0x0000000504077899 */ /* 0x000fe4000800063f */
[----:B------:R-:W-:Y:S01]  /*2c40*/  USHF.L.U64.HI UR5, UR4, UR6, UR5 ;  /* 0x0000000604057299 */ /* 0x000fe20008010205 */
[----:B---3--:R-:W-:-:S02]  /*2c50*/  MOV R113, R5 ;  /* 0x0000000500717202 */ /* 0x008fc40000000f00 */
[----:B-----5:R-:W-:Y:S01]  /*2c60*/  MOV R112, R8 ;  /* 0x0000000800707202 */ /* 0x020fe20000000f00 */
[----:B------:R-:W-:-:S04]  /*2c70*/  IMAD R5, R4, 0x50, RZ ;  /* 0x0000005004057824 */ /* 0x000fc800078e02ff */
[----:B------:R-:W-:-:S05]  /*2c80*/  IMAD.WIDE.U32 R2, R2, 0x50, R112 ;  /* 0x0000005002027825 */ /* 0x000fca00078e0070 */
[----:B------:R-:W-:Y:S02]  /*2c90*/  @P2 LEA R4, P4, R2, c[0x0][0x1c8], 0x1 ;  /* 0x0000720002042a11 */ /* 0x000fe400078808ff */
[C---:B------:R-:W-:Y:S02]  /*2ca0*/  @P6 LEA R6, P3, R152.reuse, R2, 0x4 ;  /* 0x0000000298066211 */ /* 0x040fe400078620ff */
[----:B------:R-:W-:Y:S01]  /*2cb0*/  IADD3 R3, R3, R5, RZ ;  /* 0x0000000503037210 */ /* 0x000fe20007ffe0ff */
[----:B------:R-:W-:-:S03]  /*2cc0*/  IMAD.WIDE.U32 R8, R152, 0x20, RZ ;  /* 0x0000002098087825 */ /* 0x000fc600078e00ff */
[----:B------:R-:W-:Y:S02]  /*2cd0*/  @P2 LEA.HI.X R5, R2, c[0x0][0x1cc], R3, 0x1, P4 ;  /* 0x0000730002052a11 */ /* 0x000fe400020f0c03 */
[----:B------:R-:W-:Y:S02]  /*2ce0*/  @P6 LEA.HI.X R7, R152, R3, R153, 0x4, P3 ;  /* 0x0000000398076211 */ /* 0x000fe400018f2499 */
[C---:B------:R-:W-:Y:S01]  /*2cf0*/  ISETP.GE.AND P4, PT, R0.reuse, 0x31, PT ;  /* 0x000000310000780c */ /* 0x040fe20003f86270 */
[----:B------:R-:W-:Y:S01]  /*2d00*/  @!PT LDS RZ, [RZ] ;  /* 0x00000000fffff984 */ /* 0x000fe20000000800 */
[----:B------:R-:W-:Y:S01]  /*2d10*/  @!PT LDS RZ, [RZ] ;  /* 0x00000000fffff984 */ /* 0x000fe20000000800 */
[----:B------:R-:W-:Y:S01]  /*2d20*/  @!PT LDS RZ, [RZ] ;  /* 0x00000000fffff984 */ /* 0x000fe20000000800 */
[----:B------:R1:W-:Y:S01]  /*2d30*/  @P2 LDGSTS.E.BYPASS.LTC128B.128 [R213+0x2900], [R4.64], !P1 ;  /* 0x0290000004d52fae */ /* 0x0003e2000c901d48 */
[----:B------:R-:W-:Y:S02]  /*2d40*/  ISETP.GE.AND P3, PT, R0, 0x41, PT ;  /* 0x000000410000780c */ /* 0x000fe40003f66270 */
[----:B------:R-:W-:-:S04]  /*2d50*/  @P6 LEA R10, P0, R6, c[0x0][0x1c8], 0x1 ;  /* 0x00007200060a6a11 */ /* 0x000fc800078008ff */
[----:B------:R-:W-:Y:S02]  /*2d60*/  @P6 LEA.HI.X R11, R6, c[0x0][0x1cc], R7, 0x1, P0 ;  /* 0x00007300060b6a11 */ /* 0x000fe400000f0c07 */
[C---:B------:R-:W-:Y:S02]  /*2d70*/  SHF.L.U32 R7, R153.reuse, 0x5, RZ ;  /* 0x0000000599077819 */ /* 0x040fe400000006ff */
[----:B------:R-:W-:Y:S01]  /*2d80*/  @P5 IADD3 R6, P0, R2, R8, RZ ;  /* 0x0000000802065210 */ /* 0x000fe20007f1e0ff */
[----:B------:R-:W-:Y:S01]  /*2d90*/  @P4 IMAD R13, R153, 0x30, RZ ;  /* 0x00000030990d4824 */ /* 0x000fe200078e02ff */
[----:B------:R3:W-:Y:S02]  /*2da0*/  @P6 LDGSTS.E.BYPASS.LTC128B.128 [R213+0x3100], [R10.64], !P1 ;  /* 0x031000000ad56fae */ /* 0x0007e4000c901d48 */
[----:B------:R-:W-:Y:S02]  /*2db0*/  @P5 IADD3.X R9, R3, R9, R7, P0, !PT ;  /* 0x0000000903095210 */ /* 0x000fe400007fe407 */
[----:B------:R-:W-:-:S02]  /*2dc0*/  @P5 LEA R8, P0, R6, c[0x0][0x1c8], 0x1 ;  /* 0x0000720006085a11 */ /* 0x000fc400078008ff */
[----:B------:R-:W-:Y:S02]  /*2dd0*/  @P3 LEA R7, P2, R152, R2, 0x6 ;  /* 0x0000000298073211 */ /* 0x000fe400078430ff */
[----:B------:R-:W-:-:S05]  /*2de0*/  @P5 LEA.HI.X R9, R6, c[0x0][0x1cc], R9, 0x1, P0 ;  /* 0x0000730006095a11 */ /* 0x000fca00000f0c09 */
[----:B------:R5:W-:Y:S01]  /*2df0*/  @P5 LDGSTS.E.BYPASS.LTC128B.128 [R213+0x3900], [R8.64], !P1 ;  /* 0x0390000008d55fae */ /* 0x000be2000c901d48 */
[C---:B-1----:R-:W-:Y:S01]  /*2e00*/  @P4 IMAD.WIDE.U32 R4, R152.reuse, 0x30, R2 ;  /* 0x0000003098044825 */ /* 0x042fe200078e0002 */
[----:B------:R-:W-:Y:S02]  /*2e10*/  @P3 LEA R2, P0, R7, c[0x0][0x1c8], 0x1 ;  /* 0x0000720007023a11 */ /* 0x000fe400078008ff */
[----:B------:R-:W-:Y:S02]  /*2e20*/  @P3 LEA.HI.X R3, R152, R3, R153, 0x6, P2 ;  /* 0x0000000398033211 */ /* 0x000fe400010f3499 */
[----:B------:R-:W-:Y:S02]  /*2e30*/  @P4 IADD3 R5, R5, R13, RZ ;  /* 0x0000000d05054210 */ /* 0x000fe40007ffe0ff */
[----:B------:R-:W-:Y:S02]  /*2e40*/  @P4 LEA R6, P2, R4, c[0x0][0x1c8], 0x1 ;  /* 0x0000720004064a11 */ /* 0x000fe400078408ff */
[----:B------:R-:W-:-:S02]  /*2e50*/  @P3 LEA.HI.X R3, R7, c[0x0][0x1cc], R3, 0x1, P0 ;  /* 0x0000730007033a11 */ /* 0x000fc400000f0c03 */
[----:B------:R-:W-:-:S05]  /*2e60*/  @P4 LEA.HI.X R7, R4, c[0x0][0x1cc], R5, 0x1, P2 ;  /* 0x0000730004074a11 */ /* 0x000fca00010f0c05 */
[----:B------:R4:W-:Y:S04]  /*2e70*/  @P4 LDGSTS.E.BYPASS.LTC128B.128 [R213+0x4100], [R6.64], !P1 ;  /* 0x0410000006d54fae */ /* 0x0009e8000c901d48 */
[----:B------:R1:W-:Y:S04]  /*2e80*/  @P3 LDGSTS.E.BYPASS.LTC128B.128 [R213+0x4900], [R2.64], !P1 ;  /* 0x0490000002d53fae */ /* 0x0003e8000c901d48 */
[----:B------:R-:W0:Y:S01]  /*2e90*/  LDGDEPBAR ;  /* 0x00000000000079af */ /* 0x000e220000000000 */
[----:B------:R-:W-:-:S04]  /*2ea0*/  DEPBAR.LE SB0, 0x1 ;  /* 0x000080400000791a */ /* 0x000fc80000000000 */
[----:B------:R-:W-:-:S04]  /*2eb0*/  DEPBAR.LE SB0, 0x0 ;  /* 0x000080000000791a */ /* 0x000fc80000000000 */
[----:B------:R-:W-:Y:S01]  /*2ec0*/  BAR.SYNC.DEFER_BLOCKING 0x0 ;  /* 0x0000000000007b1d */ /* 0x000fe20000010000 */
[----:B------:R-:W-:Y:S02]  /*2ed0*/  IMAD R4, R12, c[0x0][0x208], RZ ;  /* 0x000082000c047a24 */ /* 0x000fe400078e02ff */
[----:B-1----:R-:W-:-:S04]  /*2ee0*/  IMAD.WIDE.U32 R2, R88, c[0x0][0x208], RZ ;  /* 0x0000820058027a25 */ /* 0x002fc800078e00ff */
[----:B------:R-:W-:Y:S01]  /*2ef0*/  IMAD R4, R88, c[0x0][0x20c], R4 ;  /* 0x0000830058047a24 */ /* 0x000fe200078e0204 */
[----:B----4-:R-:W-:Y:S02]  /*2f00*/  MOV R6, R16 ;  /* 0x0000001000067202 */ /* 0x010fe40000000f00 */
[----:B--2---:R-:W-:Y:S02]  /*2f10*/  MOV R7, R18 ;  /* 0x0000001200077202 */ /* 0x004fe40000000f00 */
[----:B------:R-:W-:Y:S01]  /*2f20*/  IADD3 R4, R3, R4, RZ ;  /* 0x0000000403047210 */ /* 0x000fe20007ffe0ff */
[----:B------:R-:W-:Y:S04]  /*2f30*/  LDSM.16.M88.4 R32, [R203] ;  /* 0x00000000cb20783b */ /* 0x000fe80000000200 */
[----:B------:R-:W1:Y:S01]  /*2f40*/  LDSM.16.M88.4 R48, [R196] ;  /* 0x00000000c430783b */ /* 0x000e620000000200 */
[----:B------:R-:W-:-:S03]  /*2f50*/  IMAD.WIDE.U32 R2, R2, 0x50, R6 ;  /* 0x0000005002027825 */ /* 0x000fc600078e0006 */
[----:B------:R-:W2:Y:S01]  /*2f60*/  LDSM.16.M88.4 R28, [R203+0x2000] ;  /* 0x00200000cb1c783b */ /* 0x000ea20000000200 */
[----:B------:R-:W-:Y:S01]  /*2f70*/  IMAD R4, R4, 0x50, RZ ;  /* 0x0000005004047824 */ /* 0x000fe200078e02ff */
[----:B-----5:R-:W-:Y:S02]  /*2f80*/  LEA R8, P0, R2, c[0x0][0x1f8], 0x1 ;  /* 0x00007e0002087a11 */ /* 0x020fe400078008ff */
[----:B------:R-:W-:Y:S01]  /*2f90*/  ISETP.GE.AND P2, PT, R14, c[0x0][0x1d4], PT ;  /* 0x000075000e007a0c */ /* 0x000fe20003f46270 */
[----:B------:R-:W-:Y:S01]  /*2fa0*/  LDSM.16.M88.4 R24, [R206] ;  /* 0x00000000ce18783b */ /* 0x000fe20000000200 */
[----:B------:R-:W-:-:S03]  /*2fb0*/  IADD3 R3, R3, R4, RZ ;  /* 0x0000000403037210 */ /* 0x000fc60007ffe0ff */
[----:B------:R-:W4:Y:S01]  /*2fc0*/  LDSM.16.M88.4 R44, [R207] ;  /* 0x00000000cf2c783b */ /* 0x000f220000000200 */
[----:B------:R-:W-:Y:S02]  /*2fd0*/  IADD3 R6, P3, R8, UR7, RZ ;  /* 0x0000000708067c10 */ /* 0x000fe4000ff7e0ff */
[----:B------:R-:W-:Y:S01]  /*2fe0*/  LEA.HI.X R9, R2, c[0x0][0x1fc], R3, 0x1, P0 ;  /* 0x00007f0002097a11 */ /* 0x000fe200000f0c03 */
[----:B------:R-:W-:Y:S01]  /*2ff0*/  LDSM.16.M88.4 R68, [R196+0x800] ;  /* 0x00080000c444783b */ /* 0x000fe20000000200 */
[----:B------:R-:W-:Y:S02]  /*3000*/  ISETP.LT.OR P6, PT, R0, 0x1, P2 ;  /* 0x000000010000780c */ /* 0x000fe400017c1670 */
[----:B------:R-:W-:Y:S01]  /*3010*/  IADD3 R4, P0, R6, UR7, RZ ;  /* 0x0000000706047c10 */ /* 0x000fe2000ff1e0ff */
[----:B------:R-:W-:Y:S01]  /*3020*/  LDSM.16.M88.4 R84, [R196+0x1000] ;  /* 0x00100000c454783b */ /* 0x000fe20000000200 */
[----:B------:R-:W-:Y:S02]  /*3030*/  IADD3.X R7, R9, UR5, RZ, P3, !PT ;  /* 0x0000000509077c10 */ /* 0x000fe40009ffe4ff */
[C---:B------:R-:W-:Y:S01]  /*3040*/  ISETP.LT.OR P5, PT, R0.reuse, 0x11, P2 ;  /* 0x000000110000780c */ /* 0x040fe200017a1670 */
[----:B------:R-:W-:Y:S01]  /*3050*/  LDSM.16.M88.4 R96, [R196+0x1800] ;  /* 0x00180000c460783b */ /* 0x000fe20000000200 */
[----:B------:R-:W-:-:S02]  /*3060*/  ISETP.LT.OR P4, PT, R0, 0x21, P2 ;  /* 0x000000210000780c */ /* 0x000fc40001781670 */
[----:B------:R-:W-:Y:S01]  /*3070*/  IADD3.X R5, R7, UR5, RZ, P0, !PT ;  /* 0x0000000507057c10 */ /* 0x000fe200087fe4ff */
[----:B------:R-:W-:Y:S01]  /*3080*/  LDSM.16.M88.4 R104, [R196+0x2000] ;  /* 0x00200000c468783b */ /* 0x000fe20000000200 */
[----:B------:R-:W-:Y:S02]  /*3090*/  ISETP.LT.OR P3, PT, R0, 0x31, P2 ;  /* 0x000000310000780c */ /* 0x000fe40001761670 */
[----:B------:R-:W-:Y:S01]  /*30a0*/  IADD3 R2, P0, R4, UR7, RZ ;  /* 0x0000000704027c10 */ /* 0x000fe2000ff1e0ff */
[----:B------:R-:W5:Y:S01]  /*30b0*/  LDSM.16.M88.4 R20, [R206+0x2000] ;  /* 0x00200000ce14783b */ /* 0x000f620000000200 */
[----:B------:R-:W-:Y:S02]  /*30c0*/  ISETP.LT.OR P2, PT, R0, 0x41, P2 ;  /* 0x000000410000780c */ /* 0x000fe40001741670 */
[----:B------:R-:W-:Y:S01]  /*30d0*/  IADD3.X R3, R5, UR5, RZ, P0, !PT ;  /* 0x0000000505037c10 */ /* 0x000fe200087fe4ff */
[----:B------:R-:W-:Y:S04]  /*30e0*/  LDSM.16.M88.4 R80, [R211] ;  /* 0x00000000d350783b */ /* 0x000fe80000000200 */
[----:B------:R-:W-:Y:S01]  /*30f0*/  LDSM.16.M88.4 R92, [R210] ;  /* 0x00000000d25c783b */ /* 0x000fe20000000200 */
[----:B-1----:R-:W-:Y:S03]  /*3100*/  HMMA.16816.F32 R12, R32, R48, RZ ;  /* 0x00000030200c723c */ /* 0x002fe600000018ff */
[----:B------:R-:W-:Y:S04]  /*3110*/  LDSM.16.M88.4 R100, [R209] ;  /* 0x00000000d164783b */ /* 0x000fe80000000200 */
[----:B------:R-:W-:Y:S04]  /*3120*/  LDSM.16.M88.4 R108, [R208] ;  /* 0x00000000d06c783b */ /* 0x000fe80000000200 */
[----:B------:R-:W-:Y:S01]  /*3130*/  @!PT LDS RZ, [RZ] ;  /* 0x00000000fffff984 */ /* 0x000fe20000000800 */
[----:B------:R-:W-:Y:S01]  /*3140*/  @!PT LDS RZ, [RZ] ;  /* 0x00000000fffff984 */ /* 0x000fe20000000800 */
[----:B------:R-:W-:Y:S01]  /*3150*/  @!PT LDS RZ, [RZ] ;  /* 0x00000000fffff984 */ /* 0x000fe20000000800 */
[----:B------:R1:W-:Y:S04]  /*3160*/  LDGSTS.E.BYPASS.LTC128B.128 [R213+0x100], [R8.64], !P6 ;  /* 0x0010000008d57fae */ /* 0x0003e8000f101d48 */
[----:B------:R2:W-:Y:S04]  /*3170*/  LDGSTS.E.BYPASS.LTC128B.128 [R213+0x900], [R6.64], !P5 ;  /* 0x0090000006d57fae */ /* 0x0005e8000e901d48 */
[----:B------:R2:W-:Y:S04]  /*3180*/  LDGSTS.E.BYPASS.LTC128B.128 [R213+0x1100], [R4.64], !P4 ;  /* 0x0110000004d57fae */ /* 0x0005e8000e101d48 */
[----:B------:R2:W-:Y:S01]  /*3190*/  LDGSTS.E.BYPASS.LTC128B.128 [R213+0x1900], [R2.64], !P3 ;  /* 0x0190000002d57fae */ /* 0x0005e2000d901d48 */
[----:B-1----:R-:W-:-:S04]  /*31a0*/  IADD3 R8, P0, R2, UR7, RZ ;  /* 0x0000000702087c10 */ /* 0x002fc8000ff1e0ff */
[----:B------:R-:W-:-:S05]  /*31b0*/  IADD3.X R9, R3, UR5, RZ, P0, !PT ;  /* 0x0000000503097c10 */ /* 0x000fca00087fe4ff */
[----:B------:R3:W-:Y:S04]  /*31c0*/  LDGSTS.E.BYPASS.LTC128B.128 [R213+0x2100], [R8.64], !P2 ;  /* 0x0210000008d57fae */ /* 0x0007e8000d101d48 */
[----:B------:R-:W-:Y:S04]  /*31d0*/  LDSM.16.M88.4 R36, [R202] ;  /* 0x00000000ca24783b */ /* 0x000fe80000000200 */
[----:B------:R-:W1:Y:S01]  /*31e0*/  LDSM.16.M88.4 R16, [R204] ;  /* 0x00000000cc10783b */ /* 0x000e620000000200 */
[----:B--2---:R-:W-:Y:S03]  /*31f0*/  HMMA.16816.F32 R52, R28, R48, RZ ;  /* 0x000000301c34723c */ /* 0x004fe600000018ff */
[----:B------:R-:W-:Y:S04]  /*3200*/  LDSM.16.M88.4 R40, [R199] ;  /* 0x00000000c728783b */ /* 0x000fe80000000200 */
[----:B------:R-:W-:Y:S01]  /*3210*/  LDSM.16.M88.4 R4, [R205+0x2000] ;  /* 0x00200000cd04783b */ /* 0x000fe20000000200 */
[----:B----4-:R-:W-:Y:S03]  /*3220*/  HMMA.16816.F32 R56, R24, R44, R12 ;  /* 0x0000002c1838723c */ /* 0x010fe6000000180c */
[----:B------:R-:W2:Y:S04]  /*3230*/  LDSM.16.M88.4 R12, [R204+0x2000] ;  /* 0x00200000cc0c783b */ /* 0x000ea80000000200 */
[----:B------:R-:W0:Y:S04]  /*3240*/  LDGDEPBAR ;  /* 0x00000000000079af */ /* 0x000e280000000000 */
[----:B---3--:R-:W3:Y:S01]  /*3250*/  LDSM.16.M88.4 R8, [R205] ;  /* 0x00000000cd08783b */ /* 0x008ee20000000200 */
[----:B------:R-:W-:Y:S08]  /*3260*/  HMMA.16816.F32 R64, R32, R50, RZ ;  /* 0x000000322040723c */ /* 0x000ff000000018ff */
[----:B-----5:R-:W-:Y:S08]  /*3270*/  HMMA.16816.F32 R52, R20, R44, R52 ;  /* 0x0000002c1434723c */ /* 0x020ff00000001834 */
[----:B-1----:R-:W-:Y:S08]  /*3280*/  HMMA.16816.F32 R60, R16, R36, R56 ;  /* 0x00000024103c723c */ /* 0x002ff00000001838 */
[----:B------:R-:W-:Y:S08]  /*3290*/  HMMA.16816.F32 R56, R28, R50, RZ ;  /* 0x000000321c38723c */ /* 0x000ff000000018ff */
[----:B--2---:R-:W-:Y:S08]  /*32a0*/  HMMA.16816.F32 R48, R12, R36, R52 ;  /* 0x000000240c30723c */ /* 0x004ff00000001834 */
[----:B------:R-:W-:Y:S08]  /*32b0*/  HMMA.16816.F32 R52, R24, R46, R64 ;  /* 0x0000002e1834723c */ /* 0x000ff00000001840 */
[----:B---3--:R-:W-:Y:S08]  /*32c0*/  HMMA.16816.F32 R64, R8, R40, R60 ;  /* 0x000000280840723c */ /* 0x008ff0000000183c */
[----:B------:R-:W-:Y:S01]  /*32d0*/  HMMA.16816.F32 R60, R20, R46, R56 ;  /* 0x0000002e143c723c */ /* 0x000fe20000001838 */
[----:B------:R-:W1:Y:S07]  /*32e0*/  LDSM.16.M88.4 R44, [R202+0x800] ;  /* 0x00080000ca2c783b */ /* 0x000e6e0000000200 */
[----:B------:R-:W-:Y:S08]  /*32f0*/  HMMA.16816.F32 R56, R32, R68, RZ ;  /* 0x000000442038723c */ /* 0x000ff000000018ff */
[----:B------:R-:W-:Y:S08]  /*3300*/  HMMA.16816.F32 R76, R4, R40, R48 ;  /* 0x00000028044c723c */ /* 0x000ff00000001830 */
[----:B------:R-:W-:Y:S01]  /*3310*/  HMMA.16816.F32 R48, R16, R38, R52 ;  /* 0x000000261030723c */ /* 0x000fe20000001834 */
[----:B------:R-:W-:-:S07]  /*3320*/  FMUL.FTZ R0, R64, c[0x0][0x320] ;  /* 0x0000c80040007a20 */ /* 0x000fce0000410000 */
[----:B------:R-:W-:Y:S01]  /*3330*/  HMMA.16816.F32 R52, R28, R68, RZ ;  /* 0x000000441c34723c */ /* 0x000fe200000018ff */
[----:B------:R2:W3:Y:S07]  /*3340*/  MUFU.TANH R151, R0 ;  /* 0x0000000000977308 */ /* 0x0004ee0000002400 */
[----:B------:R-:W-:Y:S01]  /*3350*/  HMMA.16816.F32 R56, R24, R80, R56 ;  /* 0x000000501838723c */ /* 0x000fe20000001838 */
[----:B--2---:R-:W-:-:S07]  /*3360*/  FMUL.FTZ R0, R65, c[0x0][0x320] ;  /* 0x0000c80041007a20 */ /* 0x004fce0000410000 */
[----:B------:R-:W-:Y:S01]  /*3370*/  HMMA.16816.F32 R60, R12, R38, R60 ;  /* 0x000000260c3c723c */ /* 0x000fe2000000183c */
[----:B------:R-:W2:Y:S01]  /*3380*/  LDSM.16.M88.4 R36, [R199+0x800] ;  /* 0x00080000c724783b */ /* 0x000ea20000000200 */
[----:B------:R4:W1:Y:S02]  /*3390*/  MUFU.TANH R150, R0 ;  /* 0x0000000000967308 */ /* 0x0008640000002400 */
[----:B----4-:R-:W-:-:S06]  /*33a0*/  FMUL.FTZ R0, R66, c[0x0][0x320] ;  /* 0x0000c80042007a20 */ /* 0x010fcc0000410000 */
[----:B------:R4:W1:Y:S02]  /*33b0*/  MUFU.TANH R149, R0 ;  /* 0x0000000000957308 */ /* 0x0008640000002400 */
[----:B----4-:R-:W-:Y:S02]  /*33c0*/  FMUL.FTZ R0, R67, c[0x0][0x320] ;  /* 0x0000c80043007a20 */ /* 0x010fe40000410000 */
[----:B------:R-:W-:Y:S04]  /*33d0*/  HMMA.16816.F32 R64, R8, R42, R48 ;  /* 0x0000002a0840723c */ /* 0x000fe80000001830 */
[----:B------:R4:W1:Y:S04]  /*33e0*/  MUFU.TANH R148, R0 ;  /* 0x0000000000947308 */ /* 0x0008680000002400 */
[----:B------:R-:W-:Y:S01]  /*33f0*/  HMMA.16816.F32 R48, R20, R80, R52 ;  /* 0x000000501430723c */ /* 0x000fe20000001834 */
[----:B----4-:R-:W-:-:S07]  /*3400*/  FMUL.FTZ R0, R76, c[0x0][0x320] ;  /* 0x0000c8004c007a20 */ /* 0x010fce0000410000 */
[----:B------:R-:W-:Y:S01]  /*3410*/  HMMA.16816.F32 R52, R32, R70, RZ ;  /* 0x000000462034723c */ /* 0x000fe200000018ff */
[----:B------:R4:W2:Y:S07]  /*3420*/  MUFU.TANH R147, R0 ;  /* 0x0000000000937308 */ /* 0x0008ae0000002400 */
[----:B-1----:R-:W-:Y:S01]  /*3430*/  HMMA.16816.F32 R56, R16, R44, R56 ;  /* 0x0000002c1038723c */ /* 0x002fe20000001838 */
[----:B----4-:R-:W-:-:S04]  /*3440*/  FMUL.FTZ R0, R77, c[0x0][0x320] ;  /* 0x0000c8004d007a20 */ /* 0x010fc80000410000 */
[----:B------:R1:W4:Y:S03]  /*3450*/  MUFU.TANH R146, R0 ;  /* 0x0000000000927308 */ /* 0x0003260000002400 */
[----:B------:R-:W-:Y:S01]  /*3460*/  HMMA.16816.F32 R72, R4, R42, R60 ;  /* 0x0000002a0448723c */ /* 0x000fe2000000183c */
[----:B-1----:R-:W-:-:S04]  /*3470*/  FMUL.FTZ R0, R78, c[0x0][0x320] ;  /* 0x0000c8004e007a20 */ /* 0x002fc80000410000 */
[----:B------:R1:W1:Y:S03]  /*3480*/  MUFU.TANH R141, R0 ;  /* 0x00000000008d7308 */ /* 0x0002660000002400 */
[----:B------:R-:W-:Y:S01]  /*3490*/  HMMA.16816.F32 R60, R28, R70, RZ ;  /* 0x000000461c3c723c */ /* 0x000fe200000018ff */
[----:B-1----:R-:W-:-:S04]  /*34a0*/  FMUL.FTZ R0, R79, c[0x0][0x320] ;  /* 0x0000c8004f007a20 */ /* 0x002fc80000410000 */
[----:B------:R1:W1:Y:S03]  /*34b0*/  MUFU.TANH R142, R0 ;  /* 0x00000000008e7308 */ /* 0x0002660000002400 */
[----:B------:R-:W-:Y:S01]  /*34c0*/  HMMA.16816.F32 R40, R12, R44, R48 ;  /* 0x0000002c0c28723c */ /* 0x000fe20000001830 */
[----:B-1----:R-:W-:-:S04]  /*34d0*/  FMUL.FTZ R0, R64, c[0x0][0x320] ;  /* 0x0000c80040007a20 */ /* 0x002fc80000410000 */
[----:B------:R1:W1:Y:S03]  /*34e0*/  MUFU.TANH R145, R0 ;  /* 0x0000000000917308 */ /* 0x0002660000002400 */
[----:B------:R-:W-:Y:S01]  /*34f0*/  HMMA.16816.F32 R48, R24, R82, R52 ;  /* 0x000000521830723c */ /* 0x000fe20000001834 */
[----:B-1----:R-:W-:-:S04]  /*3500*/  FMUL.FTZ R0, R65, c[0x0][0x320] ;  /* 0x0000c80041007a20 */ /* 0x002fc80000410000 */
[----:B------:R1:W1:Y:S03]  /*3510*/  MUFU.TANH R143, R0 ;  /* 0x00000000008f7308 */ /* 0x0002660000002400 */
[----:B------:R-:W-:Y:S01]  /*3520*/  HMMA.16816.F32 R60, R20, R82, R60 ;  /* 0x00000052143c723c */ /* 0x000fe2000000183c */
[----:B-1----:R-:W-:-:S04]  /*3530*/  FMUL.FTZ R0, R66, c[0x0][0x320] ;  /* 0x0000c80042007a20 */ /* 0x002fc80000410000 */
[----:B------:R1:W1:Y:S02]  /*3540*/  MUFU.TANH R140, R0 ;  /* 0x00000000008c7308 */ /* 0x0002640000002400 */
[----:B-1----:R-:W-:Y:S02]  /*3550*/  FMUL.FTZ R0, R67, c[0x0][0x320] ;  /* 0x0000c80043007a20 */ /* 0x002fe40000410000 */
[----:B--2---:R-:W-:Y:S04]  /*3560*/  HMMA.16816.F32 R64, R8, R36, R56 ;  /* 0x000000240840723c */ /* 0x004fe80000001838 */
[----:B------:R1:W2:Y:S04]  /*3570*/  MUFU.TANH R139, R0 ;  /* 0x00000000008b7308 */ /* 0x0002a80000002400 */
[----:B------:R-:W-:Y:S01]  /*3580*/  HMMA.16816.F32 R56, R32, R84, RZ ;  /* 0x000000542038723c */ /* 0x000fe200000018ff */
[----:B-1----:R-:W-:-:S04]  /*3590*/  FMUL.FTZ R0, R72, c[0x0][0x320] ;  /* 0x0000c80048007a20 */ /* 0x002fc80000410000 */
[----:B------:R1:W1:Y:S03]  /*35a0*/  MUFU.TANH R136, R0 ;  /* 0x0000000000887308 */ /* 0x0002660000002400 */
[----:B------:R-:W-:Y:S01]  /*35b0*/  HMMA.16816.F32 R76, R4, R36, R40 ;  /* 0x00000024044c723c */ /* 0x000fe20000001828 */
[----:B------:R-:W5:Y:S07]  /*35c0*/  LDSM.16.M88.4 R40, [R202+0x1000] ;  /* 0x00100000ca28783b */ /* 0x000f6e0000000200 */
[----:B------:R-:W-:Y:S01]  /*35d0*/  HMMA.16816.F32 R48, R16, R46, R48 ;  /* 0x0000002e1030723c */ /* 0x000fe20000001830 */
[----:B-1----:R-:W-:-:S04]  /*35e0*/  FMUL.FTZ R0, R73, c[0x0][0x320] ;  /* 0x0000c80049007a20 */ /* 0x002fc80000410000 */
[----:B------:R1:W1:Y:S03]  /*35f0*/  MUFU.TANH R135, R0 ;  /* 0x0000000000877308 */ /* 0x0002660000002400 */
[----:B------:R-:W-:Y:S01]  /*3600*/  HMMA.16816.F32 R52, R28, R84, RZ ;  /* 0x000000541c34723c */ /* 0x000fe200000018ff */
[----:B-1----:R-:W-:-:S04]  /*3610*/  FMUL.FTZ R0, R74, c[0x0][0x320] ;  /* 0x0000c8004a007a20 */ /* 0x002fc80000410000 */
[----:B------:R1:W1:Y:S03]  /*3620*/  MUFU.TANH R125, R0 ;  /* 0x00000000007d7308 */ /* 0x0002660000002400 */
[----:B------:R-:W-:Y:S01]  /*3630*/  HMMA.16816.F32 R60, R12, R46, R60 ;  /* 0x0000002e0c3c723c */ /* 0x000fe2000000183c */
[----:B------:R-:W2:Y:S01]  /*3640*/  LDSM.16.M88.4 R44, [R199+0x1000] ;  /* 0x00100000c72c783b */ /* 0x000ea20000000200 */
[----:B-1----:R-:W-:-:S04]  /*3650*/  FMUL.FTZ R0, R75, c[0x0][0x320] ;  /* 0x0000c8004b007a20 */ /* 0x002fc80000410000 */
[----:B------:R1:W1:Y:S02]  /*3660*/  MUFU.TANH R128, R0 ;  /* 0x0000000000807308 */ /* 0x0002640000002400 */
[----:B------:R-:W-:Y:S01]  /*3670*/  HMMA.16816.F32 R56, R24, R92, R56 ;  /* 0x0000005c1838723c */ /* 0x000fe20000001838 */
[----:B-1----:R-:W-:-:S05]  /*3680*/  FMUL.FTZ R0, R64, c[0x0][0x320] ;  /* 0x0000c80040007a20 */ /* 0x002fca0000410000 */
[----:B------:R1:W1:Y:S02]  /*3690*/  MUFU.TANH R132, R0 ;  /* 0x0000000000847308 */ /* 0x0002640000002400 */
[----:B-1----:R-:W-:-:S06]  /*36a0*/  FMUL.FTZ R0, R65, c[0x0][0x320] ;  /* 0x0000c80041007a20 */ /* 0x002fcc0000410000 */
[----:B------:R1:W1:Y:S02]  /*36b0*/  MUFU.TANH R129, R0 ;  /* 0x0000000000817308 */ /* 0x0002640000002400 */
[----:B-1----:R-:W-:-:S06]  /*36c0*/  FMUL.FTZ R0, R66, c[0x0][0x320] ;  /* 0x0000c80042007a20 */ /* 0x002fcc0000410000 */
[----:B------:R1:W1:Y:S02]  /*36d0*/  MUFU.TANH R124, R0 ;  /* 0x00000000007c7308 */ /* 0x0002640000002400 */
[----:B-1----:R-:W-:Y:S02]  /*36e0*/  FMUL.FTZ R0, R67, c[0x0][0x320] ;  /* 0x0000c80043007a20 */ /* 0x002fe40000410000 */
[----:B------:R-:W-:Y:S04]  /*36f0*/  HMMA.16816.F32 R64, R8, R38, R48 ;  /* 0x000000260840723c */ /* 0x000fe80000001830 */
[----:B------:R1:W1:Y:S04]  /*3700*/  MUFU.TANH R119, R0 ;  /* 0x0000000000777308 */ /* 0x0002680000002400 */
[----:B------:R-:W-:Y:S01]  /*3710*/  HMMA.16816.F32 R48, R20, R92, R52 ;  /* 0x0000005c1430723c */ /* 0x000fe20000001834 */
[----:B-1----:R-:W-:-:S07]  /*3720*/  FMUL.FTZ R0, R76, c[0x0][0x320] ;  /* 0x0000c8004c007a20 */ /* 0x002fce0000410000 */
[----:B------:R-:W-:Y:S01]  /*3730*/  HMMA.16816.F32 R52, R32, R86, RZ ;  /* 0x000000562034723c */ /* 0x000fe200000018ff */
[----:B------:R1:W1:Y:S07]  /*3740*/  MUFU.TANH R118, R0 ;  /* 0x0000000000767308 */ /* 0x00026e0000002400 */
[----:B------:R-:W-:Y:S01]  /*3750*/  HMMA.16816.F32 R68, R4, R38, R60 ;  /* 0x000000260444723c */ /* 0x000fe2000000183c */
[----:B-1----:R-:W-:-:S07]  /*3760*/  FMUL.FTZ R0, R77, c[0x0][0x320] ;  /* 0x0000c8004d007a20 */ /* 0x002fce0000410000 */
[----:B-----5:R-:W-:Y:S01]  /*3770*/  HMMA.16816.F32 R56, R16, R40, R56 ;  /* 0x000000281038723c */ /* 0x020fe20000001838 */
[----:B------:R1:W1:Y:S07]  /*3780*/  MUFU.TANH R117, R0 ;  /* 0x0000000000757308 */ /* 0x00026e0000002400 */
        /* <DEDUP_REMOVED lines=12> */
[----:B-1----:R-:W-:-:S06]  /*3850*/  FMUL.FTZ R0, R66, c[0x0][0x320] ;  /* 0x0000c80042007a20 */ /* 0x002fcc0000410000 */
[----:B------:R1:W1:Y:S02]  /*3860*/  MUFU.TANH R91, R0 ;  /* 0x00000000005b7308 */ /* 0x0002640000002400 */
[----:B-1----:R-:W-:Y:S02]  /*3870*/  FMUL.FTZ R0, R67, c[0x0][0x320] ;  /* 0x0000c80043007a20 */ /* 0x002fe40000410000 */
[----:B--2---:R-:W-:Y:S04]  /*3880*/  HMMA.16816.F32 R64, R8, R44, R56 ;  /* 0x0000002c0840723c */ /* 0x004fe80000001838 */
[----:B------:R1:W2:Y:S04]  /*3890*/  MUFU.TANH R120, R0 ;  /* 0x0000000000787308 */ /* 0x0002a80000002400 */
[----:B------:R-:W-:Y:S01]  /*38a0*/  HMMA.16816.F32 R56, R32, R96, RZ ;  /* 0x000000602038723c */ /* 0x000fe200000018ff */
[----:B-1----:R-:W-:-:S04]  /*38b0*/  FMUL.FTZ R0, R68, c[0x0][0x320] ;  /* 0x0000c80044007a20 */ /* 0x002fc80000410000 */
[----:B------:R1:W1:Y:S03]  /*38c0*/  MUFU.TANH R87, R0 ;  /* 0x0000000000577308 */ /* 0x0002660000002400 */
[----:B------:R-:W-:Y:S08]  /*38d0*/  HMMA.16816.F32 R72, R4, R44, R36 ;  /* 0x0000002c0448723c */ /* 0x000ff00000001824 */
[----:B------:R-:W-:Y:S01]  /*38e0*/  HMMA.16816.F32 R36, R16, R42, R48 ;  /* 0x0000002a1024723c */ /* 0x000fe20000001830 */
[----:B------:R-:W5:Y:S01]  /*38f0*/  LDSM.16.M88.4 R48, [R202+0x1800] ;  /* 0x00180000ca30783b */ /* 0x000f620000000200 */
[----:B-1----:R-:W-:-:S04]  /*3900*/  FMUL.FTZ R0, R69, c[0x0][0x320] ;  /* 0x0000c80045007a20 */ /* 0x002fc80000410000 */
[----:B------:R1:W1:Y:S02]  /*3910*/  MUFU.TANH R86, R0 ;  /* 0x0000000000567308 */ /* 0x0002640000002400 */
[----:B------:R-:W-:Y:S01]  /*3920*/  HMMA.16816.F32 R60, R12, R42, R60 ;  /* 0x0000002a0c3c723c */ /* 0x000fe2000000183c */
[----:B-1----:R-:W-:-:S05]  /*3930*/  FMUL.FTZ R0, R70, c[0x0][0x320] ;  /* 0x0000c80046007a20 */ /* 0x002fca0000410000 */
[----:B------:R1:W1:Y:S02]  /*3940*/  MUFU.TANH R85, R0 ;  /* 0x0000000000557308 */ /* 0x0002640000002400 */
[----:B------:R-:W-:Y:S01]  /*3950*/  HMMA.16816.F32 R52, R28, R96, RZ ;  /* 0x000000601c34723c */ /* 0x000fe200000018ff */
[----:B-1----:R-:W-:-:S05]  /*3960*/  FMUL.FTZ R0, R71, c[0x0][0x320] ;  /* 0x0000c80047007a20 */ /* 0x002fca0000410000 */
[----:B------:R1:W1:Y:S02]  /*3970*/  MUFU.TANH R92, R0 ;  /* 0x00000000005c7308 */ /* 0x0002640000002400 */
[----:B------:R-:W-:Y:S01]  /*3980*/  HMMA.16816.F32 R56, R24, R100, R56 ;  /* 0x000000641838723c */ /* 0x000fe20000001838 */
[----:B-1----:R-:W-:-:S05]  /*3990*/  FMUL.FTZ R0, R64, c[0x0][0x320] ;  /* 0x0000c80040007a20 */ /* 0x002fca0000410000 */
[----:B------:R1:W1:Y:S02]  /*39a0*/  MUFU.TANH R121, R0 ;  /* 0x0000000000797308 */ /* 0x0002640000002400 */
[----:B-1----:R-:W-:-:S06]  /*39b0*/  FMUL.FTZ R0, R65, c[0x0][0x320] ;  /* 0x0000c80041007a20 */ /* 0x002fcc0000410000 */
[----:B------:R1:W1:Y:S01]  /*39c0*/  MUFU.TANH R130, R0 ;  /* 0x0000000000827308 */ /* 0x0002620000002400 */
[----:B------:R-:W-:Y:S01]  /*39d0*/  HMMA.16816.F32 R68, R4, R46, R60 ;  /* 0x0000002e0444723c */ /* 0x000fe2000000183c */
[----:B-1----:R-:W-:-:S06]  /*39e0*/  FMUL.FTZ R0, R66, c[0x0][0x320] ;  /* 0x0000c80042007a20 */ /* 0x002fcc0000410000 */
[----:B------:R1:W1:Y:S01]  /*39f0*/  MUFU.TANH R134, R0 ;  /* 0x0000000000867308 */ /* 0x0002620000002400 */
[----:B------:R-:W-:Y:S01]  /*3a00*/  HMMA.16816.F32 R40, R20, R100, R52 ;  /* 0x000000641428723c */ /* 0x000fe20000001834 */
[----:B-1----:R-:W-:-:S07]  /*3a10*/  FMUL.FTZ R0, R67, c[0x0][0x320] ;  /* 0x0000c80043007a20 */ /* 0x002fce0000410000 */
[----:B------:R-:W-:Y:S01]  /*3a20*/  HMMA.16816.F32 R64, R8, R46, R36 ;  /* 0x0000002e0840723c */ /* 0x000fe20000001824 */
[----:B------:R-:W1:Y:S01]  /*3a30*/  LDSM.16.M88.4 R36, [R199+0x1800] ;  /* 0x00180000c724783b */ /* 0x000e620000000200 */
[----:B------:R2:W1:Y:S06]  /*3a40*/  MUFU.TANH R137, R0 ;  /* 0x0000000000897308 */ /* 0x00046c0000002400 */
[----:B------:R-:W-:Y:S01]  /*3a50*/  HMMA.16816.F32 R44, R32, R98, RZ ;  /* 0x00000062202c723c */ /* 0x000fe200000018ff */
[----:B--2---:R-:W-:-:S04]  /*3a60*/  FMUL.FTZ R0, R72, c[0x0][0x320] ;  /* 0x0000c80048007a20 */ /* 0x004fc80000410000 */
[----:B------:R2:W1:Y:S03]  /*3a70*/  MUFU.TANH R122, R0 ;  /* 0x00000000007a7308 */ /* 0x0004660000002400 */
[----:B-----5:R-:W-:Y:S01]  /*3a80*/  HMMA.16816.F32 R52, R16, R48, R56 ;  /* 0x000000301034723c */ /* 0x020fe20000001838 */
[----:B--2---:R-:W-:-:S04]  /*3a90*/  FMUL.FTZ R0, R73, c[0x0][0x320] ;  /* 0x0000c80049007a20 */ /* 0x004fc80000410000 */
[----:B------:R2:W1:Y:S03]  /*3aa0*/  MUFU.TANH R123, R0 ;  /* 0x00000000007b7308 */ /* 0x0004660000002400 */
[----:B------:R-:W-:Y:S01]  /*3ab0*/  HMMA.16816.F32 R56, R28, R98, RZ ;  /* 0x000000621c38723c */ /* 0x000fe200000018ff */
[----:B--2---:R-:W-:-:S04]  /*3ac0*/  FMUL.FTZ R0, R74, c[0x0][0x320] ;  /* 0x0000c8004a007a20 */ /* 0x004fc80000410000 */
[----:B------:R2:W1:Y:S03]  /*3ad0*/  MUFU.TANH R126, R0 ;  /* 0x00000000007e7308 */ /* 0x0004660000002400 */
[----:B------:R-:W-:Y:S01]  /*3ae0*/  HMMA.16816.F32 R40, R12, R48, R40 ;  /* 0x000000300c28723c */ /* 0x000fe20000001828 */
[----:B--2---:R-:W-:-:S04]  /*3af0*/  FMUL.FTZ R0, R75, c[0x0][0x320] ;  /* 0x0000c8004b007a20 */ /* 0x004fc80000410000 */
[----:B------:R2:W1:Y:S03]  /*3b00*/  MUFU.TANH R127, R0 ;  /* 0x00000000007f7308 */ /* 0x0004660000002400 */
[----:B------:R-:W-:Y:S01]  /*3b10*/  HMMA.16816.F32 R44, R24, R102, R44 ;  /* 0x00000066182c723c */ /* 0x000fe2000000182c */
[----:B--2---:R-:W-:-:S04]  /*3b20*/  FMUL.FTZ R0, R64, c[0x0][0x320] ;  /* 0x0000c80040007a20 */ /* 0x004fc80000410000 */
[----:B------:R2:W1:Y:S02]  /*3b30*/  MUFU.TANH R131, R0 ;  /* 0x0000000000837308 */ /* 0x0004640000002400 */
[----:B--2---:R-:W-:-:S06]  /*3b40*/  FMUL.FTZ R0, R65, c[0x0][0x320] ;  /* 0x0000c80041007a20 */ /* 0x004fcc0000410000 */
[----:B------:R2:W1:Y:S01]  /*3b50*/  MUFU.TANH R133, R0 ;  /* 0x0000000000857308 */ /* 0x0004620000002400 */
[----:B------:R-:W-:Y:S01]  /*3b60*/  HMMA.16816.F32 R60, R20, R102, R56 ;  /* 0x00000066143c723c */ /* 0x000fe20000001838 */
[----:B--2---:R-:W-:-:S06]  /*3b70*/  FMUL.FTZ R0, R66, c[0x0][0x320] ;  /* 0x0000c80042007a20 */ /* 0x004fcc0000410000 */
[----:B------:R2:W1:Y:S01]  /*3b80*/  MUFU.TANH R138, R0 ;  /* 0x00000000008a7308 */ /* 0x0004620000002400 */
[----:B------:R-:W-:Y:S01]  /*3b90*/  HMMA.16816.F32 R56, R32, R104, RZ ;  /* 0x000000682038723c */ /* 0x000fe200000018ff */
[----:B--2---:R-:W-:-:S07]  /*3ba0*/  FMUL.FTZ R0, R67, c[0x0][0x320] ;  /* 0x0000c80043007a20 */ /* 0x004fce0000410000 */
[----:B-1----:R-:W-:Y:S01]  /*3bb0*/  HMMA.16816.F32 R64, R8, R36, R52 ;  /* 0x000000240840723c */ /* 0x002fe20000001834 */
[----:B------:R1:W2:Y:S02]  /*3bc0*/  MUFU.TANH R144, R0 ;  /* 0x0000000000907308 */ /* 0x0002a40000002400 */
[----:B-1----:R-:W-:-:S06]  /*3bd0*/  FMUL.FTZ R0, R68, c[0x0][0x320] ;  /* 0x0000c80044007a20 */ /* 0x002fcc0000410000 */
[----:B------:R1:W1:Y:S01]  /*3be0*/  MUFU.TANH R84, R0 ;  /* 0x0000000000547308 */ /* 0x0002620000002400 */
        /* <DEDUP_REMOVED lines=15> */
[----:B------:R1:W1:Y:S01]  /*3ce0*/  MUFU.TANH R82, R0 ;  /* 0x0000000000527308 */ /* 0x0002620000002400 */
[----:B------:R-:W-:Y:S01]  /*3cf0*/  HMMA.16816.F32 R32, R32, R106, RZ ;  /* 0x0000006a2020723c */ /* 0x000fe200000018ff */
[----:B-1----:R-:W-:-:S06]  /*3d00*/  FMUL.FTZ R0, R66, c[0x0][0x320] ;  /* 0x0000c80042007a20 */ /* 0x002fcc0000410000 */
[----:B------:R1:W1:Y:S01]  /*3d10*/  MUFU.TANH R78, R0 ;  /* 0x00000000004e7308 */ /* 0x0002620000002400 */
[----:B------:R-:W-:Y:S01]  /*3d20*/  HMMA.16816.F32 R52, R20, R108, R52 ;  /* 0x0000006c1434723c */ /* 0x000fe20000001834 */
[----:B-1----:R-:W-:-:S07]  /*3d30*/  FMUL.FTZ R0, R67, c[0x0][0x320] ;  /* 0x0000c80043007a20 */ /* 0x002fce0000410000 */
[----:B------:R-:W-:Y:S01]  /*3d40*/  HMMA.16816.F32 R64, R8, R38, R44 ;  /* 0x000000260840723c */ /* 0x000fe2000000182c */
[----:B------:R-:W1:Y:S01]  /*3d50*/  LDSM.16.M88.4 R44, [R199+0x2000] ;  /* 0x00200000c72c783b */ /* 0x000e620000000200 */
[----:B------:R2:W1:Y:S01]  /*3d60*/  MUFU.TANH R77, R0 ;  /* 0x00000000004d7308 */ /* 0x0004620000002400 */
[----:B------:R-:W-:Y:S01]  /*3d70*/  ISETP.GT.AND P0, PT, R88, R247, PT ;  /* 0x000000f75800720c */ /* 0x000fe20003f04270 */
[----:B------:R-:W-:-:S04]  /*3d80*/  DEPBAR.LE SB0, 0x0 ;  /* 0x000080000000791a */ /* 0x000fc80000000000 */
[----:B--2---:R-:W-:-:S04]  /*3d90*/  FMUL.FTZ R0, R72, c[0x0][0x320] ;  /* 0x0000c80048007a20 */ /* 0x004fc80000410000 */
[----:B------:R2:W1:Y:S01]  /*3da0*/  MUFU.TANH R76, R0 ;  /* 0x00000000004c7308 */ /* 0x0004620000002400 */
[----:B------:R-:W-:Y:S08]  /*3db0*/  HMMA.16816.F32 R60, R4, R38, R48 ;  /* 0x00000026043c723c */ /* 0x000ff00000001830 */
        /* <DEDUP_REMOVED lines=11> */
[----:B------:R2:W2:Y:S03]  /*3e70*/  MUFU.TANH R57, R0 ;  /* 0x0000000000397308 */ /* 0x0004a60000002400 */
[----:B-1----:R-:W-:Y:S01]  /*3e80*/  HMMA.16816.F32 R36, R8, R44, R36 ;  /* 0x0000002c0824723c */ /* 0x002fe20000001824 */
[----:B--2---:R-:W-:-:S04]  /*3e90*/  FMUL.FTZ R0, R65, c[0x0][0x320] ;  /* 0x0000c80041007a20 */ /* 0x004fc80000410000 */
[----:B------:R1:W2:Y:S02]  /*3ea0*/  MUFU.TANH R56, R0 ;  /* 0x0000000000387308 */ /* 0x0002a40000002400 */
[----:B-1----:R-:W-:-:S06]  /*3eb0*/  FMUL.FTZ R0, R66, c[0x0][0x320] ;  /* 0x0000c80042007a20 */ /* 0x002fcc0000410000 */
[----:B------:R1:W1:Y:S01]  /*3ec0*/  MUFU.TANH R58, R0 ;  /* 0x00000000003a7308 */ /* 0x0002620000002400 */
[----:B------:R-:W-:Y:S01]  /*3ed0*/  HMMA.16816.F32 R32, R20, R110, R48 ;  /* 0x0000006e1420723c */ /* 0x000fe20000001830 */
[----:B-1----:R-:W-:-:S06]  /*3ee0*/  FMUL.FTZ R0, R67, c[0x0][0x320] ;  /* 0x0000c80043007a20 */ /* 0x002fcc0000410000 */
[----:B------:R1:W1:Y:S01]  /*3ef0*/  MUFU.TANH R54, R0 ;  /* 0x0000000000367308 */ /* 0x0002620000002400 */
[----:B------:R-:W-:Y:S01]  /*3f00*/  HMMA.16816.F32 R16, R16, R42, R24 ;  /* 0x0000002a1010723c */ /* 0x000fe20000001818 */
[----:B-1----:R-:W-:-:S06]  /*3f10*/  FMUL.FTZ R0, R60, c[0x0][0x320] ;  /* 0x0000c8003c007a20 */ /* 0x002fcc0000410000 */
[----:B------:R1:W1:Y:S01]  /*3f20*/  MUFU.TANH R52, R0 ;  /* 0x0000000000347308 */ /* 0x0002620000002400 */
[----:B------:R-:W-:Y:S01]  /*3f30*/  HMMA.16816.F32 R20, R4, R44, R28 ;  /* 0x0000002c0414723c */ /* 0x000fe2000000181c */
[----:B-1----:R-:W-:-:S06]  /*3f40*/  FMUL.FTZ R0, R61, c[0x0][0x320] ;  /* 0x0000c8003d007a20 */ /* 0x002fcc0000410000 */
[----:B------:R1:W1:Y:S02]  /*3f50*/  MUFU.TANH R53, R0 ;  /* 0x0000000000357308 */ /* 0x0002640000002400 */
[----:B-1----:R-:W-:-:S06]  /*3f60*/  FMUL.FTZ R0, R62, c[0x0][0x320] ;  /* 0x0000c8003e007a20 */ /* 0x002fcc0000410000 */
[----:B------:R1:W1:Y:S02]  /*3f70*/  MUFU.TANH R40, R0 ;  /* 0x0000000000287308 */ /* 0x0002640000002400 */
        /* <DEDUP_REMOVED lines=35> */
[----:B------:R-:W-:Y:S01]  /*41b0*/  BSSY B0, `(.L_x_73) ;  /* 0x0000022000007945 */ /* 0x000fe20003800000 */
[----:B-1----:R-:W-:-:S06]  /*41c0*/  FMUL.FTZ R0, R7, c[0x0][0x320] ;  /* 0x0000c80007007a20 */ /* 0x002fcc0000410000 */
[----:B------:R1:W1:Y:S01]  /*41d0*/  MUFU.TANH R22, R0 ;  /* 0x0000000000167308 */ /* 0x0002620000002400 */
[----:B------:R-:W-:Y:S06]  /*41e0*/  BAR.SYNC.DEFER_BLOCKING 0x0 ;  /* 0x0000000000007b1d */ /* 0x000fec0000010000 */
[----:B------:R-:W-:Y:S05]  /*41f0*/  @!P0 BRA `(.L_x_74) ;  /* 0x000001d000008947 */ /* 0x000fea0003800000 */
[----:B-1234-:R-:W-:Y:S01]  /*4200*/  IADD3 R0, R246, -0x2, RZ ;  /* 0xfffffffef6007810 */ /* 0x01efe20007ffe0ff */
[C---:B------:R-:W-:Y:S01]  /*4210*/  IMAD.SHL.U32 R10, R152.reuse, 0x20, RZ ;  /* 0x00000020980a7824 */ /* 0x040fe200078e00ff */
[----:B------:R-:W-:Y:S02]  /*4220*/  SHF.L.U64.HI R11, R152, 0x5, R153 ;  /* 0x00000005980b7819 */ /* 0x000fe40000010299 */
[----:B------:R-:W-:-:S05]  /*4230*/  SHF.R.S32.HI R2, RZ, 0x1f, R0 ;  /* 0x0000001fff027819 */ /* 0x000fca0000011400 */
[----:B------:R-:W-:Y:S02]  /*4240*/  IMAD R4, R2, c[0x0][0x1e0], RZ ;  /* 0x0000780002047a24 */ /* 0x000fe400078e02ff */
[----:B------:R-:W-:-:S04]  /*4250*/  IMAD.WIDE.U32 R2, R0, c[0x0][0x1e0], RZ ;  /* 0x0000780000027a25 */ /* 0x000fc800078e00ff */
[----:B------:R-:W-:-:S04]  /*4260*/  IMAD R0, R0, c[0x0][0x1e4], R4 ;  /* 0x0000790000007a24 */ /* 0x000fc800078e0204 */
[----:B------:R-:W-:Y:S02]  /*4270*/  IMAD.IADD R0, R3, 0x1, R0 ;  /* 0x0000000103007824 */ /* 0x000fe400078e0200 */
[----:B------:R-:W-:-:S04]  /*4280*/  IMAD.WIDE.U32 R2, R2, 0x50, R112 ;  /* 0x0000005002027825 */ /* 0x000fc800078e0070 */
[----:B------:R-:W-:Y:S01]  /*4290*/  IMAD R0, R0, 0x50, RZ ;  /* 0x0000005000007824 */ /* 0x000fe200078e02ff */
[----:B------:R-:W-:-:S04]  /*42a0*/  LEA R8, P0, R2, c[0x0][0x1c8], 0x1 ;  /* 0x0000720002087a11 */ /* 0x000fc800078008ff */
[----:B------:R-:W-:Y:S02]  /*42b0*/  IADD3 R0, R3, R0, RZ ;  /* 0x0000000003007210 */ /* 0x000fe40007ffe0ff */
[----:B------:R-:W-:Y:S02]  /*42c0*/  IADD3 R6, P2, R10, R8, RZ ;  /* 0x000000080a067210 */ /* 0x000fe40007f5e0ff */
[----:B------:R-:W-:Y:S02]  /*42d0*/  LEA.HI.X R9, R2, c[0x0][0x1cc], R0, 0x1, P0 ;  /* 0x0000730002097a11 */ /* 0x000fe400000f0c00 */
[----:B------:R-:W-:-:S03]  /*42e0*/  IADD3 R4, P0, R6, R10, RZ ;  /* 0x0000000a06047210 */ /* 0x000fc60007f1e0ff */
[----:B------:R-:W-:Y:S01]  /*42f0*/  IMAD.X R7, R11, 0x1, R9, P2 ;  /* 0x000000010b077824 */ /* 0x000fe200010e0609 */
[-C--:B------:R-:W-:Y:S01]  /*4300*/  IADD3 R2, P2, R4, R10.reuse, RZ ;  /* 0x0000000a04027210 */ /* 0x080fe20007f5e0ff */
[----:B------:R-:W-:Y:S01]  /*4310*/  @!PT LDS RZ, [RZ] ;  /* 0x00000000fffff984 */ /* 0x000fe20000000800 */
[----:B------:R-:W-:Y:S01]  /*4320*/  @!PT LDS RZ, [RZ] ;  /* 0x00000000fffff984 */ /* 0x000fe20000000800 */
[----:B------:R-:W-:Y:S01]  /*4330*/  @!PT LDS RZ, [RZ] ;  /* 0x00000000fffff984 */ /* 0x000fe20000000800 */
[----:B------:R1:W-:Y:S03]  /*4340*/  LDGSTS.E.BYPASS.LTC128B.128 [R213+0x2900], [R8.64], !P1 ;  /* 0x0290000008d57fae */ /* 0x0003e6000c901d48 */
[----:B------:R-:W-:Y:S01]  /*4350*/  IADD3.X R5, R7, R11, RZ, P0, !PT ;  /* 0x0000000b07057210 */ /* 0x000fe200007fe4ff */
[----:B------:R1:W-:Y:S01]  /*4360*/  LDGSTS.E.BYPASS.LTC128B.128 [R213+0x3100], [R6.64], !P1 ;  /* 0x0310000006d57fae */ /* 0x0003e2000c901d48 */
[----:B------:R-:W-:-:S03]  /*4370*/  IADD3 R10, P0, R2, R10, RZ ;  /* 0x0000000a020a7210 */ /* 0x000fc60007f1e0ff */
[----:B------:R-:W-:Y:S01]  /*4380*/  IMAD.X R3, R5, 0x1, R11, P2 ;  /* 0x0000000105037824 */ /* 0x000fe200010e060b */
[----:B------:R1:W-:Y:S04]  /*4390*/  LDGSTS.E.BYPASS.LTC128B.128 [R213+0x3900], [R4.64], !P1 ;  /* 0x0390000004d57fae */ /* 0x0003e8000c901d48 */
[----:B------:R-:W-:Y:S01]  /*43a0*/  IADD3.X R11, R3, R11, RZ, P0, !PT ;  /* 0x0000000b030b7210 */ /* 0x000fe200007fe4ff */
[----:B------:R1:W-:Y:S04]  /*43b0*/  LDGSTS.E.BYPASS.LTC128B.128 [R213+0x4100], [R2.64], !P1 ;  /* 0x0410000002d57fae */ /* 0x0003e8000c901d48 */
[----:B------:R1:W-:Y:S02]  /*43c0*/  LDGSTS.E.BYPASS.LTC128B.128 [R213+0x4900], [R10.64], !P1 ;  /* 0x049000000ad57fae */ /* 0x0003e4000c901d48 */
.L_x_74:
[----:B--234-:R-:W-:Y:S05]  /*43d0*/  BSYNC B0 ;  /* 0x0000000000007941 */ /* 0x01cfea0003800000 */
.L_x_73:
[----:B-1----:R-:W2:Y:S04]  /*43e0*/  LDL R0, [R1+0x4c] ;  /* 0x00004c0001007983 */ /* 0x002ea80000100800 */
[----:B------:R-:W0:Y:S01]  /*43f0*/  LDGDEPBAR ;  /* 0x00000000000079af */ /* 0x000e220000000000 */
[----:B--2---:R-:W-:-:S04]  /*4400*/  IADD3 R0, -R0, R89, R90 ;  /* 0x0000005900007210 */ /* 0x004fc80007ffe15a */
[C---:B------:R-:W-:Y:S02]  /*4410*/  ISETP.GT.AND P2, PT, R0.reuse, RZ, PT ;  /* 0x000000ff0000720c */ /* 0x040fe40003f44270 */
[C---:B------:R-:W-:Y:S02]  /*4420*/  ISETP.GT.AND P0, PT, R0.reuse, 0x1, PT ;  /* 0x000000010000780c */ /* 0x040fe40003f04270 */
[----:B------:R-:W-:Y:S02]  /*4430*/  ISETP.GT.AND P6, PT, R0, 0x8, PT ;  /* 0x000000080000780c */ /* 0x000fe40003fc4270 */
[----:B------:R-:W-:Y:S02]  /*4440*/  FSEL R8, R151, -INF , P2 ;  /* 0xff80000097087808 */ /* 0x000fe40001000000 */
[----:B------:R-:W-:Y:S02]  /*4450*/  FSEL R25, R150, -INF , P0 ;  /* 0xff80000096197808 */ /* 0x000fe40000000000 */
[----:B------:R-:W-:-:S02]  /*4460*/  ISETP.GT.AND P5, PT, R0, 0x9, PT ;  /* 0x000000090000780c */ /* 0x000fc40003fa4270 */
[----:B------:R-:W-:Y:S02]  /*4470*/  FSEL R9, R147, -INF , P2 ;  /* 0xff80000093097808 */ /* 0x000fe40001000000 */
[----:B------:R-:W-:Y:S02]  /*4480*/  FSEL R10, R146, -INF , P0 ;  /* 0xff800000920a7808 */ /* 0x000fe40000000000 */
[----:B------:R-:W-:Y:S02]  /*4490*/  FSEL R26, R145, -INF , P6 ;  /* 0xff800000911a7808 */ /* 0x000fe40003000000 */
[----:B------:R-:W-:Y:S02]  /*44a0*/  FMNMX.FTZ R2, R8, R25, !PT ;  /* 0x0000001908027209 */ /* 0x000fe40007810000 */
[----:B------:R-:W-:Y:S02]  /*44b0*/  ISETP.GT.AND P4, PT, R0, 0x10, PT ;  /* 0x000000100000780c */ /* 0x000fe40003f84270 */
[----:B------:R-:W-:-:S02]  /*44c0*/  FSEL R11, R136, -INF , P6 ;  /* 0xff800000880b7808 */ /* 0x000fc40003000000 */
[----:B------:R-:W-:Y:S02]  /*44d0*/  FSEL R27, R143, -INF , P5 ;  /* 0xff8000008f1b7808 */ /* 0x000fe40002800000 */
[----:B------:R-:W-:Y:S02]  /*44e0*/  FMNMX.FTZ R3, R9, R10, !PT ;  /* 0x0000000a09037209 */ /* 0x000fe40007810000 */
[----:B------:R-:W-:Y:S02]  /*44f0*/  FMNMX.FTZ R2, R26, R2, !PT ;  /* 0x000000021a027209 */ /* 0x000fe40007810000 */
[----:B------:R-:W-:Y:S02]  /*4500*/  FSEL R71, R93, -INF , P4 ;  /* 0xff8000005d477808 */ /* 0x000fe40002000000 */
[----:B------:R-:W-:Y:S02]  /*4510*/  ISETP.GT.AND P3, PT, R0, 0x11, PT ;  /* 0x000000110000780c */ /* 0x000fe40003f64270 */
[----:B------:R-:W-:-:S02]  /*4520*/  FSEL R12, R135, -INF , P5 ;  /* 0xff800000870c7808 */ /* 0x000fc40002800000 */
[----:B------:R-:W-:Y:S02]  /*4530*/  FSEL R93, R132, -INF , P4 ;  /* 0xff800000845d7808 */ /* 0x000fe40002000000 */
[----:B------:R-:W-:Y:S02]  /*4540*/  FMNMX.FTZ R3, R11, R3, !PT ;  /* 0x000000030b037209 */ /* 0x000fe40007810000 */
[----:B------:R-:W-:Y:S02]  /*4550*/  FMNMX.FTZ R2, R27, R2, !PT ;  /* 0x000000021b027209 */ /* 0x000fe40007810000 */
[----:B------:R-:W-:Y:S02]  /*4560*/  FSEL R13, R141, -INF , P2 ;  /* 0xff8000008d0d7808 */ /* 0x000fe40001000000 */
[----:B------:R-:W-:Y:S02]  /*4570*/  FSEL R32, R149, -INF , P2 ;  /* 0xff80000095207808 */ /* 0x000fe40001000000 */
[----:B------:R-:W-:-:S02]  /*4580*/  ISETP.GT.AND P2, PT, R0, 0x18, PT ;  /* 0x000000180000780c */ /* 0x000fc40003f44270 */
[----:B------:R-:W-:Y:S02]  /*4590*/  FSEL R14, R142, -INF , P0 ;  /* 0xff8000008e0e7808 */ /* 0x000fe40000000000 */
[----:B------:R-:W-:Y:S02]  /*45a0*/  FSEL R33, R148, -INF , P0 ;  /* 0xff80000094217808 */ /* 0x000fe40000000000 */
[----:B------:R-:W-:Y:S02]  /*45b0*/  FSEL R36, R118, -INF , P4 ;  /* 0xff80000076247808 */ /* 0x000fe40002000000 */
[----:B------:R-:W-:Y:S02]  /*45c0*/  FSEL R94, R129, -INF , P3 ;  /* 0xff800000815e7808 */ /* 0x000fe40001800000 */
[----:B------:R-:W-:Y:S02]  /*45d0*/  FMNMX.FTZ R3, R12, R3, !PT ;  /* 0x000000030c037209 */ /* 0x000fe40007810000 */
[----:B------:R-:W-:-:S02]  /*45e0*/  FMNMX.FTZ R2, R93, R2, !PT ;  /* 0x000000025d027209 */ /* 0x000fc40007810000 */
[----:B------:R-:W-:Y:S02]  /*45f0*/  ISETP.GT.AND P0, PT, R0, 0x19, PT ;  /* 0x000000190000780c */ /* 0x000fe40003f04270 */
[----:B------:R-:W-:Y:S02]  /*4600*/  FSEL R37, R117, -INF , P3 ;  /* 0xff80000075257808 */ /* 0x000fe40001800000 */
[----:B------:R-:W-:Y:S02]  /*4610*/  FSEL R95, R116, -INF , P2 ;  /* 0xff800000745f7808 */ /* 0x000fe40001000000 */
[----:B------:R-:W-:Y:S02]  /*4620*/  FMNMX.FTZ R3, R36, R3, !PT ;  /* 0x0000000324037209 */ /* 0x000fe40007810000 */
[----:B------:R-:W-:Y:S02]  /*4630*/  FMNMX.FTZ R2, R94, R2, !PT ;  /* 0x000000025e027209 */ /* 0x000fe40007810000 */
[----:B------:R-:W-:-:S02]  /*4640*/  FSEL R15, R125, -INF , P6 ;  /* 0xff8000007d0f7808 */ /* 0x000fc40003000000 */
[----:B------:R-:W-:Y:S02]  /*4650*/  FSEL R34, R140, -INF , P6 ;  /* 0xff8000008c227808 */ /* 0x000fe40003000000 */
[----:B------:R-:W-:Y:S02]  /*4660*/  FSEL R24, R128, -INF , P5 ;  /* 0xff80000080187808 */ /* 0x000fe40002800000 */
[----:B------:R-:W-:Y:S02]  /*4670*/  FSEL R35, R139, -INF , P5 ;  /* 0xff8000008b237808 */ /* 0x000fe40002800000 */
[----:B------:R-:W-:Y:S02]  /*4680*/  FSEL R101, R124, -INF , P4 ;  /* 0xff8000007c657808 */ /* 0x000fe40002000000 */
[----:B------:R-:W-:Y:S02]  /*4690*/  FSEL R72, R114, -INF , P3 ;  /* 0xff80000072487808 */ /* 0x000fe40001800000 */
        /* <DEDUP_REMOVED lines=8> */
[C---:B------:R-:W-:Y:S02]  /*4720*/  ISETP.GT.AND P6, PT, R0.reuse, 0x20, PT ;  /* 0x000000200000780c */ /* 0x040fe40003fc4270 */
[C---:B------:R-:W-:Y:S02]  /*4730*/  ISETP.GT.AND P5, PT, R0.reuse, 0x21, PT ;  /* 0x000000210000780c */ /* 0x040fe40003fa4270 */
[C---:B------:R-:W-:Y:S02]  /*4740*/  ISETP.GT.AND P4, PT, R0.reuse, 0x28, PT ;  /* 0x000000280000780c */ /* 0x040fe40003f84270 */
[C---:B------:R-:W-:Y:S02]  /*4750*/  ISETP.GT.AND P3, PT, R0.reuse, 0x29, PT ;  /* 0x000000290000780c */ /* 0x040fe40003f64270 */
[----:B------:R-:W-:-:S02]  /*4760*/  ISETP.GT.AND P2, PT, R0, 0x30, PT ;  /* 0x000000300000780c */ /* 0x000fc40003f44270 */
[----:B------:R-:W-:Y:S02]  /*4770*/  ISETP.GT.AND P0, PT, R0, 0x31, PT ;  /* 0x000000310000780c */ /* 0x000fe40003f04270 */
[----:B------:R-:W-:Y:S02]  /*4780*/  FMNMX.FTZ R3, R37, R3, !PT ;  /* 0x0000000325037209 */ /* 0x000fe40007810000 */
[----:B------:R-:W-:Y:S02]  /*4790*/  FMNMX.FTZ R2, R95, R2, !PT ;  /* 0x000000025f027209 */ /* 0x000fe40007810000 */
        /* <DEDUP_REMOVED lines=24> */
[C---:B------:R-:W-:Y:S02]  /*4920*/  ISETP.GT.AND P6, PT, R0.reuse, 0x38, PT ;  /* 0x000000380000780c */ /* 0x040fe40003fc4270 */
[C---:B------:R-:W-:Y:S02]  /*4930*/  ISETP.GT.AND P5, PT, R0.reuse, 0x39, PT ;  /* 0x000000390000780c */ /* 0x040fe40003fa4270 */
[----:B------:R-:W-:-:S02]  /*4940*/  ISETP.GT.AND P4, PT, R0, 0x40, PT ;  /* 0x000000400000780c */ /* 0x000fc40003f84270 */
[C---:B------:R-:W-:Y:S02]  /*4950*/  ISETP.GT.AND P3, PT, R0.reuse, 0x41, PT ;  /* 0x000000410000780c */ /* 0x040fe40003f64270 */
[C---:B------:R-:W-:Y:S02]  /*4960*/  ISETP.GT.AND P2, PT, R0.reuse, 0x48, PT ;  /* 0x000000480000780c */ /* 0x040fe40003f44270 */
[----:B------:R-:W-:Y:S02]  /*4970*/  ISETP.GT.AND P0, PT, R0, 0x49, PT ;  /* 0x000000490000780c */ /* 0x000fe40003f04270 */
        /* <DEDUP_REMOVED lines=18> */
[----:B------:R-:W-:Y:S02]  /*4aa0*/  FSEL R135, R57, -INF , P6 ;  /* 0xff80000039877808 */ /* 0x000fe40003000000 */
[----:B------:R-:W-:Y:S02]  /*4ab0*/  FMNMX.FTZ R0, R148, R0, !PT ;  /* 0x0000000094007209 */ /* 0x000fe40007810000 */
[----:B------:R-:W-:-:S02]  /*4ac0*/  FMNMX.FTZ R2, R136, R2, !PT ;  /* 0x0000000288027209 */ /* 0x000fc40007810000 */
[----:B------:R-:W-:Y:S02]  /*4ad0*/  FMNMX.FTZ R3, R92, R3, !PT ;  /* 0x000000035c037209 */ /* 0x000fe40007810000 */
[----:B------:R-:W-:Y:S02]  /*4ae0*/  FSEL R146, R52, -INF , P6 ;  /* 0xff80000034927808 */ /* 0x000fe40003000000 */
[----:B------:R-:W-:Y:S02]  /*4af0*/  FSEL R152, R56, -INF , P5 ;  /* 0xff80000038987808 */ /* 0x000fe40002800000 */
[----:B------:R-:W-:Y:S02]  /*4b00*/  FMNMX.FTZ R0, R147, R0, !PT ;  /* 0x0000000093007209 */ /* 0x000fe40007810000 */
[----:B------:R-:W-:Y:S02]  /*4b10*/  FMNMX.FTZ R2, R135, R2, !PT ;  /* 0x0000000287027209 */ /* 0x000fe40007810000 */
[----:B------:R-:W-:-:S02]  /*4b20*/  FMNMX.FTZ R3, R126, R3, !PT ;  /* 0x000000037e037209 */ /* 0x000fc40007810000 */
[----:B------:R-:W-:Y:S02]  /*4b30*/  FSEL R145, R53, -INF , P5 ;  /* 0xff80000035917808 */ /* 0x000fe40002800000 */
[----:B------:R-:W-:Y:S02]  /*4b40*/  FSEL R174, R30, -INF , P4 ;  /* 0xff8000001eae7808 */ /* 0x000fe40002000000 */
[----:B------:R-:W-:Y:S02]  /*4b50*/  FMNMX.FTZ R0, R146, R0, !PT ;  /* 0x0000000092007209 */ /* 0x000fe40007810000 */
[----:B------:R-:W-:Y:S02]  /*4b60*/  FMNMX.FTZ R2, R152, R2, !PT ;  /* 0x0000000298027209 */ /* 0x000fe40007810000 */
[----:B------:R-:W-:Y:S02]  /*4b70*/  FMNMX.FTZ R3, R127, R3, !PT ;  /* 0x000000037f037209 */ /* 0x000fe40007810000 */
[----:B------:R-:W-:-:S02]  /*4b80*/  FSEL R215, R20, -INF , P4 ;  /* 0xff80000014d77808 */ /* 0x000fc40002000000 */
[----:B------:R-:W-:Y:S02]  /*4b90*/  FSEL R177, R31, -INF , P3 ;  /* 0xff8000001fb17808 */ /* 0x000fe40001800000 */
[----:B------:R-:W-:Y:S02]  /*4ba0*/  FMNMX.FTZ R0, R145, R0, !PT ;  /* 0x0000000091007209 */ /* 0x000fe40007810000 */
[----:B------:R-:W-:Y:S02]  /*4bb0*/  FMNMX.FTZ R2, R174, R2, !PT ;  /* 0x00000002ae027209 */ /* 0x000fe40007810000 */
[----:B------:R-:W-:Y:S02]  /*4bc0*/  FMNMX.FTZ R3, R128, R3, !PT ;  /* 0x0000000380037209 */ /* 0x000fe40007810000 */
[----:B------:R-:W-:Y:S02]  /*4bd0*/  FSEL R218, R21, -INF , P3 ;  /* 0xff80000015da7808 */ /* 0x000fe40001800000 */
[----:B------:R-:W-:-:S02]  /*4be0*/  FSEL R176, R18, -INF , P2 ;  /* 0xff80000012b07808 */ /* 0x000fc40001000000 */
[----:B------:R-:W-:Y:S02]  /*4bf0*/  FMNMX.FTZ R0, R215, R0, !PT ;  /* 0x00000000d7007209 */ /* 0x000fe40007810000 */
[----:B------:R-:W-:Y:S02]  /*4c00*/  FMNMX.FTZ R2, R177, R2, !PT ;  /* 0x00000002b1027209 */ /* 0x000fe40007810000 */
[----:B------:R-:W-:Y:S02]  /*4c10*/  FMNMX.FTZ R4, R129, R3, !PT ;  /* 0x0000000381047209 */ /* 0x000fe40007810000 */
[----:B------:R-:W-:Y:S02]  /*4c20*/  FSEL R212, R16, -INF , P2 ;  /* 0xff80000010d47808 */ /* 0x000fe40001000000 */
[----:B------:R-:W-:Y:S02]  /*4c30*/  FSEL R182, R19, -INF , P0 ;  /* 0xff80000013b67808 */ /* 0x000fe40000000000 */
[----:B------:R-:W-:-:S02]  /*4c40*/  FMNMX.FTZ R0, R218, R0, !PT ;  /* 0x00000000da007209 */ /* 0x000fc40007810000 */
[----:B------:R-:W-:Y:S02]  /*4c50*/  FMNMX.FTZ R3, R176, R2, !PT ;  /* 0x00000002b0037209 */ /* 0x000fe40007810000 */
[----:B------:R-:W-:Y:S02]  /*4c60*/  FMNMX.FTZ R2, R153, R4, !PT ;  /* 0x0000000499027209 */ /* 0x000fe40007810000 */
[----:B------:R-:W-:Y:S02]  /*4c70*/  FSEL R189, R17, -INF , P0 ;  /* 0xff80000011bd7808 */ /* 0x000fe40000000000 */
[----:B------:R-:W-:Y:S01]  /*4c80*/  FMNMX.FTZ R0, R212, R0, !PT ;  /* 0x00000000d4007209 */ /* 0x000fe20007810000 */
[----:B------:R-:W-:Y:S01]  /*4c90*/  LDSM.16.MT88.4 R16, [R197] ;  /* 0x00000000c510783b */ /* 0x000fe20000004200 */
[----:B------:R-:W-:Y:S02]  /*4ca0*/  FMNMX.FTZ R4, R182, R3, !PT ;  /* 0x00000003b6047209 */ /* 0x000fe40007810000 */
[----:B------:R-:W-:-:S02]  /*4cb0*/  FMNMX.FTZ R5, R32, R33, !PT ;  /* 0x0000002120057209 */ /* 0x000fc40007810000 */
[----:B------:R-:W-:Y:S01]  /*4cc0*/  FMNMX.FTZ R3, R189, R0, !PT ;  /* 0x00000000bd037209 */ /* 0x000fe20007810000 */
[----:B------:R-:W1:Y:S01]  /*4cd0*/  SHFL.BFLY PT, R7, R4, 0x2, 0x1f ;  /* 0x0c401f0004077f89 */ /* 0x000e6200000e0000 */
[----:B------:R-:W-:Y:S02]  /*4ce0*/  FMNMX.FTZ R0, R34, R5, !PT ;  /* 0x0000000522007209 */ /* 0x000fe40007810000 */
[----:B------:R-:W-:Y:S01]  /*4cf0*/  FSEL R151, R40, -INF , P6 ;  /* 0xff80000028977808 */ /* 0x000fe20003000000 */
[----:B------:R-:W2:Y:S01]  /*4d00*/  SHFL.BFLY PT, R6, R3, 0x2, 0x1f ;  /* 0x0c401f0003067f89 */ /* 0x000ea200000e0000 */
[----:B------:R-:W-:Y:S02]  /*4d10*/  FMNMX.FTZ R0, R35, R0, !PT ;  /* 0x0000000023007209 */ /* 0x000fe40007810000 */
[----:B------:R-:W-:Y:S02]  /*4d20*/  FMNMX.FTZ R2, R154, R2, !PT ;  /* 0x000000029a027209 */ /* 0x000fe40007810000 */
[----:B------:R-:W-:-:S02]  /*4d30*/  FMNMX.FTZ R0, R101, R0, !PT ;  /* 0x0000000065007209 */ /* 0x000fc40007810000 */
[----:B------:R-:W-:Y:S02]  /*4d40*/  FSEL R139, R48, -INF , P5 ;  /* 0xff800000308b7808 */ /* 0x000fe40002800000 */
[----:B------:R-:W-:Y:S02]  /*4d50*/  FMNMX.FTZ R0, R102, R0, !PT ;  /* 0x0000000066007209 */ /* 0x000fe40007810000 */
[----:B------:R-:W-:Y:S02]  /*4d60*/  FMNMX.FTZ R2, R151, R2, !PT ;  /* 0x0000000297027209 */ /* 0x000fe40007810000 */
[----:B------:R-:W-:Y:S02]  /*4d70*/  FMNMX.FTZ R0, R103, R0, !PT ;  /* 0x0000000067007209 */ /* 0x000fe40007810000 */
[----:B------:R-:W-:Y:S02]  /*4d80*/  FSEL R188, R29, -INF , P4 ;  /* 0xff8000001dbc7808 */ /* 0x000fe40002000000 */
[----:B------:R-:W-:-:S02]  /*4d90*/  FMNMX.FTZ R2, R139, R2, !PT ;  /* 0x000000028b027209 */ /* 0x000fc40007810000 */
[----:B------:R-:W-:Y:S02]  /*4da0*/  FMNMX.FTZ R5, R120, R0, !PT ;  /* 0x0000000078057209 */ /* 0x000fe40007810000 */
[----:B------:R-:W-:Y:S02]  /*4db0*/  FSEL R191, R28, -INF , P3 ;  /* 0xff8000001cbf7808 */ /* 0x000fe40001800000 */
[----:B------:R-:W-:Y:S01]  /*4dc0*/  FMNMX.FTZ R2, R188, R2, !PT ;  /* 0x00000002bc027209 */ /* 0x000fe20007810000 */
[----:B------:R-:W-:Y:S01]  /*4dd0*/  LDSM.16.MT88.4 R28, [R198] ;  /* 0x00000000c61c783b */ /* 0x000fe20000004200 */
[----:B-1----:R-:W-:Y:S02]  /*4de0*/  FMNMX.FTZ R0, R4, R7, !PT ;  /* 0x0000000704007209 */ /* 0x002fe40007810000 */
[----:B------:R-:W-:Y:S02]  /*4df0*/  FMNMX.FTZ R4, R134, R5, !PT ;  /* 0x0000000586047209 */ /* 0x000fe40007810000 */
[----:B------:R-:W-:-:S02]  /*4e00*/  FSEL R216, R23, -INF , P2 ;  /* 0xff80000017d87808 */ /* 0x000fc40001000000 */
[----:B------:R-:W-:Y:S02]  /*4e10*/  FMNMX.FTZ R2, R191, R2, !PT ;  /* 0x00000002bf027209 */ /* 0x000fe40007810000 */
[----:B--2---:R-:W-:Y:S02]  /*4e20*/  FMNMX.FTZ R3, R3, R6, !PT ;  /* 0x0000000603037209 */ /* 0x004fe40007810000 */
[----:B------:R-:W1:Y:S01]  /*4e30*/  SHFL.BFLY PT, R6, R0, 0x1, 0x1f ;  /* 0x0c201f0000067f89 */ /* 0x000e6200000e0000 */
[----:B------:R-:W-:Y:S02]  /*4e40*/  FMNMX.FTZ R4, R137, R4, !PT ;  /* 0x0000000489047209 */ /* 0x000fe40007810000 */
[----:B------:R-:W-:Y:S01]  /*4e50*/  FSEL R220, R22, -INF , P0 ;  /* 0xff80000016dc7808 */ /* 0x000fe20000000000 */
[----:B------:R-:W-:Y:S01]  /*4e60*/  SHFL.BFLY PT, R7, R3, 0x1, 0x1f ;  /* 0x0c201f0003077f89 */ /* 0x000fe200000e0000 */
[----:B------:R-:W-:Y:S02]  /*4e70*/  FMNMX.FTZ R2, R216, R2, !PT ;  /* 0x00000002d8027209 */ /* 0x000fe40007810000 */
[----:B------:R-:W-:Y:S01]  /*4e80*/  FMNMX.FTZ R4, R138, R4, !PT ;  /* 0x000000048a047209 */ /* 0x000fe20007810000 */
[----:B------:R-:W-:Y:S01]  /*4e90*/  LDSM.16.MT88.4 R20, [R201] ;  /* 0x00000000c914783b */ /* 0x000fe20000004200 */
[----:B------:R-:W-:-:S02]  /*4ea0*/  FMNMX.FTZ R2, R220, R2, !PT ;  /* 0x00000002dc027209 */ /* 0x000fc40007810000 */
[----:B------:R-:W-:Y:S02]  /*4eb0*/  FMNMX.FTZ R4, R144, R4, !PT ;  /* 0x0000000490047209 */ /* 0x000fe40007810000 */
[----:B------:R-:W-:Y:S01]  /*4ec0*/  FSEL R149, R58, -INF , P6 ;  /* 0xff8000003a957808 */ /* 0x000fe20003000000 */
[----:B------:R-:W2:Y:S01]  /*4ed0*/  SHFL.BFLY PT, R5, R2, 0x2, 0x1f ;  /* 0x0c401f0002057f89 */ /* 0x000ea200000e0000 */
[----:B------:R-:W-:Y:S02]  /*4ee0*/  FMNMX.FTZ R4, R219, R4, !PT ;  /* 0x00000004db047209 */ /* 0x000fe40007810000 */
[----:B------:R-:W-:Y:S02]  /*4ef0*/  FSEL R150, R54, -INF , P5 ;  /* 0xff80000036967808 */ /* 0x000fe40002800000 */
[----:B------:R-:W-:Y:S02]  /*4f00*/  FMNMX.FTZ R4, R192, R4, !PT ;  /* 0x00000004c0047209 */ /* 0x000fe40007810000 */
[----:B------:R-:W-:-:S02]  /*4f10*/  FSEL R214, R44, -INF , P4 ;  /* 0xff8000002cd67808 */ /* 0x000fc40002000000 */
[----:B------:R-:W-:Y:S02]  /*4f20*/  FMNMX.FTZ R4, R149, R4, !PT ;  /* 0x0000000495047209 */ /* 0x000fe40007810000 */
[----:B-1----:R-:W-:Y:S02]  /*4f30*/  FMNMX.FTZ R70, R0, R6, !PT ;  /* 0x0000000600467209 */ /* 0x002fe40007810000 */
[----:B------:R-:W-:Y:S02]  /*4f40*/  FMNMX.FTZ R0, R150, R4, !PT ;  /* 0x0000000496007209 */ /* 0x000fe40007810000 */
[----:B------:R-:W-:Y:S02]  /*4f50*/  FSEL R190, R43, -INF , P3 ;  /* 0xff8000002bbe7808 */ /* 0x000fe40001800000 */
[----:B------:R-:W-:Y:S02]  /*4f60*/  FMNMX.FTZ R0, R214, R0, !PT ;  /* 0x00000000d6007209 */ /* 0x000fe40007810000 */
[----:B------:R-:W-:-:S02]  /*4f70*/  FSEL R221, R41, -INF , P2 ;  /* 0xff80000029dd7808 */ /* 0x000fc40001000000 */
[----:B------:R-:W-:Y:S02]  /*4f80*/  FMNMX.FTZ R0, R190, R0, !PT ;  /* 0x00000000be007209 */ /* 0x000fe40007810000 */
[----:B------:R-:W-:Y:S02]  /*4f90*/  FSEL R222, R42, -INF , P0 ;  /* 0xff8000002ade7808 */ /* 0x000fe40000000000 */
[----:B--2---:R-:W-:Y:S01]  /*4fa0*/  FMNMX.FTZ R5, R2, R5, !PT ;  /* 0x0000000502057209 */ /* 0x004fe20007810000 */
[----:B------:R-:W-:Y:S01]  /*4fb0*/  LDSM.16.MT88.4 R40, [R200] ;  /* 0x00000000c828783b */ /* 0x000fe20000004200 */
[----:B------:R-:W-:Y:S02]  /*4fc0*/  FMNMX.FTZ R4, R221, R0, !PT ;  /* 0x00000000dd047209 */ /* 0x000fe40007810000 */
[----:B------:R-:W-:Y:S01]  /*4fd0*/  FMNMX.FTZ R68, R3, R7, !PT ;  /* 0x0000000703447209 */ /* 0x000fe20007810000 */
[----:B------:R-:W1:Y:S01]  /*4fe0*/  SHFL.BFLY PT, R6, R5, 0x1, 0x1f ;  /* 0x0c201f0005067f89 */ /* 0x000e6200000e0000 */
[----:B------:R-:W-:Y:S01]  /*4ff0*/  FMNMX.FTZ R4, R222, R4, !PT ;  /* 0x00000004de047209 */ /* 0x000fe20007810000 */
[C---:B------:R-:W-:Y:S01]  /*5000*/  FMUL.FTZ R3, R70.reuse, c[0x0][0x2d0] ;  /* 0x0000b40046037a20 */ /* 0x040fe20000410000 */
[----:B------:R-:W-:Y:S01]  /*5010*/  FSETP.NEU.FTZ.AND P3, PT, R70, -INF , PT ;  /* 0xff8000004600780b */ /* 0x000fe20003f7d000 */
[C---:B------:R-:W-:Y:S01]  /*5020*/  FMUL.FTZ R2, R68.reuse, c[0x0][0x2d0] ;  /* 0x0000b40044027a20 */ /* 0x040fe20000410000 */
[----:B------:R-:W-:Y:S01]  /*5030*/  FSETP.NEU.FTZ.AND P2, PT, R68, -INF , PT ;  /* 0xff8000004400780b */ /* 0x000fe20003f5d000 */
[----:B------:R-:W2:Y:S01]  /*5040*/  SHFL.BFLY PT, R7, R4, 0x2, 0x1f ;  /* 0x0c401f0004077f89 */ /* 0x000ea200000e0000 */
[----:B------:R-:W-:-:S02]  /*5050*/  FSEL R3, R3, RZ, P3 ;  /* 0x000000ff03037208 */ /* 0x000fc40001800000 */
[----:B------:R-:W-:-:S03]  /*5060*/  FSEL R2, R2, RZ, P2 ;  /* 0x000000ff02027208 */ /* 0x000fc60001000000 */
[----:B------:R-:W-:-:S04]  /*5070*/  FFMA.FTZ R0, R8, c[0x0][0x2d0], -R3 ;  /* 0x0000b40008007a23 */ /* 0x000fc80000010803 */
[----:B------:R3:W-:Y:S01]  /*5080*/  MUFU.EX2 R243, R0 ;  /* 0x0000000000f37308 */ /* 0x0007e20000000800 */
[----:B-1----:R-:W-:Y:S01]  /*5090*/  FMNMX.FTZ R5, R5, R6, !PT ;  /* 0x0000000605057209 */ /* 0x002fe20007810000 */
[----:B------:R-:W-:-:S03]  /*50a0*/  FFMA.FTZ R6, R11, c[0x0][0x2d0], -R2 ;  /* 0x0000b4000b067a23 */ /* 0x000fc60000010802 */
[----:B------:R-:W-:-:S03]  /*50b0*/  FSETP.NEU.FTZ.AND P0, PT, R5, -INF , PT ;  /* 0xff8000000500780b */ /* 0x000fc60003f1d000 */
[----:B------:R1:W-:Y:S01]  /*50c0*/  MUFU.EX2 R244, R6 ;  /* 0x0000000600f47308 */ /* 0x0003e20000000800 */
[----:B--2---:R-:W-:Y:S01]  /*50d0*/  FMNMX.FTZ R4, R4, R7, !PT ;  /* 0x0000000704047209 */ /* 0x004fe20007810000 */
[----:B---3--:R-:W-:-:S04]  /*50e0*/  FFMA.FTZ R0, R9, c[0x0][0x2d0], -R2 ;  /* 0x0000b40009007a23 */ /* 0x008fc80000010802 */
[----:B------:R-:W2:Y:S02]  /*50f0*/  SHFL.BFLY PT, R7, R4, 0x1, 0x1f ;  /* 0x0c201f0004077f89 */ /* 0x000ea400000e0000 */
[----:B------:R3:W-:Y:S01]  /*5100*/  MUFU.EX2 R242, R0 ;  /* 0x0000000000f27308 */ /* 0x0007e20000000800 */
[----:B-1----:R-:W-:-:S07]  /*5110*/  FFMA.FTZ R6, R12, c[0x0][0x2d0], -R2 ;  /* 0x0000b4000c067a23 */ /* 0x002fce0000010802 */
[----:B------:R-:W1:Y:S01]  /*5120*/  MUFU.EX2 R245, R6 ;  /* 0x0000000600f57308 */ /* 0x000e620000000800 */
[----:B---3--:R-:W-:-:S07]  /*5130*/  FFMA.FTZ R0, R10, c[0x0][0x2d0], -R2 ;  /* 0x0000b4000a007a23 */ /* 0x008fce0000010802 */
[----:B------:R3:W4:Y:S01]  /*5140*/  MUFU.EX2 R241, R0 ;  /* 0x0000000000f17308 */ /* 0x0007220000000800 */
[----:B--2---:R-:W-:Y:S01]  /*5150*/  FMNMX.FTZ R69, R4, R7, !PT ;  /* 0x0000000704457209 */ /* 0x004fe20007810000 */
[----:B------:R-:W-:-:S06]  /*5160*/  FFMA.FTZ R4, R26, c[0x0][0x2d0], -R3 ;  /* 0x0000b4001a047a23 */ /* 0x000fcc0000010803 */
[----:B------:R-:W-:Y:S01]  /*5170*/  MUFU.EX2 R230, R4 ;  /* 0x0000000400e67308 */ /* 0x000fe20000000800 */
[----:B-1----:R-:W-:Y:S01]  /*5180*/  F2FP.PACK_AB R10, R245, R244 ;  /* 0x000000f4f50a723e */ /* 0x002fe200000000ff */
[----:B---3--:R-:W-:Y:S01]  /*5190*/  FMUL.FTZ R0, R5, c[0x0][0x2d0] ;  /* 0x0000b40005007a20 */ /* 0x008fe20000410000 */
[----:B----4-:R-:W-:-:S04]  /*51a0*/  F2FP.PACK_AB R8, R241, R242 ;  /* 0x000000f2f108723e */ /* 0x010fc800000000ff */
[----:B------:R-:W-:Y:S02]  /*51b0*/  FSEL R0, R0, RZ, P0 ;  /* 0x000000ff00007208 */ /* 0x000fe40000000000 */
[----:B------:R-:W-:-:S03]  /*51c0*/  FSETP.NEU.FTZ.AND P0, PT, R69, -INF , PT ;  /* 0xff8000004500780b */ /* 0x000fc60003f1d000 */
[----:B------:R-:W-:-:S04]  /*51d0*/  FFMA.FTZ R6, R13, c[0x0][0x2d0], -R0 ;  /* 0x0000b4000d067a23 */ /* 0x000fc80000010800 */
[----:B------:R1:W-:Y:S02]  /*51e0*/  MUFU.EX2 R238, R6 ;  /* 0x0000000600ee7308 */ /* 0x0003e40000000800 */
[----:B-1----:R-:W-:-:S06]  /*51f0*/  FFMA.FTZ R6, R14, c[0x0][0x2d0], -R0 ;  /* 0x0000b4000e067a23 */ /* 0x002fcc0000010800 */
[----:B------:R1:W2:Y:S02]  /*5200*/  MUFU.EX2 R237, R6 ;  /* 0x0000000600ed7308 */ /* 0x0002a40000000800 */
[----:B-1----:R-:W-:Y:S01]  /*5210*/  FFMA.FTZ R6, R15, c[0x0][0x2d0], -R0 ;  /* 0x0000b4000f067a23 */ /* 0x002fe20000010800 */
[----:B--2---:R-:W-:-:S05]  /*5220*/  F2FP.PACK_AB R9, R237, R238 ;  /* 0x000000eeed09723e */ /* 0x004fca00000000ff */
[----:B------:R1:W-:Y:S02]  /*5230*/  MUFU.EX2 R239, R6 ;  /* 0x0000000600ef7308 */ /* 0x0003e40000000800 */
[----:B-1----:R-:W-:-:S06]  /*5240*/  FFMA.FTZ R6, R24, c[0x0][0x2d0], -R0 ;  /* 0x0000b40018067a23 */ /* 0x002fcc0000010800 */
[----:B------:R1:W2:Y:S02]  /*5250*/  MUFU.EX2 R240, R6 ;  /* 0x0000000600f07308 */ /* 0x0002a40000000800 */
[----:B-1----:R-:W-:Y:S01]  /*5260*/  FFMA.FTZ R6, R25, c[0x0][0x2d0], -R3 ;  /* 0x0000b40019067a23 */ /* 0x002fe20000010803 */
[----:B--2---:R-:W-:-:S05]  /*5270*/  F2FP.PACK_AB R11, R240, R239 ;  /* 0x000000eff00b723e */ /* 0x004fca00000000ff */
[----:B------:R1:W2:Y:S02]  /*5280*/  MUFU.EX2 R231, R6 ;  /* 0x0000000600e77308 */ /* 0x0002a40000000800 */
[C---:B------:R-:W-:Y:S08]  /*5290*/  HMMA.16816.F32 R80, R8.reuse, R16, RZ ;  /* 0x000000100850723c */ /* 0x040ff000000018ff */
[----:B------:R-:W-:Y:S01]  /*52a0*/  HMMA.16816.F32 R64, R8, R18, RZ ;  /* 0x000000120840723c */ /* 0x000fe200000018ff */
[----:B-1----:R-:W-:Y:S01]  /*52b0*/  FMUL.FTZ R6, R69, c[0x0][0x2d0] ;  /* 0x0000b40045067a20 */ /* 0x002fe20000410000 */
[----:B--2---:R-:W-:-:S06]  /*52c0*/  F2FP.PACK_AB R12, R231, R243 ;  /* 0x000000f3e70c723e */ /* 0x004fcc00000000ff */
[C---:B------:R-:W-:Y:S01]  /*52d0*/  HMMA.16816.F32 R76, R8.reuse, R20, RZ ;  /* 0x00000014084c723c */ /* 0x040fe200000018ff */
[----:B------:R-:W-:Y:S01]  /*52e0*/  FSEL R4, R6, RZ, P0 ;  /* 0x000000ff06047208 */ /* 0x000fe20000000000 */
[----:B------:R-:W-:Y:S02]  /*52f0*/  FFMA.FTZ R6, R27, c[0x0][0x2d0], -R3 ;  /* 0x0000b4001b067a23 */ /* 0x000fe40000010803 */
[----:B------:R-:W1:Y:S02]  /*5300*/  LDSM.16.MT88.4 R24, [R197+0x800] ;  /* 0x00080000c518783b */ /* 0x000e640000004200 */
[----:B------:R2:W3:Y:S02]  /*5310*/  MUFU.EX2 R233, R6 ;  /* 0x0000000600e97308 */ /* 0x0004e40000000800 */
[C---:B------:R-:W-:Y:S08]  /*5320*/  HMMA.16816.F32 R56, R8.reuse, R28, RZ ;  /* 0x0000001c0838723c */ /* 0x040ff000000018ff */
[----:B------:R-:W-:Y:S01]  /*5330*/  HMMA.16816.F32 R48, R8, R40, RZ ;  /* 0x000000280830723c */ /* 0x000fe200000018ff */
[----:B--2---:R-:W-:Y:S01]  /*5340*/  FFMA.FTZ R6, R32, c[0x0][0x2d0], -R4 ;  /* 0x0000b40020067a23 */ /* 0x004fe20000010804 */
[----:B---3--:R-:W-:-:S06]  /*5350*/  F2FP.PACK_AB R14, R233, R230 ;  /* 0x000000e6e90e723e */ /* 0x008fcc00000000ff */
[C---:B------:R-:W-:Y:S01]  /*5360*/  HMMA.16816.F32 R60, R8.reuse, R22, RZ ;  /* 0x00000016083c723c */ /* 0x040fe200000018ff */
[----:B------:R2:W-:Y:S07]  /*5370*/  MUFU.EX2 R228, R6 ;  /* 0x0000000600e47308 */ /* 0x0005ee0000000800 */
[C---:B------:R-:W-:Y:S08]  /*5380*/  HMMA.16816.F32 R52, R8.reuse, R30, RZ ;  /* 0x0000001e0834723c */ /* 0x040ff000000018ff */
[----:B------:R-:W-:Y:S01]  /*5390*/  HMMA.16816.F32 R44, R8, R42, RZ ;  /* 0x0000002a082c723c */ /* 0x000fe200000018ff */
[----:B--2---:R-:W-:-:S04]  /*53a0*/  FFMA.FTZ R6, R33, c[0x0][0x2d0], -R4 ;  /* 0x0000b40021067a23 */ /* 0x004fc80000010804 */
[----:B------:R2:W3:Y:S02]  /*53b0*/  MUFU.EX2 R7, R6 ;  /* 0x0000000600077308 */ /* 0x0004e40000000800 */
[----:B--2---:R-:W-:Y:S01]  /*53c0*/  FFMA.FTZ R6, R34, c[0x0][0x2d0], -R4 ;  /* 0x0000b40022067a23 */ /* 0x004fe20000010804 */
[----:B---3--:R-:W-:-:S05]  /*53d0*/  F2FP.PACK_AB R13, R7, R228 ;  /* 0x000000e4070d723e */ /* 0x008fca00000000ff */
[----:B------:R2:W-:Y:S02]  /*53e0*/  MUFU.EX2 R227, R6 ;  /* 0x0000000600e37308 */ /* 0x0005e40000000800 */
[----:B--2---:R-:W-:Y:S02]  /*53f0*/  FFMA.FTZ R6, R35, c[0x0][0x2d0], -R4 ;  /* 0x0000b40023067a23 */ /* 0x004fe40000010804 */
[----:B------:R-:W-:Y:S04]  /*5400*/  LDSM.16.MT88.4 R32, [R200+0x800] ;  /* 0x00080000c820783b */ /* 0x000fe80000004200 */
[----:B------:R2:W3:Y:S02]  /*5410*/  MUFU.EX2 R229, R6 ;  /* 0x0000000600e57308 */ /* 0x0004e40000000800 */
[----:B--2---:R-:W-:Y:S01]  /*5420*/  FFMA.FTZ R6, R36, c[0x0][0x2d0], -R2 ;  /* 0x0000b40024067a23 */ /* 0x004fe20000010802 */
[----:B---3--:R-:W-:-:S05]  /*5430*/  F2FP.PACK_AB R15, R229, R227 ;  /* 0x000000e3e50f723e */ /* 0x008fca00000000ff */
[----:B------:R2:W-:Y:S02]  /*5440*/  MUFU.EX2 R232, R6 ;  /* 0x0000000600e87308 */ /* 0x0005e40000000800 */
[C---:B------:R-:W-:Y:S08]  /*5450*/  HMMA.16816.F32 R88, R12.reuse, R16, RZ ;  /* 0x000000100c58723c */ /* 0x040ff000000018ff */
[----:B------:R-:W-:Y:S01]  /*5460*/  HMMA.16816.F32 R104, R12, R18, RZ ;  /* 0x000000120c68723c */ /* 0x000fe200000018ff */
[----:B------:R-:W3:Y:S01]  /*5470*/  LDSM.16.MT88.4 R16, [R198+0x800] ;  /* 0x00080000c610783b */ /* 0x000ee20000004200 */
[----:B--2---:R-:W-:-:S04]  /*5480*/  FFMA.FTZ R6, R37, c[0x0][0x2d0], -R2 ;  /* 0x0000b40025067a23 */ /* 0x004fc80000010802 */
[----:B------:R2:W4:Y:S02]  /*5490*/  MUFU.EX2 R236, R6 ;  /* 0x0000000600ec7308 */ /* 0x0005240000000800 */
[C---:B------:R-:W-:Y:S08]  /*54a0*/  HMMA.16816.F32 R84, R12.reuse, R20, RZ ;  /* 0x000000140c54723c */ /* 0x040ff000000018ff */
[----:B------:R-:W-:Y:S01]  /*54b0*/  HMMA.16816.F32 R112, R12, R22, RZ ;  /* 0x000000160c70723c */ /* 0x000fe200000018ff */
[----:B--2---:R-:W-:-:S07]  /*54c0*/  FFMA.FTZ R6, R38, c[0x0][0x2d0], -R2 ;  /* 0x0000b40026067a23 */ /* 0x004fce0000010802 */
[C---:B------:R-:W-:Y:S01]  /*54d0*/  HMMA.16816.F32 R20, R12.reuse, R40, RZ ;  /* 0x000000280c14723c */ /* 0x040fe200000018ff */
[----:B----4-:R-:W-:Y:S01]  /*54e0*/  F2FP.PACK_AB R8, R236, R232 ;  /* 0x000000e8ec08723e */ /* 0x010fe200000000ff */
[----:B------:R2:W-:Y:S06]  /*54f0*/  MUFU.EX2 R235, R6 ;  /* 0x0000000600eb7308 */ /* 0x0005ec0000000800 */
[C---:B------:R-:W-:Y:S08]  /*5500*/  HMMA.16816.F32 R96, R12.reuse, R42, RZ ;  /* 0x0000002a0c60723c */ /* 0x040ff000000018ff */
[----:B------:R-:W-:Y:S01]  /*5510*/  HMMA.16816.F32 R116, R12, R30, RZ ;  /* 0x0000001e0c74723c */ /* 0x000fe200000018ff */
[----:B--2---:R-:W-:-:S02]  /*5520*/  FFMA.FTZ R6, R39, c[0x0][0x2d0], -R2 ;  /* 0x0000b40027067a23 */ /* 0x004fc40000010802 */
[----:B------:R-:W2:Y:S02]  /*5530*/  LDSM.16.MT88.4 R36, [R201+0x800] ;  /* 0x00080000c924783b */ /* 0x000ea40000004200 */
[----:B------:R4:W5:Y:S02]  /*5540*/  MUFU.EX2 R234, R6 ;  /* 0x0000000600ea7308 */ /* 0x0009640000000800 */
[----:B----4-:R-:W-:Y:S01]  /*5550*/  FFMA.FTZ R6, R71, c[0x0][0x2d0], -R0 ;  /* 0x0000b40047067a23 */ /* 0x010fe20000010800 */
[----:B-----5:R-:W-:-:S05]  /*5560*/  F2FP.PACK_AB R10, R234, R235 ;  /* 0x000000ebea0a723e */ /* 0x020fca00000000ff */
[----:B------:R4:W-:Y:S02]  /*5570*/  MUFU.EX2 R224, R6 ;  /* 0x0000000600e07308 */ /* 0x0009e40000000800 */
[----:B----4-:R-:W-:-:S06]  /*5580*/  FFMA.FTZ R6, R72, c[0x0][0x2d0], -R0 ;  /* 0x0000b40048067a23 */ /* 0x010fcc0000010800 */
[----:B------:R4:W5:Y:S02]  /*5590*/  MUFU.EX2 R223, R6 ;  /* 0x0000000600df7308 */ /* 0x0009640000000800 */
[--C-:B----4-:R-:W-:Y:S01]  /*55a0*/  FFMA.FTZ R6, R73, c[0x0][0x2d0], -R0.reuse ;  /* 0x0000b40049067a23 */ /* 0x110fe20000010800 */
[----:B-----5:R-:W-:Y:S01]  /*55b0*/  F2FP.PACK_AB R9, R223, R224 ;  /* 0x000000e0df09723e */ /* 0x020fe200000000ff */
[----:B------:R-:W-:Y:S01]  /*55c0*/  HMMA.16816.F32 R72, R12, R28, RZ ;  /* 0x0000001c0c48723c */ /* 0x000fe200000018ff */
[----:B------:R-:W4:Y:S03]  /*55d0*/  LDSM.16.MT88.4 R28, [R198+0x1000] ;  /* 0x00100000c61c783b */ /* 0x000f260000004200 */
[----:B------:R5:W-:Y:S01]  /*55e0*/  MUFU.EX2 R226, R6 ;  /* 0x0000000600e27308 */ /* 0x000be20000000800 */
[----:B------:R-:W-:Y:S01]  /*55f0*/  LDSM.16.MT88.4 R12, [R197+0x1000] ;  /* 0x00100000c50c783b */ /* 0x000fe20000004200 */
[----:B-----5:R-:W-:-:S06]  /*5600*/  FFMA.FTZ R6, R92, c[0x0][0x2d0], -R0 ;  /* 0x0000b4005c067a23 */ /* 0x020fcc0000010800 */
[----:B------:R5:W1:Y:S02]  /*5610*/  MUFU.EX2 R225, R6 ;  /* 0x0000000600e17308 */ /* 0x000a640000000800 */
[----:B-----5:R-:W-:Y:S01]  /*5620*/  FFMA.FTZ R6, R93, c[0x0][0x2d0], -R3 ;  /* 0x0000b4005d067a23 */ /* 0x020fe20000010803 */
[----:B-1----:R-:W-:-:S05]  /*5630*/  F2FP.PACK_AB R11, R225, R226 ;  /* 0x000000e2e10b723e */ /* 0x002fca00000000ff */
[----:B------:R1:W-:Y:S02]  /*5640*/  MUFU.EX2 R195, R6 ;  /* 0x0000000600c37308 */ /* 0x0003e40000000800 */
[C---:B------:R-:W-:Y:S08]  /*5650*/  HMMA.16816.F32 R108, R8.reuse, R24, R80 ;  /* 0x00000018086c723c */ /* 0x040ff00000001850 */
[----:B---3--:R-:W-:Y:S01]  /*5660*/  HMMA.16816.F32 R80, R8, R16, R56 ;  /* 0x000000100850723c */ /* 0x008fe20000001838 */
[----:B-1----:R-:W-:-:S04]  /*5670*/  FFMA.FTZ R6, R94, c[0x0][0x2d0], -R3 ;  /* 0x0000b4005e067a23 */ /* 0x002fc80000010803 */
[----:B------:R1:W3:Y:S03]  /*5680*/  MUFU.EX2 R194, R6 ;  /* 0x0000000600c27308 */ /* 0x0002e60000000800 */
[C---:B------:R-:W-:Y:S08]  /*5690*/  HMMA.16816.F32 R64, R8.reuse, R26, R64 ;  /* 0x0000001a0840723c */ /* 0x040ff00000001840 */
[----:B--2---:R-:W-:Y:S01]  /*56a0*/  HMMA.16816.F32 R60, R8, R38, R60 ;  /* 0x00000026083c723c */ /* 0x004fe2000000183c */
[----:B-1----:R-:W-:-:S07]  /*56b0*/  FFMA.FTZ R6, R95, c[0x0][0x2d0], -R3 ;  /* 0x0000b4005f067a23 */ /* 0x002fce0000010803 */
[C---:B------:R-:W-:Y:S01]  /*56c0*/  HMMA.16816.F32 R56, R8.reuse, R18, R52 ;  /* 0x000000120838723c */ /* 0x040fe20000001834 */
[----:B------:R1:W-:Y:S07]  /*56d0*/  MUFU.EX2 R217, R6 ;  /* 0x0000000600d97308 */ /* 0x0003ee0000000800 */
[C---:B------:R-:W-:Y:S08]  /*56e0*/  HMMA.16816.F32 R92, R8.reuse, R36, R76 ;  /* 0x00000024085c723c */ /* 0x040ff0000000184c */
[----:B------:R-:W-:Y:S01]  /*56f0*/  HMMA.16816.F32 R76, R8, R32, R48 ;  /* 0x00000020084c723c */ /* 0x000fe20000001830 */
[----:B-1----:R-:W-:-:S04]  /*5700*/  FFMA.FTZ R6, R100, c[0x0][0x2d0], -R3 ;  /* 0x0000b40064067a23 */ /* 0x002fc80000010803 */
[----:B------:R1:W2:Y:S03]  /*5710*/  MUFU.EX2 R193, R6 ;  /* 0x0000000600c17308 */ /* 0x0002a60000000800 */
[----:B------:R-:W-:Y:S07]  /*5720*/  HMMA.16816.F32 R44, R8, R34, R44 ;  /* 0x00000022082c723c */ /* 0x000fee000000182c */
[----:B---3--:R-:W-:Y:S01]  /*5730*/  F2FP.PACK_AB R8, R194, R195 ;  /* 0x000000c3c208723e */ /* 0x008fe200000000ff */
[----:B-1----:R-:W-:Y:S01]  /*5740*/  FFMA.FTZ R6, R101, c[0x0][0x2d0], -R4 ;  /* 0x0000b40065067a23 */ /* 0x002fe20000010804 */
[----:B--2---:R-:W-:-:S03]  /*5750*/  F2FP.PACK_AB R10, R193, R217 ;  /* 0x000000d9c10a723e */ /* 0x004fc600000000ff */
        /* <DEDUP_REMOVED lines=10> */
[----:B------:R1:W-:Y:S02]  /*5800*/  MUFU.EX2 R183, R6 ;  /* 0x0000000600b77308 */ /* 0x0003e40000000800 */
[C---:B------:R-:W-:Y:S08]  /*5810*/  HMMA.16816.F32 R52, R8.reuse, R24, R88 ;  /* 0x000000180834723c */ /* 0x040ff00000001858 */
[----:B------:R-:W-:Y:S01]  /*5820*/  HMMA.16816.F32 R40, R8, R26, R104 ;  /* 0x0000001a0828723c */ /* 0x000fe20000001868 */
[----:B-1----:R-:W-:-:S04]  /*5830*/  FFMA.FTZ R6, R122, c[0x0][0x2d0], -R2 ;  /* 0x0000b4007a067a23 */ /* 0x002fc80000010802 */
[----:B------:R1:W-:Y:S03]  /*5840*/  MUFU.EX2 R180, R6 ;  /* 0x0000000600b47308 */ /* 0x0003e60000000800 */
[C---:B------:R-:W-:Y:S08]  /*5850*/  HMMA.16816.F32 R48, R8.reuse, R36, R84 ;  /* 0x000000240830723c */ /* 0x040ff00000001854 */
[----:B------:R-:W-:Y:S01]  /*5860*/  HMMA.16816.F32 R24, R8, R38, R112 ;  /* 0x000000260818723c */ /* 0x000fe20000001870 */
[----:B------:R-:W2:Y:S01]  /*5870*/  LDSM.16.MT88.4 R36, [R200+0x1000] ;  /* 0x00100000c824783b */ /* 0x000ea20000004200 */
[----:B-1----:R-:W-:-:S06]  /*5880*/  FFMA.FTZ R6, R123, c[0x0][0x2d0], -R2 ;  /* 0x0000b4007b067a23 */ /* 0x002fcc0000010802 */
[C---:B------:R-:W-:Y:S01]  /*5890*/  HMMA.16816.F32 R100, R8.reuse, R32, R20 ;  /* 0x000000200864723c */ /* 0x040fe20000001814 */
[----:B------:R-:W1:Y:S01]  /*58a0*/  LDSM.16.MT88.4 R20, [R201+0x1000] ;  /* 0x00100000c914783b */ /* 0x000e620000004200 */
[----:B------:R3:W5:Y:S06]  /*58b0*/  MUFU.EX2 R181, R6 ;  /* 0x0000000600b57308 */ /* 0x00076c0000000800 */
[C---:B------:R-:W-:Y:S08]  /*58c0*/  HMMA.16816.F32 R72, R8.reuse, R16, R72 ;  /* 0x000000100848723c */ /* 0x040ff00000001848 */
[----:B------:R-:W-:Y:S01]  /*58d0*/  HMMA.16816.F32 R16, R8, R18, R116 ;  /* 0x000000120810723c */ /* 0x000fe20000001874 */
[----:B------:R-:W-:Y:S01]  /*58e0*/  LDSM.16.MT88.4 R116, [R201+0x2000] ;  /* 0x00200000c974783b */ /* 0x000fe20000004200 */
[----:B---3--:R-:W-:-:S04]  /*58f0*/  FFMA.FTZ R6, R124, c[0x0][0x2d0], -R2 ;  /* 0x0000b4007c067a23 */ /* 0x008fc80000010802 */
[----:B------:R3:W-:Y:S02]  /*5900*/  MUFU.EX2 R179, R6 ;  /* 0x0000000600b37308 */ /* 0x0007e40000000800 */
[----:B------:R-:W-:Y:S07]  /*5910*/  HMMA.16816.F32 R84, R8, R34, R96 ;  /* 0x000000220854723c */ /* 0x000fee0000001860 */
[----:B-----5:R-:W-:Y:S01]  /*5920*/  F2FP.PACK_AB R8, R181, R180 ;  /* 0x000000b4b508723e */ /* 0x020fe200000000ff */
[----:B---3--:R-:W-:-:S04]  /*5930*/  FFMA.FTZ R6, R125, c[0x0][0x2d0], -R2 ;  /* 0x0000b4007d067a23 */ /* 0x008fc80000010802 */
[----:B------:R3:W5:Y:S02]  /*5940*/  MUFU.EX2 R178, R6 ;  /* 0x0000000600b27308 */ /* 0x0007640000000800 */
[----:B---3--:R-:W-:Y:S01]  /*5950*/  FFMA.FTZ R6, R126, c[0x0][0x2d0], -R0 ;  /* 0x0000b4007e067a23 */ /* 0x008fe20000010800 */
[----:B-----5:R-:W-:-:S05]  /*5960*/  F2FP.PACK_AB R10, R178, R179 ;  /* 0x000000b3b20a723e */ /* 0x020fca00000000ff */
[----:B------:R3:W-:Y:S02]  /*5970*/  MUFU.EX2 R175, R6 ;  /* 0x0000000600af7308 */ /* 0x0007e40000000800 */
[----:B---3--:R-:W-:-:S06]  /*5980*/  FFMA.FTZ R6, R127, c[0x0][0x2d0], -R0 ;  /* 0x0000b4007f067a23 */ /* 0x008fcc0000010800 */
        /* <DEDUP_REMOVED lines=8> */
[----:B------:R3:W5:Y:S02]  /*5a10*/  MUFU.EX2 R170, R6 ;  /* 0x0000000600aa7308 */ /* 0x0007640000000800 */
[C---:B----4-:R-:W-:Y:S08]  /*5a20*/  HMMA.16816.F32 R88, R8.reuse, R28, R80 ;  /* 0x0000001c0858723c */ /* 0x050ff00000001850 */
[----:B--2---:R-:W-:Y:S01]  /*5a30*/  HMMA.16816.F32 R140, R8, R36, R76 ;  /* 0x00000024088c723c */ /* 0x004fe2000000184c */
[----:B---3--:R-:W-:-:S04]  /*5a40*/  FFMA.FTZ R6, R131, c[0x0][0x2d0], -R3 ;  /* 0x0000b40083067a23 */ /* 0x008fc80000010803 */
[----:B------:R2:W-:Y:S03]  /*5a50*/  MUFU.EX2 R169, R6 ;  /* 0x0000000600a97308 */ /* 0x0005e60000000800 */
[C---:B------:R-:W-:Y:S08]  /*5a60*/  HMMA.16816.F32 R80, R8.reuse, R14, R64 ;  /* 0x0000000e0850723c */ /* 0x040ff00000001840 */
[----:B-1----:R-:W-:Y:S01]  /*5a70*/  HMMA.16816.F32 R76, R8, R22, R60 ;  /* 0x00000016084c723c */ /* 0x002fe2000000183c */
[----:B--2---:R-:W-:-:S07]  /*5a80*/  FFMA.FTZ R6, R133, c[0x0][0x2d0], -R3 ;  /* 0x0000b40085067a23 */ /* 0x004fce0000010803 */
[C---:B------:R-:W-:Y:S01]  /*5a90*/  HMMA.16816.F32 R108, R8.reuse, R12, R108 ;  /* 0x0000000c086c723c */ /* 0x040fe2000000186c */
[----:B------:R1:W2:Y:S07]  /*5aa0*/  MUFU.EX2 R168, R6 ;  /* 0x0000000600a87308 */ /* 0x0002ae0000000800 */
[C---:B------:R-:W-:Y:S08]  /*5ab0*/  HMMA.16816.F32 R92, R8.reuse, R20, R92 ;  /* 0x00000014085c723c */ /* 0x040ff0000000185c */
[----:B------:R-:W-:Y:S01]  /*5ac0*/  HMMA.16816.F32 R64, R8, R30, R56 ;  /* 0x0000001e0840723c */ /* 0x000fe20000001838 */
[----:B-1----:R-:W-:-:S04]  /*5ad0*/  FFMA.FTZ R6, R132, c[0x0][0x2d0], -R3 ;  /* 0x0000b40084067a23 */ /* 0x002fc80000010803 */
[----:B------:R1:W-:Y:S03]  /*5ae0*/  MUFU.EX2 R167, R6 ;  /* 0x0000000600a77308 */ /* 0x0003e60000000800 */
[----:B------:R-:W-:Y:S07]  /*5af0*/  HMMA.16816.F32 R60, R8, R38, R44 ;  /* 0x00000026083c723c */ /* 0x000fee000000182c */
[----:B-----5:R-:W-:-:S02]  /*5b00*/  F2FP.PACK_AB R8, R170, R183 ;  /* 0x000000b7aa08723e */ /* 0x020fc400000000ff */
[----:B--2---:R-:W-:Y:S01]  /*5b10*/  F2FP.PACK_AB R10, R168, R169 ;  /* 0x000000a9a80a723e */ /* 0x004fe200000000ff */
[----:B-1----:R-:W-:-:S04]  /*5b20*/  FFMA.FTZ R6, R134, c[0x0][0x2d0], -R4 ;  /* 0x0000b40086067a23 */ /* 0x002fc80000010804 */
        /* <DEDUP_REMOVED lines=11> */
[C---:B------:R-:W-:Y:S01]  /*5be0*/  HMMA.16816.F32 R32, R8.reuse, R22, R24 ;  /* 0x000000160820723c */ /* 0x040fe20000001818 */
[----:B------:R-:W2:Y:S07]  /*5bf0*/  LDSM.16.MT88.4 R24, [R197+0x1800] ;  /* 0x00180000c518783b */ /* 0x000eae0000004200 */
[----:B------:R-:W-:Y:S01]  /*5c00*/  HMMA.16816.F32 R48, R8, R20, R48 ;  /* 0x000000140830723c */ /* 0x000fe20000001830 */
[----:B------:R-:W3:Y:S01]  /*5c10*/  LDSM.16.MT88.4 R20, [R201+0x1800] ;  /* 0x00180000c914783b */ /* 0x000ee20000004200 */
[----:B-1----:R-:W-:-:S03]  /*5c20*/  FFMA.FTZ R6, R135, c[0x0][0x2d0], -R3 ;  /* 0x0000b40087067a23 */ /* 0x002fc60000010803 */
[----:B------:R-:W-:Y:S01]  /*5c30*/  LDSM.16.MT88.4 R132, [R198+0x2000] ;  /* 0x00200000c684783b */ /* 0x000fe20000004200 */
[----:B------:R1:W-:Y:S02]  /*5c40*/  MUFU.EX2 R161, R6 ;  /* 0x0000000600a17308 */ /* 0x0003e40000000800 */
[C---:B------:R-:W-:Y:S08]  /*5c50*/  HMMA.16816.F32 R56, R8.reuse, R12, R52 ;  /* 0x0000000c0838723c */ /* 0x040ff00000001834 */
[----:B------:R-:W-:Y:S01]  /*5c60*/  HMMA.16816.F32 R44, R8, R36, R100 ;  /* 0x00000024082c723c */ /* 0x000fe20000001864 */
[----:B------:R-:W-:Y:S01]  /*5c70*/  LDSM.16.MT88.4 R100, [R197+0x2000] ;  /* 0x00200000c564783b */ /* 0x000fe20000004200 */
[----:B-1----:R-:W-:-:S06]  /*5c80*/  FFMA.FTZ R6, R148, c[0x0][0x2d0], -R2 ;  /* 0x0000b40094067a23 */ /* 0x002fcc0000010802 */
[C---:B------:R-:W-:Y:S01]  /*5c90*/  HMMA.16816.F32 R52, R8.reuse, R14, R40 ;  /* 0x0000000e0834723c */ /* 0x040fe20000001828 */
[----:B------:R-:W-:Y:S01]  /*5ca0*/  LDSM.16.MT88.4 R12, [R200+0x1800] ;  /* 0x00180000c80c783b */ /* 0x000fe20000004200 */
[----:B------:R1:W-:Y:S06]  /*5cb0*/  MUFU.EX2 R160, R6 ;  /* 0x0000000600a07308 */ /* 0x0003ec0000000800 */
[C---:B------:R-:W-:Y:S08]  /*5cc0*/  HMMA.16816.F32 R36, R8.reuse, R38, R84 ;  /* 0x000000260824723c */ /* 0x040ff00000001854 */
[----:B------:R-:W-:Y:S01]  /*5cd0*/  HMMA.16816.F32 R40, R8, R28, R72 ;  /* 0x0000001c0828723c */ /* 0x000fe20000001848 */
[----:B-1----:R-:W-:-:S04]  /*5ce0*/  FFMA.FTZ R6, R147, c[0x0][0x2d0], -R2 ;  /* 0x0000b40093067a23 */ /* 0x002fc80000010802 */
[----:B------:R1:W4:Y:S03]  /*5cf0*/  MUFU.EX2 R159, R6 ;  /* 0x00000006009f7308 */ /* 0x0003260000000800 */
[----:B------:R-:W-:Y:S01]  /*5d00*/  HMMA.16816.F32 R28, R8, R30, R16 ;  /* 0x0000001e081c723c */ /* 0x000fe20000001810 */
[----:B------:R-:W5:Y:S01]  /*5d10*/  LDSM.16.MT88.4 R16, [R198+0x1800] ;  /* 0x00180000c610783b */ /* 0x000f620000004200 */
[----:B-1----:R-:W-:-:S05]  /*5d20*/  FFMA.FTZ R6, R146, c[0x0][0x2d0], -R2 ;  /* 0x0000b40092067a23 */ /* 0x002fca0000010802 */
[----:B----4-:R-:W-:Y:S01]  /*5d30*/  F2FP.PACK_AB R8, R159, R160 ;  /* 0x000000a09f08723e */ /* 0x010fe200000000ff */
[----:B------:R1:W-:Y:S02]  /*5d40*/  MUFU.EX2 R158, R6 ;  /* 0x00000006009e7308 */ /* 0x0003e40000000800 */
[----:B-1----:R-:W-:-:S06]  /*5d50*/  FFMA.FTZ R6, R145, c[0x0][0x2d0], -R2 ;  /* 0x0000b40091067a23 */ /* 0x002fcc0000010802 */
[----:B------:R1:W4:Y:S02]  /*5d60*/  MUFU.EX2 R157, R6 ;  /* 0x00000006009d7308 */ /* 0x0003240000000800 */
[----:B-1----:R-:W-:Y:S01]  /*5d70*/  FFMA.FTZ R6, R153, c[0x0][0x2d0], -R0 ;  /* 0x0000b40099067a23 */ /* 0x002fe20000010800 */
[----:B----4-:R-:W-:-:S05]  /*5d80*/  F2FP.PACK_AB R10, R157, R158 ;  /* 0x0000009e9d0a723e */ /* 0x010fca00000000ff */
        /* <DEDUP_REMOVED lines=11> */
[C---:B--2---:R-:W-:Y:S08]  /*5e40*/  HMMA.16816.F32 R96, R8.reuse, R26, R80 ;  /* 0x0000001a0860723c */ /* 0x044ff00000001850 */
[----:B---3--:R-:W-:Y:S01]  /*5e50*/  HMMA.16816.F32 R112, R8, R22, R76 ;  /* 0x000000160870723c */ /* 0x008fe2000000184c */
[----:B-1----:R-:W-:-:S04]  /*5e60*/  FFMA.FTZ R6, R174, c[0x0][0x2d0], -R3 ;  /* 0x0000b400ae067a23 */ /* 0x002fc80000010803 */
[----:B------:R1:W-:Y:S03]  /*5e70*/  MUFU.EX2 R85, R6 ;  /* 0x0000000600557308 */ /* 0x0003e60000000800 */
[C---:B------:R-:W-:Y:S08]  /*5e80*/  HMMA.16816.F32 R108, R8.reuse, R24, R108 ;  /* 0x00000018086c723c */ /* 0x040ff0000000186c */
[----:B------:R-:W-:Y:S01]  /*5e90*/  HMMA.16816.F32 R92, R8, R20, R92 ;  /* 0x00000014085c723c */ /* 0x000fe2000000185c */
[----:B-1----:R-:W-:-:S07]  /*5ea0*/  FFMA.FTZ R6, R177, c[0x0][0x2d0], -R3 ;  /* 0x0000b400b1067a23 */ /* 0x002fce0000010803 */
[C---:B-----5:R-:W-:Y:S01]  /*5eb0*/  HMMA.16816.F32 R124, R8.reuse, R16, R88 ;  /* 0x00000010087c723c */ /* 0x060fe20000001858 */
[----:B------:R1:W2:Y:S07]  /*5ec0*/  MUFU.EX2 R84, R6 ;  /* 0x0000000600547308 */ /* 0x0002ae0000000800 */
[C---:B------:R-:W-:Y:S08]  /*5ed0*/  HMMA.16816.F32 R64, R8.reuse, R18, R64 ;  /* 0x000000120840723c */ /* 0x040ff00000001840 */
[----:B------:R-:W-:Y:S01]  /*5ee0*/  HMMA.16816.F32 R140, R8, R12, R140 ;  /* 0x0000000c088c723c */ /* 0x000fe2000000188c */
[--C-:B-1----:R-:W-:Y:S01]  /*5ef0*/  FFMA.FTZ R6, R176, c[0x0][0x2d0], -R3.reuse ;  /* 0x0000b400b0067a23 */ /* 0x102fe20000010803 */
[----:B--2---:R-:W-:Y:S01]  /*5f00*/  F2FP.PACK_AB R148, R84, R85 ;  /* 0x000000555494723e */ /* 0x004fe200000000ff */
[----:B------:R-:W-:-:S02]  /*5f10*/  FFMA.FTZ R3, R182, c[0x0][0x2d0], -R3 ;  /* 0x0000b400b6037a23 */ /* 0x000fc40000010803 */
[----:B------:R1:W-:Y:S03]  /*5f20*/  MUFU.EX2 R81, R6 ;  /* 0x0000000600517308 */ /* 0x0003e60000000800 */
[----:B------:R-:W-:Y:S05]  /*5f30*/  HMMA.16816.F32 R60, R8, R14, R60 ;  /* 0x0000000e083c723c */ /* 0x000fea000000183c */
[----:B------:R2:W-:Y:S02]  /*5f40*/  MUFU.EX2 R77, R3 ;  /* 0x00000003004d7308 */ /* 0x0005e40000000800 */
[----:B------:R-:W-:-:S02]  /*5f50*/  F2FP.PACK_AB R8, R165, R167 ;  /* 0x000000a7a508723e */ /* 0x000fc400000000ff */
[----:B------:R-:W-:Y:S01]  /*5f60*/  F2FP.PACK_AB R10, R152, R161 ;  /* 0x000000a1980a723e */ /* 0x000fe200000000ff */
[----:B-1----:R-:W-:-:S04]  /*5f70*/  FFMA.FTZ R6, R219, c[0x0][0x2d0], -R4 ;  /* 0x0000b400db067a23 */ /* 0x002fc80000010804 */
[----:B------:R1:W-:Y:S01]  /*5f80*/  MUFU.EX2 R80, R6 ;  /* 0x0000000600507308 */ /* 0x0003e20000000800 */
[----:B--2---:R-:W-:-:S07]  /*5f90*/  FFMA.FTZ R3, R215, c[0x0][0x2d0], -R2 ;  /* 0x0000b400d7037a23 */ /* 0x004fce0000010802 */
[----:B------:R2:W-:Y:S01]  /*5fa0*/  MUFU.EX2 R71, R3 ;  /* 0x0000000300477308 */ /* 0x0005e20000000800 */
[----:B-1----:R-:W-:-:S07]  /*5fb0*/  FFMA.FTZ R6, R192, c[0x0][0x2d0], -R4 ;  /* 0x0000b400c0067a23 */ /* 0x002fce0000010804 */
[----:B------:R1:W3:Y:S01]  /*5fc0*/  MUFU.EX2 R76, R6 ;  /* 0x00000006004c7308 */ /* 0x0002e20000000800 */
[----:B--2---:R-:W-:-:S07]  /*5fd0*/  FFMA.FTZ R3, R218, c[0x0][0x2d0], -R2 ;  /* 0x0000b400da037a23 */ /* 0x004fce0000010802 */
[----:B------:R2:W4:Y:S01]  /*5fe0*/  MUFU.EX2 R73, R3 ;  /* 0x0000000300497308 */ /* 0x0005220000000800 */
[----:B-1----:R-:W-:Y:S01]  /*5ff0*/  FFMA.FTZ R6, R149, c[0x0][0x2d0], -R4 ;  /* 0x0000b40095067a23 */ /* 0x002fe20000010804 */
[----:B---3--:R-:W-:-:S06]  /*6000*/  F2FP.PACK_AB R9, R76, R80 ;  /* 0x000000504c09723e */ /* 0x008fcc00000000ff */
[----:B------:R1:W-:Y:S01]  /*6010*/  MUFU.EX2 R75, R6 ;  /* 0x00000006004b7308 */ /* 0x0003e20000000800 */
[--C-:B--2---:R-:W-:Y:S01]  /*6020*/  FFMA.FTZ R3, R212, c[0x0][0x2d0], -R2.reuse ;  /* 0x0000b400d4037a23 */ /* 0x104fe20000010802 */
[----:B----4-:R-:W-:Y:S01]  /*6030*/  F2FP.PACK_AB R144, R73, R71 ;  /* 0x000000474990723e */ /* 0x010fe200000000ff */
[----:B------:R-:W-:-:S05]  /*6040*/  FFMA.FTZ R2, R189, c[0x0][0x2d0], -R2 ;  /* 0x0000b400bd027a23 */ /* 0x000fca0000010802 */
[----:B------:R2:W-:Y:S01]  /*6050*/  MUFU.EX2 R72, R3 ;  /* 0x0000000300487308 */ /* 0x0005e20000000800 */
[----:B-1----:R-:W-:Y:S01]  /*6060*/  FFMA.FTZ R6, R150, c[0x0][0x2d0], -R4 ;  /* 0x0000b40096067a23 */ /* 0x002fe20000010804 */
[----:B------:R-:W-:-:S06]  /*6070*/  F2FP.PACK_AB R150, R77, R81 ;  /* 0x000000514d96723e */ /* 0x000fcc00000000ff */
[----:B------:R-:W1:Y:S01]  /*6080*/  MUFU.EX2 R74, R6 ;  /* 0x00000006004a7308 */ /* 0x000e620000000800 */
[----:B--2---:R-:W-:-:S04]  /*6090*/  FADD.FTZ R3, R242, R241 ;  /* 0x000000f1f2037221 */ /* 0x004fc80000010000 */
[----:B------:R-:W-:Y:S01]  /*60a0*/  FADD.FTZ R3, R244, R3 ;  /* 0x00000003f4037221 */ /* 0x000fe20000010000 */
[----:B-1----:R-:W-:-:S07]  /*60b0*/  F2FP.PACK_AB R11, R74, R75 ;  /* 0x0000004b4a0b723e */ /* 0x002fce00000000ff */
[C---:B------:R-:W-:Y:S01]  /*60c0*/  HMMA.16816.F32 R56, R8.reuse, R24, R56 ;  /* 0x000000180838723c */ /* 0x040fe20000001838 */
[----:B------:R1:W2:Y:S07]  /*60d0*/  MUFU.EX2 R25, R2 ;  /* 0x0000000200197308 */ /* 0x0002ae0000000800 */
[C---:B------:R-:W-:Y:S08]  /*60e0*/  HMMA.16816.F32 R32, R8.reuse, R22, R32 ;  /* 0x000000160820723c */ /* 0x040ff00000001820 */
[----:B------:R-:W-:Y:S01]  /*60f0*/  HMMA.16816.F32 R48, R8, R20, R48 ;  /* 0x000000140830723c */ /* 0x000fe20000001830 */
[----:B-1----:R-:W-:Y:S01]  /*6100*/  FFMA.FTZ R2, R188, c[0x0][0x2d0], -R0 ;  /* 0x0000b400bc027a23 */ /* 0x002fe20000010800 */
[----:B--2---:R-:W-:-:S03]  /*6110*/  F2FP.PACK_AB R146, R25, R72 ;  /* 0x000000481992723e */ /* 0x004fc600000000ff */
[----:B------:R1:W-:Y:S03]  /*6120*/  MUFU.EX2 R24, R2 ;  /* 0x0000000200187308 */ /* 0x0003e60000000800 */
[C---:B------:R-:W-:Y:S08]  /*6130*/  HMMA.16816.F32 R44, R8.reuse, R12, R44 ;  /* 0x0000000c082c723c */ /* 0x040ff0000000182c */
[----:B------:R-:W-:Y:S01]  /*6140*/  HMMA.16816.F32 R52, R8, R26, R52 ;  /* 0x0000001a0834723c */ /* 0x000fe20000001834 */
[----:B-1----:R-:W-:-:S07]  /*6150*/  FFMA.FTZ R2, R191, c[0x0][0x2d0], -R0 ;  /* 0x0000b400bf027a23 */ /* 0x002fce0000010800 */
[C---:B------:R-:W-:Y:S01]  /*6160*/  HMMA.16816.F32 R40, R8.reuse, R16, R40 ;  /* 0x000000100828723c */ /* 0x040fe20000001828 */
[----:B------:R1:W2:Y:S07]  /*6170*/  MUFU.EX2 R22, R2 ;  /* 0x0000000200167308 */ /* 0x0002ae0000000800 */
[C---:B------:R-:W-:Y:S01]  /*6180*/  HMMA.16816.F32 R28, R8.reuse, R18, R28 ;  /* 0x00000012081c723c */ /* 0x040fe2000000181c */
[----:B------:R-:W3:Y:S07]  /*6190*/  LDSM.16.MT88.4 R16, [R200+0x2000] ;  /* 0x00200000c810783b */ /* 0x000eee0000004200 */
[----:B------:R-:W-:Y:S01]  /*61a0*/  HMMA.16816.F32 R36, R8, R14, R36 ;  /* 0x0000000e0824723c */ /* 0x000fe20000001824 */
[--C-:B-1----:R-:W-:Y:S01]  /*61b0*/  FFMA.FTZ R2, R216, c[0x0][0x2d0], -R0.reuse ;  /* 0x0000b400d8027a23 */ /* 0x102fe20000010800 */
[----:B--2---:R-:W-:Y:S01]  /*61c0*/  F2FP.PACK_AB R145, R22, R24 ;  /* 0x000000181691723e */ /* 0x004fe200000000ff */
[----:B------:R-:W-:-:S02]  /*61d0*/  FFMA.FTZ R0, R220, c[0x0][0x2d0], -R0 ;  /* 0x0000b400dc007a23 */ /* 0x000fc40000010800 */
[----:B------:R1:W-:Y:S08]  /*61e0*/  MUFU.EX2 R21, R2 ;  /* 0x0000000200157308 */ /* 0x0003f00000000800 */
[----:B------:R2:W4:Y:S01]  /*61f0*/  MUFU.EX2 R20, R0 ;  /* 0x0000000000147308 */ /* 0x0005220000000800 */
[----:B-1----:R-:W-:-:S04]  /*6200*/  FADD.FTZ R2, R243, R231 ;  /* 0x000000e7f3027221 */ /* 0x002fc80000010000 */
[----:B------:R-:W-:Y:S02]  /*6210*/  FADD.FTZ R6, R230, R2 ;  /* 0x00000002e6067221 */ /* 0x000fe40000010000 */
[----:B--2---:R-:W-:Y:S01]  /*6220*/  FFMA.FTZ R0, R214, c[0x0][0x2d0], -R4 ;  /* 0x0000b400d6007a23 */ /* 0x004fe20000010804 */
[----:B----4-:R-:W-:-:S03]  /*6230*/  F2FP.PACK_AB R147, R20, R21 ;  /* 0x000000151493723e */ /* 0x010fc600000000ff */
[----:B------:R1:W-:Y:S04]  /*6240*/  MUFU.EX2 R12, R0 ;  /* 0x00000000000c7308 */ /* 0x0003e80000000800 */
[C---:B------:R-:W-:Y:S08]  /*6250*/  HMMA.16816.F32 R88, R144.reuse, R100, R108 ;  /* 0x000000649058723c */ /* 0x040ff0000000186c */
[----:B------:R-:W-:Y:S01]  /*6260*/  HMMA.16816.F32 R108, R144, R116, R92 ;  /* 0x00000074906c723c */ /* 0x000fe2000000185c */
[----:B-1----:R-:W-:-:S04]  /*6270*/  FFMA.FTZ R0, R190, c[0x0][0x2d0], -R4 ;  /* 0x0000b400be007a23 */ /* 0x002fc80000010804 */
[----:B------:R1:W2:Y:S03]  /*6280*/  MUFU.EX2 R9, R0 ;  /* 0x0000000000097308 */ /* 0x0002a60000000800 */
[C---:B------:R-:W-:Y:S08]  /*6290*/  HMMA.16816.F32 R96, R144.reuse, R102, R96 ;  /* 0x000000669060723c */ /* 0x040ff00000001860 */
[----:B------:R-:W-:Y:S01]  /*62a0*/  HMMA.16816.F32 R112, R144, R118, R112 ;  /* 0x000000769070723c */ /* 0x000fe20000001870 */
[----:B-1----:R-:W-:Y:S01]  /*62b0*/  FFMA.FTZ R0, R221, c[0x0][0x2d0], -R4 ;  /* 0x0000b400dd007a23 */ /* 0x002fe20000010804 */
[----:B--2---:R-:W-:-:S06]  /*62c0*/  F2FP.PACK_AB R149, R9, R12 ;  /* 0x0000000c0995723e */ /* 0x004fcc00000000ff */
[C---:B------:R-:W-:Y:S01]  /*62d0*/  HMMA.16816.F32 R124, R144.reuse, R132, R124 ;  /* 0x00000084907c723c */ /* 0x040fe2000000187c */
[----:B------:R1:W-:Y:S07]  /*62e0*/  MUFU.EX2 R10, R0 ;  /* 0x00000000000a7308 */ /* 0x0003ee0000000800 */
[C---:B------:R-:W-:Y:S08]  /*62f0*/  HMMA.16816.F32 R128, R144.reuse, R134, R64 ;  /* 0x000000869080723c */ /* 0x040ff00000001840 */
[----:B---3--:R-:W-:Y:S01]  /*6300*/  HMMA.16816.F32 R140, R144, R16, R140 ;  /* 0x00000010908c723c */ /* 0x008fe2000000188c */
[----:B-1----:R-:W-:-:S04]  /*6310*/  FFMA.FTZ R0, R222, c[0x0][0x2d0], -R4 ;  /* 0x0000b400de007a23 */ /* 0x002fc80000010804 */
[----:B------:R1:W2:Y:S03]  /*6320*/  MUFU.EX2 R11, R0 ;  /* 0x00000000000b7308 */ /* 0x0002a60000000800 */
[----:B------:R-:W-:Y:S01]  /*6330*/  HMMA.16816.F32 R144, R144, R18, R60 ;  /* 0x000000129090723c */ /* 0x000fe2000000183c */
[----:B-1----:R-:W-:Y:S01]  /*6340*/  FADD.FTZ R0, R228, R7 ;  /* 0x00000007e4007221 */ /* 0x002fe20000010000 */
[----:B--2---:R-:W-:Y:S01]  /*6350*/  F2FP.PACK_AB R151, R11, R10 ;  /* 0x0000000a0b97723e */ /* 0x004fe200000000ff */
        /* <DEDUP_REMOVED lines=69> */
[----:B------:R-:W-:Y:S01]  /*67b0*/  FADD.FTZ R2, R73, R0 ;  /* 0x0000000049027221 */ /* 0x000fe20000010000 */
[----:B------:R-:W-:Y:S01]  /*67c0*/  IADD3 R0, R246, -0x2, RZ ;  /* 0xfffffffef6007810 */ /* 0x000fe20007ffe0ff */
[----:B------:R-:W-:-:S02]  /*67d0*/  FADD.FTZ R6, R22, R6 ;  /* 0x0000000616067221 */ /* 0x000fc40000010000 */
[----:B------:R-:W-:Y:S01]  /*67e0*/  FADD.FTZ R4, R81, R4 ;  /* 0x0000000451047221 */ /* 0x000fe20000010000 */
[----:B------:R-:W-:Y:S01]  /*67f0*/  ISETP.GE.AND P0, PT, R0, R247, PT ;  /* 0x000000f70000720c */ /* 0x000fe20003f06270 */
[----:B------:R-:W-:Y:S02]  /*6800*/  FADD.FTZ R3, R10, R3 ;  /* 0x000000030a037221 */ /* 0x000fe40000010000 */
[----:B------:R-:W-:Y:S02]  /*6810*/  FADD.FTZ R2, R72, R2 ;  /* 0x0000000248027221 */ /* 0x000fe40000010000 */
[----:B------:R-:W-:Y:S02]  /*6820*/  FADD.FTZ R6, R21, R6 ;  /* 0x0000000615067221 */ /* 0x000fe40000010000 */
[----:B------:R-:W-:Y:S02]  /*6830*/  FADD.FTZ R7, R77, R4 ;  /* 0x000000044d077221 */ /* 0x000fe40000010000 */
[----:B------:R-:W-:-:S02]  /*6840*/  FADD.FTZ R4, R11, R3 ;  /* 0x000000030b047221 */ /* 0x000fc40000010000 */
[----:B------:R-:W-:Y:S01]  /*6850*/  FADD.FTZ R3, R25, R2 ;  /* 0x0000000219037221 */ /* 0x000fe20000010000 */
[----:B------:R1:W-:Y:S01]  /*6860*/  STL [R1], R7 ;  /* 0x0000000701007387 */ /* 0x0003e20000100800 */
[----:B------:R-:W-:-:S03]  /*6870*/  FADD.FTZ R2, R20, R6 ;  /* 0x0000000614027221 */ /* 0x000fc60000010000 */
[----:B------:R1:W-:Y:S04]  /*6880*/  STL [R1+0x4], R4 ;  /* 0x0000040401007387 */ /* 0x0003e80000100800 */
[----:B------:R1:W-:Y:S04]  /*6890*/  STL [R1+0xc], R2 ;  /* 0x00000c0201007387 */ /* 0x0003e80000100800 */
[----:B------:R1:W-:Y:S01]  /*68a0*/  STL [R1+0x8], R3 ;  /* 0x0000080301007387 */ /* 0x0003e20000100800 */
[----:B------:R-:W-:Y:S05]  /*68b0*/  @!P0 BRA `(.L_x_75) ;  /* 0x00003ae000008947 */ /* 0x000fea0003800000 */
[----:B------:R-:W-:Y:S01]  /*68c0*/  MOV R212, R0 ;  /* 0x0000000000d47202 */ /* 0x000fe20000000f00 */
[----:B-1----:R-:W-:Y:S01]  /*68d0*/  IMAD.MOV.U32 R2, RZ, RZ, R70 ;  /* 0x000000ffff027224 */ /* 0x002fe200078e0046 */
[----:B------:R-:W-:Y:S01]  /*68e0*/  MOV R3, R69 ;  /* 0x0000004500037202 */ /* 0x000fe20000000f00 */
[----:B------:R-:W-:Y:S01]  /*68f0*/  IMAD.MOV.U32 R84, RZ, RZ, R68 ;  /* 0x000000ffff547224 */ /* 0x000fe200078e0044 */
[----:B------:R-:W-:-:S02]  /*6900*/  MOV R85, R5 ;  /* 0x0000000500557202 */ /* 0x000fc40000000f00 */
.L_x_76:
[----:B------:R-:W5:Y:S01]  /*6910*/  LDL R174, [R1+0x44] ;  /* 0x0000440001ae7983 */ /* 0x000f620000100800 */
[----:B------:R-:W-:Y:S04]  /*6920*/  DEPBAR.LE SB0, 0x0 ;  /* 0x000080000000791a */ /* 0x000fe80000000000 */
[----:B------:R-:W5:Y:S01]  /*6930*/  LDL.64 R172, [R1+0x38] ;  /* 0x0000380001ac7983 */ /* 0x000f620000100a00 */
[----:B------:R-:W-:Y:S01]  /*6940*/  WARPSYNC 0xffffffff ;  /* 0xffffffff00007948 */ /* 0x000fe20003800000 */
[----:B---3--:R-:W-:Y:S01]  /*6950*/  SHF.R.S32.HI R0, RZ, 0x1f, R212 ;  /* 0x0000001fff007819 */ /* 0x008fe200000114d4 */
[----:B------:R-:W-:Y:S01]  /*6960*/  IMAD.WIDE.U32 R86, R212, c[0x0][0x208], RZ ;  /* 0x00008200d4567a25 */ /* 0x000fe200078e00ff */
[----:B------:R-:W-:Y:S02]  /*6970*/  MOV R178, c[0x0][0x208] ;  /* 0x0000820000b27a02 */ /* 0x000fe40000000f00 */
[----:B------:R-:W-:Y:S01]  /*6980*/  BAR.SYNC.DEFER_BLOCKING 0x0 ;  /* 0x0000000000007b1d */ /* 0x000fe20000010000 */
[----:B------:R-:W-:Y:S01]  /*6990*/  IMAD R0, R0, c[0x0][0x208], RZ ;  /* 0x0000820000007a24 */ /* 0x000fe200078e02ff */
[----:B------:R-:W-:Y:S03]  /*69a0*/  SHF.L.U32 R179, R178, 0x5, RZ ;  /* 0x00000005b2b37819 */ /* 0x000fe600000006ff */
[----:B------:R-:W-:Y:S05]  /*69b0*/  IMAD R0, R212, c[0x0][0x20c], R0 ;  /* 0x00008300d4007a24 */ /* 0x000fea00078e0200 */
[----:B------:R-:W-:Y:S02]  /*69c0*/  IADD3 R0, R87, R0, RZ ;  /* 0x0000000057007210 */ /* 0x000fe40007ffe0ff */
[----:B------:R-:W-:Y:S03]  /*69d0*/  MOV R87, 0x5 ;  /* 0x0000000500577802 */ /* 0x000fe60000000f00 */
[----:B------:R-:W-:Y:S01]  /*69e0*/  IMAD R0, R0, 0x50, RZ ;  /* 0x0000005000007824 */ /* 0x000fe200078e02ff */
[----:B------:R-:W-:Y:S01]  /*69f0*/  SHF.L.U64.HI R178, R178, R87, c[0x0][0x20c] ;  /* 0x00008300b2b27619 */ /* 0x000fe20000010257 */
[----:B------:R-:W-:Y:S08]  /*6a00*/  LDSM.16.M88.4 R80, [R203] ;  /* 0x00000000cb50783b */ /* 0x000ff00000000200 */
[----:B------:R-:W1:Y:S08]  /*6a10*/  LDSM.16.M88.4 R16, [R196] ;  /* 0x00000000c410783b */ /* 0x000e700000000200 */
[----:B------:R-:W3:Y:S08]  /*6a20*/  LDSM.16.M88.4 R76, [R203+0x2000] ;  /* 0x00200000cb4c783b */ /* 0x000ef00000000200 */
[----:B------:R-:W4:Y:S08]  /*6a30*/  LDSM.16.M88.4 R32, [R196+0x800] ;  /* 0x00080000c420783b */ /* 0x000f300000000200 */
[----:B------:R-:W5:Y:S08]  /*6a40*/  LDSM.16.M88.4 R48, [R196+0x1000] ;  /* 0x00100000c430783b */ /* 0x000f700000000200 */
[----:B------:R-:W1:Y:S08]  /*6a50*/  LDSM.16.M88.4 R64, [R196+0x1800] ;  /* 0x00180000c440783b */ /* 0x000e700000000200 */
[----:B------:R-:W1:Y:S08]  /*6a60*/  LDSM.16.M88.4 R152, [R196+0x2000] ;  /* 0x00200000c498783b */ /* 0x000e700000000200 */
[----:B------:R-:W-:Y:S08]  /*6a70*/  LDSM.16.M88.4 R156, [R206] ;  /* 0x00000000ce9c783b */ /* 0x000ff00000000200 */
[----:B------:R-:W3:Y:S08]  /*6a80*/  LDSM.16.M88.4 R160, [R207] ;  /* 0x00000000cfa0783b */ /* 0x000ef00000000200 */
[----:B------:R-:W4:Y:S08]  /*6a90*/  LDSM.16.M88.4 R164, [R206+0x2000] ;  /* 0x00200000cea4783b */ /* 0x000f300000000200 */
[----:B------:R-:W5:Y:S08]  /*6aa0*/  LDSM.16.M88.4 R168, [R211] ;  /* 0x00000000d3a8783b */ /* 0x000f700000000200 */
[----:B------:R-:W2:Y:S04]  /*6ab0*/  LDL R223, [R1+0x28] ;  /* 0x0000280001df7983 */ /* 0x000ea80000100800 */
[----:B------:R-:W2:Y:S04]  /*6ac0*/  LDL R222, [R1+0x40] ;  /* 0x0000400001de7983 */ /* 0x000ea80000100800 */
[----:B------:R-:W2:Y:S01]  /*6ad0*/  LDL.64 R220, [R1+0x30] ;  /* 0x0000300001dc7983 */ /* 0x000ea20000100a00 */
[-C--:B-1----:R-:W-:Y:S08]  /*6ae0*/  HMMA.16816.F32 R4, R80, R16.reuse, RZ ;  /* 0x000000105004723c */ /* 0x082ff000000018ff */
[C---:B---3--:R-:W-:Y:S08]  /*6af0*/  HMMA.16816.F32 R8, R76.reuse, R16, RZ ;  /* 0x000000104c08723c */ /* 0x048ff000000018ff */
[-C--:B------:R-:W-:Y:S08]  /*6b00*/  HMMA.16816.F32 R12, R76, R18.reuse, RZ ;  /* 0x000000124c0c723c */ /* 0x080ff000000018ff */
[C---:B------:R-:W-:Y:S08]  /*6b10*/  HMMA.16816.F32 R16, R80.reuse, R18, RZ ;  /* 0x000000125010723c */ /* 0x040ff000000018ff */
[-C--:B----4-:R-:W-:Y:S08]  /*6b20*/  HMMA.16816.F32 R20, R80, R32.reuse, RZ ;  /* 0x000000205014723c */ /* 0x090ff000000018ff */
[C---:B------:R-:W-:Y:S08]  /*6b30*/  HMMA.16816.F32 R24, R76.reuse, R32, RZ ;  /* 0x000000204c18723c */ /* 0x040ff000000018ff */
[-C--:B------:R-:W-:Y:S08]  /*6b40*/  HMMA.16816.F32 R28, R76, R34.reuse, RZ ;  /* 0x000000224c1c723c */ /* 0x080ff000000018ff */
[C---:B------:R-:W-:Y:S08]  /*6b50*/  HMMA.16816.F32 R32, R80.reuse, R34, RZ ;  /* 0x000000225020723c */ /* 0x040ff000000018ff */
[-C--:B-----5:R-:W-:Y:S08]  /*6b60*/  HMMA.16816.F32 R36, R80, R48.reuse, RZ ;  /* 0x000000305024723c */ /* 0x0a0ff000000018ff */
        /* <DEDUP_REMOVED lines=10> */
[----:B------:R-:W-:Y:S01]  /*6c10*/  HMMA.16816.F32 R80, R80, R154, RZ ;  /* 0x0000009a5050723c */ /* 0x000fe200000018ff */
[----:B------:R-:W1:Y:S07]  /*6c20*/  LDSM.16.M88.4 R152, [R210] ;  /* 0x00000000d298783b */ /* 0x000e6e0000000200 */
[-C--:B------:R-:W-:Y:S08]  /*6c30*/  HMMA.16816.F32 R4, R156, R160.reuse, R4 ;  /* 0x000000a09c04723c */ /* 0x080ff00000001804 */
[C---:B------:R-:W-:Y:S04]  /*6c40*/  HMMA.16816.F32 R8, R164.reuse, R160, R8 ;  /* 0x000000a0a408723c */ /* 0x040fe80000001808 */
[----:B------:R-:W-:Y:S04]  /*6c50*/  MOV R173, R174 ;  /* 0x000000ae00ad7202 */ /* 0x000fe80000000f00 */
[-C--:B------:R-:W-:Y:S04]  /*6c60*/  HMMA.16816.F32 R12, R164, R162.reuse, R12 ;  /* 0x000000a2a40c723c */ /* 0x080fe8000000180c */
[----:B------:R-:W-:Y:S04]  /*6c70*/  IMAD.WIDE.U32 R172, R86, 0x50, R172 ;  /* 0x0000005056ac7825 */ /* 0x000fe800078e00ac */
[C---:B------:R-:W-:Y:S01]  /*6c80*/  HMMA.16816.F32 R16, R156.reuse, R162, R16 ;  /* 0x000000a29c10723c */ /* 0x040fe20000001810 */
[----:B------:R-:W3:Y:S03]  /*6c90*/  LDSM.16.M88.4 R160, [R209] ;  /* 0x00000000d1a0783b */ /* 0x000ee60000000200 */
[C---:B------:R-:W-:Y:S02]  /*6ca0*/  LEA R86, P0, R172.reuse, c[0x0][0x1f8], 0x1 ;  /* 0x00007e00ac567a11 */ /* 0x040fe400078008ff */
[----:B------:R-:W-:Y:S02]  /*6cb0*/  IADD3 R0, R173, R0, RZ ;  /* 0x00000000ad007210 */ /* 0x000fe40007ffe0ff */
[-C--:B------:R-:W-:Y:S04]  /*6cc0*/  HMMA.16816.F32 R20, R156, R168.reuse, R20 ;  /* 0x000000a89c14723c */ /* 0x080fe80000001814 */
[----:B------:R-:W-:Y:S02]  /*6cd0*/  LEA.HI.X R87, R172, c[0x0][0x1fc], R0, 0x1, P0 ;  /* 0x00007f00ac577a11 */ /* 0x000fe400000f0c00 */
[-C--:B------:R-:W-:Y:S02]  /*6ce0*/  IADD3 R176, P2, R86, R179.reuse, RZ ;  /* 0x000000b356b07210 */ /* 0x080fe40007f5e0ff */
[C---:B------:R-:W-:Y:S04]  /*6cf0*/  HMMA.16816.F32 R24, R164.reuse, R168, R24 ;  /* 0x000000a8a418723c */ /* 0x040fe80000001818 */
[-C--:B------:R-:W-:Y:S02]  /*6d00*/  IADD3.X R177, R87, R178.reuse, RZ, P2, !PT ;  /* 0x000000b257b17210 */ /* 0x080fe400017fe4ff */
[-C--:B------:R-:W-:Y:S02]  /*6d10*/  IADD3 R174, P0, R176, R179.reuse, RZ ;  /* 0x000000b3b0ae7210 */ /* 0x080fe40007f1e0ff */
[-C--:B------:R-:W-:Y:S04]  /*6d20*/  HMMA.16816.F32 R28, R164, R170.reuse, R28 ;  /* 0x000000aaa41c723c */ /* 0x080fe8000000181c */
[-C--:B------:R-:W-:Y:S02]  /*6d30*/  IADD3.X R175, R177, R178.reuse, RZ, P0, !PT ;  /* 0x000000b2b1af7210 */ /* 0x080fe400007fe4ff */
[-C--:B------:R-:W-:Y:S02]  /*6d40*/  IADD3 R172, P2, R174, R179.reuse, RZ ;  /* 0x000000b3aeac7210 */ /* 0x080fe40007f5e0ff */
[C---:B------:R-:W-:Y:S01]  /*6d50*/  HMMA.16816.F32 R32, R156.reuse, R170, R32 ;  /* 0x000000aa9c20723c */ /* 0x040fe20000001820 */
[----:B------:R-:W4:Y:S03]  /*6d60*/  LDSM.16.M88.4 R168, [R208] ;  /* 0x00000000d0a8783b */ /* 0x000f260000000200 */
[-C--:B------:R-:W-:Y:S04]  /*6d70*/  IADD3.X R173, R175, R178.reuse, RZ, P2, !PT ;  /* 0x000000b2afad7210 */ /* 0x080fe800017fe4ff */
[-C--:B-1----:R-:W-:Y:S01]  /*6d80*/  HMMA.16816.F32 R36, R156, R152.reuse, R36 ;  /* 0x000000989c24723c */ /* 0x082fe20000001824 */
[----:B------:R-:W-:Y:S01]  /*6d90*/  @!PT LDS RZ, [RZ] ;  /* 0x00000000fffff984 */ /* 0x000fe20000000800 */
[----:B------:R-:W-:Y:S01]  /*6da0*/  @!PT LDS RZ, [RZ] ;  /* 0x00000000fffff984 */ /* 0x000fe20000000800 */
[----:B------:R-:W-:Y:S01]  /*6db0*/  @!PT LDS RZ, [RZ] ;  /* 0x00000000fffff984 */ /* 0x000fe20000000800 */
[----:B------:R1:W-:Y:S07]  /*6dc0*/  LDGSTS.E.BYPASS.LTC128B.128 [R213+0x100], [R86.64], !P1 ;  /* 0x0010000056d57fae */ /* 0x0003ee000c901d48 */
[C---:B------:R-:W-:Y:S01]  /*6dd0*/  HMMA.16816.F32 R40, R164.reuse, R152, R40 ;  /* 0x00000098a428723c */ /* 0x040fe20000001828 */
[----:B------:R5:W-:Y:S07]  /*6de0*/  LDGSTS.E.BYPASS.LTC128B.128 [R213+0x900], [R176.64], !P1 ;  /* 0x00900000b0d57fae */ /* 0x000bee000c901d48 */
[-C--:B------:R-:W-:Y:S01]  /*6df0*/  HMMA.16816.F32 R44, R164, R154.reuse, R44 ;  /* 0x0000009aa42c723c */ /* 0x080fe2000000182c */
[----:B------:R4:W-:Y:S07]  /*6e00*/  LDGSTS.E.BYPASS.LTC128B.128 [R213+0x1100], [R174.64], !P1 ;  /* 0x01100000aed57fae */ /* 0x0009ee000c901d48 */
[C---:B------:R-:W-:Y:S01]  /*6e10*/  HMMA.16816.F32 R48, R156.reuse, R154, R48 ;  /* 0x0000009a9c30723c */ /* 0x040fe20000001830 */
[----:B------:R4:W-:Y:S03]  /*6e20*/  LDGSTS.E.BYPASS.LTC128B.128 [R213+0x1900], [R172.64], !P1 ;  /* 0x01900000acd57fae */ /* 0x0009e6000c901d48 */
[----:B-1----:R-:W-:Y:S04]  /*6e30*/  IADD3 R86, P0, R172, R179, RZ ;  /* 0x000000b3ac567210 */ /* 0x002fe80007f1e0ff */
[-C--:B---3--:R-:W-:Y:S04]  /*6e40*/  HMMA.16816.F32 R52, R156, R160.reuse, R52 ;  /* 0x000000a09c34723c */ /* 0x088fe80000001834 */
[----:B------:R-:W-:Y:S04]  /*6e50*/  IADD3.X R87, R173, R178, RZ, P0, !PT ;  /* 0x000000b2ad577210 */ /* 0x000fe800007fe4ff */
[C---:B------:R-:W-:Y:S01]  /*6e60*/  HMMA.16816.F32 R56, R164.reuse, R160, R56 ;  /* 0x000000a0a438723c */ /* 0x040fe20000001838 */
[----:B------:R1:W-:Y:S07]  /*6e70*/  LDGSTS.E.BYPASS.LTC128B.128 [R213+0x2100], [R86.64], !P1 ;  /* 0x0210000056d57fae */ /* 0x0003ee000c901d48 */
[-C--:B------:R-:W-:Y:S01]  /*6e80*/  HMMA.16816.F32 R60, R164, R162.reuse, R60 ;  /* 0x000000a2a43c723c */ /* 0x080fe2000000183c */
[----:B-----5:R-:W-:Y:S07]  /*6e90*/  LDSM.16.M88.4 R176, [R202] ;  /* 0x00000000cab0783b */ /* 0x020fee0000000200 */
[C---:B------:R-:W-:Y:S01]  /*6ea0*/  HMMA.16816.F32 R64, R156.reuse, R162, R64 ;  /* 0x000000a29c40723c */ /* 0x040fe20000001840 */
[----:B----4-:R-:W3:Y:S07]  /*6eb0*/  LDSM.16.M88.4 R172, [R204] ;  /* 0x00000000ccac783b */ /* 0x010eee0000000200 */
[-C--:B------:R-:W-:Y:S01]  /*6ec0*/  HMMA.16816.F32 R68, R156, R168.reuse, R68 ;  /* 0x000000a89c44723c */ /* 0x080fe20000001844 */
[----:B------:R-:W4:Y:S02]  /*6ed0*/  LDSM.16.M88.4 R180, [R204+0x2000] ;  /* 0x00200000ccb4783b */ /* 0x000f240000000200 */
[C---:B--2---:R-:W-:Y:S02]  /*6ee0*/  ISETP.GT.AND P0, PT, R212.reuse, R223, PT ;  /* 0x000000dfd400720c */ /* 0x044fe40003f04270 */
[----:B------:R-:W-:Y:S03]  /*6ef0*/  IADD3 R212, R212, -0x1, RZ ;  /* 0xffffffffd4d47810 */ /* 0x000fe60007ffe0ff */
[C---:B------:R-:W-:Y:S01]  /*6f00*/  HMMA.16816.F32 R72, R164.reuse, R168, R72 ;  /* 0x000000a8a448723c */ /* 0x040fe20000001848 */
[----:B------:R-:W2:Y:S07]  /*6f10*/  LDSM.16.M88.4 R152, [R202+0x800] ;  /* 0x00080000ca98783b */ /* 0x000eae0000000200 */
[-C--:B------:R-:W-:Y:S01]  /*6f20*/  HMMA.16816.F32 R76, R164, R170.reuse, R76 ;  /* 0x000000aaa44c723c */ /* 0x080fe2000000184c */
[----:B------:R-:W5:Y:S07]  /*6f30*/  LDSM.16.M88.4 R160, [R202+0x1000] ;  /* 0x00100000caa0783b */ /* 0x000f6e0000000200 */
[----:B------:R-:W-:Y:S01]  /*6f40*/  HMMA.16816.F32 R80, R156, R170, R80 ;  /* 0x000000aa9c50723c */ /* 0x000fe20000001850 */
[----:B------:R-:W1:Y:S07]  /*6f50*/  LDSM.16.M88.4 R184, [R202+0x1800] ;  /* 0x00180000cab8783b */ /* 0x000e6e0000000200 */
[-C--:B---3--:R-:W-:Y:S01]  /*6f60*/  HMMA.16816.F32 R4, R172, R176.reuse, R4 ;  /* 0x000000b0ac04723c */ /* 0x088fe20000001804 */
[----:B------:R-:W3:Y:S07]  /*6f70*/  LDSM.16.M88.4 R188, [R202+0x2000] ;  /* 0x00200000cabc783b */ /* 0x000eee0000000200 */
[C---:B----4-:R-:W-:Y:S01]  /*6f80*/  HMMA.16816.F32 R8, R180.reuse, R176, R8 ;  /* 0x000000b0b408723c */ /* 0x050fe20000001808 */
[----:B------:R-:W-:Y:S07]  /*6f90*/  LDSM.16.M88.4 R164, [R205] ;  /* 0x00000000cda4783b */ /* 0x000fee0000000200 */
[-C--:B------:R-:W-:Y:S01]  /*6fa0*/  HMMA.16816.F32 R12, R180, R178.reuse, R12 ;  /* 0x000000b2b40c723c */ /* 0x080fe2000000180c */
[----:B------:R-:W4:Y:S07]  /*6fb0*/  LDSM.16.M88.4 R192, [R199] ;  /* 0x00000000c7c0783b */ /* 0x000f2e0000000200 */
[C---:B------:R-:W-:Y:S01]  /*6fc0*/  HMMA.16816.F32 R16, R172.reuse, R178, R16 ;  /* 0x000000b2ac10723c */ /* 0x040fe20000001810 */
[----:B------:R-:W0:Y:S07]  /*6fd0*/  LDGDEPBAR ;  /* 0x00000000000079af */ /* 0x000e2e0000000000 */
[-C--:B--2---:R-:W-:Y:S08]  /*6fe0*/  HMMA.16816.F32 R20, R172, R152.reuse, R20 ;  /* 0x00000098ac14723c */ /* 0x084ff00000001814 */
[C---:B------:R-:W-:Y:S08]  /*6ff0*/  HMMA.16816.F32 R24, R180.reuse, R152, R24 ;  /* 0x00000098b418723c */ /* 0x040ff00000001818 */
[-C--:B------:R-:W-:Y:S08]  /*7000*/  HMMA.16816.F32 R28, R180, R154.reuse, R28 ;  /* 0x0000009ab41c723c */ /* 0x080ff0000000181c */
[C---:B------:R-:W-:Y:S01]  /*7010*/  HMMA.16816.F32 R32, R172.reuse, R154, R32 ;  /* 0x0000009aac20723c */ /* 0x040fe20000001820 */
[----:B------:R-:W2:Y:S07]  /*7020*/  LDSM.16.M88.4 R152, [R205+0x2000] ;  /* 0x00200000cd98783b */ /* 0x000eae0000000200 */
[-C--:B-----5:R-:W-:Y:S08]  /*7030*/  HMMA.16816.F32 R36, R172, R160.reuse, R36 ;  /* 0x000000a0ac24723c */ /* 0x0a0ff00000001824 */
[C---:B------:R-:W-:Y:S08]  /*7040*/  HMMA.16816.F32 R40, R180.reuse, R160, R40 ;  /* 0x000000a0b428723c */ /* 0x040ff00000001828 */
[-C--:B------:R-:W-:Y:S08]  /*7050*/  HMMA.16816.F32 R44, R180, R162.reuse, R44 ;  /* 0x000000a2b42c723c */ /* 0x080ff0000000182c */
[C---:B------:R-:W-:Y:S08]  /*7060*/  HMMA.16816.F32 R48, R172.reuse, R162, R48 ;  /* 0x000000a2ac30723c */ /* 0x040ff00000001830 */
[-C--:B-1----:R-:W-:Y:S08]  /*7070*/  HMMA.16816.F32 R52, R172, R184.reuse, R52 ;  /* 0x000000b8ac34723c */ /* 0x082ff00000001834 */
[C---:B------:R-:W-:Y:S08]  /*7080*/  HMMA.16816.F32 R56, R180.reuse, R184, R56 ;  /* 0x000000b8b438723c */ /* 0x040ff00000001838 */
[-C--:B------:R-:W-:Y:S08]  /*7090*/  HMMA.16816.F32 R60, R180, R186.reuse, R60 ;  /* 0x000000bab43c723c */ /* 0x080ff0000000183c */
[C---:B------:R-:W-:Y:S08]  /*70a0*/  HMMA.16816.F32 R64, R172.reuse, R186, R64 ;  /* 0x000000baac40723c */ /* 0x040ff00000001840 */
[-C--:B---3--:R-:W-:Y:S08]  /*70b0*/  HMMA.16816.F32 R68, R172, R188.reuse, R68 ;  /* 0x000000bcac44723c */ /* 0x088ff00000001844 */
[C---:B------:R-:W-:Y:S08]  /*70c0*/  HMMA.16816.F32 R72, R180.reuse, R188, R72 ;  /* 0x000000bcb448723c */ /* 0x040ff00000001848 */
[-C--:B------:R-:W-:Y:S08]  /*70d0*/  HMMA.16816.F32 R76, R180, R190.reuse, R76 ;  /* 0x000000beb44c723c */ /* 0x080ff0000000184c */
[----:B------:R-:W-:Y:S08]  /*70e0*/  HMMA.16816.F32 R80, R172, R190, R80 ;  /* 0x000000beac50723c */ /* 0x000ff00000001850 */
[-C--:B----4-:R-:W-:Y:S08]  /*70f0*/  HMMA.16816.F32 R4, R164, R192.reuse, R4 ;  /* 0x000000c0a404723c */ /* 0x090ff00000001804 */
[C---:B--2---:R-:W-:Y:S08]  /*7100*/  HMMA.16816.F32 R8, R152.reuse, R192, R8 ;  /* 0x000000c09808723c */ /* 0x044ff00000001808 */
[-C--:B------:R-:W-:Y:S08]  /*7110*/  HMMA.16816.F32 R12, R152, R194.reuse, R12 ;  /* 0x000000c2980c723c */ /* 0x080ff0000000180c */
[----:B------:R-:W-:Y:S01]  /*7120*/  FMUL.FTZ R0, R4, c[0x0][0x320] ;  /* 0x0000c80004007a20 */ /* 0x000fe20000410000 */
[C---:B------:R-:W-:Y:S03]  /*7130*/  HMMA.16816.F32 R16, R164.reuse, R194, R16 ;  /* 0x000000c2a410723c */ /* 0x040fe60000001810 */
[----:B------:R1:W-:Y:S04]  /*7140*/  MUFU.TANH R160, R0 ;  /* 0x0000000000a07308 */ /* 0x0003e80000002400 */
[----:B------:R-:W-:Y:S02]  /*7150*/  FMUL.FTZ R10, R10, c[0x0][0x320] ;  /* 0x0000c8000a0a7a20 */ /* 0x000fe40000410000 */
[----:B------:R-:W-:Y:S04]  /*7160*/  FMUL.FTZ R11, R11, c[0x0][0x320] ;  /* 0x0000c8000b0b7a20 */ /* 0x000fe80000410000 */
[----:B------:R-:W-:Y:S10]  /*7170*/  MUFU.TANH R169, R10 ;  /* 0x0000000a00a97308 */ /* 0x000ff40000002400 */
[----:B------:R-:W-:Y:S01]  /*7180*/  MUFU.TANH R168, R11 ;  /* 0x0000000b00a87308 */ /* 0x000fe20000002400 */
[----:B-1----:R-:W-:Y:S09]  /*7190*/  FMUL.FTZ R0, R5, c[0x0][0x320] ;  /* 0x0000c80005007a20 */ /* 0x002ff20000410000 */
[----:B------:R1:W-:Y:S02]  /*71a0*/  MUFU.TANH R159, R0 ;  /* 0x00000000009f7308 */ /* 0x0003e40000002400 */
[----:B-1----:R-:W-:Y:S08]  /*71b0*/  FMUL.FTZ R0, R6, c[0x0][0x320] ;  /* 0x0000c80006007a20 */ /* 0x002ff00000410000 */
[----:B------:R1:W2:Y:S02]  /*71c0*/  MUFU.TANH R163, R0 ;  /* 0x0000000000a37308 */ /* 0x0002a40000002400 */
[----:B-1----:R-:W-:Y:S02]  /*71d0*/  FMUL.FTZ R0, R7, c[0x0][0x320] ;  /* 0x0000c80007007a20 */ /* 0x002fe40000410000 */
[----:B------:R-:W1:Y:S06]  /*71e0*/  LDSM.16.M88.4 R4, [R199+0x800] ;  /* 0x00080000c704783b */ /* 0x000e6c0000000200 */
[----:B------:R3:W4:Y:S02]  /*71f0*/  MUFU.TANH R161, R0 ;  /* 0x0000000000a17308 */ /* 0x0007240000002400 */
[----:B---3--:R-:W-:Y:S08]  /*7200*/  FMUL.FTZ R0, R8, c[0x0][0x320] ;  /* 0x0000c80008007a20 */ /* 0x008ff00000410000 */
[----:B------:R3:W-:Y:S01]  /*7210*/  MUFU.TANH R171, R0 ;  /* 0x0000000000ab7308 */ /* 0x0007e20000002400 */
[-C--:B-1----:R-:W-:Y:S08]  /*7220*/  HMMA.16816.F32 R20, R164, R4.reuse, R20 ;  /* 0x00000004a414723c */ /* 0x082ff00000001814 */
[C---:B------:R-:W-:Y:S04]  /*7230*/  HMMA.16816.F32 R24, R152.reuse, R4, R24 ;  /* 0x000000049818723c */ /* 0x040fe80000001818 */
[----:B---3--:R-:W-:Y:S02]  /*7240*/  FMUL.FTZ R0, R9, c[0x0][0x320] ;  /* 0x0000c80009007a20 */ /* 0x008fe40000410000 */
[----:B------:R-:W1:Y:S02]  /*7250*/  LDSM.16.M88.4 R8, [R199+0x1000] ;  /* 0x00100000c708783b */ /* 0x000e640000000200 */
[-C--:B------:R-:W-:Y:S01]  /*7260*/  HMMA.16816.F32 R28, R152, R6.reuse, R28 ;  /* 0x00000006981c723c */ /* 0x080fe2000000181c */
[----:B------:R3:W-:Y:S07]  /*7270*/  MUFU.TANH R162, R0 ;  /* 0x0000000000a27308 */ /* 0x0007ee0000002400 */
[C---:B------:R-:W-:Y:S08]  /*7280*/  HMMA.16816.F32 R32, R164.reuse, R6, R32 ;  /* 0x00000006a420723c */ /* 0x040ff00000001820 */
[----:B------:R-:W-:Y:S04]  /*7290*/  FMUL.FTZ R5, R26, c[0x0][0x320] ;  /* 0x0000c8001a057a20 */ /* 0x000fe80000410000 */
[----:B------:R-:W-:Y:S01]  /*72a0*/  FMUL.FTZ R4, R27, c[0x0][0x320] ;  /* 0x0000c8001b047a20 */ /* 0x000fe20000410000 */
[----:B------:R-:W-:Y:S01]  /*72b0*/  MUFU.TANH R173, R5 ;  /* 0x0000000500ad7308 */ /* 0x000fe20000002400 */
[----:B---3--:R-:W-:Y:S09]  /*72c0*/  FMUL.FTZ R0, R12, c[0x0][0x320] ;  /* 0x0000c8000c007a20 */ /* 0x008ff20000410000 */
[----:B------:R3:W-:Y:S10]  /*72d0*/  MUFU.TANH R156, R0 ;  /* 0x00000000009c7308 */ /* 0x0007f40000002400 */
[----:B------:R5:W-:Y:S01]  /*72e0*/  MUFU.TANH R180, R4 ;  /* 0x0000000400b47308 */ /* 0x000be20000002400 */
[-C--:B-1----:R-:W-:Y:S08]  /*72f0*/  HMMA.16816.F32 R36, R164, R8.reuse, R36 ;  /* 0x00000008a424723c */ /* 0x082ff00000001824 */
[C---:B------:R-:W-:Y:S04]  /*7300*/  HMMA.16816.F32 R40, R152.reuse, R8, R40 ;  /* 0x000000089828723c */ /* 0x040fe80000001828 */
[----:B---3--:R-:W-:Y:S04]  /*7310*/  FMUL.FTZ R0, R13, c[0x0][0x320] ;  /* 0x0000c8000d007a20 */ /* 0x008fe80000410000 */
[-C--:B------:R-:W-:Y:S01]  /*7320*/  HMMA.16816.F32 R44, R152, R10.reuse, R44 ;  /* 0x0000000a982c723c */ /* 0x080fe2000000182c */
[----:B------:R1:W-:Y:S01]  /*7330*/  MUFU.TANH R87, R0 ;  /* 0x0000000000577308 */ /* 0x0003e20000002400 */
[----:B-----5:R-:W3:Y:S06]  /*7340*/  LDSM.16.M88.4 R4, [R199+0x1800] ;  /* 0x00180000c704783b */ /* 0x020eec0000000200 */
[C---:B------:R-:W-:Y:S08]  /*7350*/  HMMA.16816.F32 R48, R164.reuse, R10, R48 ;  /* 0x0000000aa430723c */ /* 0x040ff00000001830 */
[----:B------:R-:W-:Y:S04]  /*7360*/  FMUL.FTZ R9, R41, c[0x0][0x320] ;  /* 0x0000c80029097a20 */ /* 0x000fe80000410000 */
[----:B------:R-:W-:Y:S01]  /*7370*/  MUFU.TANH R188, R9 ;  /* 0x0000000900bc7308 */ /* 0x000fe20000002400 */
[----:B------:R-:W-:Y:S02]  /*7380*/  FMUL.FTZ R8, R42, c[0x0][0x320] ;  /* 0x0000c8002a087a20 */ /* 0x000fe40000410000 */
[----:B-1----:R-:W-:Y:S07]  /*7390*/  FMUL.FTZ R0, R14, c[0x0][0x320] ;  /* 0x0000c8000e007a20 */ /* 0x002fee0000410000 */
[----:B------:R1:W-:Y:S10]  /*73a0*/  MUFU.TANH R157, R0 ;  /* 0x00000000009d7308 */ /* 0x0003f40000002400 */
[----:B------:R5:W-:Y:S01]  /*73b0*/  MUFU.TANH R189, R8 ;  /* 0x0000000800bd7308 */ /* 0x000be20000002400 */
[-C--:B---3--:R-:W-:Y:S03]  /*73c0*/  HMMA.16816.F32 R52, R164, R4.reuse, R52 ;  /* 0x00000004a434723c */ /* 0x088fe60000001834 */
[----:B-1----:R-:W-:Y:S05]  /*73d0*/  FMUL.FTZ R0, R15, c[0x0][0x320] ;  /* 0x0000c8000f007a20 */ /* 0x002fea0000410000 */
[C---:B------:R-:W-:Y:S01]  /*73e0*/  HMMA.16816.F32 R56, R152.reuse, R4, R56 ;  /* 0x000000049838723c */ /* 0x040fe20000001838 */
[----:B------:R1:W-:Y:S07]  /*73f0*/  MUFU.TANH R158, R0 ;  /* 0x00000000009e7308 */ /* 0x0003ee0000002400 */
[-C--:B------:R-:W-:Y:S01]  /*7400*/  HMMA.16816.F32 R60, R152, R6.reuse, R60 ;  /* 0x00000006983c723c */ /* 0x080fe2000000183c */
[----:B-----5:R-:W3:Y:S01]  /*7410*/  LDSM.16.M88.4 R8, [R199+0x2000] ;  /* 0x00200000c708783b */ /* 0x020ee20000000200 */
[----:B------:R-:W-:Y:S06]  /*7420*/  DEPBAR.LE SB0, 0x0 ;  /* 0x000080000000791a */ /* 0x000fec0000000000 */
[C---:B------:R-:W-:Y:S01]  /*7430*/  HMMA.16816.F32 R64, R164.reuse, R6, R64 ;  /* 0x00000006a440723c */ /* 0x040fe20000001840 */
[----:B------:R-:W-:Y:S07]  /*7440*/  BAR.SYNC.DEFER_BLOCKING 0x0 ;  /* 0x0000000000007b1d */ /* 0x000fee0000010000 */
[----:B------:R-:W-:Y:S04]  /*7450*/  FMUL.FTZ R4, R57, c[0x0][0x320] ;  /* 0x0000c80039047a20 */ /* 0x000fe80000410000 */
[----:B-1----:R-:W-:Y:S02]  /*7460*/  FMUL.FTZ R0, R16, c[0x0][0x320] ;  /* 0x0000c80010007a20 */ /* 0x002fe40000410000 */
[----:B------:R-:W-:Y:S02]  /*7470*/  FMUL.FTZ R5, R56, c[0x0][0x320] ;  /* 0x0000c80038057a20 */ /* 0x000fe40000410000 */
[----:B------:R1:W-:Y:S01]  /*7480*/  MUFU.TANH R86, R0 ;  /* 0x0000000000567308 */ /* 0x0003e20000002400 */
[-C--:B---3--:R-:W-:Y:S03]  /*7490*/  HMMA.16816.F32 R68, R164, R8.reuse, R68 ;  /* 0x00000008a444723c */ /* 0x088fe60000001844 */
[----:B-1----:R-:W-:Y:S05]  /*74a0*/  FMUL.FTZ R0, R17, c[0x0][0x320] ;  /* 0x0000c80011007a20 */ /* 0x002fea0000410000 */
[C---:B------:R-:W-:Y:S01]  /*74b0*/  HMMA.16816.F32 R72, R152.reuse, R8, R72 ;  /* 0x000000089848723c */ /* 0x040fe20000001848 */
[----:B------:R1:W-:Y:S06]  /*74c0*/  MUFU.TANH R12, R0 ;  /* 0x00000000000c7308 */ /* 0x0003ec0000002400 */
[----:B------:R-:W-:Y:S01]  /*74d0*/  FMUL.FTZ R8, R62, c[0x0][0x320] ;  /* 0x0000c8003e087a20 */ /* 0x000fe20000410000 */
[-C--:B------:R-:W-:Y:S04]  /*74e0*/  HMMA.16816.F32 R76, R152, R10.reuse, R76 ;  /* 0x0000000a984c723c */ /* 0x080fe8000000184c */
[----:B------:R-:W-:Y:S04]  /*74f0*/  FMUL.FTZ R9, R63, c[0x0][0x320] ;  /* 0x0000c8003f097a20 */ /* 0x000fe80000410000 */
[----:B------:R-:W-:Y:S01]  /*7500*/  MUFU.TANH R155, R9 ;  /* 0x00000009009b7308 */ /* 0x000fe20000002400 */
[----:B------:R-:W-:Y:S07]  /*7510*/  HMMA.16816.F32 R80, R164, R10, R80 ;  /* 0x0000000aa450723c */ /* 0x000fee0000001850 */
[----:B------:R-:W-:Y:S02]  /*7520*/  FMUL.FTZ R6, R73, c[0x0][0x320] ;  /* 0x0000c80049067a20 */ /* 0x000fe40000410000 */
[----:B------:R-:W-:Y:S03]  /*7530*/  MUFU.TANH R164, R8 ;  /* 0x0000000800a47308 */ /* 0x000fe60000002400 */
[----:B-1----:R-:W-:Y:S02]  /*7540*/  FMUL.FTZ R0, R18, c[0x0][0x320] ;  /* 0x0000c80012007a20 */ /* 0x002fe40000410000 */
[----:B------:R-:W-:Y:S02]  /*7550*/  FMUL.FTZ R11, R75, c[0x0][0x320] ;  /* 0x0000c8004b0b7a20 */ /* 0x000fe40000410000 */
[----:B------:R-:W-:Y:S03]  /*7560*/  FMUL.FTZ R7, R76, c[0x0][0x320] ;  /* 0x0000c8004c077a20 */ /* 0x000fe60000410000 */
[----:B------:R1:W3:Y:S10]  /*7570*/  MUFU.TANH R16, R0 ;  /* 0x0000000000107308 */ /* 0x0002f40000002400 */
[----:B------:R-:W-:Y:S10]  /*7580*/  MUFU.TANH R195, R11 ;  /* 0x0000000b00c37308 */ /* 0x000ff40000002400 */
[----:B------:R5:W-:Y:S01]  /*7590*/  MUFU.TANH R193, R7 ;  /* 0x0000000700c17308 */ /* 0x000be20000002400 */
[----:B-1----:R-:W-:Y:S09]  /*75a0*/  FMUL.FTZ R0, R19, c[0x0][0x320] ;  /* 0x0000c80013007a20 */ /* 0x002ff20000410000 */
[----:B------:R1:W1:Y:S01]  /*75b0*/  MUFU.TANH R15, R0 ;  /* 0x00000000000f7308 */ /* 0x0002620000002400 */
[----:B-----5:R-:W-:Y:S09]  /*75c0*/  FMUL.FTZ R7, R77, c[0x0][0x320] ;  /* 0x0000c8004d077a20 */ /* 0x020ff20000410000 */
[----:B------:R-:W-:Y:S01]  /*75d0*/  MUFU.TANH R190, R7 ;  /* 0x0000000700be7308 */ /* 0x000fe20000002400 */
[----:B-1----:R-:W-:Y:S09]  /*75e0*/  FMUL.FTZ R0, R20, c[0x0][0x320] ;  /* 0x0000c80014007a20 */ /* 0x002ff20000410000 */
[----:B------:R1:W-:Y:S02]  /*75f0*/  MUFU.TANH R19, R0 ;  /* 0x0000000000137308 */ /* 0x0003e40000002400 */
[----:B-1----:R-:W-:Y:S08]  /*7600*/  FMUL.FTZ R0, R21, c[0x0][0x320] ;  /* 0x0000c80015007a20 */ /* 0x002ff00000410000 */
[----:B------:R1:W-:Y:S02]  /*7610*/  MUFU.TANH R20, R0 ;  /* 0x0000000000147308 */ /* 0x0003e40000002400 */
[----:B-1----:R-:W-:Y:S08]  /*7620*/  FMUL.FTZ R0, R22, c[0x0][0x320] ;  /* 0x0000c80016007a20 */ /* 0x002ff00000410000 */
[----:B------:R1:W5:Y:S02]  /*7630*/  MUFU.TANH R21, R0 ;  /* 0x0000000000157308 */ /* 0x0003640000002400 */
[----:B-1----:R-:W-:Y:S08]  /*7640*/  FMUL.FTZ R0, R23, c[0x0][0x320] ;  /* 0x0000c80017007a20 */ /* 0x002ff00000410000 */
[----:B------:R1:W1:Y:S02]  /*7650*/  MUFU.TANH R170, R0 ;  /* 0x0000000000aa7308 */ /* 0x0002640000002400 */
[----:B-1----:R-:W-:Y:S08]  /*7660*/  FMUL.FTZ R0, R24, c[0x0][0x320] ;  /* 0x0000c80018007a20 */ /* 0x002ff00000410000 */
[----:B------:R1:W-:Y:S02]  /*7670*/  MUFU.TANH R24, R0 ;  /* 0x0000000000187308 */ /* 0x0003e40000002400 */
[----:B-1----:R-:W-:Y:S08]  /*7680*/  FMUL.FTZ R0, R25, c[0x0][0x320] ;  /* 0x0000c80019007a20 */ /* 0x002ff00000410000 */
[----:B------:R1:W-:Y:S02]  /*7690*/  MUFU.TANH R172, R0 ;  /* 0x0000000000ac7308 */ /* 0x0003e40000002400 */
[----:B-1----:R-:W-:Y:S08]  /*76a0*/  FMUL.FTZ R0, R28, c[0x0][0x320] ;  /* 0x0000c8001c007a20 */ /* 0x002ff00000410000 */
[----:B------:R1:W-:Y:S02]  /*76b0*/  MUFU.TANH R25, R0 ;  /* 0x0000000000197308 */ /* 0x0003e40000002400 */
[----:B-1----:R-:W-:Y:S08]  /*76c0*/  FMUL.FTZ R0, R29, c[0x0][0x320] ;  /* 0x0000c8001d007a20 */ /* 0x002ff00000410000 */
[----:B------:R1:W-:Y:S02]  /*76d0*/  MUFU.TANH R26, R0 ;  /* 0x00000000001a7308 */ /* 0x0003e40000002400 */
[----:B-1----:R-:W-:Y:S08]  /*76e0*/  FMUL.FTZ R0, R30, c[0x0][0x320] ;  /* 0x0000c8001e007a20 */ /* 0x002ff00000410000 */
[----:B------:R1:W-:Y:S10]  /*76f0*/  MUFU.TANH R30, R6 ;  /* 0x00000006001e7308 */ /* 0x0003f40000002400 */
[----:B------:R2:W-:Y:S01]  /*7700*/  MUFU.TANH R28, R0 ;  /* 0x00000000001c7308 */ /* 0x0005e20000002400 */
[----:B-1----:R-:W-:Y:S09]  /*7710*/  FMUL.FTZ R6, R80, c[0x0][0x320] ;  /* 0x0000c80050067a20 */ /* 0x002ff20000410000 */
[----:B------:R1:W-:Y:S01]  /*7720*/  MUFU.TANH R194, R6 ;  /* 0x0000000600c27308 */ /* 0x0003e20000002400 */
[----:B--2---:R-:W-:Y:S09]  /*7730*/  FMUL.FTZ R0, R31, c[0x0][0x320] ;  /* 0x0000c8001f007a20 */ /* 0x004ff20000410000 */
        /* <DEDUP_REMOVED lines=8> */
[----:B------:R2:W-:Y:S10]  /*77c0*/  MUFU.TANH R13, R0 ;  /* 0x00000000000d7308 */ /* 0x0005f40000002400 */
[----:B------:R3:W-:Y:S01]  /*77d0*/  MUFU.TANH R33, R5 ;  /* 0x0000000500217308 */ /* 0x0007e20000002400 */
[----:B-1----:R-:W-:Y:S09]  /*77e0*/  FMUL.FTZ R6, R83, c[0x0][0x320] ;  /* 0x0000c80053067a20 */ /* 0x002ff20000410000 */
[----:B------:R1:W-:Y:S01]  /*77f0*/  MUFU.TANH R219, R6 ;  /* 0x0000000600db7308 */ /* 0x0003e20000002400 */
[----:B--2---:R-:W-:Y:S09]  /*7800*/  FMUL.FTZ R0, R34, c[0x0][0x320] ;  /* 0x0000c80022007a20 */ /* 0x004ff20000410000 */
[----:B------:R2:W2:Y:S01]  /*7810*/  MUFU.TANH R18, R0 ;  /* 0x0000000000127308 */ /* 0x0004a20000002400 */
[----:B---3--:R-:W-:Y:S04]  /*7820*/  FMNMX.FTZ R5, R163, R3, !PT ;  /* 0x00000003a3057209 */ /* 0x008fe80007810000 */
[----:B----4-:R-:W-:Y:S04]  /*7830*/  FMNMX.FTZ R5, R161, R5, !PT ;  /* 0x00000005a1057209 */ /* 0x010fe80007810000 */
[----:B------:R-:W-:Y:S02]  /*7840*/  FMNMX.FTZ R5, R16, R5, !PT ;  /* 0x0000000510057209 */ /* 0x000fe40007810000 */
[----:B-1----:R-:W-:Y:S02]  /*7850*/  FMNMX.FTZ R6, R169, R85, !PT ;  /* 0x00000055a9067209 */ /* 0x002fe40007810000 */
[----:B------:R-:W-:Y:S02]  /*7860*/  FMNMX.FTZ R5, R15, R5, !PT ;  /* 0x000000050f057209 */ /* 0x000fe40007810000 */
[----:B------:R-:W-:Y:S02]  /*7870*/  FMNMX.FTZ R6, R168, R6, !PT ;  /* 0x00000006a8067209 */ /* 0x000fe40007810000 */
[----:B-----5:R-:W-:Y:S02]  /*7880*/  FMNMX.FTZ R5, R21, R5, !PT ;  /* 0x0000000515057209 */ /* 0x020fe40007810000 */
[----:B------:R-:W-:Y:S01]  /*7890*/  FMNMX.FTZ R7, R157, R6, !PT ;  /* 0x000000069d077209 */ /* 0x000fe20007810000 */
[----:B--2---:R-:W-:Y:S01]  /*78a0*/  FMUL.FTZ R0, R35, c[0x0][0x320] ;  /* 0x0000c80023007a20 */ /* 0x004fe20000410000 */
[----:B------:R-:W-:Y:S01]  /*78b0*/  FMNMX.FTZ R5, R170, R5, !PT ;  /* 0x00000005aa057209 */ /* 0x000fe20007810000 */
[----:B------:R1:W-:Y:S03]  /*78c0*/  MUFU.TANH R35, R4 ;  /* 0x0000000400237308 */ /* 0x0003e60000002400 */
[----:B------:R-:W-:Y:S07]  /*78d0*/  FMNMX.FTZ R5, R18, R5, !PT ;  /* 0x0000000512057209 */ /* 0x000fee0007810000 */
[----:B------:R2:W3:Y:S01]  /*78e0*/  MUFU.TANH R17, R0 ;  /* 0x0000000000117308 */ /* 0x0004e20000002400 */
[----:B-1----:R-:W-:Y:S09]  /*78f0*/  FMUL.FTZ R4, R72, c[0x0][0x320] ;  /* 0x0000c80048047a20 */ /* 0x002ff20000410000 */
[----:B------:R1:W-:Y:S01]  /*7900*/  MUFU.TANH R31, R4 ;  /* 0x00000004001f7308 */ /* 0x0003e20000002400 */
[----:B--2---:R-:W-:Y:S01]  /*7910*/  FMUL.FTZ R0, R36, c[0x0][0x320] ;  /* 0x0000c80024007a20 */ /* 0x004fe20000410000 */
[----:B---3--:R-:W-:Y:S08]  /*7920*/  FMNMX.FTZ R5, R17, R5, !PT ;  /* 0x0000000511057209 */ /* 0x008ff00007810000 */
[----:B------:R2:W-:Y:S01]  /*7930*/  MUFU.TANH R179, R0 ;  /* 0x0000000000b37308 */ /* 0x0005e20000002400 */
[----:B-1----:R-:W-:Y:S04]  /*7940*/  FMNMX.FTZ R4, R171, R84, !PT ;  /* 0x00000054ab047209 */ /* 0x002fe80007810000 */
[----:B------:R-:W-:Y:S04]  /*7950*/  FMNMX.FTZ R4, R162, R4, !PT ;  /* 0x00000004a2047209 */ /* 0x000fe80007810000 */
[----:B------:R-:W-:Y:S01]  /*7960*/  FMNMX.FTZ R4, R156, R4, !PT ;  /* 0x000000049c047209 */ /* 0x000fe20007810000 */
[----:B--2---:R-:W-:Y:S03]  /*7970*/  FMUL.FTZ R0, R37, c[0x0][0x320] ;  /* 0x0000c80025007a20 */ /* 0x004fe60000410000 */
[----:B------:R-:W-:Y:S01]  /*7980*/  FMNMX.FTZ R4, R87, R4, !PT ;  /* 0x0000000457047209 */ /* 0x000fe20007810000 */
[----:B------:R1:W-:Y:S03]  /*7990*/  MUFU.TANH R182, R0 ;  /* 0x0000000000b67308 */ /* 0x0003e60000002400 */
[----:B------:R-:W-:Y:S04]  /*79a0*/  FMNMX.FTZ R4, R24, R4, !PT ;  /* 0x0000000418047209 */ /* 0x000fe80007810000 */
[----:B------:R-:W-:Y:S04]  /*79b0*/  FMNMX.FTZ R4, R172, R4, !PT ;  /* 0x00000004ac047209 */ /* 0x000fe80007810000 */
[----:B------:R-:W-:Y:S04]  /*79c0*/  FMNMX.FTZ R4, R25, R4, !PT ;  /* 0x0000000419047209 */ /* 0x000fe80007810000 */
[----:B------:R-:W-:Y:S01]  /*79d0*/  FMNMX.FTZ R4, R26, R4, !PT ;  /* 0x000000041a047209 */ /* 0x000fe20007810000 */
[----:B-1----:R-:W-:Y:S04]  /*79e0*/  FMUL.FTZ R0, R38, c[0x0][0x320] ;  /* 0x0000c80026007a20 */ /* 0x002fe80000410000 */
[----:B------:R1:W2:Y:S02]  /*79f0*/  MUFU.TANH R185, R0 ;  /* 0x0000000000b97308 */ /* 0x0002a40000002400 */
[----:B-1----:R-:W-:Y:S01]  /*7a00*/  FMUL.FTZ R0, R39, c[0x0][0x320] ;  /* 0x0000c80027007a20 */ /* 0x002fe20000410000 */
[----:B--2---:R-:W-:Y:S07]  /*7a10*/  FMNMX.FTZ R5, R185, R5, !PT ;  /* 0x00000005b9057209 */ /* 0x004fee0007810000 */
[----:B------:R1:W2:Y:S02]  /*7a20*/  MUFU.TANH R186, R0 ;  /* 0x0000000000ba7308 */ /* 0x0002a40000002400 */
[----:B-1----:R-:W-:Y:S01]  /*7a30*/  FMUL.FTZ R0, R40, c[0x0][0x320] ;  /* 0x0000c80028007a20 */ /* 0x002fe20000410000 */
[----:B--2---:R-:W-:Y:S07]  /*7a40*/  FMNMX.FTZ R5, R186, R5, !PT ;  /* 0x00000005ba057209 */ /* 0x004fee0007810000 */
[----:B------:R1:W2:Y:S02]  /*7a50*/  MUFU.TANH R187, R0 ;  /* 0x0000000000bb7308 */ /* 0x0002a40000002400 */
[----:B-1----:R-:W-:Y:S01]  /*7a60*/  FMUL.FTZ R0, R43, c[0x0][0x320] ;  /* 0x0000c8002b007a20 */ /* 0x002fe20000410000 */
[----:B--2---:R-:W-:Y:S07]  /*7a70*/  FMNMX.FTZ R4, R187, R4, !PT ;  /* 0x00000004bb047209 */ /* 0x004fee0007810000 */
[----:B------:R1:W-:Y:S01]  /*7a80*/  MUFU.TANH R245, R0 ;  /* 0x0000000000f57308 */ /* 0x0003e20000002400 */
[----:B------:R-:W-:Y:S01]  /*7a90*/  FMNMX.FTZ R4, R188, R4, !PT ;  /* 0x00000004bc047209 */ /* 0x000fe20007810000 */
[----:B-1----:R-:W-:Y:S08]  /*7aa0*/  FMUL.FTZ R0, R44, c[0x0][0x320] ;  /* 0x0000c8002c007a20 */ /* 0x002ff00000410000 */
[----:B------:R1:W2:Y:S02]  /*7ab0*/  MUFU.TANH R243, R0 ;  /* 0x0000000000f37308 */ /* 0x0002a40000002400 */
[----:B-1----:R-:W-:Y:S01]  /*7ac0*/  FMUL.FTZ R0, R45, c[0x0][0x320] ;  /* 0x0000c8002d007a20 */ /* 0x002fe20000410000 */
[----:B--2---:R-:W-:Y:S07]  /*7ad0*/  FMNMX.FTZ R4, R243, R4, !PT ;  /* 0x00000004f3047209 */ /* 0x004fee0007810000 */
[----:B------:R1:W2:Y:S02]  /*7ae0*/  MUFU.TANH R247, R0 ;  /* 0x0000000000f77308 */ /* 0x0002a40000002400 */
[----:B-1----:R-:W-:Y:S01]  /*7af0*/  FMUL.FTZ R0, R46, c[0x0][0x320] ;  /* 0x0000c8002e007a20 */ /* 0x002fe20000410000 */
[----:B--2---:R-:W-:Y:S07]  /*7b00*/  FMNMX.FTZ R4, R247, R4, !PT ;  /* 0x00000004f7047209 */ /* 0x004fee0007810000 */
[----:B------:R1:W-:Y:S01]  /*7b10*/  MUFU.TANH R251, R0 ;  /* 0x0000000000fb7308 */ /* 0x0003e20000002400 */
[----:B------:R-:W-:Y:S04]  /*7b20*/  FMNMX.FTZ R4, R33, R4, !PT ;  /* 0x0000000421047209 */ /* 0x000fe80007810000 */
[----:B------:R-:W-:Y:S01]  /*7b30*/  FMNMX.FTZ R4, R35, R4, !PT ;  /* 0x0000000423047209 */ /* 0x000fe20007810000 */
[----:B-1----:R-:W-:Y:S04]  /*7b40*/  FMUL.FTZ R0, R47, c[0x0][0x320] ;  /* 0x0000c8002f007a20 */ /* 0x002fe80000410000 */
[----:B------:R1:W-:Y:S02]  /*7b50*/  MUFU.TANH R214, R0 ;  /* 0x0000000000d67308 */ /* 0x0003e40000002400 */
[----:B-1----:R-:W-:Y:S08]  /*7b60*/  FMUL.FTZ R0, R48, c[0x0][0x320] ;  /* 0x0000c80030007a20 */ /* 0x002ff00000410000 */
[----:B------:R1:W-:Y:S02]  /*7b70*/  MUFU.TANH R44, R0 ;  /* 0x00000000002c7308 */ /* 0x0003e40000002400 */
[----:B-1----:R-:W-:Y:S08]  /*7b80*/  FMUL.FTZ R0, R49, c[0x0][0x320] ;  /* 0x0000c80031007a20 */ /* 0x002ff00000410000 */
[----:B------:R1:W-:Y:S02]  /*7b90*/  MUFU.TANH R174, R0 ;  /* 0x0000000000ae7308 */ /* 0x0003e40000002400 */
[----:B-1----:R-:W-:Y:S08]  /*7ba0*/  FMUL.FTZ R0, R50, c[0x0][0x320] ;  /* 0x0000c80032007a20 */ /* 0x002ff00000410000 */
[----:B------:R1:W2:Y:S02]  /*7bb0*/  MUFU.TANH R183, R0 ;  /* 0x0000000000b77308 */ /* 0x0002a40000002400 */
[----:B-1----:R-:W-:Y:S01]  /*7bc0*/  FMUL.FTZ R0, R51, c[0x0][0x320] ;  /* 0x0000c80033007a20 */ /* 0x002fe20000410000 */
[----:B--2---:R-:W-:Y:S07]  /*7bd0*/  FMNMX.FTZ R5, R183, R5, !PT ;  /* 0x00000005b7057209 */ /* 0x004fee0007810000 */
[----:B------:R1:W2:Y:S02]  /*7be0*/  MUFU.TANH R184, R0 ;  /* 0x0000000000b87308 */ /* 0x0002a40000002400 */
[----:B-1----:R-:W-:Y:S01]  /*7bf0*/  FMUL.FTZ R0, R52, c[0x0][0x320] ;  /* 0x0000c80034007a20 */ /* 0x002fe20000410000 */
[----:B--2---:R-:W-:Y:S07]  /*7c00*/  FMNMX.FTZ R5, R184, R5, !PT ;  /* 0x00000005b8057209 */ /* 0x004fee0007810000 */
        /* <DEDUP_REMOVED lines=21> */
[----:B------:R-:W-:Y:S02]  /*7d60*/  FMNMX.FTZ R6, R31, R4, !PT ;  /* 0x000000041f067209 */ /* 0x000fe40007810000 */
[----:B------:R-:W-:Y:S01]  /*7d70*/  FMNMX.FTZ R4, R158, R7, !PT ;  /* 0x000000079e047209 */ /* 0x000fe20007810000 */
[----:B------:R-:W-:Y:S01]  /*7d80*/  FMUL.FTZ R7, R74, c[0x0][0x320] ;  /* 0x0000c8004a077a20 */ /* 0x000fe20000410000 */
[----:B------:R-:W-:Y:S02]  /*7d90*/  FMNMX.FTZ R6, R30, R6, !PT ;  /* 0x000000061e067209 */ /* 0x000fe40007810000 */
[----:B------:R-:W-:Y:S02]  /*7da0*/  FMNMX.FTZ R4, R173, R4, !PT ;  /* 0x00000004ad047209 */ /* 0x000fe40007810000 */
[----:B------:R-:W-:Y:S01]  /*7db0*/  FMNMX.FTZ R6, R193, R6, !PT ;  /* 0x00000006c1067209 */ /* 0x000fe20007810000 */
[----:B------:R2:W-:Y:S01]  /*7dc0*/  MUFU.TANH R192, R7 ;  /* 0x0000000700c07308 */ /* 0x0005e20000002400 */
[----:B------:R-:W-:Y:S02]  /*7dd0*/  FMNMX.FTZ R4, R180, R4, !PT ;  /* 0x00000004b4047209 */ /* 0x000fe40007810000 */
[----:B------:R-:W-:Y:S02]  /*7de0*/  FMNMX.FTZ R6, R190, R6, !PT ;  /* 0x00000006be067209 */ /* 0x000fe40007810000 */
[----:B------:R-:W-:Y:S03]  /*7df0*/  FMNMX.FTZ R4, R28, R4, !PT ;  /* 0x000000041c047209 */ /* 0x000fe60007810000 */
[----:B------:R-:W3:Y:S01]  /*7e00*/  SHFL.BFLY PT, R9, R6, 0x2, 0x1f ;  /* 0x0c401f0006097f89 */ /* 0x000ee200000e0000 */
[----:B-1----:R-:W-:Y:S04]  /*7e10*/  FMUL.FTZ R0, R65, c[0x0][0x320] ;  /* 0x0000c80041007a20 */ /* 0x002fe80000410000 */
[----:B------:R1:W-:Y:S01]  /*7e20*/  MUFU.TANH R246, R0 ;  /* 0x0000000000f67308 */ /* 0x0003e20000002400 */
[----:B--2---:R-:W-:Y:S02]  /*7e30*/  FMNMX.FTZ R7, R181, R4, !PT ;  /* 0x00000004b5077209 */ /* 0x004fe40007810000 */
[----:B---3--:R-:W-:Y:S05]  /*7e40*/  FMNMX.FTZ R6, R6, R9, !PT ;  /* 0x0000000906067209 */ /* 0x008fea0007810000 */
[----:B------:R-:W2:Y:S01]  /*7e50*/  SHFL.BFLY PT, R9, R6, 0x1, 0x1f ;  /* 0x0c201f0006097f89 */ /* 0x000ea200000e0000 */
[----:B-1----:R-:W-:Y:S04]  /*7e60*/  FMUL.FTZ R0, R66, c[0x0][0x320] ;  /* 0x0000c80042007a20 */ /* 0x002fe80000410000 */
[----:B------:R1:W3:Y:S02]  /*7e70*/  MUFU.TANH R249, R0 ;  /* 0x0000000000f97308 */ /* 0x0002e40000002400 */
[----:B-1----:R-:W-:Y:S01]  /*7e80*/  FMUL.FTZ R0, R67, c[0x0][0x320] ;  /* 0x0000c80043007a20 */ /* 0x002fe20000410000 */
[----:B---3--:R-:W-:Y:S07]  /*7e90*/  FMNMX.FTZ R5, R249, R5, !PT ;  /* 0x00000005f9057209 */ /* 0x008fee0007810000 */
[----:B------:R1:W3:Y:S02]  /*7ea0*/  MUFU.TANH R252, R0 ;  /* 0x0000000000fc7308 */ /* 0x0002e40000002400 */
[----:B-1----:R-:W-:Y:S01]  /*7eb0*/  FMUL.FTZ R0, R68, c[0x0][0x320] ;  /* 0x0000c80044007a20 */ /* 0x002fe20000410000 */
[----:B--2---:R-:W-:Y:S02]  /*7ec0*/  FMNMX.FTZ R68, R6, R9, !PT ;  /* 0x0000000906447209 */ /* 0x004fe40007810000 */
[----:B---3--:R-:W-:Y:S05]  /*7ed0*/  FMNMX.FTZ R5, R252, R5, !PT ;  /* 0x00000005fc057209 */ /* 0x008fea0007810000 */
        /* <DEDUP_REMOVED lines=8> */
[----:B-1----:R-:W-:Y:S02]  /*7f60*/  FMNMX.FTZ R0, R160, R2, !PT ;  /* 0x00000002a0007209 */ /* 0x002fe40007810000 */
[----:B--2---:R-:W-:Y:S02]  /*7f70*/  FMNMX.FTZ R5, R29, R5, !PT ;  /* 0x000000051d057209 */ /* 0x004fe40007810000 */
[----:B------:R-:W-:Y:S02]  /*7f80*/  FMNMX.FTZ R0, R159, R0, !PT ;  /* 0x000000009f007209 */ /* 0x000fe40007810000 */
[----:B------:R-:W-:Y:S02]  /*7f90*/  FMNMX.FTZ R5, R191, R5, !PT ;  /* 0x00000005bf057209 */ /* 0x000fe40007810000 */
[----:B------:R-:W-:Y:S02]  /*7fa0*/  FMNMX.FTZ R0, R86, R0, !PT ;  /* 0x0000000056007209 */ /* 0x000fe40007810000 */
[----:B------:R-:W-:Y:S02]  /*7fb0*/  FMNMX.FTZ R5, R219, R5, !PT ;  /* 0x00000005db057209 */ /* 0x000fe40007810000 */
[----:B------:R-:W-:Y:S03]  /*7fc0*/  FMNMX.FTZ R0, R12, R0, !PT ;  /* 0x000000000c007209 */ /* 0x000fe60007810000 */
[----:B------:R-:W1:Y:S01]  /*7fd0*/  SHFL.BFLY PT, R8, R5, 0x2, 0x1f ;  /* 0x0c401f0005087f89 */ /* 0x000e6200000e0000 */
[----:B------:R-:W-:Y:S04]  /*7fe0*/  FMNMX.FTZ R0, R19, R0, !PT ;  /* 0x0000000013007209 */ /* 0x000fe80007810000 */
[----:B------:R-:W-:Y:S04]  /*7ff0*/  FMNMX.FTZ R0, R20, R0, !PT ;  /* 0x0000000014007209 */ /* 0x000fe80007810000 */
[----:B------:R-:W-:Y:S04]  /*8000*/  FMNMX.FTZ R0, R14, R0, !PT ;  /* 0x000000000e007209 */ /* 0x000fe80007810000 */
[----:B------:R-:W-:Y:S04]  /*8010*/  FMNMX.FTZ R0, R13, R0, !PT ;  /* 0x000000000d007209 */ /* 0x000fe80007810000 */
[----:B------:R-:W-:Y:S04]  /*8020*/  FMNMX.FTZ R0, R179, R0, !PT ;  /* 0x00000000b3007209 */ /* 0x000fe80007810000 */
[----:B------:R-:W-:Y:S02]  /*8030*/  FMNMX.FTZ R0, R182, R0, !PT ;  /* 0x00000000b6007209 */ /* 0x000fe40007810000 */
[----:B-1----:R-:W-:Y:S02]  /*8040*/  FMNMX.FTZ R5, R5, R8, !PT ;  /* 0x0000000805057209 */ /* 0x002fe40007810000 */
        /* <DEDUP_REMOVED lines=9> */
[----:B------:R-:W-:Y:S02]  /*80e0*/  FMNMX.FTZ R0, R40, R0, !PT ;  /* 0x0000000028007209 */ /* 0x000fe40007810000 */
[----:B------:R-:W-:Y:S01]  /*80f0*/  @P0 MOV R5, R222 ;  /* 0x000000de00050202 */ /* 0x000fe20000000f00 */
[----:B------:R-:W-:Y:S01]  /*8100*/  FMUL.FTZ R154, R69, c[0x0][0x2d0] ;  /* 0x0000b400459a7a20 */ /* 0x000fe20000410000 */
[----:B------:R-:W-:Y:S04]  /*8110*/  FMNMX.FTZ R0, R194, R0, !PT ;  /* 0x00000000c2007209 */ /* 0x000fe80007810000 */
[----:B------:R-:W-:Y:S05]  /*8120*/  FMNMX.FTZ R0, R165, R0, !PT ;  /* 0x00000000a5007209 */ /* 0x000fea0007810000 */
[----:B------:R-:W1:Y:S02]  /*8130*/  SHFL.BFLY PT, R10, R0, 0x2, 0x1f ;  /* 0x0c401f00000a7f89 */ /* 0x000e6400000e0000 */
[----:B-1----:R-:W-:Y:S02]  /*8140*/  FMNMX.FTZ R4, R0, R10, !PT ;  /* 0x0000000a00047209 */ /* 0x002fe40007810000 */
[----:B------:R-:W-:Y:S01]  /*8150*/  FMNMX.FTZ R0, R189, R7, !PT ;  /* 0x00000007bd007209 */ /* 0x000fe20007810000 */
[----:B------:R-:W-:Y:S03]  /*8160*/  FMUL.FTZ R7, R78, c[0x0][0x320] ;  /* 0x0000c8004e077a20 */ /* 0x000fe60000410000 */
[----:B------:R-:W1:Y:S01]  /*8170*/  SHFL.BFLY PT, R10, R4, 0x1, 0x1f ;  /* 0x0c201f00040a7f89 */ /* 0x000e6200000e0000 */
[----:B------:R-:W-:Y:S01]  /*8180*/  FMNMX.FTZ R0, R245, R0, !PT ;  /* 0x00000000f5007209 */ /* 0x000fe20007810000 */
[----:B------:R2:W3:Y:S03]  /*8190*/  MUFU.TANH R74, R7 ;  /* 0x00000007004a7308 */ /* 0x0004e60000002400 */
[----:B------:R-:W-:Y:S04]  /*81a0*/  FMNMX.FTZ R0, R251, R0, !PT ;  /* 0x00000000fb007209 */ /* 0x000fe80007810000 */
[----:B------:R-:W-:Y:S02]  /*81b0*/  FMNMX.FTZ R0, R214, R0, !PT ;  /* 0x00000000d6007209 */ /* 0x000fe40007810000 */
[----:B-1----:R-:W-:Y:S02]  /*81c0*/  FMNMX.FTZ R70, R4, R10, !PT ;  /* 0x0000000a04467209 */ /* 0x002fe40007810000 */
[----:B--2---:R-:W-:Y:S01]  /*81d0*/  FMNMX.FTZ R7, R215, R0, !PT ;  /* 0x00000000d7077209 */ /* 0x004fe20007810000 */
[----:B------:R-:W-:Y:S02]  /*81e0*/  FMUL.FTZ R0, R79, c[0x0][0x320] ;  /* 0x0000c8004f007a20 */ /* 0x000fe40000410000 */
[----:B------:R-:W-:Y:S01]  /*81f0*/  FMUL.FTZ R153, R70, c[0x0][0x2d0] ;  /* 0x0000b40046997a20 */ /* 0x000fe20000410000 */
[----:B------:R-:W-:Y:S01]  /*8200*/  FMNMX.FTZ R7, R34, R7, !PT ;  /* 0x0000000722077209 */ /* 0x000fe20007810000 */
[----:B------:R1:W2:Y:S02]  /*8210*/  MUFU.TANH R75, R0 ;  /* 0x00000000004b7308 */ /* 0x0002a40000002400 */
[--C-:B------:R-:W-:Y:S08]  /*8220*/  FFMA.FTZ R9, R20, c[0x0][0x2d0], -R153.reuse ;  /* 0x0000b40014097a23 */ /* 0x100ff00000010899 */
[----:B------:R-:W-:Y:S01]  /*8230*/  MUFU.EX2 R228, R9 ;  /* 0x0000000900e47308 */ /* 0x000fe20000000800 */
[----:B-1----:R-:W-:Y:S01]  /*8240*/  FMNMX.FTZ R0, R164, R7, !PT ;  /* 0x00000007a4007209 */ /* 0x002fe20007810000 */
[----:B------:R-:W-:Y:S03]  /*8250*/  @P0 IMAD.WIDE.U32 R6, R212, c[0x0][0x1e0], RZ ;  /* 0x00007800d4060a25 */ /* 0x000fe600078e00ff */
[----:B------:R-:W-:Y:S01]  /*8260*/  FMNMX.FTZ R4, R155, R0, !PT ;  /* 0x000000009b047209 */ /* 0x000fe20007810000 */
[----:B------:R-:W-:Y:S03]  /*8270*/  FADD.FTZ R0, -R70, R2 ;  /* 0x0000000246007221 */ /* 0x000fe60000010100 */
[----:B------:R-:W-:Y:S01]  /*8280*/  FMNMX.FTZ R4, R192, R4, !PT ;  /* 0x00000004c0047209 */ /* 0x000fe20007810000 */
[----:B------:R-:W-:Y:S03]  /*8290*/  FMUL.FTZ R2, R0, c[0x0][0x2d0] ;  /* 0x0000b40000027a20 */ /* 0x000fe60000410000 */
[----:B------:R-:W-:Y:S01]  /*82a0*/  FMNMX.FTZ R0, R195, R4, !PT ;  /* 0x00000004c3007209 */ /* 0x000fe20007810000 */
[----:B------:R1:W4:Y:S01]  /*82b0*/  MUFU.EX2 R73, R2 ;  /* 0x0000000200497308 */ /* 0x0003220000000800 */
[----:B------:R-:W-:Y:S01]  /*82c0*/  FFMA.FTZ R4, R160, c[0x0][0x2d0], -R153 ;  /* 0x0000b400a0047a23 */ /* 0x000fe20000010899 */
[----:B------:R-:W-:Y:S02]  /*82d0*/  MOV R160, R193 ;  /* 0x000000c100a07202 */ /* 0x000fe40000000f00 */
[----:B---3--:R-:W-:Y:S04]  /*82e0*/  FMNMX.FTZ R0, R74, R0, !PT ;  /* 0x000000004a007209 */ /* 0x008fe80007810000 */
[----:B--2---:R-:W-:Y:S02]  /*82f0*/  FMNMX.FTZ R0, R75, R0, !PT ;  /* 0x000000004b007209 */ /* 0x004fe40007810000 */
[----:B------:R-:W-:Y:S01]  /*8300*/  MUFU.EX2 R233, R4 ;  /* 0x0000000400e97308 */ /* 0x000fe20000000800 */
[----:B-1----:R-:W-:Y:S02]  /*8310*/  FADD.FTZ R2, -R69, R3 ;  /* 0x0000000345027221 */ /* 0x002fe40000010100 */
[----:B------:R-:W1:Y:S01]  /*8320*/  SHFL.BFLY PT, R3, R0, 0x2, 0x1f ;  /* 0x0c401f0000037f89 */ /* 0x000e6200000e0000 */
[C---:B----4-:R-:W-:Y:S02]  /*8330*/  FMUL.FTZ R48, R73.reuse, R132 ;  /* 0x0000008449307220 */ /* 0x050fe40000410000 */
[----:B------:R-:W-:Y:S02]  /*8340*/  FMUL.FTZ R2, R2, c[0x0][0x2d0] ;  /* 0x0000b40002027a20 */ /* 0x000fe40000410000 */
[----:B------:R-:W-:Y:S02]  /*8350*/  FMUL.FTZ R49, R73, R133 ;  /* 0x0000008549317220 */ /* 0x000fe40000410000 */
[----:B------:R2:W3:Y:S01]  /*8360*/  MUFU.EX2 R72, R2 ;  /* 0x0000000200487308 */ /* 0x0004e20000000800 */
[----:B-1----:R-:W-:Y:S01]  /*8370*/  FMNMX.FTZ R0, R0, R3, !PT ;  /* 0x0000000300007209 */ /* 0x002fe20007810000 */
[--C-:B------:R-:W-:Y:S08]  /*8380*/  FFMA.FTZ R3, R12, c[0x0][0x2d0], -R153.reuse ;  /* 0x0000b4000c037a23 */ /* 0x100ff00000010899 */
[----:B------:R1:W-:Y:S01]  /*8390*/  MUFU.EX2 R241, R3 ;  /* 0x0000000300f17308 */ /* 0x0003e20000000800 */
[----:B--2---:R-:W-:Y:S02]  /*83a0*/  FADD.FTZ R2, -R68, R84 ;  /* 0x0000005444027221 */ /* 0x004fe40000010100 */
[----:B---3--:R-:W-:Y:S02]  /*83b0*/  FMUL.FTZ R50, R72, R134 ;  /* 0x0000008648327220 */ /* 0x008fe40000410000 */
[----:B------:R-:W-:Y:S02]  /*83c0*/  FMUL.FTZ R2, R2, c[0x0][0x2d0] ;  /* 0x0000b40002027a20 */ /* 0x000fe40000410000 */
[----:B------:R-:W-:Y:S03]  /*83d0*/  FMUL.FTZ R51, R72, R135 ;  /* 0x0000008748337220 */ /* 0x000fe60000410000 */
[----:B------:R2:W3:Y:S01]  /*83e0*/  MUFU.EX2 R71, R2 ;  /* 0x0000000200477308 */ /* 0x0004e20000000800 */
[--C-:B-1----:R-:W-:Y:S01]  /*83f0*/  FFMA.FTZ R3, R163, c[0x0][0x2d0], -R154.reuse ;  /* 0x0000b400a3037a23 */ /* 0x102fe2000001089a */
[----:B------:R-:W-:Y:S08]  /*8400*/  MOV R163, R219 ;  /* 0x000000db00a37202 */ /* 0x000ff00000000f00 */
[----:B------:R1:W-:Y:S01]  /*8410*/  MUFU.EX2 R234, R3 ;  /* 0x0000000300ea7308 */ /* 0x0003e20000000800 */
[--C-:B--2---:R-:W-:Y:S02]  /*8420*/  FFMA.FTZ R2, R159, c[0x0][0x2d0], -R153.reuse ;  /* 0x0000b4009f027a23 */ /* 0x104fe40000010899 */
[----:B------:R-:W-:Y:S07]  /*8430*/  FMUL.FTZ R159, R68, c[0x0][0x2d0] ;  /* 0x0000b400449f7a20 */ /* 0x000fee0000410000 */
[----:B------:R2:W4:Y:S01]  /*8440*/  MUFU.EX2 R240, R2 ;  /* 0x0000000200f07308 */ /* 0x0005220000000800 */
[C---:B---3--:R-:W-:Y:S02]  /*8450*/  FMUL.FTZ R41, R71.reuse, R125 ;  /* 0x0000007d47297220 */ /* 0x048fe40000410000 */
[C---:B------:R-:W-:Y:S02]  /*8460*/  FMUL.FTZ R45, R71.reuse, R129 ;  /* 0x00000081472d7220 */ /* 0x040fe40000410000 */
[C---:B------:R-:W-:Y:S02]  /*8470*/  FMUL.FTZ R57, R71.reuse, R141 ;  /* 0x0000008d47397220 */ /* 0x040fe40000410000 */
[C---:B------:R-:W-:Y:S02]  /*8480*/  FMUL.FTZ R56, R71.reuse, R140 ;  /* 0x0000008c47387220 */ /* 0x040fe40000410000 */
[C---:B------:R-:W-:Y:S02]  /*8490*/  FMUL.FTZ R60, R71.reuse, R144 ;  /* 0x00000090473c7220 */ /* 0x040fe40000410000 */
[----:B------:R-:W-:Y:S02]  /*84a0*/  FMUL.FTZ R61, R71, R145 ;  /* 0x00000091473d7220 */ /* 0x000fe40000410000 */
[--C-:B-1----:R-:W-:Y:S01]  /*84b0*/  FFMA.FTZ R3, R161, c[0x0][0x2d0], -R154.reuse ;  /* 0x0000b400a1037a23 */ /* 0x102fe2000001089a */
[----:B------:R-:W-:Y:S03]  /*84c0*/  MOV R161, R31 ;  /* 0x0000001f00a17202 */ /* 0x000fe60000000f00 */
[----:B------:R1:W3:Y:S01]  /*84d0*/  MUFU.EX2 R236, R3 ;  /* 0x0000000300ec7308 */ /* 0x0002e20000000800 */
[----:B--2---:R-:W-:Y:S01]  /*84e0*/  FFMA.FTZ R2, R86, c[0x0][0x2d0], -R153 ;  /* 0x0000b40056027a23 */ /* 0x004fe20000010899 */
[----:B----4-:R-:W-:Y:S08]  /*84f0*/  F2FP.PACK_AB R76, R240, R233 ;  /* 0x000000e9f04c723e */ /* 0x010ff000000000ff */
[----:B------:R2:W4:Y:S01]  /*8500*/  MUFU.EX2 R239, R2 ;  /* 0x0000000200ef7308 */ /* 0x0005220000000800 */
[--C-:B-1----:R-:W-:Y:S01]  /*8510*/  FFMA.FTZ R3, R16, c[0x0][0x2d0], -R154.reuse ;  /* 0x0000b40010037a23 */ /* 0x102fe2000001089a */
[----:B---3--:R-:W-:Y:S01]  /*8520*/  F2FP.PACK_AB R77, R236, R234 ;  /* 0x000000eaec4d723e */ /* 0x008fe200000000ff */
[----:B------:R-:W-:Y:S01]  /*8530*/  FMUL.FTZ R16, R73, R100 ;  /* 0x0000006449107220 */ /* 0x000fe20000410000 */
[----:B------:R-:W-:Y:S06]  /*8540*/  MOV R100, R40 ;  /* 0x0000002800647202 */ /* 0x000fec0000000f00 */
[----:B------:R1:W-:Y:S01]  /*8550*/  MUFU.EX2 R237, R3 ;  /* 0x0000000300ed7308 */ /* 0x0003e20000000800 */
[----:B------:R-:W-:Y:S01]  /*8560*/  FMUL.FTZ R40, R71, R124 ;  /* 0x0000007c47287220 */ /* 0x000fe20000410000 */
[----:B--2---:R-:W2:Y:S01]  /*8570*/  SHFL.BFLY PT, R2, R0, 0x1, 0x1f ;  /* 0x0c201f0000027f89 */ /* 0x004ea200000e0000 */
[----:B----4-:R-:W-:Y:S01]  /*8580*/  F2FP.PACK_AB R78, R241, R239 ;  /* 0x000000eff14e723e */ /* 0x010fe200000000ff */
[--C-:B-1----:R-:W-:Y:S01]  /*8590*/  FFMA.FTZ R3, R171, c[0x0][0x2d0], -R159.reuse ;  /* 0x0000b400ab037a23 */ /* 0x102fe2000001089f */
[----:B------:R-:W-:Y:S01]  /*85a0*/  MOV R171, R32 ;  /* 0x0000002000ab7202 */ /* 0x000fe20000000f00 */
[----:B------:R-:W-:Y:S04]  /*85b0*/  FMUL.FTZ R32, R73, R116 ;  /* 0x0000007449207220 */ /* 0x000fe80000410000 */
[----:B------:R1:W-:Y:S01]  /*85c0*/  MUFU.EX2 R230, R3 ;  /* 0x0000000300e67308 */ /* 0x0003e20000000800 */
[----:B--2---:R-:W-:Y:S01]  /*85d0*/  FMNMX.FTZ R2, R0, R2, !PT ;  /* 0x0000000200027209 */ /* 0x004fe20007810000 */
[----:B------:R-:W-:Y:S04]  /*85e0*/  FFMA.FTZ R0, R15, c[0x0][0x2d0], -R154 ;  /* 0x0000b4000f007a23 */ /* 0x000fe8000001089a */
[----:B------:R-:W-:Y:S04]  /*85f0*/  FMUL.FTZ R152, R2, c[0x0][0x2d0] ;  /* 0x0000b40002987a20 */ /* 0x000fe80000410000 */
[----:B------:R2:W3:Y:S01]  /*8600*/  MUFU.EX2 R238, R0 ;  /* 0x0000000000ee7308 */ /* 0x0004e20000000800 */
[--C-:B------:R-:W-:Y:S01]  /*8610*/  FFMA.FTZ R4, R157, c[0x0][0x2d0], -R152.reuse ;  /* 0x0000b4009d047a23 */ /* 0x100fe20000010898 */
[----:B------:R-:W-:Y:S08]  /*8620*/  MOV R157, R190 ;  /* 0x000000be009d7202 */ /* 0x000ff00000000f00 */
[----:B------:R4:W-:Y:S01]  /*8630*/  MUFU.EX2 R177, R4 ;  /* 0x0000000400b17308 */ /* 0x0009e20000000800 */
[----:B-1----:R-:W-:Y:S01]  /*8640*/  FFMA.FTZ R3, R162, c[0x0][0x2d0], -R159 ;  /* 0x0000b400a2037a23 */ /* 0x002fe2000001089f */
[----:B------:R-:W-:Y:S08]  /*8650*/  MOV R162, R30 ;  /* 0x0000001e00a27202 */ /* 0x000ff00000000f00 */
[----:B------:R1:W5:Y:S01]  /*8660*/  MUFU.EX2 R231, R3 ;  /* 0x0000000300e77308 */ /* 0x0003620000000800 */
[----:B--2---:R-:W-:Y:S01]  /*8670*/  FADD.FTZ R0, -R2, R85 ;  /* 0x0000005502007221 */ /* 0x004fe20000010100 */
[----:B---3--:R-:W-:Y:S03]  /*8680*/  F2FP.PACK_AB R79, R238, R237 ;  /* 0x000000edee4f723e */ /* 0x008fe600000000ff */
[----:B------:R-:W-:Y:S06]  /*8690*/  FMUL.FTZ R0, R0, c[0x0][0x2d0] ;  /* 0x0000b40000007a20 */ /* 0x000fec0000410000 */
[----:B------:R-:W2:Y:S01]  /*86a0*/  MUFU.EX2 R0, R0 ;  /* 0x0000000000007308 */ /* 0x000ea20000000800 */
[----:B----4-:R-:W-:Y:S01]  /*86b0*/  FFMA.FTZ R4, R158, c[0x0][0x2d0], -R152 ;  /* 0x0000b4009e047a23 */ /* 0x010fe20000010898 */
[----:B------:R-:W-:Y:S01]  /*86c0*/  MOV R158, R34 ;  /* 0x00000022009e7202 */ /* 0x000fe20000000f00 */
[----:B------:R-:W-:Y:S07]  /*86d0*/  FMUL.FTZ R34, R72, R118 ;  /* 0x0000007648227220 */ /* 0x000fee0000410000 */
[----:B------:R3:W4:Y:S01]  /*86e0*/  MUFU.EX2 R178, R4 ;  /* 0x0000000400b27308 */ /* 0x0007220000000800 */
[----:B-1----:R-:W-:Y:S01]  /*86f0*/  FFMA.FTZ R3, R156, c[0x0][0x2d0], -R159 ;  /* 0x0000b4009c037a23 */ /* 0x002fe2000001089f */
[----:B------:R-:W-:Y:S02]  /*8700*/  MOV R156, R191 ;  /* 0x000000bf009c7202 */ /* 0x000fe40000000f00 */
[----:B-----5:R-:W-:Y:S06]  /*8710*/  F2FP.PACK_AB R64, R231, R230 ;  /* 0x000000e6e740723e */ /* 0x020fec00000000ff */
[----:B------:R1:W-:Y:S01]  /*8720*/  MUFU.EX2 R232, R3 ;  /* 0x0000000300e87308 */ /* 0x0003e20000000800 */
[C---:B--2---:R-:W-:Y:S01]  /*8730*/  FMUL.FTZ R15, R0.reuse, R99 ;  /* 0x00000063000f7220 */ /* 0x044fe20000410000 */
[----:B------:R-:W-:Y:S01]  /*8740*/  MOV R99, R218 ;  /* 0x000000da00637202 */ /* 0x000fe20000000f00 */
[C---:B------:R-:W-:Y:S02]  /*8750*/  FMUL.FTZ R30, R0.reuse, R114 ;  /* 0x00000072001e7220 */ /* 0x040fe40000410000 */
[C---:B------:R-:W-:Y:S02]  /*8760*/  FMUL.FTZ R31, R0.reuse, R115 ;  /* 0x00000073001f7220 */ /* 0x040fe40000410000 */
[C---:B------:R-:W-:Y:S02]  /*8770*/  FMUL.FTZ R42, R0.reuse, R126 ;  /* 0x0000007e002a7220 */ /* 0x040fe40000410000 */
[C---:B------:R-:W-:Y:S01]  /*8780*/  FMUL.FTZ R43, R0.reuse, R127 ;  /* 0x0000007f002b7220 */ /* 0x040fe20000410000 */
[----:B---3--:R-:W-:Y:S01]  /*8790*/  @P0 MOV R4, R220 ;  /* 0x000000dc00040202 */ /* 0x008fe20000000f00 */
[----:B------:R-:W-:Y:S01]  /*87a0*/  FMUL.FTZ R46, R0, R130 ;  /* 0x00000082002e7220 */ /* 0x000fe20000410000 */
[----:B----4-:R-:W-:Y:S01]  /*87b0*/  F2FP.PACK_AB R67, R178, R177 ;  /* 0x000000b1b243723e */ /* 0x010fe200000000ff */
[----:B------:R-:W-:Y:S02]  /*87c0*/  FMUL.FTZ R47, R0, R131 ;  /* 0x00000083002f7220 */ /* 0x000fe40000410000 */
[----:B------:R-:W-:Y:S04]  /*87d0*/  @P0 IMAD.WIDE.U32 R4, R6, 0x50, R4 ;  /* 0x0000005006040825 */ /* 0x000fe800078e0004 */
[----:B------:R-:W-:Y:S01]  /*87e0*/  FFMA.FTZ R6, R19, c[0x0][0x2d0], -R153 ;  /* 0x0000b40013067a23 */ /* 0x000fe20000010899 */
[----:B------:R-:W-:Y:S01]  /*87f0*/  @P0 LEA R10, P2, R4, c[0x0][0x1c8], 0x1 ;  /* 0x00007200040a0a11 */ /* 0x000fe200078408ff */
[----:B-1----:R-:W-:Y:S02]  /*8800*/  FFMA.FTZ R3, R87, c[0x0][0x2d0], -R159 ;  /* 0x0000b40057037a23 */ /* 0x002fe4000001089f */
[----:B------:R-:W-:Y:S01]  /*8810*/  MUFU.EX2 R229, R6 ;  /* 0x0000000600e57308 */ /* 0x000fe20000000800 */
[C---:B------:R-:W-:Y:S01]  /*8820*/  FMUL.FTZ R19, R72.reuse, R103 ;  /* 0x0000006748137220 */ /* 0x040fe20000410000 */
[----:B------:R-:W-:Y:S01]  /*8830*/  MOV R103, R35 ;  /* 0x0000002300677202 */ /* 0x000fe20000000f00 */
[----:B------:R-:W-:Y:S02]  /*8840*/  FMUL.FTZ R35, R72, R119 ;  /* 0x0000007748237220 */ /* 0x000fe40000410000 */
[C---:B------:R-:W-:Y:S02]  /*8850*/  FMUL.FTZ R59, R0.reuse, R143 ;  /* 0x0000008f003b7220 */ /* 0x040fe40000410000 */
[C---:B------:R-:W-:Y:S02]  /*8860*/  FMUL.FTZ R58, R0.reuse, R142 ;  /* 0x0000008e003a7220 */ /* 0x040fe40000410000 */
[C---:B------:R-:W-:Y:S01]  /*8870*/  FMUL.FTZ R62, R0.reuse, R146 ;  /* 0x00000092003e7220 */ /* 0x040fe20000410000 */
[----:B------:R1:W2:Y:S01]  /*8880*/  MUFU.EX2 R235, R3 ;  /* 0x0000000300eb7308 */ /* 0x0002a20000000800 */
[----:B------:R-:W-:Y:S02]  /*8890*/  FMUL.FTZ R63, R0, R147 ;  /* 0x00000093003f7220 */ /* 0x000fe40000410000 */
[--C-:B-1----:R-:W-:Y:S01]  /*88a0*/  FFMA.FTZ R3, R169, c[0x0][0x2d0], -R152.reuse ;  /* 0x0000b400a9037a23 */ /* 0x102fe20000010898 */
[----:B--2---:R-:W-:Y:S06]  /*88b0*/  F2FP.PACK_AB R66, R235, R232 ;  /* 0x000000e8eb42723e */ /* 0x004fec00000000ff */
[----:B------:R1:W-:Y:S02]  /*88c0*/  MUFU.EX2 R175, R3 ;  /* 0x0000000300af7308 */ /* 0x0003e40000000800 */
[----:B-1----:R-:W-:Y:S08]  /*88d0*/  FFMA.FTZ R3, R168, c[0x0][0x2d0], -R152 ;  /* 0x0000b400a8037a23 */ /* 0x002ff00000010898 */
[----:B------:R1:W2:Y:S02]  /*88e0*/  MUFU.EX2 R176, R3 ;  /* 0x0000000300b07308 */ /* 0x0002a40000000800 */
[----:B-1----:R-:W-:Y:S02]  /*88f0*/  @P0 SHF.R.S32.HI R3, RZ, 0x1f, R212 ;  /* 0x0000001fff030819 */ /* 0x002fe400000114d4 */
[----:B--2---:R-:W-:Y:S03]  /*8900*/  F2FP.PACK_AB R65, R176, R175 ;  /* 0x000000afb041723e */ /* 0x004fe600000000ff */
[----:B------:R-:W-:Y:S04]  /*8910*/  @P0 IMAD R3, R3, c[0x0][0x1e0], RZ ;  /* 0x0000780003030a24 */ /* 0x000fe800078e02ff */
[----:B------:R-:W-:Y:S05]  /*8920*/  @P0 IMAD R3, R212, c[0x0][0x1e4], R3 ;  /* 0x00007900d4030a24 */ /* 0x000fea00078e0203 */
[----:B------:R-:W-:Y:S02]  /*8930*/  @P0 IADD3 R3, R7, R3, RZ ;  /* 0x0000000307030210 */ /* 0x000fe40007ffe0ff */
[----:B------:R-:W-:Y:S03]  /*8940*/  @P0 MOV R7, c[0x0][0x1e0] ;  /* 0x0000780000070a02 */ /* 0x000fe60000000f00 */
[----:B------:R-:W-:Y:S01]  /*8950*/  @P0 IMAD R6, R3, 0x50, RZ ;  /* 0x0000005003060824 */ /* 0x000fe200078e02ff */
[----:B------:R-:W-:Y:S04]  /*8960*/  @P0 SHF.L.U32 R3, R7, 0x5, RZ ;  /* 0x0000000507030819 */ /* 0x000fe800000006ff */
[----:B------:R-:W-:Y:S02]  /*8970*/  @P0 IADD3 R6, R5, R6, RZ ;  /* 0x0000000605060210 */ /* 0x000fe40007ffe0ff */
[-C--:B------:R-:W-:Y:S02]  /*8980*/  @P0 IADD3 R8, P4, R10, R3.reuse, RZ ;  /* 0x000000030a080210 */ /* 0x080fe40007f9e0ff */
[----:B------:R-:W-:Y:S02]  /*8990*/  @P0 LEA.HI.X R11, R4, c[0x0][0x1cc], R6, 0x1, P2 ;  /* 0x00007300040b0a11 */ /* 0x000fe400010f0c06 */
[----:B------:R-:W-:Y:S02]  /*89a0*/  @P0 MOV R5, c[0x0][0x1e4] ;  /* 0x0000790000050a02 */ /* 0x000fe40000000f00 */
[-C--:B------:R-:W-:Y:S01]  /*89b0*/  @P0 IADD3 R6, P3, R8, R3.reuse, RZ ;  /* 0x0000000308060210 */ /* 0x080fe20007f7e0ff */
[----:B------:R1:W-:Y:S01]  /*89c0*/  @P0 LDGSTS.E.BYPASS.LTC128B.128 [R213+0x2900], [R10.64], !P1 ;  /* 0x029000000ad50fae */ /* 0x0003e2000c901d48 */
[----:B------:R-:W-:Y:S01]  /*89d0*/  @P0 SHF.L.U64.HI R12, R7, 0x5, R5 ;  /* 0x00000005070c0819 */ /* 0x000fe20000010205 */
[--C-:B------:R-:W-:Y:S01]  /*89e0*/  FFMA.FTZ R5, R14, c[0x0][0x2d0], -R153.reuse ;  /* 0x0000b4000e057a23 */ /* 0x100fe20000010899 */
[----:B------:R-:W-:Y:S01]  /*89f0*/  @P0 IADD3 R4, P2, R6, R3, RZ ;  /* 0x0000000306040210 */ /* 0x000fe20007f5e0ff */
[C---:B------:R-:W-:Y:S01]  /*8a00*/  FMUL.FTZ R14, R0.reuse, R98 ;  /* 0x00000062000e7220 */ /* 0x040fe20000410000 */
[-C--:B------:R-:W-:Y:S01]  /*8a10*/  @P0 IADD3.X R9, R11, R12.reuse, RZ, P4, !PT ;  /* 0x0000000c0b090210 */ /* 0x080fe200027fe4ff */
[----:B------:R2:W-:Y:S01]  /*8a20*/  MUFU.EX2 R227, R5 ;  /* 0x0000000500e37308 */ /* 0x0005e20000000800 */
[----:B------:R-:W-:Y:S01]  /*8a30*/  MOV R98, R27 ;  /* 0x0000001b00627202 */ /* 0x000fe20000000f00 */
[----:B------:R-:W-:Y:S01]  /*8a40*/  FMUL.FTZ R27, R0, R111 ;  /* 0x0000006f001b7220 */ /* 0x000fe20000410000 */
[-C--:B------:R-:W-:Y:S01]  /*8a50*/  @P0 IADD3.X R7, R9, R12.reuse, RZ, P3, !PT ;  /* 0x0000000c09070210 */ /* 0x080fe20001ffe4ff */
[----:B------:R3:W-:Y:S08]  /*8a60*/  @P0 LDGSTS.E.BYPASS.LTC128B.128 [R213+0x3100], [R8.64], !P1 ;  /* 0x0310000008d50fae */ /* 0x0007f0000c901d48 */
[----:B------:R4:W-:Y:S01]  /*8a70*/  @P0 LDGSTS.E.BYPASS.LTC128B.128 [R213+0x3900], [R6.64], !P1 ;  /* 0x0390000006d50fae */ /* 0x0009e2000c901d48 */
[----:B-1----:R-:W-:Y:S01]  /*8a80*/  @P0 IADD3 R10, P3, R4, R3, RZ ;  /* 0x00000003040a0210 */ /* 0x002fe20007f7e0ff */
[--C-:B------:R-:W-:Y:S02]  /*8a90*/  FFMA.FTZ R3, R21, c[0x0][0x2d0], -R154.reuse ;  /* 0x0000b40015037a23 */ /* 0x100fe4000001089a */
[----:B------:R-:W-:Y:S01]  /*8aa0*/  FFMA.FTZ R11, R13, c[0x0][0x2d0], -R153 ;  /* 0x0000b4000d0b7a23 */ /* 0x000fe20000010899 */
[----:B--2---:R-:W-:Y:S01]  /*8ab0*/  @P0 IADD3.X R5, R7, R12, RZ, P2, !PT ;  /* 0x0000000c07050210 */ /* 0x004fe200017fe4ff */
[----:B------:R1:W-:Y:S01]  /*8ac0*/  MUFU.EX2 R222, R3 ;  /* 0x0000000300de7308 */ /* 0x0003e20000000800 */
[C---:B------:R-:W-:Y:S01]  /*8ad0*/  FMUL.FTZ R13, R71.reuse, R97 ;  /* 0x00000061470d7220 */ /* 0x040fe20000410000 */
[----:B------:R-:W-:Y:S02]  /*8ae0*/  MOV R97, R194 ;  /* 0x000000c200617202 */ /* 0x000fe40000000f00 */
[----:B------:R2:W-:Y:S01]  /*8af0*/  @P0 LDGSTS.E.BYPASS.LTC128B.128 [R213+0x4100], [R4.64], !P1 ;  /* 0x0410000004d50fae */ /* 0x0005e2000c901d48 */
[C---:B---3--:R-:W-:Y:S02]  /*8b00*/  FMUL.FTZ R8, R71.reuse, R88 ;  /* 0x0000005847087220 */ /* 0x048fe40000410000 */
[----:B------:R-:W-:Y:S03]  /*8b10*/  FMUL.FTZ R9, R71, R89 ;  /* 0x0000005947097220 */ /* 0x000fe60000410000 */
[----:B------:R3:W-:Y:S01]  /*8b20*/  MUFU.EX2 R226, R11 ;  /* 0x0000000b00e27308 */ /* 0x0007e20000000800 */
[C---:B----4-:R-:W-:Y:S02]  /*8b30*/  FMUL.FTZ R6, R72.reuse, R94 ;  /* 0x0000005e48067220 */ /* 0x050fe40000410000 */
[----:B------:R-:W-:Y:S02]  /*8b40*/  FMUL.FTZ R7, R72, R95 ;  /* 0x0000005f48077220 */ /* 0x000fe40000410000 */
[--C-:B-1----:R-:W-:Y:S01]  /*8b50*/  FFMA.FTZ R3, R170, c[0x0][0x2d0], -R154.reuse ;  /* 0x0000b400aa037a23 */ /* 0x102fe2000001089a */
[----:B------:R-:W-:Y:S04]  /*8b60*/  MOV R170, R192 ;  /* 0x000000c000aa7202 */ /* 0x000fe80000000f00 */
[----:B------:R1:W-:Y:S01]  /*8b70*/  MUFU.EX2 R223, R3 ;  /* 0x0000000300df7308 */ /* 0x0003e20000000800 */
[----:B--2---:R-:W-:Y:S01]  /*8b80*/  FMUL.FTZ R4, R73, R92 ;  /* 0x0000005c49047220 */ /* 0x004fe20000410000 */
[----:B---3--:R-:W-:Y:S01]  /*8b90*/  @P0 IADD3.X R11, R5, R12, RZ, P3, !PT ;  /* 0x0000000c050b0210 */ /* 0x008fe20001ffe4ff */
[----:B------:R-:W-:Y:S02]  /*8ba0*/  FMUL.FTZ R5, R73, R93 ;  /* 0x0000005d49057220 */ /* 0x000fe40000410000 */
[----:B------:R-:W-:Y:S01]  /*8bb0*/  FMUL.FTZ R12, R71, R96 ;  /* 0x00000060470c7220 */ /* 0x000fe20000410000 */
[----:B------:R-:W-:Y:S01]  /*8bc0*/  MOV R96, R195 ;  /* 0x000000c300607202 */ /* 0x000fe20000000f00 */
[----:B------:R2:W-:Y:S08]  /*8bd0*/  @P0 LDGSTS.E.BYPASS.LTC128B.128 [R213+0x4900], [R10.64], !P1 ;  /* 0x049000000ad50fae */ /* 0x0005f0000c901d48 */
[----:B------:R-:W3:Y:S01]  /*8be0*/  LDSM.16.MT88.4 R20, [R197] ;  /* 0x00000000c514783b */ /* 0x000ee20000004200 */
[--C-:B-1----:R-:W-:Y:S02]  /*8bf0*/  FFMA.FTZ R3, R18, c[0x0][0x2d0], -R154.reuse ;  /* 0x0000b40012037a23 */ /* 0x102fe4000001089a */
[----:B------:R-:W-:Y:S05]  /*8c00*/  FMUL.FTZ R18, R72, R102 ;  /* 0x0000006648127220 */ /* 0x000fea0000410000 */
[----:B------:R-:W1:Y:S01]  /*8c10*/  LDSM.16.MT88.4 R36, [R201] ;  /* 0x00000000c924783b */ /* 0x000e620000004200 */
[----:B------:R4:W-:Y:S01]  /*8c20*/  MUFU.EX2 R224, R3 ;  /* 0x0000000300e07308 */ /* 0x0009e20000000800 */
[----:B------:R-:W-:Y:S06]  /*8c30*/  MOV R102, R215 ;  /* 0x000000d700667202 */ /* 0x000fec0000000f00 */
[----:B------:R-:W5:Y:S01]  /*8c40*/  LDSM.16.MT88.4 R52, [R198] ;  /* 0x00000000c634783b */ /* 0x000f620000004200 */
[C---:B--2---:R-:W-:Y:S02]  /*8c50*/  FMUL.FTZ R10, R0.reuse, R90 ;  /* 0x0000005a000a7220 */ /* 0x044fe40000410000 */
[----:B------:R-:W-:Y:S05]  /*8c60*/  FMUL.FTZ R11, R0, R91 ;  /* 0x0000005b000b7220 */ /* 0x000fea0000410000 */
[----:B------:R-:W2:Y:S08]  /*8c70*/  LDSM.16.MT88.4 R80, [R200] ;  /* 0x00000000c850783b */ /* 0x000eb00000004200 */
[----:B------:R-:W1:Y:S01]  /*8c80*/  LDSM.16.MT88.4 R84, [R197+0x800] ;  /* 0x00080000c554783b */ /* 0x000e620000004200 */
[----:B----4-:R-:W-:Y:S02]  /*8c90*/  FFMA.FTZ R3, R17, c[0x0][0x2d0], -R154 ;  /* 0x0000b40011037a23 */ /* 0x010fe4000001089a */
[C---:B------:R-:W-:Y:S01]  /*8ca0*/  FMUL.FTZ R17, R73.reuse, R101 ;  /* 0x0000006549117220 */ /* 0x040fe20000410000 */
[----:B------:R-:W-:Y:S01]  /*8cb0*/  MOV R101, R216 ;  /* 0x000000d800657202 */ /* 0x000fe20000000f00 */
[----:B------:R4:W-:Y:S01]  /*8cc0*/  MUFU.EX2 R225, R3 ;  /* 0x0000000300e17308 */ /* 0x0009e20000000800 */
[-C--:B---3--:R-:W-:Y:S02]  /*8cd0*/  HMMA.16816.F32 R4, R76, R20.reuse, R4 ;  /* 0x000000144c04723c */ /* 0x088fe40000001804 */
[----:B------:R-:W3:Y:S06]  /*8ce0*/  LDSM.16.MT88.4 R88, [R201+0x800] ;  /* 0x00080000c958783b */ /* 0x000eec0000004200 */
[C---:B------:R-:W-:Y:S02]  /*8cf0*/  HMMA.16816.F32 R8, R64.reuse, R20, R8 ;  /* 0x000000144008723c */ /* 0x040fe40000001808 */
[----:B------:R-:W2:Y:S05]  /*8d00*/  LDSM.16.MT88.4 R92, [R198+0x800] ;  /* 0x00080000c65c783b */ /* 0x000eaa0000004200 */
[C---:B------:R-:W-:Y:S01]  /*8d10*/  FMUL.FTZ R20, R73.reuse, R104 ;  /* 0x0000006849147220 */ /* 0x040fe20000410000 */
[-C--:B------:R-:W-:Y:S02]  /*8d20*/  HMMA.16816.F32 R12, R64, R22.reuse, R12 ;  /* 0x00000016400c723c */ /* 0x080fe4000000180c */
[----:B------:R-:W-:Y:S02]  /*8d30*/  LDSM.16.MT88.4 R132, [R198+0x2000] ;  /* 0x00200000c684783b */ /* 0x000fe40000004200 */
[----:B------:R-:W-:Y:S01]  /*8d40*/  MOV R104, R217 ;  /* 0x000000d900687202 */ /* 0x000fe20000000f00 */
[--C-:B----4-:R-:W-:Y:S02]  /*8d50*/  FFMA.FTZ R3, R24, c[0x0][0x2d0], -R159.reuse ;  /* 0x0000b40018037a23 */ /* 0x110fe4000001089f */
[----:B------:R-:W-:Y:S01]  /*8d60*/  FMUL.FTZ R21, R73, R105 ;  /* 0x0000006949157220 */ /* 0x000fe20000410000 */
[C---:B------:R-:W-:Y:S01]  /*8d70*/  HMMA.16816.F32 R16, R76.reuse, R22, R16 ;  /* 0x000000164c10723c */ /* 0x040fe20000001810 */
[----:B------:R4:W-:Y:S01]  /*8d80*/  MUFU.EX2 R221, R3 ;  /* 0x0000000300dd7308 */ /* 0x0009e20000000800 */
[----:B------:R-:W0:Y:S02]  /*8d90*/  LDGDEPBAR ;  /* 0x00000000000079af */ /* 0x000e240000000000 */
[----:B------:R-:W-:Y:S01]  /*8da0*/  MOV R105, R214 ;  /* 0x000000d600697202 */ /* 0x000fe20000000f00 */
[C---:B------:R-:W-:Y:S02]  /*8db0*/  FMUL.FTZ R24, R71.reuse, R108 ;  /* 0x0000006c47187220 */ /* 0x040fe40000410000 */
[C---:B------:R-:W-:Y:S02]  /*8dc0*/  FMUL.FTZ R22, R72.reuse, R106 ;  /* 0x0000006a48167220 */ /* 0x040fe40000410000 */
[----:B------:R-:W-:Y:S07]  /*8dd0*/  FMUL.FTZ R23, R72, R107 ;  /* 0x0000006b48177220 */ /* 0x000fee0000410000 */
[-C--:B-1----:R-:W-:Y:S03]  /*8de0*/  HMMA.16816.F32 R20, R76, R36.reuse, R20 ;  /* 0x000000244c14723c */ /* 0x082fe60000001814 */
[--C-:B----4-:R-:W-:Y:S01]  /*8df0*/  FFMA.FTZ R3, R172, c[0x0][0x2d0], -R159.reuse ;  /* 0x0000b400ac037a23 */ /* 0x110fe2000001089f */
[----:B------:R-:W-:Y:S03]  /*8e00*/  MOV R172, R29 ;  /* 0x0000001d00ac7202 */ /* 0x000fe60000000f00 */
[----:B------:R1:W4:Y:S01]  /*8e10*/  MUFU.EX2 R220, R3 ;  /* 0x0000000300dc7308 */ /* 0x0003220000000800 */
[----:B------:R-:W-:Y:S04]  /*8e20*/  FMUL.FTZ R29, R71, R113 ;  /* 0x00000071471d7220 */ /* 0x000fe80000410000 */
[--C-:B-1----:R-:W-:Y:S02]  /*8e30*/  FFMA.FTZ R3, R25, c[0x0][0x2d0], -R159.reuse ;  /* 0x0000b40019037a23 */ /* 0x102fe4000001089f */
[----:B------:R-:W-:Y:S03]  /*8e40*/  FMUL.FTZ R25, R71, R109 ;  /* 0x0000006d47197220 */ /* 0x000fe60000410000 */
[----:B------:R1:W-:Y:S02]  /*8e50*/  MUFU.EX2 R219, R3 ;  /* 0x0000000300db7308 */ /* 0x0003e40000000800 */
[----:B-1----:R-:W-:Y:S02]  /*8e60*/  FFMA.FTZ R3, R26, c[0x0][0x2d0], -R159 ;  /* 0x0000b4001a037a23 */ /* 0x002fe4000001089f */
[----:B------:R-:W-:Y:S06]  /*8e70*/  FMUL.FTZ R26, R0, R110 ;  /* 0x0000006e001a7220 */ /* 0x000fec0000410000 */
[----:B------:R1:W-:Y:S01]  /*8e80*/  MUFU.EX2 R218, R3 ;  /* 0x0000000300da7308 */ /* 0x0003e20000000800 */
[C---:B------:R-:W-:Y:S07]  /*8e90*/  HMMA.16816.F32 R24, R64.reuse, R36, R24 ;  /* 0x000000244018723c */ /* 0x040fee0000001818 */
[C---:B------:R-:W-:Y:S02]  /*8ea0*/  FMUL.FTZ R36, R73.reuse, R120 ;  /* 0x0000007849247220 */ /* 0x040fe40000410000 */
[----:B------:R-:W-:Y:S03]  /*8eb0*/  FMUL.FTZ R37, R73, R121 ;  /* 0x0000007949257220 */ /* 0x000fe60000410000 */
[--C-:B-1----:R-:W-:Y:S01]  /*8ec0*/  FFMA.FTZ R3, R173, c[0x0][0x2d0], -R152.reuse ;  /* 0x0000b400ad037a23 */ /* 0x102fe20000010898 */
[----:B------:R-:W-:Y:S01]  /*8ed0*/  MOV R173, R33 ;  /* 0x0000002100ad7202 */ /* 0x000fe20000000f00 */
[----:B------:R-:W-:Y:S02]  /*8ee0*/  FMUL.FTZ R33, R73, R117 ;  /* 0x0000007549217220 */ /* 0x000fe40000410000 */
[----:B------:R1:W-:Y:S01]  /*8ef0*/  MUFU.EX2 R169, R3 ;  /* 0x0000000300a97308 */ /* 0x0003e20000000800 */
[----:B------:R-:W-:Y:S01]  /*8f00*/  LDSM.16.MT88.4 R116, [R201+0x2000] ;  /* 0x00200000c974783b */ /* 0x000fe20000004200 */
[--C-:B-1----:R-:W-:Y:S08]  /*8f10*/  FFMA.FTZ R3, R180, c[0x0][0x2d0], -R152.reuse ;  /* 0x0000b400b4037a23 */ /* 0x102ff00000010898 */
[----:B------:R1:W1:Y:S02]  /*8f20*/  MUFU.EX2 R168, R3 ;  /* 0x0000000300a87308 */ /* 0x0002640000000800 */
[--C-:B-1----:R-:W-:Y:S02]  /*8f30*/  FFMA.FTZ R3, R28, c[0x0][0x2d0], -R152.reuse ;  /* 0x0000b4001c037a23 */ /* 0x102fe40000010898 */
[----:B------:R-:W-:Y:S06]  /*8f40*/  FMUL.FTZ R28, R71, R112 ;  /* 0x00000070471c7220 */ /* 0x000fec0000410000 */
[----:B------:R1:W-:Y:S01]  /*8f50*/  MUFU.EX2 R167, R3 ;  /* 0x0000000300a77308 */ /* 0x0003e20000000800 */
[-C--:B------:R-:W-:Y:S08]  /*8f60*/  HMMA.16816.F32 R28, R64, R38.reuse, R28 ;  /* 0x00000026401c723c */ /* 0x080ff0000000181c */
[C---:B------:R-:W-:Y:S07]  /*8f70*/  HMMA.16816.F32 R32, R76.reuse, R38, R32 ;  /* 0x000000264c20723c */ /* 0x040fee0000001820 */
[C---:B------:R-:W-:Y:S02]  /*8f80*/  FMUL.FTZ R38, R72.reuse, R122 ;  /* 0x0000007a48267220 */ /* 0x040fe40000410000 */
[----:B------:R-:W-:Y:S03]  /*8f90*/  FMUL.FTZ R39, R72, R123 ;  /* 0x0000007b48277220 */ /* 0x000fe60000410000 */
[----:B-1----:R-:W-:Y:S04]  /*8fa0*/  FFMA.FTZ R3, R181, c[0x0][0x2d0], -R152 ;  /* 0x0000b400b5037a23 */ /* 0x002fe80000010898 */
[-C--:B-----5:R-:W-:Y:S01]  /*8fb0*/  HMMA.16816.F32 R36, R76, R52.reuse, R36 ;  /* 0x000000344c24723c */ /* 0x0a0fe20000001824 */
[----:B------:R1:W5:Y:S07]  /*8fc0*/  MUFU.EX2 R166, R3 ;  /* 0x0000000300a67308 */ /* 0x00036e0000000800 */
[C---:B------:R-:W-:Y:S07]  /*8fd0*/  HMMA.16816.F32 R40, R64.reuse, R52, R40 ;  /* 0x000000344028723c */ /* 0x040fee0000001828 */
[C---:B------:R-:W-:Y:S02]  /*8fe0*/  FMUL.FTZ R53, R73.reuse, R137 ;  /* 0x0000008949357220 */ /* 0x040fe40000410000 */
[----:B------:R-:W-:Y:S03]  /*8ff0*/  FMUL.FTZ R52, R73, R136 ;  /* 0x0000008849347220 */ /* 0x000fe60000410000 */
[--C-:B-1----:R-:W-:Y:S04]  /*9000*/  FFMA.FTZ R3, R179, c[0x0][0x2d0], -R153.reuse ;  /* 0x0000b400b3037a23 */ /* 0x102fe80000010899 */
[----:B------:R1:W-:Y:S02]  /*9010*/  MUFU.EX2 R217, R3 ;  /* 0x0000000300d97308 */ /* 0x0003e40000000800 */
        /* <DEDUP_REMOVED lines=10> */
[-C--:B--2---:R-:W-:Y:S01]  /*90c0*/  HMMA.16816.F32 R52, R76, R80.reuse, R52 ;  /* 0x000000504c34723c */ /* 0x084fe20000001834 */
[----:B------:R1:W2:Y:S07]  /*90d0*/  MUFU.EX2 R214, R3 ;  /* 0x0000000300d67308 */ /* 0x0002ae0000000800 */
[C---:B------:R-:W-:Y:S07]  /*90e0*/  HMMA.16816.F32 R56, R64.reuse, R80, R56 ;  /* 0x000000504038723c */ /* 0x040fee0000001838 */
[----:B----4-:R-:W-:Y:S01]  /*90f0*/  F2FP.PACK_AB R80, R220, R221 ;  /* 0x000000dddc50723e */ /* 0x010fe200000000ff */
[-C--:B------:R-:W-:Y:S04]  /*9100*/  HMMA.16816.F32 R60, R64, R82.reuse, R60 ;  /* 0x00000052403c723c */ /* 0x080fe8000000183c */
[----:B------:R-:W-:Y:S03]  /*9110*/  F2FP.PACK_AB R81, R168, R169 ;  /* 0x000000a9a851723e */ /* 0x000fe600000000ff */
[----:B------:R-:W-:Y:S02]  /*9120*/  FMUL.FTZ R64, R73, R148 ;  /* 0x0000009449407220 */ /* 0x000fe40000410000 */
[--C-:B-1----:R-:W-:Y:S03]  /*9130*/  FFMA.FTZ R3, R185, c[0x0][0x2d0], -R154.reuse ;  /* 0x0000b400b9037a23 */ /* 0x102fe6000001089a */
[----:B------:R-:W-:Y:S01]  /*9140*/  FMUL.FTZ R65, R73, R149 ;  /* 0x0000009549417220 */ /* 0x000fe20000410000 */
[----:B------:R1:W-:Y:S01]  /*9150*/  MUFU.EX2 R195, R3 ;  /* 0x0000000300c37308 */ /* 0x0003e20000000800 */
[C---:B------:R-:W-:Y:S02]  /*9160*/  FMUL.FTZ R66, R72.reuse, R150 ;  /* 0x0000009648427220 */ /* 0x040fe40000410000 */
[----:B------:R-:W-:Y:S07]  /*9170*/  FMUL.FTZ R67, R72, R151 ;  /* 0x0000009748437220 */ /* 0x000fee0000410000 */
[----:B------:R-:W-:Y:S07]  /*9180*/  HMMA.16816.F32 R64, R76, R82, R64 ;  /* 0x000000524c40723c */ /* 0x000fee0000001840 */
[----:B------:R-:W-:Y:S02]  /*9190*/  F2FP.PACK_AB R76, R228, R229 ;  /* 0x000000e5e44c723e */ /* 0x000fe400000000ff */
[----:B------:R-:W-:Y:S03]  /*91a0*/  F2FP.PACK_AB R78, R226, R227 ;  /* 0x000000e3e24e723e */ /* 0x000fe600000000ff */
[----:B------:R-:W-:Y:S01]  /*91b0*/  F2FP.PACK_AB R77, R223, R222 ;  /* 0x000000dedf4d723e */ /* 0x000fe200000000ff */
[--C-:B-1----:R-:W-:Y:S01]  /*91c0*/  FFMA.FTZ R3, R186, c[0x0][0x2d0], -R154.reuse ;  /* 0x0000b400ba037a23 */ /* 0x102fe2000001089a */
[----:B------:R-:W-:Y:S02]  /*91d0*/  F2FP.PACK_AB R79, R225, R224 ;  /* 0x000000e0e14f723e */ /* 0x000fe400000000ff */
[----:B------:R-:W-:Y:S01]  /*91e0*/  F2FP.PACK_AB R82, R218, R219 ;  /* 0x000000dbda52723e */ /* 0x000fe200000000ff */
[----:B------:R1:W4:Y:S01]  /*91f0*/  MUFU.EX2 R194, R3 ;  /* 0x0000000300c27308 */ /* 0x0003220000000800 */
[----:B-----5:R-:W-:Y:S03]  /*9200*/  F2FP.PACK_AB R83, R166, R167 ;  /* 0x000000a7a653723e */ /* 0x020fe600000000ff */
[-C--:B------:R-:W-:Y:S08]  /*9210*/  HMMA.16816.F32 R4, R76, R84.reuse, R4 ;  /* 0x000000544c04723c */ /* 0x080ff00000001804 */
[C---:B------:R-:W-:Y:S08]  /*9220*/  HMMA.16816.F32 R8, R80.reuse, R84, R8 ;  /* 0x000000545008723c */ /* 0x040ff00000001808 */
[-C--:B------:R-:W-:Y:S04]  /*9230*/  HMMA.16816.F32 R12, R80, R86.reuse, R12 ;  /* 0x00000056500c723c */ /* 0x080fe8000000180c */
[--C-:B-1----:R-:W-:Y:S04]  /*9240*/  FFMA.FTZ R3, R183, c[0x0][0x2d0], -R154.reuse ;  /* 0x0000b400b7037a23 */ /* 0x102fe8000001089a */
[C---:B------:R-:W-:Y:S01]  /*9250*/  HMMA.16816.F32 R16, R76.reuse, R86, R16 ;  /* 0x000000564c10723c */ /* 0x040fe20000001810 */
[----:B------:R1:W-:Y:S01]  /*9260*/  MUFU.EX2 R193, R3 ;  /* 0x0000000300c17308 */ /* 0x0003e20000000800 */
[----:B------:R-:W5:Y:S06]  /*9270*/  LDSM.16.MT88.4 R84, [R200+0x800] ;  /* 0x00080000c854783b */ /* 0x000f6c0000004200 */
[-C--:B---3--:R-:W-:Y:S08]  /*9280*/  HMMA.16816.F32 R20, R76, R88.reuse, R20 ;  /* 0x000000584c14723c */ /* 0x088ff00000001814 */
[C---:B------:R-:W-:Y:S08]  /*9290*/  HMMA.16816.F32 R24, R80.reuse, R88, R24 ;  /* 0x000000585018723c */ /* 0x040ff00000001818 */
[-C--:B------:R-:W-:Y:S04]  /*92a0*/  HMMA.16816.F32 R28, R80, R90.reuse, R28 ;  /* 0x0000005a501c723c */ /* 0x080fe8000000181c */
[--C-:B-1----:R-:W-:Y:S04]  /*92b0*/  FFMA.FTZ R3, R184, c[0x0][0x2d0], -R154.reuse ;  /* 0x0000b400b8037a23 */ /* 0x102fe8000001089a */
[C---:B------:R-:W-:Y:S01]  /*92c0*/  HMMA.16816.F32 R32, R76.reuse, R90, R32 ;  /* 0x0000005a4c20723c */ /* 0x040fe20000001820 */
[----:B------:R1:W3:Y:S01]  /*92d0*/  MUFU.EX2 R192, R3 ;  /* 0x0000000300c07308 */ /* 0x0002e20000000800 */
[----:B------:R-:W2:Y:S06]  /*92e0*/  LDSM.16.MT88.4 R88, [R197+0x1000] ;  /* 0x00100000c558783b */ /* 0x000eac0000004200 */
[-C--:B------:R-:W-:Y:S08]  /*92f0*/  HMMA.16816.F32 R36, R76, R92.reuse, R36 ;  /* 0x0000005c4c24723c */ /* 0x080ff00000001824 */
[C---:B------:R-:W-:Y:S07]  /*9300*/  HMMA.16816.F32 R40, R80.reuse, R92, R40 ;  /* 0x0000005c5028723c */ /* 0x040fee0000001828 */
[----:B------:R-:W-:Y:S01]  /*9310*/  FFMA.FTZ R92, R250, c[0x0][0x2d0], -R154 ;  /* 0x0000b400fa5c7a23 */ /* 0x000fe2000001089a */
[-C--:B------:R-:W-:Y:S03]  /*9320*/  HMMA.16816.F32 R44, R80, R94.reuse, R44 ;  /* 0x0000005e502c723c */ /* 0x080fe6000000182c */
[----:B------:R2:W-:Y:S01]  /*9330*/  MUFU.EX2 R186, R92 ;  /* 0x0000005c00ba7308 */ /* 0x0005e20000000800 */
[--C-:B-1----:R-:W-:Y:S04]  /*9340*/  FFMA.FTZ R3, R187, c[0x0][0x2d0], -R159.reuse ;  /* 0x0000b400bb037a23 */ /* 0x102fe8000001089f */
[C---:B------:R-:W-:Y:S05]  /*9350*/  HMMA.16816.F32 R48, R76.reuse, R94, R48 ;  /* 0x0000005e4c30723c */ /* 0x040fea0000001830 */
[----:B------:R1:W-:Y:S03]  /*9360*/  MUFU.EX2 R191, R3 ;  /* 0x0000000300bf7308 */ /* 0x0003e60000000800 */
[-C--:B-----5:R-:W-:Y:S08]  /*9370*/  HMMA.16816.F32 R52, R76, R84.reuse, R52 ;  /* 0x000000544c34723c */ /* 0x0a0ff00000001834 */
[C---:B------:R-:W-:Y:S01]  /*9380*/  HMMA.16816.F32 R56, R80.reuse, R84, R56 ;  /* 0x000000545038723c */ /* 0x040fe20000001838 */
[----:B--2---:R-:W-:Y:S07]  /*9390*/  LDSM.16.MT88.4 R92, [R198+0x1000] ;  /* 0x00100000c65c783b */ /* 0x004fee0000004200 */
[-C--:B------:R-:W-:Y:S04]  /*93a0*/  HMMA.16816.F32 R60, R80, R86.reuse, R60 ;  /* 0x00000056503c723c */ /* 0x080fe8000000183c */
[--C-:B-1----:R-:W-:Y:S04]  /*93b0*/  FFMA.FTZ R3, R188, c[0x0][0x2d0], -R159.reuse ;  /* 0x0000b400bc037a23 */ /* 0x102fe8000001089f */
[----:B------:R-:W-:Y:S01]  /*93c0*/  HMMA.16816.F32 R64, R76, R86, R64 ;  /* 0x000000564c40723c */ /* 0x000fe20000001840 */
[----:B------:R1:W2:Y:S01]  /*93d0*/  MUFU.EX2 R190, R3 ;  /* 0x0000000300be7308 */ /* 0x0002a20000000800 */
[----:B------:R-:W5:Y:S05]  /*93e0*/  LDSM.16.MT88.4 R84, [R201+0x1000] ;  /* 0x00100000c954783b */ /* 0x000f6a0000004200 */
[----:B------:R-:W-:Y:S02]  /*93f0*/  F2FP.PACK_AB R76, R216, R217 ;  /* 0x000000d9d84c723e */ /* 0x000fe400000000ff */
[----:B------:R-:W-:Y:S03]  /*9400*/  F2FP.PACK_AB R78, R214, R215 ;  /* 0x000000d7d64e723e */ /* 0x000fe600000000ff */
[----:B----4-:R-:W-:Y:S02]  /*9410*/  F2FP.PACK_AB R77, R194, R195 ;  /* 0x000000c3c24d723e */ /* 0x010fe400000000ff */
[----:B---3--:R-:W-:Y:S07]  /*9420*/  F2FP.PACK_AB R79, R192, R193 ;  /* 0x000000c1c04f723e */ /* 0x008fee00000000ff */
[-C--:B------:R-:W-:Y:S03]  /*9430*/  HMMA.16816.F32 R4, R76, R88.reuse, R4 ;  /* 0x000000584c04723c */ /* 0x080fe60000001804 */
[--C-:B-1----:R-:W-:Y:S01]  /*9440*/  FFMA.FTZ R3, R189, c[0x0][0x2d0], -R152.reuse ;  /* 0x0000b400bd037a23 */ /* 0x102fe20000010898 */
[----:B--2---:R-:W-:Y:S03]  /*9450*/  F2FP.PACK_AB R80, R190, R191 ;  /* 0x000000bfbe50723e */ /* 0x004fe600000000ff */
[----:B------:R1:W-:Y:S02]  /*9460*/  MUFU.EX2 R138, R3 ;  /* 0x00000003008a7308 */ /* 0x0003e40000000800 */
[--C-:B-1----:R-:W-:Y:S08]  /*9470*/  FFMA.FTZ R3, R245, c[0x0][0x2d0], -R152.reuse ;  /* 0x0000b400f5037a23 */ /* 0x102ff00000010898 */
        /* <DEDUP_REMOVED lines=13> */
[----:B------:R1:W-:Y:S01]  /*9550*/  MUFU.EX2 R188, R3 ;  /* 0x0000000300bc7308 */ /* 0x0003e20000000800 */
[C---:B------:R-:W-:Y:S08]  /*9560*/  HMMA.16816.F32 R8, R80.reuse, R88, R8 ;  /* 0x000000585008723c */ /* 0x040ff00000001808 */
[-C--:B------:R-:W-:Y:S08]  /*9570*/  HMMA.16816.F32 R12, R80, R90.reuse, R12 ;  /* 0x0000005a500c723c */ /* 0x080ff0000000180c */
[C---:B------:R-:W-:Y:S01]  /*9580*/  HMMA.16816.F32 R16, R76.reuse, R90, R16 ;  /* 0x0000005a4c10723c */ /* 0x040fe20000001810 */
[----:B------:R-:W2:Y:S03]  /*9590*/  LDSM.16.MT88.4 R88, [R200+0x1000] ;  /* 0x00100000c858783b */ /* 0x000ea60000004200 */
[----:B-1----:R-:W-:Y:S04]  /*95a0*/  FFMA.FTZ R3, R248, c[0x0][0x2d0], -R153 ;  /* 0x0000b400f8037a23 */ /* 0x002fe80000010899 */
[-C--:B-----5:R-:W-:Y:S01]  /*95b0*/  HMMA.16816.F32 R20, R76, R84.reuse, R20 ;  /* 0x000000544c14723c */ /* 0x0a0fe20000001814 */
[----:B------:R1:W3:Y:S07]  /*95c0*/  MUFU.EX2 R187, R3 ;  /* 0x0000000300bb7308 */ /* 0x0002ee0000000800 */
[C---:B------:R-:W-:Y:S07]  /*95d0*/  HMMA.16816.F32 R24, R80.reuse, R84, R24 ;  /* 0x000000545018723c */ /* 0x040fee0000001818 */
[----:B------:R-:W-:Y:S01]  /*95e0*/  FFMA.FTZ R84, R98, c[0x0][0x2d0], -R159 ;  /* 0x0000b40062547a23 */ /* 0x000fe2000001089f */
[-C--:B------:R-:W-:Y:S03]  /*95f0*/  HMMA.16816.F32 R28, R80, R86.reuse, R28 ;  /* 0x00000056501c723c */ /* 0x080fe6000000181c */
[----:B------:R4:W-:Y:S01]  /*9600*/  MUFU.EX2 R180, R84 ;  /* 0x0000005400b47308 */ /* 0x0009e20000000800 */
[----:B------:R-:W-:Y:S04]  /*9610*/  MOV R98, R157 ;  /* 0x0000009d00627202 */ /* 0x000fe80000000f00 */
[C---:B------:R-:W-:Y:S04]  /*9620*/  HMMA.16816.F32 R32, R76.reuse, R86, R32 ;  /* 0x000000564c20723c */ /* 0x040fe80000001820 */
[--C-:B-1----:R-:W-:Y:S04]  /*9630*/  FFMA.FTZ R3, R104, c[0x0][0x2d0], -R154.reuse ;  /* 0x0000b40068037a23 */ /* 0x102fe8000001089a */
[-C--:B------:R-:W-:Y:S01]  /*9640*/  HMMA.16816.F32 R36, R76, R92.reuse, R36 ;  /* 0x0000005c4c24723c */ /* 0x080fe20000001824 */
[----:B------:R1:W5:Y:S07]  /*9650*/  MUFU.EX2 R143, R3 ;  /* 0x00000003008f7308 */ /* 0x00036e0000000800 */
[C---:B------:R-:W-:Y:S01]  /*9660*/  HMMA.16816.F32 R40, R80.reuse, R92, R40 ;  /* 0x0000005c5028723c */ /* 0x040fe20000001828 */
[----:B----4-:R-:W4:Y:S06]  /*9670*/  LDSM.16.MT88.4 R84, [R197+0x1800] ;  /* 0x00180000c554783b */ /* 0x010f2c0000004200 */
[--C-:B------:R-:W-:Y:S01]  /*9680*/  FFMA.FTZ R92, R100, c[0x0][0x2d0], -R153.reuse ;  /* 0x0000b400645c7a23 */ /* 0x100fe20000010899 */
[-C--:B------:R-:W-:Y:S04]  /*9690*/  HMMA.16816.F32 R44, R80, R94.reuse, R44 ;  /* 0x0000005e502c723c */ /* 0x080fe8000000182c */
[----:B------:R-:W-:Y:S04]  /*96a0*/  MOV R100, R98 ;  /* 0x0000006200647202 */ /* 0x000fe80000000f00 */
[C---:B------:R-:W-:Y:S04]  /*96b0*/  HMMA.16816.F32 R48, R76.reuse, R94, R48 ;  /* 0x0000005e4c30723c */ /* 0x040fe80000001830 */
[--C-:B-1----:R-:W-:Y:S04]  /*96c0*/  FFMA.FTZ R3, R242, c[0x0][0x2d0], -R153.reuse ;  /* 0x0000b400f2037a23 */ /* 0x102fe80000010899 */
[-C--:B--2---:R-:W-:Y:S01]  /*96d0*/  HMMA.16816.F32 R52, R76, R88.reuse, R52 ;  /* 0x000000584c34723c */ /* 0x084fe20000001834 */
[----:B------:R1:W-:Y:S07]  /*96e0*/  MUFU.EX2 R185, R3 ;  /* 0x0000000300b97308 */ /* 0x0003ee0000000800 */
[C---:B------:R-:W-:Y:S08]  /*96f0*/  HMMA.16816.F32 R56, R80.reuse, R88, R56 ;  /* 0x000000585038723c */ /* 0x040ff00000001838 */
[-C--:B------:R-:W-:Y:S08]  /*9700*/  HMMA.16816.F32 R60, R80, R90.reuse, R60 ;  /* 0x0000005a503c723c */ /* 0x080ff0000000183c */
[----:B------:R-:W-:Y:S01]  /*9710*/  HMMA.16816.F32 R64, R76, R90, R64 ;  /* 0x0000005a4c40723c */ /* 0x000fe20000001840 */
[----:B------:R-:W2:Y:S03]  /*9720*/  LDSM.16.MT88.4 R88, [R201+0x1800] ;  /* 0x00180000c958783b */ /* 0x000ea60000004200 */
[----:B-1----:R-:W-:Y:S03]  /*9730*/  FFMA.FTZ R3, R246, c[0x0][0x2d0], -R153 ;  /* 0x0000b400f6037a23 */ /* 0x002fe60000010899 */
[----:B---3--:R-:W-:Y:S01]  /*9740*/  F2FP.PACK_AB R76, R187, R188 ;  /* 0x000000bcbb4c723e */ /* 0x008fe200000000ff */
[----:B------:R1:W3:Y:S01]  /*9750*/  MUFU.EX2 R184, R3 ;  /* 0x0000000300b87308 */ /* 0x0002e20000000800 */
[----:B-----5:R-:W-:Y:S03]  /*9760*/  F2FP.PACK_AB R77, R143, R186 ;  /* 0x000000ba8f4d723e */ /* 0x020fe600000000ff */
[--C-:B-1----:R-:W-:Y:S01]  /*9770*/  FFMA.FTZ R3, R249, c[0x0][0x2d0], -R154.reuse ;  /* 0x0000b400f9037a23 */ /* 0x102fe2000001089a */
[----:B---3--:R-:W-:Y:S05]  /*9780*/  F2FP.PACK_AB R78, R184, R185 ;  /* 0x000000b9b84e723e */ /* 0x008fea00000000ff */
[----:B------:R1:W-:Y:S02]  /*9790*/  MUFU.EX2 R183, R3 ;  /* 0x0000000300b77308 */ /* 0x0003e40000000800 */
[----:B-1----:R-:W-:Y:S08]  /*97a0*/  FFMA.FTZ R3, R252, c[0x0][0x2d0], -R154 ;  /* 0x0000b400fc037a23 */ /* 0x002ff0000001089a */
[----:B------:R1:W3:Y:S02]  /*97b0*/  MUFU.EX2 R182, R3 ;  /* 0x0000000300b67308 */ /* 0x0002e40000000800 */
[--C-:B-1----:R-:W-:Y:S01]  /*97c0*/  FFMA.FTZ R3, R173, c[0x0][0x2d0], -R159.reuse ;  /* 0x0000b400ad037a23 */ /* 0x102fe2000001089f */
[----:B---3--:R-:W-:Y:S07]  /*97d0*/  F2FP.PACK_AB R79, R182, R183 ;  /* 0x000000b7b64f723e */ /* 0x008fee00000000ff */
[----:B------:R1:W-:Y:S01]  /*97e0*/  MUFU.EX2 R173, R92 ;  /* 0x0000005c00ad7308 */ /* 0x0003e20000000800 */
[-C--:B----4-:R-:W-:Y:S09]  /*97f0*/  HMMA.16816.F32 R4, R76, R84.reuse, R4 ;  /* 0x000000544c04723c */ /* 0x090ff20000001804 */
[----:B------:R3:W-:Y:S01]  /*9800*/  MUFU.EX2 R142, R3 ;  /* 0x00000003008e7308 */ /* 0x0007e20000000800 */
[----:B-1----:R-:W1:Y:S02]  /*9810*/  LDSM.16.MT88.4 R92, [R198+0x1800] ;  /* 0x00180000c65c783b */ /* 0x002e640000004200 */
[--C-:B---3--:R-:W-:Y:S07]  /*9820*/  FFMA.FTZ R3, R103, c[0x0][0x2d0], -R159.reuse ;  /* 0x0000b40067037a23 */ /* 0x108fee000001089f */
[----:B------:R3:W4:Y:S02]  /*9830*/  MUFU.EX2 R181, R3 ;  /* 0x0000000300b57308 */ /* 0x0007240000000800 */
[--C-:B---3--:R-:W-:Y:S01]  /*9840*/  FFMA.FTZ R3, R102, c[0x0][0x2d0], -R152.reuse ;  /* 0x0000b40066037a23 */ /* 0x108fe20000010898 */
[----:B----4-:R-:W-:Y:S07]  /*9850*/  F2FP.PACK_AB R80, R181, R142 ;  /* 0x0000008eb550723e */ /* 0x010fee00000000ff */
[----:B------:R3:W-:Y:S02]  /*9860*/  MUFU.EX2 R140, R3 ;  /* 0x00000003008c7308 */ /* 0x0007e40000000800 */
[--C-:B---3--:R-:W-:Y:S08]  /*9870*/  FFMA.FTZ R3, R158, c[0x0][0x2d0], -R152.reuse ;  /* 0x0000b4009e037a23 */ /* 0x108ff00000010898 */
[----:B------:R3:W4:Y:S02]  /*9880*/  MUFU.EX2 R158, R3 ;  /* 0x00000003009e7308 */ /* 0x0007240000000800 */
[----:B---3--:R-:W-:Y:S01]  /*9890*/  FFMA.FTZ R3, R99, c[0x0][0x2d0], -R159 ;  /* 0x0000b40063037a23 */ /* 0x008fe2000001089f */
[----:B------:R-:W-:Y:S02]  /*98a0*/  MOV R99, R156 ;  /* 0x0000009c00637202 */ /* 0x000fe40000000f00 */
[----:B----4-:R-:W-:Y:S05]  /*98b0*/  F2FP.PACK_AB R81, R158, R140 ;  /* 0x0000008c9e51723e */ /* 0x010fea00000000ff */
[----:B------:R3:W4:Y:S02]  /*98c0*/  MUFU.EX2 R179, R3 ;  /* 0x0000000300b37308 */ /* 0x0007240000000800 */
[--C-:B---3--:R-:W-:Y:S01]  /*98d0*/  FFMA.FTZ R3, R164, c[0x0][0x2d0], -R152.reuse ;  /* 0x0000b400a4037a23 */ /* 0x108fe20000010898 */
[----:B----4-:R-:W-:Y:S07]  /*98e0*/  F2FP.PACK_AB R82, R180, R179 ;  /* 0x000000b3b452723e */ /* 0x010fee00000000ff */
[----:B------:R3:W-:Y:S02]  /*98f0*/  MUFU.EX2 R156, R3 ;  /* 0x00000003009c7308 */ /* 0x0007e40000000800 */
[----:B---3--:R-:W-:Y:S08]  /*9900*/  FFMA.FTZ R3, R155, c[0x0][0x2d0], -R152 ;  /* 0x0000b4009b037a23 */ /* 0x008ff00000010898 */
[----:B------:R3:W4:Y:S02]  /*9910*/  MUFU.EX2 R157, R3 ;  /* 0x00000003009d7308 */ /* 0x0007240000000800 */
[--C-:B---3--:R-:W-:Y:S01]  /*9920*/  FFMA.FTZ R3, R101, c[0x0][0x2d0], -R153.reuse ;  /* 0x0000b40065037a23 */ /* 0x108fe20000010899 */
[----:B----4-:R-:W-:Y:S07]  /*9930*/  F2FP.PACK_AB R83, R157, R156 ;  /* 0x0000009c9d53723e */ /* 0x010fee00000000ff */
[----:B------:R3:W4:Y:S01]  /*9940*/  MUFU.EX2 R174, R3 ;  /* 0x0000000300ae7308 */ /* 0x0007220000000800 */
[C---:B------:R-:W-:Y:S08]  /*9950*/  HMMA.16816.F32 R8, R80.reuse, R84, R8 ;  /* 0x000000545008723c */ /* 0x040ff00000001808 */
[-C--:B------:R-:W-:Y:S08]  /*9960*/  HMMA.16816.F32 R12, R80, R86.reuse, R12 ;  /* 0x00000056500c723c */ /* 0x080ff0000000180c */
[C---:B------:R-:W-:Y:S01]  /*9970*/  HMMA.16816.F32 R16, R76.reuse, R86, R16 ;  /* 0x000000564c10723c */ /* 0x040fe20000001810 */
[----:B------:R-:W5:Y:S03]  /*9980*/  LDSM.16.MT88.4 R84, [R200+0x1800] ;  /* 0x00180000c854783b */ /* 0x000f660000004200 */
[--C-:B---3--:R-:W-:Y:S01]  /*9990*/  FFMA.FTZ R3, R171, c[0x0][0x2d0], -R154.reuse ;  /* 0x0000b400ab037a23 */ /* 0x108fe2000001089a */
[----:B----4-:R-:W-:Y:S03]  /*99a0*/  F2FP.PACK_AB R148, R173, R174 ;  /* 0x000000aead94723e */ /* 0x010fe600000000ff */
[-C--:B--2---:R-:W-:Y:S01]  /*99b0*/  HMMA.16816.F32 R20, R76, R88.reuse, R20 ;  /* 0x000000584c14723c */ /* 0x084fe20000001814 */
[----:B------:R2:W-:Y:S07]  /*99c0*/  MUFU.EX2 R171, R3 ;  /* 0x0000000300ab7308 */ /* 0x0005ee0000000800 */
[C---:B------:R-:W-:Y:S08]  /*99d0*/  HMMA.16816.F32 R24, R80.reuse, R88, R24 ;  /* 0x000000585018723c */ /* 0x040ff00000001818 */
[-C--:B------:R-:W-:Y:S08]  /*99e0*/  HMMA.16816.F32 R28, R80, R90.reuse, R28 ;  /* 0x0000005a501c723c */ /* 0x080ff0000000181c */
[C---:B------:R-:W-:Y:S04]  /*99f0*/  HMMA.16816.F32 R32, R76.reuse, R90, R32 ;  /* 0x0000005a4c20723c */ /* 0x040fe80000001820 */
[--C-:B--2---:R-:W-:Y:S04]  /*9a00*/  FFMA.FTZ R3, R172, c[0x0][0x2d0], -R154.reuse ;  /* 0x0000b400ac037a23 */ /* 0x104fe8000001089a */
[-C--:B-1----:R-:W-:Y:S01]  /*9a10*/  HMMA.16816.F32 R36, R76, R92.reuse, R36 ;  /* 0x0000005c4c24723c */ /* 0x082fe20000001824 */
[----:B------:R1:W2:Y:S07]  /*9a20*/  MUFU.EX2 R172, R3 ;  /* 0x0000000300ac7308 */ /* 0x0002ae0000000800 */
[C---:B------:R-:W-:Y:S08]  /*9a30*/  HMMA.16816.F32 R40, R80.reuse, R92, R40 ;  /* 0x0000005c5028723c */ /* 0x040ff00000001828 */
[-C--:B------:R-:W-:Y:S08]  /*9a40*/  HMMA.16816.F32 R44, R80, R94.reuse, R44 ;  /* 0x0000005e502c723c */ /* 0x080ff0000000182c */
[C---:B------:R-:W-:Y:S04]  /*9a50*/  HMMA.16816.F32 R48, R76.reuse, R94, R48 ;  /* 0x0000005e4c30723c */ /* 0x040fe80000001830 */
[--C-:B-1----:R-:W-:Y:S01]  /*9a60*/  FFMA.FTZ R3, R97, c[0x0][0x2d0], -R153.reuse ;  /* 0x0000b40061037a23 */ /* 0x102fe20000010899 */
[----:B------:R-:W-:Y:S02]  /*9a70*/  MOV R97, R170 ;  /* 0x000000aa00617202 */ /* 0x000fe40000000f00 */
[----:B--2---:R-:W-:Y:S01]  /*9a80*/  F2FP.PACK_AB R149, R172, R171 ;  /* 0x000000abac95723e */ /* 0x004fe200000000ff */
[----:B------:R1:W-:Y:S01]  /*9a90*/  MUFU.EX2 R170, R3 ;  /* 0x0000000300aa7308 */ /* 0x0003e20000000800 */
[-C--:B-----5:R-:W-:Y:S08]  /*9aa0*/  HMMA.16816.F32 R52, R76, R84.reuse, R52 ;  /* 0x000000544c34723c */ /* 0x0a0ff00000001834 */
[C---:B------:R-:W-:Y:S07]  /*9ab0*/  HMMA.16816.F32 R56, R80.reuse, R84, R56 ;  /* 0x000000545038723c */ /* 0x040fee0000001838 */
[----:B------:R-:W-:Y:S01]  /*9ac0*/  MOV R85, R2 ;  /* 0x0000000200557202 */ /* 0x000fe20000000f00 */
[-C--:B------:R-:W-:Y:S04]  /*9ad0*/  HMMA.16816.F32 R60, R80, R86.reuse, R60 ;  /* 0x00000056503c723c */ /* 0x080fe8000000183c */
[----:B------:R-:W-:Y:S01]  /*9ae0*/  MOV R84, R68 ;  /* 0x0000004400547202 */ /* 0x000fe20000000f00 */
[----:B-1----:R-:W-:Y:S03]  /*9af0*/  FFMA.FTZ R3, R165, c[0x0][0x2d0], -R153 ;  /* 0x0000b400a5037a23 */ /* 0x002fe60000010899 */
[----:B------:R-:W-:Y:S01]  /*9b00*/  HMMA.16816.F32 R64, R76, R86, R64 ;  /* 0x000000564c40723c */ /* 0x000fe20000001840 */
[----:B------:R1:W2:Y:S03]  /*9b10*/  MUFU.EX2 R165, R3 ;  /* 0x0000000300a57308 */ /* 0x0002a60000000800 */
[--C-:B-1----:R-:W-:Y:S01]  /*9b20*/  FFMA.FTZ R3, R99, c[0x0][0x2d0], -R154.reuse ;  /* 0x0000b40063037a23 */ /* 0x102fe2000001089a */
[----:B--2---:R-:W-:Y:S01]  /*9b30*/  F2FP.PACK_AB R150, R165, R170 ;  /* 0x000000aaa596723e */ /* 0x004fe200000000ff */
[----:B------:R-:W2:Y:S05]  /*9b40*/  LDL.LU R99, [R1] ;  /* 0x0000000001637983 */ /* 0x000eaa0000300800 */
[----:B------:R1:W-:Y:S01]  /*9b50*/  MUFU.EX2 R164, R3 ;  /* 0x0000000300a47308 */ /* 0x0003e20000000800 */
[----:B------:R-:W3:Y:S01]  /*9b60*/  LDL.LU R98, [R1+0x4] ;  /* 0x0000040001627983 */ /* 0x000ee20000300800 */
[----:B-1----:R-:W-:Y:S08]  /*9b70*/  FFMA.FTZ R3, R163, c[0x0][0x2d0], -R154 ;  /* 0x0000b400a3037a23 */ /* 0x002ff0000001089a */
[----:B------:R1:W4:Y:S02]  /*9b80*/  MUFU.EX2 R163, R3 ;  /* 0x0000000300a37308 */ /* 0x0003240000000800 */
[--C-:B-1----:R-:W-:Y:S01]  /*9b90*/  FFMA.FTZ R3, R161, c[0x0][0x2d0], -R159.reuse ;  /* 0x0000b400a1037a23 */ /* 0x102fe2000001089f */
[----:B----4-:R-:W-:Y:S07]  /*9ba0*/  F2FP.PACK_AB R151, R163, R164 ;  /* 0x000000a4a397723e */ /* 0x010fee00000000ff */
[----:B------:R1:W-:Y:S02]  /*9bb0*/  MUFU.EX2 R161, R3 ;  /* 0x0000000300a17308 */ /* 0x0003e40000000800 */
[--C-:B-1----:R-:W-:Y:S08]  /*9bc0*/  FFMA.FTZ R3, R162, c[0x0][0x2d0], -R159.reuse ;  /* 0x0000b400a2037a23 */ /* 0x102ff0000001089f */
[----:B------:R1:W4:Y:S02]  /*9bd0*/  MUFU.EX2 R162, R3 ;  /* 0x0000000300a27308 */ /* 0x0003240000000800 */
[--C-:B-1----:R-:W-:Y:S01]  /*9be0*/  FFMA.FTZ R3, R97, c[0x0][0x2d0], -R152.reuse ;  /* 0x0000b40061037a23 */ /* 0x102fe20000010898 */
[----:B----4-:R-:W-:Y:S01]  /*9bf0*/  F2FP.PACK_AB R144, R162, R161 ;  /* 0x000000a1a290723e */ /* 0x010fe200000000ff */
[----:B------:R-:W4:Y:S06]  /*9c00*/  LDL.LU R97, [R1+0x8] ;  /* 0x0000080001617983 */ /* 0x000f2c0000300800 */
[----:B------:R1:W-:Y:S02]  /*9c10*/  MUFU.EX2 R155, R3 ;  /* 0x00000003009b7308 */ /* 0x0003e40000000800 */
[--C-:B-1----:R-:W-:Y:S02]  /*9c20*/  FFMA.FTZ R3, R96, c[0x0][0x2d0], -R152.reuse ;  /* 0x0000b40060037a23 */ /* 0x102fe40000010898 */
[----:B------:R-:W5:Y:S06]  /*9c30*/  LDL.LU R96, [R1+0xc] ;  /* 0x00000c0001607983 */ /* 0x000f6c0000300800 */
[----:B------:R1:W1:Y:S02]  /*9c40*/  MUFU.EX2 R154, R3 ;  /* 0x00000003009a7308 */ /* 0x0002640000000800 */
[--C-:B-1----:R-:W-:Y:S01]  /*9c50*/  FFMA.FTZ R3, R160, c[0x0][0x2d0], -R159.reuse ;  /* 0x0000b400a0037a23 */ /* 0x102fe2000001089f */
[----:B------:R-:W-:Y:S07]  /*9c60*/  F2FP.PACK_AB R145, R154, R155 ;  /* 0x0000009b9a91723e */ /* 0x000fee00000000ff */
[----:B------:R1:W-:Y:S02]  /*9c70*/  MUFU.EX2 R160, R3 ;  /* 0x0000000300a07308 */ /* 0x0003e40000000800 */
[----:B-1----:R-:W-:Y:S02]  /*9c80*/  FFMA.FTZ R3, R100, c[0x0][0x2d0], -R159 ;  /* 0x0000b40064037a23 */ /* 0x002fe4000001089f */
[----:B------:R-:W1:Y:S06]  /*9c90*/  LDSM.16.MT88.4 R100, [R197+0x2000] ;  /* 0x00200000c564783b */ /* 0x000e6c0000004200 */
[----:B------:R1:W1:Y:S02]  /*9ca0*/  MUFU.EX2 R159, R3 ;  /* 0x00000003009f7308 */ /* 0x0002640000000800 */
[--C-:B-1----:R-:W-:Y:S01]  /*9cb0*/  FFMA.FTZ R3, R74, c[0x0][0x2d0], -R152.reuse ;  /* 0x0000b4004a037a23 */ /* 0x102fe20000010898 */
[----:B------:R-:W-:Y:S01]  /*9cc0*/  F2FP.PACK_AB R146, R159, R160 ;  /* 0x000000a09f92723e */ /* 0x000fe200000000ff */
[----:B------:R-:W-:Y:S06]  /*9cd0*/  FFMA.FTZ R152, R75, c[0x0][0x2d0], -R152 ;  /* 0x0000b4004b987a23 */ /* 0x000fec0000010898 */
[----:B------:R-:W-:Y:S10]  /*9ce0*/  MUFU.EX2 R153, R3 ;  /* 0x0000000300997308 */ /* 0x000ff40000000800 */
[----:B------:R-:W1:Y:S01]  /*9cf0*/  MUFU.EX2 R74, R152 ;  /* 0x00000098004a7308 */ /* 0x000e620000000800 */
[-C--:B------:R-:W-:Y:S05]  /*9d00*/  HMMA.16816.F32 R92, R148, R100.reuse, R4 ;  /* 0x00000064945c723c */ /* 0x080fea0000001804 */
[----:B-1----:R-:W-:Y:S07]  /*9d10*/  F2FP.PACK_AB R147, R74, R153 ;  /* 0x000000994a93723e */ /* 0x002fee00000000ff */
[C---:B------:R-:W-:Y:S04]  /*9d20*/  HMMA.16816.F32 R88, R144.reuse, R100, R8 ;  /* 0x000000649058723c */ /* 0x040fe80000001808 */
[----:B--2---:R-:W-:Y:S02]  /*9d30*/  FFMA.FTZ R3, R73, R99, R233 ;  /* 0x0000006349037223 */ /* 0x004fe400000100e9 */
[----:B---3--:R-:W-:Y:S02]  /*9d40*/  FFMA.FTZ R72, R72, R98, R234 ;  /* 0x0000006248487223 */ /* 0x008fe400000100ea */
[----:B------:R-:W-:Y:S04]  /*9d50*/  FADD.FTZ R3, R240, R3 ;  /* 0x00000003f0037221 */ /* 0x000fe80000010000 */
[----:B------:R-:W-:Y:S02]  /*9d60*/  FADD.FTZ R4, R236, R72 ;  /* 0x00000048ec047221 */ /* 0x000fe40000010000 */
[----:B------:R-:W-:Y:S02]  /*9d70*/  FADD.FTZ R3, R239, R3 ;  /* 0x00000003ef037221 */ /* 0x000fe40000010000 */
[----:B------:R-:W-:Y:S02]  /*9d80*/  FADD.FTZ R9, R237, R4 ;  /* 0x00000004ed097221 */ /* 0x000fe40000010000 */
[----:B------:R-:W-:Y:S02]  /*9d90*/  FADD.FTZ R8, R241, R3 ;  /* 0x00000003f1087221 */ /* 0x000fe40000010000 */
[----:B------:R-:W-:Y:S02]  /*9da0*/  FADD.FTZ R3, R238, R9 ;  /* 0x00000009ee037221 */ /* 0x000fe40000010000 */
[----:B----4-:R-:W-:Y:S04]  /*9db0*/  FFMA.FTZ R71, R71, R97, R230 ;  /* 0x0000006147477223 */ /* 0x010fe800000100e6 */
[----:B------:R-:W-:Y:S04]  /*9dc0*/  FADD.FTZ R5, R231, R71 ;  /* 0x00000047e7057221 */ /* 0x000fe80000010000 */
[----:B------:R-:W-:Y:S02]  /*9dd0*/  FADD.FTZ R11, R232, R5 ;  /* 0x00000005e80b7221 */ /* 0x000fe40000010000 */
[----:B------:R-:W1:Y:S01]  /*9de0*/  LDSM.16.MT88.4 R4, [R200+0x2000] ;  /* 0x00200000c804783b */ /* 0x000e620000004200 */
[----:B-----5:R-:W-:Y:S02]  /*9df0*/  FFMA.FTZ R0, R0, R96, R175 ;  /* 0x0000006000007223 */ /* 0x020fe400000100af */
[-C--:B------:R-:W-:Y:S03]  /*9e00*/  HMMA.16816.F32 R96, R144, R102.reuse, R12 ;  /* 0x000000669060723c */ /* 0x080fe6000000180c */
[----:B------:R-:W-:Y:S04]  /*9e10*/  FADD.FTZ R0, R176, R0 ;  /* 0x00000000b0007221 */ /* 0x000fe80000010000 */
        /* <DEDUP_REMOVED lines=42> */
[----:B------:R-:W-:Y:S01]  /*a0c0*/  FADD.FTZ R11, R214, R8 ;  /* 0x00000008d60b7221 */ /* 0x000fe20000010000 */
[-C--:B-1----:R-:W-:Y:S03]  /*a0d0*/  HMMA.16816.F32 R136, R148, R4.reuse, R52 ;  /* 0x000000049488723c */ /* 0x082fe60000001834 */
        /* <DEDUP_REMOVED lines=32> */
[----:B------:R1:W-:Y:S01]  /*a2e0*/  STL [R1], R5 ;  /* 0x0000000501007387 */ /* 0x0003e20000100800 */
[----:B------:R-:W-:Y:S02]  /*a2f0*/  FADD.FTZ R3, R159, R3 ;  /* 0x000000039f037221 */ /* 0x000fe40000010000 */
[----:B------:R-:W-:Y:S02]  /*a300*/  FADD.FTZ R4, R163, R4 ;  /* 0x00000004a3047221 */ /* 0x000fe40000010000 */
[----:B------:R-:W-:Y:S03]  /*a310*/  FADD.FTZ R0, R153, R7 ;  /* 0x0000000799007221 */ /* 0x000fe60000010000 */
[----:B------:R-:W-:Y:S01]  /*a320*/  STL [R1+0x4], R4 ;  /* 0x0000040401007387 */ /* 0x000fe20000100800 */
[----:B------:R-:W-:Y:S03]  /*a330*/  FADD.FTZ R0, R74, R0 ;  /* 0x000000004a007221 */ /* 0x000fe60000010000 */
[----:B------:R2:W-:Y:S04]  /*a340*/  STL [R1+0x8], R3 ;  /* 0x0000080301007387 */ /* 0x0005e80000100800 */
[----:B------:R3:W-:Y:S01]  /*a350*/  STL [R1+0xc], R0 ;  /* 0x00000c0001007387 */ /* 0x0007e20000100800 */
[----:B-1----:R-:W-:Y:S02]  /*a360*/  MOV R5, R2 ;  /* 0x0000000200057202 */ /* 0x002fe40000000f00 */
[----:B------:R-:W-:Y:S02]  /*a370*/  MOV R2, R70 ;  /* 0x0000004600027202 */ /* 0x000fe40000000f00 */
[----:B--2---:R-:W-:Y:S01]  /*a380*/  MOV R3, R69 ;  /* 0x0000004500037202 */ /* 0x004fe20000000f00 */
[----:B------:R-:W-:-:S05]  /*a390*/  @P0 BRA `(.L_x_76) ;  /* 0xffffc57000000947 */ /* 0x000fca000383ffff */
.L_x_75:
[----:B------:R-:W-:Y:S05]  /*a3a0*/  BRA.DIV ~URZ, `(.L_x_77) ;  /* 0x00004c527f007947 */ /* 0x000fea000b800000 */
[----:B------:R-:W2:Y:S04]  /*a3b0*/  LDL.LU R13, [R1] ;  /* 0x00000000010d7983 */ /* 0x000ea80000300800 */
[----:B------:R-:W4:Y:S04]  /*a3c0*/  LDL.LU R12, [R1+0x4] ;  /* 0x00000400010c7983 */ /* 0x000f280000300800 */
[----:B------:R-:W5:Y:S04]  /*a3d0*/  LDL.LU R11, [R1+0x8] ;  /* 0x00000800010b7983 */ /* 0x000f680000300800 */
[----:B---3--:R-:W3:Y:S04]  /*a3e0*/  LDL.LU R10, [R1+0xc] ;  /* 0x00000c00010a7983 */ /* 0x008ee80000300800 */
[----:B--2---:R-:W2:Y:S04]  /*a3f0*/  SHFL.BFLY PT, R0, R13, 0x2, 0x1f ;  /* 0x0c401f000d007f89 */ /* 0x004ea800000e0000 */
[----:B-1--4-:R-:W1:Y:S04]  /*a400*/  SHFL.BFLY PT, R2, R12, 0x2, 0x1f ;  /* 0x0c401f000c027f89 */ /* 0x012e6800000e0000 */
[----:B-----5:R-:W4:Y:S04]  /*a410*/  SHFL.BFLY PT, R3, R11, 0x2, 0x1f ;  /* 0x0c401f000b037f89 */ /* 0x020f2800000e0000 */
[----:B---3--:R-:W3:Y:S01]  /*a420*/  SHFL.BFLY PT, R8, R10, 0x2, 0x1f ;  /* 0x0c401f000a087f89 */ /* 0x008ee200000e0000 */
[----:B--2---:R-:W-:-:S02]  /*a430*/  FADD.FTZ R0, R0, R13 ;  /* 0x0000000d00007221 */ /* 0x004fc40000010000 */
[----:B-1----:R-:W-:-:S03]  /*a440*/  FADD.FTZ R2, R2, R12 ;  /* 0x0000000c02027221 */ /* 0x002fc60000010000 */
[----:B------:R-:W1:Y:S01]  /*a450*/  SHFL.BFLY PT, R4, R0, 0x1, 0x1f ;  /* 0x0c201f0000047f89 */ /* 0x000e6200000e0000 */
[----:B----4-:R-:W-:-:S03]  /*a460*/  FADD.FTZ R3, R3, R11 ;  /* 0x0000000b03037221 */ /* 0x010fc60000010000 */
[----:B------:R-:W2:Y:S01]  /*a470*/  SHFL.BFLY PT, R6, R2, 0x1, 0x1f ;  /* 0x0c201f0002067f89 */ /* 0x000ea200000e0000 */
[----:B---3--:R-:W-:-:S03]  /*a480*/  FADD.FTZ R8, R8, R10 ;  /* 0x0000000a08087221 */ /* 0x008fc60000010000 */
[----:B------:R-:W3:Y:S04]  /*a490*/  SHFL.BFLY PT, R7, R3, 0x1, 0x1f ;  /* 0x0c201f0003077f89 */ /* 0x000ee800000e0000 */
[----:B------:R4:W4:Y:S01]  /*a4a0*/  SHFL.BFLY PT, R9, R8, 0x1, 0x1f ;  /* 0x0c201f0008097f89 */ /* 0x00092200000e0000 */
[----:B-1----:R-:W-:Y:S02]  /*a4b0*/  FADD.FTZ R4, R0, R4 ;  /* 0x0000000400047221 */ /* 0x002fe40000010000 */
[----:B--2---:R-:W-:Y:S02]  /*a4c0*/  FADD.FTZ R6, R2, R6 ;  /* 0x0000000602067221 */ /* 0x004fe40000010000 */
[----:B---3--:R-:W-:Y:S02]  /*a4d0*/  FADD.FTZ R7, R3, R7 ;  /* 0x0000000703077221 */ /* 0x008fe40000010000 */
.L_x_159:
[----:B------:R-:W-:Y:S01]  /*a4e0*/  FSETP.NE.FTZ.AND P3, PT, R4, RZ, PT ;  /* 0x000000ff0400720b */ /* 0x000fe20003f75000 */
[----:B------:R-:W-:Y:S01]  /*a4f0*/  CS2R R2, SRZ ;  /* 0x0000000000027805 */ /* 0x000fe2000001ff00 */
[----:B------:R-:W-:-:S02]  /*a500*/  MOV R0, RZ ;  /* 0x000000ff00007202 */ /* 0x000fc40000000f00 */
[----:B------:R-:W-:Y:S02]  /*a510*/  FSETP.NE.FTZ.AND P1, PT, R7, RZ, PT ;  /* 0x000000ff0700720b */ /* 0x000fe40003f35000 */
[----:B------:R-:W-:Y:S02]  /*a520*/  FSETP.NE.FTZ.AND P2, PT, R6, RZ, PT ;  /* 0x000000ff0600720b */ /* 0x000fe40003f55000 */
[----:B------:R-:W-:Y:S02]  /*a530*/  MOV R26, 0xff800000 ;  /* 0xff800000001a7802 */ /* 0x000fe40000000f00 */
[----:B------:R-:W-:Y:S02]  /*a540*/  MOV R25, 0xff800000 ;  /* 0xff80000000197802 */ /* 0x000fe40000000f00 */
[----:B------:R-:W-:Y:S01]  /*a550*/  MOV R24, 0xff800000 ;  /* 0xff80000000187802 */ /* 0x000fe20000000f00 */
[----:B------:R-:W1:Y:S01]  /*a560*/  @P3 MUFU.RCP R0, R4 ;  /* 0x0000000400003308 */ /* 0x000e620000001000 */
[----:B------:R-:W-:-:S03]  /*a570*/  MOV R19, 0xff800000 ;  /* 0xff80000000137802 */ /* 0x000fc60000000f00 */
[----:B------:R-:W-:-:S04]  /*a580*/  @P1 MOV R11, 0x3f317218 ;  /* 0x3f317218000b1802 */ /* 0x000fc80000000f00 */
[----:B------:R2:W-:Y:S01]  /*a590*/  @P3 MUFU.LG2 R10, R4 ;  /* 0x00000004000a3308 */ /* 0x0005e20000000c00 */
[----:B-1----:R-:W-:-:S07]  /*a5a0*/  FMUL.FTZ R64, R0, R92 ;  /* 0x0000005c00407220 */ /* 0x002fce0000410000 */
[----:B------:R-:W1:Y:S01]  /*a5b0*/  @P2 MUFU.RCP R3, R6 ;  /* 0x0000000600032308 */ /* 0x000e620000001000 */
[C---:B------:R-:W-:Y:S02]  /*a5c0*/  FMUL.FTZ R65, R0.reuse, R93 ;  /* 0x0000005d00417220 */ /* 0x040fe40000410000 */
[C---:B------:R-:W-:Y:S02]  /*a5d0*/  FMUL.FTZ R66, R0.reuse, R100 ;  /* 0x0000006400427220 */ /* 0x040fe40000410000 */
[C---:B------:R-:W-:Y:S02]  /*a5e0*/  FMUL.FTZ R67, R0.reuse, R101 ;  /* 0x0000006500437220 */ /* 0x040fe40000410000 */
[C---:B------:R-:W-:Y:S01]  /*a5f0*/  FMUL.FTZ R72, R0.reuse, R104 ;  /* 0x0000006800487220 */ /* 0x040fe20000410000 */
[----:B------:R-:W-:Y:S01]  /*a600*/  @P1 MUFU.RCP R2, R7 ;  /* 0x0000000700021308 */ /* 0x000fe20000001000 */
        /* <DEDUP_REMOVED lines=10> */
[----:B------:R-:W-:Y:S02]  /*a6b0*/  FMUL.FTZ R57, R0, R149 ;  /* 0x0000009500397220 */ /* 0x000fe40000410000 */
[----:B------:R-:W3:Y:S01]  /*a6c0*/  @P1 MUFU.LG2 R0, R7 ;  /* 0x0000000700001308 */ /* 0x000ee20000000c00 */
[----:B--2-4-:R-:W-:Y:S02]  /*a6d0*/  FADD.FTZ R4, R9, R8 ;  /* 0x0000000809047221 */ /* 0x014fe40000010000 */
[C---:B-1----:R-:W-:Y:S02]  /*a6e0*/  FMUL.FTZ R82, R3.reuse, R94 ;  /* 0x0000005e03527220 */ /* 0x042fe40000410000 */
[C---:B------:R-:W-:Y:S01]  /*a6f0*/  FMUL.FTZ R83, R3.reuse, R95 ;  /* 0x0000005f03537220 */ /* 0x040fe20000410000 */
[----:B------:R-:W-:Y:S01]  /*a700*/  FSETP.NE.FTZ.AND P0, PT, R4, RZ, PT ;  /* 0x000000ff0400720b */ /* 0x000fe20003f15000 */
[C---:B------:R-:W-:Y:S01]  /*a710*/  FMUL.FTZ R84, R3.reuse, R102 ;  /* 0x0000006603547220 */ /* 0x040fe20000410000 */
[----:B------:R1:W2:Y:S01]  /*a720*/  @P2 MUFU.LG2 R9, R6 ;  /* 0x0000000600092308 */ /* 0x0002a20000000c00 */
[----:B------:R-:W-:-:S02]  /*a730*/  FMUL.FTZ R85, R3, R103 ;  /* 0x0000006703557220 */ /* 0x000fc40000410000 */
[C---:B------:R-:W-:Y:S02]  /*a740*/  FMUL.FTZ R86, R3.reuse, R106 ;  /* 0x0000006a03567220 */ /* 0x040fe40000410000 */
[C---:B------:R-:W-:Y:S02]  /*a750*/  FMUL.FTZ R87, R3.reuse, R107 ;  /* 0x0000006b03577220 */ /* 0x040fe40000410000 */
[C---:B------:R-:W-:Y:S02]  /*a760*/  FMUL.FTZ R92, R3.reuse, R118 ;  /* 0x00000076035c7220 */ /* 0x040fe40000410000 */
[----:B---3--:R-:W-:Y:S01]  /*a770*/  @P1 FMUL.FTZ R8, R0, 0.69314718246459960938 ;  /* 0x3f31721800081820 */ /* 0x008fe20000410000 */
[----:B------:R-:W-:Y:S01]  /*a780*/  MOV R0, RZ ;  /* 0x000000ff00007202 */ /* 0x000fe20000000f00 */
[C---:B------:R-:W-:Y:S02]  /*a790*/  FMUL.FTZ R93, R3.reuse, R119 ;  /* 0x00000077035d7220 */ /* 0x040fe40000410000 */
[----:B------:R-:W-:-:S02]  /*a7a0*/  FMUL.FTZ R100, R3, R122 ;  /* 0x0000007a03647220 */ /* 0x000fc40000410000 */
[C---:B------:R-:W-:Y:S01]  /*a7b0*/  FMUL.FTZ R101, R3.reuse, R123 ;  /* 0x0000007b03657220 */ /* 0x040fe20000410000 */
[----:B------:R-:W-:Y:S01]  /*a7c0*/  @P0 MUFU.RCP R0, R4 ;  /* 0x0000000400000308 */ /* 0x000fe20000001000 */
[C---:B------:R-:W-:Y:S01]  /*a7d0*/  FMUL.FTZ R94, R3.reuse, R134 ;  /* 0x00000086035e7220 */ /* 0x040fe20000410000 */
[----:B-1----:R-:W-:Y:S01]  /*a7e0*/  @P2 MOV R6, 0x3f317218 ;  /* 0x3f31721800062802 */ /* 0x002fe20000000f00 */
[C---:B------:R-:W-:Y:S02]  /*a7f0*/  FMUL.FTZ R95, R3.reuse, R135 ;  /* 0x00000087035f7220 */ /* 0x040fe40000410000 */
[C---:B------:R-:W-:Y:S02]  /*a800*/  FMUL.FTZ R80, R3.reuse, R138 ;  /* 0x0000008a03507220 */ /* 0x040fe40000410000 */
[C---:B------:R-:W-:Y:S02]  /*a810*/  FMUL.FTZ R81, R3.reuse, R139 ;  /* 0x0000008b03517220 */ /* 0x040fe40000410000 */
[----:B------:R-:W-:-:S02]  /*a820*/  FMUL.FTZ R62, R3, R150 ;  /* 0x00000096033e7220 */ /* 0x000fc40000410000 */
[----:B------:R-:W-:Y:S01]  /*a830*/  FMUL.FTZ R63, R3, R151 ;  /* 0x00000097033f7220 */ /* 0x000fe20000410000 */
[----:B------:R-:W-:Y:S01]  /*a840*/  @P3 MOV R3, 0x3f317218 ;  /* 0x3f31721800033802 */ /* 0x000fe20000000f00 */
        /* <DEDUP_REMOVED lines=15> */
[----:B------:R-:W-:Y:S02]  /*a940*/  FMUL.FTZ R29, R2, R145 ;  /* 0x00000091021d7220 */ /* 0x000fe40000410000 */
[----:B------:R1:W3:Y:S01]  /*a950*/  @P0 MUFU.LG2 R2, R4 ;  /* 0x0000000400020308 */ /* 0x0002e20000000c00 */
[----:B------:R-:W-:-:S02]  /*a960*/  @P3 FMUL.FTZ R7, R3, c[0x0][0x2d0] ;  /* 0x0000b40003073a20 */ /* 0x000fc40000410000 */
[----:B------:R-:W-:Y:S02]  /*a970*/  @P1 FMUL.FTZ R3, R11, c[0x0][0x2d0] ;  /* 0x0000b4000b031a20 */ /* 0x000fe40000410000 */
[----:B--2---:R-:W-:Y:S02]  /*a980*/  @P2 FMUL.FTZ R9, R9, 0.69314718246459960938 ;  /* 0x3f31721809092820 */ /* 0x004fe40000410000 */
[----:B------:R-:W-:Y:S01]  /*a990*/  @P1 FFMA.FTZ R26, R3, R68, R8 ;  /* 0x00000044031a1223 */ /* 0x000fe20000010008 */
[----:B------:R-:W-:Y:S01]  /*a9a0*/  @P0 MOV R3, 0x3f317218 ;  /* 0x3f31721800030802 */ /* 0x000fe20000000f00 */
[----:B------:R-:W-:Y:S02]  /*a9b0*/  @P2 FMUL.FTZ R6, R6, c[0x0][0x2d0] ;  /* 0x0000b40006062a20 */ /* 0x000fe40000410000 */
[----:B------:R-:W-:Y:S02]  /*a9c0*/  @P3 FMUL.FTZ R10, R10, 0.69314718246459960938 ;  /* 0x3f3172180a0a3820 */ /* 0x000fe40000410000 */
[----:B------:R-:W-:-:S02]  /*a9d0*/  @P0 FMUL.FTZ R3, R3, c[0x0][0x2d0] ;  /* 0x0000b40003030a20 */ /* 0x000fc40000410000 */
[----:B------:R-:W-:Y:S01]  /*a9e0*/  @P2 FFMA.FTZ R25, R6, R69, R9 ;  /* 0x0000004506192223 */ /* 0x000fe20000010009 */
[----:B-1----:R-:W-:Y:S01]  /*a9f0*/  MOV R4, 0x1 ;  /* 0x0000000100047802 */ /* 0x002fe20000000f00 */
[----:B---3--:R-:W-:Y:S02]  /*aa00*/  @P0 FMUL.FTZ R2, R2, 0.69314718246459960938 ;  /* 0x3f31721802020820 */ /* 0x008fe40000410000 */
        /* <DEDUP_REMOVED lines=16> */
[----:B------:R-:W-:Y:S01]  /*ab10*/  PRMT R0, R4, 0x7610, R0 ;  /* 0x0000761004007816 */ /* 0x000fe20000000000 */
[----:B------:R-:W-:-:S02]  /*ab20*/  @P3 FFMA.FTZ R24, R7, R70, R10 ;  /* 0x0000004607183223 */ /* 0x000fc4000001000a */
[----:B------:R-:W-:Y:S02]  /*ab30*/  @P0 FFMA.FTZ R19, R3, R5, R2 ;  /* 0x0000000503130223 */ /* 0x000fe40000010002 */
.L_x_46:
[----:B--2---:R2:W5:Y:S04]  /*ab40*/  LDL R6, [R1+0x20] ;  /* 0x0000200001067983 */ /* 0x0045680000100800 */
[----:B------:R-:W3:Y:S01]  /*ab50*/  S2R R2, SR_TID.X ;  /* 0x0000000000027919 */ /* 0x000ee20000002100 */
[----:B------:R-:W-:Y:S01]  /*ab60*/  BSSY B0, `(.L_x_78) ;  /* 0x0000011000007945 */ /* 0x000fe20003800000 */
[----:B---3--:R-:W-:-:S13]  /*ab70*/  LOP3.LUT P0, RZ, R2, 0x7f, RZ, 0xc0, !PT ;  /* 0x0000007f02ff7812 */ /* 0x008fda000780c0ff */
[----:B------:R-:W-:Y:S05]  /*ab80*/  @P0 BRA `(.L_x_79) ;  /* 0x000000e000000947 */ /* 0x000fea0003800000 */
[----:B--2---:R-:W2:Y:S01]  /*ab90*/  S2R R4, SR_LANEID ;  /* 0x0000000000047919 */ /* 0x004ea20000000000 */
[----:B------:R-:W-:Y:S01]  /*aba0*/  VOTEU.ANY UR4, UPT, PT ;  /* 0x0000000000047886 */ /* 0x000fe200038e0100 */
[----:B-1----:R-:W-:Y:S01]  /*abb0*/  IMAD.MOV.U32 R5, RZ, RZ, c[0x0][0x564] ;  /* 0x00015900ff057624 */ /* 0x002fe200078e00ff */
[----:B------:R-:W2:Y:S08]  /*abc0*/  FLO.U32 R3, UR4 ;  /* 0x0000000400037d00 */ /* 0x000eb000080e0000 */
[----:B------:R-:W1:Y:S01]  /*abd0*/  POPC R2, UR4 ;  /* 0x0000000400027d09 */ /* 0x000e620008000000 */
[----:B--2---:R-:W-:Y:S01]  /*abe0*/  ISETP.EQ.U32.AND P0, PT, R3, R4, PT ;  /* 0x000000040300720c */ /* 0x004fe20003f02070 */
[----:B------:R-:W-:-:S12]  /*abf0*/  IMAD.MOV.U32 R4, RZ, RZ, c[0x0][0x560] ;  /* 0x00015800ff047624 */ /* 0x000fd800078e00ff */
[----:B-1----:R1:W2:Y:S04]  /*ac00*/  @P0 ATOMG.E.ADD.STRONG.GPU PT, R2, [R4.64], R2 ;  /* 0x00000002040209a8 */ /* 0x0022a800081ee1c8 */
[----:B-1----:R-:W1:Y:S04]  /*ac10*/  S2R R4, SR_LTMASK ;  /* 0x0000000000047919 */ /* 0x002e680000003900 */
[----:B--2---:R1:W2:Y:S02]  /*ac20*/  SHFL.IDX PT, R3, R2, R3, 0x1f ;  /* 0x00001f0302037589 */ /* 0x0042a400000e0000 */
[----:B-1----:R-:W-:-:S06]  /*ac30*/  LOP3.LUT R2, R4, UR4, RZ, 0xc0, !PT ;  /* 0x0000000404027c12 */ /* 0x002fcc000f8ec0ff */
[----:B------:R-:W2:Y:S02]  /*ac40*/  POPC R2, R2 ;  /* 0x0000000200027309 */ /* 0x000ea40000000000 */
[----:B--2--5:R-:W-:-:S05]  /*ac50*/  IADD3 R6, R3, c[0x0][0xc], R2 ;  /* 0x0000030003067a10 */ /* 0x024fca0007ffe002 */
[----:B------:R1:W-:Y:S02]  /*ac60*/  STL [R1+0x20], R6 ;  /* 0x0000200601007387 */ /* 0x0003e40000100800 */
.L_x_79:
[----:B--2---:R-:W-:Y:S05]  /*ac70*/  BSYNC B0 ;  /* 0x0000000000007941 */ /* 0x004fea0003800000 */
.L_x_78:
[----:B------:R-:W2:Y:S04]  /*ac80*/  LDL.64 R2, [R1+0x18] ;  /* 0x0000180001027983 */ /* 0x000ea80000100a00 */
[----:B------:R-:W3:Y:S01]  /*ac90*/  LDL R9, [R1+0x10] ;  /* 0x0000100001097983 */ /* 0x000ee20000100800 */
[----:B------:R-:W-:Y:S01]  /*aca0*/  PRMT R0, R0, 0x9910, RZ ;  /* 0x0000991000007816 */ /* 0x000fe200000000ff */
[----:B------:R-:W-:Y:S01]  /*acb0*/  BSSY B1, `(.L_x_80) ;  /* 0x00002c6000017945 */ /* 0x000fe20003800000 */
[----:B-----5:R-:W-:Y:S02]  /*acc0*/  IMAD.MOV.U32 R70, RZ, RZ, R6 ;  /* 0x000000ffff467224 */ /* 0x020fe400078e0006 */
[----:B------:R-:W-:Y:S02]  /*acd0*/  ISETP.NE.AND P0, PT, R0, RZ, PT ;  /* 0x000000ff0000720c */ /* 0x000fe40003f05270 */
[----:B--2---:R-:W-:-:S02]  /*ace0*/  SHF.R.S32.HI R18, RZ, 0x1f, R2 ;  /* 0x0000001fff127819 */ /* 0x004fc40000011402 */
[----:B---3--:R-:W-:-:S09]  /*acf0*/  SHF.R.S32.HI R8, RZ, 0x1f, R9 ;  /* 0x0000001fff087819 */ /* 0x008fd20000011409 */
[----:B------:R-:W-:Y:S05]  /*ad00*/  @!P0 BRA `(.L_x_81) ;  /* 0x00001f9000008947 */ /* 0x000fea0003800000 */
[----:B-1----:R-:W2:Y:S04]  /*ad10*/  LDL R6, [R1+0x58] ;  /* 0x0000580001067983 */ /* 0x002ea80000100800 */
[----:B------:R-:W3:Y:S04]  /*ad20*/  LDL R5, [R1+0x68] ;  /* 0x0000680001057983 */ /* 0x000ee80000100800 */
[----:B------:R-:W4:Y:S04]  /*ad30*/  LDL R12, [R1+0x70] ;  /* 0x00007000010c7983 */ /* 0x000f280000100800 */
[----:B------:R-:W4:Y:S01]  /*ad40*/  LDL R13, [R1+0x6c] ;  /* 0x00006c00010d7983 */ /* 0x000f220000100800 */
[----:B------:R-:W-:Y:S01]  /*ad50*/  WARPSYNC 0xffffffff ;  /* 0xffffffff00007948 */ /* 0x000fe20003800000 */
[----:B------:R-:W-:-:S02]  /*ad60*/  F2FP.PACK_AB R0, R65, R64 ;  /* 0x000000404100723e */ /* 0x000fc400000000ff */
[----:B------:R-:W-:Y:S01]  /*ad70*/  BAR.SYNC.DEFER_BLOCKING 0x1, 0x80 ;  /* 0x0042000000007b1d */ /* 0x000fe20000010000 */
[----:B------:R-:W-:Y:S02]  /*ad80*/  F2FP.PACK_AB R3, R83, R82 ;  /* 0x000000525303723e */ /* 0x000fe400000000ff */
[----:B------:R-:W-:-:S03]  /*ad90*/  F2FP.PACK_AB R2, R67, R66 ;  /* 0x000000424302723e */ /* 0x000fc600000000ff */
[----:B------:R-:W4:Y:S01]  /*ada0*/  LDL R11, [R1+0x5c] ;  /* 0x00005c00010b7983 */ /* 0x000f220000100800 */
[----:B------:R-:W-:-:S03]  /*adb0*/  F2FP.PACK_AB R4, R69, R68 ;  /* 0x000000444504723e */ /* 0x000fc600000000ff */
[----:B------:R-:W4:Y:S04]  /*adc0*/  LDL R10, [R1+0x64] ;  /* 0x00006400010a7983 */ /* 0x000f280000100800 */
[----:B------:R-:W4:Y:S04]  /*add0*/  LDL R7, [R1+0x60] ;  /* 0x0000600001077983 */ /* 0x000f280000100800 */
[----:B--2---:R1:W-:Y:S04]  /*ade0*/  STS [R6], R0 ;  /* 0x0000000006007388 */ /* 0x0043e80000000800 */
[----:B------:R2:W-:Y:S04]  /*adf0*/  STS [R6+0x400], R3 ;  /* 0x0004000306007388 */ /* 0x0005e80000000800 */
[----:B---3--:R3:W-:Y:S01]  /*ae00*/  STS [R5], R2 ;  /* 0x0000000205007388 */ /* 0x0087e20000000800 */
[----:B-1----:R-:W-:-:S02]  /*ae10*/  F2FP.PACK_AB R0, R85, R84 ;  /* 0x000000545500723e */ /* 0x002fc400000000ff */
[----:B--2---:R-:W-:-:S03]  /*ae20*/  F2FP.PACK_AB R3, R45, R44 ;  /* 0x0000002c2d03723e */ /* 0x004fc600000000ff */
[----:B------:R1:W-:Y:S01]  /*ae30*/  STS [R5+0x400], R0 ;  /* 0x0004000005007388 */ /* 0x0003e20000000800 */
[----:B---3--:R-:W-:-:S03]  /*ae40*/  F2FP.PACK_AB R2, R33, R32 ;  /* 0x000000202102723e */ /* 0x008fc600000000ff */
[----:B------:R2:W-:Y:S04]  /*ae50*/  STS [R6+0x2000], R3 ;  /* 0x0020000306007388 */ /* 0x0005e80000000800 */
[----:B------:R3:W-:Y:S01]  /*ae60*/  STS [R6+0x2400], R2 ;  /* 0x0024000206007388 */ /* 0x0007e20000000800 */
[----:B-1----:R-:W-:Y:S02]  /*ae70*/  F2FP.PACK_AB R0, R35, R34 ;  /* 0x000000222300723e */ /* 0x002fe400000000ff */
[----:B--2---:R-:W-:-:S03]  /*ae80*/  F2FP.PACK_AB R3, R73, R72 ;  /* 0x000000484903723e */ /* 0x004fc600000000ff */
[----:B------:R1:W-:Y:S01]  /*ae90*/  STS [R5+0x2000], R0 ;  /* 0x0020000005007388 */ /* 0x0003e20000000800 */
[----:B---3--:R-:W-:-:S03]  /*aea0*/  F2FP.PACK_AB R2, R87, R86 ;  /* 0x000000565702723e */ /* 0x008fc600000000ff */
[----:B------:R2:W-:Y:S04]  /*aeb0*/  STS [R5+0x2400], R4 ;  /* 0x0024000405007388 */ /* 0x0005e80000000800 */
[----:B----4-:R3:W-:Y:S04]  /*aec0*/  STS [R12], R3 ;  /* 0x000000030c007388 */ /* 0x0107e80000000800 */
[----:B------:R3:W-:Y:S04]  /*aed0*/  STS [R12+0x400], R2 ;  /* 0x000400020c007388 */ /* 0x0007e80000000800 */
[----:B------:R-:W4:Y:S01]  /*aee0*/  LDL R6, [R1+0x78] ;  /* 0x0000780001067983 */ /* 0x000f220000100800 */
[----:B-1----:R-:W-:-:S02]  /*aef0*/  F2FP.PACK_AB R0, R75, R74 ;  /* 0x0000004a4b00723e */ /* 0x002fc400000000ff */
[----:B--2---:R-:W-:Y:S02]  /*af00*/  F2FP.PACK_AB R4, R37, R36 ;  /* 0x000000242504723e */ /* 0x004fe400000000ff */
[----:B---3--:R-:W-:Y:S01]  /*af10*/  F2FP.PACK_AB R3, R93, R92 ;  /* 0x0000005c5d03723e */ /* 0x008fe200000000ff */
[----:B------:R-:W-:Y:S01]  /*af20*/  STS [R13], R0 ;  /* 0x000000000d007388 */ /* 0x000fe20000000800 */
[----:B------:R-:W-:-:S03]  /*af30*/  F2FP.PACK_AB R2, R59, R58 ;  /* 0x0000003a3b02723e */ /* 0x000fc600000000ff */
[----:B------:R-:W-:Y:S04]  /*af40*/  STS [R13+0x400], R3 ;  /* 0x000400030d007388 */ /* 0x000fe80000000800 */
[----:B------:R-:W-:Y:S04]  /*af50*/  STS [R12+0x2000], R4 ;  /* 0x002000040c007388 */ /* 0x000fe80000000800 */
[----:B------:R1:W-:Y:S04]  /*af60*/  STS [R12+0x2400], R2 ;  /* 0x002400020c007388 */ /* 0x0003e80000000800 */
[----:B-1----:R-:W2:Y:S01]  /*af70*/  LDL R12, [R1+0x7c] ;  /* 0x00007c00010c7983 */ /* 0x002ea20000100800 */
[----:B------:R-:W-:-:S02]  /*af80*/  F2FP.PACK_AB R0, R39, R38 ;  /* 0x000000262700723e */ /* 0x000fc400000000ff */
[----:B------:R-:W-:Y:S02]  /*af90*/  F2FP.PACK_AB R5, R55, R54 ;  /* 0x000000363705723e */ /* 0x000fe400000000ff */
[----:B------:R-:W-:Y:S01]  /*afa0*/  F2FP.PACK_AB R4, R61, R60 ;  /* 0x0000003c3d04723e */ /* 0x000fe200000000ff */
[----:B------:R1:W-:Y:S01]  /*afb0*/  STS [R13+0x2000], R0 ;  /* 0x002000000d007388 */ /* 0x0003e20000000800 */
[----:B------:R-:W-:Y:S02]  /*afc0*/  F2FP.PACK_AB R3, R101, R100 ;  /* 0x000000646503723e */ /* 0x000fe400000000ff */
[----:B------:R-:W-:Y:S01]  /*afd0*/  F2FP.PACK_AB R2, R79, R78 ;  /* 0x0000004e4f02723e */ /* 0x000fe200000000ff */
[----:B------:R-:W-:Y:S04]  /*afe0*/  STS [R13+0x2400], R5 ;  /* 0x002400050d007388 */ /* 0x000fe80000000800 */
[----:B------:R3:W-:Y:S04]  /*aff0*/  STS [R11], R4 ;  /* 0x000000040b007388 */ /* 0x0007e80000000800 */
[----:B------:R3:W-:Y:S04]  /*b000*/  STS [R11+0x400], R3 ;  /* 0x000400030b007388 */ /* 0x0007e80000000800 */
[----:B------:R3:W-:Y:S01]  /*b010*/  STS [R10], R2 ;  /* 0x000000020a007388 */ /* 0x0007e20000000800 */
[----:B-1----:R-:W-:-:S05]  /*b020*/  F2FP.PACK_AB R0, R95, R94 ;  /* 0x0000005e5f00723e */ /* 0x002fca00000000ff */
[----:B------:R1:W-:Y:S01]  /*b030*/  STS [R10+0x400], R0 ;  /* 0x000400000a007388 */ /* 0x0003e20000000800 */
[----:B---3--:R-:W-:Y:S02]  /*b040*/  F2FP.PACK_AB R4, R51, R50 ;  /* 0x000000323304723e */ /* 0x008fe400000000ff */
[----:B------:R-:W-:-:S03]  /*b050*/  F2FP.PACK_AB R3, R53, R52 ;  /* 0x000000343503723e */ /* 0x000fc600000000ff */
[----:B------:R-:W-:Y:S01]  /*b060*/  STS [R11+0x2000], R4 ;  /* 0x002000040b007388 */ /* 0x000fe20000000800 */
[----:B------:R-:W-:-:S03]  /*b070*/  F2FP.PACK_AB R2, R47, R46 ;  /* 0x0000002e2f02723e */ /* 0x000fc600000000ff */
[----:B------:R3:W-:Y:S04]  /*b080*/  STS [R11+0x2400], R3 ;  /* 0x002400030b007388 */ /* 0x0007e80000000800 */
[----:B------:R3:W-:Y:S01]  /*b090*/  STS [R10+0x2000], R2 ;  /* 0x002000020a007388 */ /* 0x0007e20000000800 */
[----:B-1----:R-:W-:-:S05]  /*b0a0*/  F2FP.PACK_AB R0, R49, R48 ;  /* 0x000000303100723e */ /* 0x002fca00000000ff */
[----:B------:R1:W-:Y:S01]  /*b0b0*/  STS [R10+0x2400], R0 ;  /* 0x002400000a007388 */ /* 0x0003e20000000800 */
[----:B---3--:R-:W-:-:S03]  /*b0c0*/  F2FP.PACK_AB R3, R77, R76 ;  /* 0x0000004c4d03723e */ /* 0x008fc600000000ff */
[----:B------:R-:W3:Y:S01]  /*b0d0*/  LDL.LU R11, [R1+0x50] ;  /* 0x00005000010b7983 */ /* 0x000ee20000300800 */
[----:B------:R-:W-:-:S03]  /*b0e0*/  F2FP.PACK_AB R2, R81, R80 ;  /* 0x000000505102723e */ /* 0x000fc600000000ff */
[----:B------:R1:W-:Y:S04]  /*b0f0*/  STS [R7], R3 ;  /* 0x0000000307007388 */ /* 0x0003e80000000800 */
[----:B------:R1:W-:Y:S02]  /*b100*/  STS [R7+0x400], R2 ;  /* 0x0004000207007388 */ /* 0x0003e40000000800 */
[----:B-1----:R-:W-:Y:S02]  /*b110*/  F2FP.PACK_AB R0, R57, R56 ;  /* 0x000000383900723e */ /* 0x002fe400000000ff */
[----:B------:R-:W-:Y:S02]  /*b120*/  F2FP.PACK_AB R3, R63, R62 ;  /* 0x0000003e3f03723e */ /* 0x000fe400000000ff */
[----:B------:R-:W-:-:S02]  /*b130*/  F2FP.PACK_AB R2, R41, R40 ;  /* 0x000000282902723e */ /* 0x000fc400000000ff */
[----:B------:R-:W-:-:S04]  /*b140*/  ISETP.NE.U32.AND P2, PT, RZ, c[0x0][0x508], PT ;  /* 0x00014200ff007a0c */ /* 0x000fc80003f45070 */
[----:B------:R-:W-:Y:S02]  /*b150*/  ISETP.NE.AND.EX P2, PT, RZ, c[0x0][0x50c], PT, P2 ;  /* 0x00014300ff007a0c */ /* 0x000fe40003f45320 */
[----:B------:R-:W-:-:S04]  /*b160*/  ISETP.NE.U32.AND P1, PT, RZ, c[0x0][0x500], PT ;  /* 0x00014000ff007a0c */ /* 0x000fc80003f25070 */
[----:B------:R-:W-:Y:S01]  /*b170*/  ISETP.NE.AND.EX P1, PT, RZ, c[0x0][0x504], PT, P1 ;  /* 0x00014100ff007a0c */ /* 0x000fe20003f25310 */
[----:B------:R-:W-:-:S06]  /*b180*/  IMAD.MOV.U32 R10, RZ, RZ, c[0x0][0x388] ;  /* 0x0000e200ff0a7624 */ /* 0x000fcc00078e00ff */
[----:B------:R-:W-:-:S04]  /*b190*/  @P2 LEA R4, P0, R9, c[0x0][0x508], 0x2 ;  /* 0x0001420009042a11 */ /* 0x000fc800078010ff */
[----:B------:R-:W-:Y:S01]  /*b1a0*/  @P2 LEA.HI.X R5, R9, c[0x0][0x50c], R8, 0x2, P0 ;  /* 0x0001430009052a11 */ /* 0x000fe200000f1408 */
[----:B----4-:R1:W-:Y:S02]  /*b1b0*/  STS [R6], R0 ;  /* 0x0000000006007388 */ /* 0x0103e40000000800 */
[----:B-1----:R-:W-:Y:S02]  /*b1c0*/  F2FP.PACK_AB R0, R43, R42 ;  /* 0x0000002a2b00723e */ /* 0x002fe400000000ff */
[----:B--2---:R1:W-:Y:S04]  /*b1d0*/  STS [R12+0x400], R3 ;  /* 0x000400030c007388 */ /* 0x0043e80000000800 */
[----:B------:R-:W-:Y:S04]  /*b1e0*/  STS [R7+0x2000], R2 ;  /* 0x0020000207007388 */ /* 0x000fe80000000800 */
[----:B------:R2:W-:Y:S01]  /*b1f0*/  STS [R7+0x2400], R0 ;  /* 0x0024000007007388 */ /* 0x0005e20000000800 */
[----:B-1----:R-:W-:-:S02]  /*b200*/  F2FP.PACK_AB R3, R29, R28 ;  /* 0x0000001c1d03723e */ /* 0x002fc400000000ff */
[----:B--2---:R-:W-:-:S03]  /*b210*/  F2FP.PACK_AB R0, R31, R30 ;  /* 0x0000001e1f00723e */ /* 0x004fc600000000ff */
[----:B------:R1:W-:Y:S04]  /*b220*/  STS [R6+0x2000], R3 ;  /* 0x0020000306007388 */ /* 0x0003e80000000800 */
[----:B------:R2:W-:Y:S04]  /*b230*/  STS [R12+0x2400], R0 ;  /* 0x002400000c007388 */ /* 0x0005e80000000800 */
[----:B------:R-:W-:Y:S01]  /*b240*/  BAR.SYNC.DEFER_BLOCKING 0x1, 0x80 ;  /* 0x0042000000007b1d */ /* 0x000fe20000010000 */
[----:B-1----:R-:W-:Y:S02]  /*b250*/  IMAD.MOV.U32 R6, RZ, RZ, 0x4 ;  /* 0x00000004ff067424 */ /* 0x002fe400078e00ff */
[----:B------:R-:W-:-:S02]  /*b260*/  IMAD.MOV.U32 R3, RZ, RZ, RZ ;  /* 0x000000ffff037224 */ /* 0x000fc400078e00ff */
[----:B------:R-:W-:Y:S01]  /*b270*/  IMAD.WIDE R6, R9, R6, c[0x0][0x500] ;  /* 0x0001400009067625 */ /* 0x000fe200078e0206 */
[----:B------:R1:W5:Y:S04]  /*b280*/  @P2 LDG.E R10, [R4.64] ;  /* 0x00000008040a2981 */ /* 0x000368000c1e1900 */
[----:B------:R1:W5:Y:S01]  /*b290*/  @P1 LDG.E R3, [R6.64] ;  /* 0x0000000806031981 */ /* 0x000362000c1e1900 */
[----:B---3--:R-:W-:-:S04]  /*b2a0*/  ISETP.NE.AND P0, PT, R11, RZ, PT ;  /* 0x000000ff0b00720c */ /* 0x008fc80003f05270 */
[----:B--2---:R-:W-:Y:S01]  /*b2b0*/  SEL R0, R11, c[0x0][0x3d4], P0 ;  /* 0x0000f5000b007a07 */ /* 0x004fe20000000000 */
[----:B------:R-:W-:Y:S05]  /*b2c0*/  @P2 BRA `(.L_x_82) ;  /* 0x0000004000002947 */ /* 0x000fea0003800000 */
[----:B------:R-:W-:Y:S05]  /*b2d0*/  @!P1 BRA `(.L_x_82) ;  /* 0x0000003000009947 */ /* 0x000fea0003800000 */
[----:B-----5:R2:W3:Y:S04]  /*b2e0*/  LDG.E R10, [R6.64] ;  /* 0x00000008060a7981 */ /* 0x0204e8000c1e1900 */
[----:B-12---:R-:W3:Y:S02]  /*b2f0*/  LDG.E R6, [R6.64+0x4] ;  /* 0x0000040806067981 */ /* 0x006ee4000c1e1900 */
[----:B---3--:R-:W-:Y:S02]  /*b300*/  IADD3 R10, -R10, R6, RZ ;  /* 0x000000060a0a7210 */ /* 0x008fe40007ffe1ff */
.L_x_82:
[----:B-1----:R-:W2:Y:S04]  /*b310*/  LDL R4, [R1+0x88] ;  /* 0x0000880001047983 */ /* 0x002ea80000100800 */
[----:B------:R-:W2:Y:S04]  /*b320*/  LDL R71, [R1+0x24] ;  /* 0x0000240001477983 */ /* 0x000ea80000100800 */
[----:B------:R-:W3:Y:S04]  /*b330*/  LDL R27, [R1+0x48] ;  /* 0x00004800011b7983 */ /* 0x000ee80000100800 */
[----:B------:R-:W4:Y:S04]  /*b340*/  LDL R14, [R1+0x54] ;  /* 0x00005400010e7983 */ /* 0x000f280000100800 */
[----:B------:R-:W4:Y:S01]  /*b350*/  LDL R16, [R1+0x84] ;  /* 0x0000840001107983 */ /* 0x000f220000100800 */
[----:B------:R-:W-:Y:S01]  /*b360*/  IMAD.MOV.U32 R11, RZ, RZ, 0x368 ;  /* 0x00000368ff0b7424 */ /* 0x000fe200078e00ff */
[----:B------:R-:W-:-:S04]  /*b370*/  ISETP.GT.AND P3, PT, R0, 0x1, PT ;  /* 0x000000010000780c */ /* 0x000fc80003f64270 */
[----:B------:R-:W-:-:S04]  /*b380*/  SEL R11, R11, 0x328, P3 ;  /* 0x000003280b0b7807 */ /* 0x000fc80001800000 */
[----:B------:R-:W1:Y:S08]  /*b390*/  LDC.64 R6, c[0x0][R11+0x170] ;  /* 0x00005c000b067b82 */ /* 0x000e700000000a00 */
[----:B------:R1:W3:Y:S08]  /*b3a0*/  LDC.64 R12, c[0x0][R11+0x168] ;  /* 0x00005a000b0c7b82 */ /* 0x0002f00000000a00 */
[----:B------:R1:W2:Y:S08]  /*b3b0*/  LDC.64 R20, c[0x0][R11+0x178] ;  /* 0x00005e000b147b82 */ /* 0x0002b00000000a00 */
[----:B------:R1:W2:Y:S01]  /*b3c0*/  LDC.64 R22, c[0x0][R11+0x160] ;  /* 0x000058000b167b82 */ /* 0x0002a20000000a00 */
[----:B------:R-:W-:Y:S01]  /*b3d0*/  ISETP.NE.U32.AND P0, PT, RZ, c[0x0][0x500], PT ;  /* 0x00014000ff007a0c */ /* 0x000fe20003f05070 */
[----:B------:R-:W-:-:S03]  /*b3e0*/  IMAD.MOV.U32 R0, RZ, RZ, c[0x0][0x4e8] ;  /* 0x00013a00ff007624 */ /* 0x000fc600078e00ff */
[----:B------:R-:W-:Y:S02]  /*b3f0*/  ISETP.NE.AND.EX P0, PT, RZ, c[0x0][0x504], PT, P0 ;  /* 0x00014100ff007a0c */ /* 0x000fe40003f05300 */
[----:B------:R-:W-:Y:S02]  /*b400*/  ISETP.NE.AND P2, PT, R0, 0x1, PT ;  /* 0x000000010000780c */ /* 0x000fe40003f45270 */
[----:B------:R-:W-:Y:S02]  /*b410*/  SEL R2, R9, RZ, !P0 ;  /* 0x000000ff09027207 */ /* 0x000fe40004000000 */
[----:B------:R-:W-:Y:S01]  /*b420*/  SEL R5, R8, RZ, !P0 ;  /* 0x000000ff08057207 */ /* 0x000fe20004000000 */
[----:B------:R-:W1:Y:S02]  /*b430*/  S2R R88, SR_TID.X ;  /* 0x0000000000587919 */ /* 0x000e640000002100 */
[----:B-1----:R-:W-:-:S04]  /*b440*/  IMAD R0, R7, R2, RZ ;  /* 0x0000000207007224 */ /* 0x002fc800078e02ff */
[C---:B------:R-:W-:Y:S02]  /*b450*/  IMAD R11, R6.reuse, R5, R0 ;  /* 0x00000005060b7224 */ /* 0x040fe400078e0200 */
[----:B------:R-:W-:Y:S01]  /*b460*/  IMAD.WIDE.U32 R6, R6, R2, RZ ;  /* 0x0000000206067225 */ /* 0x000fe200078e00ff */
[----:B-----5:R-:W-:Y:S02]  /*b470*/  SHF.R.S32.HI R17, RZ, 0x1f, R3 ;  /* 0x0000001fff117819 */ /* 0x020fe40000011403 */
[----:B------:R-:W-:-:S04]  /*b480*/  SHF.R.S32.HI R15, RZ, 0x1f, R88 ;  /* 0x0000001fff0f7819 */ /* 0x000fc80000011458 */
[----:B------:R-:W-:-:S04]  /*b490*/  LEA.HI R15, R15, R88, RZ, 0x5 ;  /* 0x000000580f0f7211 */ /* 0x000fc800078f28ff */
[----:B------:R-:W-:-:S05]  /*b4a0*/  LOP3.LUT R15, R15, 0xffffffe0, RZ, 0xc0, !PT ;  /* 0xffffffe00f0f7812 */ /* 0x000fca00078ec0ff */
[----:B------:R-:W-:Y:S02]  /*b4b0*/  IMAD.IADD R15, R88, 0x1, -R15 ;  /* 0x00000001580f7824 */ /* 0x000fe400078e0a0f */
[----:B--2---:R-:W-:-:S04]  /*b4c0*/  IMAD R4, R71, 0x80, R4 ;  /* 0x0000008047047824 */ /* 0x004fc800078e0204 */
[----:B------:R-:W-:-:S04]  /*b4d0*/  @P2 IMAD.HI.U32 R5, R4, c[0x0][0x4ec], RZ ;  /* 0x00013b0004052a27 */ /* 0x000fc800078e00ff */
[----:B---3--:R-:W-:-:S04]  /*b4e0*/  IMAD.WIDE.U32 R8, R12, R27, RZ ;  /* 0x0000001b0c087225 */ /* 0x008fc800078e00ff */
[----:B------:R-:W-:Y:S01]  /*b4f0*/  IMAD.MOV.U32 R0, RZ, RZ, R4 ;  /* 0x000000ffff007224 */ /* 0x000fe200078e0004 */
[----:B------:R-:W-:Y:S01]  /*b500*/  @P2 SHF.R.U32.HI R0, RZ, c[0x0][0x4f0], R5 ;  /* 0x00013c00ff002a19 */ /* 0x000fe20000011605 */
[----:B------:R-:W-:Y:S01]  /*b510*/  IMAD R12, R13, R27, RZ ;  /* 0x0000001b0d0c7224 */ /* 0x000fe200078e02ff */
[----:B----4-:R-:W-:Y:S01]  /*b520*/  SEL R5, R14, RZ, P3 ;  /* 0x000000ff0e057207 */ /* 0x010fe20001800000 */
[----:B------:R-:W-:Y:S01]  /*b530*/  IMAD.IADD R13, R7, 0x1, R11 ;  /* 0x00000001070d7824 */ /* 0x000fe200078e020b */
[----:B------:R-:W-:Y:S01]  /*b540*/  IADD3 R14, P1, P0, R6, R8, R3 ;  /* 0x00000008060e7210 */ /* 0x000fe2000783e003 */
[----:B------:R-:W-:Y:S02]  /*b550*/  IMAD.IADD R8, R9, 0x1, R12 ;  /* 0x0000000109087824 */ /* 0x000fe400078e020c */
[----:B------:R-:W-:Y:S02]  /*b560*/  IMAD.MOV R9, RZ, RZ, -R0 ;  /* 0x000000ffff097224 */ /* 0x000fe400078e0a00 */
[----:B------:R-:W-:-:S02]  /*b570*/  IMAD R11, R21, R5, RZ ;  /* 0x00000005150b7224 */ /* 0x000fc400078e02ff */
[----:B------:R-:W-:Y:S01]  /*b580*/  IMAD.WIDE.U32 R6, R20, R5, RZ ;  /* 0x0000000514067225 */ /* 0x000fe200078e00ff */
[----:B------:R-:W-:-:S03]  /*b590*/  IADD3.X R13, R13, R8, R17, P1, P0 ;  /* 0x000000080d0d7210 */ /* 0x000fc60000fe0411 */
[----:B------:R-:W-:Y:S01]  /*b5a0*/  IMAD R8, R9, c[0x0][0x4e8], R4 ;  /* 0x00013a0009087a24 */ /* 0x000fe200078e0204 */
[----:B------:R-:W-:Y:S01]  /*b5b0*/  IADD3 R6, P1, P0, R0, R14, R6 ;  /* 0x0000000e00067210 */ /* 0x000fe2000783e006 */
[----:B------:R-:W-:Y:S01]  /*b5c0*/  IMAD.IADD R11, R7, 0x1, R11 ;  /* 0x00000001070b7824 */ /* 0x000fe200078e020b */
[----:B------:R-:W-:Y:S01]  /*b5d0*/  SHF.R.S32.HI R5, RZ, 0x1f, R0 ;  /* 0x0000001fff057819 */ /* 0x000fe20000011400 */
[----:B------:R-:W-:Y:S01]  /*b5e0*/  IMAD R0, R23, R8, RZ ;  /* 0x0000000817007224 */ /* 0x000fe200078e02ff */
[----:B------:R-:W-:Y:S02]  /*b5f0*/  SHF.R.S32.HI R9, RZ, 0x1f, R8 ;  /* 0x0000001fff097819 */ /* 0x000fe40000011408 */
[----:B------:R-:W-:Y:S01]  /*b600*/  IADD3.X R7, R5, R13, R11, P1, P0 ;  /* 0x0000000d05077210 */ /* 0x000fe20000fe040b */
[----:B------:R-:W-:Y:S02]  /*b610*/  IMAD.MOV.U32 R5, RZ, RZ, c[0x0][0x4a8] ;  /* 0x00012a00ff057624 */ /* 0x000fe400078e00ff */
[----:B------:R-:W-:-:S02]  /*b620*/  IMAD R0, R22, R9, R0 ;  /* 0x0000000916007224 */ /* 0x000fc400078e0200 */
[----:B------:R-:W-:Y:S01]  /*b630*/  IMAD.WIDE.U32 R8, R22, R8, R6 ;  /* 0x0000000816087225 */ /* 0x000fe200078e0006 */
[----:B------:R-:W-:-:S03]  /*b640*/  SEL R6, R5, c[0x0][0x450], P3 ;  /* 0x0001140005067a07 */ /* 0x000fc60001800000 */
[----:B------:R-:W-:Y:S01]  /*b650*/  IMAD.MOV.U32 R7, RZ, RZ, c[0x0][0x4ac] ;  /* 0x00012b00ff077624 */ /* 0x000fe200078e00ff */
[----:B------:R-:W-:Y:S01]  /*b660*/  LEA R6, P0, R8, R6, 0x2 ;  /* 0x0000000608067211 */ /* 0x000fe200078010ff */
[----:B------:R-:W-:-:S03]  /*b670*/  IMAD.IADD R5, R9, 0x1, R0 ;  /* 0x0000000109057824 */ /* 0x000fc600078e0200 */
[----:B------:R-:W-:-:S04]  /*b680*/  SEL R7, R7, c[0x0][0x454], P3 ;  /* 0x0001150007077a07 */ /* 0x000fc80001800000 */
[----:B------:R-:W-:Y:S01]  /*b690*/  LEA.HI.X R5, R8, R7, R5, 0x2, P0 ;  /* 0x0000000708057211 */ /* 0x000fe200000f1405 */
[----:B------:R-:W-:Y:S01]  /*b6a0*/  IMAD R0, R10, c[0x0][0x4e8], RZ ;  /* 0x00013a000a007a24 */ /* 0x000fe200078e02ff */
[----:B------:R-:W-:Y:S04]  /*b6b0*/  SHFL.IDX PT, R12, R6, RZ, 0x1c1f ;  /* 0x001c1fff060c7589 */ /* 0x000fe800000e0000 */
[----:B------:R-:W1:Y:S04]  /*b6c0*/  SHFL.IDX PT, R13, R5, RZ, 0x1c1f ;  /* 0x001c1fff050d7589 */ /* 0x000e6800000e0000 */
[----:B------:R-:W-:Y:S04]  /*b6d0*/  SHFL.IDX PT, R10, R6, 0x1, 0x1c1f ;  /* 0x003c1f00060a7f89 */ /* 0x000fe800000e0000 */
[----:B------:R-:W2:Y:S04]  /*b6e0*/  SHFL.IDX PT, R11, R5, 0x1, 0x1c1f ;  /* 0x003c1f00050b7f89 */ /* 0x000ea800000e0000 */
[----:B------:R-:W-:Y:S04]  /*b6f0*/  SHFL.IDX PT, R8, R6, 0x2, 0x1c1f ;  /* 0x005c1f0006087f89 */ /* 0x000fe800000e0000 */
[----:B------:R-:W3:Y:S04]  /*b700*/  SHFL.IDX PT, R9, R5, 0x2, 0x1c1f ;  /* 0x005c1f0005097f89 */ /* 0x000ee800000e0000 */
[----:B------:R4:W-:Y:S04]  /*b710*/  SHFL.IDX PT, R7, R5, 0x3, 0x1c1f ;  /* 0x007c1f0005077f89 */ /* 0x0009e800000e0000 */
[----:B------:R-:W1:Y:S01]  /*b720*/  SHFL.IDX PT, R6, R6, 0x3, 0x1c1f ;  /* 0x007c1f0006067f89 */ /* 0x000e6200000e0000 */
[----:B------:R-:W-:Y:S01]  /*b730*/  LOP3.LUT P0, RZ, R15, 0x3, RZ, 0xc0, !PT ;  /* 0x000000030fff7812 */ /* 0x000fe2000780c0ff */
[----:B----4-:R-:W-:-:S05]  /*b740*/  IMAD R5, R71, 0x80, R16 ;  /* 0x0000008047057824 */ /* 0x010fca00078e0210 */
[C---:B------:R-:W-:Y:S02]  /*b750*/  IADD3 R16, R5.reuse, 0x8, RZ ;  /* 0x0000000805107810 */ /* 0x040fe40007ffe0ff */
[C---:B------:R-:W-:Y:S02]  /*b760*/  IADD3 R15, R5.reuse, 0x40, RZ ;  /* 0x00000040050f7810 */ /* 0x040fe40007ffe0ff */
[C---:B------:R-:W-:Y:S02]  /*b770*/  IADD3 R14, R5.reuse, 0x48, RZ ;  /* 0x00000048050e7810 */ /* 0x040fe40007ffe0ff */
[-C--:B------:R-:W-:Y:S02]  /*b780*/  ISETP.GE.OR P5, PT, R5, R0.reuse, P0 ;  /* 0x000000000500720c */ /* 0x080fe400007a6670 */
[-C--:B------:R-:W-:Y:S02]  /*b790*/  ISETP.GE.OR P4, PT, R16, R0.reuse, P0 ;  /* 0x000000001000720c */ /* 0x080fe40000786670 */
[----:B------:R-:W-:-:S02]  /*b7a0*/  ISETP.GE.OR P1, PT, R15, R0, P0 ;  /* 0x000000000f00720c */ /* 0x000fc40000726670 */
[----:B------:R-:W-:-:S07]  /*b7b0*/  ISETP.GE.OR P0, PT, R14, R0, P0 ;  /* 0x000000000e00720c */ /* 0x000fce0000706670 */
[----:B-1----:R1:W-:Y:S01]  /*b7c0*/  @!P5 ST.E [R12.64], R24 ;  /* 0x000000180c00d985 */ /* 0x0023e2000c101908 */
[----:B------:R-:W-:-:S03]  /*b7d0*/  ISETP.GE.AND P5, PT, R14, R0, PT ;  /* 0x000000000e00720c */ /* 0x000fc60003fa6270 */
[----:B--2---:R1:W-:Y:S01]  /*b7e0*/  @!P4 ST.E [R10.64], R25 ;  /* 0x000000190a00c985 */ /* 0x0043e2000c101908 */
[----:B------:R-:W-:-:S03]  /*b7f0*/  ISETP.GE.AND P4, PT, R15, R0, PT ;  /* 0x000000000f00720c */ /* 0x000fc60003f86270 */
[----:B---3--:R1:W-:Y:S01]  /*b800*/  @!P1 ST.E [R8.64], R26 ;  /* 0x0000001a08009985 */ /* 0x0083e2000c101908 */
[----:B------:R-:W-:-:S03]  /*b810*/  ISETP.GE.AND P1, PT, R5, R0, PT ;  /* 0x000000000500720c */ /* 0x000fc60003f26270 */
[----:B------:R1:W-:Y:S01]  /*b820*/  @!P0 ST.E [R6.64], R19 ;  /* 0x0000001306008985 */ /* 0x0003e2000c101908 */
[----:B------:R-:W-:Y:S01]  /*b830*/  ISETP.GE.AND P0, PT, R16, R0, PT ;  /* 0x000000001000720c */ /* 0x000fe20003f06270 */
[----:B------:R-:W-:Y:S05]  /*b840*/  @P3 BRA `(.L_x_83) ;  /* 0x0000079000003947 */ /* 0x000fea0003800000 */
[----:B------:R-:W2:Y:S01]  /*b850*/  LDL R88, [R1+0x74] ;  /* 0x0000740001587983 */ /* 0x000ea20000100800 */
[----:B------:R-:W-:Y:S01]  /*b860*/  IMAD R17, R17, c[0x0][0x3a0], RZ ;  /* 0x0000e80011117a24 */ /* 0x000fe200078e02ff */
[----:B-1----:R-:W-:Y:S01]  /*b870*/  SHF.R.S32.HI R7, RZ, 0x1f, R2 ;  /* 0x0000001fff077819 */ /* 0x002fe20000011402 */
[C---:B------:R-:W-:Y:S01]  /*b880*/  IMAD.WIDE.U32 R4, R3.reuse, c[0x0][0x3a0], RZ ;  /* 0x0000e80003047a25 */ /* 0x040fe200078e00ff */
[----:B------:R1:W3:Y:S03]  /*b890*/  LDS.128 R12, [R213+0x80] ;  /* 0x00008000d50c7984 */ /* 0x0002e60000000c00 */
[----:B------:R-:W-:Y:S01]  /*b8a0*/  IMAD R3, R3, c[0x0][0x3a4], R17 ;  /* 0x0000e90003037a24 */ /* 0x000fe200078e0211 */
[----:B------:R1:W4:Y:S01]  /*b8b0*/  LDS.128 R20, [R213+0x880] ;  /* 0x00088000d5147984 */ /* 0x0003220000000c00 */
[----:B------:R-:W-:-:S03]  /*b8c0*/  IMAD R7, R7, c[0x0][0x3f0], RZ ;  /* 0x0000fc0007077a24 */ /* 0x000fc600078e02ff */
[----:B------:R-:W-:Y:S01]  /*b8d0*/  IADD3 R5, R5, R3, RZ ;  /* 0x0000000305057210 */ /* 0x000fe20007ffe0ff */
[----:B------:R1:W1:Y:S04]  /*b8e0*/  LDS.128 R28, [R213+0x1880] ;  /* 0x00188000d51c7984 */ /* 0x0002680000000c00 */
[C---:B------:R-:W-:Y:S01]  /*b8f0*/  IMAD.WIDE.U32 R4, R27.reuse, c[0x0][0x3e8], R4 ;  /* 0x0000fa001b047a25 */ /* 0x040fe200078e0004 */
[----:B------:R1:W1:Y:S03]  /*b900*/  LDS.128 R32, [R213+0x2080] ;  /* 0x00208000d5207984 */ /* 0x0002660000000c00 */
[----:B------:R-:W-:Y:S01]  /*b910*/  IMAD R5, R27, c[0x0][0x3ec], R5 ;  /* 0x0000fb001b057a24 */ /* 0x000fe200078e0205 */
[----:B------:R1:W1:Y:S03]  /*b920*/  LDS.128 R36, [R213+0x2880] ;  /* 0x00288000d5247984 */ /* 0x0002660000000c00 */
[----:B------:R-:W-:Y:S01]  /*b930*/  IMAD.WIDE.U32 R4, R2, c[0x0][0x3f0], R4 ;  /* 0x0000fc0002047a25 */ /* 0x000fe200078e0004 */
[----:B------:R1:W1:Y:S04]  /*b940*/  LDS.128 R24, [R213+0x1080] ;  /* 0x00108000d5187984 */ /* 0x0002680000000c00 */
[----:B------:R1:W1:Y:S04]  /*b950*/  LDS.128 R40, [R213+0x3080] ;  /* 0x00308000d5287984 */ /* 0x0002680000000c00 */
[----:B------:R1:W1:Y:S04]  /*b960*/  LDS.128 R44, [R213+0x3880] ;  /* 0x00388000d52c7984 */ /* 0x0002680000000c00 */
[----:B------:R-:W5:Y:S02]  /*b970*/  S2R R10, SR_TID.X ;  /* 0x00000000000a7919 */ /* 0x000f640000002100 */
[----:B-----5:R-:W-:-:S04]  /*b980*/  SHF.R.S32.HI R9, RZ, 0x1f, R10 ;  /* 0x0000001fff097819 */ /* 0x020fc8000001140a */
[----:B------:R-:W-:-:S04]  /*b990*/  LEA.HI R9, R9, R10, RZ, 0x3 ;  /* 0x0000000a09097211 */ /* 0x000fc800078f18ff */
[----:B------:R-:W-:Y:S02]  /*b9a0*/  SHF.R.S32.HI R9, RZ, 0x3, R9 ;  /* 0x00000003ff097819 */ /* 0x000fe40000011409 */
[----:B--2---:R-:W-:-:S04]  /*b9b0*/  LEA R6, R71, R88, 0x7 ;  /* 0x0000005847067211 */ /* 0x004fc800078e38ff */
[----:B------:R-:W-:Y:S01]  /*b9c0*/  MOV R3, R6 ;  /* 0x0000000600037202 */ /* 0x000fe20000000f00 */
[----:B------:R-:W-:-:S05]  /*b9d0*/  @P2 IMAD.HI.U32 R8, R6, c[0x0][0x4ec], RZ ;  /* 0x00013b0006082a27 */ /* 0x000fca00078e00ff */
[----:B------:R-:W-:Y:S01]  /*b9e0*/  @P2 SHF.R.U32.HI R3, RZ, c[0x0][0x4f0], R8 ;  /* 0x00013c00ff032a19 */ /* 0x000fe20000011608 */
[----:B------:R-:W-:-:S03]  /*b9f0*/  IMAD R8, R2, c[0x0][0x3f4], R7 ;  /* 0x0000fd0002087a24 */ /* 0x000fc600078e0207 */
[----:B------:R-:W-:Y:S02]  /*ba00*/  SHF.R.S32.HI R7, RZ, 0x1f, R3 ;  /* 0x0000001fff077819 */ /* 0x000fe40000011403 */
[----:B------:R-:W-:Y:S02]  /*ba10*/  IADD3 R2, -R3, RZ, RZ ;  /* 0x000000ff03027210 */ /* 0x000fe40007ffe1ff */
[----:B------:R-:W-:Y:S01]  /*ba20*/  IADD3 R5, R5, R8, RZ ;  /* 0x0000000805057210 */ /* 0x000fe20007ffe0ff */
[----:B------:R-:W-:Y:S02]  /*ba30*/  IMAD R7, R7, c[0x0][0x3e0], RZ ;  /* 0x0000f80007077a24 */ /* 0x000fe400078e02ff */
[----:B------:R-:W-:Y:S02]  /*ba40*/  IMAD R6, R2, c[0x0][0x4e8], R6 ;  /* 0x00013a0002067a24 */ /* 0x000fe400078e0206 */
[C---:B------:R-:W-:Y:S02]  /*ba50*/  IMAD R7, R3.reuse, c[0x0][0x3e4], R7 ;  /* 0x0000f90003077a24 */ /* 0x040fe400078e0207 */
[----:B------:R-:W-:Y:S01]  /*ba60*/  IMAD.WIDE.U32 R2, R3, c[0x0][0x3e0], R4 ;  /* 0x0000f80003027a25 */ /* 0x000fe200078e0004 */
[----:B------:R-:W-:-:S04]  /*ba70*/  SHF.R.S32.HI R4, RZ, 0x1f, R6 ;  /* 0x0000001fff047819 */ /* 0x000fc80000011406 */
[----:B------:R-:W-:Y:S01]  /*ba80*/  IADD3 R3, R3, R7, RZ ;  /* 0x0000000703037210 */ /* 0x000fe20007ffe0ff */
[----:B------:R-:W-:-:S04]  /*ba90*/  IMAD R4, R4, c[0x0][0x3d8], RZ ;  /* 0x0000f60004047a24 */ /* 0x000fc800078e02ff */
[----:B------:R-:W-:-:S04]  /*baa0*/  IMAD.WIDE.U32 R2, R6, c[0x0][0x3d8], R2 ;  /* 0x0000f60006027a25 */ /* 0x000fc800078e0002 */
[----:B------:R-:W-:Y:S01]  /*bab0*/  IMAD R6, R6, c[0x0][0x3dc], R4 ;  /* 0x0000f70006067a24 */ /* 0x000fe200078e0204 */
[----:B------:R-:W-:Y:S02]  /*bac0*/  LEA R7, P0, R2, c[0x0][0x380], 0x1 ;  /* 0x0000e00002077a11 */ /* 0x000fe400078008ff */
[----:B------:R-:W-:Y:S02]  /*bad0*/  LEA R4, R71, R9, 0x7 ;  /* 0x0000000947047211 */ /* 0x000fe400078e38ff */
[----:B------:R-:W-:-:S04]  /*bae0*/  IADD3 R3, R3, R6, RZ ;  /* 0x0000000603037210 */ /* 0x000fc80007ffe0ff */
[----:B------:R-:W-:Y:S01]  /*baf0*/  LEA.HI.X R6, R2, c[0x0][0x384], R3, 0x1, P0 ;  /* 0x0000e10002067a11 */ /* 0x000fe200000f0c03 */
[----:B------:R-:W-:Y:S05]  /*bb00*/  BRA.DIV ~URZ, `(.L_x_84) ;  /* 0x000037e27f007947 */ /* 0x000fea000b800000 */
[----:B-1-34-:R1:W2:Y:S02]  /*bb10*/  SHFL.IDX PT, R8, R6, RZ, 0x181f ;  /* 0x00181fff06087589 */ /* 0x01a2a400000e0000 */
.L_x_160:
[----:B------:R-:W-:Y:S05]  /*bb20*/  BRA.DIV ~URZ, `(.L_x_85) ;  /* 0x000038327f007947 */ /* 0x000fea000b800000 */
[----:B------:R3:W4:Y:S02]  /*bb30*/  SHFL.IDX PT, R2, R7, RZ, 0x181f ;  /* 0x00181fff07027589 */ /* 0x00072400000e0000 */
.L_x_161:
[----:B------:R-:W5:Y:S02]  /*bb40*/  LDL.64 R10, [R1+0x18] ;  /* 0x00001800010a7983 */ /* 0x000f640000100a00 */
[----:B-----5:R-:W-:-:S04]  /*bb50*/  ISETP.GE.AND P2, PT, R10, c[0x0][0x3c8], PT ;  /* 0x0000f2000a007a0c */ /* 0x020fc80003f46270 */
[----:B------:R-:W-:-:S13]  /*bb60*/  ISETP.GE.OR P1, PT, R4, R0, P2 ;  /* 0x000000000400720c */ /* 0x000fda0001726670 */
[----:B----4-:R-:W-:-:S04]  /*bb70*/  @!P1 LEA R2, P0, R10, R2, 0x1 ;  /* 0x000000020a029211 */ /* 0x010fc800078008ff */
[----:B--2---:R-:W-:-:S05]  /*bb80*/  @!P1 LEA.HI.X R3, R10, R8, R18, 0x1, P0 ;  /* 0x000000080a039211 */ /* 0x004fca00000f0c12 */
[----:B------:R2:W-:Y:S01]  /*bb90*/  @!P1 ST.E.128 [R2.64], R12 ;  /* 0x0000000c02009985 */ /* 0x0005e2000c101d08 */
[----:B------:R-:W-:Y:S05]  /*bba0*/  BRA.DIV ~URZ, `(.L_x_86) ;  /* 0x000038227f007947 */ /* 0x000fea000b800000 */
[----:B------:R4:W1:Y:S04]  /*bbb0*/  SHFL.IDX PT, R8, R6, 0x1, 0x181f ;  /* 0x00381f0006087f89 */ /* 0x00086800000e0000 */
[----:B--2---:R4:W2:Y:S02]  /*bbc0*/  SHFL.IDX PT, R2, R7, 0x1, 0x181f ;  /* 0x00381f0007027f89 */ /* 0x0048a400000e0000 */
.L_x_162:
[----:B------:R-:W5:Y:S01]  /*bbd0*/  LDL.64 R10, [R1+0x18] ;  /* 0x00001800010a7983 */ /* 0x000f620000100a00 */
[----:B------:R-:W-:-:S04]  /*bbe0*/  IADD3 R3, R4, 0x10, RZ ;  /* 0x0000001004037810 */ /* 0x000fc80007ffe0ff */
[----:B------:R-:W-:-:S13]  /*bbf0*/  ISETP.GE.OR P1, PT, R3, R0, P2 ;  /* 0x000000000300720c */ /* 0x000fda0001726670 */
[----:B--2--5:R-:W-:-:S04]  /*bc00*/  @!P1 LEA R2, P0, R10, R2, 0x1 ;  /* 0x000000020a029211 */ /* 0x024fc800078008ff */
[----:B-1----:R-:W-:-:S05]  /*bc10*/  @!P1 LEA.HI.X R3, R10, R8, R18, 0x1, P0 ;  /* 0x000000080a039211 */ /* 0x002fca00000f0c12 */
[----:B------:R1:W-:Y:S01]  /*bc20*/  @!P1 ST.E.128 [R2.64], R20 ;  /* 0x0000001402009985 */ /* 0x0003e2000c101d08 */
[----:B------:R-:W-:Y:S05]  /*bc30*/  BRA.DIV ~URZ, `(.L_x_87) ;  /* 0x000038627f007947 */ /* 0x000fea000b800000 */
[----:B------:R2:W1:Y:S02]  /*bc40*/  SHFL.IDX PT, R8, R6, 0x2, 0x181f ;  /* 0x00581f0006087f89 */ /* 0x00046400000e0000 */
.L_x_163:
[----:B------:R-:W-:Y:S05]  /*bc50*/  BRA.DIV ~URZ, `(.L_x_88) ;  /* 0x000038b27f007947 */ /* 0x000fea000b800000 */
[----:B-1----:R1:W2:Y:S02]  /*bc60*/  SHFL.IDX PT, R2, R7, 0x2, 0x181f ;  /* 0x00581f0007027f89 */ /* 0x0022a400000e0000 */
.L_x_164:
[----:B------:R-:W5:Y:S01]  /*bc70*/  LDL.64 R10, [R1+0x18] ;  /* 0x00001800010a7983 */ /* 0x000f620000100a00 */
[----:B------:R-:W-:-:S04]  /*bc80*/  IADD3 R3, R4, 0x20, RZ ;  /* 0x0000002004037810 */ /* 0x000fc80007ffe0ff */
[----:B------:R-:W-:-:S13]  /*bc90*/  ISETP.GE.OR P1, PT, R3, R0, P2 ;  /* 0x000000000300720c */ /* 0x000fda0001726670 */
[----:B--2--5:R-:W-:-:S04]  /*bca0*/  @!P1 LEA R2, P0, R10, R2, 0x1 ;  /* 0x000000020a029211 */ /* 0x024fc800078008ff */
[----:B------:R-:W-:-:S05]  /*bcb0*/  @!P1 LEA.HI.X R3, R10, R8, R18, 0x1, P0 ;  /* 0x000000080a039211 */ /* 0x000fca00000f0c12 */
[----:B------:R2:W-:Y:S01]  /*bcc0*/  @!P1 ST.E.128 [R2.64], R24 ;  /* 0x0000001802009985 */ /* 0x0005e2000c101d08 */
[----:B------:R-:W-:Y:S05]  /*bcd0*/  BRA.DIV ~URZ, `(.L_x_89) ;  /* 0x000038a27f007947 */ /* 0x000fea000b800000 */
[----:B------:R1:W2:Y:S04]  /*bce0*/  SHFL.IDX PT, R8, R6, 0x3, 0x181f ;  /* 0x00781f0006087f89 */ /* 0x0002a800000e0000 */
[----:B--2---:R1:W2:Y:S02]  /*bcf0*/  SHFL.IDX PT, R2, R7, 0x3, 0x181f ;  /* 0x00781f0007027f89 */ /* 0x0042a400000e0000 */
.L_x_165:
[----:B------:R-:W5:Y:S01]  /*bd00*/  LDL.64 R10, [R1+0x18] ;  /* 0x00001800010a7983 */ /* 0x000f620000100a00 */
[----:B------:R-:W-:-:S04]  /*bd10*/  IADD3 R3, R4, 0x30, RZ ;  /* 0x0000003004037810 */ /* 0x000fc80007ffe0ff */
[----:B------:R-:W-:-:S13]  /*bd20*/  ISETP.GE.OR P1, PT, R3, R0, P2 ;  /* 0x000000000300720c */ /* 0x000fda0001726670 */
[----:B--2--5:R-:W-:-:S04]  /*bd30*/  @!P1 LEA R2, P0, R10, R2, 0x1 ;  /* 0x000000020a029211 */ /* 0x024fc800078008ff */
[----:B------:R-:W-:-:S05]  /*bd40*/  @!P1 LEA.HI.X R3, R10, R8, R18, 0x1, P0 ;  /* 0x000000080a039211 */ /* 0x000fca00000f0c12 */
[----:B------:R2:W-:Y:S01]  /*bd50*/  @!P1 ST.E.128 [R2.64], R28 ;  /* 0x0000001c02009985 */ /* 0x0005e2000c101d08 */
[----:B------:R-:W-:Y:S05]  /*bd60*/  BRA.DIV ~URZ, `(.L_x_90) ;  /* 0x000038e27f007947 */ /* 0x000fea000b800000 */
[----:B------:R1:W2:Y:S02]  /*bd70*/  SHFL.IDX PT, R8, R6, 0x4, 0x181f ;  /* 0x00981f0006087f89 */ /* 0x0002a400000e0000 */
.L_x_166:
[----:B------:R-:W-:Y:S05]  /*bd80*/  BRA.DIV ~URZ, `(.L_x_91) ;  /* 0x000039327f007947 */ /* 0x000fea000b800000 */
[----:B--2---:R2:W1:Y:S02]  /*bd90*/  SHFL.IDX PT, R2, R7, 0x4, 0x181f ;  /* 0x00981f0007027f89 */ /* 0x00446400000e0000 */
.L_x_167:
[----:B------:R-:W5:Y:S01]  /*bda0*/  LDL.64 R10, [R1+0x18] ;  /* 0x00001800010a7983 */ /* 0x000f620000100a00 */
[----:B------:R-:W-:-:S04]  /*bdb0*/  IADD3 R3, R4, 0x40, RZ ;  /* 0x0000004004037810 */ /* 0x000fc80007ffe0ff */
[----:B------:R-:W-:-:S13]  /*bdc0*/  ISETP.GE.OR P1, PT, R3, R0, P2 ;  /* 0x000000000300720c */ /* 0x000fda0001726670 */
[----:B-1---5:R-:W-:-:S04]  /*bdd0*/  @!P1 LEA R2, P0, R10, R2, 0x1 ;  /* 0x000000020a029211 */ /* 0x022fc800078008ff */
[----:B------:R-:W-:-:S05]  /*bde0*/  @!P1 LEA.HI.X R3, R10, R8, R18, 0x1, P0 ;  /* 0x000000080a039211 */ /* 0x000fca00000f0c12 */
[----:B------:R1:W-:Y:S01]  /*bdf0*/  @!P1 ST.E.128 [R2.64], R32 ;  /* 0x0000002002009985 */ /* 0x0003e2000c101d08 */
[----:B------:R-:W-:Y:S05]  /*be00*/  BRA.DIV ~URZ, `(.L_x_92) ;  /* 0x000039227f007947 */ /* 0x000fea000b800000 */
[----:B------:R1:W2:Y:S04]  /*be10*/  SHFL.IDX PT, R8, R6, 0x5, 0x181f ;  /* 0x00b81f0006087f89 */ /* 0x0002a800000e0000 */
[----:B-1----:R1:W3:Y:S02]  /*be20*/  SHFL.IDX PT, R2, R7, 0x5, 0x181f ;  /* 0x00b81f0007027f89 */ /* 0x0022e400000e0000 */
.L_x_168:
[----:B------:R-:W5:Y:S01]  /*be30*/  LDL.64 R10, [R1+0x18] ;  /* 0x00001800010a7983 */ /* 0x000f620000100a00 */
[----:B------:R-:W-:-:S04]  /*be40*/  IADD3 R3, R4, 0x50, RZ ;  /* 0x0000005004037810 */ /* 0x000fc80007ffe0ff */
[----:B------:R-:W-:-:S13]  /*be50*/  ISETP.GE.OR P1, PT, R3, R0, P2 ;  /* 0x000000000300720c */ /* 0x000fda0001726670 */
[----:B---3-5:R-:W-:-:S04]  /*be60*/  @!P1 LEA R2, P0, R10, R2, 0x1 ;  /* 0x000000020a029211 */ /* 0x028fc800078008ff */
[----:B--2---:R-:W-:-:S05]  /*be70*/  @!P1 LEA.HI.X R3, R10, R8, R18, 0x1, P0 ;  /* 0x000000080a039211 */ /* 0x004fca00000f0c12 */
[----:B------:R2:W-:Y:S01]  /*be80*/  @!P1 ST.E.128 [R2.64], R36 ;  /* 0x0000002402009985 */ /* 0x0005e2000c101d08 */
[----:B------:R-:W-:Y:S05]  /*be90*/  BRA.DIV ~URZ, `(.L_x_93) ;  /* 0x000039627f007947 */ /* 0x000fea000b800000 */
[----:B------:R3:W1:Y:S02]  /*bea0*/  SHFL.IDX PT, R8, R6, 0x6, 0x181f ;  /* 0x00d81f0006087f89 */ /* 0x00066400000e0000 */
.L_x_169:
[----:B------:R-:W-:Y:S05]  /*beb0*/  BRA.DIV ~URZ, `(.L_x_94) ;  /* 0x000039b27f007947 */ /* 0x000fea000b800000 */
[----:B--2---:R2:W3:Y:S02]  /*bec0*/  SHFL.IDX PT, R2, R7, 0x6, 0x181f ;  /* 0x00d81f0007027f89 */ /* 0x0044e400000e0000 */
.L_x_170:
[----:B------:R-:W5:Y:S01]  /*bed0*/  LDL.64 R10, [R1+0x18] ;  /* 0x00001800010a7983 */ /* 0x000f620000100a00 */
[----:B------:R-:W-:-:S04]  /*bee0*/  IADD3 R3, R4, 0x60, RZ ;  /* 0x0000006004037810 */ /* 0x000fc80007ffe0ff */
[----:B------:R-:W-:-:S13]  /*bef0*/  ISETP.GE.OR P1, PT, R3, R0, P2 ;  /* 0x000000000300720c */ /* 0x000fda0001726670 */
[----:B---3-5:R-:W-:-:S04]  /*bf00*/  @!P1 LEA R2, P0, R10, R2, 0x1 ;  /* 0x000000020a029211 */ /* 0x028fc800078008ff */
[----:B-1----:R-:W-:-:S05]  /*bf10*/  @!P1 LEA.HI.X R3, R10, R8, R18, 0x1, P0 ;  /* 0x000000080a039211 */ /* 0x002fca00000f0c12 */
[----:B------:R1:W-:Y:S01]  /*bf20*/  @!P1 ST.E.128 [R2.64], R40 ;  /* 0x0000002802009985 */ /* 0x0003e2000c101d08 */
[----:B------:R-:W-:Y:S05]  /*bf30*/  BRA.DIV ~URZ, `(.L_x_95) ;  /* 0x000039a27f007947 */ /* 0x000fea000b800000 */
[----:B----4-:R-:W3:Y:S04]  /*bf40*/  SHFL.IDX PT, R6, R6, 0x7, 0x181f ;  /* 0x00f81f0006067f89 */ /* 0x010ee800000e0000 */
[----:B-1----:R1:W4:Y:S02]  /*bf50*/  SHFL.IDX PT, R3, R7, 0x7, 0x181f ;  /* 0x00f81f0007037f89 */ /* 0x00232400000e0000 */
.L_x_171:
[----:B------:R-:W-:-:S04]  /*bf60*/  IADD3 R2, R4, 0x70, RZ ;  /* 0x0000007004027810 */ /* 0x000fc80007ffe0ff */
[----:B------:R-:W-:-:S13]  /*bf70*/  ISETP.GE.OR P2, PT, R2, R0, P2 ;  /* 0x000000000200720c */ /* 0x000fda0001746670 */
[----:B------:R-:W-:Y:S05]  /*bf80*/  @P2 BRA `(.L_x_96) ;  /* 0x0000198000002947 */ /* 0x000fea0003800000 */
[----:B------:R-:W5:Y:S02]  /*bf90*/  LDL.64 R8, [R1+0x18] ;  /* 0x0000180001087983 */ /* 0x000f640000100a00 */
[----:B----45:R-:W-:-:S04]  /*bfa0*/  LEA R2, P0, R8, R3, 0x1 ;  /* 0x0000000308027211 */ /* 0x030fc800078008ff */
[----:B---3--:R-:W-:-:S05]  /*bfb0*/  LEA.HI.X R3, R8, R6, R18, 0x1, P0 ;  /* 0x0000000608037211 */ /* 0x008fca00000f0c12 */
[----:B------:R3:W-:Y:S01]  /*bfc0*/  ST.E.128 [R2.64], R44 ;  /* 0x0000002c02007985 */ /* 0x0007e2000c101d08 */
[----:B------:R-:W-:Y:S05]  /*bfd0*/  BRA `(.L_x_96) ;  /* 0x0000193000007947 */ /* 0x000fea0003800000 */
.L_x_83:
[----:B------:R-:W2:Y:S04]  /*bfe0*/  LDL.LU R5, [R1+0x48] ;  /* 0x0000480001057983 */ /* 0x000ea80000300800 */
[----:B-1----:R-:W3:Y:S01]  /*bff0*/  LDL.LU R9, [R1+0x54] ;  /* 0x0000540001097983 */ /* 0x002ee20000300800 */
[----:B------:R-:W-:Y:S01]  /*c000*/  IMAD R17, R17, c[0x0][0x408], RZ ;  /* 0x0001020011117a24 */ /* 0x000fe200078e02ff */
[----:B------:R-:W-:Y:S01]  /*c010*/  SHF.R.S32.HI R0, RZ, 0x1f, R2 ;  /* 0x0000001fff007819 */ /* 0x000fe20000011402 */
[----:B------:R-:W-:-:S04]  /*c020*/  IMAD.WIDE.U32 R6, R3, c[0x0][0x408], RZ ;  /* 0x0001020003067a25 */ /* 0x000fc800078e00ff */
[----:B------:R-:W-:Y:S02]  /*c030*/  IMAD R3, R3, c[0x0][0x40c], R17 ;  /* 0x0001030003037a24 */ /* 0x000fe400078e0211 */
[----:B------:R-:W-:Y:S02]  /*c040*/  IMAD R0, R0, c[0x0][0x440], RZ ;  /* 0x0001100000007a24 */ /* 0x000fe400078e02ff */
[----:B------:R-:W-:Y:S01]  /*c050*/  @P2 IMAD.HI.U32 R8, R4, c[0x0][0x4ec], RZ ;  /* 0x00013b0004082a27 */ /* 0x000fe200078e00ff */
[----:B------:R-:W-:-:S05]  /*c060*/  IADD3 R7, R7, R3, RZ ;  /* 0x0000000307077210 */ /* 0x000fca0007ffe0ff */
[----:B--2---:R-:W-:-:S04]  /*c070*/  IMAD.WIDE.U32 R6, R5, c[0x0][0x438], R6 ;  /* 0x00010e0005067a25 */ /* 0x004fc800078e0006 */
[----:B------:R-:W-:Y:S02]  /*c080*/  IMAD R7, R5, c[0x0][0x43c], R7 ;  /* 0x00010f0005077a24 */ /* 0x000fe400078e0207 */
[C---:B------:R-:W-:Y:S01]  /*c090*/  IMAD R5, R2.reuse, c[0x0][0x444], R0 ;  /* 0x0001110002057a24 */ /* 0x040fe200078e0200 */
[----:B------:R-:W-:Y:S01]  /*c0a0*/  MOV R0, R4 ;  /* 0x0000000400007202 */ /* 0x000fe20000000f00 */
[----:B------:R-:W-:Y:S01]  /*c0b0*/  IMAD.WIDE.U32 R2, R2, c[0x0][0x440], R6 ;  /* 0x0001100002027a25 */ /* 0x000fe200078e0006 */
[----:B------:R-:W-:-:S04]  /*c0c0*/  @P2 SHF.R.U32.HI R0, RZ, c[0x0][0x4f0], R8 ;  /* 0x00013c00ff002a19 */ /* 0x000fc80000011608 */
[----:B------:R-:W-:Y:S02]  /*c0d0*/  IADD3 R3, R3, R5, RZ ;  /* 0x0000000503037210 */ /* 0x000fe40007ffe0ff */
[----:B------:R-:W-:Y:S02]  /*c0e0*/  SHF.R.S32.HI R6, RZ, 0x1f, R0 ;  /* 0x0000001fff067819 */ /* 0x000fe40000011400 */
[----:B------:R-:W-:Y:S01]  /*c0f0*/  IADD3 R5, -R0, RZ, RZ ;  /* 0x000000ff00057210 */ /* 0x000fe20007ffe1ff */
[----:B---3--:R-:W-:-:S04]  /*c100*/  IMAD.WIDE.U32 R2, R9, c[0x0][0x448], R2 ;  /* 0x0001120009027a25 */ /* 0x008fc800078e0002 */
[----:B------:R-:W-:Y:S02]  /*c110*/  IMAD R6, R6, c[0x0][0x430], RZ ;  /* 0x00010c0006067a24 */ /* 0x000fe400078e02ff */
[----:B------:R-:W-:Y:S02]  /*c120*/  IMAD R3, R9, c[0x0][0x44c], R3 ;  /* 0x0001130009037a24 */ /* 0x000fe400078e0203 */
        /* <DEDUP_REMOVED lines=8> */
[----:B------:R-:W-:-:S04]  /*c1b0*/  LEA R20, P2, R2, c[0x0][0x400], 0x2 ;  /* 0x0001000002147a11 */ /* 0x000fc800078410ff */
[----:B------:R-:W-:-:S04]  /*c1c0*/  IADD3 R4, R3, R4, RZ ;  /* 0x0000000403047210 */ /* 0x000fc80007ffe0ff */
[----:B------:R-:W-:Y:S01]  /*c1d0*/  LEA.HI.X R13, R2, c[0x0][0x404], R4, 0x2, P2 ;  /* 0x00010100020d7a11 */ /* 0x000fe200010f1404 */
[----:B------:R-:W-:Y:S05]  /*c1e0*/  BRA.DIV ~URZ, `(.L_x_97) ;  /* 0x000037c27f007947 */ /* 0x000fea000b800000 */
[----:B------:R1:W2:Y:S02]  /*c1f0*/  SHFL.IDX PT, R12, R13, RZ, 0x1c1f ;  /* 0x001c1fff0d0c7589 */ /* 0x0002a400000e0000 */
.L_x_172:
[----:B------:R-:W-:Y:S05]  /*c200*/  BRA.DIV ~URZ, `(.L_x_98) ;  /* 0x000038127f007947 */ /* 0x000fea000b800000 */
[----:B------:R3:W4:Y:S02]  /*c210*/  SHFL.IDX PT, R2, R20, RZ, 0x1c1f ;  /* 0x001c1fff14027589 */ /* 0x00072400000e0000 */
.L_x_173:
[----:B------:R-:W5:Y:S01]  /*c220*/  LDL R5, [R1+0x4c] ;  /* 0x00004c0001057983 */ /* 0x000f620000100800 */
[----:B------:R-:W-:Y:S01]  /*c230*/  BSSY B0, `(.L_x_99) ;  /* 0x0000030000007945 */ /* 0x000fe20003800000 */
[C---:B-----5:R-:W-:Y:S02]  /*c240*/  IADD3 R11, R5.reuse, 0x10, RZ ;  /* 0x00000010050b7810 */ /* 0x060fe40007ffe0ff */
[C---:B------:R-:W-:Y:S02]  /*c250*/  IADD3 R10, R5.reuse, 0x18, RZ ;  /* 0x00000018050a7810 */ /* 0x040fe40007ffe0ff */
[C---:B------:R-:W-:Y:S02]  /*c260*/  IADD3 R8, R5.reuse, 0x20, RZ ;  /* 0x0000002005087810 */ /* 0x040fe40007ffe0ff */
[C---:B------:R-:W-:Y:S02]  /*c270*/  IADD3 R7, R5.reuse, 0x28, RZ ;  /* 0x0000002805077810 */ /* 0x040fe40007ffe0ff */
[----:B------:R-:W-:-:S02]  /*c280*/  IADD3 R6, R5, 0x30, RZ ;  /* 0x0000003005067810 */ /* 0x000fc40007ffe0ff */
[C---:B------:R-:W-:Y:S02]  /*c290*/  IADD3 R4, R5.reuse, 0x38, RZ ;  /* 0x0000003805047810 */ /* 0x040fe40007ffe0ff */
[----:B------:R-:W-:Y:S02]  /*c2a0*/  IADD3 R0, R5, 0x8, RZ ;  /* 0x0000000805007810 */ /* 0x000fe40007ffe0ff */
[----:B------:R-:W-:Y:S02]  /*c2b0*/  SHF.R.S32.HI R23, RZ, 0x1f, R10 ;  /* 0x0000001fff177819 */ /* 0x000fe4000001140a */
[----:B------:R-:W-:Y:S02]  /*c2c0*/  SHF.R.S32.HI R24, RZ, 0x1f, R8 ;  /* 0x0000001fff187819 */ /* 0x000fe40000011408 */
[----:B------:R-:W-:Y:S02]  /*c2d0*/  SHF.R.S32.HI R25, RZ, 0x1f, R7 ;  /* 0x0000001fff197819 */ /* 0x000fe40000011407 */
[----:B------:R-:W-:-:S02]  /*c2e0*/  SHF.R.S32.HI R26, RZ, 0x1f, R6 ;  /* 0x0000001fff1a7819 */ /* 0x000fc40000011406 */
[----:B------:R-:W-:Y:S02]  /*c2f0*/  SHF.R.S32.HI R27, RZ, 0x1f, R4 ;  /* 0x0000001fff1b7819 */ /* 0x000fe40000011404 */
[----:B------:R-:W-:Y:S02]  /*c300*/  SHF.R.S32.HI R22, RZ, 0x1f, R11 ;  /* 0x0000001fff167819 */ /* 0x000fe4000001140b */
[----:B------:R-:W-:Y:S01]  /*c310*/  SHF.R.S32.HI R21, RZ, 0x1f, R0 ;  /* 0x0000001fff157819 */ /* 0x000fe20000011400 */
[----:B------:R-:W-:Y:S05]  /*c320*/  @P1 BRA `(.L_x_100) ;  /* 0x0000020000001947 */ /* 0x000fea0003800000 */
[----:B------:R-:W-:Y:S02]  /*c330*/  ISETP.GE.AND P3, PT, R5, c[0x0][0x3c8], PT ;  /* 0x0000f20005007a0c */ /* 0x000fe40003f66270 */
[----:B------:R-:W-:Y:S02]  /*c340*/  ISETP.GE.AND P1, PT, R0, c[0x0][0x3c8], PT ;  /* 0x0000f20000007a0c */ /* 0x000fe40003f26270 */
[----:B------:R-:W-:-:S09]  /*c350*/  ISETP.GE.AND P6, PT, R11, c[0x0][0x3c8], PT ;  /* 0x0000f2000b007a0c */ /* 0x000fd20003fc6270 */
[----:B--2---:R-:W-:Y:S02]  /*c360*/  @!P3 IMAD.MOV.U32 R3, RZ, RZ, R12 ;  /* 0x000000ffff03b224 */ /* 0x004fe400078e000c */
[C---:B----4-:R-:W-:Y:S02]  /*c370*/  @!P1 LEA R14, P2, R0.reuse, R2, 0x2 ;  /* 0x00000002000e9211 */ /* 0x050fe400078410ff */
[----:B------:R-:W-:Y:S02]  /*c380*/  @!P3 IMAD.WIDE R16, R5, 0x4, R2 ;  /* 0x000000040510b825 */ /* 0x000fe400078e0202 */
[----:B------:R-:W-:Y:S02]  /*c390*/  @!P1 LEA.HI.X R15, R0, R12, R21, 0x2, P2 ;  /* 0x0000000c000f9211 */ /* 0x000fe400010f1415 */
[----:B------:R-:W-:Y:S01]  /*c3a0*/  @!P6 LEA R18, P2, R11, R2, 0x2 ;  /* 0x000000020b12e211 */ /* 0x000fe200078410ff */
[----:B------:R2:W-:Y:S01]  /*c3b0*/  @!P3 ST.E.64 [R16.64], R64 ;  /* 0x000000401000b985 */ /* 0x0005e2000c101b08 */
[----:B------:R-:W-:-:S02]  /*c3c0*/  ISETP.GE.AND P3, PT, R10, c[0x0][0x3c8], PT ;  /* 0x0000f2000a007a0c */ /* 0x000fc40003f66270 */
[----:B------:R-:W-:Y:S01]  /*c3d0*/  @!P6 LEA.HI.X R19, R11, R12, R22, 0x2, P2 ;  /* 0x0000000c0b13e211 */ /* 0x000fe200010f1416 */
[----:B------:R4:W-:Y:S01]  /*c3e0*/  @!P1 ST.E.64 [R14.64], R66 ;  /* 0x000000420e009985 */ /* 0x0009e2000c101b08 */
[----:B------:R-:W-:-:S03]  /*c3f0*/  ISETP.GE.AND P1, PT, R8, c[0x0][0x3c8], PT ;  /* 0x0000f20008007a0c */ /* 0x000fc60003f26270 */
[----:B------:R-:W-:Y:S01]  /*c400*/  @!P6 ST.E.64 [R18.64], R72 ;  /* 0x000000481200e985 */ /* 0x000fe2000c101b08 */
[----:B------:R-:W-:-:S05]  /*c410*/  ISETP.GE.AND P6, PT, R7, c[0x0][0x3c8], PT ;  /* 0x0000f20007007a0c */ /* 0x000fca0003fc6270 */
[----:B--2---:R-:W-:-:S04]  /*c420*/  @!P3 LEA R16, P2, R10, R2, 0x2 ;  /* 0x000000020a10b211 */ /* 0x004fc800078410ff */
[----:B------:R-:W-:Y:S02]  /*c430*/  @!P3 LEA.HI.X R17, R10, R12, R23, 0x2, P2 ;  /* 0x0000000c0a11b211 */ /* 0x000fe400010f1417 */
[----:B----4-:R-:W-:-:S03]  /*c440*/  @!P1 LEA R14, P2, R8, R2, 0x2 ;  /* 0x00000002080e9211 */ /* 0x010fc600078410ff */
[----:B------:R2:W-:Y:S01]  /*c450*/  @!P3 ST.E.64 [R16.64], R74 ;  /* 0x0000004a1000b985 */ /* 0x0005e2000c101b08 */
[----:B------:R-:W-:Y:S02]  /*c460*/  ISETP.GE.AND P3, PT, R6, c[0x0][0x3c8], PT ;  /* 0x0000f20006007a0c */ /* 0x000fe40003f66270 */
[----:B------:R-:W-:Y:S02]  /*c470*/  @!P1 LEA.HI.X R15, R8, R12, R24, 0x2, P2 ;  /* 0x0000000c080f9211 */ /* 0x000fe400010f1418 */
[----:B------:R-:W-:-:S03]  /*c480*/  ISETP.GE.AND P2, PT, R4, c[0x0][0x3c8], PT ;  /* 0x0000f20004007a0c */ /* 0x000fc60003f46270 */
[----:B------:R4:W-:Y:S01]  /*c490*/  @!P1 ST.E.64 [R14.64], R60 ;  /* 0x0000003c0e009985 */ /* 0x0009e2000c101b08 */
[----:B--2---:R-:W-:-:S04]  /*c4a0*/  @!P6 LEA R16, P1, R7, R2, 0x2 ;  /* 0x000000020710e211 */ /* 0x004fc800078210ff */
[----:B------:R-:W-:Y:S02]  /*c4b0*/  @!P6 LEA.HI.X R17, R7, R12, R25, 0x2, P1 ;  /* 0x0000000c0711e211 */ /* 0x000fe400008f1419 */
[----:B----4-:R-:W-:-:S03]  /*c4c0*/  @!P3 LEA R14, P1, R6, R2, 0x2 ;  /* 0x00000002060eb211 */ /* 0x010fc600078210ff */
[----:B------:R2:W-:Y:S01]  /*c4d0*/  @!P6 ST.E.64 [R16.64], R78 ;  /* 0x0000004e1000e985 */ /* 0x0005e2000c101b08 */
[----:B------:R-:W-:Y:S02]  /*c4e0*/  @!P3 LEA.HI.X R15, R6, R12, R26, 0x2, P1 ;  /* 0x0000000c060fb211 */ /* 0x000fe400008f141a */
[----:B------:R-:W-:-:S03]  /*c4f0*/  @!P2 LEA R2, P1, R4, R2, 0x2 ;  /* 0x000000020402a211 */ /* 0x000fc600078210ff */
[----:B------:R2:W-:Y:S01]  /*c500*/  @!P3 ST.E.64 [R14.64], R76 ;  /* 0x0000004c0e00b985 */ /* 0x0005e2000c101b08 */
[----:B------:R-:W-:-:S05]  /*c510*/  @!P2 LEA.HI.X R3, R4, R12, R27, 0x2, P1 ;  /* 0x0000000c0403a211 */ /* 0x000fca00008f141b */
[----:B------:R2:W-:Y:S04]  /*c520*/  @!P2 ST.E.64 [R2.64], R56 ;  /* 0x000000380200a985 */ /* 0x0005e8000c101b08 */
.L_x_100:
[----:B------:R-:W-:Y:S05]  /*c530*/  BSYNC B0 ;  /* 0x0000000000007941 */ /* 0x000fea0003800000 */
.L_x_99:
[----:B------:R-:W-:Y:S05]  /*c540*/  BRA.DIV ~URZ, `(.L_x_101) ;  /* 0x000035427f007947 */ /* 0x000fea000b800000 */
[----:B--2---:R2:W1:Y:S04]  /*c550*/  SHFL.IDX PT, R12, R13, 0x1, 0x1c1f ;  /* 0x003c1f000d0c7f89 */ /* 0x00446800000e0000 */
[----:B----4-:R2:W4:Y:S02]  /*c560*/  SHFL.IDX PT, R2, R20, 0x1, 0x1c1f ;  /* 0x003c1f0014027f89 */ /* 0x01052400000e0000 */
.L_x_174:
[----:B------:R-:W-:Y:S01]  /*c570*/  BSSY B0, `(.L_x_102) ;  /* 0x0000023000007945 */ /* 0x000fe20003800000 */
[----:B------:R-:W-:Y:S05]  /*c580*/  @P0 BRA `(.L_x_103) ;  /* 0x0000021000000947 */ /* 0x000fea0003800000 */
[----:B------:R-:W5:Y:S01]  /*c590*/  LDL R5, [R1+0x4c] ;  /* 0x00004c0001057983 */ /* 0x000f620000100800 */
[----:B------:R-:W-:Y:S02]  /*c5a0*/  ISETP.GE.AND P6, PT, R0, c[0x0][0x3c8], PT ;  /* 0x0000f20000007a0c */ /* 0x000fe40003fc6270 */
[----:B------:R-:W-:Y:S02]  /*c5b0*/  ISETP.GE.AND P1, PT, R11, c[0x0][0x3c8], PT ;  /* 0x0000f2000b007a0c */ /* 0x000fe40003f26270 */
[----:B------:R-:W-:-:S09]  /*c5c0*/  ISETP.GE.AND P0, PT, R10, c[0x0][0x3c8], PT ;  /* 0x0000f2000a007a0c */ /* 0x000fd20003f06270 */
[----:B----4-:R-:W-:-:S04]  /*c5d0*/  @!P6 LEA R14, P3, R0, R2, 0x2 ;  /* 0x00000002000ee211 */ /* 0x010fc800078610ff */
[----:B-1----:R-:W-:Y:S02]  /*c5e0*/  @!P6 LEA.HI.X R15, R0, R12, R21, 0x2, P3 ;  /* 0x0000000c000fe211 */ /* 0x002fe400018f1415 */
[----:B------:R-:W-:Y:S02]  /*c5f0*/  ISETP.GE.AND P3, PT, R8, c[0x0][0x3c8], PT ;  /* 0x0000f20008007a0c */ /* 0x000fe40003f66270 */
[----:B-----5:R-:W-:-:S13]  /*c600*/  ISETP.GE.AND P2, PT, R5, c[0x0][0x3c8], PT ;  /* 0x0000f20005007a0c */ /* 0x020fda0003f46270 */
[----:B------:R-:W-:-:S04]  /*c610*/  @!P2 IMAD.MOV.U32 R3, RZ, RZ, R12 ;  /* 0x000000ffff03a224 */ /* 0x000fc800078e000c */
[----:B------:R-:W-:-:S05]  /*c620*/  @!P2 IMAD.WIDE R16, R5, 0x4, R2 ;  /* 0x000000040510a825 */ /* 0x000fca00078e0202 */
[----:B------:R1:W-:Y:S04]  /*c630*/  @!P2 ST.E.64 [R16.64], R82 ;  /* 0x000000521000a985 */ /* 0x0003e8000c101b08 */
[----:B------:R4:W-:Y:S01]  /*c640*/  @!P6 ST.E.64 [R14.64], R84 ;  /* 0x000000540e00e985 */ /* 0x0009e2000c101b08 */
[----:B-1----:R-:W-:-:S04]  /*c650*/  @!P1 LEA R16, P2, R11, R2, 0x2 ;  /* 0x000000020b109211 */ /* 0x002fc800078410ff */
[----:B------:R-:W-:Y:S02]  /*c660*/  @!P1 LEA.HI.X R17, R11, R12, R22, 0x2, P2 ;  /* 0x0000000c0b119211 */ /* 0x000fe400010f1416 */
[C---:B----4-:R-:W-:Y:S02]  /*c670*/  @!P0 LEA R14, P6, R10.reuse, R2, 0x2 ;  /* 0x000000020a0e8211 */ /* 0x050fe400078c10ff */
[----:B------:R-:W-:Y:S01]  /*c680*/  ISETP.GE.AND P2, PT, R7, c[0x0][0x3c8], PT ;  /* 0x0000f20007007a0c */ /* 0x000fe20003f46270 */
[----:B------:R1:W-:Y:S01]  /*c690*/  @!P1 ST.E.64 [R16.64], R86 ;  /* 0x0000005610009985 */ /* 0x0003e2000c101b08 */
[----:B------:R-:W-:Y:S02]  /*c6a0*/  @!P0 LEA.HI.X R15, R10, R12, R23, 0x2, P6 ;  /* 0x0000000c0a0f8211 */ /* 0x000fe400030f1417 */
[----:B------:R-:W-:Y:S02]  /*c6b0*/  ISETP.GE.AND P1, PT, R6, c[0x0][0x3c8], PT ;  /* 0x0000f20006007a0c */ /* 0x000fe40003f26270 */
[----:B------:R-:W-:Y:S01]  /*c6c0*/  @!P3 LEA R18, P6, R8, R2, 0x2 ;  /* 0x000000020812b211 */ /* 0x000fe200078c10ff */
[----:B------:R4:W-:Y:S01]  /*c6d0*/  @!P0 ST.E.64 [R14.64], R92 ;  /* 0x0000005c0e008985 */ /* 0x0009e2000c101b08 */
[----:B------:R-:W-:-:S02]  /*c6e0*/  ISETP.GE.AND P0, PT, R4, c[0x0][0x3c8], PT ;  /* 0x0000f20004007a0c */ /* 0x000fc40003f06270 */
[----:B------:R-:W-:-:S05]  /*c6f0*/  @!P3 LEA.HI.X R19, R8, R12, R24, 0x2, P6 ;  /* 0x0000000c0813b211 */ /* 0x000fca00030f1418 */
[----:B------:R2:W-:Y:S01]  /*c700*/  @!P3 ST.E.64 [R18.64], R100 ;  /* 0x000000641200b985 */ /* 0x0005e2000c101b08 */
[----:B-1----:R-:W-:-:S04]  /*c710*/  @!P2 LEA R16, P6, R7, R2, 0x2 ;  /* 0x000000020710a211 */ /* 0x002fc800078c10ff */
        /* <DEDUP_REMOVED lines=8> */
.L_x_103:
[----:B------:R-:W-:Y:S05]  /*c7a0*/  BSYNC B0 ;  /* 0x0000000000007941 */ /* 0x000fea0003800000 */
.L_x_102:
[----:B------:R-:W-:Y:S05]  /*c7b0*/  BRA.DIV ~URZ, `(.L_x_104) ;  /* 0x000033a27f007947 */ /* 0x000fea000b800000 */
[----:B-1----:R1:W2:Y:S02]  /*c7c0*/  SHFL.IDX PT, R12, R13, 0x2, 0x1c1f ;  /* 0x005c1f000d0c7f89 */ /* 0x0022a400000e0000 */
.L_x_175:
[----:B------:R-:W-:Y:S05]  /*c7d0*/  BRA.DIV ~URZ, `(.L_x_105) ;  /* 0x000033f27f007947 */ /* 0x000fea000b800000 */
[----:B--2-4-:R2:W4:Y:S02]  /*c7e0*/  SHFL.IDX PT, R2, R20, 0x2, 0x1c1f ;  /* 0x005c1f0014027f89 */ /* 0x01452400000e0000 */
.L_x_176:
[----:B------:R-:W-:Y:S01]  /*c7f0*/  BSSY B0, `(.L_x_106) ;  /* 0x0000023000007945 */ /* 0x000fe20003800000 */
[----:B------:R-:W-:Y:S05]  /*c800*/  @P4 BRA `(.L_x_107) ;  /* 0x0000021000004947 */ /* 0x000fea0003800000 */
[----:B------:R-:W5:Y:S01]  /*c810*/  LDL R5, [R1+0x4c] ;  /* 0x00004c0001057983 */ /* 0x000f620000100800 */
[----:B------:R-:W-:Y:S02]  /*c820*/  ISETP.GE.AND P1, PT, R0, c[0x0][0x3c8], PT ;  /* 0x0000f20000007a0c */ /* 0x000fe40003f26270 */
[----:B------:R-:W-:Y:S02]  /*c830*/  ISETP.GE.AND P0, PT, R11, c[0x0][0x3c8], PT ;  /* 0x0000f2000b007a0c */ /* 0x000fe40003f06270 */
[----:B------:R-:W-:-:S09]  /*c840*/  ISETP.GE.AND P4, PT, R10, c[0x0][0x3c8], PT ;  /* 0x0000f2000a007a0c */ /* 0x000fd20003f86270 */
[CC--:B----4-:R-:W-:Y:S02]  /*c850*/  @!P1 LEA R14, P6, R0.reuse, R2.reuse, 0x2 ;  /* 0x00000002000e9211 */ /* 0x0d0fe400078c10ff */
[C---:B------:R-:W-:Y:S02]  /*c860*/  @!P0 LEA R16, P2, R11.reuse, R2, 0x2 ;  /* 0x000000020b108211 */ /* 0x040fe400078410ff */
[-C--:B------:R-:W-:Y:S02]  /*c870*/  @!P1 LEA.HI.X R15, R0, R12.reuse, R21, 0x2, P6 ;  /* 0x0000000c000f9211 */ /* 0x080fe400030f1415 */
[----:B------:R-:W-:Y:S02]  /*c880*/  @!P0 LEA.HI.X R17, R11, R12, R22, 0x2, P2 ;  /* 0x0000000c0b118211 */ /* 0x000fe400010f1416 */
[----:B------:R-:W-:Y:S02]  /*c890*/  ISETP.GE.AND P2, PT, R7, c[0x0][0x3c8], PT ;  /* 0x0000f20007007a0c */ /* 0x000fe40003f46270 */
[----:B-----5:R-:W-:-:S13]  /*c8a0*/  ISETP.GE.AND P3, PT, R5, c[0x0][0x3c8], PT ;  /* 0x0000f20005007a0c */ /* 0x020fda0003f66270 */
[----:B------:R-:W-:-:S04]  /*c8b0*/  @!P3 IMAD.MOV.U32 R3, RZ, RZ, R12 ;  /* 0x000000ffff03b224 */ /* 0x000fc800078e000c */
[----:B------:R-:W-:-:S05]  /*c8c0*/  @!P3 IMAD.WIDE R18, R5, 0x4, R2 ;  /* 0x000000040512b825 */ /* 0x000fca00078e0202 */
[----:B------:R-:W-:Y:S01]  /*c8d0*/  @!P3 ST.E.64 [R18.64], R44 ;  /* 0x0000002c1200b985 */ /* 0x000fe2000c101b08 */
[----:B------:R-:W-:-:S03]  /*c8e0*/  ISETP.GE.AND P3, PT, R8, c[0x0][0x3c8], PT ;  /* 0x0000f20008007a0c */ /* 0x000fc60003f66270 */
[----:B------:R4:W-:Y:S01]  /*c8f0*/  @!P1 ST.E.64 [R14.64], R34 ;  /* 0x000000220e009985 */ /* 0x0009e2000c101b08 */
[----:B------:R-:W-:-:S03]  /*c900*/  ISETP.GE.AND P1, PT, R6, c[0x0][0x3c8], PT ;  /* 0x0000f20006007a0c */ /* 0x000fc60003f26270 */
[----:B------:R5:W-:Y:S01]  /*c910*/  @!P0 ST.E.64 [R16.64], R36 ;  /* 0x0000002410008985 */ /* 0x000be2000c101b08 */
[----:B------:R-:W-:Y:S02]  /*c920*/  ISETP.GE.AND P0, PT, R4, c[0x0][0x3c8], PT ;  /* 0x0000f20004007a0c */ /* 0x000fe40003f06270 */
[----:B----4-:R-:W-:-:S04]  /*c930*/  @!P4 LEA R14, P6, R10, R2, 0x2 ;  /* 0x000000020a0ec211 */ /* 0x010fc800078c10ff */
[----:B------:R-:W-:Y:S02]  /*c940*/  @!P4 LEA.HI.X R15, R10, R12, R23, 0x2, P6 ;  /* 0x0000000c0a0fc211 */ /* 0x000fe400030f1417 */
[----:B------:R-:W-:-:S03]  /*c950*/  @!P3 LEA R18, P6, R8, R2, 0x2 ;  /* 0x000000020812b211 */ /* 0x000fc600078c10ff */
[----:B------:R4:W-:Y:S01]  /*c960*/  @!P4 ST.E.64 [R14.64], R38 ;  /* 0x000000260e00c985 */ /* 0x0009e2000c101b08 */
[C---:B-----5:R-:W-:Y:S02]  /*c970*/  @!P2 LEA R16, P4, R7.reuse, R2, 0x2 ;  /* 0x000000020710a211 */ /* 0x060fe400078810ff */
[-C--:B------:R-:W-:Y:S02]  /*c980*/  @!P3 LEA.HI.X R19, R8, R12.reuse, R24, 0x2, P6 ;  /* 0x0000000c0813b211 */ /* 0x080fe400030f1418 */
[----:B------:R-:W-:-:S03]  /*c990*/  @!P2 LEA.HI.X R17, R7, R12, R25, 0x2, P4 ;  /* 0x0000000c0711a211 */ /* 0x000fc600020f1419 */
[----:B------:R1:W-:Y:S04]  /*c9a0*/  @!P3 ST.E.64 [R18.64], R50 ;  /* 0x000000321200b985 */ /* 0x0003e8000c101b08 */
[----:B------:R1:W-:Y:S01]  /*c9b0*/  @!P2 ST.E.64 [R16.64], R46 ;  /* 0x0000002e1000a985 */ /* 0x0003e2000c101b08 */
[-C--:B----4-:R-:W-:Y:S02]  /*c9c0*/  @!P1 LEA R14, P6, R6, R2.reuse, 0x2 ;  /* 0x00000002060e9211 */ /* 0x090fe400078c10ff */
[----:B------:R-:W-:Y:S02]  /*c9d0*/  @!P0 LEA R2, P4, R4, R2, 0x2 ;  /* 0x0000000204028211 */ /* 0x000fe400078810ff */
[-C--:B------:R-:W-:Y:S02]  /*c9e0*/  @!P1 LEA.HI.X R15, R6, R12.reuse, R26, 0x2, P6 ;  /* 0x0000000c060f9211 */ /* 0x080fe400030f141a */
[----:B------:R-:W-:-:S03]  /*c9f0*/  @!P0 LEA.HI.X R3, R4, R12, R27, 0x2, P4 ;  /* 0x0000000c04038211 */ /* 0x000fc600020f141b */
[----:B------:R1:W-:Y:S04]  /*ca00*/  @!P1 ST.E.64 [R14.64], R40 ;  /* 0x000000280e009985 */ /* 0x0003e8000c101b08 */
[----:B------:R1:W-:Y:S02]  /*ca10*/  @!P0 ST.E.64 [R2.64], R28 ;  /* 0x0000001c02008985 */ /* 0x0003e4000c101b08 */
.L_x_107:
[----:B------:R-:W-:Y:S05]  /*ca20*/  BSYNC B0 ;  /* 0x0000000000007941 */ /* 0x000fea0003800000 */
.L_x_106:
[----:B------:R-:W-:Y:S05]  /*ca30*/  BRA.DIV ~URZ, `(.L_x_108) ;  /* 0x000032027f007947 */ /* 0x000fea000b800000 */
[----:B------:R1:W2:Y:S04]  /*ca40*/  SHFL.IDX PT, R12, R13, 0x3, 0x1c1f ;  /* 0x007c1f000d0c7f89 */ /* 0x0002a800000e0000 */
[----:B-1--4-:R1:W4:Y:S02]  /*ca50*/  SHFL.IDX PT, R2, R20, 0x3, 0x1c1f ;  /* 0x007c1f0014027f89 */ /* 0x01232400000e0000 */
.L_x_177:
[----:B------:R-:W-:Y:S05]  /*ca60*/  @P5 BRA `(.L_x_96) ;  /* 0x00000ea000005947 */ /* 0x000fea0003800000 */
[----:B------:R-:W5:Y:S01]  /*ca70*/  LDL R5, [R1+0x4c] ;  /* 0x00004c0001057983 */ /* 0x000f620000100800 */
[----:B------:R-:W-:Y:S02]  /*ca80*/  ISETP.GE.AND P5, PT, R0, c[0x0][0x3c8], PT ;  /* 0x0000f20000007a0c */ /* 0x000fe40003fa6270 */
[----:B------:R-:W-:-:S02]  /*ca90*/  ISETP.GE.AND P4, PT, R11, c[0x0][0x3c8], PT ;  /* 0x0000f2000b007a0c */ /* 0x000fc40003f86270 */
[----:B------:R-:W-:Y:S02]  /*caa0*/  ISETP.GE.AND P3, PT, R10, c[0x0][0x3c8], PT ;  /* 0x0000f2000a007a0c */ /* 0x000fe40003f66270 */
[----:B------:R-:W-:Y:S02]  /*cab0*/  ISETP.GE.AND P2, PT, R8, c[0x0][0x3c8], PT ;  /* 0x0000f20008007a0c */ /* 0x000fe40003f46270 */
[----:B------:R-:W-:-:S05]  /*cac0*/  ISETP.GE.AND P1, PT, R7, c[0x0][0x3c8], PT ;  /* 0x0000f20007007a0c */ /* 0x000fca0003f26270 */
[----:B-1234-:R-:W-:-:S04]  /*cad0*/  @!P5 LEA R20, P6, R0, R2, 0x2 ;  /* 0x000000020014d211 */ /* 0x01efc800078c10ff */
[----:B------:R-:W-:Y:S02]  /*cae0*/  @!P5 LEA.HI.X R21, R0, R12, R21, 0x2, P6 ;  /* 0x0000000c0015d211 */ /* 0x000fe400030f1415 */
[----:B------:R-:W-:-:S04]  /*caf0*/  @!P3 LEA R16, P6, R10, R2, 0x2 ;  /* 0x000000020a10b211 */ /* 0x000fc800078c10ff */
[----:B------:R-:W-:Y:S02]  /*cb00*/  @!P3 LEA.HI.X R17, R10, R12, R23, 0x2, P6 ;  /* 0x0000000c0a11b211 */ /* 0x000fe400030f1417 */
[----:B-----5:R-:W-:-:S13]  /*cb10*/  ISETP.GE.AND P0, PT, R5, c[0x0][0x3c8], PT ;  /* 0x0000f20005007a0c */ /* 0x020fda0003f06270 */
[----:B------:R-:W-:-:S04]  /*cb20*/  @!P0 IMAD.MOV.U32 R3, RZ, RZ, R12 ;  /* 0x000000ffff038224 */ /* 0x000fc800078e000c */
[----:B------:R-:W-:-:S05]  /*cb30*/  @!P0 IMAD.WIDE R14, R5, 0x4, R2 ;  /* 0x00000004050e8825 */ /* 0x000fca00078e0202 */
[----:B------:R1:W-:Y:S01]  /*cb40*/  @!P0 ST.E.64 [R14.64], R32 ;  /* 0x000000200e008985 */ /* 0x0003e2000c101b08 */
[----:B------:R-:W-:-:S03]  /*cb50*/  @!P4 LEA R18, P0, R11, R2, 0x2 ;  /* 0x000000020b12c211 */ /* 0x000fc600078010ff */
[----:B------:R2:W-:Y:S01]  /*cb60*/  @!P5 ST.E.64 [R20.64], R68 ;  /* 0x000000441400d985 */ /* 0x0005e2000c101b08 */
[----:B------:R-:W-:Y:S02]  /*cb70*/  @!P4 LEA.HI.X R19, R11, R12, R22, 0x2, P0 ;  /* 0x0000000c0b13c211 */ /* 0x000fe400000f1416 */
[----:B------:R-:W-:-:S03]  /*cb80*/  ISETP.GE.AND P0, PT, R6, c[0x0][0x3c8], PT ;  /* 0x0000f20006007a0c */ /* 0x000fc60003f06270 */
[----:B------:R2:W-:Y:S04]  /*cb90*/  @!P4 ST.E.64 [R18.64], R58 ;  /* 0x0000003a1200c985 */ /* 0x0005e8000c101b08 */
[----:B------:R2:W-:Y:S01]  /*cba0*/  @!P3 ST.E.64 [R16.64], R54 ;  /* 0x000000361000b985 */ /* 0x0005e2000c101b08 */
[----:B-1----:R-:W-:-:S04]  /*cbb0*/  @!P2 LEA R14, P6, R8, R2, 0x2 ;  /* 0x00000002080ea211 */ /* 0x002fc800078c10ff */
[----:B------:R-:W-:Y:S02]  /*cbc0*/  @!P2 LEA.HI.X R15, R8, R12, R24, 0x2, P6 ;  /* 0x0000000c080fa211 */ /* 0x000fe400030f1418 */
[----:B------:R-:W-:-:S03]  /*cbd0*/  @!P1 LEA R10, P6, R7, R2, 0x2 ;  /* 0x00000002070a9211 */ /* 0x000fc600078c10ff */
[----:B------:R2:W-:Y:S01]  /*cbe0*/  @!P2 ST.E.64 [R14.64], R52 ;  /* 0x000000340e00a985 */ /* 0x0005e2000c101b08 */
[----:B------:R-:W-:Y:S02]  /*cbf0*/  @!P1 LEA.HI.X R11, R7, R12, R25, 0x2, P6 ;  /* 0x0000000c070b9211 */ /* 0x000fe400030f1419 */
[----:B------:R-:W-:-:S03]  /*cc00*/  @!P0 LEA R8, P6, R6, R2, 0x2 ;  /* 0x0000000206088211 */ /* 0x000fc600078c10ff */
[----:B------:R2:W-:Y:S01]  /*cc10*/  @!P1 ST.E.64 [R10.64], R48 ;  /* 0x000000300a009985 */ /* 0x0005e2000c101b08 */
[----:B------:R-:W-:-:S05]  /*cc20*/  @!P0 LEA.HI.X R9, R6, R12, R26, 0x2, P6 ;  /* 0x0000000c06098211 */ /* 0x000fca00030f141a */
[----:B------:R2:W-:Y:S01]  /*cc30*/  @!P0 ST.E.64 [R8.64], R42 ;  /* 0x0000002a08008985 */ /* 0x0005e2000c101b08 */
[----:B------:R-:W-:-:S13]  /*cc40*/  ISETP.GE.AND P0, PT, R4, c[0x0][0x3c8], PT ;  /* 0x0000f20004007a0c */ /* 0x000fda0003f06270 */
[----:B------:R-:W-:Y:S05]  /*cc50*/  @P0 BRA `(.L_x_96) ;  /* 0x00000cb000000947 */ /* 0x000fea0003800000 */
[----:B------:R-:W-:-:S04]  /*cc60*/  LEA R2, P0, R4, R2, 0x2 ;  /* 0x0000000204027211 */ /* 0x000fc800078010ff */
[----:B------:R-:W-:-:S05]  /*cc70*/  LEA.HI.X R3, R4, R12, R27, 0x2, P0 ;  /* 0x0000000c04037211 */ /* 0x000fca00000f141b */
[----:B------:R1:W-:Y:S01]  /*cc80*/  ST.E.64 [R2.64], R30 ;  /* 0x0000001e02007985 */ /* 0x0003e2000c101b08 */
[----:B------:R-:W-:Y:S05]  /*cc90*/  BRA `(.L_x_96) ;  /* 0x00000c7000007947 */ /* 0x000fea0003800000 */
.L_x_81:
[----:B------:R-:W2:Y:S04]  /*cca0*/  LDL.LU R7, [R1+0x50] ;  /* 0x0000500001077983 */ /* 0x000ea80000300800 */
[----:B-1----:R-:W3:Y:S01]  /*ccb0*/  LDL R6, [R1+0x10] ;  /* 0x0000100001067983 */ /* 0x002ee20000100800 */
[----:B------:R-:W-:Y:S01]  /*ccc0*/  ISETP.NE.U32.AND P1, PT, RZ, c[0x0][0x508], PT ;  /* 0x00014200ff007a0c */ /* 0x000fe20003f25070 */
[----:B------:R-:W-:Y:S01]  /*ccd0*/  IMAD.MOV.U32 R4, RZ, RZ, 0x4 ;  /* 0x00000004ff047424 */ /* 0x000fe200078e00ff */
[----:B------:R-:W-:Y:S01]  /*cce0*/  ISETP.NE.U32.AND P2, PT, RZ, c[0x0][0x500], PT ;  /* 0x00014000ff007a0c */ /* 0x000fe20003f45070 */
[----:B------:R-:W-:Y:S01]  /*ccf0*/  IMAD.MOV.U32 R0, RZ, RZ, RZ ;  /* 0x000000ffff007224 */ /* 0x000fe200078e00ff */
[----:B------:R-:W-:Y:S01]  /*cd00*/  ISETP.NE.AND.EX P1, PT, RZ, c[0x0][0x50c], PT, P1 ;  /* 0x00014300ff007a0c */ /* 0x000fe20003f25310 */
[----:B------:R-:W-:Y:S01]  /*cd10*/  IMAD.MOV.U32 R20, RZ, RZ, c[0x0][0x388] ;  /* 0x0000e200ff147624 */ /* 0x000fe200078e00ff */
[----:B------:R-:W-:-:S11]  /*cd20*/  ISETP.NE.AND.EX P2, PT, RZ, c[0x0][0x504], PT, P2 ;  /* 0x00014100ff007a0c */ /* 0x000fd60003f45320 */
[C---:B---3--:R-:W-:Y:S01]  /*cd30*/  @P1 LEA R2, P0, R6.reuse, c[0x0][0x508], 0x2 ;  /* 0x0001420006021a11 */ /* 0x048fe200078010ff */
[----:B------:R-:W-:-:S03]  /*cd40*/  IMAD.WIDE R4, R6, R4, c[0x0][0x500] ;  /* 0x0001400006047625 */ /* 0x000fc600078e0204 */
[----:B------:R-:W-:Y:S02]  /*cd50*/  @P1 LEA.HI.X R3, R6, c[0x0][0x50c], R8, 0x2, P0 ;  /* 0x0001430006031a11 */ /* 0x000fe400000f1408 */
[----:B------:R1:W5:Y:S04]  /*cd60*/  @P2 LDG.E R0, [R4.64] ;  /* 0x0000000804002981 */ /* 0x000368000c1e1900 */
[----:B------:R1:W5:Y:S01]  /*cd70*/  @P1 LDG.E R20, [R2.64] ;  /* 0x0000000802141981 */ /* 0x000362000c1e1900 */
[----:B--2---:R-:W-:-:S04]  /*cd80*/  ISETP.NE.AND P0, PT, R7, RZ, PT ;  /* 0x000000ff0700720c */ /* 0x004fc80003f05270 */
[----:B------:R-:W-:Y:S01]  /*cd90*/  SEL R19, R7, c[0x0][0x3d4], P0 ;  /* 0x0000f50007137a07 */ /* 0x000fe20000000000 */
[----:B------:R-:W-:Y:S05]  /*cda0*/  @P1 BRA `(.L_x_109) ;  /* 0x0000004000001947 */ /* 0x000fea0003800000 */
[----:B------:R-:W-:Y:S05]  /*cdb0*/  @!P2 BRA `(.L_x_109) ;  /* 0x000000300000a947 */ /* 0x000fea0003800000 */
[----:B-1----:R1:W2:Y:S04]  /*cdc0*/  LDG.E R2, [R4.64] ;  /* 0x0000000804027981 */ /* 0x0022a8000c1e1900 */
[----:B-1----:R-:W2:Y:S02]  /*cdd0*/  LDG.E R4, [R4.64+0x4] ;  /* 0x0000040804047981 */ /* 0x002ea4000c1e1900 */
[----:B--2--5:R-:W-:Y:S02]  /*cde0*/  IADD3 R20, -R2, R4, RZ ;  /* 0x0000000402147210 */ /* 0x024fe40007ffe1ff */
.L_x_109:
[----:B-1----:R-:W1:Y:S01]  /*cdf0*/  S2R R4, SR_TID.X ;  /* 0x0000000000047919 */ /* 0x002e620000002100 */
[----:B------:R-:W-:Y:S01]  /*ce00*/  BSSY B0, `(.L_x_110) ;  /* 0x0000038000007945 */ /* 0x000fe20003800000 */
[----:B------:R-:W-:Y:S02]  /*ce10*/  SEL R12, R6, RZ, !P2 ;  /* 0x000000ff060c7207 */ /* 0x000fe40005000000 */
[----:B------:R-:W-:-:S02]  /*ce20*/  SEL R21, R8, RZ, !P2 ;  /* 0x000000ff08157207 */ /* 0x000fc40005000000 */
[----:B-----5:R-:W-:Y:S02]  /*ce30*/  SHF.R.S32.HI R17, RZ, 0x1f, R0 ;  /* 0x0000001fff117819 */ /* 0x020fe40000011400 */
[----:B-1----:R-:W-:-:S13]  /*ce40*/  ISETP.GT.AND P0, PT, R4, 0x7f, PT ;  /* 0x0000007f0400780c */ /* 0x002fda0003f04270 */
[----:B------:R-:W-:Y:S05]  /*ce50*/  @P0 BRA `(.L_x_111) ;  /* 0x0000032000000947 */ /* 0x000fea0003800000 */
[----:B------:R-:W2:Y:S01]  /*ce60*/  LDL R3, [R1+0x24] ;  /* 0x0000240001037983 */ /* 0x000ea20000100800 */
[----:B------:R-:W-:Y:S01]  /*ce70*/  IMAD R2, R20, c[0x0][0x4e8], RZ ;  /* 0x00013a0014027a24 */ /* 0x000fe200078e02ff */
[----:B--2---:R-:W-:-:S04]  /*ce80*/  LEA R13, R3, R4, 0x7 ;  /* 0x00000004030d7211 */ /* 0x004fc800078e38ff */
[----:B------:R-:W-:-:S13]  /*ce90*/  ISETP.GE.AND P0, PT, R13, R2, PT ;  /* 0x000000020d00720c */ /* 0x000fda0003f06270 */
[----:B------:R-:W-:Y:S05]  /*cea0*/  @P0 BRA `(.L_x_111) ;  /* 0x000002d000000947 */ /* 0x000fea0003800000 */
[----:B------:R-:W2:Y:S04]  /*ceb0*/  LDL R4, [R1+0x48] ;  /* 0x0000480001047983 */ /* 0x000ea80000100800 */
[----:B------:R-:W3:Y:S01]  /*cec0*/  LDL.LU R22, [R1+0x54] ;  /* 0x0000540001167983 */ /* 0x000ee20000300800 */
[----:B------:R-:W-:Y:S01]  /*ced0*/  IMAD.MOV.U32 R2, RZ, RZ, 0x368 ;  /* 0x00000368ff027424 */ /* 0x000fe200078e00ff */
[----:B------:R-:W-:-:S04]  /*cee0*/  ISETP.GT.AND P2, PT, R19, 0x1, PT ;  /* 0x000000011300780c */ /* 0x000fc80003f44270 */
[----:B------:R-:W-:-:S04]  /*cef0*/  SEL R2, R2, 0x328, P2 ;  /* 0x0000032802027807 */ /* 0x000fc80001000000 */
[----:B------:R1:W4:Y:S08]  /*cf00*/  LDC.64 R8, c[0x0][R2+0x170] ;  /* 0x00005c0002087b82 */ /* 0x0003300000000a00 */
[----:B------:R1:W2:Y:S08]  /*cf10*/  LDC.64 R6, c[0x0][R2+0x168] ;  /* 0x00005a0002067b82 */ /* 0x0002b00000000a00 */
[----:B------:R1:W5:Y:S08]  /*cf20*/  LDC.64 R14, c[0x0][R2+0x178] ;  /* 0x00005e00020e7b82 */ /* 0x0003700000000a00 */
[----:B------:R1:W2:Y:S02]  /*cf30*/  LDC.64 R10, c[0x0][R2+0x160] ;  /* 0x00005800020a7b82 */ /* 0x0002a40000000a00 */
[----:B-1----:R-:W-:-:S02]  /*cf40*/  IMAD.MOV.U32 R2, RZ, RZ, c[0x0][0x4e8] ;  /* 0x00013a00ff027624 */ /* 0x002fc400078e00ff */
[----:B----4-:R-:W-:-:S03]  /*cf50*/  IMAD R3, R9, R12, RZ ;  /* 0x0000000c09037224 */ /* 0x010fc600078e02ff */
[----:B------:R-:W-:Y:S02]  /*cf60*/  ISETP.NE.AND P0, PT, R2, 0x1, PT ;  /* 0x000000010200780c */ /* 0x000fe40003f05270 */
[----:B------:R-:W-:-:S11]  /*cf70*/  MOV R2, R13 ;  /* 0x0000000d00027202 */ /* 0x000fd60000000f00 */
[----:B------:R-:W-:-:S05]  /*cf80*/  @P0 IMAD.HI.U32 R16, R13, c[0x0][0x4ec], RZ ;  /* 0x00013b000d100a27 */ /* 0x000fca00078e00ff */
[----:B------:R-:W-:Y:S01]  /*cf90*/  @P0 SHF.R.U32.HI R2, RZ, c[0x0][0x4f0], R16 ;  /* 0x00013c00ff020a19 */ /* 0x000fe20000011610 */
[-C--:B--2---:R-:W-:Y:S02]  /*cfa0*/  IMAD R9, R7, R4.reuse, RZ ;  /* 0x0000000407097224 */ /* 0x084fe400078e02ff */
[----:B------:R-:W-:-:S04]  /*cfb0*/  IMAD.WIDE.U32 R6, R6, R4, RZ ;  /* 0x0000000406067225 */ /* 0x000fc800078e00ff */
[----:B------:R-:W-:-:S04]  /*cfc0*/  IMAD.WIDE.U32 R4, R8, R12, RZ ;  /* 0x0000000c08047225 */ /* 0x000fc800078e00ff */
[----:B------:R-:W-:Y:S01]  /*cfd0*/  IMAD R8, R8, R21, R3 ;  /* 0x0000001508087224 */ /* 0x000fe200078e0203 */
[----:B---3--:R-:W-:Y:S01]  /*cfe0*/  SEL R3, R22, RZ, P2 ;  /* 0x000000ff16037207 */ /* 0x008fe20001000000 */
[----:B------:R-:W-:Y:S01]  /*cff0*/  IMAD.IADD R9, R7, 0x1, R9 ;  /* 0x0000000107097824 */ /* 0x000fe200078e0209 */
[----:B------:R-:W-:Y:S01]  /*d000*/  IADD3 R16, P1, P0, R4, R6, R0 ;  /* 0x0000000604107210 */ /* 0x000fe2000783e000 */
[----:B------:R-:W-:Y:S01]  /*d010*/  IMAD.MOV R6, RZ, RZ, -R2 ;  /* 0x000000ffff067224 */ /* 0x000fe200078e0a02 */
[----:B------:R-:W-:Y:S01]  /*d020*/  IADD3 R7, R5, R8, RZ ;  /* 0x0000000805077210 */ /* 0x000fe20007ffe0ff */
[-C--:B-----5:R-:W-:Y:S02]  /*d030*/  IMAD R8, R15, R3.reuse, RZ ;  /* 0x000000030f087224 */ /* 0x0a0fe400078e02ff */
[----:B------:R-:W-:Y:S01]  /*d040*/  IMAD.WIDE.U32 R4, R14, R3, RZ ;  /* 0x000000030e047225 */ /* 0x000fe200078e00ff */
[----:B------:R-:W-:-:S03]  /*d050*/  IADD3.X R9, R7, R9, R17, P1, P0 ;  /* 0x0000000907097210 */ /* 0x000fc60000fe0411 */
[----:B------:R-:W-:Y:S01]  /*d060*/  IMAD R3, R6, c[0x0][0x4e8], R13 ;  /* 0x00013a0006037a24 */ /* 0x000fe200078e020d */
[----:B------:R-:W-:Y:S02]  /*d070*/  IADD3 R7, R5, R8, RZ ;  /* 0x0000000805077210 */ /* 0x000fe40007ffe0ff */
[----:B------:R-:W-:Y:S02]  /*d080*/  IADD3 R4, P1, P0, R2, R16, R4 ;  /* 0x0000001002047210 */ /* 0x000fe4000783e004 */
[----:B------:R-:W-:Y:S01]  /*d090*/  SHF.R.S32.HI R5, RZ, 0x1f, R2 ;  /* 0x0000001fff057819 */ /* 0x000fe20000011402 */
[----:B------:R-:W-:Y:S01]  /*d0a0*/  IMAD R2, R11, R3, RZ ;  /* 0x000000030b027224 */ /* 0x000fe200078e02ff */
[----:B------:R-:W-:Y:S02]  /*d0b0*/  SHF.R.S32.HI R6, RZ, 0x1f, R3 ;  /* 0x0000001fff067819 */ /* 0x000fe40000011403 */
[----:B------:R-:W-:Y:S01]  /*d0c0*/  IADD3.X R5, R5, R9, R7, P1, P0 ;  /* 0x0000000905057210 */ /* 0x000fe20000fe0407 */
[----:B------:R-:W-:-:S02]  /*d0d0*/  IMAD.MOV.U32 R7, RZ, RZ, c[0x0][0x4a8] ;  /* 0x00012a00ff077624 */ /* 0x000fc400078e00ff */
[C---:B------:R-:W-:Y:S02]  /*d0e0*/  IMAD R6, R10.reuse, R6, R2 ;  /* 0x000000060a067224 */ /* 0x040fe400078e0202 */
[----:B------:R-:W-:Y:S01]  /*d0f0*/  IMAD.WIDE.U32 R2, R10, R3, R4 ;  /* 0x000000030a027225 */ /* 0x000fe200078e0004 */
[----:B------:R-:W-:Y:S02]  /*d100*/  MOV R5, c[0x0][0x4ac] ;  /* 0x00012b0000057a02 */ /* 0x000fe40000000f00 */
[----:B------:R-:W-:Y:S01]  /*d110*/  SEL R4, R7, c[0x0][0x450], P2 ;  /* 0x0001140007047a07 */ /* 0x000fe20001000000 */
[----:B------:R-:W-:Y:S01]  /*d120*/  IMAD.IADD R3, R3, 0x1, R6 ;  /* 0x0000000103037824 */ /* 0x000fe200078e0206 */
[----:B------:R-:W-:Y:S02]  /*d130*/  SEL R5, R5, c[0x0][0x454], P2 ;  /* 0x0001150005057a07 */ /* 0x000fe40001000000 */
[----:B------:R-:W-:-:S04]  /*d140*/  LEA R4, P0, R2, R4, 0x2 ;  /* 0x0000000402047211 */ /* 0x000fc800078010ff */
[----:B------:R-:W-:Y:S02]  /*d150*/  LEA.HI.X R5, R2, R5, R3, 0x2, P0 ;  /* 0x0000000502057211 */ /* 0x000fe400000f1403 */
[----:B------:R-:W-:-:S05]  /*d160*/  MOV R2, 0xff800000 ;  /* 0xff80000000027802 */ /* 0x000fca0000000f00 */
[----:B------:R1:W-:Y:S02]  /*d170*/  STG.E [R4.64], R2 ;  /* 0x0000000204007986 */ /* 0x0003e4000c101908 */
.L_x_111:
[----:B------:R-:W-:Y:S05]  /*d180*/  BSYNC B0 ;  /* 0x0000000000007941 */ /* 0x000fea0003800000 */
.L_x_110:
[----:B------:R-:W-:-:S13]  /*d190*/  ISETP.GT.AND P0, PT, R19, 0x1, PT ;  /* 0x000000011300780c */ /* 0x000fda0003f04270 */
[----:B------:R-:W-:Y:S05]  /*d1a0*/  @P0 BRA `(.L_x_96) ;  /* 0x0000076000000947 */ /* 0x000fea0003800000 */
[----:B------:R-:W2:Y:S04]  /*d1b0*/  LDL.LU R3, [R1+0x48] ;  /* 0x0000480001037983 */ /* 0x000ea80000300800 */
[----:B-1----:R-:W3:Y:S04]  /*d1c0*/  LDL.LU R2, [R1+0x24] ;  /* 0x0000240001027983 */ /* 0x002ee80000300800 */
[----:B------:R-:W4:Y:S04]  /*d1d0*/  LDL R5, [R1+0x74] ;  /* 0x0000740001057983 */ /* 0x000f280000100800 */
[----:B------:R-:W5:Y:S01]  /*d1e0*/  LDL.64 R10, [R1+0x18] ;  /* 0x00001800010a7983 */ /* 0x000f620000100a00 */
[----:B------:R-:W-:-:S03]  /*d1f0*/  IMAD R4, R17, c[0x0][0x3a0], RZ ;  /* 0x0000e80011047a24 */ /* 0x000fc600078e02ff */
[----:B------:R-:W1:Y:S02]  /*d200*/  S2R R13, SR_TID.X ;  /* 0x00000000000d7919 */ /* 0x000e640000002100 */
[----:B-1----:R-:W-:-:S04]  /*d210*/  SHF.R.S32.HI R9, RZ, 0x1f, R13 ;  /* 0x0000001fff097819 */ /* 0x002fc8000001140d */
[----:B------:R-:W-:-:S04]  /*d220*/  LEA.HI R9, R9, R13, RZ, 0x3 ;  /* 0x0000000d09097211 */ /* 0x000fc800078f18ff */
[----:B------:R-:W-:Y:S02]  /*d230*/  SHF.R.S32.HI R9, RZ, 0x3, R9 ;  /* 0x00000003ff097819 */ /* 0x000fe40000011409 */
[----:B--2---:R-:W-:Y:S02]  /*d240*/  MOV R7, R3 ;  /* 0x0000000300077202 */ /* 0x004fe40000000f00 */
[----:B---3--:R-:W-:Y:S02]  /*d250*/  MOV R8, R2 ;  /* 0x0000000200087202 */ /* 0x008fe40000000f00 */
[----:B------:R-:W-:-:S04]  /*d260*/  MOV R2, c[0x0][0x4e8] ;  /* 0x00013a0000027a02 */ /* 0x000fc80000000f00 */
[----:B------:R-:W-:Y:S01]  /*d270*/  ISETP.NE.AND P0, PT, R2, 0x1, PT ;  /* 0x000000010200780c */ /* 0x000fe20003f05270 */
[----:B------:R-:W-:-:S04]  /*d280*/  IMAD.WIDE.U32 R2, R0, c[0x0][0x3a0], RZ ;  /* 0x0000e80000027a25 */ /* 0x000fc800078e00ff */
[----:B------:R-:W-:Y:S01]  /*d290*/  IMAD R0, R0, c[0x0][0x3a4], R4 ;  /* 0x0000e90000007a24 */ /* 0x000fe200078e0204 */
[----:B----4-:R-:W-:-:S03]  /*d2a0*/  LEA R4, R8, R5, 0x7 ;  /* 0x0000000508047211 */ /* 0x010fc600078e38ff */
[----:B------:R-:W-:-:S04]  /*d2b0*/  IMAD.IADD R3, R3, 0x1, R0 ;  /* 0x0000000103037824 */ /* 0x000fc800078e0200 */
[----:B------:R-:W-:Y:S01]  /*d2c0*/  @P0 IMAD.HI.U32 R6, R4, c[0x0][0x4ec], RZ ;  /* 0x00013b0004060a27 */ /* 0x000fe200078e00ff */
[----:B------:R-:W-:-:S03]  /*d2d0*/  MOV R0, R4 ;  /* 0x0000000400007202 */ /* 0x000fc60000000f00 */
[----:B------:R-:W-:Y:S01]  /*d2e0*/  IMAD.WIDE.U32 R2, R7, c[0x0][0x3e8], R2 ;  /* 0x0000fa0007027a25 */ /* 0x000fe200078e0002 */
[----:B------:R-:W-:-:S03]  /*d2f0*/  @P0 SHF.R.U32.HI R0, RZ, c[0x0][0x4f0], R6 ;  /* 0x00013c00ff000a19 */ /* 0x000fc60000011606 */
[----:B------:R-:W-:Y:S02]  /*d300*/  IMAD R5, R21, c[0x0][0x3f0], RZ ;  /* 0x0000fc0015057a24 */ /* 0x000fe400078e02ff */
[----:B------:R-:W-:Y:S01]  /*d310*/  IMAD R3, R7, c[0x0][0x3ec], R3 ;  /* 0x0000fb0007037a24 */ /* 0x000fe200078e0203 */
[----:B------:R-:W-:Y:S01]  /*d320*/  SHF.R.S32.HI R6, RZ, 0x1f, R0 ;  /* 0x0000001fff067819 */ /* 0x000fe20000011400 */
[----:B------:R-:W-:Y:S01]  /*d330*/  IMAD R7, R12, c[0x0][0x3f4], R5 ;  /* 0x0000fd000c077a24 */ /* 0x000fe200078e0205 */
[----:B------:R-:W-:Y:S01]  /*d340*/  IADD3 R5, -R0, RZ, RZ ;  /* 0x000000ff00057210 */ /* 0x000fe20007ffe1ff */
[----:B------:R-:W-:-:S04]  /*d350*/  IMAD.WIDE.U32 R2, R12, c[0x0][0x3f0], R2 ;  /* 0x0000fc000c027a25 */ /* 0x000fc800078e0002 */
[----:B------:R-:W-:Y:S02]  /*d360*/  IMAD R6, R6, c[0x0][0x3e0], RZ ;  /* 0x0000f80006067a24 */ /* 0x000fe400078e02ff */
[----:B------:R-:W-:Y:S02]  /*d370*/  IMAD.IADD R3, R3, 0x1, R7 ;  /* 0x0000000103037824 */ /* 0x000fe400078e0207 */
        /* <DEDUP_REMOVED lines=9> */
[----:B------:R-:W-:Y:S02]  /*d410*/  IADD3 R4, R3, R4, RZ ;  /* 0x0000000403047210 */ /* 0x000fe40007ffe0ff */
[----:B-----5:R-:W-:Y:S02]  /*d420*/  ISETP.GE.AND P0, PT, R10, c[0x0][0x3c8], PT ;  /* 0x0000f2000a007a0c */ /* 0x020fe40003f06270 */
[----:B------:R-:W-:Y:S02]  /*d430*/  LEA R0, R8, R9, 0x7 ;  /* 0x0000000908007211 */ /* 0x000fe400078e38ff */
[----:B------:R-:W-:Y:S01]  /*d440*/  LEA.HI.X R6, R2, c[0x0][0x384], R4, 0x1, P1 ;  /* 0x0000e10002067a11 */ /* 0x000fe200008f0c04 */
[----:B------:R-:W-:Y:S06]  /*d450*/  BRA.DIV ~URZ, `(.L_x_112) ;  /* 0x000028b27f007947 */ /* 0x000fec000b800000 */
[----:B------:R1:W2:Y:S02]  /*d460*/  SHFL.IDX PT, R8, R6, RZ, 0x181f ;  /* 0x00181fff06087589 */ /* 0x0002a400000e0000 */
.L_x_178:
[----:B------:R-:W-:Y:S05]  /*d470*/  BRA.DIV ~URZ, `(.L_x_113) ;  /* 0x000029027f007947 */ /* 0x000fea000b800000 */
[----:B------:R3:W4:Y:S02]  /*d480*/  SHFL.IDX PT, R2, R7, RZ, 0x181f ;  /* 0x00181fff07027589 */ /* 0x00072400000e0000 */
.L_x_179:
[----:B------:R-:W5:Y:S01]  /*d490*/  LDL.64 R10, [R1+0x18] ;  /* 0x00001800010a7983 */ /* 0x000f620000100a00 */
[----:B------:R-:W-:-:S05]  /*d4a0*/  IMAD R4, R20, c[0x0][0x4e8], RZ ;  /* 0x00013a0014047a24 */ /* 0x000fca00078e02ff */
[----:B------:R-:W-:-:S13]  /*d4b0*/  ISETP.GE.OR P2, PT, R0, R4, P0 ;  /* 0x000000040000720c */ /* 0x000fda0000746670 */
[----:B----45:R-:W-:-:S04]  /*d4c0*/  @!P2 LEA R2, P1, R10, R2, 0x1 ;  /* 0x000000020a02a211 */ /* 0x030fc800078208ff */
[----:B--2---:R-:W-:-:S05]  /*d4d0*/  @!P2 LEA.HI.X R3, R10, R8, R18, 0x1, P1 ;  /* 0x000000080a03a211 */ /* 0x004fca00008f0c12 */
[----:B------:R2:W-:Y:S01]  /*d4e0*/  @!P2 ST.E.128 [R2.64], RZ ;  /* 0x000000ff0200a985 */ /* 0x0005e2000c101d08 */
[----:B------:R-:W-:Y:S05]  /*d4f0*/  BRA.DIV ~URZ, `(.L_x_114) ;  /* 0x000028f27f007947 */ /* 0x000fea000b800000 */
[----:B------:R4:W1:Y:S04]  /*d500*/  SHFL.IDX PT, R8, R6, 0x1, 0x181f ;  /* 0x00381f0006087f89 */ /* 0x00086800000e0000 */
[----:B--2---:R4:W2:Y:S02]  /*d510*/  SHFL.IDX PT, R2, R7, 0x1, 0x181f ;  /* 0x00381f0007027f89 */ /* 0x0048a400000e0000 */
.L_x_180:
[----:B------:R-:W5:Y:S01]  /*d520*/  LDL.64 R10, [R1+0x18] ;  /* 0x00001800010a7983 */ /* 0x000f620000100a00 */
[----:B------:R-:W-:-:S04]  /*d530*/  IADD3 R3, R0, 0x10, RZ ;  /* 0x0000001000037810 */ /* 0x000fc80007ffe0ff */
[----:B------:R-:W-:-:S13]  /*d540*/  ISETP.GE.OR P2, PT, R3, R4, P0 ;  /* 0x000000040300720c */ /* 0x000fda0000746670 */
[----:B--2--5:R-:W-:-:S04]  /*d550*/  @!P2 LEA R2, P1, R10, R2, 0x1 ;  /* 0x000000020a02a211 */ /* 0x024fc800078208ff */
[----:B-1----:R-:W-:-:S05]  /*d560*/  @!P2 LEA.HI.X R3, R10, R8, R18, 0x1, P1 ;  /* 0x000000080a03a211 */ /* 0x002fca00008f0c12 */
[----:B------:R1:W-:Y:S01]  /*d570*/  @!P2 ST.E.128 [R2.64], RZ ;  /* 0x000000ff0200a985 */ /* 0x0003e2000c101d08 */
[----:B------:R-:W-:Y:S05]  /*d580*/  BRA.DIV ~URZ, `(.L_x_115) ;  /* 0x000029327f007947 */ /* 0x000fea000b800000 */
[----:B------:R2:W1:Y:S02]  /*d590*/  SHFL.IDX PT, R8, R6, 0x2, 0x181f ;  /* 0x00581f0006087f89 */ /* 0x00046400000e0000 */
.L_x_181:
[----:B------:R-:W-:Y:S05]  /*d5a0*/  BRA.DIV ~URZ, `(.L_x_116) ;  /* 0x000029827f007947 */ /* 0x000fea000b800000 */
[----:B-1----:R1:W2:Y:S02]  /*d5b0*/  SHFL.IDX PT, R2, R7, 0x2, 0x181f ;  /* 0x00581f0007027f89 */ /* 0x0022a400000e0000 */
.L_x_182:
[----:B------:R-:W5:Y:S01]  /*d5c0*/  LDL.64 R10, [R1+0x18] ;  /* 0x00001800010a7983 */ /* 0x000f620000100a00 */
[----:B------:R-:W-:-:S04]  /*d5d0*/  IADD3 R3, R0, 0x20, RZ ;  /* 0x0000002000037810 */ /* 0x000fc80007ffe0ff */
[----:B------:R-:W-:-:S13]  /*d5e0*/  ISETP.GE.OR P2, PT, R3, R4, P0 ;  /* 0x000000040300720c */ /* 0x000fda0000746670 */
[----:B--2--5:R-:W-:-:S04]  /*d5f0*/  @!P2 LEA R2, P1, R10, R2, 0x1 ;  /* 0x000000020a02a211 */ /* 0x024fc800078208ff */
[----:B------:R-:W-:-:S05]  /*d600*/  @!P2 LEA.HI.X R3, R10, R8, R18, 0x1, P1 ;  /* 0x000000080a03a211 */ /* 0x000fca00008f0c12 */
[----:B------:R2:W-:Y:S01]  /*d610*/  @!P2 ST.E.128 [R2.64], RZ ;  /* 0x000000ff0200a985 */ /* 0x0005e2000c101d08 */
[----:B------:R-:W-:Y:S05]  /*d620*/  BRA.DIV ~URZ, `(.L_x_117) ;  /* 0x000029727f007947 */ /* 0x000fea000b800000 */
[----:B------:R1:W2:Y:S04]  /*d630*/  SHFL.IDX PT, R8, R6, 0x3, 0x181f ;  /* 0x00781f0006087f89 */ /* 0x0002a800000e0000 */
[----:B--2---:R1:W2:Y:S02]  /*d640*/  SHFL.IDX PT, R2, R7, 0x3, 0x181f ;  /* 0x00781f0007027f89 */ /* 0x0042a400000e0000 */
.L_x_183:
[----:B------:R-:W5:Y:S01]  /*d650*/  LDL.64 R10, [R1+0x18] ;  /* 0x00001800010a7983 */ /* 0x000f620000100a00 */
[----:B------:R-:W-:-:S04]  /*d660*/  IADD3 R3, R0, 0x30, RZ ;  /* 0x0000003000037810 */ /* 0x000fc80007ffe0ff */
[----:B------:R-:W-:-:S13]  /*d670*/  ISETP.GE.OR P2, PT, R3, R4, P0 ;  /* 0x000000040300720c */ /* 0x000fda0000746670 */
[----:B--2--5:R-:W-:-:S04]  /*d680*/  @!P2 LEA R2, P1, R10, R2, 0x1 ;  /* 0x000000020a02a211 */ /* 0x024fc800078208ff */
[----:B------:R-:W-:-:S05]  /*d690*/  @!P2 LEA.HI.X R3, R10, R8, R18, 0x1, P1 ;  /* 0x000000080a03a211 */ /* 0x000fca00008f0c12 */
[----:B------:R2:W-:Y:S01]  /*d6a0*/  @!P2 ST.E.128 [R2.64], RZ ;  /* 0x000000ff0200a985 */ /* 0x0005e2000c101d08 */
[----:B------:R-:W-:Y:S05]  /*d6b0*/  BRA.DIV ~URZ, `(.L_x_118) ;  /* 0x000029b27f007947 */ /* 0x000fea000b800000 */
[----:B------:R1:W2:Y:S02]  /*d6c0*/  SHFL.IDX PT, R8, R6, 0x4, 0x181f ;  /* 0x00981f0006087f89 */ /* 0x0002a400000e0000 */
.L_x_184:
[----:B------:R-:W-:Y:S05]  /*d6d0*/  BRA.DIV ~URZ, `(.L_x_119) ;  /* 0x00002a027f007947 */ /* 0x000fea000b800000 */
[----:B--2---:R2:W1:Y:S02]  /*d6e0*/  SHFL.IDX PT, R2, R7, 0x4, 0x181f ;  /* 0x00981f0007027f89 */ /* 0x00446400000e0000 */
.L_x_185:
[----:B------:R-:W5:Y:S01]  /*d6f0*/  LDL.64 R10, [R1+0x18] ;  /* 0x00001800010a7983 */ /* 0x000f620000100a00 */
[----:B------:R-:W-:-:S04]  /*d700*/  IADD3 R3, R0, 0x40, RZ ;  /* 0x0000004000037810 */ /* 0x000fc80007ffe0ff */
[----:B------:R-:W-:-:S13]  /*d710*/  ISETP.GE.OR P2, PT, R3, R4, P0 ;  /* 0x000000040300720c */ /* 0x000fda0000746670 */
[----:B-1---5:R-:W-:-:S04]  /*d720*/  @!P2 LEA R2, P1, R10, R2, 0x1 ;  /* 0x000000020a02a211 */ /* 0x022fc800078208ff */
[----:B------:R-:W-:-:S05]  /*d730*/  @!P2 LEA.HI.X R3, R10, R8, R18, 0x1, P1 ;  /* 0x000000080a03a211 */ /* 0x000fca00008f0c12 */
[----:B------:R1:W-:Y:S01]  /*d740*/  @!P2 ST.E.128 [R2.64], RZ ;  /* 0x000000ff0200a985 */ /* 0x0003e2000c101d08 */
[----:B------:R-:W-:Y:S05]  /*d750*/  BRA.DIV ~URZ, `(.L_x_120) ;  /* 0x000029f27f007947 */ /* 0x000fea000b800000 */
[----:B------:R1:W2:Y:S04]  /*d760*/  SHFL.IDX PT, R8, R6, 0x5, 0x181f ;  /* 0x00b81f0006087f89 */ /* 0x0002a800000e0000 */
[----:B-1----:R1:W3:Y:S02]  /*d770*/  SHFL.IDX PT, R2, R7, 0x5, 0x181f ;  /* 0x00b81f0007027f89 */ /* 0x0022e400000e0000 */
.L_x_186:
[----:B------:R-:W5:Y:S01]  /*d780*/  LDL.64 R10, [R1+0x18] ;  /* 0x00001800010a7983 */ /* 0x000f620000100a00 */
[----:B------:R-:W-:-:S04]  /*d790*/  IADD3 R3, R0, 0x50, RZ ;  /* 0x0000005000037810 */ /* 0x000fc80007ffe0ff */
[----:B------:R-:W-:-:S13]  /*d7a0*/  ISETP.GE.OR P2, PT, R3, R4, P0 ;  /* 0x000000040300720c */ /* 0x000fda0000746670 */
[----:B---3-5:R-:W-:-:S04]  /*d7b0*/  @!P2 LEA R2, P1, R10, R2, 0x1 ;  /* 0x000000020a02a211 */ /* 0x028fc800078208ff */
[----:B--2---:R-:W-:-:S05]  /*d7c0*/  @!P2 LEA.HI.X R3, R10, R8, R18, 0x1, P1 ;  /* 0x000000080a03a211 */ /* 0x004fca00008f0c12 */
[----:B------:R2:W-:Y:S01]  /*d7d0*/  @!P2 ST.E.128 [R2.64], RZ ;  /* 0x000000ff0200a985 */ /* 0x0005e2000c101d08 */
[----:B------:R-:W-:Y:S05]  /*d7e0*/  BRA.DIV ~URZ, `(.L_x_121) ;  /* 0x00002a327f007947 */ /* 0x000fea000b800000 */
[----:B------:R3:W1:Y:S02]  /*d7f0*/  SHFL.IDX PT, R8, R6, 0x6, 0x181f ;  /* 0x00d81f0006087f89 */ /* 0x00066400000e0000 */
.L_x_187:
[----:B------:R-:W-:Y:S05]  /*d800*/  BRA.DIV ~URZ, `(.L_x_122) ;  /* 0x00002a827f007947 */ /* 0x000fea000b800000 */
[----:B--2---:R2:W3:Y:S02]  /*d810*/  SHFL.IDX PT, R2, R7, 0x6, 0x181f ;  /* 0x00d81f0007027f89 */ /* 0x0044e400000e0000 */
.L_x_188:
[----:B------:R-:W5:Y:S01]  /*d820*/  LDL.64 R10, [R1+0x18] ;  /* 0x00001800010a7983 */ /* 0x000f620000100a00 */
[----:B------:R-:W-:-:S04]  /*d830*/  IADD3 R3, R0, 0x60, RZ ;  /* 0x0000006000037810 */ /* 0x000fc80007ffe0ff */
[----:B------:R-:W-:-:S13]  /*d840*/  ISETP.GE.OR P2, PT, R3, R4, P0 ;  /* 0x000000040300720c */ /* 0x000fda0000746670 */
[----:B---3-5:R-:W-:-:S04]  /*d850*/  @!P2 LEA R2, P1, R10, R2, 0x1 ;  /* 0x000000020a02a211 */ /* 0x028fc800078208ff */
[----:B-1----:R-:W-:-:S05]  /*d860*/  @!P2 LEA.HI.X R3, R10, R8, R18, 0x1, P1 ;  /* 0x000000080a03a211 */ /* 0x002fca00008f0c12 */
[----:B------:R1:W-:Y:S01]  /*d870*/  @!P2 ST.E.128 [R2.64], RZ ;  /* 0x000000ff0200a985 */ /* 0x0003e2000c101d08 */
[----:B------:R-:W-:Y:S05]  /*d880*/  BRA.DIV ~URZ, `(.L_x_123) ;  /* 0x00002a727f007947 */ /* 0x000fea000b800000 */
[----:B----4-:R-:W3:Y:S04]  /*d890*/  SHFL.IDX PT, R6, R6, 0x7, 0x181f ;  /* 0x00f81f0006067f89 */ /* 0x010ee800000e0000 */
[----:B-1----:R1:W4:Y:S02]  /*d8a0*/  SHFL.IDX PT, R2, R7, 0x7, 0x181f ;  /* 0x00f81f0007027f89 */ /* 0x00232400000e0000 */
.L_x_189:
[----:B------:R-:W5:Y:S01]  /*d8b0*/  LDL.64 R8, [R1+0x18] ;  /* 0x0000180001087983 */ /* 0x000f620000100a00 */
[----:B------:R-:W-:-:S04]  /*d8c0*/  IADD3 R0, R0, 0x70, RZ ;  /* 0x0000007000007810 */ /* 0x000fc80007ffe0ff */
[----:B------:R-:W-:-:S13]  /*d8d0*/  ISETP.GE.OR P1, PT, R0, R4, P0 ;  /* 0x000000040000720c */ /* 0x000fda0000726670 */
[----:B----45:R-:W-:-:S04]  /*d8e0*/  @!P1 LEA R2, P0, R8, R2, 0x1 ;  /* 0x0000000208029211 */ /* 0x030fc800078008ff */
[----:B---3--:R-:W-:-:S05]  /*d8f0*/  @!P1 LEA.HI.X R3, R8, R6, R18, 0x1, P0 ;  /* 0x0000000608039211 */ /* 0x008fca00000f0c12 */
[----:B------:R3:W-:Y:S04]  /*d900*/  @!P1 ST.E.128 [R2.64], RZ ;  /* 0x000000ff02009985 */ /* 0x0007e8000c101d08 */
.L_x_96:
[----:B------:R-:W-:Y:S05]  /*d910*/  BSYNC B1 ;  /* 0x0000000000017941 */ /* 0x000fea0003800000 */
.L_x_80:
[----:B------:R-:W5:Y:S02]  /*d920*/  LDL R0, [R1+0x80] ;  /* 0x0000800001007983 */ /* 0x000f640000100800 */
[----:B-----5:R-:W-:-:S13]  /*d930*/  ISETP.NE.AND P0, PT, R0, RZ, PT ;  /* 0x000000ff0000720c */ /* 0x020fda0003f05270 */
[----:B------:R-:W-:Y:S01]  /*d940*/  @P0 WARPSYNC 0xffffffff ;  /* 0xffffffff00000948 */ /* 0x000fe20003800000 */
[----:B------:R-:W-:Y:S06]  /*d950*/  @P0 BAR.SYNC.DEFER_BLOCKING 0x5, 0x80 ;  /* 0x0142000000000b1d */ /* 0x000fec0000010000 */
[----:B-123--:R-:W1:Y:S04]  /*d960*/  @P0 LDS.128 R4, [0x9100] ;  /* 0x00910000ff040984 */ /* 0x00ee680000000c00 */
[----:B-1----:R1:W-:Y:S04]  /*d970*/  @P0 STL.64 [R1+0x20], R4 ;  /* 0x0000200401000387 */ /* 0x0023e80000100a00 */
[----:B------:R1:W-:Y:S04]  /*d980*/  @P0 STL.64 [R1+0x28], R6 ;  /* 0x0000280601000387 */ /* 0x0003e80000100a00 */
[----:B------:R-:W-:Y:S06]  /*d990*/  @P0 BAR.ARV 0x4, 0x80 ;  /* 0x0102000000000b1d */ /* 0x000fec0000002000 */
[----:B------:R-:W-:Y:S05]  /*d9a0*/  @P0 BRA `(.L_x_124) ;  /* 0x00000ba000000947 */ /* 0x000fea0003800000 */
[----:B------:R-:W2:Y:S01]  /*d9b0*/  S2R R0, SR_TID.X ;  /* 0x0000000000007919 */ /* 0x000ea20000002100 */
[----:B-1----:R-:W-:Y:S01]  /*d9c0*/  IMAD.MOV.U32 R7, RZ, RZ, RZ ;  /* 0x000000ffff077224 */ /* 0x002fe200078e00ff */
[----:B--2---:R-:W-:-:S04]  /*d9d0*/  LOP3.LUT R14, R0, 0x1f, RZ, 0xc0, !PT ;  /* 0x0000001f000e7812 */ /* 0x004fc800078ec0ff */
[----:B------:R-:W-:Y:S01]  /*d9e0*/  ISETP.NE.AND P5, PT, R14, 0x1f, PT ;  /* 0x0000001f0e00780c */ /* 0x000fe20003fa5270 */
[----:B------:R-:W-:Y:S10]  /*d9f0*/  BRA.DIV ~URZ, `(.L_x_125) ;  /* 0x000029d27f007947 */ /* 0x000ff4000b800000 */
[----:B------:R1:W2:Y:S02]  /*da00*/  SHFL.IDX PT, R10, R70, RZ, 0x1f ;  /* 0x00001fff460a7589 */ /* 0x0002a400000e0000 */
.L_x_190:
[----:B------:R-:W-:Y:S05]  /*da10*/  BRA.DIV ~URZ, `(.L_x_126) ;  /* 0x00002a227f007947 */ /* 0x000fea000b800000 */
[----:B------:R3:W1:Y:S02]  /*da20*/  SHFL.IDX PT, R8, R70, 0x1, 0x1f ;  /* 0x00201f0046087f89 */ /* 0x00066400000e0000 */
.L_x_191:
[----:B------:R-:W5:Y:S01]  /*da30*/  LDL R0, [R1+0x2c] ;  /* 0x00002c0001007983 */ /* 0x000f620000100800 */
[----:B------:R-:W-:Y:S02]  /*da40*/  IMAD.MOV.U32 R6, RZ, RZ, RZ ;  /* 0x000000ffff067224 */ /* 0x000fe400078e00ff */
[----:B-----5:R-:W-:-:S05]  /*da50*/  IMAD.IADD R0, R0, 0x1, R14 ;  /* 0x0000000100007824 */ /* 0x020fca00078e020e */
[----:B------:R-:W-:-:S13]  /*da60*/  ISETP.GE.OR P0, PT, R0, c[0x0][0x53c], !P5 ;  /* 0x00014f0000007a0c */ /* 0x000fda0006f06670 */
[----:B----4-:R-:W-:Y:S01]  /*da70*/  @!P0 IMAD.MOV.U32 R2, RZ, RZ, 0x4 ;  /* 0x00000004ff028424 */ /* 0x010fe200078e00ff */
[----:B------:R-:W-:-:S03]  /*da80*/  @!P0 MOV R3, 0x4 ;  /* 0x0000000400038802 */ /* 0x000fc60000000f00 */
[----:B------:R-:W-:-:S04]  /*da90*/  @!P0 IMAD.WIDE R4, R0, R2, c[0x0][0x580] ;  /* 0x0001600000048625 */ /* 0x000fc800078e0202 */
[----:B------:R-:W-:Y:S01]  /*daa0*/  @!P0 IMAD.WIDE R2, R0, R3, c[0x0][0x578] ;  /* 0x00015e0000028625 */ /* 0x000fe200078e0203 */
[----:B------:R-:W4:Y:S04]  /*dab0*/  @!P0 LDG.E R6, [R4.64] ;  /* 0x0000000804068981 */ /* 0x000f28000c1e1900 */
[----:B------:R-:W4:Y:S01]  /*dac0*/  @!P0 LDG.E R7, [R2.64] ;  /* 0x0000000802078981 */ /* 0x000f22000c1e1900 */
[C---:B------:R-:W-:Y:S02]  /*dad0*/  ISETP.GE.U32.AND P4, PT, R14.reuse, 0x10, PT ;  /* 0x000000100e00780c */ /* 0x040fe40003f86070 */
[C---:B------:R-:W-:Y:S02]  /*dae0*/  ISETP.GE.U32.AND P3, PT, R14.reuse, 0x8, PT ;  /* 0x000000080e00780c */ /* 0x040fe40003f66070 */
[----:B------:R-:W-:-:S02]  /*daf0*/  ISETP.GE.U32.AND P2, PT, R14, 0x4, PT ;  /* 0x000000040e00780c */ /* 0x000fc40003f46070 */
[C---:B------:R-:W-:Y:S02]  /*db00*/  ISETP.GE.U32.AND P1, PT, R14.reuse, 0x2, PT ;  /* 0x000000020e00780c */ /* 0x040fe40003f26070 */
[----:B------:R-:W-:Y:S02]  /*db10*/  ISETP.NE.AND P0, PT, R14, RZ, PT ;  /* 0x000000ff0e00720c */ /* 0x000fe40003f05270 */
[----:B------:R-:W-:Y:S01]  /*db20*/  MOV R13, RZ ;  /* 0x000000ff000d7202 */ /* 0x000fe20000000f00 */
[----:B----4-:R-:W-:Y:S01]  /*db30*/  IMAD R0, R7, R6, RZ ;  /* 0x0000000607007224 */ /* 0x010fe200078e02ff */
[----:B------:R-:W-:Y:S07]  /*db40*/  BRA.DIV ~URZ, `(.L_x_127) ;  /* 0x000029627f007947 */ /* 0x000fee000b800000 */
[----:B------:R4:W3:Y:S02]  /*db50*/  SHFL.UP PT, R4, R0, 0x1, RZ ;  /* 0x0420000000047989 */ /* 0x0008e400000e00ff */
.L_x_192:
[----:B---3--:R-:W-:-:S04]  /*db60*/  SEL R4, R4, RZ, P0 ;  /* 0x000000ff04047207 */ /* 0x008fc80000000000 */
[----:B----4-:R-:W-:Y:S01]  /*db70*/  IADD3 R0, R0, R4, RZ ;  /* 0x0000000400007210 */ /* 0x010fe20007ffe0ff */
[----:B------:R-:W-:Y:S05]  /*db80*/  BRA.DIV ~URZ, `(.L_x_128) ;  /* 0x000029627f007947 */ /* 0x000fea000b800000 */
[----:B------:R-:W3:Y:S02]  /*db90*/  SHFL.UP PT, R2, R0, 0x2, RZ ;  /* 0x0440000000027989 */ /* 0x000ee400000e00ff */
[----:B---3--:R-:W-:-:S05]  /*dba0*/  SEL R2, R2, RZ, P1 ;  /* 0x000000ff02027207 */ /* 0x008fca0000800000 */
[----:B------:R-:W-:-:S05]  /*dbb0*/  IMAD.IADD R4, R0, 0x1, R2 ;  /* 0x0000000100047824 */ /* 0x000fca00078e0202 */
        /* <DEDUP_REMOVED lines=9> */
[----:B------:R3:W4:Y:S02]  /*dc50*/  SHFL.IDX PT, R0, R4, 0x1f, 0x1f ;  /* 0x03e01f0004007f89 */ /* 0x00072400000e0000 */
.L_x_193:
[----:B----4-:R-:W-:Y:S01]  /*dc60*/  IMAD R0, R0, c[0x0][0x538], RZ ;  /* 0x00014e0000007a24 */ /* 0x010fe200078e02ff */
[----:B------:R-:W-:Y:S04]  /*dc70*/  BSSY B1, `(.L_x_129) ;  /* 0x0000084000017945 */ /* 0x000fe80003800000 */
[----:B-1----:R-:W-:-:S04]  /*dc80*/  IADD3 R8, R0, R8, RZ ;  /* 0x0000000800087210 */ /* 0x002fc80007ffe0ff */
[----:B--2---:R-:W-:-:S13]  /*dc90*/  ISETP.GT.AND P6, PT, R8, R10, PT ;  /* 0x0000000a0800720c */ /* 0x004fda0003fc4270 */
[----:B------:R-:W-:Y:S05]  /*dca0*/  @P6 BRA `(.L_x_130) ;  /* 0x0000025000006947 */ /* 0x000fea0003800000 */
.L_x_134:
[----:B------:R-:W2:Y:S02]  /*dcb0*/  LDL.LU R0, [R1+0x2c] ;  /* 0x00002c0001007983 */ /* 0x000ea40000300800 */
[----:B--2---:R-:W-:-:S04]  /*dcc0*/  IADD3 R0, R0, 0x1f, RZ ;  /* 0x0000001f00007810 */ /* 0x004fc80007ffe0ff */
[----:B------:R-:W-:-:S13]  /*dcd0*/  ISETP.GE.AND P6, PT, R0, c[0x0][0x53c], PT ;  /* 0x00014f0000007a0c */ /* 0x000fda0003fc6270 */
[----:B------:R-:W-:Y:S05]  /*dce0*/  @P6 BRA `(.L_x_131) ;  /* 0x0000077000006947 */ /* 0x000fea0003800000 */
[----:B------:R1:W-:Y:S01]  /*dcf0*/  STL [R1+0x2c], R0 ;  /* 0x00002c0001007387 */ /* 0x0003e20000100800 */
[----:B------:R-:W-:Y:S01]  /*dd00*/  CS2R R6, SRZ ;  /* 0x0000000000067805 */ /* 0x000fe2000001ff00 */
[----:B-1----:R-:W-:-:S04]  /*dd10*/  IADD3 R0, R0, R14, RZ ;  /* 0x0000000e00007210 */ /* 0x002fc80007ffe0ff */
[----:B------:R-:W-:-:S13]  /*dd20*/  ISETP.GE.OR P6, PT, R0, c[0x0][0x53c], !P5 ;  /* 0x00014f0000007a0c */ /* 0x000fda0006fc6670 */
[----:B------:R-:W-:Y:S02]  /*dd30*/  @!P6 MOV R2, 0x4 ;  /* 0x000000040002e802 */ /* 0x000fe40000000f00 */
[----:B------:R-:W-:-:S03]  /*dd40*/  @!P6 MOV R3, 0x4 ;  /* 0x000000040003e802 */ /* 0x000fc60000000f00 */
[----:B---3--:R-:W-:-:S04]  /*dd50*/  @!P6 IMAD.WIDE R4, R0, R2, c[0x0][0x580] ;  /* 0x000160000004e625 */ /* 0x008fc800078e0202 */
[----:B------:R-:W-:Y:S01]  /*dd60*/  @!P6 IMAD.WIDE R2, R0, R3, c[0x0][0x578] ;  /* 0x00015e000002e625 */ /* 0x000fe200078e0203 */
[----:B------:R-:W2:Y:S04]  /*dd70*/  @!P6 LDG.E R6, [R4.64] ;  /* 0x000000080406e981 */ /* 0x000ea8000c1e1900 */
[----:B------:R-:W2:Y:S02]  /*dd80*/  @!P6 LDG.E R7, [R2.64] ;  /* 0x000000080207e981 */ /* 0x000ea4000c1e1900 */
[----:B--2---:R-:W-:Y:S01]  /*dd90*/  IMAD R0, R7, R6, RZ ;  /* 0x0000000607007224 */ /* 0x004fe200078e02ff */
[----:B------:R-:W-:Y:S05]  /*dda0*/  BRA.DIV ~URZ, `(.L_x_132) ;  /* 0x000028f27f007947 */ /* 0x000fea000b800000 */
[----:B------:R1:W2:Y:S02]  /*ddb0*/  SHFL.UP PT, R2, R0, 0x1, RZ ;  /* 0x0420000000027989 */ /* 0x0002a400000e00ff */
.L_x_194:
        /* <DEDUP_REMOVED lines=16> */
.L_x_195:
[----:B--2---:R-:W-:-:S05]  /*dec0*/  IMAD R0, R0, c[0x0][0x538], RZ ;  /* 0x00014e0000007a24 */ /* 0x004fca00078e02ff */
[----:B------:R-:W-:-:S04]  /*ded0*/  IADD3 R8, R0, R8, RZ ;  /* 0x0000000800087210 */ /* 0x000fc80007ffe0ff */
[----:B------:R-:W-:-:S13]  /*dee0*/  ISETP.GT.AND P6, PT, R8, R10, PT ;  /* 0x0000000a0800720c */ /* 0x000fda0003fc4270 */
[----:B-1----:R-:W-:Y:S05]  /*def0*/  @!P6 BRA `(.L_x_134) ;  /* 0xfffffdb00000e947 */ /* 0x002fea000383ffff */
.L_x_130:
[----:B------:R-:W-:-:S05]  /*df00*/  IADD3 R12, -R0, R8, RZ ;  /* 0x00000008000c7210 */ /* 0x000fca0007ffe1ff */
[----:B------:R-:W-:-:S05]  /*df10*/  IMAD R0, R4, c[0x0][0x538], R12 ;  /* 0x00014e0004007a24 */ /* 0x000fca00078e020c */
[----:B------:R-:W-:Y:S01]  /*df20*/  ISETP.GT.AND P0, PT, R0, R10, PT ;  /* 0x0000000a0000720c */ /* 0x000fe20003f04270 */
[----:B------:R-:W-:-:S12]  /*df30*/  BRA.DIV ~URZ, `(.L_x_135) ;  /* 0x000029627f007947 */ /* 0x000fd8000b800000 */
[----:B------:R-:W-:-:S04]  /*df40*/  VOTE.ANY R0, PT, !P0 ;  /* 0x0000000000007806 */ /* 0x000fc800040e0100 */
.L_x_196:
[----:B------:R1:W2:Y:S01]  /*df50*/  POPC R11, R0 ;  /* 0x00000000000b7309 */ /* 0x0002a20000000000 */
[----:B------:R-:W-:Y:S05]  /*df60*/  BRA.DIV ~URZ, `(.L_x_136) ;  /* 0x000029727f007947 */ /* 0x000fea000b800000 */
[----:B--2---:R2:W4:Y:S04]  /*df70*/  SHFL.IDX PT, R8, R6, R11, 0x1f ;  /* 0x00001f0b06087589 */ /* 0x00452800000e0000 */
[----:B------:R2:W1:Y:S02]  /*df80*/  SHFL.IDX PT, R7, R7, R11, 0x1f ;  /* 0x00001f0b07077589 */ /* 0x00046400000e0000 */
.L_x_197:
[----:B------:R-:W-:Y:S01]  /*df90*/  ISETP.NE.AND P0, PT, R0, RZ, PT ;  /* 0x000000ff0000720c */ /* 0x000fe20003f05270 */
[----:B------:R-:W-:-:S12]  /*dfa0*/  BSSY B0, `(.L_x_137) ;  /* 0x0000005000007945 */ /* 0x000fd80003800000 */
[----:B------:R-:W-:Y:S05]  /*dfb0*/  @!P0 BRA `(.L_x_138) ;  /* 0x0000003000008947 */ /* 0x000fea0003800000 */
[----:B------:R-:W-:Y:S01]  /*dfc0*/  IADD3 R5, R11, -0x1, RZ ;  /* 0xffffffff0b057810 */ /* 0x000fe20007ffe0ff */
[----:B------:R-:W-:Y:S05]  /*dfd0*/  BRA.DIV ~URZ, `(.L_x_139) ;  /* 0x000029d27f007947 */ /* 0x000fea000b800000 */
[----:B------:R2:W3:Y:S02]  /*dfe0*/  SHFL.IDX PT, R13, R4, R5, 0x1f ;  /* 0x00001f05040d7589 */ /* 0x0004e400000e0000 */
.L_x_138:
[----:B------:R-:W-:Y:S05]  /*dff0*/  BSYNC B0 ;  /* 0x0000000000007941 */ /* 0x000fea0003800000 */
.L_x_137:
[----:B--23--:R-:W-:Y:S01]  /*e000*/  IMAD R6, R13, c[0x0][0x538], R12 ;  /* 0x00014e000d067a24 */ /* 0x00cfe200078e020c */
[----:B----4-:R-:W-:Y:S02]  /*e010*/  IABS R2, R8 ;  /* 0x0000000800027213 */ /* 0x010fe40000000000 */
[----:B-1----:R-:W-:Y:S01]  /*e020*/  IABS R3, R7 ;  /* 0x0000000700037213 */ /* 0x002fe20000000000 */
[----:B------:R-:W-:Y:S01]  /*e030*/  IMAD.IADD R9, R10, 0x1, -R6 ;  /* 0x000000010a097824 */ /* 0x000fe200078e0a06 */
[----:B------:R1:W-:Y:S01]  /*e040*/  STL [R1+0x20], R6 ;  /* 0x0000200601007387 */ /* 0x0003e20000100800 */
[----:B------:R-:W2:Y:S03]  /*e050*/  I2F.RP R4, R2 ;  /* 0x0000000200047306 */ /* 0x000ea60000209400 */
[----:B------:R-:W3:Y:S05]  /*e060*/  LDL.LU R13, [R1+0x2c] ;  /* 0x00002c00010d7983 */ /* 0x000eea0000300800 */
[----:B--2---:R-:W2:Y:S02]  /*e070*/  MUFU.RCP R4, R4 ;  /* 0x0000000400047308 */ /* 0x004ea40000001000 */
[----:B--2---:R-:W-:-:S06]  /*e080*/  IADD3 R4, R4, 0xffffffe, RZ ;  /* 0x0ffffffe04047810 */ /* 0x004fcc0007ffe0ff */
[----:B------:R-:W2:Y:S01]  /*e090*/  F2I.FTZ.U32.TRUNC.NTZ R5, R4 ;  /* 0x0000000400057305 */ /* 0x000ea2000021f000 */
[----:B-1----:R-:W-:Y:S02]  /*e0a0*/  MOV R6, R3 ;  /* 0x0000000300067202 */ /* 0x002fe40000000f00 */
[----:B------:R-:W-:Y:S01]  /*e0b0*/  IABS R10, R9 ;  /* 0x00000009000a7213 */ /* 0x000fe20000000000 */
[----:B--2---:R-:W-:-:S04]  /*e0c0*/  IMAD.MOV R0, RZ, RZ, -R5 ;  /* 0x000000ffff007224 */ /* 0x004fc800078e0a05 */
[----:B------:R-:W-:Y:S01]  /*e0d0*/  IMAD.MOV.U32 R4, RZ, RZ, R0 ;  /* 0x000000ffff047224 */ /* 0x000fe200078e0000 */
[----:B------:R-:W-:-:S03]  /*e0e0*/  IABS R0, R8 ;  /* 0x0000000800007213 */ /* 0x000fc60000000000 */
[----:B------:R-:W-:Y:S02]  /*e0f0*/  IMAD R3, R4, R2, RZ ;  /* 0x0000000204037224 */ /* 0x000fe400078e02ff */
[----:B------:R-:W-:Y:S01]  /*e100*/  IMAD.MOV.U32 R4, RZ, RZ, RZ ;  /* 0x000000ffff047224 */ /* 0x000fe200078e00ff */
[----:B------:R-:W1:Y:S01]  /*e110*/  I2F.RP R12, R6 ;  /* 0x00000006000c7306 */ /* 0x000e620000209400 */
[----:B------:R-:W-:Y:S02]  /*e120*/  IMAD.MOV R0, RZ, RZ, -R0 ;  /* 0x000000ffff007224 */ /* 0x000fe400078e0a00 */
[----:B------:R-:W-:-:S04]  /*e130*/  IMAD.HI.U32 R5, R5, R3, R4 ;  /* 0x0000000305057227 */ /* 0x000fc800078e0004 */
[----:B------:R-:W-:Y:S01]  /*e140*/  IMAD.MOV.U32 R3, RZ, RZ, R10 ;  /* 0x000000ffff037224 */ /* 0x000fe200078e000a */
[----:B------:R-:W-:-:S03]  /*e150*/  MOV R4, R0 ;  /* 0x0000000000047202 */ /* 0x000fc60000000f00 */
[----:B------:R-:W-:-:S04]  /*e160*/  IMAD.HI.U32 R0, R5, R3, RZ ;  /* 0x0000000305007227 */ /* 0x000fc800078e00ff */
[----:B------:R-:W-:Y:S02]  /*e170*/  IMAD R3, R0, R4, R3 ;  /* 0x0000000400037224 */ /* 0x000fe400078e0203 */
[----:B-1----:R-:W1:Y:S03]  /*e180*/  MUFU.RCP R4, R12 ;  /* 0x0000000c00047308 */ /* 0x002e660000001000 */
[----:B------:R-:W-:-:S13]  /*e190*/  ISETP.GT.U32.AND P1, PT, R2, R3, PT ;  /* 0x000000030200720c */ /* 0x000fda0003f24070 */
[----:B------:R-:W-:Y:S01]  /*e1a0*/  @!P1 IMAD.IADD R3, R3, 0x1, -R2 ;  /* 0x0000000103039824 */ /* 0x000fe200078e0a02 */
[----:B-1----:R-:W-:-:S04]  /*e1b0*/  IADD3 R4, R4, 0xffffffe, RZ ;  /* 0x0ffffffe04047810 */ /* 0x002fc80007ffe0ff */
[----:B------:R-:W-:Y:S02]  /*e1c0*/  ISETP.GE.U32.AND P2, PT, R3, R2, PT ;  /* 0x000000020300720c */ /* 0x000fe40003f46070 */
[----:B------:R-:W1:Y:S01]  /*e1d0*/  F2I.FTZ.U32.TRUNC.NTZ R3, R4 ;  /* 0x0000000400037305 */ /* 0x000e62000021f000 */
[----:B------:R-:W-:Y:S02]  /*e1e0*/  LOP3.LUT R2, R9, R8, RZ, 0x3c, !PT ;  /* 0x0000000809027212 */ /* 0x000fe400078e3cff */
[----:B------:R-:W-:Y:S02]  /*e1f0*/  @!P1 IADD3 R0, R0, 0x1, RZ ;  /* 0x0000000100009810 */ /* 0x000fe40007ffe0ff */
[----:B------:R-:W-:Y:S02]  /*e200*/  ISETP.GE.AND P0, PT, R2, RZ, PT ;  /* 0x000000ff0200720c */ /* 0x000fe40003f06270 */
[----:B------:R-:W-:-:S04]  /*e210*/  ISETP.NE.AND P1, PT, R8, RZ, PT ;  /* 0x000000ff0800720c */ /* 0x000fc80003f25270 */
[----:B------:R-:W-:Y:S01]  /*e220*/  @P2 IADD3 R0, R0, 0x1, RZ ;  /* 0x0000000100002810 */ /* 0x000fe20007ffe0ff */
[----:B-1----:R-:W-:-:S06]  /*e230*/  IMAD.MOV R2, RZ, RZ, -R3 ;  /* 0x000000ffff027224 */ /* 0x002fcc00078e0a03 */
[----:B------:R-:W-:Y:S01]  /*e240*/  @!P0 IMAD.MOV R0, RZ, RZ, -R0 ;  /* 0x000000ffff008224 */ /* 0x000fe200078e0a00 */
[----:B------:R-:W-:Y:S02]  /*e250*/  MOV R4, R2 ;  /* 0x0000000200047202 */ /* 0x000fe40000000f00 */
[----:B------:R-:W-:Y:S02]  /*e260*/  IABS R2, R7 ;  /* 0x0000000700027213 */ /* 0x000fe40000000000 */
[----:B------:R-:W-:Y:S01]  /*e270*/  @!P1 LOP3.LUT R0, RZ, R8, RZ, 0x33, !PT ;  /* 0x00000008ff009212 */ /* 0x000fe200078e33ff */
[----:B------:R-:W-:Y:S02]  /*e280*/  IMAD R4, R4, R6, RZ ;  /* 0x0000000604047224 */ /* 0x000fe400078e02ff */
[----:B------:R-:W-:Y:S01]  /*e290*/  IMAD.MOV R5, RZ, RZ, -R2 ;  /* 0x000000ffff057224 */ /* 0x000fe200078e0a02 */
[----:B------:R-:W-:Y:S01]  /*e2a0*/  IABS R10, R0 ;  /* 0x00000000000a7213 */ /* 0x000fe20000000000 */
[----:B------:R-:W-:-:S04]  /*e2b0*/  IMAD.MOV.U32 R2, RZ, RZ, RZ ;  /* 0x000000ffff027224 */ /* 0x000fc800078e00ff */
[----:B------:R-:W-:Y:S01]  /*e2c0*/  IMAD.HI.U32 R2, R3, R4, R2 ;  /* 0x0000000403027227 */ /* 0x000fe200078e0002 */
[----:B------:R-:W-:-:S03]  /*e2d0*/  MOV R4, R5 ;  /* 0x0000000500047202 */ /* 0x000fc60000000f00 */
[----:B------:R-:W-:-:S04]  /*e2e0*/  IMAD.MOV.U32 R3, RZ, RZ, R10 ;  /* 0x000000ffff037224 */ /* 0x000fc800078e000a */
[----:B------:R-:W-:-:S04]  /*e2f0*/  IMAD.HI.U32 R2, R2, R3, RZ ;  /* 0x0000000302027227 */ /* 0x000fc800078e00ff */
[----:B------:R-:W-:-:S05]  /*e300*/  IMAD R3, R2, R4, R3 ;  /* 0x0000000402037224 */ /* 0x000fca00078e0203 */
[----:B------:R-:W-:-:S13]  /*e310*/  ISETP.GT.U32.AND P1, PT, R6, R3, PT ;  /* 0x000000030600720c */ /* 0x000fda0003f24070 */
[----:B------:R-:W-:-:S05]  /*e320*/  @!P1 IMAD.IADD R3, R3, 0x1, -R6 ;  /* 0x0000000103039824 */ /* 0x000fca00078e0a06 */
[----:B------:R-:W-:Y:S02]  /*e330*/  ISETP.GE.U32.AND P2, PT, R3, R6, PT ;  /* 0x000000060300720c */ /* 0x000fe40003f46070 */
[----:B------:R-:W-:Y:S02]  /*e340*/  LOP3.LUT R3, R0, R7, RZ, 0x3c, !PT ;  /* 0x0000000700037212 */ /* 0x000fe400078e3cff */
[----:B------:R-:W-:Y:S02]  /*e350*/  @!P1 IADD3 R2, R2, 0x1, RZ ;  /* 0x0000000102029810 */ /* 0x000fe40007ffe0ff */
[----:B------:R-:W-:Y:S02]  /*e360*/  ISETP.GE.AND P0, PT, R3, RZ, PT ;  /* 0x000000ff0300720c */ /* 0x000fe40003f06270 */
[----:B------:R-:W-:-:S05]  /*e370*/  ISETP.NE.AND P1, PT, R7, RZ, PT ;  /* 0x000000ff0700720c */ /* 0x000fca0003f25270 */
[----:B------:R-:W-:-:S06]  /*e380*/  @P2 IADD3 R2, R2, 0x1, RZ ;  /* 0x0000000102022810 */ /* 0x000fcc0007ffe0ff */
[----:B------:R-:W-:Y:S02]  /*e390*/  @!P0 IMAD.MOV R2, RZ, RZ, -R2 ;  /* 0x000000ffff028224 */ /* 0x000fe400078e0a02 */
[----:B------:R-:W-:-:S04]  /*e3a0*/  @!P1 LOP3.LUT R2, RZ, R7, RZ, 0x33, !PT ;  /* 0x00000007ff029212 */ /* 0x000fc800078e33ff */
[----:B------:R-:W-:Y:S01]  /*e3b0*/  IADD3 R3, -R2, RZ, RZ ;  /* 0x000000ff02037210 */ /* 0x000fe20007ffe1ff */
[----:B------:R-:W-:Y:S02]  /*e3c0*/  IMAD R4, R0, R8, RZ ;  /* 0x0000000800047224 */ /* 0x000fe400078e02ff */
[C---:B------:R-:W-:Y:S02]  /*e3d0*/  IMAD R2, R7.reuse, 0x1000000, R2 ;  /* 0x0100000007027824 */ /* 0x040fe400078e0202 */
[----:B------:R-:W-:Y:S01]  /*e3e0*/  IMAD R0, R7, R3, R0 ;  /* 0x0000000307007224 */ /* 0x000fe200078e0200 */
[----:B------:R-:W-:-:S03]  /*e3f0*/  IADD3 R3, R9, -R4, RZ ;  /* 0x8000000409037210 */ /* 0x000fc60007ffe0ff */
[----:B------:R-:W-:-:S05]  /*e400*/  IMAD R0, R0, 0x10000, R2 ;  /* 0x0001000000007824 */ /* 0x000fca00078e0202 */
[----:B------:R1:W-:Y:S01]  /*e410*/  STL [R1+0x28], R0 ;  /* 0x0000280001007387 */ /* 0x0003e20000100800 */
[----:B---3--:R-:W-:-:S05]  /*e420*/  IMAD.IADD R13, R11, 0x1, R13 ;  /* 0x000000010b0d7824 */ /* 0x008fca00078e020d */
[----:B------:R1:W-:Y:S04]  /*e430*/  STL [R1+0x2c], R13 ;  /* 0x00002c0d01007387 */ /* 0x0003e80000100800 */
[----:B------:R1:W-:Y:S01]  /*e440*/  STL [R1+0x24], R3 ;  /* 0x0000240301007387 */ /* 0x0003e20000100800 */
[----:B------:R-:W-:Y:S05]  /*e450*/  BRA `(.L_x_140) ;  /* 0x0000005000007947 */ /* 0x000fea0003800000 */
.L_x_131:
[----:B------:R-:W-:Y:S01]  /*e460*/  MOV R0, c[0x0][0x53c] ;  /* 0x00014f0000007a02 */ /* 0x000fe20000000f00 */
[----:B------:R1:W-:Y:S04]  /*e470*/  STL [R1+0x20], R10 ;  /* 0x0000200a01007387 */ /* 0x0003e80000100800 */
[----:B------:R1:W-:Y:S04]  /*e480*/  STL [R1+0x24], RZ ;  /* 0x000024ff01007387 */ /* 0x0003e80000100800 */
[----:B------:R1:W-:Y:S04]  /*e490*/  STL [R1+0x28], RZ ;  /* 0x000028ff01007387 */ /* 0x0003e80000100800 */
[----:B------:R1:W-:Y:S02]  /*e4a0*/  STL [R1+0x2c], R0 ;  /* 0x00002c0001007387 */ /* 0x0003e40000100800 */
.L_x_140:
[----:B------:R-:W-:Y:S05]  /*e4b0*/  BSYNC B1 ;  /* 0x0000000000017941 */ /* 0x000fea0003800000 */
.L_x_129:
[----:B---3--:R-:W2:Y:S04]  /*e4c0*/  LDL R4, [R1+0x20] ;  /* 0x0000200001047983 */ /* 0x008ea80000100800 */
[----:B------:R-:W2:Y:S04]  /*e4d0*/  LDL R5, [R1+0x24] ;  /* 0x0000240001057983 */ /* 0x000ea80000100800 */
[----:B------:R-:W2:Y:S04]  /*e4e0*/  LDL R6, [R1+0x28] ;  /* 0x0000280001067983 */ /* 0x000ea80000100800 */
[----:B------:R-:W2:Y:S01]  /*e4f0*/  LDL R7, [R1+0x2c] ;  /* 0x00002c0001077983 */ /* 0x000ea20000100800 */
[----:B------:R-:W-:Y:S03]  /*e500*/  WARPSYNC 0xffffffff ;  /* 0xffffffff00007948 */ /* 0x000fe60003800000 */
[----:B------:R-:W-:Y:S01]  /*e510*/  BAR.SYNC.DEFER_BLOCKING 0x4, 0x80 ;  /* 0x0102000000007b1d */ /* 0x000fe20000010000 */
[----:B------:R-:W-:-:S13]  /*e520*/  ISETP.NE.AND P0, PT, R14, RZ, PT ;  /* 0x000000ff0e00720c */ /* 0x000fda0003f05270 */
[----:B--2---:R2:W-:Y:S04]  /*e530*/  @!P0 STS.128 [0x9100], R4 ;  /* 0x00910004ff008388 */ /* 0x0045e80000000c00 */
[----:B------:R-:W-:Y:S06]  /*e540*/  BAR.ARV 0x5, 0x80 ;  /* 0x0142000000007b1d */ /* 0x000fec0000002000 */
.L_x_124:
[----:B-1----:R-:W3:Y:S02]  /*e550*/  LDL R0, [R1+0x2c] ;  /* 0x00002c0001007983 */ /* 0x002ee40000100800 */
[----:B---3--:R-:W-:-:S13]  /*e560*/  ISETP.GE.AND P0, PT, R0, c[0x0][0x53c], PT ;  /* 0x00014f0000007a0c */ /* 0x008fda0003f06270 */
[----:B--2-4-:R-:W-:Y:S01]  /*e570*/  @P0 CALL.REL.NOINC `(.L_x_141) ;  /* 0x0000001000000944 */ /* 0x014fe20003c00000 */
[----:B------:R-:W-:Y:S05]  /*e580*/  BRA `(.L_x_142) ;  /* 0xffff2f2000007947 */ /* 0x000fea000383ffff */
.L_x_141:
[----:B------:R-:W-:Y:S05]  /*e590*/  EXIT ;  /* 0x000000000000794d */ /* 0x000fea0003800000 */
.L_x_32:
[----:B------:R-:W-:Y:S01]  /*e5a0*/  IMAD.MOV.U32 R0, RZ, RZ, R5 ;  /* 0x000000ffff007224 */ /* 0x000fe200078e0005 */
[----:B------:R-:W-:Y:S02]  /*e5b0*/  MOV R2, 0x1 ;  /* 0x0000000100027802 */ /* 0x000fe40000000f00 */
[----:B------:R-:W-:Y:S02]  /*e5c0*/  MOV R3, 0xe5e0 ;  /* 0x0000e5e000037802 */ /* 0x000fe40000000f00 */
[----:B------:R-:W-:Y:S05]  /*e5d0*/  CALL.REL.NOINC `($__internal_2_$__cuda_sm70_shflsync_up_p) ;  /* 0x000024c000007944 */ /* 0x000fea0003c00000 */
[----:B------:R-:W-:Y:S01]  /*e5e0*/  MOV R0, R4 ;  /* 0x0000000400007202 */ /* 0x000fe20000000f00 */
[----:B------:R-:W-:Y:S05]  /*e5f0*/  BRA `(.L_x_143) ;  /* 0xffff1e8000007947 */ /* 0x000fea000383ffff */
.L_x_33:
[----:B------:R-:W-:Y:S01]  /*e600*/  IMAD.MOV.U32 R0, RZ, RZ, R5 ;  /* 0x000000ffff007224 */ /* 0x000fe200078e0005 */
[----:B------:R-:W-:Y:S02]  /*e610*/  MOV R2, 0x2 ;  /* 0x0000000200027802 */ /* 0x000fe40000000f00 */
[----:B------:R-:W-:Y:S02]  /*e620*/  MOV R3, 0xe640 ;  /* 0x0000e64000037802 */ /* 0x000fe40000000f00 */
[----:B------:R-:W-:Y:S05]  /*e630*/  CALL.REL.NOINC `($__internal_2_$__cuda_sm70_shflsync_up_p) ;  /* 0x0000246000007944 */ /* 0x000fea0003c00000 */
[----:B------:R-:W-:Y:S01]  /*e640*/  SEL R0, R4, RZ, P4 ;  /* 0x000000ff04007207 */ /* 0x000fe20002000000 */
[----:B------:R-:W-:Y:S01]  /*e650*/  IMAD.MOV.U32 R2, RZ, RZ, 0x4 ;  /* 0x00000004ff027424 */ /* 0x000fe200078e00ff */
[----:B------:R-:W-:-:S03]  /*e660*/  MOV R3, 0xe690 ;  /* 0x0000e69000037802 */ /* 0x000fc60000000f00 */
[----:B------:R-:W-:Y:S02]  /*e670*/  IMAD.IADD R0, R5, 0x1, R0 ;  /* 0x0000000105007824 */ /* 0x000fe400078e0200 */
        /* <DEDUP_REMOVED lines=13> */
[----:B------:R-:W-:Y:S02]  /*e750*/  MOV R3, 0x1f ;  /* 0x0000001f00037802 */ /* 0x000fe40000000f00 */
[----:B------:R-:W-:Y:S01]  /*e760*/  MOV R2, 0xe7a0 ;  /* 0x0000e7a000027802 */ /* 0x000fe20000000f00 */
[----:B------:R-:W-:-:S04]  /*e770*/  IMAD.IADD R4, R0, 0x1, R4 ;  /* 0x0000000100047824 */ /* 0x000fc800078e0204 */
[----:B------:R-:W-:Y:S02]  /*e780*/  IMAD.MOV.U32 R9, RZ, RZ, R4 ;  /* 0x000000ffff097224 */ /* 0x000fe400078e0004 */
[----:B------:R-:W-:Y:S05]  /*e790*/  CALL.REL.NOINC `($__internal_1_$__cuda_sm70_shflsync_idx_p) ;  /* 0x000022b000007944 */ /* 0x000fea0003c00000 */
[----:B------:R-:W-:Y:S01]  /*e7a0*/  MOV R0, R5 ;  /* 0x0000000500007202 */ /* 0x000fe20000000f00 */
[----:B------:R-:W-:Y:S05]  /*e7b0*/  BRA `(.L_x_144) ;  /* 0xffff1dc000007947 */ /* 0x000fea000383ffff */
.L_x_35:
[----:B------:R-:W-:Y:S02]  /*e7c0*/  SEL R0, RZ, 0x1, P0 ;  /* 0x00000001ff007807 */ /* 0x000fe40000000000 */
[----:B------:R-:W-:Y:S02]  /*e7d0*/  MOV R2, 0xe7f0 ;  /* 0x0000e7f000027802 */ /* 0x000fe40000000f00 */
[----:B------:R-:W-:Y:S05]  /*e7e0*/  CALL.REL.NOINC `($__internal_3_$__cuda_sm70_votesync_ballot) ;  /* 0x0000232000007944 */ /* 0x000fea0003c00000 */
[----:B------:R-:W-:Y:S05]  /*e7f0*/  BRA `(.L_x_145) ;  /* 0xffff1e1000007947 */ /* 0x000fea000383ffff */
.L_x_36:
[----:B------:R-:W-:Y:S01]  /*e800*/  IMAD.MOV.U32 R9, RZ, RZ, R8 ;  /* 0x000000ffff097224 */ /* 0x000fe200078e0008 */
[----:B--2---:R-:W-:Y:S01]  /*e810*/  MOV R5, R14 ;  /* 0x0000000e00057202 */ /* 0x004fe20000000f00 */
[----:B------:R-:W-:Y:S01]  /*e820*/  IMAD.MOV.U32 R3, RZ, RZ, 0x1f ;  /* 0x0000001fff037424 */ /* 0x000fe200078e00ff */
[----:B------:R-:W-:Y:S02]  /*e830*/  MOV R2, 0xe850 ;  /* 0x0000e85000027802 */ /* 0x000fe40000000f00 */
[----:B-1----:R-:W-:Y:S05]  /*e840*/  CALL.REL.NOINC `($__internal_1_$__cuda_sm70_shflsync_idx_p) ;  /* 0x0000220000007944 */ /* 0x002fea0003c00000 */
[----:B------:R-:W-:Y:S01]  /*e850*/  IMAD.MOV.U32 R12, RZ, RZ, R5 ;  /* 0x000000ffff0c7224 */ /* 0x000fe200078e0005 */
[----:B------:R-:W-:Y:S01]  /*e860*/  MOV R9, R7 ;  /* 0x0000000700097202 */ /* 0x000fe20000000f00 */
[----:B------:R-:W-:Y:S01]  /*e870*/  IMAD.MOV.U32 R6, RZ, RZ, RZ ;  /* 0x000000ffff067224 */ /* 0x000fe200078e00ff */
[----:B------:R-:W-:Y:S01]  /*e880*/  MOV R5, R14 ;  /* 0x0000000e00057202 */ /* 0x000fe20000000f00 */
[----:B------:R-:W-:Y:S01]  /*e890*/  IMAD.MOV.U32 R3, RZ, RZ, 0x1f ;  /* 0x0000001fff037424 */ /* 0x000fe200078e00ff */
[----:B------:R-:W-:-:S02]  /*e8a0*/  MOV R2, 0xe8c0 ;  /* 0x0000e8c000027802 */ /* 0x000fc40000000f00 */
[----:B------:R-:W-:Y:S05]  /*e8b0*/  CALL.REL.NOINC `($__internal_1_$__cuda_sm70_shflsync_idx_p) ;  /* 0x0000219000007944 */ /* 0x000fea0003c00000 */
[----:B------:R-:W-:Y:S01]  /*e8c0*/  MOV R11, R5 ;  /* 0x00000005000b7202 */ /* 0x000fe20000000f00 */
[----:B------:R-:W-:Y:S05]  /*e8d0*/  BRA `(.L_x_146) ;  /* 0xffff1d8000007947 */ /* 0x000fea000383ffff */
.L_x_39:
[----:B------:R-:W-:Y:S01]  /*e8e0*/  IMAD.MOV.U32 R9, RZ, RZ, R4 ;  /* 0x000000ffff097224 */ /* 0x000fe200078e0004 */
[----:B------:R-:W-:-:S02]  /*e8f0*/  MOV R3, 0x1f ;  /* 0x0000001f00037802 */ /* 0x000fc40000000f00 */
[----:B------:R-:W-:Y:S02]  /*e900*/  MOV R2, 0xe920 ;  /* 0x0000e92000027802 */ /* 0x000fe40000000f00 */
[----:B-1234-:R-:W-:Y:S05]  /*e910*/  CALL.REL.NOINC `($__internal_1_$__cuda_sm70_shflsync_idx_p) ;  /* 0x0000213000007944 */ /* 0x01efea0003c00000 */
[----:B------:R-:W-:Y:S01]  /*e920*/  MOV R6, R5 ;  /* 0x0000000500067202 */ /* 0x000fe20000000f00 */
[----:B------:R-:W-:Y:S05]  /*e930*/  BRA `(.L_x_38) ;  /* 0xffff1d8000007947 */ /* 0x000fea000383ffff */
.L_x_47:
[----:B-1----:R-:W-:Y:S01]  /*e940*/  IMAD.MOV.U32 R9, RZ, RZ, R6 ;  /* 0x000000ffff097224 */ /* 0x002fe200078e0006 */
[----:B------:R-:W-:Y:S01]  /*e950*/  MOV R5, RZ ;  /* 0x000000ff00057202 */ /* 0x000fe20000000f00 */
[----:B------:R-:W-:Y:S01]  /*e960*/  IMAD.MOV.U32 R3, RZ, RZ, 0x181f ;  /* 0x0000181fff037424 */ /* 0x000fe200078e00ff */
[----:B------:R-:W-:Y:S02]  /*e970*/  MOV R2, 0xe990 ;  /* 0x0000e99000027802 */ /* 0x000fe40000000f00 */
[----:B------:R-:W-:Y:S05]  /*e980*/  CALL.REL.NOINC `($__internal_1_$__cuda_sm70_shflsync_idx_p) ;  /* 0x000020c000007944 */ /* 0x000fea0003c00000 */
[----:B------:R-:W-:Y:S01]  /*e990*/  MOV R8, R5 ;  /* 0x0000000500087202 */ /* 0x000fe20000000f00 */
[----:B------:R-:W-:Y:S05]  /*e9a0*/  BRA `(.L_x_147) ;  /* 0xffff396000007947 */ /* 0x000fea000383ffff */
.L_x_48:
[----:B------:R-:W-:Y:S01]  /*e9b0*/  IMAD.MOV.U32 R9, RZ, RZ, R7 ;  /* 0x000000ffff097224 */ /* 0x000fe200078e0007 */
[----:B------:R-:W-:Y:S01]  /*e9c0*/  MOV R5, RZ ;  /* 0x000000ff00057202 */ /* 0x000fe20000000f00 */
[----:B------:R-:W-:Y:S01]  /*e9d0*/  IMAD.MOV.U32 R3, RZ, RZ, 0x181f ;  /* 0x0000181fff037424 */ /* 0x000fe200078e00ff */
[----:B------:R-:W-:Y:S02]  /*e9e0*/  MOV R2, 0xea00 ;  /* 0x0000ea0000027802 */ /* 0x000fe40000000f00 */
[----:B-12---:R-:W-:Y:S05]  /*e9f0*/  CALL.REL.NOINC `($__internal_1_$__cuda_sm70_shflsync_idx_p) ;  /* 0x0000205000007944 */ /* 0x006fea0003c00000 */
[----:B------:R-:W-:Y:S01]  /*ea00*/  MOV R2, R5 ;  /* 0x0000000500027202 */ /* 0x000fe20000000f00 */
[----:B------:R-:W-:Y:S05]  /*ea10*/  BRA `(.L_x_148) ;  /* 0xffff391000007947 */ /* 0x000fea000383ffff */
.L_x_51:
[----:B------:R-:W-:Y:S01]  /*ea20*/  IMAD.MOV.U32 R9, RZ, RZ, R6 ;  /* 0x000000ffff097224 */ /* 0x000fe200078e0006 */
[----:B------:R-:W-:Y:S01]  /*ea30*/  MOV R5, 0x1 ;  /* 0x0000000100057802 */ /* 0x000fe20000000f00 */
[----:B--2---:R-:W-:Y:S01]  /*ea40*/  IMAD.MOV.U32 R3, RZ, RZ, 0x181f ;  /* 0x0000181fff037424 */ /* 0x004fe200078e00ff */
[----:B----4-:R-:W-:-:S02]  /*ea50*/  MOV R2, 0xea70 ;  /* 0x0000ea7000027802 */ /* 0x010fc40000000f00 */
[----:B-1-3--:R-:W-:Y:S05]  /*ea60*/  CALL.REL.NOINC `($__internal_1_$__cuda_sm70_shflsync_idx_p) ;  /* 0x00001fe000007944 */ /* 0x00afea0003c00000 */
[----:B------:R-:W-:Y:S01]  /*ea70*/  IMAD.MOV.U32 R8, RZ, RZ, R5 ;  /* 0x000000ffff087224 */ /* 0x000fe200078e0005 */
[----:B------:R-:W-:Y:S01]  /*ea80*/  MOV R5, 0x1 ;  /* 0x0000000100057802 */ /* 0x000fe20000000f00 */
[----:B------:R-:W-:Y:S01]  /*ea90*/  IMAD.MOV.U32 R9, RZ, RZ, R7 ;  /* 0x000000ffff097224 */ /* 0x000fe200078e0007 */
[----:B------:R-:W-:-:S02]  /*eaa0*/  MOV R3, 0x181f ;  /* 0x0000181f00037802 */ /* 0x000fc40000000f00 */
[----:B------:R-:W-:Y:S02]  /*eab0*/  MOV R2, 0xead0 ;  /* 0x0000ead000027802 */ /* 0x000fe40000000f00 */
[----:B------:R-:W-:Y:S05]  /*eac0*/  CALL.REL.NOINC `($__internal_1_$__cuda_sm70_shflsync_idx_p) ;  /* 0x00001f8000007944 */ /* 0x000fea0003c00000 */
[----:B------:R-:W-:Y:S01]  /*ead0*/  MOV R2, R5 ;  /* 0x0000000500027202 */ /* 0x000fe20000000f00 */
[----:B------:R-:W-:Y:S05]  /*eae0*/  BRA `(.L_x_149) ;  /* 0xffff393000007947 */ /* 0x000fea000383ffff */
.L_x_54:
[----:B------:R-:W-:Y:S01]  /*eaf0*/  IMAD.MOV.U32 R9, RZ, RZ, R6 ;  /* 0x000000ffff097224 */ /* 0x000fe200078e0006 */
[----:B------:R-:W-:Y:S01]  /*eb00*/  MOV R5, 0x2 ;  /* 0x0000000200057802 */ /* 0x000fe20000000f00 */
[----:B-1----:R-:W-:Y:S01]  /*eb10*/  IMAD.MOV.U32 R3, RZ, RZ, 0x181f ;  /* 0x0000181fff037424 */ /* 0x002fe200078e00ff */
[----:B----4-:R-:W-:Y:S02]  /*eb20*/  MOV R2, 0xeb40 ;  /* 0x0000eb4000027802 */ /* 0x010fe40000000f00 */
[----:B--23--:R-:W-:Y:S05]  /*eb30*/  CALL.REL.NOINC `($__internal_1_$__cuda_sm70_shflsync_idx_p) ;  /* 0x00001f1000007944 */ /* 0x00cfea0003c00000 */
[----:B------:R-:W-:Y:S01]  /*eb40*/  MOV R8, R5 ;  /* 0x0000000500087202 */ /* 0x000fe20000000f00 */
[----:B------:R-:W-:Y:S05]  /*eb50*/  BRA `(.L_x_150) ;  /* 0xffff39a000007947 */ /* 0x000fea000383ffff */
.L_x_55:
[----:B------:R-:W-:Y:S01]  /*eb60*/  IMAD.MOV.U32 R9, RZ, RZ, R7 ;  /* 0x000000ffff097224 */ /* 0x000fe200078e0007 */
[----:B------:R-:W-:Y:S01]  /*eb70*/  MOV R5, 0x2 ;  /* 0x0000000200057802 */ /* 0x000fe20000000f00 */
[----:B------:R-:W-:Y:S01]  /*eb80*/  IMAD.MOV.U32 R3, RZ, RZ, 0x181f ;  /* 0x0000181fff037424 */ /* 0x000fe200078e00ff */
[----:B----4-:R-:W-:Y:S02]  /*eb90*/  MOV R2, 0xebb0 ;  /* 0x0000ebb000027802 */ /* 0x010fe40000000f00 */
[----:B-123--:R-:W-:Y:S05]  /*eba0*/  CALL.REL.NOINC `($__internal_1_$__cuda_sm70_shflsync_idx_p) ;  /* 0x00001ea000007944 */ /* 0x00efea0003c00000 */
[----:B------:R-:W-:Y:S01]  /*ebb0*/  MOV R2, R5 ;  /* 0x0000000500027202 */ /* 0x000fe20000000f00 */
[----:B------:R-:W-:Y:S05]  /*ebc0*/  BRA `(.L_x_151) ;  /* 0xffff395000007947 */ /* 0x000fea000383ffff */
.L_x_58:
[----:B------:R-:W-:Y:S01]  /*ebd0*/  IMAD.MOV.U32 R9, RZ, RZ, R6 ;  /* 0x000000ffff097224 */ /* 0x000fe200078e0006 */
[----:B------:R-:W-:Y:S01]  /*ebe0*/  MOV R5, 0x3 ;  /* 0x0000000300057802 */ /* 0x000fe20000000f00 */
[----:B-1----:R-:W-:Y:S01]  /*ebf0*/  IMAD.MOV.U32 R3, RZ, RZ, 0x181f ;  /* 0x0000181fff037424 */ /* 0x002fe200078e00ff */
[----:B------:R-:W-:-:S02]  /*ec00*/  MOV R2, 0xec20 ;  /* 0x0000ec2000027802 */ /* 0x000fc40000000f00 */
[----:B--234-:R-:W-:Y:S05]  /*ec10*/  CALL.REL.NOINC `($__internal_1_$__cuda_sm70_shflsync_idx_p) ;  /* 0x00001e3000007944 */ /* 0x01cfea0003c00000 */
        /* <DEDUP_REMOVED lines=8> */
.L_x_61:
[----:B------:R-:W-:Y:S01]  /*eca0*/  IMAD.MOV.U32 R9, RZ, RZ, R6 ;  /* 0x000000ffff097224 */ /* 0x000fe200078e0006 */
[----:B------:R-:W-:Y:S01]  /*ecb0*/  MOV R5, 0x4 ;  /* 0x0000000400057802 */ /* 0x000fe20000000f00 */
[----:B-1----:R-:W-:Y:S01]  /*ecc0*/  IMAD.MOV.U32 R3, RZ, RZ, 0x181f ;  /* 0x0000181fff037424 */ /* 0x002fe200078e00ff */
[----:B------:R-:W-:Y:S02]  /*ecd0*/  MOV R2, 0xecf0 ;  /* 0x0000ecf000027802 */ /* 0x000fe40000000f00 */
[----:B--234-:R-:W-:Y:S05]  /*ece0*/  CALL.REL.NOINC `($__internal_1_$__cuda_sm70_shflsync_idx_p) ;  /* 0x00001d6000007944 */ /* 0x01cfea0003c00000 */
[----:B------:R-:W-:Y:S01]  /*ecf0*/  MOV R8, R5 ;  /* 0x0000000500087202 */ /* 0x000fe20000000f00 */
[----:B------:R-:W-:Y:S05]  /*ed00*/  BRA `(.L_x_153) ;  /* 0xffff39e000007947 */ /* 0x000fea000383ffff */
.L_x_62:
[----:B------:R-:W-:Y:S01]  /*ed10*/  IMAD.MOV.U32 R9, RZ, RZ, R7 ;  /* 0x000000ffff097224 */ /* 0x000fe200078e0007 */
[----:B------:R-:W-:Y:S01]  /*ed20*/  MOV R5, 0x4 ;  /* 0x0000000400057802 */ /* 0x000fe20000000f00 */
[----:B-1----:R-:W-:Y:S01]  /*ed30*/  IMAD.MOV.U32 R3, RZ, RZ, 0x181f ;  /* 0x0000181fff037424 */ /* 0x002fe200078e00ff */
[----:B------:R-:W-:Y:S02]  /*ed40*/  MOV R2, 0xed60 ;  /* 0x0000ed6000027802 */ /* 0x000fe40000000f00 */
[----:B--234-:R-:W-:Y:S05]  /*ed50*/  CALL.REL.NOINC `($__internal_1_$__cuda_sm70_shflsync_idx_p) ;  /* 0x00001cf000007944 */ /* 0x01cfea0003c00000 */
[----:B------:R-:W-:Y:S01]  /*ed60*/  MOV R2, R5 ;  /* 0x0000000500027202 */ /* 0x000fe20000000f00 */
[----:B------:R-:W-:Y:S05]  /*ed70*/  BRA `(.L_x_154) ;  /* 0xffff399000007947 */ /* 0x000fea000383ffff */
.L_x_65:
[----:B------:R-:W-:Y:S01]  /*ed80*/  IMAD.MOV.U32 R9, RZ, RZ, R6 ;  /* 0x000000ffff097224 */ /* 0x000fe200078e0006 */
[----:B------:R-:W-:Y:S01]  /*ed90*/  MOV R5, 0x5 ;  /* 0x0000000500057802 */ /* 0x000fe20000000f00 */
[----:B--2---:R-:W-:Y:S01]  /*eda0*/  IMAD.MOV.U32 R3, RZ, RZ, 0x181f ;  /* 0x0000181fff037424 */ /* 0x004fe200078e00ff */
[----:B---3--:R-:W-:-:S02]  /*edb0*/  MOV R2, 0xedd0 ;  /* 0x0000edd000027802 */ /* 0x008fc40000000f00 */
[----:B-1--4-:R-:W-:Y:S05]  /*edc0*/  CALL.REL.NOINC `($__internal_1_$__cuda_sm70_shflsync_idx_p) ;  /* 0x00001c8000007944 */ /* 0x012fea0003c00000 */
        /* <DEDUP_REMOVED lines=8> */
.L_x_68:
[----:B------:R-:W-:Y:S01]  /*ee50*/  IMAD.MOV.U32 R9, RZ, RZ, R6 ;  /* 0x000000ffff097224 */ /* 0x000fe200078e0006 */
[----:B------:R-:W-:Y:S01]  /*ee60*/  MOV R5, 0x6 ;  /* 0x0000000600057802 */ /* 0x000fe20000000f00 */
[----:B-1----:R-:W-:Y:S01]  /*ee70*/  IMAD.MOV.U32 R3, RZ, RZ, 0x181f ;  /* 0x0000181fff037424 */ /* 0x002fe200078e00ff */
[----:B---3--:R-:W-:Y:S02]  /*ee80*/  MOV R2, 0xeea0 ;  /* 0x0000eea000027802 */ /* 0x008fe40000000f00 */
[----:B--2-4-:R-:W-:Y:S05]  /*ee90*/  CALL.REL.NOINC `($__internal_1_$__cuda_sm70_shflsync_idx_p) ;  /* 0x00001bb000007944 */ /* 0x014fea0003c00000 */
[----:B------:R-:W-:Y:S01]  /*eea0*/  MOV R8, R5 ;  /* 0x0000000500087202 */ /* 0x000fe20000000f00 */
[----:B------:R-:W-:Y:S05]  /*eeb0*/  BRA `(.L_x_156) ;  /* 0xffff3a2000007947 */ /* 0x000fea000383ffff */
.L_x_69:
[----:B------:R-:W-:Y:S01]  /*eec0*/  IMAD.MOV.U32 R9, RZ, RZ, R7 ;  /* 0x000000ffff097224 */ /* 0x000fe200078e0007 */
[----:B------:R-:W-:Y:S01]  /*eed0*/  MOV R5, 0x6 ;  /* 0x0000000600057802 */ /* 0x000fe20000000f00 */
[----:B------:R-:W-:Y:S01]  /*eee0*/  IMAD.MOV.U32 R3, RZ, RZ, 0x181f ;  /* 0x0000181fff037424 */ /* 0x000fe200078e00ff */
[----:B---3--:R-:W-:Y:S02]  /*eef0*/  MOV R2, 0xef10 ;  /* 0x0000ef1000027802 */ /* 0x008fe40000000f00 */
[----:B-12-4-:R-:W-:Y:S05]  /*ef00*/  CALL.REL.NOINC `($__internal_1_$__cuda_sm70_shflsync_idx_p) ;  /* 0x00001b4000007944 */ /* 0x016fea0003c00000 */
[----:B------:R-:W-:Y:S01]  /*ef10*/  MOV R2, R5 ;  /* 0x0000000500027202 */ /* 0x000fe20000000f00 */
[----:B------:R-:W-:Y:S05]  /*ef20*/  BRA `(.L_x_157) ;  /* 0xffff39d000007947 */ /* 0x000fea000383ffff */
.L_x_72:
        /* <DEDUP_REMOVED lines=13> */
.L_x_77:
[----:B---3--:R2:W5:Y:S01]  /*f000*/  LDL R0, [R1] ;  /* 0x0000000001007983 */ /* 0x0085620000100800 */
[----:B-1----:R-:W-:Y:S01]  /*f010*/  IMAD.MOV.U32 R3, RZ, RZ, 0x2 ;  /* 0x00000002ff037424 */ /* 0x002fe200078e00ff */
[----:B------:R-:W-:Y:S01]  /*f020*/  MOV R10, 0x1f ;  /* 0x0000001f000a7802 */ /* 0x000fe20000000f00 */
[----:B------:R-:W-:Y:S01]  /*f030*/  IMAD.MOV.U32 R9, RZ, RZ, -0x1 ;  /* 0xffffffffff097424 */ /* 0x000fe200078e00ff */
[----:B------:R-:W-:Y:S02]  /*f040*/  MOV R2, 0xf060 ;  /* 0x0000f06000027802 */ /* 0x000fe40000000f00 */
[----:B--2--5:R-:W-:Y:S05]  /*f050*/  CALL.REL.NOINC `($__internal_0_$__cuda_sm70_shflsync_bfly_p) ;  /* 0x000019b000007944 */ /* 0x024fea0003c00000 */
[----:B------:R-:W2:Y:S01]  /*f060*/  LDL.LU R2, [R1] ;  /* 0x0000000001027983 */ /* 0x000ea20000300800 */
[----:B------:R-:W-:Y:S01]  /*f070*/  MOV R3, 0x1 ;  /* 0x0000000100037802 */ /* 0x000fe20000000f00 */
[----:B--2---:R-:W-:Y:S01]  /*f080*/  FADD.FTZ R7, R2, R0 ;  /* 0x0000000002077221 */ /* 0x004fe20000010000 */
[----:B------:R-:W-:-:S04]  /*f090*/  MOV R2, 0xf0c0 ;  /* 0x0000f0c000027802 */ /* 0x000fc80000000f00 */
[----:B------:R-:W-:Y:S02]  /*f0a0*/  MOV R0, R7 ;  /* 0x0000000700007202 */ /* 0x000fe40000000f00 */
[----:B------:R-:W-:Y:S05]  /*f0b0*/  CALL.REL.NOINC `($__internal_0_$__cuda_sm70_shflsync_bfly_p) ;  /* 0x0000195000007944 */ /* 0x000fea0003c00000 */
[----:B------:R-:W-:Y:S02]  /*f0c0*/  FADD.FTZ R4, R7, R0 ;  /* 0x0000000007047221 */ /* 0x000fe40000010000 */
[----:B------:R1:W5:Y:S01]  /*f0d0*/  LDL R0, [R1+0x4] ;  /* 0x0000040001007983 */ /* 0x0003620000100800 */
[----:B------:R-:W-:Y:S02]  /*f0e0*/  MOV R3, 0x2 ;  /* 0x0000000200037802 */ /* 0x000fe40000000f00 */
[----:B------:R-:W-:Y:S02]  /*f0f0*/  MOV R2, 0xf110 ;  /* 0x0000f11000027802 */ /* 0x000fe40000000f00 */
[----:B-1---5:R-:W-:Y:S05]  /*f100*/  CALL.REL.NOINC `($__internal_0_$__cuda_sm70_shflsync_bfly_p) ;  /* 0x0000190000007944 */ /* 0x022fea0003c00000 */
[----:B------:R-:W2:Y:S01]  /*f110*/  LDL.LU R2, [R1+0x4] ;  /* 0x0000040001027983 */ /* 0x000ea20000300800 */
        /* <DEDUP_REMOVED lines=27> */
[----:B------:R-:W-:Y:S01]  /*f2d0*/  MOV R9, R0 ;  /* 0x0000000000097202 */ /* 0x000fe20000000f00 */
[----:B------:R-:W-:Y:S05]  /*f2e0*/  BRA `(.L_x_159) ;  /* 0xffffb1f000007947 */ /* 0x000fea000383ffff */
.L_x_84:
[----:B-1-34-:R-:W-:Y:S01]  /*f2f0*/  IMAD.MOV.U32 R9, RZ, RZ, R6 ;  /* 0x000000ffff097224 */ /* 0x01afe200078e0006 */
[----:B------:R-:W-:Y:S01]  /*f300*/  MOV R5, RZ ;  /* 0x000000ff00057202 */ /* 0x000fe20000000f00 */
[----:B------:R-:W-:Y:S01]  /*f310*/  IMAD.MOV.U32 R3, RZ, RZ, 0x181f ;  /* 0x0000181fff037424 */ /* 0x000fe200078e00ff */
[----:B------:R-:W-:Y:S02]  /*f320*/  MOV R2, 0xf340 ;  /* 0x0000f34000027802 */ /* 0x000fe40000000f00 */
[----:B------:R-:W-:Y:S05]  /*f330*/  CALL.REL.NOINC `($__internal_1_$__cuda_sm70_shflsync_idx_p) ;  /* 0x0000171000007944 */ /* 0x000fea0003c00000 */
[----:B------:R-:W-:Y:S01]  /*f340*/  MOV R8, R5 ;  /* 0x0000000500087202 */ /* 0x000fe20000000f00 */
[----:B------:R-:W-:Y:S05]  /*f350*/  BRA `(.L_x_160) ;  /* 0xffffc7c000007947 */ /* 0x000fea000383ffff */
.L_x_85:
[----:B------:R-:W-:Y:S01]  /*f360*/  IMAD.MOV.U32 R9, RZ, RZ, R7 ;  /* 0x000000ffff097224 */ /* 0x000fe200078e0007 */
[----:B------:R-:W-:Y:S01]  /*f370*/  MOV R5, RZ ;  /* 0x000000ff00057202 */ /* 0x000fe20000000f00 */
[----:B------:R-:W-:Y:S01]  /*f380*/  IMAD.MOV.U32 R3, RZ, RZ, 0x181f ;  /* 0x0000181fff037424 */ /* 0x000fe200078e00ff */
[----:B------:R-:W-:Y:S02]  /*f390*/  MOV R2, 0xf3b0 ;  /* 0x0000f3b000027802 */ /* 0x000fe40000000f00 */
[----:B-12---:R-:W-:Y:S05]  /*f3a0*/  CALL.REL.NOINC `($__internal_1_$__cuda_sm70_shflsync_idx_p) ;  /* 0x000016a000007944 */ /* 0x006fea0003c00000 */
[----:B------:R-:W-:Y:S01]  /*f3b0*/  MOV R2, R5 ;  /* 0x0000000500027202 */ /* 0x000fe20000000f00 */
[----:B------:R-:W-:Y:S05]  /*f3c0*/  BRA `(.L_x_161) ;  /* 0xffffc77000007947 */ /* 0x000fea000383ffff */
.L_x_86:
[----:B------:R-:W-:Y:S01]  /*f3d0*/  IMAD.MOV.U32 R9, RZ, RZ, R6 ;  /* 0x000000ffff097224 */ /* 0x000fe200078e0006 */
[----:B------:R-:W-:Y:S01]  /*f3e0*/  MOV R5, 0x1 ;  /* 0x0000000100057802 */ /* 0x000fe20000000f00 */
[----:B--2---:R-:W-:Y:S01]  /*f3f0*/  IMAD.MOV.U32 R3, RZ, RZ, 0x181f ;  /* 0x0000181fff037424 */ /* 0x004fe200078e00ff */
[----:B------:R-:W-:-:S02]  /*f400*/  MOV R2, 0xf420 ;  /* 0x0000f42000027802 */ /* 0x000fc40000000f00 */
        /* <DEDUP_REMOVED lines=9> */
.L_x_87:
[----:B------:R-:W-:Y:S01]  /*f4a0*/  IMAD.MOV.U32 R9, RZ, RZ, R6 ;  /* 0x000000ffff097224 */ /* 0x000fe200078e0006 */
[----:B------:R-:W-:Y:S01]  /*f4b0*/  MOV R5, 0x2 ;  /* 0x0000000200057802 */ /* 0x000fe20000000f00 */
[----:B-1----:R-:W-:Y:S01]  /*f4c0*/  IMAD.MOV.U32 R3, RZ, RZ, 0x181f ;  /* 0x0000181fff037424 */ /* 0x002fe200078e00ff */
[----:B------:R-:W-:Y:S02]  /*f4d0*/  MOV R2, 0xf4f0 ;  /* 0x0000f4f000027802 */ /* 0x000fe40000000f00 */
[----:B---34-:R-:W-:Y:S05]  /*f4e0*/  CALL.REL.NOINC `($__internal_1_$__cuda_sm70_shflsync_idx_p) ;  /* 0x0000156000007944 */ /* 0x018fea0003c00000 */
[----:B------:R-:W-:Y:S01]  /*f4f0*/  MOV R8, R5 ;  /* 0x0000000500087202 */ /* 0x000fe20000000f00 */
[----:B------:R-:W-:Y:S05]  /*f500*/  BRA `(.L_x_163) ;  /* 0xffffc74000007947 */ /* 0x000fea000383ffff */
.L_x_88:
[----:B------:R-:W-:Y:S01]  /*f510*/  IMAD.MOV.U32 R9, RZ, RZ, R7 ;  /* 0x000000ffff097224 */ /* 0x000fe200078e0007 */
[----:B------:R-:W-:Y:S01]  /*f520*/  MOV R5, 0x2 ;  /* 0x0000000200057802 */ /* 0x000fe20000000f00 */
[----:B-1----:R-:W-:Y:S01]  /*f530*/  IMAD.MOV.U32 R3, RZ, RZ, 0x181f ;  /* 0x0000181fff037424 */ /* 0x002fe200078e00ff */
[----:B------:R-:W-:Y:S02]  /*f540*/  MOV R2, 0xf560 ;  /* 0x0000f56000027802 */ /* 0x000fe40000000f00 */
[----:B--234-:R-:W-:Y:S05]  /*f550*/  CALL.REL.NOINC `($__internal_1_$__cuda_sm70_shflsync_idx_p) ;  /* 0x000014f000007944 */ /* 0x01cfea0003c00000 */
[----:B------:R-:W-:Y:S01]  /*f560*/  MOV R2, R5 ;  /* 0x0000000500027202 */ /* 0x000fe20000000f00 */
[----:B------:R-:W-:Y:S05]  /*f570*/  BRA `(.L_x_164) ;  /* 0xffffc6f000007947 */ /* 0x000fea000383ffff */
.L_x_89:
[----:B------:R-:W-:Y:S01]  /*f580*/  IMAD.MOV.U32 R9, RZ, RZ, R6 ;  /* 0x000000ffff097224 */ /* 0x000fe200078e0006 */
[----:B------:R-:W-:Y:S01]  /*f590*/  MOV R5, 0x3 ;  /* 0x0000000300057802 */ /* 0x000fe20000000f00 */
[----:B--2---:R-:W-:Y:S01]  /*f5a0*/  IMAD.MOV.U32 R3, RZ, RZ, 0x181f ;  /* 0x0000181fff037424 */ /* 0x004fe200078e00ff */
[----:B------:R-:W-:-:S02]  /*f5b0*/  MOV R2, 0xf5d0 ;  /* 0x0000f5d000027802 */ /* 0x000fc40000000f00 */
[----:B-1-34-:R-:W-:Y:S05]  /*f5c0*/  CALL.REL.NOINC `($__internal_1_$__cuda_sm70_shflsync_idx_p) ;  /* 0x0000148000007944 */ /* 0x01afea0003c00000 */
        /* <DEDUP_REMOVED lines=8> */
.L_x_90:
[----:B------:R-:W-:Y:S01]  /*f650*/  IMAD.MOV.U32 R9, RZ, RZ, R6 ;  /* 0x000000ffff097224 */ /* 0x000fe200078e0006 */
[----:B------:R-:W-:Y:S01]  /*f660*/  MOV R5, 0x4 ;  /* 0x0000000400057802 */ /* 0x000fe20000000f00 */
[----:B--2---:R-:W-:Y:S01]  /*f670*/  IMAD.MOV.U32 R3, RZ, RZ, 0x181f ;  /* 0x0000181fff037424 */ /* 0x004fe200078e00ff */
[----:B------:R-:W-:Y:S02]  /*f680*/  MOV R2, 0xf6a0 ;  /* 0x0000f6a000027802 */ /* 0x000fe40000000f00 */
[----:B-1-34-:R-:W-:Y:S05]  /*f690*/  CALL.REL.NOINC `($__internal_1_$__cuda_sm70_shflsync_idx_p) ;  /* 0x000013b000007944 */ /* 0x01afea0003c00000 */
[----:B------:R-:W-:Y:S01]  /*f6a0*/  MOV R8, R5 ;  /* 0x0000000500087202 */ /* 0x000fe20000000f00 */
[----:B------:R-:W-:Y:S05]  /*f6b0*/  BRA `(.L_x_166) ;  /* 0xffffc6c000007947 */ /* 0x000fea000383ffff */
.L_x_91:
[----:B------:R-:W-:Y:S01]  /*f6c0*/  IMAD.MOV.U32 R9, RZ, RZ, R7 ;  /* 0x000000ffff097224 */ /* 0x000fe200078e0007 */
[----:B------:R-:W-:Y:S01]  /*f6d0*/  MOV R5, 0x4 ;  /* 0x0000000400057802 */ /* 0x000fe20000000f00 */
[----:B--2---:R-:W-:Y:S01]  /*f6e0*/  IMAD.MOV.U32 R3, RZ, RZ, 0x181f ;  /* 0x0000181fff037424 */ /* 0x004fe200078e00ff */
[----:B------:R-:W-:Y:S02]  /*f6f0*/  MOV R2, 0xf710 ;  /* 0x0000f71000027802 */ /* 0x000fe40000000f00 */
[----:B-1-34-:R-:W-:Y:S05]  /*f700*/  CALL.REL.NOINC `($__internal_1_$__cuda_sm70_shflsync_idx_p) ;  /* 0x0000134000007944 */ /* 0x01afea0003c00000 */
[----:B------:R-:W-:Y:S01]  /*f710*/  MOV R2, R5 ;  /* 0x0000000500027202 */ /* 0x000fe20000000f00 */
[----:B------:R-:W-:Y:S05]  /*f720*/  BRA `(.L_x_167) ;  /* 0xffffc67000007947 */ /* 0x000fea000383ffff */
.L_x_92:
        /* <DEDUP_REMOVED lines=13> */
.L_x_93:
[----:B------:R-:W-:Y:S01]  /*f800*/  IMAD.MOV.U32 R9, RZ, RZ, R6 ;  /* 0x000000ffff097224 */ /* 0x000fe200078e0006 */
[----:B------:R-:W-:Y:S01]  /*f810*/  MOV R5, 0x6 ;  /* 0x0000000600057802 */ /* 0x000fe20000000f00 */
[----:B--2---:R-:W-:Y:S01]  /*f820*/  IMAD.MOV.U32 R3, RZ, RZ, 0x181f ;  /* 0x0000181fff037424 */ /* 0x004fe200078e00ff */
[----:B------:R-:W-:Y:S02]  /*f830*/  MOV R2, 0xf850 ;  /* 0x0000f85000027802 */ /* 0x000fe40000000f00 */
[----:B-1--4-:R-:W-:Y:S05]  /*f840*/  CALL.REL.NOINC `($__internal_1_$__cuda_sm70_shflsync_idx_p) ;  /* 0x0000120000007944 */ /* 0x012fea0003c00000 */
[----:B------:R-:W-:Y:S01]  /*f850*/  MOV R8, R5 ;  /* 0x0000000500087202 */ /* 0x000fe20000000f00 */
[----:B------:R-:W-:Y:S05]  /*f860*/  BRA `(.L_x_169) ;  /* 0xffffc64000007947 */ /* 0x000fea000383ffff */
.L_x_94:
[----:B------:R-:W-:Y:S01]  /*f870*/  IMAD.MOV.U32 R9, RZ, RZ, R7 ;  /* 0x000000ffff097224 */ /* 0x000fe200078e0007 */
[----:B------:R-:W-:Y:S01]  /*f880*/  MOV R5, 0x6 ;  /* 0x0000000600057802 */ /* 0x000fe20000000f00 */
[----:B--2---:R-:W-:Y:S01]  /*f890*/  IMAD.MOV.U32 R3, RZ, RZ, 0x181f ;  /* 0x0000181fff037424 */ /* 0x004fe200078e00ff */
[----:B------:R-:W-:Y:S02]  /*f8a0*/  MOV R2, 0xf8c0 ;  /* 0x0000f8c000027802 */ /* 0x000fe40000000f00 */
[----:B-1-34-:R-:W-:Y:S05]  /*f8b0*/  CALL.REL.NOINC `($__internal_1_$__cuda_sm70_shflsync_idx_p) ;  /* 0x0000119000007944 */ /* 0x01afea0003c00000 */
[----:B------:R-:W-:Y:S01]  /*f8c0*/  MOV R2, R5 ;  /* 0x0000000500027202 */ /* 0x000fe20000000f00 */
[----:B------:R-:W-:Y:S05]  /*f8d0*/  BRA `(.L_x_170) ;  /* 0xffffc5f000007947 */ /* 0x000fea000383ffff */
.L_x_95:
[----:B------:R-:W-:Y:S01]  /*f8e0*/  IMAD.MOV.U32 R9, RZ, RZ, R6 ;  /* 0x000000ffff097224 */ /* 0x000fe200078e0006 */
[----:B------:R-:W-:Y:S01]  /*f8f0*/  MOV R5, 0x7 ;  /* 0x0000000700057802 */ /* 0x000fe20000000f00 */
[----:B-1----:R-:W-:Y:S01]  /*f900*/  IMAD.MOV.U32 R3, RZ, RZ, 0x181f ;  /* 0x0000181fff037424 */ /* 0x002fe200078e00ff */
[----:B------:R-:W-:-:S02]  /*f910*/  MOV R2, 0xf930 ;  /* 0x0000f93000027802 */ /* 0x000fc40000000f00 */
[----:B--2-4-:R-:W-:Y:S05]  /*f920*/  CALL.REL.NOINC `($__internal_1_$__cuda_sm70_shflsync_idx_p) ;  /* 0x0000112000007944 */ /* 0x014fea0003c00000 */
        /* <DEDUP_REMOVED lines=8> */
.L_x_97:
[----:B------:R-:W-:Y:S01]  /*f9b0*/  IMAD.MOV.U32 R9, RZ, RZ, R13 ;  /* 0x000000ffff097224 */ /* 0x000fe200078e000d */
[----:B------:R-:W-:Y:S01]  /*f9c0*/  MOV R5, RZ ;  /* 0x000000ff00057202 */ /* 0x000fe20000000f00 */
[----:B------:R-:W-:Y:S01]  /*f9d0*/  IMAD.MOV.U32 R3, RZ, RZ, 0x1c1f ;  /* 0x00001c1fff037424 */ /* 0x000fe200078e00ff */
[----:B------:R-:W-:Y:S02]  /*f9e0*/  MOV R2, 0xfa00 ;  /* 0x0000fa0000027802 */ /* 0x000fe40000000f00 */
[----:B------:R-:W-:Y:S05]  /*f9f0*/  CALL.REL.NOINC `($__internal_1_$__cuda_sm70_shflsync_idx_p) ;  /* 0x0000105000007944 */ /* 0x000fea0003c00000 */
[----:B------:R-:W-:Y:S01]  /*fa00*/  MOV R12, R5 ;  /* 0x00000005000c7202 */ /* 0x000fe20000000f00 */
[----:B------:R-:W-:Y:S05]  /*fa10*/  BRA `(.L_x_172) ;  /* 0xffffc7e000007947 */ /* 0x000fea000383ffff */
.L_x_98:
[----:B------:R-:W-:Y:S01]  /*fa20*/  IMAD.MOV.U32 R9, RZ, RZ, R20 ;  /* 0x000000ffff097224 */ /* 0x000fe200078e0014 */
[----:B------:R-:W-:Y:S01]  /*fa30*/  MOV R5, RZ ;  /* 0x000000ff00057202 */ /* 0x000fe20000000f00 */
[----:B------:R-:W-:Y:S01]  /*fa40*/  IMAD.MOV.U32 R3, RZ, RZ, 0x1c1f ;  /* 0x00001c1fff037424 */ /* 0x000fe200078e00ff */
[----:B------:R-:W-:Y:S02]  /*fa50*/  MOV R2, 0xfa70 ;  /* 0x0000fa7000027802 */ /* 0x000fe40000000f00 */
[----:B-12---:R-:W-:Y:S05]  /*fa60*/  CALL.REL.NOINC `($__internal_1_$__cuda_sm70_shflsync_idx_p) ;  /* 0x00000fe000007944 */ /* 0x006fea0003c00000 */
[----:B------:R-:W-:Y:S01]  /*fa70*/  MOV R2, R5 ;  /* 0x0000000500027202 */ /* 0x000fe20000000f00 */
[----:B------:R-:W-:Y:S05]  /*fa80*/  BRA `(.L_x_173) ;  /* 0xffffc79000007947 */ /* 0x000fea000383ffff */
.L_x_101:
        /* <DEDUP_REMOVED lines=13> */
.L_x_104:
[----:B------:R-:W-:Y:S01]  /*fb60*/  IMAD.MOV.U32 R9, RZ, RZ, R13 ;  /* 0x000000ffff097224 */ /* 0x000fe200078e000d */
[----:B------:R-:W-:Y:S01]  /*fb70*/  MOV R5, 0x2 ;  /* 0x0000000200057802 */ /* 0x000fe20000000f00 */
[----:B--2---:R-:W-:Y:S01]  /*fb80*/  IMAD.MOV.U32 R3, RZ, RZ, 0x1c1f ;  /* 0x00001c1fff037424 */ /* 0x004fe200078e00ff */
[----:B----4-:R-:W-:Y:S02]  /*fb90*/  MOV R2, 0xfbb0 ;  /* 0x0000fbb000027802 */ /* 0x010fe40000000f00 */
[----:B-1-3--:R-:W-:Y:S05]  /*fba0*/  CALL.REL.NOINC `($__internal_1_$__cuda_sm70_shflsync_idx_p) ;  /* 0x00000ea000007944 */ /* 0x00afea0003c00000 */
[----:B------:R-:W-:Y:S01]  /*fbb0*/  MOV R12, R5 ;  /* 0x00000005000c7202 */ /* 0x000fe20000000f00 */
[----:B------:R-:W-:Y:S05]  /*fbc0*/  BRA `(.L_x_175) ;  /* 0xffffcc0000007947 */ /* 0x000fea000383ffff */
.L_x_105:
[----:B------:R-:W-:Y:S01]  /*fbd0*/  IMAD.MOV.U32 R9, RZ, RZ, R20 ;  /* 0x000000ffff097224 */ /* 0x000fe200078e0014 */
[----:B------:R-:W-:Y:S01]  /*fbe0*/  MOV R5, 0x2 ;  /* 0x0000000200057802 */ /* 0x000fe20000000f00 */
[----:B--2---:R-:W-:Y:S01]  /*fbf0*/  IMAD.MOV.U32 R3, RZ, RZ, 0x1c1f ;  /* 0x00001c1fff037424 */ /* 0x004fe200078e00ff */
[----:B----4-:R-:W-:Y:S02]  /*fc00*/  MOV R2, 0xfc20 ;  /* 0x0000fc2000027802 */ /* 0x010fe40000000f00 */
[----:B-1-3--:R-:W-:Y:S05]  /*fc10*/  CALL.REL.NOINC `($__internal_1_$__cuda_sm70_shflsync_idx_p) ;  /* 0x00000e3000007944 */ /* 0x00afea0003c00000 */
[----:B------:R-:W-:Y:S01]  /*fc20*/  MOV R2, R5 ;  /* 0x0000000500027202 */ /* 0x000fe20000000f00 */
[----:B------:R-:W-:Y:S05]  /*fc30*/  BRA `(.L_x_176) ;  /* 0xffffcbb000007947 */ /* 0x000fea000383ffff */
.L_x_108:
[----:B------:R-:W-:Y:S01]  /*fc40*/  IMAD.MOV.U32 R9, RZ, RZ, R13 ;  /* 0x000000ffff097224 */ /* 0x000fe200078e000d */
[----:B------:R-:W-:Y:S01]  /*fc50*/  MOV R5, 0x3 ;  /* 0x0000000300057802 */ /* 0x000fe20000000f00 */
[----:B-1----:R-:W-:Y:S01]  /*fc60*/  IMAD.MOV.U32 R3, RZ, RZ, 0x1c1f ;  /* 0x00001c1fff037424 */ /* 0x002fe200078e00ff */
[----:B----4-:R-:W-:-:S02]  /*fc70*/  MOV R2, 0xfc90 ;  /* 0x0000fc9000027802 */ /* 0x010fc40000000f00 */
[----:B--23--:R-:W-:Y:S05]  /*fc80*/  CALL.REL.NOINC `($__internal_1_$__cuda_sm70_shflsync_idx_p) ;  /* 0x00000dc000007944 */ /* 0x00cfea0003c00000 */
        /* <DEDUP_REMOVED lines=8> */
.L_x_112:
[----:B------:R-:W-:Y:S01]  /*fd10*/  IMAD.MOV.U32 R9, RZ, RZ, R6 ;  /* 0x000000ffff097224 */ /* 0x000fe200078e0006 */
[----:B------:R-:W-:Y:S01]  /*fd20*/  MOV R5, RZ ;  /* 0x000000ff00057202 */ /* 0x000fe20000000f00 */
[----:B------:R-:W-:Y:S01]  /*fd30*/  IMAD.MOV.U32 R3, RZ, RZ, 0x181f ;  /* 0x0000181fff037424 */ /* 0x000fe200078e00ff */
[----:B------:R-:W-:Y:S02]  /*fd40*/  MOV R2, 0xfd60 ;  /* 0x0000fd6000027802 */ /* 0x000fe40000000f00 */
[----:B------:R-:W-:Y:S05]  /*fd50*/  CALL.REL.NOINC `($__internal_1_$__cuda_sm70_shflsync_idx_p) ;  /* 0x00000cf000007944 */ /* 0x000fea0003c00000 */
[----:B------:R-:W-:Y:S01]  /*fd60*/  MOV R8, R5 ;  /* 0x0000000500087202 */ /* 0x000fe20000000f00 */
[----:B------:R-:W-:Y:S05]  /*fd70*/  BRA `(.L_x_178) ;  /* 0xffffd6f000007947 */ /* 0x000fea000383ffff */
.L_x_113:
[----:B------:R-:W-:Y:S01]  /*fd80*/  IMAD.MOV.U32 R9, RZ, RZ, R7 ;  /* 0x000000ffff097224 */ /* 0x000fe200078e0007 */
[----:B------:R-:W-:Y:S01]  /*fd90*/  MOV R5, RZ ;  /* 0x000000ff00057202 */ /* 0x000fe20000000f00 */
[----:B------:R-:W-:Y:S01]  /*fda0*/  IMAD.MOV.U32 R3, RZ, RZ, 0x181f ;  /* 0x0000181fff037424 */ /* 0x000fe200078e00ff */
[----:B------:R-:W-:Y:S02]  /*fdb0*/  MOV R2, 0xfdd0 ;  /* 0x0000fdd000027802 */ /* 0x000fe40000000f00 */
[----:B-12---:R-:W-:Y:S05]  /*fdc0*/  CALL.REL.NOINC `($__internal_1_$__cuda_sm70_shflsync_idx_p) ;  /* 0x00000c8000007944 */ /* 0x006fea0003c00000 */
[----:B------:R-:W-:Y:S01]  /*fdd0*/  MOV R2, R5 ;  /* 0x0000000500027202 */ /* 0x000fe20000000f00 */
[----:B------:R-:W-:Y:S05]  /*fde0*/  BRA `(.L_x_179) ;  /* 0xffffd6a000007947 */ /* 0x000fea000383ffff */
.L_x_114:
        /* <DEDUP_REMOVED lines=13> */
.L_x_115:
[----:B------:R-:W-:Y:S01]  /*fec0*/  IMAD.MOV.U32 R9, RZ, RZ, R6 ;  /* 0x000000ffff097224 */ /* 0x000fe200078e0006 */
[----:B------:R-:W-:Y:S01]  /*fed0*/  MOV R5, 0x2 ;  /* 0x0000000200057802 */ /* 0x000fe20000000f00 */
[----:B-1----:R-:W-:Y:S01]  /*fee0*/  IMAD.MOV.U32 R3, RZ, RZ, 0x181f ;  /* 0x0000181fff037424 */ /* 0x002fe200078e00ff */
[----:B------:R-:W-:Y:S02]  /*fef0*/  MOV R2, 0xff10 ;  /* 0x0000ff1000027802 */ /* 0x000fe40000000f00 */
[----:B---34-:R-:W-:Y:S05]  /*ff00*/  CALL.REL.NOINC `($__internal_1_$__cuda_sm70_shflsync_idx_p) ;  /* 0x00000b4000007944 */ /* 0x018fea0003c00000 */
[----:B------:R-:W-:Y:S01]  /*ff10*/  MOV R8, R5 ;  /* 0x0000000500087202 */ /* 0x000fe20000000f00 */
[----:B------:R-:W-:Y:S05]  /*ff20*/  BRA `(.L_x_181) ;  /* 0xffffd67000007947 */ /* 0x000fea000383ffff */
.L_x_116:
[----:B------:R-:W-:Y:S01]  /*ff30*/  IMAD.MOV.U32 R9, RZ, RZ, R7 ;  /* 0x000000ffff097224 */ /* 0x000fe200078e0007 */
[----:B------:R-:W-:Y:S01]  /*ff40*/  MOV R5, 0x2 ;  /* 0x0000000200057802 */ /* 0x000fe20000000f00 */
[----:B-1----:R-:W-:Y:S01]  /*ff50*/  IMAD.MOV.U32 R3, RZ, RZ, 0x181f ;  /* 0x0000181fff037424 */ /* 0x002fe200078e00ff */
[----:B------:R-:W-:Y:S02]  /*ff60*/  MOV R2, 0xff80 ;  /* 0x0000ff8000027802 */ /* 0x000fe40000000f00 */
[----:B--234-:R-:W-:Y:S05]  /*ff70*/  CALL.REL.NOINC `($__internal_1_$__cuda_sm70_shflsync_idx_p) ;  /* 0x00000ad000007944 */ /* 0x01cfea0003c00000 */
[----:B------:R-:W-:Y:S01]  /*ff80*/  MOV R2, R5 ;  /* 0x0000000500027202 */ /* 0x000fe20000000f00 */
[----:B------:R-:W-:Y:S05]  /*ff90*/  BRA `(.L_x_182) ;  /* 0xffffd62000007947 */ /* 0x000fea000383ffff */
.L_x_117:
        /* <DEDUP_REMOVED lines=13> */
.L_x_118:
[----:B------:R-:W-:Y:S01]  /*10070*/  IMAD.MOV.U32 R9, RZ, RZ, R6 ;  /* 0x000000ffff097224 */ /* 0x000fe200078e0006 */
[----:B------:R-:W-:Y:S01]  /*10080*/  MOV R5, 0x4 ;  /* 0x0000000400057802 */ /* 0x000fe20000000f00 */
[----:B--2---:R-:W-:Y:S01]  /*10090*/  IMAD.MOV.U32 R3, RZ, RZ, 0x181f ;  /* 0x0000181fff037424 */ /* 0x004fe200078e00ff */
[----:B------:R-:W-:Y:S02]  /*100a0*/  MOV R2, 0x100c0 ;  /* 0x000100c000027802 */ /* 0x000fe40000000f00 */
[----:B-1-34-:R-:W-:Y:S05]  /*100b0*/  CALL.REL.NOINC `($__internal_1_$__cuda_sm70_shflsync_idx_p) ;  /* 0x0000099000007944 */ /* 0x01afea0003c00000 */
[----:B------:R-:W-:Y:S01]  /*100c0*/  MOV R8, R5 ;  /* 0x0000000500087202 */ /* 0x000fe20000000f00 */
[----:B------:R-:W-:Y:S05]  /*100d0*/  BRA `(.L_x_184) ;  /* 0xffffd5f000007947 */ /* 0x000fea000383ffff */
.L_x_119:
[----:B------:R-:W-:Y:S01]  /*100e0*/  IMAD.MOV.U32 R9, RZ, RZ, R7 ;  /* 0x000000ffff097224 */ /* 0x000fe200078e0007 */
[----:B------:R-:W-:Y:S01]  /*100f0*/  MOV R5, 0x4 ;  /* 0x0000000400057802 */ /* 0x000fe20000000f00 */
[----:B--2---:R-:W-:Y:S01]  /*10100*/  IMAD.MOV.U32 R3, RZ, RZ, 0x181f ;  /* 0x0000181fff037424 */ /* 0x004fe200078e00ff */
[----:B------:R-:W-:Y:S02]  /*10110*/  MOV R2, 0x10130 ;  /* 0x0001013000027802 */ /* 0x000fe40000000f00 */
[----:B-1-34-:R-:W-:Y:S05]  /*10120*/  CALL.REL.NOINC `($__internal_1_$__cuda_sm70_shflsync_idx_p) ;  /* 0x0000092000007944 */ /* 0x01afea0003c00000 */
[----:B------:R-:W-:Y:S01]  /*10130*/  MOV R2, R5 ;  /* 0x0000000500027202 */ /* 0x000fe20000000f00 */
[----:B------:R-:W-:Y:S05]  /*10140*/  BRA `(.L_x_185) ;  /* 0xffffd5a000007947 */ /* 0x000fea000383ffff */
.L_x_120:
        /* <DEDUP_REMOVED lines=13> */
.L_x_121:
[----:B------:R-:W-:Y:S01]  /*10220*/  IMAD.MOV.U32 R9, RZ, RZ, R6 ;  /* 0x000000ffff097224 */ /* 0x000fe200078e0006 */
[----:B------:R-:W-:Y:S01]  /*10230*/  MOV R5, 0x6 ;  /* 0x0000000600057802 */ /* 0x000fe20000000f00 */
[----:B--2---:R-:W-:Y:S01]  /*10240*/  IMAD.MOV.U32 R3, RZ, RZ, 0x181f ;  /* 0x0000181fff037424 */ /* 0x004fe200078e00ff */
[----:B------:R-:W-:Y:S02]  /*10250*/  MOV R2, 0x10270 ;  /* 0x0001027000027802 */ /* 0x000fe40000000f00 */
[----:B-1--4-:R-:W-:Y:S05]  /*10260*/  CALL.REL.NOINC `($__internal_1_$__cuda_sm70_shflsync_idx_p) ;  /* 0x000007e000007944 */ /* 0x012fea0003c00000 */
[----:B------:R-:W-:Y:S01]  /*10270*/  MOV R8, R5 ;  /* 0x0000000500087202 */ /* 0x000fe20000000f00 */
[----:B------:R-:W-:Y:S05]  /*10280*/  BRA `(.L_x_187) ;  /* 0xffffd57000007947 */ /* 0x000fea000383ffff */
.L_x_122:
[----:B------:R-:W-:Y:S01]  /*10290*/  IMAD.MOV.U32 R9, RZ, RZ, R7 ;  /* 0x000000ffff097224 */ /* 0x000fe200078e0007 */
[----:B------:R-:W-:Y:S01]  /*102a0*/  MOV R5, 0x6 ;  /* 0x0000000600057802 */ /* 0x000fe20000000f00 */
[----:B--2---:R-:W-:Y:S01]  /*102b0*/  IMAD.MOV.U32 R3, RZ, RZ, 0x181f ;  /* 0x0000181fff037424 */ /* 0x004fe200078e00ff */
[----:B------:R-:W-:Y:S02]  /*102c0*/  MOV R2, 0x102e0 ;  /* 0x000102e000027802 */ /* 0x000fe40000000f00 */
[----:B-1-34-:R-:W-:Y:S05]  /*102d0*/  CALL.REL.NOINC `($__internal_1_$__cuda_sm70_shflsync_idx_p) ;  /* 0x0000077000007944 */ /* 0x01afea0003c00000 */
[----:B------:R-:W-:Y:S01]  /*102e0*/  MOV R2, R5 ;  /* 0x0000000500027202 */ /* 0x000fe20000000f00 */
[----:B------:R-:W-:Y:S05]  /*102f0*/  BRA `(.L_x_188) ;  /* 0xffffd52000007947 */ /* 0x000fea000383ffff */
.L_x_123:
        /* <DEDUP_REMOVED lines=13> */
.L_x_125:
[----:B------:R-:W-:Y:S01]  /*103d0*/  IMAD.MOV.U32 R9, RZ, RZ, R70 ;  /* 0x000000ffff097224 */ /* 0x000fe200078e0046 */
[----:B------:R-:W-:Y:S01]  /*103e0*/  MOV R5, RZ ;  /* 0x000000ff00057202 */ /* 0x000fe20000000f00 */
[----:B----4-:R-:W-:Y:S01]  /*103f0*/  IMAD.MOV.U32 R3, RZ, RZ, 0x1f ;  /* 0x0000001fff037424 */ /* 0x010fe200078e00ff */
[----:B------:R-:W-:Y:S02]  /*10400*/  MOV R2, 0x10420 ;  /* 0x0001042000027802 */ /* 0x000fe40000000f00 */
[----:B------:R-:W-:Y:S05]  /*10410*/  CALL.REL.NOINC `($__internal_1_$__cuda_sm70_shflsync_idx_p) ;  /* 0x0000063000007944 */ /* 0x000fea0003c00000 */
[----:B------:R-:W-:Y:S01]  /*10420*/  MOV R10, R5 ;  /* 0x00000005000a7202 */ /* 0x000fe20000000f00 */
[----:B------:R-:W-:Y:S05]  /*10430*/  BRA `(.L_x_190) ;  /* 0xffffd5d000007947 */ /* 0x000fea000383ffff */
.L_x_126:
[----:B------:R-:W-:Y:S01]  /*10440*/  IMAD.MOV.U32 R9, RZ, RZ, R70 ;  /* 0x000000ffff097224 */ /* 0x000fe200078e0046 */
[----:B------:R-:W-:Y:S01]  /*10450*/  MOV R5, 0x1 ;  /* 0x0000000100057802 */ /* 0x000fe20000000f00 */
[----:B----4-:R-:W-:Y:S01]  /*10460*/  IMAD.MOV.U32 R3, RZ, RZ, 0x1f ;  /* 0x0000001fff037424 */ /* 0x010fe200078e00ff */
[----:B------:R-:W-:Y:S02]  /*10470*/  MOV R2, 0x10490 ;  /* 0x0001049000027802 */ /* 0x000fe40000000f00 */
[----:B-12---:R-:W-:Y:S05]  /*10480*/  CALL.REL.NOINC `($__internal_1_$__cuda_sm70_shflsync_idx_p) ;  /* 0x000005c000007944 */ /* 0x006fea0003c00000 */
[----:B------:R-:W-:Y:S01]  /*10490*/  MOV R8, R5 ;  /* 0x0000000500087202 */ /* 0x000fe20000000f00 */
[----:B------:R-:W-:Y:S05]  /*104a0*/  BRA `(.L_x_191) ;  /* 0xffffd58000007947 */ /* 0x000fea000383ffff */
.L_x_127:
[----:B------:R-:W-:Y:S02]  /*104b0*/  MOV R2, 0x1 ;  /* 0x0000000100027802 */ /* 0x000fe40000000f00 */
[----:B------:R-:W-:-:S02]  /*104c0*/  MOV R3, 0x104e0 ;  /* 0x000104e000037802 */ /* 0x000fc40000000f00 */
[----:B-123--:R-:W-:Y:S05]  /*104d0*/  CALL.REL.NOINC `($__internal_2_$__cuda_sm70_shflsync_up_p) ;  /* 0x000005c000007944 */ /* 0x00efea0003c00000 */
[----:B------:R-:W-:Y:S05]  /*104e0*/  BRA `(.L_x_192) ;  /* 0xffffd67000007947 */ /* 0x000fea000383ffff */
.L_x_128:
[----:B------:R-:W-:Y:S02]  /*104f0*/  MOV R2, 0x2 ;  /* 0x0000000200027802 */ /* 0x000fe40000000f00 */
[----:B------:R-:W-:-:S02]  /*10500*/  MOV R3, 0x10520 ;  /* 0x0001052000037802 */ /* 0x000fc40000000f00 */
[----:B-12---:R-:W-:Y:S05]  /*10510*/  CALL.REL.NOINC `($__internal_2_$__cuda_sm70_shflsync_up_p) ;  /* 0x0000058000007944 */ /* 0x006fea0003c00000 */
        /* <DEDUP_REMOVED lines=24> */
.L_x_132:
[----:B------:R-:W-:Y:S02]  /*106a0*/  MOV R2, 0x1 ;  /* 0x0000000100027802 */ /* 0x000fe40000000f00 */
[----:B------:R-:W-:Y:S02]  /*106b0*/  MOV R3, 0x106d0 ;  /* 0x000106d000037802 */ /* 0x000fe40000000f00 */
[----:B------:R-:W-:Y:S05]  /*106c0*/  CALL.REL.NOINC `($__internal_2_$__cuda_sm70_shflsync_up_p) ;  /* 0x000003d000007944 */ /* 0x000fea0003c00000 */
[----:B------:R-:W-:Y:S01]  /*106d0*/  MOV R2, R4 ;  /* 0x0000000400027202 */ /* 0x000fe20000000f00 */
[----:B------:R-:W-:Y:S05]  /*106e0*/  BRA `(.L_x_194) ;  /* 0xffffd6d000007947 */ /* 0x000fea000383ffff */
.L_x_133:
        /* <DEDUP_REMOVED lines=27> */
.L_x_135:
[----:B------:R-:W-:Y:S02]  /*108a0*/  SEL R0, RZ, 0x1, P0 ;  /* 0x00000001ff007807 */ /* 0x000fe40000000000 */
[----:B------:R-:W-:Y:S02]  /*108b0*/  MOV R2, 0x108d0 ;  /* 0x000108d000027802 */ /* 0x000fe40000000f00 */
[----:B---3--:R-:W-:Y:S05]  /*108c0*/  CALL.REL.NOINC `($__internal_3_$__cuda_sm70_votesync_ballot) ;  /* 0x0000024000007944 */ /* 0x008fea0003c00000 */
[----:B------:R-:W-:Y:S05]  /*108d0*/  BRA `(.L_x_196) ;  /* 0xffffd67000007947 */ /* 0x000fea000383ffff */
.L_x_136:
[----:B------:R-:W-:Y:S01]  /*108e0*/  IMAD.MOV.U32 R9, RZ, RZ, R6 ;  /* 0x000000ffff097224 */ /* 0x000fe200078e0006 */
[----:B--2---:R-:W-:Y:S01]  /*108f0*/  MOV R5, R11 ;  /* 0x0000000b00057202 */ /* 0x004fe20000000f00 */
[----:B------:R-:W-:Y:S01]  /*10900*/  IMAD.MOV.U32 R3, RZ, RZ, 0x1f ;  /* 0x0000001fff037424 */ /* 0x000fe200078e00ff */
[----:B------:R-:W-:Y:S02]  /*10910*/  MOV R2, 0x10930 ;  /* 0x0001093000027802 */ /* 0x000fe40000000f00 */
[----:B-1-3--:R-:W-:Y:S05]  /*10920*/  CALL.REL.NOINC `($__internal_1_$__cuda_sm70_shflsync_idx_p) ;  /* 0x0000012000007944 */ /* 0x00afea0003c00000 */
[----:B------:R-:W-:Y:S01]  /*10930*/  IMAD.MOV.U32 R8, RZ, RZ, R5 ;  /* 0x000000ffff087224 */ /* 0x000fe200078e0005 */
[----:B------:R-:W-:Y:S01]  /*10940*/  MOV R5, R11 ;  /* 0x0000000b00057202 */ /* 0x000fe20000000f00 */
[----:B------:R-:W-:Y:S01]  /*10950*/  IMAD.MOV.U32 R9, RZ, RZ, R7 ;  /* 0x000000ffff097224 */ /* 0x000fe200078e0007 */
[----:B------:R-:W-:Y:S02]  /*10960*/  MOV R3, 0x1f ;  /* 0x0000001f00037802 */ /* 0x000fe40000000f00 */
[----:B------:R-:W-:-:S02]  /*10970*/  MOV R2, 0x10990 ;  /* 0x0001099000027802 */ /* 0x000fc40000000f00 */
[----:B------:R-:W-:Y:S05]  /*10980*/  CALL.REL.NOINC `($__internal_1_$__cuda_sm70_shflsync_idx_p) ;  /* 0x000000c000007944 */ /* 0x000fea0003c00000 */
[----:B------:R-:W-:Y:S01]  /*10990*/  MOV R7, R5 ;  /* 0x0000000500077202 */ /* 0x000fe20000000f00 */
[----:B------:R-:W-:Y:S05]  /*109a0*/  BRA `(.L_x_197) ;  /* 0xffffd5e000007947 */ /* 0x000fea000383ffff */
.L_x_139:
[----:B------:R-:W-:Y:S01]  /*109b0*/  IMAD.MOV.U32 R9, RZ, RZ, R4 ;  /* 0x000000ffff097224 */ /* 0x000fe200078e0004 */
[----:B------:R-:W-:-:S02]  /*109c0*/  MOV R3, 0x1f ;  /* 0x0000001f00037802 */ /* 0x000fc40000000f00 */
[----:B------:R-:W-:Y:S02]  /*109d0*/  MOV R2, 0x109f0 ;  /* 0x000109f000027802 */ /* 0x000fe40000000f00 */
[----:B-1234-:R-:W-:Y:S05]  /*109e0*/  CALL.REL.NOINC `($__internal_1_$__cuda_sm70_shflsync_idx_p) ;  /* 0x0000006000007944 */ /* 0x01efea0003c00000 */
[----:B------:R-:W-:Y:S01]  /*109f0*/  MOV R13, R5 ;  /* 0x00000005000d7202 */ /* 0x000fe20000000f00 */
[----:B------:R-:W-:Y:S05]  /*10a00*/  BRA `(.L_x_138) ;  /* 0xffffd5e000007947 */ /* 0x000fea000383ffff */
        .weak           $__internal_0_$__cuda_sm70_shflsync_bfly_p
        .type           $__internal_0_$__cuda_sm70_shflsync_bfly_p,@function
        .size           $__internal_0_$__cuda_sm70_shflsync_bfly_p,($__internal_1_$__cuda_sm70_shflsync_idx_p - $__internal_0_$__cuda_sm70_shflsync_bfly_p)
$__internal_0_$__cuda_sm70_shflsync_bfly_p:
[----:B------:R-:W-:Y:S04]  /*10a10*/  WARPSYNC R9 ;  /* 0x0000000900007348 */ /* 0x000fe80003800000 */
[----:B------:R1:W2:Y:S02]  /*10a20*/  SHFL.BFLY PT, R0, R0, R3, R10 ;  /* 0x0c00000300007389 */ /* 0x0002a400000e000a */
[----:B-1----:R-:W-:-:S04]  /*10a30*/  MOV R3, 0x0 ;  /* 0x0000000000037802 */ /* 0x002fc80000000f00 */
[----:B--2---:R-:W-:Y:S05]  /*10a40*/  RET.REL.NODEC R2 `(_ZN7cutlass13device_kernelIN5flash19enable_sm80_to_sm89INS1_16FlashAttnFwdSm80INS1_25CollectiveMainloopFwdSm80ILi4ELi1ELb0EN4cute5tupleIJNS5_1CILi128EEENS7_ILi80EEENS7_ILi64EEEEEELi64ENS_6half_tEfNS_4arch4Sm80ELb0ELb0ELb1ELb1ELb0ELb0ELb1ELb1EEENS1_21CollectiveEpilogueFwdINS6_IJS8_SA_S9_EEENS6_IJNS7_ILi1EEESI_SI_EEESC_SE_Li128ELb1ELb1ELb1ELb0EEENS1_36VarlenDynamicPersistentTileSchedulerILi128ELi80ELi128ELi128ELb1ELb1ELb0ELb0ELb1ELb1EEEEEEEEEvNT_6ParamsE) ;  /* 0xfffef5b002007950 */ /* 0x004fea0003c3ffff */
        .weak           $__internal_1_$__cuda_sm70_shflsync_idx_p
        .type           $__internal_1_$__cuda_sm70_shflsync_idx_p,@function
        .size           $__internal_1_$__cuda_sm70_shflsync_idx_p,($__internal_2_$__cuda_sm70_shflsync_up_p - $__internal_1_$__cuda_sm70_shflsync_idx_p)
$__internal_1_$__cuda_sm70_shflsync_idx_p:
[----:B------:R-:W-:-:S04]  /*10a50*/  MOV R16, 0xffffffff ;  /* 0xffffffff00107802 */ /* 0x000fc80000000f00 */
[----:B------:R-:W-:Y:S04]  /*10a60*/  WARPSYNC R16 ;  /* 0x0000001000007348 */ /* 0x000fe80003800000 */
[----:B------:R1:W2:Y:S02]  /*10a70*/  SHFL.IDX PT, R5, R9, R5, R3 ;  /* 0x0000000509057389 */ /* 0x0002a400000e0003 */
[----:B-1----:R-:W-:-:S04]  /*10a80*/  MOV R3, 0x0 ;  /* 0x0000000000037802 */ /* 0x002fc80000000f00 */
[----:B--2---:R-:W-:Y:S05]  /*10a90*/  RET.REL.NODEC R2 `(_ZN7cutlass13device_kernelIN5flash19enable_sm80_to_sm89INS1_16FlashAttnFwdSm80INS1_25CollectiveMainloopFwdSm80ILi4ELi1ELb0EN4cute5tupleIJNS5_1CILi128EEENS7_ILi80EEENS7_ILi64EEEEEELi64ENS_6half_tEfNS_4arch4Sm80ELb0ELb0ELb1ELb1ELb0ELb0ELb1ELb1EEENS1_21CollectiveEpilogueFwdINS6_IJS8_SA_S9_EEENS6_IJNS7_ILi1EEESI_SI_EEESC_SE_Li128ELb1ELb1ELb1ELb0EEENS1_36VarlenDynamicPersistentTileSchedulerILi128ELi80ELi128ELi128ELb1ELb1ELb0ELb0ELb1ELb1EEEEEEEEEvNT_6ParamsE) ;  /* 0xfffef56002007950 */ /* 0x004fea0003c3ffff */
        .weak           $__internal_2_$__cuda_sm70_shflsync_up_p
        .type           $__internal_2_$__cuda_sm70_shflsync_up_p,@function
        .size           $__internal_2_$__cuda_sm70_shflsync_up_p,($__internal_3_$__cuda_sm70_votesync_ballot - $__internal_2_$__cuda_sm70_shflsync_up_p)
$__internal_2_$__cuda_sm70_shflsync_up_p:
[----:B------:R-:W-:Y:S02]  /*10aa0*/  IMAD.MOV.U32 R4, RZ, RZ, RZ ;  /* 0x000000ffff047224 */ /* 0x000fe400078e00ff */
[----:B------:R-:W-:-:S04]  /*10ab0*/  IMAD.MOV.U32 R9, RZ, RZ, -0x1 ;  /* 0xffffffffff097424 */ /* 0x000fc800078e00ff */
[----:B------:R-:W-:Y:S04]  /*10ac0*/  WARPSYNC R9 ;  /* 0x0000000900007348 */ /* 0x000fe80003800000 */
[----:B------:R1:W2:Y:S02]  /*10ad0*/  SHFL.UP PT, R4, R0, R2, R4 ;  /* 0x0400000200047389 */ /* 0x0002a400000e0004 */
[----:B-1----:R-:W-:Y:S02]  /*10ae0*/  MOV R2, R3 ;  /* 0x0000000300027202 */ /* 0x002fe40000000f00 */
[----:B------:R-:W-:-:S04]  /*10af0*/  MOV R3, 0x0 ;  /* 0x0000000000037802 */ /* 0x000fc80000000f00 */
[----:B--2---:R-:W-:Y:S05]  /*10b00*/  RET.REL.NODEC R2 `(_ZN7cutlass13device_kernelIN5flash19enable_sm80_to_sm89INS1_16FlashAttnFwdSm80INS1_25CollectiveMainloopFwdSm80ILi4ELi1ELb0EN4cute5tupleIJNS5_1CILi128EEENS7_ILi80EEENS7_ILi64EEEEEELi64ENS_6half_tEfNS_4arch4Sm80ELb0ELb0ELb1ELb1ELb0ELb0ELb1ELb1EEENS1_21CollectiveEpilogueFwdINS6_IJS8_SA_S9_EEENS6_IJNS7_ILi1EEESI_SI_EEESC_SE_Li128ELb1ELb1ELb1ELb0EEENS1_36VarlenDynamicPersistentTileSchedulerILi128ELi80ELi128ELi128ELb1ELb1ELb0ELb0ELb1ELb1EEEEEEEEEvNT_6ParamsE) ;  /* 0xfffef4f002007950 */ /* 0x004fea0003c3ffff */
        .weak           $__internal_3_$__cuda_sm70_votesync_ballot
        .type           $__internal_3_$__cuda_sm70_votesync_ballot,@function
        .size           $__internal_3_$__cuda_sm70_votesync_ballot,(.L_x_3229 - $__internal_3_$__cuda_sm70_votesync_ballot)
$__internal_3_$__cuda_sm70_votesync_ballot:
[----:B------:R-:W-:Y:S01]  /*10b10*/  ISETP.NE.U32.AND P0, PT, R0, 0x1, PT ;  /* 0x000000010000780c */ /* 0x000fe20003f05070 */
[----:B------:R-:W-:-:S04]  /*10b20*/  IMAD.MOV.U32 R3, RZ, RZ, -0x1 ;  /* 0xffffffffff037424 */ /* 0x000fc800078e00ff */
[----:B------:R-:W-:Y:S08]  /*10b30*/  WARPSYNC R3 ;  /* 0x0000000300007348 */ /* 0x000ff00003800000 */
[----:B------:R-:W-:-:S04]  /*10b40*/  VOTE.ANY R0, PT, !P0 ;  /* 0x0000000000007806 */ /* 0x000fc800040e0100 */
[----:B------:R-:W-:Y:S01]  /*10b50*/  LOP3.LUT R0, R0, R3, RZ, 0xc0, !PT ;  /* 0x0000000300007212 */ /* 0x000fe200078ec0ff */
[----:B------:R-:W-:-:S04]  /*10b60*/  IMAD.MOV.U32 R3, RZ, RZ, 0x0 ;  /* 0x00000000ff037424 */ /* 0x000fc800078e00ff */
[----:B------:R-:W-:Y:S05]  /*10b70*/  RET.REL.NODEC R2 `(_ZN7cutlass13device_kernelIN5flash19enable_sm80_to_sm89INS1_16FlashAttnFwdSm80INS1_25CollectiveMainloopFwdSm80ILi4ELi1ELb0EN4cute5tupleIJNS5_1CILi128EEENS7_ILi80EEENS7_ILi64EEEEEELi64ENS_6half_tEfNS_4arch4Sm80ELb0ELb0ELb1ELb1ELb0ELb0ELb1ELb1EEENS1_21CollectiveEpilogueFwdINS6_IJS8_SA_S9_EEENS6_IJNS7_ILi1EEESI_SI_EEESC_SE_Li128ELb1ELb1ELb1ELb0EEENS1_36VarlenDynamicPersistentTileSchedulerILi128ELi80ELi128ELi128ELb1ELb1ELb0ELb0ELb1ELb1EEEEEEEEEvNT_6ParamsE) ;  /* 0xfffef48002007950 */ /* 0x000fea0003c3ffff */
.L_x_198:
        /* <DEDUP_REMOVED lines=16> */
.L_x_3229:


//--------------------- .text._ZN7cutlass13device_kernelIN5flash19enable_sm80_to_sm89INS1_16FlashAttnFwdSm80INS1_25CollectiveMainloopFwdSm80ILi4ELi1ELb0EN4cute5tupleIJNS5_1CILi128EEENS7_ILi80EEENS7_ILi64EEEEEELi64ENS_6half_tEfNS_4arch4Sm80ELb0ELb0ELb1ELb1ELb0ELb1ELb1ELb1EEENS1_21CollectiveEpilogueFwdINS6_IJS8_SA_S9_EEENS6_IJNS7_ILi1EEESI_SI_EEESC_SE_Li128ELb1ELb1ELb1ELb0EEENS1_36VarlenDynamicPersistentTileSchedulerILi128ELi80ELi128ELi128ELb1ELb1ELb0ELb0ELb1ELb1EEEEEEEEEvNT_6ParamsE --------------------------
	.section	.text._ZN7cutlass13device_kernelIN5flash19enable_sm80_to_sm89INS1_16FlashAttnFwdSm80INS1_25CollectiveMainloopFwdSm80ILi4ELi1ELb0EN4cute5tupleIJNS5_1CILi128EEENS7_ILi80EEENS7_ILi64EEEEEELi64ENS_6half_tEfNS_4arch4Sm80ELb0ELb0ELb1ELb1ELb0ELb1ELb1ELb1EEENS1_21CollectiveEpilogueFwdINS6_IJS8_SA_S9_EEENS6_IJNS7_ILi1EEESI_SI_EEESC_SE_Li128ELb1ELb1ELb1ELb0EEENS1_36VarlenDynamicPersistentTileSchedulerILi128ELi80ELi128ELi128ELb1ELb1ELb0ELb0ELb1ELb1EEEEEEEEEvNT_6ParamsE,"ax",@progbits
	.sectioninfo	@"SHI_REGISTERS=255"
	.align	128
.text._ZN7cutlass13device_kernelIN5flash19enable_sm80_to_sm89INS1_16FlashAttnFwdSm80INS1_25CollectiveMainloopFwdSm80ILi4ELi1ELb0EN4cute5tupleIJNS5_1CILi128EEENS7_ILi80EEENS7_ILi64EEEEEELi64ENS_6half_tEfNS_4arch4Sm80ELb0ELb0ELb1ELb1ELb0ELb1ELb1ELb1EEENS1_21CollectiveEpilogueFwdINS6_IJS8_SA_S9_EEENS6_IJNS7_ILi1EEESI_SI_EEESC_SE_Li128ELb1ELb1ELb1ELb0EEENS1_36VarlenDynamicPersistentTileSchedulerILi128ELi80ELi128ELi128ELb1ELb1ELb0ELb0ELb1ELb1EEEEEEEEEvNT_6ParamsE:
        .type           _ZN7cutlass13device_kernelIN5flash19enable_sm80_to_sm89INS1_16FlashAttnFwdSm80INS1_25CollectiveMainloopFwdSm80ILi4ELi1ELb0EN4cute5tupleIJNS5_1CILi128EEENS7_ILi80EEENS7_ILi64EEEEEELi64ENS_6half_tEfNS_4arch4Sm80ELb0ELb0ELb1ELb1ELb0ELb1ELb1ELb1EEENS1_21CollectiveEpilogueFwdINS6_IJS8_SA_S9_EEENS6_IJNS7_ILi1EEESI_SI_EEESC_SE_Li128ELb1ELb1ELb1ELb0EEENS1_36VarlenDynamicPersistentTileSchedulerILi128ELi80ELi128ELi128ELb1ELb1ELb0ELb0ELb1ELb1EEEEEEEEEvNT_6ParamsE,@function
        .size           _ZN7cutlass13device_kernelIN5flash19enable_sm80_to_sm89INS1_16FlashAttnFwdSm80INS1_25CollectiveMainloopFwdSm80ILi4ELi1ELb0EN4cute5tupleIJNS5_1CILi128EEENS7_ILi80EEENS7_ILi64EEEEEELi64ENS_6half_tEfNS_4arch4Sm80ELb0ELb0ELb1ELb1ELb0ELb1ELb1ELb1EEENS1_21CollectiveEpilogueFwdINS6_IJS8_SA_S9_EEENS6_IJNS7_ILi1EEESI_SI_EEESC_SE_Li128ELb1ELb1ELb1ELb0EEENS1_36VarlenDynamicPersistentTileSchedulerILi128ELi80ELi128ELi128ELb1ELb1ELb0ELb0ELb1ELb1EEEEEEEEEvNT_6ParamsE,(.L_x_3234 - _ZN7cutlass13device_kernelIN5flash19enable_sm80_to_sm89INS1_16FlashAttnFwdSm80INS1_25CollectiveMainloopFwdSm80ILi4ELi1ELb0EN4cute5tupleIJNS5_1CILi128EEENS7_ILi80EEENS7_ILi64EEEEEELi64ENS_6half_tEfNS_4arch4Sm80ELb0ELb0ELb1ELb1ELb0ELb1ELb1ELb1EEENS1_21CollectiveEpilogueFwdINS6_IJS8_SA_S9_EEENS6_IJNS7_ILi1EEESI_SI_EEESC_SE_Li128ELb1ELb1ELb1ELb0EEENS1_36VarlenDynamicPersistentTileSchedulerILi128ELi80ELi128ELi128ELb1ELb1ELb0ELb0ELb1ELb1EEEEEEEEEvNT_6ParamsE)
        .other          _ZN7cutlass13device_kernelIN5flash19enable_sm80_to_sm89INS1_16FlashAttnFwdSm80INS1_25CollectiveMainloopFwdSm80ILi4ELi1ELb0EN4cute5tupleIJNS5_1CILi128EEENS7_ILi80EEENS7_ILi64EEEEEELi64ENS_6half_tEfNS_4arch4Sm80ELb0ELb0ELb1ELb1ELb0ELb1ELb1ELb1EEENS1_21CollectiveEpilogueFwdINS6_IJS8_SA_S9_EEENS6_IJNS7_ILi1EEESI_SI_EEESC_SE_Li128ELb1ELb1ELb1ELb0EEENS1_36VarlenDynamicPersistentTileSchedulerILi128ELi80ELi128ELi128ELb1ELb1ELb0ELb0ELb1ELb1EEEEEEEEEvNT_6ParamsE,@"STO_CUDA_ENTRY STV_DEFAULT"
_ZN7cutlass13device_kernelIN5flash19enable_sm80_to_sm89INS1_16FlashAttnFwdSm80INS1_25CollectiveMainloopFwdSm80ILi4ELi1ELb0EN4cute5tupleIJNS5_1CILi128EEENS7_ILi80EEENS7_ILi64EEEEEELi64ENS_6half_tEfNS_4arch4Sm80ELb0ELb0ELb1ELb1ELb0ELb1ELb1ELb1EEENS1_21CollectiveEpilogueFwdINS6_IJS8_SA_S9_EEENS6_IJNS7_ILi1EEESI_SI_EEESC_SE_Li128ELb1ELb1ELb1ELb0EEENS1_36VarlenDynamicPersistentTileSchedulerILi128ELi80ELi128ELi128ELb1ELb1ELb0ELb0ELb1ELb1EEEEEEEEEvNT_6ParamsE:
        /* <DEDUP_REMOVED lines=15> */
[----:B------:R-:W-:Y:S01]  /*00f0*/  CS2R R8, SRZ ;  /* 0x0000000000087805 */ /* 0x000fe2000001ff00 */
[----:B-1----:R-:W-:-:S02]  /*0100*/  IMAD.MOV.U32 R7, RZ, RZ, RZ ;  /* 0x000000ffff077224 */ /* 0x002fc400078e00ff */
        /* <DEDUP_REMOVED lines=13> */
[----:B------:R-:W-:Y:S01]  /*01e0*/  ISETP.GE.U32.AND P1, PT, R16, 0x10, PT ;  /* 0x000000101000780c */ /* 0x000fe20003f26070 */
[----:B--2---:R-:W-:-:S05]  /*01f0*/  IMAD R4, R8, R7, RZ ;  /* 0x0000000708047224 */ /* 0x004fca00078e02ff */
        /* <DEDUP_REMOVED lines=22> */
.L_x_204:
        /* <DEDUP_REMOVED lines=17> */
.L_x_381:
        /* <DEDUP_REMOVED lines=16> */
.L_x_382:
[----:B--2---:R-:W-:-:S05]  /*0570*/  IMAD R0, R0, c[0x0][0x538], RZ ;  /* 0x00014e0000007a24 */ /* 0x004fca00078e02ff */
[----:B------:R-:W-:-:S04]  /*0580*/  IADD3 R6, R0, R6, RZ ;  /* 0x0000000600067210 */ /* 0x000fc80007ffe0ff */
[----:B------:R-:W-:-:S13]  /*0590*/  ISETP.GT.AND P0, PT, R6, UR4, PT ;  /* 0x0000000406007c0c */ /* 0x000fda000bf04270 */
[----:B-1----:R-:W-:Y:S05]  /*05a0*/  @!P0 BRA `(.L_x_204) ;  /* 0xfffffdb000008947 */ /* 0x002fea000383ffff */
.L_x_200:
[----:B------:R-:W-:-:S05]  /*05b0*/  IADD3 R14, -R0, R6, RZ ;  /* 0x00000006000e7210 */ /* 0x000fca0007ffe1ff */
[----:B------:R-:W-:-:S05]  /*05c0*/  IMAD R0, R4, c[0x0][0x538], R14 ;  /* 0x00014e0004007a24 */ /* 0x000fca00078e020e */
[----:B------:R-:W-:Y:S01]  /*05d0*/  ISETP.GT.AND P0, PT, R0, UR4, PT ;  /* 0x0000000400007c0c */ /* 0x000fe2000bf04270 */
[----:B------:R-:W-:-:S12]  /*05e0*/  BRA.DIV ~URZ, `(.L_x_205) ;  /* 0x000171627f007947 */ /* 0x000fd8000b800000 */
[----:B------:R-:W-:-:S04]  /*05f0*/  VOTE.ANY R0, PT, !P0 ;  /* 0x0000000000007806 */ /* 0x000fc800040e0100 */
.L_x_383:
[----:B------:R1:W2:Y:S01]  /*0600*/  POPC R15, R0 ;  /* 0x00000000000f7309 */ /* 0x0002a20000000000 */
[----:B------:R-:W-:Y:S05]  /*0610*/  BRA.DIV ~URZ, `(.L_x_206) ;  /* 0x000171727f007947 */ /* 0x000fea000b800000 */
[----:B--2---:R2:W3:Y:S01]  /*0620*/  SHFL.IDX PT, R13, R8, R15, 0x1f ;  /* 0x00001f0f080d7589 */ /* 0x0044e200000e0000 */
[----:B------:R-:W-:-:S03]  /*0630*/  MOV R6, RZ ;  /* 0x000000ff00067202 */ /* 0x000fc60000000f00 */
[----:B------:R2:W4:Y:S04]  /*0640*/  SHFL.IDX PT, R10, R7, R15, 0x1f ;  /* 0x00001f0f070a7589 */ /* 0x00052800000e0000 */
.L_x_384:
[----:B------:R-:W-:Y:S01]  /*0650*/  ISETP.NE.AND P0, PT, R0, RZ, PT ;  /* 0x000000ff0000720c */ /* 0x000fe20003f05270 */
[----:B------:R-:W-:-:S12]  /*0660*/  BSSY B0, `(.L_x_207) ;  /* 0x0000005000007945 */ /* 0x000fd80003800000 */
[----:B------:R-:W-:Y:S05]  /*0670*/  @!P0 BRA `(.L_x_208) ;  /* 0x0000003000008947 */ /* 0x000fea0003800000 */
[----:B------:R-:W-:Y:S01]  /*0680*/  IADD3 R11, R15, -0x1, RZ ;  /* 0xffffffff0f0b7810 */ /* 0x000fe20007ffe0ff */
[----:B------:R-:W-:Y:S05]  /*0690*/  BRA.DIV ~URZ, `(.L_x_209) ;  /* 0x000171d27f007947 */ /* 0x000fea000b800000 */
[----:B------:R1:W2:Y:S02]  /*06a0*/  SHFL.IDX PT, R6, R4, R11, 0x1f ;  /* 0x00001f0b04067589 */ /* 0x0002a400000e0000 */
.L_x_208:
[----:B------:R-:W-:Y:S05]  /*06b0*/  BSYNC B0 ;  /* 0x0000000000007941 */ /* 0x000fea0003800000 */
.L_x_207:
        /* <DEDUP_REMOVED lines=23> */
[----:B------:R-:W-:Y:S02]  /*0830*/  ISETP.GT.U32.AND P0, PT, R5, R0, PT ;  /* 0x000000000500720c */ /* 0x000fe40003f04070 */
[----:B-1----:R-:W-:-:S11]  /*0840*/  IADD3 R3, R3, 0xffffffe, RZ ;  /* 0x0ffffffe03037810 */ /* 0x002fd60007ffe0ff */
[----:B------:R-:W-:Y:S01]  /*0850*/  @!P0 IMAD.IADD R0, R0, 0x1, -R5 ;  /* 0x0000000100008824 */ /* 0x000fe200078e0a05 */
[----:B------:R-:W-:Y:S02]  /*0860*/  @!P0 IADD3 R2, R2, 0x1, RZ ;  /* 0x0000000102028810 */ /* 0x000fe40007ffe0ff */
[----:B------:R-:W-:Y:S01]  /*0870*/  ISETP.NE.AND P0, PT, R13, RZ, PT ;  /* 0x000000ff0d00720c */ /* 0x000fe20003f05270 */
[----:B------:R-:W1:Y:S01]  /*0880*/  F2I.FTZ.U32.TRUNC.NTZ R3, R3 ;  /* 0x0000000300037305 */ /* 0x000e62000021f000 */
[----:B------:R-:W-:Y:S02]  /*0890*/  ISETP.GE.U32.AND P2, PT, R0, R5, PT ;  /* 0x000000050000720c */ /* 0x000fe40003f46070 */
[----:B------:R-:W-:-:S04]  /*08a0*/  LOP3.LUT R0, R11, R13, RZ, 0x3c, !PT ;  /* 0x0000000d0b007212 */ /* 0x000fc800078e3cff */
[----:B------:R-:W-:-:S07]  /*08b0*/  ISETP.GE.AND P1, PT, R0, RZ, PT ;  /* 0x000000ff0000720c */ /* 0x000fce0003f26270 */
[----:B------:R-:W-:Y:S02]  /*08c0*/  @P2 IADD3 R2, R2, 0x1, RZ ;  /* 0x0000000102022810 */ /* 0x000fe40007ffe0ff */
[----:B-1----:R-:W-:-:S03]  /*08d0*/  IADD3 R0, RZ, -R3, RZ ;  /* 0x80000003ff007210 */ /* 0x002fc60007ffe0ff */
[----:B------:R-:W-:Y:S02]  /*08e0*/  IMAD.MOV.U32 R4, RZ, RZ, R2 ;  /* 0x000000ffff047224 */ /* 0x000fe400078e0002 */
[----:B------:R-:W-:Y:S01]  /*08f0*/  IMAD.MOV.U32 R2, RZ, RZ, R0 ;  /* 0x000000ffff027224 */ /* 0x000fe200078e0000 */
[----:B------:R-:W-:Y:S01]  /*0900*/  IABS R0, R10 ;  /* 0x0000000a00007213 */ /* 0x000fe20000000000 */
[----:B------:R-:W-:Y:S01]  /*0910*/  @!P1 IMAD.MOV R4, RZ, RZ, -R4 ;  /* 0x000000ffff049224 */ /* 0x000fe200078e0a04 */
[----:B------:R-:W-:Y:S01]  /*0920*/  @!P0 LOP3.LUT R4, RZ, R13, RZ, 0x33, !PT ;  /* 0x0000000dff048212 */ /* 0x000fe200078e33ff */
[----:B------:R-:W-:Y:S01]  /*0930*/  IMAD R5, R2, R7, RZ ;  /* 0x0000000702057224 */ /* 0x000fe200078e02ff */
[----:B------:R-:W-:Y:S01]  /*0940*/  MOV R2, RZ ;  /* 0x000000ff00027202 */ /* 0x000fe20000000f00 */
[----:B------:R-:W-:Y:S01]  /*0950*/  IMAD.MOV R6, RZ, RZ, -R0 ;  /* 0x000000ffff067224 */ /* 0x000fe200078e0a00 */
[----:B------:R-:W-:-:S03]  /*0960*/  IABS R8, R4 ;  /* 0x0000000400087213 */ /* 0x000fc60000000000 */
        /* <DEDUP_REMOVED lines=26> */
.L_x_201:
[----:B------:R-:W-:Y:S01]  /*0b10*/  MOV R0, UR4 ;  /* 0x0000000400007c02 */ /* 0x000fe20008000f00 */
[----:B------:R-:W-:Y:S04]  /*0b20*/  STL [R1+0x34], RZ ;  /* 0x000034ff01007387 */ /* 0x000fe80000100800 */
[----:B------:R-:W-:Y:S04]  /*0b30*/  STL [R1+0x38], RZ ;  /* 0x000038ff01007387 */ /* 0x000fe80000100800 */
[----:B------:R1:W-:Y:S02]  /*0b40*/  STL [R1+0x30], R0 ;  /* 0x0000300001007387 */ /* 0x0003e40000100800 */
[----:B-1----:R-:W-:-:S05]  /*0b50*/  MOV R0, c[0x0][0x53c] ;  /* 0x00014f0000007a02 */ /* 0x002fca0000000f00 */
[----:B------:R1:W-:Y:S02]  /*0b60*/  STL [R1+0x3c], R0 ;  /* 0x00003c0001007387 */ /* 0x0003e40000100800 */
.L_x_210:
        /* <DEDUP_REMOVED lines=8> */
.L_x_199:
[----:B------:R-:W2:Y:S02]  /*0bf0*/  LDL R0, [R1+0x3c] ;  /* 0x00003c0001007983 */ /* 0x000ea40000100800 */
[----:B--2---:R-:W-:-:S13]  /*0c00*/  ISETP.GE.AND P0, PT, R0, c[0x0][0x53c], PT ;  /* 0x00014f0000007a0c */ /* 0x004fda0003f06270 */
[----:B------:R-:W-:Y:S05]  /*0c10*/  @P0 EXIT ;  /* 0x000000000000094d */ /* 0x000fea0003800000 */
[----:B------:R-:W2:Y:S02]  /*0c20*/  S2R R15, SR_TID.X ;  /* 0x00000000000f7919 */ /* 0x000ea40000002100 */
[----:B--2---:R-:W-:-:S04]  /*0c30*/  SHF.R.S32.HI R12, RZ, 0x1f, R15 ;  /* 0x0000001fff0c7819 */ /* 0x004fc8000001140f */
[CC--:B------:R-:W-:Y:S02]  /*0c40*/  LEA.HI R2, R12.reuse, R15.reuse, RZ, 0x4 ;  /* 0x0000000f0c027211 */ /* 0x0c0fe400078f20ff */
[----:B------:R-:W-:Y:S02]  /*0c50*/  LEA.HI R10, R12, R15, RZ, 0x3 ;  /* 0x0000000f0c0a7211 */ /* 0x000fe400078f18ff */
[----:B------:R-:W-:Y:S02]  /*0c60*/  SHF.R.S32.HI R3, RZ, 0x4, R2 ;  /* 0x00000004ff037819 */ /* 0x000fe40000011402 */
[----:B-1----:R-:W-:Y:S02]  /*0c70*/  SHF.R.S32.HI R4, RZ, 0x3, R10 ;  /* 0x00000003ff047819 */ /* 0x002fe4000001140a */
[C---:B------:R-:W-:Y:S02]  /*0c80*/  LEA.HI R0, R2.reuse, R3, RZ, 0x1 ;  /* 0x0000000302007211 */ /* 0x040fe400078f08ff */
[----:B------:R-:W-:Y:S01]  /*0c90*/  LOP3.LUT R2, R2, 0xfffffff0, RZ, 0xc0, !PT ;  /* 0xfffffff002027812 */ /* 0x000fe200078ec0ff */
[----:B------:R-:W-:Y:S01]  /*0ca0*/  IMAD.SHL.U32 R4, R4, 0x40, RZ ;  /* 0x0000004004047824 */ /* 0x000fe200078e00ff */
[----:B------:R-:W-:-:S02]  /*0cb0*/  LOP3.LUT R0, R0, 0xfffffffe, RZ, 0xc0, !PT ;  /* 0xfffffffe00007812 */ /* 0x000fc400078ec0ff */
[CC--:B------:R-:W-:Y:S02]  /*0cc0*/  LEA.HI R13, R12.reuse, R15.reuse, RZ, 0x2 ;  /* 0x0000000f0c0d7211 */ /* 0x0c0fe400078f10ff */
[----:B------:R-:W-:Y:S01]  /*0cd0*/  LEA.HI R9, R12, R15, RZ, 0x6 ;  /* 0x0000000f0c097211 */ /* 0x000fe200078f30ff */
[----:B------:R-:W-:Y:S01]  /*0ce0*/  IMAD.IADD R11, R3, 0x1, -R0 ;  /* 0x00000001030b7824 */ /* 0x000fe200078e0a00 */
[----:B------:R-:W-:Y:S01]  /*0cf0*/  LOP3.LUT R0, R10, 0xfffffff8, RZ, 0xc0, !PT ;  /* 0xfffffff80a007812 */ /* 0x000fe200078ec0ff */
[C---:B------:R-:W-:Y:S01]  /*0d00*/  IMAD.IADD R3, R15.reuse, 0x1, -R2 ;  /* 0x000000010f037824 */ /* 0x040fe200078e0a02 */
[--C-:B------:R-:W-:Y:S02]  /*0d10*/  SHF.R.S32.HI R14, RZ, 0x2, R13.reuse ;  /* 0x00000002ff0e7819 */ /* 0x100fe4000001140d */
[----:B------:R-:W-:Y:S01]  /*0d20*/  SHF.R.S32.HI R5, RZ, 0x1f, R13 ;  /* 0x0000001fff057819 */ /* 0x000fe2000001140d */
[----:B------:R-:W-:Y:S01]  /*0d30*/  IMAD.IADD R0, R15, 0x1, -R0 ;  /* 0x000000010f007824 */ /* 0x000fe200078e0a00 */
[----:B------:R-:W-:-:S02]  /*0d40*/  LOP3.LUT R2, R4, 0x1c0, RZ, 0xc0, !PT ;  /* 0x000001c004027812 */ /* 0x000fc400078ec0ff */
[----:B------:R-:W-:Y:S01]  /*0d50*/  SHF.R.S32.HI R8, RZ, 0x1f, R3 ;  /* 0x0000001fff087819 */ /* 0x000fe20000011403 */
[C---:B------:R-:W-:Y:S01]  /*0d60*/  IMAD.SHL.U32 R6, R0.reuse, 0x8, RZ ;  /* 0x0000000800067824 */ /* 0x040fe200078e00ff */
[----:B------:R-:W-:Y:S02]  /*0d70*/  LEA.HI R4, R5, R14, RZ, 0x3 ;  /* 0x0000000e05047211 */ /* 0x000fe400078f18ff */
[----:B------:R-:W-:Y:S02]  /*0d80*/  LOP3.LUT P4, RZ, R0, 0x2, RZ, 0xc0, !PT ;  /* 0x0000000200ff7812 */ /* 0x000fe4000788c0ff */
[----:B------:R-:W-:Y:S02]  /*0d90*/  LOP3.LUT R6, R2, 0x38, R6, 0xf8, !PT ;  /* 0x0000003802067812 */ /* 0x000fe400078ef806 */
[C---:B------:R-:W-:Y:S01]  /*0da0*/  LOP3.LUT P3, RZ, R0.reuse, 0x4, RZ, 0xc0, !PT ;  /* 0x0000000400ff7812 */ /* 0x040fe2000786c0ff */
[----:B------:R-:W-:Y:S01]  /*0db0*/  IMAD.SHL.U32 R0, R0, 0x40, RZ ;  /* 0x0000004000007824 */ /* 0x000fe200078e00ff */
[----:B------:R-:W-:-:S02]  /*0dc0*/  LEA.HI R8, R8, R3, RZ, 0x3 ;  /* 0x0000000308087211 */ /* 0x000fc400078f18ff */
[----:B------:R-:W-:Y:S02]  /*0dd0*/  SHF.R.U32.HI R2, RZ, 0x3, R2 ;  /* 0x00000003ff027819 */ /* 0x000fe40000011602 */
[----:B------:R-:W-:Y:S02]  /*0de0*/  LOP3.LUT R4, R4, 0xfffffff8, RZ, 0xc0, !PT ;  /* 0xfffffff804047812 */ /* 0x000fe400078ec0ff */
[----:B------:R-:W-:Y:S02]  /*0df0*/  LOP3.LUT R5, R8, 0xfffffff8, RZ, 0xc0, !PT ;  /* 0xfffffff808057812 */ /* 0x000fe400078ec0ff */
[----:B------:R-:W-:Y:S02]  /*0e00*/  LOP3.LUT R6, R6, R2, RZ, 0x3c, !PT ;  /* 0x0000000206067212 */ /* 0x000fe400078e3cff */
[----:B------:R-:W-:Y:S01]  /*0e10*/  LOP3.LUT R2, R0, 0x1c0, RZ, 0xc0, !PT ;  /* 0x000001c000027812 */ /* 0x000fe200078ec0ff */
[----:B------:R-:W-:Y:S02]  /*0e20*/  IMAD.IADD R0, R14, 0x1, -R4 ;  /* 0x000000010e007824 */ /* 0x000fe400078e0a04 */
[----:B------:R-:W-:Y:S01]  /*0e30*/  IMAD.IADD R7, R3, 0x1, -R5 ;  /* 0x0000000103077824 */ /* 0x000fe200078e0a05 */
[----:B------:R-:W-:Y:S01]  /*0e40*/  LOP3.LUT R5, R2, 0x8, R10, 0xf8, !PT ;  /* 0x0000000802057812 */ /* 0x000fe200078ef80a */
[----:B------:R-:W-:Y:S01]  /*0e50*/  IMAD.SHL.U32 R4, R9, 0x8, RZ ;  /* 0x0000000809047824 */ /* 0x000fe200078e00ff */
[----:B------:R-:W-:-:S02]  /*0e60*/  SHF.R.U32.HI R3, RZ, 0x3, R2 ;  /* 0x00000003ff037819 */ /* 0x000fc40000011602 */
[C---:B------:R-:W-:Y:S02]  /*0e70*/  LOP3.LUT R2, R0.reuse, 0x1, RZ, 0xc0, !PT ;  /* 0x0000000100027812 */ /* 0x040fe400078ec0ff */
[----:B------:R-:W-:Y:S01]  /*0e80*/  LOP3.LUT R10, R5, R3, RZ, 0x3c, !PT ;  /* 0x00000003050a7212 */ /* 0x000fe200078e3cff */
[----:B------:R-:W-:Y:S01]  /*0e90*/  IMAD.SHL.U32 R3, R0, 0x40, RZ ;  /* 0x0000004000037824 */ /* 0x000fe200078e00ff */
[----:B------:R-:W-:Y:S01]  /*0ea0*/  ISETP.NE.U32.AND P1, PT, R2, 0x1, PT ;  /* 0x000000010200780c */ /* 0x000fe20003f25070 */
[----:B------:R-:W-:Y:S01]  /*0eb0*/  IMAD.SHL.U32 R2, R7, 0x40, RZ ;  /* 0x0000004007027824 */ /* 0x000fe200078e00ff */
[----:B------:R-:W-:Y:S02]  /*0ec0*/  LEA.HI R9, R12, R15, RZ, 0x5 ;  /* 0x0000000f0c097211 */ /* 0x000fe400078f28ff */
[----:B------:R-:W-:Y:S01]  /*0ed0*/  LOP3.LUT R216, R6, 0x7ffffe00, R4, 0xf8, !PT ;  /* 0x7ffffe0006d87812 */ /* 0x000fe200078ef804 */
[----:B------:R-:W-:Y:S01]  /*0ee0*/  IMAD.SHL.U32 R4, R11, 0x8, RZ ;  /* 0x000000080b047824 */ /* 0x000fe200078e00ff */
[----:B------:R-:W-:-:S02]  /*0ef0*/  LOP3.LUT P2, RZ, R0, 0x4, RZ, 0xc0, !PT ;  /* 0x0000000400ff7812 */ /* 0x000fc4000784c0ff */
[----:B------:R-:W-:Y:S01]  /*0f00*/  LOP3.LUT P0, RZ, R0, 0x2, RZ, 0xc0, !PT ;  /* 0x0000000200ff7812 */ /* 0x000fe2000780c0ff */
[----:B------:R-:W-:Y:S01]  /*0f10*/  IMAD.SHL.U32 R216, R216, 0x2, RZ ;  /* 0x00000002d8d87824 */ /* 0x000fe200078e00ff */
[----:B------:R-:W-:Y:S02]  /*0f20*/  LOP3.LUT R0, R2, 0x1c0, RZ, 0xc0, !PT ;  /* 0x000001c002007812 */ /* 0x000fe400078ec0ff */
[----:B------:R-:W-:Y:S02]  /*0f30*/  SHF.R.S32.HI R5, RZ, 0x5, R9 ;  /* 0x00000005ff057819 */ /* 0x000fe40000011409 */
[----:B------:R-:W-:Y:S02]  /*0f40*/  LOP3.LUT R2, R13, 0xfffffffc, RZ, 0xc0, !PT ;  /* 0xfffffffc0d027812 */ /* 0x000fe400078ec0ff */
[----:B------:R-:W-:Y:S01]  /*0f50*/  LOP3.LUT R14, R3, 0x1c0, RZ, 0xc0, !PT ;  /* 0x000001c0030e7812 */ /* 0x000fe200078ec0ff */
[----:B------:R-:W-:Y:S01]  /*0f60*/  IMAD.SHL.U32 R6, R5, 0x400, RZ ;  /* 0x0000040005067824 */ /* 0x000fe200078e00ff */
[----:B------:R-:W-:-:S02]  /*0f70*/  LOP3.LUT R4, R0, 0x8, R4, 0xf8, !PT ;  /* 0x0000000800047812 */ /* 0x000fc400078ef804 */
[----:B------:R-:W-:Y:S01]  /*0f80*/  SHF.R.U32.HI R3, RZ, 0x3, R0 ;  /* 0x00000003ff037819 */ /* 0x000fe20000011600 */
[----:B------:R-:W-:Y:S01]  /*0f90*/  IMAD.IADD R0, R15, 0x1, -R2 ;  /* 0x000000010f007824 */ /* 0x000fe200078e0a02 */
[----:B------:R-:W-:Y:S01]  /*0fa0*/  SHF.R.U32.HI R9, RZ, 0x3, R14 ;  /* 0x00000003ff097819 */ /* 0x000fe2000001160e */
[----:B------:R-:W-:Y:S01]  /*0fb0*/  IMAD.SHL.U32 R2, R8, 0x40, RZ ;  /* 0x0000004008027824 */ /* 0x000fe200078e00ff */
[----:B------:R-:W-:Y:S01]  /*0fc0*/  LOP3.LUT R5, R4, R3, RZ, 0x3c, !PT ;  /* 0x0000000304057212 */ /* 0x000fe200078e3cff */
[----:B------:R-:W-:Y:S01]  /*0fd0*/  IMAD R4, R0, 0x2, R6 ;  /* 0x0000000200047824 */ /* 0x000fe200078e0206 */
[----:B------:R-:W-:Y:S01]  /*0fe0*/  LOP3.LUT R3, R9, R14, RZ, 0xfc, !PT ;  /* 0x0000000e09037212 */ /* 0x000fe200078efcff */
[----:B------:R-:W-:Y:S01]  /*0ff0*/  STL [R1+0x54], R14 ;  /* 0x0000540e01007387 */ /* 0x000fe20000100800 */
[----:B------:R-:W-:Y:S01]  /*1000*/  LOP3.LUT R2, R2, 0xfffffe00, RZ, 0xc0, !PT ;  /* 0xfffffe0002027812 */ /* 0x000fe200078ec0ff */
[----:B------:R-:W-:Y:S01]  /*1010*/  IMAD R0, R11, 0x200, R10 ;  /* 0x000002000b007824 */ /* 0x000fe200078e020a */
[----:B------:R-:W-:Y:S01]  /*1020*/  LOP3.LUT P6, RZ, R7, 0x2, RZ, 0xc0, !PT ;  /* 0x0000000207ff7812 */ /* 0x000fe200078cc0ff */
[----:B------:R1:W-:Y:S01]  /*1030*/  STL [R1+0x5c], R9 ;  /* 0x00005c0901007387 */ /* 0x0003e20000100800 */
[----:B------:R-:W-:Y:S01]  /*1040*/  IMAD.IADD R3, R4, 0x1, R3 ;  /* 0x0000000104037824 */ /* 0x000fe200078e0203 */
[CC--:B------:R-:W-:Y:S01]  /*1050*/  IADD3 R4, R5.reuse, R2.reuse, R6 ;  /* 0x0000000205047210 */ /* 0x0c0fe20007ffe006 */
[----:B------:R-:W-:Y:S01]  /*1060*/  IMAD.MOV.U32 R8, RZ, RZ, -0x10 ;  /* 0xfffffff0ff087424 */ /* 0x000fe200078e00ff */
[----:B------:R-:W-:Y:S01]  /*1070*/  LOP3.LUT R5, R5, R2, RZ, 0xfc, !PT ;  /* 0x0000000205057212 */ /* 0x000fe200078efcff */
[----:B------:R-:W-:Y:S01]  /*1080*/  IMAD.MOV.U32 R2, RZ, RZ, 0x20 ;  /* 0x00000020ff027424 */ /* 0x000fe200078e00ff */
[----:B------:R-:W-:-:S02]  /*1090*/  LEA R200, R0, 0x2900, 0x1 ;  /* 0x0000290000c87811 */ /* 0x000fc400078e08ff */
[----:B------:R-:W-:Y:S02]  /*10a0*/  LEA R12, R3, 0x80, 0x1 ;  /* 0x00000080030c7811 */ /* 0x000fe400078e08ff */
[C---:B------:R-:W-:Y:S02]  /*10b0*/  IADD3 R211, R200.reuse, 0x20, RZ ;  /* 0x00000020c8d37810 */ /* 0x040fe40007ffe0ff */
[----:B------:R-:W-:Y:S01]  /*10c0*/  LOP3.LUT P5, RZ, R7, 0x4, RZ, 0xc0, !PT ;  /* 0x0000000407ff7812 */ /* 0x000fe200078ac0ff */
[----:B------:R-:W-:Y:S01]  /*10d0*/  STL [R1+0x50], R12 ;  /* 0x0000500c01007387 */ /* 0x000fe20000100800 */
[----:B------:R-:W-:Y:S02]  /*10e0*/  @P4 IADD3 R211, R200, -0x20, RZ ;  /* 0xffffffe0c8d34810 */ /* 0x000fe40007ffe0ff */
[----:B------:R-:W-:Y:S02]  /*10f0*/  SEL R7, R2, 0xffffffe0, !P0 ;  /* 0xffffffe002077807 */ /* 0x000fe40004000000 */
[----:B------:R-:W-:-:S02]  /*1100*/  SEL R8, R8, 0x10, !P1 ;  /* 0x0000001008087807 */ /* 0x000fc40004800000 */
[----:B------:R-:W-:Y:S02]  /*1110*/  LEA R207, R4, 0x5100, 0x1 ;  /* 0x0000510004cf7811 */ /* 0x000fe400078e08ff */
[----:B------:R-:W-:Y:S02]  /*1120*/  LEA R201, R5, 0x100, 0x1 ;  /* 0x0000010005c97811 */ /* 0x000fe400078e08ff */
[----:B------:R-:W-:Y:S01]  /*1130*/  SEL R2, R2, 0xffffffe0, !P6 ;  /* 0xffffffe002027807 */ /* 0x000fe20007000000 */
[----:B-1----:R-:W-:Y:S01]  /*1140*/  IMAD.MOV.U32 R9, RZ, RZ, 0x40 ;  /* 0x00000040ff097424 */ /* 0x002fe200078e00ff */
[C---:B------:R-:W-:Y:S02]  /*1150*/  IADD3 R215, R211.reuse, 0x800, RZ ;  /* 0x00000800d3d77810 */ /* 0x040fe40007ffe0ff */
[----:B------:R-:W-:Y:S01]  /*1160*/  IADD3 R214, R211, 0x1000, RZ ;  /* 0x00001000d3d67810 */ /* 0x000fe20007ffe0ff */
[----:B------:R-:W-:Y:S01]  /*1170*/  IMAD.IADD R210, R207, 0x1, R2 ;  /* 0x00000001cfd27824 */ /* 0x000fe200078e0202 */
[C---:B------:R-:W-:Y:S01]  /*1180*/  SEL R6, R9.reuse, 0xffffffc0, !P2 ;  /* 0xffffffc009067807 */ /* 0x040fe20005000000 */
[----:B------:R-:W-:Y:S01]  /*1190*/  IMAD.IADD R205, R2, 0x1, R201 ;  /* 0x0000000102cd7824 */ /* 0x000fe200078e02c9 */
[----:B------:R-:W-:-:S02]  /*11a0*/  SEL R0, R9, 0xffffffc0, !P3 ;  /* 0xffffffc009007807 */ /* 0x000fc40005800000 */
[----:B------:R-:W-:Y:S01]  /*11b0*/  SEL R3, R9, 0xffffffc0, !P5 ;  /* 0xffffffc009037807 */ /* 0x000fe20006800000 */
[----:B------:R-:W-:Y:S01]  /*11c0*/  IMAD.IADD R6, R12, 0x1, R6 ;  /* 0x000000010c067824 */ /* 0x000fe200078e0206 */
[C---:B------:R-:W-:Y:S01]  /*11d0*/  IADD3 R213, R211.reuse, 0x1800, RZ ;  /* 0x00001800d3d57810 */ /* 0x040fe20007ffe0ff */
[----:B------:R-:W-:Y:S01]  /*11e0*/  IMAD.IADD R206, R200, 0x1, R0 ;  /* 0x00000001c8ce7824 */ /* 0x000fe200078e0200 */
[----:B------:R-:W-:Y:S01]  /*11f0*/  IADD3 R212, R211, 0x2000, RZ ;  /* 0x00002000d3d47810 */ /* 0x000fe20007ffe0ff */
[----:B------:R-:W-:Y:S01]  /*1200*/  IMAD.IADD R203, R0, 0x1, R211 ;  /* 0x0000000100cb7824 */ /* 0x000fe200078e02d3 */
[----:B------:R-:W-:Y:S01]  /*1210*/  STL [R1+0x58], R6 ;  /* 0x0000580601007387 */ /* 0x000fe20000100800 */
[----:B------:R-:W-:Y:S02]  /*1220*/  IMAD.IADD R0, R7, 0x1, R6 ;  /* 0x0000000107007824 */ /* 0x000fe400078e0206 */
[----:B------:R-:W-:Y:S02]  /*1230*/  IMAD.IADD R208, R207, 0x1, R3 ;  /* 0x00000001cfd07824 */ /* 0x000fe400078e0203 */
[----:B------:R-:W-:Y:S01]  /*1240*/  IMAD.IADD R202, R3, 0x1, R201 ;  /* 0x0000000103ca7824 */ /* 0x000fe200078e02c9 */
[----:B------:R1:W-:Y:S01]  /*1250*/  STL [R1+0x60], R0 ;  /* 0x0000600001007387 */ /* 0x0003e20000100800 */
[----:B------:R-:W-:-:S02]  /*1260*/  IMAD.IADD R209, R2, 0x1, R208 ;  /* 0x0000000102d17824 */ /* 0x000fc400078e02d0 */
[----:B------:R-:W-:Y:S02]  /*1270*/  IMAD.IADD R204, R2, 0x1, R202 ;  /* 0x0000000102cc7824 */ /* 0x000fe400078e02ca */
[----:B-1----:R-:W-:-:S05]  /*1280*/  IMAD.IADD R0, R8, 0x1, R0 ;  /* 0x0000000108007824 */ /* 0x002fca00078e0200 */
[----:B------:R1:W-:Y:S02]  /*1290*/  STL [R1+0x64], R0 ;  /* 0x0000640001007387 */ /* 0x0003e40000100800 */
.L_x_380:
[----:B-1----:R-:W2:Y:S01]  /*12a0*/  LDL R0, [R1+0x3c] ;  /* 0x00003c0001007983 */ /* 0x002ea20000100800 */
[----:B------:R-:W-:Y:S01]  /*12b0*/  IMAD.MOV.U32 R14, RZ, RZ, 0x4 ;  /* 0x00000004ff0e7424 */ /* 0x000fe200078e00ff */
[----:B------:R-:W-:Y:S02]  /*12c0*/  ISETP.NE.U32.AND P4, PT, RZ, c[0x0][0x360], PT ;  /* 0x0000d800ff007a0c */ /* 0x000fe40003f85070 */
[----:B------:R-:W-:Y:S01]  /*12d0*/  ISETP.NE.U32.AND P0, PT, RZ, c[0x0][0x370], PT ;  /* 0x0000dc00ff007a0c */ /* 0x000fe20003f05070 */
[----:B------:R-:W3:Y:S01]  /*12e0*/  LDL R9, [R1+0x38] ;  /* 0x0000380001097983 */ /* 0x000ee20000100800 */
[----:B------:R-:W-:Y:S01]  /*12f0*/  ISETP.NE.AND.EX P4, PT, RZ, c[0x0][0x364], PT, P4 ;  /* 0x0000d900ff007a0c */ /* 0x000fe20003f85340 */
[----:B--2---:R-:W-:-:S05]  /*1300*/  IMAD.WIDE R2, R0, R14, c[0x0][0x588] ;  /* 0x0001620000027625 */ /* 0x004fca00078e020e */
[----:B------:R-:W2:Y:S01]  /*1310*/  LDG.E R42, [R2.64] ;  /* 0x00000008022a7981 */ /* 0x000ea2000c1e1900 */
[----:B------:R-:W-:Y:S01]  /*1320*/  ISETP.NE.AND.EX P2, PT, RZ, c[0x0][0x374], PT, P0 ;  /* 0x0000dd00ff007a0c */ /* 0x000fe20003f45300 */
[----:B------:R-:W-:Y:S01]  /*1330*/  IMAD.MOV.U32 R162, RZ, RZ, RZ ;  /* 0x000000ffffa27224 */ /* 0x000fe200078e00ff */
[----:B------:R-:W-:Y:S02]  /*1340*/  ISETP.NE.U32.AND P3, PT, RZ, c[0x0][0x348], PT ;  /* 0x0000d200ff007a0c */ /* 0x000fe40003f65070 */
[----:B------:R-:W-:Y:S02]  /*1350*/  ISETP.NE.U32.AND P5, PT, RZ, c[0x0][0x358], PT ;  /* 0x0000d600ff007a0c */ /* 0x000fe40003fa5070 */
[----:B------:R-:W-:Y:S02]  /*1360*/  ISETP.NE.AND.EX P3, PT, RZ, c[0x0][0x34c], PT, P3 ;  /* 0x0000d300ff007a0c */ /* 0x000fe40003f65330 */
[----:B------:R-:W-:Y:S01]  /*1370*/  ISETP.NE.AND.EX P5, PT, RZ, c[0x0][0x35c], PT, P5 ;  /* 0x0000d700ff007a0c */ /* 0x000fe20003fa5350 */
[----:B------:R-:W-:Y:S01]  /*1380*/  CS2R R160, SRZ ;  /* 0x0000000000a07805 */ /* 0x000fe2000001ff00 */
[----:B------:R-:W-:Y:S01]  /*1390*/  IMAD.MOV.U32 R12, RZ, RZ, RZ ;  /* 0x000000ffff0c7224 */ /* 0x000fe200078e00ff */
[----:B--2---:R-:W-:-:S02]  /*13a0*/  SHF.R.S32.HI R138, RZ, 0x1f, R42 ;  /* 0x0000001fff8a7819 */ /* 0x004fc4000001142a */
[C---:B------:R-:W-:Y:S02]  /*13b0*/  @P4 LEA R2, P0, R42.reuse, c[0x0][0x360], 0x2 ;  /* 0x0000d8002a024a11 */ /* 0x040fe400078010ff */
[C---:B------:R-:W-:Y:S02]  /*13c0*/  @P2 LEA R4, P1, R42.reuse, c[0x0][0x370], 0x2 ;  /* 0x0000dc002a042a11 */ /* 0x040fe400078210ff */
[C-C-:B------:R-:W-:Y:S02]  /*13d0*/  @P4 LEA.HI.X R3, R42.reuse, c[0x0][0x364], R138.reuse, 0x2, P0 ;  /* 0x0000d9002a034a11 */ /* 0x140fe400000f148a */
[----:B------:R-:W-:Y:S02]  /*13e0*/  ISETP.NE.U32.AND P0, PT, RZ, c[0x0][0x350], PT ;  /* 0x0000d400ff007a0c */ /* 0x000fe40003f05070 */
[----:B------:R-:W-:Y:S01]  /*13f0*/  @P2 LEA.HI.X R5, R42, c[0x0][0x374], R138, 0x2, P1 ;  /* 0x0000dd002a052a11 */ /* 0x000fe200008f148a */
[----:B------:R1:W5:Y:S01]  /*1400*/  @P4 LDG.E R165, [R2.64] ;  /* 0x0000000802a54981 */ /* 0x000362000c1e1900 */
[----:B------:R-:W-:-:S03]  /*1410*/  ISETP.NE.AND.EX P6, PT, RZ, c[0x0][0x354], PT, P0 ;  /* 0x0000d500ff007a0c */ /* 0x000fc60003fc5300 */
[----:B------:R2:W5:Y:S01]  /*1420*/  @P2 LDG.E R162, [R4.64] ;  /* 0x0000000804a22981 */ /* 0x000562000c1e1900 */
[----:B------:R-:W-:-:S04]  /*1430*/  LEA R6, P2, R42, c[0x0][0x348], 0x2 ;  /* 0x0000d2002a067a11 */ /* 0x000fc800078410ff */
[----:B------:R-:W-:-:S05]  /*1440*/  LEA.HI.X R7, R42, c[0x0][0x34c], R138, 0x2, P2 ;  /* 0x0000d3002a077a11 */ /* 0x000fca00010f148a */
[----:B------:R4:W5:Y:S01]  /*1450*/  @P3 LDG.E R160, [R6.64] ;  /* 0x0000000806a03981 */ /* 0x000962000c1e1900 */
[C---:B-1----:R-:W-:Y:S02]  /*1460*/  LEA R2, P0, R42.reuse, c[0x0][0x358], 0x2 ;  /* 0x0000d6002a027a11 */ /* 0x042fe400078010ff */
[C---:B--2---:R-:W-:Y:S02]  /*1470*/  LEA R4, P1, R42.reuse, c[0x0][0x350], 0x2 ;  /* 0x0000d4002a047a11 */ /* 0x044fe400078210ff */
[C-C-:B------:R-:W-:Y:S02]  /*1480*/  LEA.HI.X R3, R42.reuse, c[0x0][0x35c], R138.reuse, 0x2, P0 ;  /* 0x0000d7002a037a11 */ /* 0x140fe400000f148a */
[----:B------:R-:W-:-:S03]  /*1490*/  LEA.HI.X R5, R42, c[0x0][0x354], R138, 0x2, P1 ;  /* 0x0000d5002a057a11 */ /* 0x000fc600008f148a */
[----:B------:R4:W5:Y:S04]  /*14a0*/  @P5 LDG.E R12, [R2.64] ;  /* 0x00000008020c5981 */ /* 0x000968000c1e1900 */
[----:B------:R4:W5:Y:S01]  /*14b0*/  @P6 LDG.E R161, [R4.64] ;  /* 0x0000000804a16981 */ /* 0x000962000c1e1900 */
[----:B---3--:R-:W-:-:S03]  /*14c0*/  LOP3.LUT R40, R9, 0xffff, RZ, 0xc0, !PT ;  /* 0x0000ffff09287812 */ /* 0x008fc600078ec0ff */
[----:B------:R4:W-:Y:S04]  /*14d0*/  STL [R1+0x10], R42 ;  /* 0x0000102a01007387 */ /* 0x0009e80000100800 */
[----:B------:R4:W-:Y:S01]  /*14e0*/  STL [R1+0x40], R40 ;  /* 0x0000402801007387 */ /* 0x0009e20000100800 */
[----:B------:R-:W-:Y:S01]  /*14f0*/  YIELD ;  /* 0x0000000000007946 */ /* 0x000fe20003800000 */
[----:B------:R-:W-:Y:S01]  /*1500*/  P2R R13, PR, RZ, 0x40 ;  /* 0x00000040ff0d7803 */ /* 0x000fe20000000000 */
[----:B------:R-:W-:Y:S05]  /*1510*/  @P4 BRA `(.L_x_211) ;  /* 0x0000005000004947 */ /* 0x000fea0003800000 */
[----:B-----5:R-:W-:Y:S01]  /*1520*/  MOV R165, c[0x0][0x168] ;  /* 0x00005a0000a57a02 */ /* 0x020fe20000000f00 */
[----:B------:R-:W-:Y:S05]  /*1530*/  @!P3 BRA `(.L_x_211) ;  /* 0x000000300000b947 */ /* 0x000fea0003800000 */
[----:B------:R-:W2:Y:S04]  /*1540*/  LDG.E R8, [R6.64] ;  /* 0x0000000806087981 */ /* 0x000ea8000c1e1900 */
[----:B------:R-:W2:Y:S02]  /*1550*/  LDG.E R0, [R6.64+0x4] ;  /* 0x0000040806007981 */ /* 0x000ea4000c1e1900 */
[----:B--2---:R-:W-:-:S02]  /*1560*/  IADD3 R165, -R8, R0, RZ ;  /* 0x0000000008a57210 */ /* 0x004fc40007ffe1ff */
.L_x_211:
[----:B------:R-:W-:-:S04]  /*1570*/  ISETP.NE.U32.AND P0, PT, RZ, c[0x0][0x368], PT ;  /* 0x0000da00ff007a0c */ /* 0x000fc80003f05070 */
[----:B------:R-:W-:-:S13]  /*1580*/  ISETP.NE.AND.EX P0, PT, RZ, c[0x0][0x36c], PT, P0 ;  /* 0x0000db00ff007a0c */ /* 0x000fda0003f05300 */
[----:B------:R-:W-:Y:S05]  /*1590*/  @!P0 BRA `(.L_x_212) ;  /* 0x0000004000008947 */ /* 0x000fea0003800000 */
[----:B----4-:R-:W-:-:S04]  /*15a0*/  LEA R4, P0, R42, c[0x0][0x368], 0x2 ;  /* 0x0000da002a047a11 */ /* 0x010fc800078010ff */
[----:B------:R-:W-:-:S05]  /*15b0*/  LEA.HI.X R5, R42, c[0x0][0x36c], R138, 0x2, P0 ;  /* 0x0000db002a057a11 */ /* 0x000fca00000f148a */
[----:B------:R1:W5:Y:S01]  /*15c0*/  LDG.E R11, [R4.64] ;  /* 0x00000008040b7981 */ /* 0x000362000c1e1900 */
[----:B------:R-:W-:Y:S05]  /*15d0*/  BRA `(.L_x_213) ;  /* 0x0000005000007947 */ /* 0x000fea0003800000 */
.L_x_212:
[----:B------:R-:W-:Y:S01]  /*15e0*/  MOV R11, c[0x0][0x1d0] ;  /* 0x00007400000b7a02 */ /* 0x000fe20000000f00 */
[----:B------:R-:W-:Y:S05]  /*15f0*/  @!P6 BRA `(.L_x_213) ;  /* 0x000000300000e947 */ /* 0x000fea0003800000 */
[----:B----4-:R-:W2:Y:S04]  /*1600*/  LDG.E R6, [R4.64] ;  /* 0x0000000804067981 */ /* 0x010ea8000c1e1900 */
[----:B------:R-:W2:Y:S02]  /*1610*/  LDG.E R0, [R4.64+0x4] ;  /* 0x0000040804007981 */ /* 0x000ea4000c1e1900 */
[----:B--2---:R-:W-:Y:S02]  /*1620*/  IADD3 R11, -R6, R0, RZ ;  /* 0x00000000060b7210 */ /* 0x004fe40007ffe1ff */
.L_x_213:
[----:B-1--4-:R1:W2:Y:S04]  /*1630*/  @P5 LDG.E R5, [R2.64] ;  /* 0x0000000802055981 */ /* 0x0122a8000c1e1900 */
[----:B------:R1:W2:Y:S01]  /*1640*/  @P5 LDG.E R4, [R2.64+0x4] ;  /* 0x0000040802045981 */ /* 0x0002a2000c1e1900 */
[----:B------:R-:W-:Y:S01]  /*1650*/  ISETP.NE.U32.AND P0, PT, RZ, c[0x0][0x378], PT ;  /* 0x0000de00ff007a0c */ /* 0x000fe20003f05070 */
[----:B-----5:R-:W-:-:S03]  /*1660*/  IMAD.MOV.U32 R137, RZ, RZ, R11 ;  /* 0x000000ffff897224 */ /* 0x020fc600078e000b */
[----:B------:R-:W-:Y:S01]  /*1670*/  ISETP.NE.AND.EX P1, PT, RZ, c[0x0][0x37c], PT, P0 ;  /* 0x0000df00ff007a0c */ /* 0x000fe20003f25300 */
[----:B------:R-:W-:-:S12]  /*1680*/  IMAD.MOV.U32 R0, RZ, RZ, c[0x0][0x228] ;  /* 0x00008a00ff007624 */ /* 0x000fd800078e00ff */
[----:B-1----:R-:W-:-:S04]  /*1690*/  @P1 LEA R2, P0, R42, c[0x0][0x378], 0x2 ;  /* 0x0000de002a021a11 */ /* 0x002fc800078010ff */
[----:B------:R-:W-:-:S05]  /*16a0*/  @P1 LEA.HI.X R3, R42, c[0x0][0x37c], R138, 0x2, P0 ;  /* 0x0000df002a031a11 */ /* 0x000fca00000f148a */
[----:B------:R1:W5:Y:S01]  /*16b0*/  @P1 LDG.E R137, [R2.64] ;  /* 0x0000000802891981 */ /* 0x000362000c1e1900 */
[----:B------:R-:W-:Y:S01]  /*16c0*/  IMAD.IADD R6, R11, 0x1, -R162 ;  /* 0x000000010b067824 */ /* 0x000fe200078e0aa2 */
[----:B------:R-:W-:Y:S01]  /*16d0*/  BSSY B0, `(.L_x_214) ;  /* 0x0000030000007945 */ /* 0x000fe20003800000 */
[C---:B-1----:R-:W-:Y:S02]  /*16e0*/  LOP3.LUT R2, R9.reuse, 0xff000000, RZ, 0xc0, !PT ;  /* 0xff00000009027812 */ /* 0x042fe400078ec0ff */
[----:B------:R-:W-:Y:S01]  /*16f0*/  LOP3.LUT R3, R9, 0xff0000, RZ, 0xc0, !PT ;  /* 0x00ff000009037812 */ /* 0x000fe200078ec0ff */
[----:B--2---:R-:W-:Y:S01]  /*1700*/  @P5 IMAD.IADD R0, R4, 0x1, -R5 ;  /* 0x0000000104005824 */ /* 0x004fe200078e0a05 */
[----:B------:R-:W-:-:S03]  /*1710*/  SHF.R.U32.HI R4, RZ, 0x8, R2 ;  /* 0x00000008ff047819 */ /* 0x000fc60000011602 */
[----:B------:R-:W-:Y:S01]  /*1720*/  IMAD.IADD R173, R6, 0x1, R0 ;  /* 0x0000000106ad7824 */ /* 0x000fe200078e0200 */
[----:B------:R-:W-:-:S04]  /*1730*/  LEA.HI R4, R3, R4, RZ, 0x10 ;  /* 0x0000000403047211 */ /* 0x000fc800078f80ff */
[----:B------:R-:W-:Y:S02]  /*1740*/  SHF.R.U32.HI R5, RZ, 0x10, R4 ;  /* 0x00000010ff057819 */ /* 0x000fe40000011604 */
[----:B------:R-:W-:Y:S02]  /*1750*/  LOP3.LUT R15, R4, 0xff, RZ, 0xc0, !PT ;  /* 0x000000ff040f7812 */ /* 0x000fe400078ec0ff */
[C---:B------:R-:W-:Y:S01]  /*1760*/  IADD3 R2, R173.reuse, 0x4f, RZ ;  /* 0x0000004fad027810 */ /* 0x040fe20007ffe0ff */
[----:B------:R1:W-:Y:S01]  /*1770*/  STL [R1+0x48], R5 ;  /* 0x0000480501007387 */ /* 0x0003e20000100800 */
[----:B------:R-:W-:Y:S02]  /*1780*/  ISETP.GE.AND P0, PT, R173, 0x1, PT ;  /* 0x00000001ad00780c */ /* 0x000fe40003f06270 */
[----:B------:R-:W-:Y:S01]  /*1790*/  ISETP.NE.AND P1, PT, R5, RZ, PT ;  /* 0x000000ff0500720c */ /* 0x000fe20003f25270 */
[----:B------:R1:W-:Y:S01]  /*17a0*/  STL [R1+0x4c], R15 ;  /* 0x00004c0f01007387 */ /* 0x0003e20000100800 */
[----:B------:R-:W-:-:S02]  /*17b0*/  IMAD.HI R2, R2, 0x66666667, RZ ;  /* 0x6666666702027827 */ /* 0x000fc400078e02ff */
[----:B------:R-:W-:-:S03]  /*17c0*/  SEL R136, R5, c[0x0][0x338], P1 ;  /* 0x0000ce0005887a07 */ /* 0x000fc60000800000 */
[----:B------:R-:W-:-:S04]  /*17d0*/  SHF.R.U32.HI R3, RZ, 0x1f, R2 ;  /* 0x0000001fff037819 */ /* 0x000fc80000011602 */
[----:B------:R-:W-:Y:S01]  /*17e0*/  LEA.HI.SX32 R153, R2, R3, 0x1b ;  /* 0x0000000302997211 */ /* 0x000fe200078fdaff */
[----:B------:R-:W-:Y:S01]  /*17f0*/  IMAD.MOV.U32 R2, RZ, RZ, RZ ;  /* 0x000000ffff027224 */ /* 0x000fe200078e00ff */
[----:B------:R-:W-:Y:S05]  /*1800*/  @!P0 BRA `(.L_x_215) ;  /* 0x000001c000008947 */ /* 0x000fea0003800000 */
        /* <DEDUP_REMOVED lines=11> */
[----:B------:R-:W-:Y:S02]  /*18c0*/  IMAD.MOV.U32 R4, RZ, RZ, RZ ;  /* 0x000000ffff047224 */ /* 0x000fe400078e00ff */
        /* <DEDUP_REMOVED lines=16> */
.L_x_215:
[----:B------:R-:W-:Y:S05]  /*19d0*/  BSYNC B0 ;  /* 0x0000000000007941 */ /* 0x000fea0003800000 */
.L_x_214:
[----:B------:R-:W2:Y:S01]  /*19e0*/  LDL R39, [R1+0x54] ;  /* 0x0000540001277983 */ /* 0x000ea20000100800 */
[----:B------:R-:W-:-:S03]  /*19f0*/  IMAD R3, R15, R2, RZ ;  /* 0x000000020f037224 */ /* 0x000fc600078e02ff */
[----:B------:R-:W3:Y:S01]  /*1a00*/  LDL R38, [R1+0x5c] ;  /* 0x00005c0001267983 */ /* 0x000ee20000100800 */
[----:B------:R-:W-:-:S03]  /*1a10*/  IMAD.IADD R2, R3, 0x1, R2 ;  /* 0x0000000103027824 */ /* 0x000fc600078e0202 */
[----:B-1----:R-:W1:Y:S02]  /*1a20*/  S2R R15, SR_TID.X ;  /* 0x00000000000f7919 */ /* 0x002e640000002100 */
[----:B------:R-:W-:Y:S01]  /*1a30*/  IMNMX R2, R153, R2, PT ;  /* 0x0000000299027217 */ /* 0x000fe20003800200 */
[----:B------:R-:W-:-:S04]  /*1a40*/  IMAD R3, R3, 0x50, -R6 ;  /* 0x0000005003037824 */ /* 0x000fc800078e0a06 */
[----:B------:R-:W-:Y:S01]  /*1a50*/  IMAD R2, R2, 0x50, -R6 ;  /* 0x0000005002027824 */ /* 0x000fe200078e0a06 */
[----:B------:R-:W-:-:S04]  /*1a60*/  IMNMX R3, RZ, R3, !PT ;  /* 0x00000003ff037217 */ /* 0x000fc80007800200 */
[----:B------:R-:W-:-:S04]  /*1a70*/  IMNMX R2, R2, R0, PT ;  /* 0x0000000002027217 */ /* 0x000fc80003800200 */
[----:B------:R-:W-:Y:S02]  /*1a80*/  ISETP.GT.AND P0, PT, R2, R3, PT ;  /* 0x000000030200720c */ /* 0x000fe40003f04270 */
[--C-:B-1----:R-:W-:Y:S02]  /*1a90*/  SHF.R.S32.HI R7, RZ, 0x1f, R15.reuse ;  /* 0x0000001fff077819 */ /* 0x102fe4000001140f */
[----:B------:R-:W-:Y:S02]  /*1aa0*/  SHF.R.S32.HI R41, RZ, 0x1f, R15 ;  /* 0x0000001fff297819 */ /* 0x000fe4000001140f */
[-C--:B------:R-:W-:Y:S02]  /*1ab0*/  LEA.HI R8, R7, R15.reuse, RZ, 0x2 ;  /* 0x0000000f07087211 */ /* 0x080fe400078f10ff */
[----:B------:R-:W-:Y:S02]  /*1ac0*/  LEA.HI R41, R41, R15, RZ, 0x2 ;  /* 0x0000000f29297211 */ /* 0x000fe400078f10ff */
[----:B------:R-:W-:-:S02]  /*1ad0*/  SHF.R.S32.HI R6, RZ, 0x1f, R8 ;  /* 0x0000001fff067819 */ /* 0x000fc40000011408 */
[----:B------:R-:W-:Y:S02]  /*1ae0*/  SHF.R.S32.HI R41, RZ, 0x2, R41 ;  /* 0x00000002ff297819 */ /* 0x000fe40000011429 */
[----:B------:R-:W-:Y:S01]  /*1af0*/  @P0 IADD3 R2, R2, 0x4f, RZ ;  /* 0x0000004f02020810 */ /* 0x000fe20007ffe0ff */
[----:B------:R-:W-:Y:S01]  /*1b00*/  IMAD.WIDE.U32 R4, R3, -0x33333333, RZ ;  /* 0xcccccccd03047825 */ /* 0x000fe200078e00ff */
[----:B------:R-:W-:-:S03]  /*1b10*/  LEA.HI R3, R6, R41, RZ, 0x3 ;  /* 0x0000002906037211 */ /* 0x000fc600078f18ff */
[----:B------:R-:W-:Y:S01]  /*1b20*/  @P0 IMAD.HI R2, R2, 0x66666667, RZ ;  /* 0x6666666702020827 */ /* 0x000fe200078e02ff */
[----:B------:R-:W-:Y:S02]  /*1b30*/  LOP3.LUT R3, R3, 0xfffffff8, RZ, 0xc0, !PT ;  /* 0xfffffff803037812 */ /* 0x000fe400078ec0ff */
[----:B------:R-:W-:Y:S02]  /*1b40*/  SHF.R.U32.HI R128, RZ, 0x6, R5 ;  /* 0x00000006ff807819 */ /* 0x000fe40000011605 */
[----:B------:R-:W-:Y:S02]  /*1b50*/  @P0 SHF.R.U32.HI R5, RZ, 0x1f, R2 ;  /* 0x0000001fff050819 */ /* 0x000fe40000011602 */
[C---:B------:R-:W-:Y:S01]  /*1b60*/  IADD3 R151, R41.reuse, 0x40, RZ ;  /* 0x0000004029977810 */ /* 0x040fe20007ffe0ff */
[C---:B------:R-:W-:Y:S01]  /*1b70*/  IMAD.IADD R3, R41.reuse, 0x1, -R3 ;  /* 0x0000000129037824 */ /* 0x040fe200078e0a03 */
[----:B------:R-:W-:Y:S01]  /*1b80*/  IADD3 R141, R41, 0x20, RZ ;  /* 0x00000020298d7810 */ /* 0x000fe20007ffe0ff */
[----:B------:R-:W-:Y:S01]  /*1b90*/  IMAD.MOV.U32 R4, RZ, RZ, R128 ;  /* 0x000000ffff047224 */ /* 0x000fe200078e0080 */
[----:B------:R-:W-:Y:S01]  /*1ba0*/  @P0 LEA.HI.SX32 R4, R2, R5, 0x1b ;  /* 0x0000000502040211 */ /* 0x000fe200078fdaff */
[----:B------:R-:W-:Y:S01]  /*1bb0*/  IMAD.SHL.U32 R2, R151, 0x40, RZ ;  /* 0x0000004097027824 */ /* 0x000fe200078e00ff */
[----:B------:R-:W-:-:S02]  /*1bc0*/  LOP3.LUT R5, R8, 0xfffffffc, RZ, 0xc0, !PT ;  /* 0xfffffffc08057812 */ /* 0x000fc400078ec0ff */
[----:B------:R-:W-:Y:S01]  /*1bd0*/  LOP3.LUT P1, RZ, R3, 0x4, RZ, 0xc0, !PT ;  /* 0x0000000403ff7812 */ /* 0x000fe2000782c0ff */
[----:B------:R-:W-:Y:S01]  /*1be0*/  IMAD.SHL.U32 R3, R141, 0x40, RZ ;  /* 0x000000408d037824 */ /* 0x000fe200078e00ff */
[-C--:B------:R-:W-:Y:S02]  /*1bf0*/  LEA.HI R190, R7, R15.reuse, RZ, 0x5 ;  /* 0x0000000f07be7211 */ /* 0x080fe400078f28ff */
[----:B------:R-:W-:Y:S01]  /*1c00*/  LOP3.LUT R152, R2, 0x1c0, RZ, 0xc0, !PT ;  /* 0x000001c002987812 */ /* 0x000fe200078ec0ff */
[----:B------:R-:W-:Y:S01]  /*1c10*/  IMAD.IADD R2, R15, 0x1, -R5 ;  /* 0x000000010f027824 */ /* 0x000fe200078e0a05 */
[----:B------:R-:W-:Y:S02]  /*1c20*/  LOP3.LUT R150, R3, 0x1c0, RZ, 0xc0, !PT ;  /* 0x000001c003967812 */ /* 0x000fe400078ec0ff */
[----:B------:R-:W-:Y:S01]  /*1c30*/  SHF.R.S32.HI R3, RZ, 0x5, R190 ;  /* 0x00000005ff037819 */ /* 0x000fe200000114be */
[----:B------:R-:W-:Y:S01]  /*1c40*/  IMAD.SHL.U32 R32, R2, 0x8, RZ ;  /* 0x0000000802207824 */ /* 0x000fe200078e00ff */
[----:B------:R-:W-:-:S02]  /*1c50*/  LEA.HI R6, R7, R15, RZ, 0x3 ;  /* 0x0000000f07067211 */ /* 0x000fc400078f18ff */
[----:B------:R-:W-:Y:S01]  /*1c60*/  ISETP.GT.AND P0, PT, R4, R128, PT ;  /* 0x000000800400720c */ /* 0x000fe20003f04270 */
[----:B------:R-:W-:Y:S01]  /*1c70*/  IMAD.SHL.U32 R154, R3, 0x200, RZ ;  /* 0x00000200039a7824 */ /* 0x000fe200078e00ff */
[----:B------:R-:W-:Y:S02]  /*1c80*/  SHF.R.S32.HI R7, RZ, 0x1f, R141 ;  /* 0x0000001fff077819 */ /* 0x000fe4000001148d */
[----:B------:R-:W-:Y:S02]  /*1c90*/  SHF.R.S32.HI R9, RZ, 0x1f, R151 ;  /* 0x0000001fff097819 */ /* 0x000fe40000011497 */
[----:B------:R-:W-:Y:S01]  /*1ca0*/  LOP3.LUT R8, R6, 0xfffffff8, RZ, 0xc0, !PT ;  /* 0xfffffff806087812 */ /* 0x000fe200078ec0ff */
[----:B------:R-:W-:Y:S01]  /*1cb0*/  IMAD.SHL.U32 R28, R2, 0x4, RZ ;  /* 0x00000004021c7824 */ /* 0x000fe200078e00ff */
[----:B------:R-:W-:Y:S01]  /*1cc0*/  SHF.R.S32.HI R140, RZ, 0x3, R6 ;  /* 0x00000003ff8c7819 */ /* 0x000fe20000011406 */
[----:B------:R-:W-:Y:S01]  /*1cd0*/  IMAD.MOV.U32 R10, RZ, RZ, 0x40 ;  /* 0x00000040ff0a7424 */ /* 0x000fe200078e00ff */
[----:B------:R-:W-:Y:S01]  /*1ce0*/  LEA.HI R7, R7, R141, RZ, 0x3 ;  /* 0x0000008d07077211 */ /* 0x000fe200078f18ff */
[----:B------:R-:W-:Y:S01]  /*1cf0*/  IMAD.IADD R166, R15, 0x1, -R8 ;  /* 0x000000010fa67824 */ /* 0x000fe200078e0a08 */
[----:B------:R-:W-:-:S03]  /*1d00*/  LEA.HI R6, R9, R151, RZ, 0x3 ;  /* 0x0000009709067211 */ /* 0x000fc600078f18ff */
[----:B------:R-:W-:Y:S02]  /*1d10*/  IMAD.SHL.U32 R7, R7, 0x40, RZ ;  /* 0x0000004007077824 */ /* 0x000fe400078e00ff */
[----:B------:R-:W-:Y:S02]  /*1d20*/  IMAD.SHL.U32 R6, R6, 0x40, RZ ;  /* 0x0000004006067824 */ /* 0x000fe400078e00ff */
[----:B------:R-:W-:Y:S01]  /*1d30*/  IMAD.SHL.U32 R134, R166, 0x8, RZ ;  /* 0x00000008a6867824 */ /* 0x000fe200078e00ff */
[----:B------:R-:W-:Y:S02]  /*1d40*/  SHF.R.S32.HI R186, RZ, 0x1f, R140 ;  /* 0x0000001fffba7819 */ /* 0x000fe4000001148c */
[----:B------:R-:W-:Y:S02]  /*1d50*/  SHF.R.U32.HI R187, RZ, 0x3, R150 ;  /* 0x00000003ffbb7819 */ /* 0x000fe40000011696 */
[----:B------:R-:W-:Y:S02]  /*1d60*/  SHF.R.U32.HI R188, RZ, 0x3, R152 ;  /* 0x00000003ffbc7819 */ /* 0x000fe40000011698 */
[----:B------:R-:W-:-:S02]  /*1d70*/  LOP3.LUT R163, R7, 0xfffffe00, RZ, 0xc0, !PT ;  /* 0xfffffe0007a37812 */ /* 0x000fc400078ec0ff */
[----:B------:R-:W-:Y:S02]  /*1d80*/  LOP3.LUT R164, R6, 0xfffffe00, RZ, 0xc0, !PT ;  /* 0xfffffe0006a47812 */ /* 0x000fe400078ec0ff */
[----:B------:R-:W-:Y:S02]  /*1d90*/  SHF.R.S32.HI R33, RZ, 0x1f, R32 ;  /* 0x0000001fff217819 */ /* 0x000fe40000011420 */
[----:B------:R-:W-:Y:S02]  /*1da0*/  SHF.R.S32.HI R135, RZ, 0x1f, R134 ;  /* 0x0000001fff877819 */ /* 0x000fe40000011486 */
[----:B------:R-:W-:Y:S02]  /*1db0*/  IADD3 R30, R28, 0x10, RZ ;  /* 0x000000101c1e7810 */ /* 0x000fe40007ffe0ff */
[----:B--2---:R-:W-:-:S04]  /*1dc0*/  LOP3.LUT R3, R39, 0x18, R32, 0xf8, !PT ;  /* 0x0000001827037812 */ /* 0x004fc800078ef820 */
[----:B---3--:R-:W-:-:S04]  /*1dd0*/  LOP3.LUT R2, R154, R3, R38, 0xf6, !PT ;  /* 0x000000039a027212 */ /* 0x008fc800078ef626 */
[----:B------:R-:W-:Y:S02]  /*1de0*/  LEA R81, R2, 0x100, 0x1 ;  /* 0x0000010002517811 */ /* 0x000fe400078e08ff */
[----:B------:R-:W-:-:S05]  /*1df0*/  SEL R2, R10, 0xffffffc0, !P1 ;  /* 0xffffffc00a027807 */ /* 0x000fca0004800000 */
[----:B------:R-:W-:Y:S01]  /*1e00*/  IMAD.IADD R82, R2, 0x1, R81 ;  /* 0x0000000102527824 */ /* 0x000fe200078e0251 */
[----:B------:R-:W-:Y:S05]  /*1e10*/  @!P0 BRA `(.L_x_216) ;  /* 0x000054c000008947 */ /* 0x000fea0003800000 */
[----:B------:R-:W-:-:S04]  /*1e20*/  ISETP.NE.U32.AND P0, PT, RZ, c[0x0][0x340], PT ;  /* 0x0000d000ff007a0c */ /* 0x000fc80003f05070 */
[----:B------:R-:W-:-:S13]  /*1e30*/  ISETP.NE.AND.EX P4, PT, RZ, c[0x0][0x344], PT, P0 ;  /* 0x0000d100ff007a0c */ /* 0x000fda0003f85300 */
[----:B------:R-:W-:-:S05]  /*1e40*/  @P4 IMAD.WIDE R2, R42, R14, c[0x0][0x340] ;  /* 0x0000d0002a024625 */ /* 0x000fca00078e020e */
[----:B------:R1:W2:Y:S01]  /*1e50*/  @P4 LDG.E R25, [R2.64] ;  /* 0x0000000802194981 */ /* 0x0002a2000c1e1900 */
[----:B------:R-:W-:Y:S01]  /*1e60*/  IADD3 R123, P0, R140, R12, RZ ;  /* 0x0000000c8c7b7210 */ /* 0x000fe20007f1e0ff */
[----:B------:R-:W-:Y:S01]  /*1e70*/  IMAD.MOV.U32 R144, RZ, RZ, 0x50 ;  /* 0x00000050ff907424 */ /* 0x000fe200078e00ff */
[----:B------:R-:W-:Y:S01]  /*1e80*/  SEL R31, R138, RZ, !P5 ;  /* 0x000000ff8a1f7207 */ /* 0x000fe20006800000 */
[----:B------:R-:W-:Y:S01]  /*1e90*/  IMAD.MOV.U32 R37, RZ, RZ, c[0x0][0x23c] ;  /* 0x00008f00ff257624 */ /* 0x000fe200078e00ff */
[----:B------:R-:W-:Y:S01]  /*1ea0*/  LEA.HI.X.SX32 R132, R12, R186, 0x1, P0 ;  /* 0x000000ba0c847211 */ /* 0x000fe200000f0eff */
[----:B------:R-:W-:Y:S01]  /*1eb0*/  IMAD R172, R144, c[0x0][0x23c], RZ ;  /* 0x00008f0090ac7a24 */ /* 0x000fe200078e02ff */
[----:B------:R-:W-:Y:S01]  /*1ec0*/  IADD3 R36, R4, -0x1, RZ ;  /* 0xffffffff04247810 */ /* 0x000fe20007ffe0ff */
[----:B------:R-:W-:Y:S01]  /*1ed0*/  IMAD R4, R31, c[0x0][0x248], RZ ;  /* 0x000092001f047a24 */ /* 0x000fe200078e02ff */
[----:B------:R-:W-:Y:S01]  /*1ee0*/  IADD3 R113, -R140, R0, RZ ;  /* 0x000000008c717210 */ /* 0x000fe20007ffe1ff */
[----:B------:R-:W-:Y:S01]  /*1ef0*/  IMAD R5, R132, c[0x0][0x238], RZ ;  /* 0x00008e0084057a24 */ /* 0x000fe200078e02ff */
[----:B------:R-:W-:Y:S01]  /*1f00*/  SEL R27, R42, RZ, !P5 ;  /* 0x000000ff2a1b7207 */ /* 0x000fe20006800000 */
[----:B------:R-:W-:Y:S01]  /*1f10*/  IMAD.WIDE.U32 R148, R144, c[0x0][0x238], RZ ;  /* 0x00008e0090947a25 */ /* 0x000fe200078e00ff */
[----:B------:R-:W-:-:S02]  /*1f20*/  MOV R155, c[0x0][0x238] ;  /* 0x00008e00009b7a02 */ /* 0x000fc40000000f00 */
[----:B------:R-:W-:Y:S01]  /*1f30*/  ISETP.GE.AND P6, PT, R134, c[0x0][0x1d4], PT ;  /* 0x0000750086007a0c */ /* 0x000fe20003fc6270 */
[----:B------:R-:W-:Y:S01]  /*1f40*/  IMAD R5, R123, c[0x0][0x23c], R5 ;  /* 0x00008f007b057a24 */ /* 0x000fe200078e0205 */
[----:B------:R-:W-:Y:S01]  /*1f50*/  SHF.R.S32.HI R35, RZ, 0x1f, R41 ;  /* 0x0000001fff237819 */ /* 0x000fe20000011429 */
[----:B------:R-:W-:Y:S01]  /*1f60*/  IMAD R8, R36, -0x50, R113 ;  /* 0xffffffb024087824 */ /* 0x000fe200078e0271 */
[----:B------:R-:W-:Y:S01]  /*1f70*/  SHF.R.S32.HI R29, RZ, 0x1f, R28 ;  /* 0x0000001fff1d7819 */ /* 0x000fe2000001141c */
[----:B------:R-:W-:Y:S01]  /*1f80*/  IMAD R4, R27, c[0x0][0x24c], R4 ;  /* 0x000093001b047a24 */ /* 0x000fe200078e0204 */
[----:B------:R-:W-:Y:S01]  /*1f90*/  SHF.L.U32 R17, R37, 0x5, RZ ;  /* 0x0000000525117819 */ /* 0x000fe200000006ff */
[----:B------:R-:W-:Y:S01]  /*1fa0*/  IMAD.IADD R172, R149, 0x1, R172 ;  /* 0x0000000195ac7824 */ /* 0x000fe200078e02ac */
[C---:B------:R-:W-:Y:S01]  /*1fb0*/  ISETP.GE.AND P0, PT, R8.reuse, 0x1, PT ;  /* 0x000000010800780c */ /* 0x040fe20003f06270 */
[----:B------:R-:W-:Y:S01]  /*1fc0*/  IMAD.IADD R26, R11, 0x1, R161 ;  /* 0x000000010b1a7824 */ /* 0x000fe200078e02a1 */
[----:B------:R-:W-:Y:S01]  /*1fd0*/  ISETP.GE.AND P3, PT, R8, 0x11, PT ;  /* 0x000000110800780c */ /* 0x000fe20003f66270 */
[----:B-1----:R-:W-:Y:S01]  /*1fe0*/  IMAD.WIDE.U32 R2, R123, c[0x0][0x238], R134 ;  /* 0x00008e007b027a25 */ /* 0x002fe200078e0086 */
[----:B------:R-:W-:-:S02]  /*1ff0*/  ISETP.NE.AND P5, PT, R13, RZ, PT ;  /* 0x000000ff0d00720c */ /* 0x000fc40003fa5270 */
[----:B------:R-:W-:Y:S01]  /*2000*/  SHF.R.S32.HI R34, RZ, 0x1f, R26 ;  /* 0x0000001fff227819 */ /* 0x000fe2000001141a */
[----:B------:R-:W-:Y:S01]  /*2010*/  IMAD.IADD R3, R3, 0x1, R5 ;  /* 0x0000000103037824 */ /* 0x000fe200078e0205 */
[----:B------:R-:W-:Y:S01]  /*2020*/  IADD3 R102, R32, 0x20, RZ ;  /* 0x0000002020667810 */ /* 0x000fe20007ffe0ff */
[----:B------:R-:W-:Y:S01]  /*2030*/  IMAD.WIDE.U32 R14, R155, 0x20, RZ ;  /* 0x000000209b0e7825 */ /* 0x000fe200078e00ff */
[----:B------:R-:W-:Y:S02]  /*2040*/  MOV R189, c[0x0][0x27c] ;  /* 0x00009f0000bd7a02 */ /* 0x000fe40000000f00 */
[----:B------:R-:W-:Y:S01]  /*2050*/  MOV R169, 0x5 ;  /* 0x0000000500a97802 */ /* 0x000fe20000000f00 */
[----:B------:R-:W-:Y:S01]  /*2060*/  IMAD.WIDE.U32 R2, R40, c[0x0][0x240], R2 ;  /* 0x0000900028027a25 */ /* 0x000fe200078e0002 */
[----:B------:R-:W-:-:S03]  /*2070*/  P2R R133, PR, RZ, 0x40 ;  /* 0x00000040ff857803 */ /* 0x000fc60000000000 */
[----:B------:R-:W-:Y:S02]  /*2080*/  IMAD R3, R40, c[0x0][0x244], R3 ;  /* 0x0000910028037a24 */ /* 0x000fe400078e0203 */
[----:B------:R-:W-:-:S04]  /*2090*/  IMAD.WIDE.U32 R10, R26, c[0x0][0x1e0], RZ ;  /* 0x000078001a0a7a25 */ /* 0x000fc800078e00ff */
[----:B------:R-:W-:Y:S01]  /*20a0*/  IMAD.WIDE.U32 R116, R27, c[0x0][0x248], R2 ;  /* 0x000092001b747a25 */ /* 0x000fe200078e0002 */
[----:B------:R-:W-:-:S03]  /*20b0*/  SHF.R.S32.HI R3, RZ, 0x1f, R36 ;  /* 0x0000001fff037819 */ /* 0x000fc60000011424 */
[----:B------:R-:W-:Y:S01]  /*20c0*/  IMAD R2, R172, R36, RZ ;  /* 0x00000024ac027224 */ /* 0x000fe200078e02ff */
[----:B------:R-:W-:Y:S01]  /*20d0*/  IADD3 R115, R117, R4, RZ ;  /* 0x0000000475737210 */ /* 0x000fe20007ffe0ff */
[----:B------:R-:W-:Y:S02]  /*20e0*/  IMAD.MOV.U32 R114, RZ, RZ, R116 ;  /* 0x000000ffff727224 */ /* 0x000fe400078e0074 */
[-C--:B------:R-:W-:Y:S02]  /*20f0*/  IMAD R4, R3, R148.reuse, R2 ;  /* 0x0000009403047224 */ /* 0x080fe400078e0202 */
[----:B------:R-:W-:-:S04]  /*2100*/  IMAD.WIDE.U32 R2, R36, R148, R114 ;  /* 0x0000009424027225 */ /* 0x000fc800078e0072 */
[----:B------:R-:W-:Y:S01]  /*2110*/  IMAD R12, R35, c[0x0][0x290], RZ ;  /* 0x0000a400230c7a24 */ /* 0x000fe200078e02ff */
[----:B------:R-:W-:Y:S01]  /*2120*/  IADD3 R3, R3, R4, RZ ;  /* 0x0000000403037210 */ /* 0x000fe20007ffe0ff */
[----:B------:R-:W-:Y:S01]  /*2130*/  IMAD.WIDE.U32 R182, R41, c[0x0][0x1e0], RZ ;  /* 0x0000780029b67a25 */ /* 0x000fe200078e00ff */
[C---:B------:R-:W-:Y:S02]  /*2140*/  @P0 LEA R6, P2, R2.reuse, c[0x0][0x220], 0x1 ;  /* 0x0000880002060a11 */ /* 0x040fe400078408ff */
[----:B------:R-:W-:Y:S01]  /*2150*/  @P3 LEA R5, P1, R155, R2, 0x4 ;  /* 0x000000029b053211 */ /* 0x000fe200078220ff */
[----:B------:R-:W-:Y:S01]  /*2160*/  IMAD R24, R41, c[0x0][0x294], R12 ;  /* 0x0000a50029187a24 */ /* 0x000fe200078e020c */
[----:B------:R-:W-:Y:S01]  /*2170*/  @P0 LEA.HI.X R7, R2, c[0x0][0x224], R3, 0x1, P2 ;  /* 0x0000890002070a11 */ /* 0x000fe200010f0c03 */
[----:B------:R-:W-:Y:S01]  /*2180*/  IMAD.MOV.U32 R156, RZ, RZ, c[0x0][0x280] ;  /* 0x0000a000ff9c7624 */ /* 0x000fe200078e00ff */
[----:B------:R-:W-:Y:S01]  /*2190*/  @P3 LEA.HI.X R9, R155, R3, R37, 0x4, P1 ;  /* 0x000000039b093211 */ /* 0x000fe200008f2425 */
[----:B------:R-:W-:Y:S01]  /*21a0*/  IMAD.MOV.U32 R157, RZ, RZ, c[0x0][0x290] ;  /* 0x0000a400ff9d7624 */ /* 0x000fe200078e00ff */
[C---:B------:R-:W-:Y:S01]  /*21b0*/  @P3 LEA R4, P1, R5.reuse, c[0x0][0x220], 0x1 ;  /* 0x0000880005043a11 */ /* 0x040fe200078208ff */
[----:B------:R-:W-:Y:S01]  /*21c0*/  @!PT LDS RZ, [RZ] ;  /* 0x00000000fffff984 */ /* 0x000fe20000000800 */
[----:B------:R-:W-:Y:S01]  /*21d0*/  @!PT LDS RZ, [RZ] ;  /* 0x00000000fffff984 */ /* 0x000fe20000000800 */
[----:B------:R-:W-:Y:S01]  /*21e0*/  @!PT LDS RZ, [RZ] ;  /* 0x00000000fffff984 */ /* 0x000fe20000000800 */
[----:B------:R1:W-:Y:S01]  /*21f0*/  @P0 LDGSTS.E.BYPASS.LTC128B.128 [R216+0x2900], [R6.64], !P6 ;  /* 0x0290000006d80fae */ /* 0x0003e2000f101d48 */
[----:B------:R-:W-:Y:S01]  /*2200*/  ISETP.GE.AND P2, PT, R8, 0x21, PT ;  /* 0x000000210800780c */ /* 0x000fe20003f46270 */
[----:B------:R-:W-:Y:S01]  /*2210*/  IMAD.SHL.U32 R176, R156, 0x20, RZ ;  /* 0x000000209cb07824 */ /* 0x000fe200078e00ff */
[----:B------:R-:W-:-:S02]  /*2220*/  @P3 LEA.HI.X R5, R5, c[0x0][0x224], R9, 0x1, P1 ;  /* 0x0000890005053a11 */ /* 0x000fc400008f0c09 */
[C---:B------:R-:W-:Y:S02]  /*2230*/  ISETP.GE.AND P0, PT, R8.reuse, 0x31, PT ;  /* 0x000000310800780c */ /* 0x040fe40003f06270 */
[----:B------:R-:W-:Y:S01]  /*2240*/  ISETP.GE.AND P1, PT, R8, 0x41, PT ;  /* 0x000000410800780c */ /* 0x000fe20003f26270 */
[----:B------:R3:W-:Y:S01]  /*2250*/  @P3 LDGSTS.E.BYPASS.LTC128B.128 [R216+0x3100], [R4.64], !P6 ;  /* 0x0310000004d83fae */ /* 0x0007e2000f101d48 */
[----:B------:R-:W-:Y:S01]  /*2260*/  IMAD.WIDE.U32 R8, R41, c[0x0][0x290], R28 ;  /* 0x0000a40029087a25 */ /* 0x000fe200078e001c */
[-C--:B------:R-:W-:Y:S02]  /*2270*/  SHF.L.U64.HI R158, R156, R169.reuse, c[0x0][0x284] ;  /* 0x0000a1009c9e7619 */ /* 0x080fe400000102a9 */
[----:B------:R-:W-:Y:S01]  /*2280*/  SHF.L.U64.HI R159, R157, R169, c[0x0][0x294] ;  /* 0x0000a5009d9f7619 */ /* 0x000fe200000102a9 */
[----:B------:R-:W-:Y:S01]  /*2290*/  IMAD.MOV.U32 R12, RZ, RZ, R8 ;  /* 0x000000ffff0c7224 */ /* 0x000fe200078e0008 */
[----:B------:R-:W-:Y:S02]  /*22a0*/  @P2 IADD3 R16, P3, R2, R14, RZ ;  /* 0x0000000e02102210 */ /* 0x000fe40007f7e0ff */
[----:B------:R-:W-:Y:S01]  /*22b0*/  IADD3 R13, R9, R24, RZ ;  /* 0x00000018090d7210 */ /* 0x000fe20007ffe0ff */
[----:B------:R-:W-:Y:S01]  /*22c0*/  IMAD.WIDE.U32 R8, R41, c[0x0][0x280], R32 ;  /* 0x0000a00029087a25 */ /* 0x000fe200078e0020 */
[----:B------:R-:W-:-:S02]  /*22d0*/  @P2 IADD3.X R17, R3, R15, R17, P3, !PT ;  /* 0x0000000f03112210 */ /* 0x000fc40001ffe411 */
[C---:B------:R-:W-:Y:S01]  /*22e0*/  @P2 LEA R20, P3, R16.reuse, c[0x0][0x220], 0x1 ;  /* 0x0000880010142a11 */ /* 0x040fe200078608ff */
[----:B------:R-:W-:Y:S01]  /*22f0*/  @P0 IMAD R18, R37, 0x30, RZ ;  /* 0x0000003025120824 */ /* 0x000fe200078e02ff */
[----:B------:R-:W-:Y:S01]  /*2300*/  SHF.L.U32 R177, R157, 0x5, RZ ;  /* 0x000000059db17819 */ /* 0x000fe200000006ff */
[----:B-----5:R-:W-:Y:S01]  /*2310*/  IMAD.WIDE.U32 R98, R137, c[0x0][0x290], R12 ;  /* 0x0000a40089627a25 */ /* 0x020fe200078e000c */
[----:B------:R-:W-:-:S03]  /*2320*/  @P2 LEA.HI.X R21, R16, c[0x0][0x224], R17, 0x1, P3 ;  /* 0x0000890010152a11 */ /* 0x000fc600018f0c11 */
[C---:B-1----:R-:W-:Y:S02]  /*2330*/  IMAD.WIDE.U32 R6, R41.reuse, c[0x0][0x280], R28 ;  /* 0x0000a00029067a25 */ /* 0x042fe400078e001c */
[----:B------:R1:W-:Y:S02]  /*2340*/  @P2 LDGSTS.E.BYPASS.LTC128B.128 [R216+0x3900], [R20.64], !P6 ;  /* 0x0390000014d82fae */ /* 0x0003e4000f101d48 */
[----:B------:R-:W-:Y:S01]  /*2350*/  IMAD.WIDE.U32 R16, R41, c[0x0][0x290], R32 ;  /* 0x0000a40029107a25 */ /* 0x000fe200078e0020 */
[----:B------:R-:W-:Y:S02]  /*2360*/  MOV R14, R6 ;  /* 0x00000006000e7202 */ /* 0x000fe40000000f00 */
[----:B------:R-:W-:Y:S01]  /*2370*/  MOV R6, R10 ;  /* 0x0000000a00067202 */ /* 0x000fe20000000f00 */
[----:B---3--:R-:W-:Y:S02]  /*2380*/  IMAD R5, R35, c[0x0][0x280], RZ ;  /* 0x0000a00023057a24 */ /* 0x008fe400078e02ff */
[----:B------:R-:W-:-:S02]  /*2390*/  IMAD R4, R34, c[0x0][0x1e0], RZ ;  /* 0x0000780022047a24 */ /* 0x000fc400078e02ff */
[----:B------:R-:W-:Y:S02]  /*23a0*/  IMAD R23, R41, c[0x0][0x284], R5 ;  /* 0x0000a10029177a24 */ /* 0x000fe400078e0205 */
[----:B------:R-:W-:Y:S02]  /*23b0*/  IMAD R4, R26, c[0x0][0x1e4], R4 ;  /* 0x000079001a047a24 */ /* 0x000fe400078e0204 */
[----:B------:R-:W-:Y:S02]  /*23c0*/  IMAD.IADD R15, R7, 0x1, R23 ;  /* 0x00000001070f7824 */ /* 0x000fe400078e0217 */
[----:B------:R-:W-:Y:S02]  /*23d0*/  IMAD.IADD R7, R11, 0x1, R4 ;  /* 0x000000010b077824 */ /* 0x000fe400078e0204 */
[----:B------:R-:W-:-:S04]  /*23e0*/  @P0 IMAD.WIDE.U32 R4, R155, 0x30, R2 ;  /* 0x000000309b040825 */ /* 0x000fc800078e0002 */
[----:B------:R-:W-:Y:S01]  /*23f0*/  @P0 IMAD.IADD R5, R5, 0x1, R18 ;  /* 0x0000000105050824 */ /* 0x000fe200078e0212 */
[----:B------:R-:W-:Y:S01]  /*2400*/  @P0 LEA R18, P3, R4, c[0x0][0x220], 0x1 ;  /* 0x0000880004120a11 */ /* 0x000fe200078608ff */
[----:B------:R-:W-:Y:S01]  /*2410*/  IMAD.WIDE.U32 R10, R40, c[0x0][0x1e8], R6 ;  /* 0x00007a00280a7a25 */ /* 0x000fe200078e0006 */
[----:B------:R-:W-:Y:S02]  /*2420*/  IADD3 R7, R23, R9, RZ ;  /* 0x0000000917077210 */ /* 0x000fe40007ffe0ff */
[----:B------:R-:W-:Y:S01]  /*2430*/  @P0 LEA.HI.X R19, R4, c[0x0][0x224], R5, 0x1, P3 ;  /* 0x0000890004130a11 */ /* 0x000fe200018f0c05 */
[----:B------:R-:W-:Y:S01]  /*2440*/  IMAD R9, R40, c[0x0][0x1ec], R11 ;  /* 0x00007b0028097a24 */ /* 0x000fe200078e020b */
[C---:B------:R-:W-:Y:S01]  /*2450*/  @P1 LEA R22, P3, R155.reuse, R2, 0x6 ;  /* 0x000000029b161211 */ /* 0x040fe200078630ff */
[----:B------:R-:W-:Y:S01]  /*2460*/  IMAD.IADD R5, R24, 0x1, R17 ;  /* 0x0000000118057824 */ /* 0x000fe200078e0211 */
[----:B------:R-:W-:Y:S01]  /*2470*/  MOV R6, R8 ;  /* 0x0000000800067202 */ /* 0x000fe20000000f00 */
[----:B------:R3:W-:Y:S01]  /*2480*/  @P0 LDGSTS.E.BYPASS.LTC128B.128 [R216+0x4100], [R18.64], !P6 ;  /* 0x0410000012d80fae */ /* 0x0007e2000f101d48 */
[----:B------:R-:W-:Y:S01]  /*2490*/  @P1 LEA.HI.X R3, R155, R3, R37, 0x6, P3 ;  /* 0x000000039b031211 */ /* 0x000fe200018f3425 */
[----:B------:R-:W-:Y:S01]  /*24a0*/  IMAD.MOV.U32 R4, RZ, RZ, R16 ;  /* 0x000000ffff047224 */ /* 0x000fe200078e0010 */
[----:B------:R-:W-:Y:S01]  /*24b0*/  @P1 LEA R2, P3, R22, c[0x0][0x220], 0x1 ;  /* 0x0000880016021a11 */ /* 0x000fe200078608ff */
[----:B------:R-:W-:Y:S01]  /*24c0*/  IMAD.WIDE.U32 R100, R137, c[0x0][0x280], R14 ;  /* 0x0000a00089647a25 */ /* 0x000fe200078e000e */
[----:B------:R-:W-:-:S02]  /*24d0*/  MOV R8, R10 ;  /* 0x0000000a00087202 */ /* 0x000fc40000000f00 */
[----:B------:R-:W-:Y:S01]  /*24e0*/  @P1 LEA.HI.X R3, R22, c[0x0][0x224], R3, 0x1, P3 ;  /* 0x0000890016031a11 */ /* 0x000fe200018f0c03 */
[----:B------:R-:W-:Y:S01]  /*24f0*/  IMAD.WIDE.U32 R96, R137, c[0x0][0x280], R6 ;  /* 0x0000a00089607a25 */ /* 0x000fe200078e0006 */
[----:B------:R-:W-:-:S03]  /*2500*/  ISETP.GE.AND P0, PT, R102, c[0x0][0x1d4], PT ;  /* 0x0000750066007a0c */ /* 0x000fc60003f06270 */
[----:B------:R4:W-:Y:S01]  /*2510*/  @P1 LDGSTS.E.BYPASS.LTC128B.128 [R216+0x4900], [R2.64], !P6 ;  /* 0x0490000002d81fae */ /* 0x0009e2000f101d48 */
[----:B------:R-:W-:Y:S01]  /*2520*/  P2R R91, PR, RZ, 0x1 ;  /* 0x00000001ff5b7803 */ /* 0x000fe20000000000 */
[----:B------:R-:W-:Y:S01]  /*2530*/  IMAD.WIDE.U32 R94, R137, c[0x0][0x290], R4 ;  /* 0x0000a400895e7a25 */ /* 0x000fe200078e0004 */
[----:B------:R-:W-:Y:S01]  /*2540*/  ISETP.GE.AND P6, PT, R32, c[0x0][0x1d4], PT ;  /* 0x0000750020007a0c */ /* 0x000fe20003fc6270 */
[----:B------:R-:W0:Y:S01]  /*2550*/  LDGDEPBAR ;  /* 0x00000000000079af */ /* 0x000e220000000000 */
[----:B------:R-:W-:Y:S01]  /*2560*/  WARPSYNC 0xffffffff ;  /* 0xffffffff00007948 */ /* 0x000fe20003800000 */
[----:B------:R-:W-:Y:S01]  /*2570*/  IMAD.SHL.U32 R10, R189, 0x2, RZ ;  /* 0x00000002bd0a7824 */ /* 0x000fe200078e00ff */
[----:B----4-:R-:W-:Y:S01]  /*2580*/  SHF.R.S32.HI R2, RZ, 0x1f, R137 ;  /* 0x0000001fff027819 */ /* 0x010fe20000011489 */
[----:B------:R-:W-:-:S04]  /*2590*/  IMAD R3, R35, c[0x0][0x1e0], RZ ;  /* 0x0000780023037a24 */ /* 0x000fc800078e02ff */
[C---:B------:R-:W-:Y:S02]  /*25a0*/  IMAD R11, R2.reuse, c[0x0][0x280], RZ ;  /* 0x0000a000020b7a24 */ /* 0x040fe400078e02ff */
[----:B---3--:R-:W-:Y:S02]  /*25b0*/  IMAD R18, R2, c[0x0][0x290], RZ ;  /* 0x0000a40002127a24 */ /* 0x008fe400078e02ff */
[----:B------:R-:W-:Y:S02]  /*25c0*/  IMAD R17, R41, c[0x0][0x1e4], R3 ;  /* 0x0000790029117a24 */ /* 0x000fe400078e0203 */
[----:B------:R-:W-:-:S03]  /*25d0*/  IMAD R3, R137, c[0x0][0x284], R11 ;  /* 0x0000a10089037a24 */ /* 0x000fc600078e020b */
[----:B------:R-:W-:Y:S01]  /*25e0*/  IADD3 R121, R183, R17, RZ ;  /* 0x00000011b7797210 */ /* 0x000fe20007ffe0ff */
[----:B------:R-:W-:Y:S02]  /*25f0*/  IMAD.IADD R112, R101, 0x1, R3 ;  /* 0x0000000165707824 */ /* 0x000fe400078e0203 */
[----:B------:R-:W-:Y:S01]  /*2600*/  IMAD.IADD R109, R3, 0x1, R97 ;  /* 0x00000001036d7824 */ /* 0x000fe200078e0261 */
[----:B--2---:R-:W-:Y:S01]  /*2610*/  @P4 SHF.R.S32.HI R2, RZ, 0x1f, R25 ;  /* 0x0000001fff024819 */ /* 0x004fe20000011419 */
[----:B------:R-:W-:Y:S01]  /*2620*/  @!P4 IMAD.MOV.U32 R25, RZ, RZ, R42 ;  /* 0x000000ffff19c224 */ /* 0x000fe200078e002a */
[----:B------:R-:W-:-:S04]  /*2630*/  @!P4 MOV R2, R138 ;  /* 0x0000008a0002c202 */ /* 0x000fc80000000f00 */
[----:B------:R-:W-:Y:S01]  /*2640*/  SEL R16, R2, RZ, !P5 ;  /* 0x000000ff02107207 */ /* 0x000fe20006800000 */
[----:B------:R-:W-:Y:S01]  /*2650*/  IMAD R2, R137, c[0x0][0x294], R18 ;  /* 0x0000a50089027a24 */ /* 0x000fe200078e0212 */
[----:B------:R-:W-:-:S03]  /*2660*/  SEL R11, R25, RZ, !P5 ;  /* 0x000000ff190b7207 */ /* 0x000fc60006800000 */
[----:B------:R-:W-:Y:S01]  /*2670*/  IMAD R17, R16, c[0x0][0x1f0], RZ ;  /* 0x00007c0010117a24 */ /* 0x000fe200078e02ff */
[----:B------:R-:W-:Y:S01]  /*2680*/  IADD3 R110, R99, R2, RZ ;  /* 0x00000002636e7210 */ /* 0x000fe20007ffe0ff */
[----:B------:R-:W-:-:S04]  /*2690*/  IMAD.WIDE.U32 R84, R11, c[0x0][0x1f0], R8 ;  /* 0x00007c000b547a25 */ /* 0x000fc800078e0008 */
[----:B------:R-:W-:Y:S01]  /*26a0*/  IMAD R8, R11, c[0x0][0x1f4], R17 ;  /* 0x00007d000b087a24 */ /* 0x000fe200078e0211 */
[----:B------:R-:W-:Y:S01]  /*26b0*/  IADD3 R111, P1, P0, R84, R182, R32 ;  /* 0x000000b6546f7210 */ /* 0x000fe2000783e020 */
[----:B------:R-:W-:-:S03]  /*26c0*/  IMAD.IADD R108, R2, 0x1, R95 ;  /* 0x00000001026c7824 */ /* 0x000fc600078e025f */
[----:B------:R-:W-:-:S04]  /*26d0*/  IADD3 R88, R85, R8, RZ ;  /* 0x0000000855587210 */ /* 0x000fc80007ffe0ff */
[----:B------:R-:W-:Y:S02]  /*26e0*/  IADD3.X R107, R88, R121, R33, P1, P0 ;  /* 0x00000079586b7210 */ /* 0x000fe40000fe0421 */
[----:B-1----:R-:W-:Y:S01]  /*26f0*/  ISETP.GE.AND P0, PT, R32, c[0x0][0x27c], PT ;  /* 0x00009f0020007a0c */ /* 0x002fe20003f06270 */
[----:B------:R-:W-:Y:S01]  /*2700*/  IMAD.WIDE.U32 R2, R40, c[0x0][0x260], R134 ;  /* 0x0000980028027a25 */ /* 0x000fe200078e0086 */
[----:B------:R-:W-:Y:S01]  /*2710*/  BAR.SYNC.DEFER_BLOCKING 0x0 ;  /* 0x0000000000007b1d */ /* 0x000fe20000010000 */
[----:B------:R-:W-:Y:S02]  /*2720*/  SHF.L.U32 R174, R156, 0x6, RZ ;  /* 0x000000069cae7819 */ /* 0x000fe400000006ff */
[C---:B------:R-:W-:Y:S01]  /*2730*/  IMAD.WIDE.U32 R6, R40.reuse, c[0x0][0x210], R32 ;  /* 0x0000840028067a25 */ /* 0x040fe200078e0020 */
[----:B------:R-:W-:Y:S02]  /*2740*/  SHF.L.U64.HI R139, R155, R169, c[0x0][0x23c] ;  /* 0x00008f009b8b7619 */ /* 0x000fe400000102a9 */
[----:B------:R-:W-:Y:S01]  /*2750*/  ULDC.U8 UR4, c[0x0][0x298] ;  /* 0x0000a60000047ab9 */ /* 0x000fe20000000000 */
[----:B------:R-:W-:Y:S01]  /*2760*/  IMAD.MOV.U32 R4, RZ, RZ, R2 ;  /* 0x000000ffff047224 */ /* 0x000fe200078e0002 */
[----:B------:R-:W-:Y:S01]  /*2770*/  IADD3 R131, P1, R41, R26, RZ ;  /* 0x0000001a29837210 */ /* 0x000fe20007f3e0ff */
[----:B------:R-:W-:Y:S01]  /*2780*/  IMAD.MOV.U32 R2, RZ, RZ, R6 ;  /* 0x000000ffff027224 */ /* 0x000fe200078e0006 */
[----:B------:R-:W-:Y:S01]  /*2790*/  SEL R6, RZ, c[0x0][0x27c], !P0 ;  /* 0x00009f00ff067a07 */ /* 0x000fe20004000000 */
[----:B------:R-:W-:Y:S01]  /*27a0*/  IMAD R5, R40, c[0x0][0x264], R3 ;  /* 0x0000990028057a24 */ /* 0x000fe200078e0203 */
[----:B------:R-:W-:Y:S01]  /*27b0*/  @P0 IADD3 R10, -R10, c[0x0][0x1d4], RZ ;  /* 0x000075000a0a0a10 */ /* 0x000fe20007ffe1ff */
[----:B------:R-:W-:Y:S01]  /*27c0*/  IMAD R3, R40, c[0x0][0x214], R7 ;  /* 0x0000850028037a24 */ /* 0x000fe200078e0207 */
[----:B------:R-:W-:Y:S01]  /*27d0*/  IADD3 R6, R32, R6, RZ ;  /* 0x0000000620067210 */ /* 0x000fe20007ffe0ff */
[----:B------:R-:W-:Y:S01]  /*27e0*/  IMAD R7, R31, c[0x0][0x268], RZ ;  /* 0x00009a001f077a24 */ /* 0x000fe200078e02ff */
[----:B------:R-:W-:Y:S01]  /*27f0*/  ISETP.NE.AND P0, PT, RZ, UR4, PT ;  /* 0x00000004ff007c0c */ /* 0x000fe2000bf05270 */
[----:B------:R-:W-:Y:S01]  /*2800*/  IMAD.WIDE.U32 R86, R27, c[0x0][0x268], R4 ;  /* 0x00009a001b567a25 */ /* 0x000fe200078e0004 */
[----:B------:R-:W-:-:S02]  /*2810*/  SHF.R.S32.HI R4, RZ, 0x1f, R10 ;  /* 0x0000001fff047819 */ /* 0x000fc4000001140a */
[----:B------:R-:W-:Y:S01]  /*2820*/  ISETP.GE.AND P2, PT, R189, 0x1, PT ;  /* 0x00000001bd00780c */ /* 0x000fe20003f46270 */
[----:B------:R-:W-:Y:S01]  /*2830*/  IMAD R9, R27, c[0x0][0x26c], R7 ;  /* 0x00009b001b097a24 */ /* 0x000fe200078e0207 */
[----:B------:R-:W-:Y:S01]  /*2840*/  SHF.R.S32.HI R7, RZ, 0x1f, R6 ;  /* 0x0000001fff077819 */ /* 0x000fe20000011406 */
[----:B------:R-:W-:Y:S01]  /*2850*/  IMAD.WIDE.U32 R92, R11, c[0x0][0x218], R2 ;  /* 0x000086000b5c7a25 */ /* 0x000fe200078e0002 */
[----:B------:R-:W-:Y:S02]  /*2860*/  SHF.R.S32.HI R3, RZ, 0x1f, R141 ;  /* 0x0000001fff037819 */ /* 0x000fe4000001148d */
[----:B------:R-:W-:Y:S01]  /*2870*/  LEA.HI R2, R7, R6, RZ, 0x3 ;  /* 0x0000000607027211 */ /* 0x000fe200078f18ff */
[----:B------:R-:W-:Y:S01]  /*2880*/  IMAD.WIDE.U32 R180, R141, c[0x0][0x1e0], RZ ;  /* 0x000078008db47a25 */ /* 0x000fe200078e00ff */
[----:B------:R-:W-:Y:S02]  /*2890*/  LEA.HI R5, R4, R10, RZ, 0x4 ;  /* 0x0000000a04057211 */ /* 0x000fe400078f20ff */
[----:B------:R-:W-:Y:S01]  /*28a0*/  SHF.R.S32.HI R6, RZ, 0x1f, R151 ;  /* 0x0000001fff067819 */ /* 0x000fe20000011497 */
[----:B------:R-:W-:Y:S01]  /*28b0*/  IMAD R4, R3, c[0x0][0x1e0], RZ ;  /* 0x0000780003047a24 */ /* 0x000fe200078e02ff */
[----:B------:R-:W-:Y:S01]  /*28c0*/  LOP3.LUT R104, R2, 0xfffffff8, RZ, 0xc0, !PT ;  /* 0xfffffff802687812 */ /* 0x000fe200078ec0ff */
[----:B------:R-:W-:Y:S01]  /*28d0*/  IMAD.WIDE.U32 R178, R151, c[0x0][0x1e0], RZ ;  /* 0x0000780097b27a25 */ /* 0x000fe200078e00ff */
[----:B------:R-:W-:-:S02]  /*28e0*/  P2R R129, PR, RZ, 0x1 ;  /* 0x00000001ff817803 */ /* 0x000fc40000000000 */
[----:B------:R-:W-:Y:S01]  /*28f0*/  SHF.R.S32.HI R106, RZ, 0x1f, R104 ;  /* 0x0000001fff6a7819 */ /* 0x000fe20000011468 */
[----:B------:R-:W-:Y:S02]  /*2900*/  IMAD R3, R6, c[0x0][0x1e0], RZ ;  /* 0x0000780006037a24 */ /* 0x000fe400078e02ff */
[----:B------:R-:W-:Y:S02]  /*2910*/  IMAD R4, R141, c[0x0][0x1e4], R4 ;  /* 0x000079008d047a24 */ /* 0x000fe400078e0204 */
[----:B------:R-:W-:Y:S02]  /*2920*/  IMAD R3, R151, c[0x0][0x1e4], R3 ;  /* 0x0000790097037a24 */ /* 0x000fe400078e0203 */
[----:B------:R-:W-:Y:S01]  /*2930*/  IMAD.IADD R127, R181, 0x1, R4 ;  /* 0x00000001b57f7824 */ /* 0x000fe200078e0204 */
[----:B------:R-:W-:Y:S01]  /*2940*/  SHF.R.S32.HI R4, RZ, 0x4, R5 ;  /* 0x00000004ff047819 */ /* 0x000fe20000011405 */
[----:B------:R-:W-:Y:S01]  /*2950*/  IMAD.MOV.U32 R168, RZ, RZ, 0x6 ;  /* 0x00000006ffa87424 */ /* 0x000fe200078e00ff */
[----:B------:R-:W-:Y:S01]  /*2960*/  IADD3 R126, R179, R3, RZ ;  /* 0x00000003b37e7210 */ /* 0x000fe20007ffe0ff */
[----:B------:R-:W-:Y:S01]  /*2970*/  IMAD.MOV.U32 R7, RZ, RZ, c[0x0][0x1e0] ;  /* 0x00007800ff077624 */ /* 0x000fe200078e00ff */
[----:B------:R-:W-:Y:S01]  /*2980*/  LEA.HI.SX32 R6, R2, R4, 0x1d ;  /* 0x0000000402067211 */ /* 0x000fe200078feaff */
[----:B------:R-:W-:Y:S01]  /*2990*/  IMAD.SHL.U32 R175, R157, 0x40, RZ ;  /* 0x000000409daf7824 */ /* 0x000fe200078e00ff */
[--C-:B------:R-:W-:Y:S01]  /*29a0*/  LOP3.LUT R5, R39, 0x38, R2.reuse, 0xf8, !PT ;  /* 0x0000003827057812 */ /* 0x100fe200078ef802 */
[----:B------:R-:W-:Y:S01]  /*29b0*/  IMAD.WIDE.U32 R142, R7, 0x50, RZ ;  /* 0x00000050078e7825 */ /* 0x000fe200078e00ff */
[----:B------:R-:W-:-:S02]  /*29c0*/  LOP3.LUT R4, R150, 0x38, R2, 0xf8, !PT ;  /* 0x0000003896047812 */ /* 0x000fc400078ef802 */
[----:B------:R-:W-:Y:S01]  /*29d0*/  LOP3.LUT R3, R152, 0x38, R2, 0xf8, !PT ;  /* 0x0000003898037812 */ /* 0x000fe200078ef802 */
[----:B------:R-:W-:Y:S01]  /*29e0*/  IMAD.SHL.U32 R185, R7, 0x40, RZ ;  /* 0x0000004007b97824 */ /* 0x000fe200078e00ff */
[----:B------:R-:W-:Y:S01]  /*29f0*/  LOP3.LUT R5, R5, R38, RZ, 0x3c, !PT ;  /* 0x0000002605057212 */ /* 0x000fe200078e3cff */
[----:B------:R-:W-:Y:S01]  /*2a00*/  IMAD R8, R16, c[0x0][0x218], RZ ;  /* 0x0000860010087a24 */ /* 0x000fe200078e02ff */
[----:B------:R-:W-:Y:S01]  /*2a10*/  LOP3.LUT R2, R4, R187, RZ, 0x3c, !PT ;  /* 0x000000bb04027212 */ /* 0x000fe200078e3cff */
[----:B------:R-:W-:Y:S01]  /*2a20*/  IMAD R170, R144, c[0x0][0x294], RZ ;  /* 0x0000a50090aa7a24 */ /* 0x000fe200078e02ff */
[----:B------:R-:W-:Y:S01]  /*2a30*/  LOP3.LUT R3, R3, R188, RZ, 0x3c, !PT ;  /* 0x000000bc03037212 */ /* 0x000fe200078e3cff */
[----:B------:R-:W-:Y:S01]  /*2a40*/  IMAD.IADD R5, R154, 0x1, R5 ;  /* 0x000000019a057824 */ /* 0x000fe200078e0205 */
[----:B------:R-:W-:Y:S01]  /*2a50*/  SHF.L.U32 R83, R6, 0x3, RZ ;  /* 0x0000000306537819 */ /* 0x000fe200000006ff */
[----:B------:R-:W-:Y:S01]  /*2a60*/  IMAD.IADD R6, R163, 0x1, R2 ;  /* 0x00000001a3067824 */ /* 0x000fe200078e0202 */
[-C--:B------:R-:W-:Y:S01]  /*2a70*/  SHF.L.U64.HI R156, R156, R168.reuse, c[0x0][0x284] ;  /* 0x0000a1009c9c7619 */ /* 0x080fe200000102a8 */
[----:B------:R-:W-:Y:S01]  /*2a80*/  IMAD.SHL.U32 R125, R5, 0x2, RZ ;  /* 0x00000002057d7824 */ /* 0x000fe200078e00ff */
[-C--:B------:R-:W-:Y:S01]  /*2a90*/  SHF.L.U64.HI R157, R157, R168.reuse, c[0x0][0x294] ;  /* 0x0000a5009d9d7619 */ /* 0x080fe200000102a8 */
[C---:B------:R-:W-:Y:S01]  /*2aa0*/  IMAD R171, R144.reuse, c[0x0][0x284], RZ ;  /* 0x0000a10090ab7a24 */ /* 0x040fe200078e02ff */
[C---:B------:R-:W-:Y:S01]  /*2ab0*/  SHF.L.U64.HI R168, R7.reuse, R168, c[0x0][0x1e4] ;  /* 0x0000790007a87619 */ /* 0x040fe200000102a8 */
[C---:B------:R-:W-:Y:S01]  /*2ac0*/  IMAD R167, R144.reuse, c[0x0][0x1e4], RZ ;  /* 0x0000790090a77a24 */ /* 0x040fe200078e02ff */
[C---:B------:R-:W-:Y:S01]  /*2ad0*/  SHF.L.U64.HI R169, R7.reuse, R169, c[0x0][0x1e4] ;  /* 0x0000790007a97619 */ /* 0x040fe200000102a9 */
[----:B------:R-:W-:Y:S01]  /*2ae0*/  IMAD.WIDE.U32 R146, R144, c[0x0][0x290], RZ ;  /* 0x0000a40090927a25 */ /* 0x000fe200078e00ff */
[----:B------:R-:W-:-:S02]  /*2af0*/  SHF.L.U32 R184, R7, 0x5, RZ ;  /* 0x0000000507b87819 */ /* 0x000fc400000006ff */
[----:B------:R-:W-:Y:S01]  /*2b00*/  IADD3 R7, R164, R3, RZ ;  /* 0x00000003a4077210 */ /* 0x000fe20007ffe0ff */
[----:B------:R-:W-:Y:S01]  /*2b10*/  IMAD R8, R11, c[0x0][0x21c], R8 ;  /* 0x000087000b087a24 */ /* 0x000fe200078e0208 */
[--C-:B------:R-:W-:Y:S01]  /*2b20*/  LOP3.LUT R3, R39, 0x38, R83.reuse, 0xf8, !PT ;  /* 0x0000003827037812 */ /* 0x100fe200078ef853 */
[----:B------:R-:W-:Y:S01]  /*2b30*/  IMAD.WIDE.U32 R144, R144, c[0x0][0x280], RZ ;  /* 0x0000a00090907a25 */ /* 0x000fe200078e00ff */
[--C-:B------:R-:W-:Y:S02]  /*2b40*/  LOP3.LUT R2, R150, 0x38, R83.reuse, 0xf8, !PT ;  /* 0x0000003896027812 */ /* 0x100fe400078ef853 */
[----:B------:R-:W-:Y:S01]  /*2b50*/  LOP3.LUT R4, R152, 0x38, R83, 0xf8, !PT ;  /* 0x0000003898047812 */ /* 0x000fe200078ef853 */
[----:B------:R-:W-:Y:S01]  /*2b60*/  IMAD.X R130, R34, 0x1, R35, P1 ;  /* 0x0000000122827824 */ /* 0x000fe200008e0623 */
[----:B------:R-:W-:Y:S01]  /*2b70*/  LOP3.LUT R5, R3, R38, RZ, 0x3c, !PT ;  /* 0x0000002603057212 */ /* 0x000fe200078e3cff */
[----:B------:R-:W-:Y:S01]  /*2b80*/  IMAD.SHL.U32 R155, R155, 0x20, RZ ;  /* 0x000000209b9b7824 */ /* 0x000fe200078e00ff */
[----:B------:R-:W-:Y:S01]  /*2b90*/  LOP3.LUT R3, R2, R187, RZ, 0x3c, !PT ;  /* 0x000000bb02037212 */ /* 0x000fe200078e3cff */
[----:B------:R-:W-:Y:S01]  /*2ba0*/  IMAD.IADD R171, R145, 0x1, R171 ;  /* 0x0000000191ab7824 */ /* 0x000fe200078e02ab */
[----:B------:R-:W-:Y:S01]  /*2bb0*/  LOP3.LUT R2, R4, R188, RZ, 0x3c, !PT ;  /* 0x000000bc04027212 */ /* 0x000fe200078e3cff */
[----:B------:R-:W-:Y:S01]  /*2bc0*/  IMAD.IADD R167, R143, 0x1, R167 ;  /* 0x000000018fa77824 */ /* 0x000fe200078e02a7 */
[----:B------:R-:W-:Y:S01]  /*2bd0*/  IADD3 R4, R154, R5, RZ ;  /* 0x000000059a047210 */ /* 0x000fe20007ffe0ff */
[----:B------:R-:W-:Y:S01]  /*2be0*/  IMAD.IADD R3, R163, 0x1, R3 ;  /* 0x00000001a3037824 */ /* 0x000fe200078e0203 */
[----:B------:R-:W-:Y:S01]  /*2bf0*/  IADD3 R170, R147, R170, RZ ;  /* 0x000000aa93aa7210 */ /* 0x000fe20007ffe0ff */
[----:B------:R-:W-:Y:S01]  /*2c00*/  IMAD.IADD R2, R164, 0x1, R2 ;  /* 0x00000001a4027824 */ /* 0x000fe200078e0202 */
[----:B------:R-:W-:Y:S01]  /*2c10*/  SHF.R.S32.HI R105, RZ, 0x1f, R83 ;  /* 0x0000001fff697819 */ /* 0x000fe20000011453 */
[----:B------:R-:W-:Y:S01]  /*2c20*/  IMAD.IADD R90, R87, 0x1, R9 ;  /* 0x00000001575a7824 */ /* 0x000fe200078e0209 */
[----:B------:R-:W-:Y:S01]  /*2c30*/  SHF.L.U32 R122, R7, 0x1, RZ ;  /* 0x00000001077a7819 */ /* 0x000fe200000006ff */
[----:B------:R-:W-:Y:S01]  /*2c40*/  IMAD.IADD R103, R93, 0x1, R8 ;  /* 0x000000015d677824 */ /* 0x000fe200078e0208 */
[----:B------:R-:W-:Y:S01]  /*2c50*/  SHF.L.U32 R118, R2, 0x1, RZ ;  /* 0x0000000102767819 */ /* 0x000fe200000006ff */
[----:B------:R-:W-:-:S02]  /*2c60*/  IMAD.SHL.U32 R124, R6, 0x2, RZ ;  /* 0x00000002067c7824 */ /* 0x000fc400078e00ff */
[----:B------:R-:W-:Y:S02]  /*2c70*/  IMAD.SHL.U32 R120, R4, 0x2, RZ ;  /* 0x0000000204787824 */ /* 0x000fe400078e00ff */
[----:B------:R-:W-:Y:S02]  /*2c80*/  IMAD.SHL.U32 R119, R3, 0x2, RZ ;  /* 0x0000000203777824 */ /* 0x000fe400078e00ff */
.L_x_251:
[----:B------:R-:W-:Y:S01]  /*2c90*/  SHF.R.S32.HI R89, RZ, 0x1f, R36 ;  /* 0x0000001fff597819 */ /* 0x000fe20000011424 */
[----:B-1----:R-:W1:Y:S01]  /*2ca0*/  S2R R6, SR_TID.X ;  /* 0x0000000000067919 */ /* 0x002e620000002100 */
[----:B------:R-:W-:Y:S01]  /*2cb0*/  ISETP.GE.AND P2, PT, R189, 0x1, PT ;  /* 0x00000001bd00780c */ /* 0x000fe20003f46270 */
[-C--:B------:R-:W-:Y:S01]  /*2cc0*/  IMAD R2, R167, R36.reuse, RZ ;  /* 0x00000024a7027224 */ /* 0x080fe200078e02ff */
[----:B------:R-:W-:Y:S04]  /*2cd0*/  DEPBAR.LE SB0, 0x0 ;  /* 0x000080000000791a */ /* 0x000fe80000000000 */
[----:B------:R-:W-:Y:S01]  /*2ce0*/  IMAD.WIDE.U32 R68, R142, R36, RZ ;  /* 0x000000248e447225 */ /* 0x000fe200078e00ff */
[----:B------:R-:W-:Y:S01]  /*2cf0*/  WARPSYNC 0xffffffff ;  /* 0xffffffff00007948 */ /* 0x000fe20003800000 */
[----:B------:R-:W-:Y:S02]  /*2d00*/  BAR.SYNC.DEFER_BLOCKING 0x0 ;  /* 0x0000000000007b1d */ /* 0x000fe40000010000 */
[----:B------:R-:W-:Y:S01]  /*2d10*/  IMAD R2, R89, R142, R2 ;  /* 0x0000008e59027224 */ /* 0x000fe200078e0202 */
[----:B------:R-:W-:Y:S03]  /*2d20*/  IADD3 R3, P1, P0, R111, R68, R184 ;  /* 0x000000446f037210 */ /* 0x000fe6000783e0b8 */
[----:B------:R-:W-:Y:S05]  /*2d30*/  IMAD.IADD R70, R69, 0x1, R2 ;  /* 0x0000000145467824 */ /* 0x000fea00078e0202 */
[----:B------:R-:W-:Y:S02]  /*2d40*/  IADD3.X R5, R107, R70, R169, P1, P0 ;  /* 0x000000466b057210 */ /* 0x000fe40000fe04a9 */
[----:B------:R-:W-:Y:S02]  /*2d50*/  IADD3 R2, P1, R111, R68, RZ ;  /* 0x000000446f027210 */ /* 0x000fe40007f3e0ff */
[----:B-1----:R-:W-:Y:S02]  /*2d60*/  SHF.R.S32.HI R191, RZ, 0x1f, R6 ;  /* 0x0000001fffbf7819 */ /* 0x002fe40000011406 */
[----:B------:R-:W-:Y:S01]  /*2d70*/  LEA R56, P0, R2, c[0x0][0x1c8], 0x1 ;  /* 0x0000720002387a11 */ /* 0x000fe200078008ff */
[----:B------:R-:W-:Y:S01]  /*2d80*/  IMAD.X R4, R70, 0x1, R107, P1 ;  /* 0x0000000146047824 */ /* 0x000fe200008e066b */
[----:B------:R-:W-:Y:S04]  /*2d90*/  LEA.HI R191, R191, R6, RZ, 0x2 ;  /* 0x00000006bfbf7211 */ /* 0x000fe800078f10ff */
[----:B------:R-:W-:Y:S02]  /*2da0*/  LEA.HI.X R57, R2, c[0x0][0x1cc], R4, 0x1, P0 ;  /* 0x0000730002397a11 */ /* 0x000fe400000f0c04 */
[----:B------:R-:W-:Y:S01]  /*2db0*/  IADD3 R2, P1, P0, R111, R68, R185 ;  /* 0x000000446f027210 */ /* 0x000fe2000783e0b9 */
[----:B------:R-:W-:Y:S01]  /*2dc0*/  BSSY B2, `(.L_x_217) ;  /* 0x00003a6000027945 */ /* 0x000fe20003800000 */
[----:B------:R-:W-:Y:S02]  /*2dd0*/  SHF.R.S32.HI R191, RZ, 0x2, R191 ;  /* 0x00000002ffbf7819 */ /* 0x000fe400000114bf */
[----:B------:R-:W-:Y:S02]  /*2de0*/  IADD3.X R4, R107, R70, R168, P1, P0 ;  /* 0x000000466b047210 */ /* 0x000fe40000fe04a8 */
[C---:B------:R-:W-:Y:S02]  /*2df0*/  LEA R60, P1, R3.reuse, c[0x0][0x1c8], 0x1 ;  /* 0x00007200033c7a11 */ /* 0x040fe400078208ff */
[C---:B------:R-:W-:Y:S02]  /*2e00*/  LEA R64, P0, R2.reuse, c[0x0][0x1c8], 0x1 ;  /* 0x0000720002407a11 */ /* 0x040fe400078008ff */
[----:B------:R-:W-:Y:S02]  /*2e10*/  LEA.HI.X R61, R3, c[0x0][0x1cc], R5, 0x1, P1 ;  /* 0x00007300033d7a11 */ /* 0x000fe400008f0c05 */
[----:B------:R-:W-:Y:S01]  /*2e20*/  LEA.HI.X R65, R2, c[0x0][0x1cc], R4, 0x1, P0 ;  /* 0x0000730002417a11 */ /* 0x000fe200000f0c04 */
[----:B------:R-:W-:-:S05]  /*2e30*/  @!P2 BRA `(.L_x_218) ;  /* 0x000038200000a947 */ /* 0x000fca0003800000 */
[-C--:B------:R-:W-:Y:S01]  /*2e40*/  IMAD R4, R171, R36.reuse, RZ ;  /* 0x00000024ab047224 */ /* 0x080fe200078e02ff */
[----:B------:R-:W-:Y:S01]  /*2e50*/  ISETP.NE.AND P2, PT, R129, RZ, PT ;  /* 0x000000ff8100720c */ /* 0x000fe20003f45270 */
[-C--:B------:R-:W-:Y:S02]  /*2e60*/  IMAD R3, R170, R36.reuse, RZ ;  /* 0x00000024aa037224 */ /* 0x080fe400078e02ff */
[----:B------:R-:W-:Y:S02]  /*2e70*/  IMAD R2, R36, -0x50, R0 ;  /* 0xffffffb024027824 */ /* 0x000fe400078e0200 */
[-C--:B------:R-:W-:Y:S03]  /*2e80*/  IMAD.WIDE.U32 R8, R144, R36.reuse, RZ ;  /* 0x0000002490087225 */ /* 0x080fe600078e00ff */
[----:B------:R-:W-:Y:S01]  /*2e90*/  IMNMX R67, R2, 0x50, PT ;  /* 0x0000005002437817 */ /* 0x000fe20003800200 */
[----:B------:R-:W-:Y:S04]  /*2ea0*/  IMAD.WIDE.U32 R10, R146, R36, RZ ;  /* 0x00000024920a7225 */ /* 0x000fe800078e00ff */
[C---:B------:R-:W-:Y:S02]  /*2eb0*/  IMAD R4, R89.reuse, R144, R4 ;  /* 0x0000009059047224 */ /* 0x040fe400078e0204 */
[----:B------:R-:W-:Y:S03]  /*2ec0*/  IMAD R3, R89, R146, R3 ;  /* 0x0000009259037224 */ /* 0x000fe600078e0203 */
[----:B------:R-:W-:Y:S02]  /*2ed0*/  IADD3 R26, R9, R4, RZ ;  /* 0x00000004091a7210 */ /* 0x000fe40007ffe0ff */
[----:B------:R-:W-:Y:S01]  /*2ee0*/  IADD3 R31, R11, R3, RZ ;  /* 0x000000030b1f7210 */ /* 0x000fe20007ffe0ff */
[----:B------:R-:W-:-:S05]  /*2ef0*/  @!P2 BRA `(.L_x_219) ;  /* 0x00001c900000a947 */ /* 0x000fca0003800000 */
[----:B------:R-:W-:Y:S01]  /*2f00*/  ISETP.GE.AND P4, PT, R191, R67, PT ;  /* 0x00000043bf00720c */ /* 0x000fe20003f86270 */
[----:B------:R-:W-:Y:S01]  /*2f10*/  BSSY B0, `(.L_x_220) ;  /* 0x000001b000007945 */ /* 0x000fe20003800000 */
[----:B------:R-:W-:Y:S01]  /*2f20*/  CS2R R44, SRZ ;  /* 0x00000000002c7805 */ /* 0x000fe2000001ff00 */
[----:B------:R-:W-:Y:S01]  /*2f30*/  CS2R R40, SRZ ;  /* 0x0000000000287805 */ /* 0x000fe2000001ff00 */
[----:B------:R-:W-:Y:S01]  /*2f40*/  CS2R R34, SRZ ;  /* 0x0000000000227805 */ /* 0x000fe2000001ff00 */
[----:B------:R-:W-:Y:S01]  /*2f50*/  CS2R R12, SRZ ;  /* 0x00000000000c7805 */ /* 0x000fe2000001ff00 */
[----:B------:R-:W-:Y:S07]  /*2f60*/  CS2R R2, SRZ ;  /* 0x0000000000027805 */ /* 0x000fee000001ff00 */
[----:B------:R-:W-:-:S05]  /*2f70*/  @P4 BRA `(.L_x_221) ;  /* 0x0000014000004947 */ /* 0x000fca0003800000 */
[----:B------:R-:W-:Y:S01]  /*2f80*/  IADD3 R2, P0, R100, R8, RZ ;  /* 0x0000000864027210 */ /* 0x000fe20007f1e0ff */
[----:B------:R-:W-:Y:S01]  /*2f90*/  CS2R R34, SRZ ;  /* 0x0000000000227805 */ /* 0x000fe2000001ff00 */
[----:B------:R-:W-:Y:S01]  /*2fa0*/  CS2R R40, SRZ ;  /* 0x0000000000287805 */ /* 0x000fe2000001ff00 */
[----:B------:R-:W-:Y:S02]  /*2fb0*/  CS2R R12, SRZ ;  /* 0x00000000000c7805 */ /* 0x000fe4000001ff00 */
[----:B------:R-:W-:Y:S01]  /*2fc0*/  IMAD.X R4, R26, 0x1, R112, P0 ;  /* 0x000000011a047824 */ /* 0x000fe200000e0670 */
[----:B------:R-:W-:Y:S05]  /*2fd0*/  IADD3 R3, P0, R98, R10, RZ ;  /* 0x0000000a62037210 */ /* 0x000fea0007f1e0ff */
[----:B------:R-:W-:Y:S01]  /*2fe0*/  IMAD.X R5, R31, 0x1, R110, P0 ;  /* 0x000000011f057824 */ /* 0x000fe200000e066e */
[C---:B------:R-:W-:Y:S04]  /*2ff0*/  LEA R6, P0, R2.reuse, c[0x0][0x270], 0x1 ;  /* 0x00009c0002067a11 */ /* 0x040fe800078008ff */
[----:B------:R-:W-:Y:S02]  /*3000*/  LEA.HI.X R7, R2, c[0x0][0x274], R4, 0x1, P0 ;  /* 0x00009d0002077a11 */ /* 0x000fe400000f0c04 */
[C---:B------:R-:W-:Y:S04]  /*3010*/  LEA R4, P0, R3.reuse, c[0x0][0x288], 0x1 ;  /* 0x0000a20003047a11 */ /* 0x040fe800078008ff */
[----:B------:R-:W-:Y:S02]  /*3020*/  LEA.HI.X R5, R3, c[0x0][0x28c], R5, 0x1, P0 ;  /* 0x0000a30003057a11 */ /* 0x000fe400000f0c05 */
[----:B------:R-:W-:Y:S01]  /*3030*/  ISETP.GE.AND P0, PT, R28, c[0x0][0x27c], PT ;  /* 0x00009f001c007a0c */ /* 0x000fe20003f06270 */
[----:B------:R-:W-:Y:S11]  /*3040*/  CS2R R2, SRZ ;  /* 0x0000000000027805 */ /* 0x000ff6000001ff00 */
[----:B------:R-:W-:Y:S01]  /*3050*/  @!UPT UIADD3 URZ, URZ, URZ, URZ ;  /* 0x0000003f3f3ff290 */ /* 0x000fe2000fffe03f */
[----:B------:R1:W5:Y:S04]  /*3060*/  @!P0 LDG.E.64 R34, [R6.64] ;  /* 0x0000000806228981 */ /* 0x000368000c1e1b00 */
[----:B------:R1:W5:Y:S01]  /*3070*/  @!P0 LDG.E.64 R2, [R4.64] ;  /* 0x0000000804028981 */ /* 0x000362000c1e1b00 */
[----:B------:R-:W-:Y:S11]  /*3080*/  ISETP.GE.AND P0, PT, R30, c[0x0][0x27c], PT ;  /* 0x00009f001e007a0c */ /* 0x000ff60003f06270 */
[----:B------:R-:W-:Y:S02]  /*3090*/  @!UPT UIADD3 URZ, URZ, URZ, URZ ;  /* 0x0000003f3f3ff290 */ /* 0x000fe4000fffe03f */
[----:B------:R1:W5:Y:S04]  /*30a0*/  @!P0 LDG.E.64 R40, [R6.64+0x20] ;  /* 0x0000200806288981 */ /* 0x000368000c1e1b00 */
[----:B------:R1:W5:Y:S02]  /*30b0*/  @!P0 LDG.E.64 R12, [R4.64+0x20] ;  /* 0x00002008040c8981 */ /* 0x000364000c1e1b00 */
.L_x_221:
[----:B------:R-:W-:Y:S05]  /*30c0*/  BSYNC B0 ;  /* 0x0000000000007941 */ /* 0x000fea0003800000 */
.L_x_220:
[----:B------:R-:W-:Y:S01]  /*30d0*/  ISETP.GE.AND P3, PT, R141, R67, PT ;  /* 0x000000438d00720c */ /* 0x000fe20003f66270 */
[----:B-1---5:R-:W-:Y:S01]  /*30e0*/  IMAD.MOV.U32 R4, RZ, RZ, R40 ;  /* 0x000000ffff047224 */ /* 0x022fe200078e0028 */
[----:B------:R-:W-:Y:S01]  /*30f0*/  BSSY B0, `(.L_x_222) ;  /* 0x0000025000007945 */ /* 0x000fe20003800000 */
[----:B------:R-:W-:Y:S01]  /*3100*/  IMAD.MOV.U32 R7, RZ, RZ, R41 ;  /* 0x000000ffff077224 */ /* 0x000fe200078e0029 */
[----:B------:R-:W-:Y:S01]  /*3110*/  CS2R R42, SRZ ;  /* 0x00000000002a7805 */ /* 0x000fe2000001ff00 */
[----:B------:R-:W-:Y:S01]  /*3120*/  IMAD.MOV.U32 R6, RZ, RZ, R34 ;  /* 0x000000ffff067224 */ /* 0x000fe200078e0022 */
[----:B------:R-:W-:Y:S01]  /*3130*/  CS2R R16, SRZ ;  /* 0x0000000000107805 */ /* 0x000fe2000001ff00 */
[----:B------:R-:W-:Y:S01]  /*3140*/  IMAD.MOV.U32 R5, RZ, RZ, R35 ;  /* 0x000000ffff057224 */ /* 0x000fe200078e0023 */
[----:B------:R-:W-:Y:S01]  /*3150*/  PRMT R50, R4, 0x5410, R7 ;  /* 0x0000541004327816 */ /* 0x000fe20000000007 */
[----:B------:R-:W-:Y:S01]  /*3160*/  CS2R R14, SRZ ;  /* 0x00000000000e7805 */ /* 0x000fe2000001ff00 */
[----:B------:R-:W-:Y:S02]  /*3170*/  MOV R4, R12 ;  /* 0x0000000c00047202 */ /* 0x000fe40000000f00 */
[----:B------:R-:W-:Y:S01]  /*3180*/  PRMT R38, R6, 0x5410, R5 ;  /* 0x0000541006267816 */ /* 0x000fe20000000005 */
[----:B------:R-:W-:Y:S01]  /*3190*/  IMAD.MOV.U32 R6, RZ, RZ, R13 ;  /* 0x000000ffff067224 */ /* 0x000fe200078e000d */
[----:B------:R-:W-:Y:S01]  /*31a0*/  PRMT R19, R4, 0x7610, R19 ;  /* 0x0000761004137816 */ /* 0x000fe20000000013 */
[----:B------:R-:W-:Y:S01]  /*31b0*/  IMAD.MOV.U32 R5, RZ, RZ, R2 ;  /* 0x000000ffff057224 */ /* 0x000fe200078e0002 */
[----:B------:R-:W-:Y:S02]  /*31c0*/  MOV R4, R3 ;  /* 0x0000000300047202 */ /* 0x000fe40000000f00 */
[----:B------:R-:W-:Y:S02]  /*31d0*/  PRMT R19, R19, 0x5410, R6 ;  /* 0x0000541013137816 */ /* 0x000fe40000000006 */
[----:B------:R-:W-:Y:S01]  /*31e0*/  PRMT R18, R5, 0x5410, R4 ;  /* 0x0000541005127816 */ /* 0x000fe20000000004 */
[----:B------:R-:W-:-:S05]  /*31f0*/  @P3 BRA `(.L_x_223) ;  /* 0x0000014000003947 */ /* 0x000fca0003800000 */
[----:B------:R-:W-:Y:S01]  /*3200*/  IADD3 R4, P1, P0, R100, R8, R176 ;  /* 0x0000000864047210 */ /* 0x000fe2000783e0b0 */
[----:B------:R-:W-:Y:S01]  /*3210*/  CS2R R42, SRZ ;  /* 0x00000000002a7805 */ /* 0x000fe2000001ff00 */
[----:B------:R-:W-:Y:S01]  /*3220*/  CS2R R44, SRZ ;  /* 0x00000000002c7805 */ /* 0x000fe2000001ff00 */
[----:B------:R-:W-:Y:S01]  /*3230*/  CS2R R16, SRZ ;  /* 0x0000000000107805 */ /* 0x000fe2000001ff00 */
[----:B------:R-:W-:Y:S02]  /*3240*/  IADD3.X R7, R112, R26, R158, P1, P0 ;  /* 0x0000001a70077210 */ /* 0x000fe40000fe049e */
[----:B------:R-:W-:Y:S04]  /*3250*/  IADD3 R5, P1, P0, R98, R10, R177 ;  /* 0x0000000a62057210 */ /* 0x000fe8000783e0b1 */
[----:B------:R-:W-:Y:S02]  /*3260*/  IADD3.X R14, R110, R31, R159, P1, P0 ;  /* 0x0000001f6e0e7210 */ /* 0x000fe40000fe049f */
        /* <DEDUP_REMOVED lines=13> */
.L_x_223:
[----:B------:R-:W-:Y:S05]  /*3340*/  BSYNC B0 ;  /* 0x0000000000007941 */ /* 0x000fea0003800000 */
.L_x_222:
[----:B------:R-:W-:Y:S01]  /*3350*/  ISETP.GE.AND P2, PT, R151, R67, PT ;  /* 0x000000439700720c */ /* 0x000fe20003f46270 */
[----:B-1---5:R-:W-:Y:S01]  /*3360*/  IMAD.MOV.U32 R7, RZ, RZ, R44 ;  /* 0x000000ffff077224 */ /* 0x022fe200078e002c */
[----:B------:R-:W-:Y:S01]  /*3370*/  MOV R5, R42 ;  /* 0x0000002a00057202 */ /* 0x000fe20000000f00 */
[----:B------:R-:W-:Y:S01]  /*3380*/  IMAD.MOV.U32 R6, RZ, RZ, R45 ;  /* 0x000000ffff067224 */ /* 0x000fe200078e002d */
[----:B------:R-:W-:Y:S01]  /*3390*/  BSSY B0, `(.L_x_224) ;  /* 0x0000021000007945 */ /* 0x000fe20003800000 */
[----:B------:R-:W-:Y:S01]  /*33a0*/  IMAD.MOV.U32 R4, RZ, RZ, R43 ;  /* 0x000000ffff047224 */ /* 0x000fe200078e002b */
[----:B------:R-:W-:Y:S01]  /*33b0*/  CS2R R48, SRZ ;  /* 0x0000000000307805 */ /* 0x000fe2000001ff00 */
[----:B------:R-:W-:Y:S01]  /*33c0*/  CS2R R46, SRZ ;  /* 0x00000000002e7805 */ /* 0x000fe2000001ff00 */
[----:B------:R-:W-:Y:S01]  /*33d0*/  PRMT R52, R7, 0x5410, R6 ;  /* 0x0000541007347816 */ /* 0x000fe20000000006 */
[----:B------:R-:W-:Y:S01]  /*33e0*/  IMAD.MOV.U32 R7, RZ, RZ, R16 ;  /* 0x000000ffff077224 */ /* 0x000fe200078e0010 */
[----:B------:R-:W-:Y:S01]  /*33f0*/  PRMT R51, R5, 0x5410, R4 ;  /* 0x0000541005337816 */ /* 0x000fe20000000004 */
[----:B------:R-:W-:Y:S01]  /*3400*/  IMAD.MOV.U32 R5, RZ, RZ, R14 ;  /* 0x000000ffff057224 */ /* 0x000fe200078e000e */
[----:B------:R-:W-:Y:S01]  /*3410*/  MOV R6, R17 ;  /* 0x0000001100067202 */ /* 0x000fe20000000f00 */
[----:B------:R-:W-:Y:S01]  /*3420*/  CS2R R22, SRZ ;  /* 0x0000000000167805 */ /* 0x000fe2000001ff00 */
[----:B------:R-:W-:Y:S01]  /*3430*/  MOV R4, R15 ;  /* 0x0000000f00047202 */ /* 0x000fe20000000f00 */
[----:B------:R-:W-:Y:S01]  /*3440*/  CS2R R20, SRZ ;  /* 0x0000000000147805 */ /* 0x000fe2000001ff00 */
[----:B------:R-:W-:Y:S02]  /*3450*/  PRMT R25, R7, 0x5410, R6 ;  /* 0x0000541007197816 */ /* 0x000fe40000000006 */
[----:B------:R-:W-:Y:S01]  /*3460*/  PRMT R24, R5, 0x5410, R4 ;  /* 0x0000541005187816 */ /* 0x000fe20000000004 */
[----:B------:R-:W-:-:S05]  /*3470*/  @P2 BRA `(.L_x_225) ;  /* 0x0000012000002947 */ /* 0x000fca0003800000 */
[----:B------:R-:W-:Y:S01]  /*3480*/  IADD3 R4, P1, P0, R100, R174, R8 ;  /* 0x000000ae64047210 */ /* 0x000fe2000783e008 */
[----:B------:R-:W-:Y:S01]  /*3490*/  CS2R R48, SRZ ;  /* 0x0000000000307805 */ /* 0x000fe2000001ff00 */
[----:B------:R-:W-:Y:S02]  /*34a0*/  CS2R R22, SRZ ;  /* 0x0000000000167805 */ /* 0x000fe4000001ff00 */
[----:B------:R-:W-:Y:S02]  /*34b0*/  IADD3.X R7, R112, R156, R26, P1, P0 ;  /* 0x0000009c70077210 */ /* 0x000fe40000fe041a */
[----:B------:R-:W-:Y:S04]  /*34c0*/  IADD3 R5, P1, P0, R98, R175, R10 ;  /* 0x000000af62057210 */ /* 0x000fe8000783e00a */
[----:B------:R-:W-:Y:S02]  /*34d0*/  IADD3.X R8, R110, R157, R31, P1, P0 ;  /* 0x0000009d6e087210 */ /* 0x000fe40000fe041f */
[C---:B------:R-:W-:Y:S04]  /*34e0*/  LEA R6, P0, R4.reuse, c[0x0][0x270], 0x1 ;  /* 0x00009c0004067a11 */ /* 0x040fe800078008ff */
[----:B------:R-:W-:Y:S02]  /*34f0*/  LEA.HI.X R7, R4, c[0x0][0x274], R7, 0x1, P0 ;  /* 0x00009d0004077a11 */ /* 0x000fe400000f0c07 */
[C---:B------:R-:W-:Y:S04]  /*3500*/  LEA R4, P0, R5.reuse, c[0x0][0x288], 0x1 ;  /* 0x0000a20005047a11 */ /* 0x040fe800078008ff */
[----:B------:R-:W-:Y:S02]  /*3510*/  LEA.HI.X R5, R5, c[0x0][0x28c], R8, 0x1, P0 ;  /* 0x0000a30005057a11 */ /* 0x000fe400000f0c08 */
[----:B------:R-:W-:Y:S11]  /*3520*/  ISETP.GE.AND P0, PT, R28, c[0x0][0x27c], PT ;  /* 0x00009f001c007a0c */ /* 0x000ff60003f06270 */
[----:B------:R-:W-:Y:S02]  /*3530*/  @!UPT UIADD3 URZ, URZ, URZ, URZ ;  /* 0x0000003f3f3ff290 */ /* 0x000fe4000fffe03f */
[----:B------:R1:W5:Y:S04]  /*3540*/  @!P0 LDG.E.64 R46, [R6.64] ;  /* 0x00000008062e8981 */ /* 0x000368000c1e1b00 */
[----:B------:R1:W5:Y:S01]  /*3550*/  @!P0 LDG.E.64 R20, [R4.64] ;  /* 0x0000000804148981 */ /* 0x000362000c1e1b00 */
[----:B------:R-:W-:Y:S11]  /*3560*/  ISETP.GE.AND P0, PT, R30, c[0x0][0x27c], PT ;  /* 0x00009f001e007a0c */ /* 0x000ff60003f06270 */
[----:B------:R-:W-:Y:S02]  /*3570*/  @!UPT UIADD3 URZ, URZ, URZ, URZ ;  /* 0x0000003f3f3ff290 */ /* 0x000fe4000fffe03f */
[----:B------:R1:W5:Y:S04]  /*3580*/  @!P0 LDG.E.64 R48, [R6.64+0x20] ;  /* 0x0000200806308981 */ /* 0x000368000c1e1b00 */
[----:B------:R1:W5:Y:S02]  /*3590*/  @!P0 LDG.E.64 R22, [R4.64+0x20] ;  /* 0x0000200804168981 */ /* 0x000364000c1e1b00 */
.L_x_225:
[----:B------:R-:W-:Y:S05]  /*35a0*/  BSYNC B0 ;  /* 0x0000000000007941 */ /* 0x000fea0003800000 */
.L_x_224:
[----:B-1---5:R-:W-:Y:S01]  /*35b0*/  MOV R5, R46 ;  /* 0x0000002e00057202 */ /* 0x022fe20000000f00 */
[----:B------:R-:W-:Y:S01]  /*35c0*/  IMAD.MOV.U32 R7, RZ, RZ, R48 ;  /* 0x000000ffff077224 */ /* 0x000fe200078e0030 */
[----:B------:R-:W-:Y:S01]  /*35d0*/  BSSY B1, `(.L_x_226) ;  /* 0x000007a000017945 */ /* 0x000fe20003800000 */
[----:B------:R-:W-:Y:S02]  /*35e0*/  IMAD.MOV.U32 R6, RZ, RZ, R49 ;  /* 0x000000ffff067224 */ /* 0x000fe400078e0031 */
[----:B------:R-:W-:Y:S03]  /*35f0*/  IMAD.MOV.U32 R4, RZ, RZ, R47 ;  /* 0x000000ffff047224 */ /* 0x000fe600078e002f */
[----:B------:R-:W-:Y:S01]  /*3600*/  PRMT R54, R7, 0x5410, R6 ;  /* 0x0000541007367816 */ /* 0x000fe20000000006 */
[----:B------:R-:W-:Y:S01]  /*3610*/  IMAD.MOV.U32 R7, RZ, RZ, R22 ;  /* 0x000000ffff077224 */ /* 0x000fe200078e0016 */
[----:B------:R-:W-:Y:S01]  /*3620*/  PRMT R53, R5, 0x5410, R4 ;  /* 0x0000541005357816 */ /* 0x000fe20000000004 */
[----:B------:R-:W-:Y:S01]  /*3630*/  IMAD.MOV.U32 R5, RZ, RZ, R20 ;  /* 0x000000ffff057224 */ /* 0x000fe200078e0014 */
[----:B------:R-:W-:Y:S02]  /*3640*/  MOV R6, R23 ;  /* 0x0000001700067202 */ /* 0x000fe40000000f00 */
[----:B------:R-:W-:Y:S02]  /*3650*/  MOV R4, R21 ;  /* 0x0000001500047202 */ /* 0x000fe40000000f00 */
[----:B------:R-:W-:Y:S02]  /*3660*/  PRMT R27, R7, 0x5410, R6 ;  /* 0x00005410071b7816 */ /* 0x000fe40000000006 */
[----:B------:R-:W-:Y:S01]  /*3670*/  PRMT R26, R5, 0x5410, R4 ;  /* 0x00005410051a7816 */ /* 0x000fe20000000004 */
[----:B------:R-:W-:-:S05]  /*3680*/  @P4 BRA `(.L_x_227) ;  /* 0x000006e000004947 */ /* 0x000fca0003800000 */
[----:B------:R-:W-:Y:S01]  /*3690*/  BSSY B0, `(.L_x_228) ;  /* 0x0000036000007945 */ /* 0x000fe20003800000 */
[----:B------:R-:W-:-:S05]  /*36a0*/  @P6 BRA `(.L_x_229) ;  /* 0x0000034000006947 */ /* 0x000fca0003800000 */
[----:B------:R-:W-:Y:S01]  /*36b0*/  ISETP.GE.AND P0, PT, R28, c[0x0][0x27c], PT ;  /* 0x00009f001c007a0c */ /* 0x000fe20003f06270 */
[----:B------:R-:W1:Y:S11]  /*36c0*/  LDS.128 R8, [R81+0x2800] ;  /* 0x0028000051087984 */ /* 0x000e760000000c00 */
[----:B------:R-:W-:Y:S01]  /*36d0*/  @!UPT UIADD3 URZ, URZ, URZ, URZ ;  /* 0x0000003f3f3ff290 */ /* 0x000fe2000fffe03f */
[----:B------:R-:W-:Y:S01]  /*36e0*/  @!P0 SHF.R.U64 R6, R2, 0x10, R3 ;  /* 0x0000001002068819 */ /* 0x000fe20000001203 */
[----:B------:R-:W-:Y:S01]  /*36f0*/  @!P0 HADD2.F32 R2, -RZ, R18.H0_H0 ;  /* 0x20000012ff028230 */ /* 0x000fe20000004100 */
[----:B------:R-:W-:Y:S01]  /*3700*/  @!P0 SHF.R.U64 R37, R34, 0x10, R35 ;  /* 0x0000001022258819 */ /* 0x000fe20000001223 */
[----:B------:R-:W-:Y:S01]  /*3710*/  @!P0 HADD2.F32 R34, -RZ, R38.H0_H0 ;  /* 0x20000026ff228230 */ /* 0x000fe20000004100 */
[----:B------:R-:W-:Y:S02]  /*3720*/  @!P0 SHF.R.U32.HI R7, RZ, 0x10, R3 ;  /* 0x00000010ff078819 */ /* 0x000fe40000011603 */
[----:B------:R-:W-:Y:S01]  /*3730*/  @!P0 SHF.R.U32.HI R39, RZ, 0x10, R35 ;  /* 0x00000010ff278819 */ /* 0x000fe20000011623 */
[----:B------:R-:W-:Y:S04]  /*3740*/  @!P0 HADD2.F32 R37, -RZ, R37.H0_H0 ;  /* 0x20000025ff258230 */ /* 0x000fe80000004100 */
[----:B------:R-:W-:Y:S01]  /*3750*/  @!P0 HADD2.F32 R39, -RZ, R39.H0_H0 ;  /* 0x20000027ff278230 */ /* 0x000fe20000004100 */
[----:B-1----:R-:W-:Y:S02]  /*3760*/  @!P0 MOV R5, R8 ;  /* 0x0000000800058202 */ /* 0x002fe40000000f00 */
[----:B------:R-:W-:Y:S03]  /*3770*/  @!P0 MOV R4, R9 ;  /* 0x0000000900048202 */ /* 0x000fe60000000f00 */
[--C-:B------:R-:W-:Y:S02]  /*3780*/  @!P0 HADD2.F32 R31, -RZ, R5.reuse.H1_H1 ;  /* 0x30000005ff1f8230 */ /* 0x100fe40000004100 */
[----:B------:R-:W-:Y:S02]  /*3790*/  @!P0 HADD2.F32 R3, -RZ, R5.H0_H0 ;  /* 0x20000005ff038230 */ /* 0x000fe40000004100 */
[----:B------:R-:W-:Y:S01]  /*37a0*/  @!P0 HADD2.F32 R5, -RZ, R6.H0_H0 ;  /* 0x20000006ff058230 */ /* 0x000fe20000004100 */
[-C--:B------:R-:W-:Y:S01]  /*37b0*/  @!P0 FMUL.FTZ R55, R31, R2.reuse ;  /* 0x000000021f378220 */ /* 0x080fe20000410000 */
[--C-:B------:R-:W-:Y:S01]  /*37c0*/  @!P0 HADD2.F32 R35, -RZ, R4.reuse.H1_H1 ;  /* 0x30000004ff238230 */ /* 0x100fe20000004100 */
[C---:B------:R-:W-:Y:S01]  /*37d0*/  @!P0 FMUL.FTZ R2, R3.reuse, R2 ;  /* 0x0000000203028220 */ /* 0x040fe20000410000 */
[----:B------:R-:W-:Y:S01]  /*37e0*/  @!P0 HADD2.F32 R4, -RZ, R4.H0_H0 ;  /* 0x20000004ff048230 */ /* 0x000fe20000004100 */
[----:B------:R-:W-:Y:S01]  /*37f0*/  @!P0 FFMA.FTZ R62, R3, R34, -R55 ;  /* 0x00000022033e8223 */ /* 0x000fe20000010837 */
[----:B------:R-:W-:Y:S01]  /*3800*/  @!P0 MOV R6, R10 ;  /* 0x0000000a00068202 */ /* 0x000fe20000000f00 */
[-C--:B------:R-:W-:Y:S02]  /*3810*/  @!P0 FMUL.FTZ R55, R35, R5.reuse ;  /* 0x0000000523378220 */ /* 0x080fe40000410000 */
[C---:B------:R-:W-:Y:S01]  /*3820*/  @!P0 FMUL.FTZ R3, R4.reuse, R5 ;  /* 0x0000000504038220 */ /* 0x040fe20000410000 */
[----:B------:R-:W-:Y:S01]  /*3830*/  @!P0 MOV R5, R11 ;  /* 0x0000000b00058202 */ /* 0x000fe20000000f00 */
[----:B------:R-:W-:Y:S01]  /*3840*/  @!P0 FFMA.FTZ R2, R31, R34, R2 ;  /* 0x000000221f028223 */ /* 0x000fe20000010002 */
[----:B------:R-:W-:Y:S01]  /*3850*/  @!P0 HADD2.F32 R31, -RZ, R6.H1_H1 ;  /* 0x30000006ff1f8230 */ /* 0x000fe20000004100 */
[-C--:B------:R-:W-:Y:S01]  /*3860*/  @!P0 FFMA.FTZ R59, R4, R37.reuse, -R55 ;  /* 0x00000025043b8223 */ /* 0x080fe20000010837 */
[----:B------:R-:W-:Y:S01]  /*3870*/  @!P0 HADD2.F32 R4, -RZ, R18.H1_H1 ;  /* 0x30000012ff048230 */ /* 0x000fe20000004100 */
[----:B------:R-:W-:Y:S01]  /*3880*/  @!P0 FFMA.FTZ R3, R35, R37, R3 ;  /* 0x0000002523038223 */ /* 0x000fe20000010003 */
[----:B------:R-:W-:Y:S02]  /*3890*/  @!P0 HADD2.F32 R18, -RZ, R7.H0_H0 ;  /* 0x20000007ff128230 */ /* 0x000fe40000004100 */
[----:B------:R-:W-:Y:S02]  /*38a0*/  @!P0 HADD2.F32 R7, -RZ, R6.H0_H0 ;  /* 0x20000006ff078230 */ /* 0x000fe40000004100 */
[--C-:B------:R-:W-:Y:S02]  /*38b0*/  @!P0 HADD2.F32 R6, -RZ, R5.reuse.H0_H0 ;  /* 0x20000005ff068230 */ /* 0x100fe40000004100 */
[----:B------:R-:W-:Y:S02]  /*38c0*/  @!P0 HADD2.F32 R34, -RZ, R38.H1_H1 ;  /* 0x30000026ff228230 */ /* 0x000fe40000004100 */
[----:B------:R-:W-:Y:S01]  /*38d0*/  @!P0 HADD2.F32 R38, -RZ, R5.H1_H1 ;  /* 0x30000005ff268230 */ /* 0x000fe20000004100 */
[-C--:B------:R-:W-:Y:S02]  /*38e0*/  @!P0 FMUL.FTZ R5, R31, R4.reuse ;  /* 0x000000041f058220 */ /* 0x080fe40000410000 */
[C---:B------:R-:W-:Y:S02]  /*38f0*/  @!P0 FMUL.FTZ R4, R7.reuse, R4 ;  /* 0x0000000407048220 */ /* 0x040fe40000410000 */
[----:B------:R-:W-:Y:S01]  /*3900*/  @!P0 FFMA.FTZ R58, R7, R34, -R5 ;  /* 0x00000022073a8223 */ /* 0x000fe20000010805 */
[----:B------:R-:W-:Y:S01]  /*3910*/  @!P0 F2FP.PACK_AB R7, R2, R62 ;  /* 0x0000003e0207823e */ /* 0x000fe200000000ff */
[-C--:B------:R-:W-:Y:S02]  /*3920*/  @!P0 FMUL.FTZ R5, R6, R18.reuse ;  /* 0x0000001206058220 */ /* 0x080fe40000410000 */
[----:B------:R-:W-:Y:S01]  /*3930*/  @!P0 FMUL.FTZ R55, R38, R18 ;  /* 0x0000001226378220 */ /* 0x000fe20000410000 */
[----:B------:R-:W-:Y:S01]  /*3940*/  @!P0 MOV R8, R7 ;  /* 0x0000000700088202 */ /* 0x000fe20000000f00 */
[----:B------:R-:W-:Y:S02]  /*3950*/  @!P0 FFMA.FTZ R4, R31, R34, R4 ;  /* 0x000000221f048223 */ /* 0x000fe40000010004 */
[----:B------:R-:W-:Y:S01]  /*3960*/  @!P0 FFMA.FTZ R55, R6, R39, -R55 ;  /* 0x0000002706378223 */ /* 0x000fe20000010837 */
[----:B------:R-:W-:Y:S01]  /*3970*/  @!P0 F2FP.PACK_AB R6, R3, R59 ;  /* 0x0000003b0306823e */ /* 0x000fe200000000ff */
[----:B------:R-:W-:Y:S01]  /*3980*/  @!P0 FFMA.FTZ R5, R38, R39, R5 ;  /* 0x0000002726058223 */ /* 0x000fe20000010005 */
[----:B------:R-:W-:Y:S02]  /*3990*/  @!P0 F2FP.PACK_AB R3, R4, R58 ;  /* 0x0000003a0403823e */ /* 0x000fe400000000ff */
[----:B------:R-:W-:Y:S02]  /*39a0*/  @!P0 MOV R9, R6 ;  /* 0x0000000600098202 */ /* 0x000fe40000000f00 */
[----:B------:R-:W-:Y:S02]  /*39b0*/  @!P0 F2FP.PACK_AB R2, R5, R55 ;  /* 0x000000370502823e */ /* 0x000fe400000000ff */
[----:B------:R-:W-:Y:S02]  /*39c0*/  @!P0 MOV R10, R3 ;  /* 0x00000003000a8202 */ /* 0x000fe40000000f00 */
[----:B------:R-:W-:Y:S05]  /*39d0*/  @!P0 MOV R11, R2 ;  /* 0x00000002000b8202 */ /* 0x000fea0000000f00 */
[----:B------:R1:W-:Y:S02]  /*39e0*/  STG.E.128 [R56.64], R8 ;  /* 0x0000000838007986 */ /* 0x0003e4000c101d08 */
.L_x_229:
[----:B------:R-:W-:Y:S05]  /*39f0*/  BSYNC B0 ;  /* 0x0000000000007941 */ /* 0x000fea0003800000 */
.L_x_228:
[----:B------:R-:W-:Y:S11]  /*3a00*/  ISETP.NE.AND P0, PT, R91, RZ, PT ;  /* 0x000000ff5b00720c */ /* 0x000ff60003f05270 */
[----:B------:R-:W-:Y:S02]  /*3a10*/  @!UPT UIADD3 URZ, URZ, URZ, URZ ;  /* 0x0000003f3f3ff290 */ /* 0x000fe4000fffe03f */
[----:B------:R-:W-:-:S05]  /*3a20*/  @P0 BRA `(.L_x_227) ;  /* 0x0000034000000947 */ /* 0x000fca0003800000 */
[----:B------:R-:W-:Y:S01]  /*3a30*/  ISETP.GE.AND P0, PT, R30, c[0x0][0x27c], PT ;  /* 0x00009f001e007a0c */ /* 0x000fe20003f06270 */
[----:B-1----:R-:W1:Y:S11]  /*3a40*/  LDS.128 R8, [R82+0x2800] ;  /* 0x0028000052087984 */ /* 0x002e760000000c00 */
[----:B------:R-:W-:Y:S01]  /*3a50*/  @!UPT UIADD3 URZ, URZ, URZ, URZ ;  /* 0x0000003f3f3ff290 */ /* 0x000fe2000fffe03f */
[----:B------:R-:W-:Y:S01]  /*3a60*/  @!P0 HADD2.F32 R2, -RZ, R19.H0_H0 ;  /* 0x20000013ff028230 */ /* 0x000fe20000004100 */
[----:B------:R-:W-:Y:S01]  /*3a70*/  @!P0 SHF.R.U64 R5, R12, 0x10, R13 ;  /* 0x000000100c058819 */ /* 0x000fe2000000120d */
[----:B------:R-:W-:Y:S01]  /*3a80*/  @!P0 HADD2.F32 R12, -RZ, R50.H0_H0 ;  /* 0x20000032ff0c8230 */ /* 0x000fe20000004100 */
[----:B------:R-:W-:Y:S02]  /*3a90*/  @!P0 SHF.R.U64 R18, R40, 0x10, R41 ;  /* 0x0000001028128819 */ /* 0x000fe40000001229 */
[----:B------:R-:W-:Y:S01]  /*3aa0*/  @!P0 SHF.R.U32.HI R7, RZ, 0x10, R13 ;  /* 0x00000010ff078819 */ /* 0x000fe2000001160d */
[----:B------:R-:W-:Y:S01]  /*3ab0*/  @!P0 HADD2.F32 R5, -RZ, R5.H0_H0 ;  /* 0x20000005ff058230 */ /* 0x000fe20000004100 */
[----:B------:R-:W-:Y:S01]  /*3ac0*/  @!P0 SHF.R.U32.HI R35, RZ, 0x10, R41 ;  /* 0x00000010ff238819 */ /* 0x000fe20000011629 */
[----:B------:R-:W-:Y:S04]  /*3ad0*/  @!P0 HADD2.F32 R18, -RZ, R18.H0_H0 ;  /* 0x20000012ff128230 */ /* 0x000fe80000004100 */
[----:B------:R-:W-:Y:S01]  /*3ae0*/  @!P0 HADD2.F32 R35, -RZ, R35.H0_H0 ;  /* 0x20000023ff238230 */ /* 0x000fe20000004100 */
[----:B-1----:R-:W-:Y:S02]  /*3af0*/  @!P0 MOV R3, R8 ;  /* 0x0000000800038202 */ /* 0x002fe40000000f00 */
[----:B------:R-:W-:Y:S03]  /*3b00*/  @!P0 MOV R4, R9 ;  /* 0x0000000900048202 */ /* 0x000fe60000000f00 */
[--C-:B------:R-:W-:Y:S02]  /*3b10*/  @!P0 HADD2.F32 R6, -RZ, R3.reuse.H1_H1 ;  /* 0x30000003ff068230 */ /* 0x100fe40000004100 */
[----:B------:R-:W-:Y:S02]  /*3b20*/  @!P0 HADD2.F32 R3, -RZ, R3.H0_H0 ;  /* 0x20000003ff038230 */ /* 0x000fe40000004100 */
[--C-:B------:R-:W-:Y:S01]  /*3b30*/  @!P0 HADD2.F32 R13, -RZ, R4.reuse.H1_H1 ;  /* 0x30000004ff0d8230 */ /* 0x100fe20000004100 */
[CC--:B------:R-:W-:Y:S01]  /*3b40*/  @!P0 FMUL.FTZ R31, R6.reuse, R2.reuse ;  /* 0x00000002061f8220 */ /* 0x0c0fe20000410000 */
[----:B------:R-:W-:Y:S01]  /*3b50*/  @!P0 HADD2.F32 R4, -RZ, R4.H0_H0 ;  /* 0x20000004ff048230 */ /* 0x000fe20000004100 */
[C---:B------:R-:W-:Y:S02]  /*3b60*/  @!P0 FMUL.FTZ R2, R3.reuse, R2 ;  /* 0x0000000203028220 */ /* 0x040fe40000410000 */
[-C--:B------:R-:W-:Y:S02]  /*3b70*/  @!P0 FFMA.FTZ R40, R3, R12.reuse, -R31 ;  /* 0x0000000c03288223 */ /* 0x080fe4000001081f */
[----:B------:R-:W-:Y:S01]  /*3b80*/  @!P0 FFMA.FTZ R2, R6, R12, R2 ;  /* 0x0000000c06028223 */ /* 0x000fe20000010002 */
[----:B------:R-:W-:Y:S01]  /*3b90*/  @!P0 MOV R6, R10 ;  /* 0x0000000a00068202 */ /* 0x000fe20000000f00 */
[CC--:B------:R-:W-:Y:S01]  /*3ba0*/  @!P0 FMUL.FTZ R31, R13.reuse, R5.reuse ;  /* 0x000000050d1f8220 */ /* 0x0c0fe20000410000 */
[----:B------:R-:W-:Y:S01]  /*3bb0*/  @!P0 HADD2.F32 R12, -RZ, R7.H0_H0 ;  /* 0x20000007ff0c8230 */ /* 0x000fe20000004100 */
[C---:B------:R-:W-:Y:S01]  /*3bc0*/  @!P0 FMUL.FTZ R3, R4.reuse, R5 ;  /* 0x0000000504038220 */ /* 0x040fe20000410000 */
[----:B------:R-:W-:Y:S01]  /*3bd0*/  @!P0 MOV R5, R11 ;  /* 0x0000000b00058202 */ /* 0x000fe20000000f00 */
[-C--:B------:R-:W-:Y:S01]  /*3be0*/  @!P0 FFMA.FTZ R39, R4, R18.reuse, -R31 ;  /* 0x0000001204278223 */ /* 0x080fe2000001081f */
[----:B------:R-:W-:Y:S01]  /*3bf0*/  @!P0 HADD2.F32 R4, -RZ, R19.H1_H1 ;  /* 0x30000013ff048230 */ /* 0x000fe20000004100 */
[----:B------:R-:W-:Y:S01]  /*3c00*/  @!P0 FFMA.FTZ R3, R13, R18, R3 ;  /* 0x000000120d038223 */ /* 0x000fe20000010003 */
[--C-:B------:R-:W-:Y:S02]  /*3c10*/  @!P0 HADD2.F32 R19, -RZ, R6.reuse.H1_H1 ;  /* 0x30000006ff138230 */ /* 0x100fe40000004100 */
        /* <DEDUP_REMOVED lines=20> */
[----:B------:R1:W-:Y:S02]  /*3d60*/  STG.E.128 [R56.64+0x40], R8 ;  /* 0x0000400838007986 */ /* 0x0003e4000c101d08 */
.L_x_227:
[----:B------:R-:W-:Y:S05]  /*3d70*/  BSYNC B1 ;  /* 0x0000000000017941 */ /* 0x000fea0003800000 */
.L_x_226:
[----:B------:R-:W-:Y:S01]  /*3d80*/  BSSY B1, `(.L_x_230) ;  /* 0x0000070000017945 */ /* 0x000fe20003800000 */
[----:B------:R-:W-:-:S05]  /*3d90*/  @P3 BRA `(.L_x_231) ;  /* 0x000006e000003947 */ /* 0x000fca0003800000 */
[----:B------:R-:W-:Y:S01]  /*3da0*/  BSSY B0, `(.L_x_232) ;  /* 0x0000036000007945 */ /* 0x000fe20003800000 */
[----:B------:R-:W-:-:S05]  /*3db0*/  @P6 BRA `(.L_x_233) ;  /* 0x0000034000006947 */ /* 0x000fca0003800000 */
[----:B------:R-:W-:Y:S01]  /*3dc0*/  ISETP.GE.AND P0, PT, R28, c[0x0][0x27c], PT ;  /* 0x00009f001c007a0c */ /* 0x000fe20003f06270 */
[----:B-1----:R-:W1:Y:S11]  /*3dd0*/  LDS.128 R8, [R81+0x3800] ;  /* 0x0038000051087984 */ /* 0x002e760000000c00 */
[----:B------:R-:W-:Y:S01]  /*3de0*/  @!UPT UIADD3 URZ, URZ, URZ, URZ ;  /* 0x0000003f3f3ff290 */ /* 0x000fe2000fffe03f */
[----:B------:R-:W-:Y:S01]  /*3df0*/  @!P0 HADD2.F32 R2, -RZ, R24.H0_H0 ;  /* 0x20000018ff028230 */ /* 0x000fe20000004100 */
[----:B------:R-:W-:Y:S01]  /*3e00*/  @!P0 SHF.R.U64 R5, R14, 0x10, R15 ;  /* 0x000000100e058819 */ /* 0x000fe2000000120f */
[--C-:B------:R-:W-:Y:S01]  /*3e10*/  @!P0 HADD2.F32 R12, -RZ, R51.reuse.H0_H0 ;  /* 0x20000033ff0c8230 */ /* 0x100fe20000004100 */
[----:B------:R-:W-:Y:S01]  /*3e20*/  @!P0 SHF.R.U64 R14, R42, 0x10, R43 ;  /* 0x000000102a0e8819 */ /* 0x000fe2000000122b */
[----:B------:R-:W-:Y:S01]  /*3e30*/  @!P0 HADD2.F32 R18, -RZ, R51.H1_H1 ;  /* 0x30000033ff128230 */ /* 0x000fe20000004100 */
[----:B------:R-:W-:Y:S01]  /*3e40*/  @!P0 SHF.R.U32.HI R7, RZ, 0x10, R15 ;  /* 0x00000010ff078819 */ /* 0x000fe2000001160f */
[----:B------:R-:W-:Y:S01]  /*3e50*/  @!P0 HADD2.F32 R5, -RZ, R5.H0_H0 ;  /* 0x20000005ff058230 */ /* 0x000fe20000004100 */
[----:B------:R-:W-:Y:S01]  /*3e60*/  @!P0 SHF.R.U32.HI R31, RZ, 0x10, R43 ;  /* 0x00000010ff1f8819 */ /* 0x000fe2000001162b */
        /* <DEDUP_REMOVED lines=22> */
[----:B------:R-:W-:Y:S01]  /*3fd0*/  @!P0 HADD2.F32 R19, -RZ, R5.H1_H1 ;  /* 0x30000005ff138230 */ /* 0x000fe20000004100 */
[-C--:B------:R-:W-:Y:S01]  /*3fe0*/  @!P0 FMUL.FTZ R5, R15, R4.reuse ;  /* 0x000000040f058220 */ /* 0x080fe20000410000 */
[----:B------:R-:W-:Y:S01]  /*3ff0*/  @!P0 HADD2.F32 R24, -RZ, R31.H0_H0 ;  /* 0x2000001fff188230 */ /* 0x000fe20000004100 */
[C---:B------:R-:W-:Y:S02]  /*4000*/  @!P0 FMUL.FTZ R4, R7.reuse, R4 ;  /* 0x0000000407048220 */ /* 0x040fe40000410000 */
[----:B------:R-:W-:Y:S01]  /*4010*/  @!P0 FFMA.FTZ R34, R7, R18, -R5 ;  /* 0x0000001207228223 */ /* 0x000fe20000010805 */
[----:B------:R-:W-:Y:S01]  /*4020*/  @!P0 F2FP.PACK_AB R7, R2, R37 ;  /* 0x000000250207823e */ /* 0x000fe200000000ff */
[CC--:B------:R-:W-:Y:S02]  /*4030*/  @!P0 FMUL.FTZ R5, R6.reuse, R12.reuse ;  /* 0x0000000c06058220 */ /* 0x0c0fe40000410000 */
[----:B------:R-:W-:Y:S01]  /*4040*/  @!P0 FMUL.FTZ R31, R19, R12 ;  /* 0x0000000c131f8220 */ /* 0x000fe20000410000 */
[----:B------:R-:W-:Y:S01]  /*4050*/  @!P0 MOV R8, R7 ;  /* 0x0000000700088202 */ /* 0x000fe20000000f00 */
[----:B------:R-:W-:Y:S02]  /*4060*/  @!P0 FFMA.FTZ R4, R15, R18, R4 ;  /* 0x000000120f048223 */ /* 0x000fe40000010004 */
[-C--:B------:R-:W-:Y:S01]  /*4070*/  @!P0 FFMA.FTZ R31, R6, R24.reuse, -R31 ;  /* 0x00000018061f8223 */ /* 0x080fe2000001081f */
        /* <DEDUP_REMOVED lines=8> */
.L_x_233:
[----:B------:R-:W-:Y:S05]  /*4100*/  BSYNC B0 ;  /* 0x0000000000007941 */ /* 0x000fea0003800000 */
.L_x_232:
        /* <DEDUP_REMOVED lines=38> */
[-C--:B------:R-:W-:Y:S02]  /*4370*/  @!P0 FMUL.FTZ R5, R15, R4.reuse ;  /* 0x000000040f058220 */ /* 0x080fe40000410000 */
        /* <DEDUP_REMOVED lines=16> */
.L_x_231:
[----:B------:R-:W-:Y:S05]  /*4480*/  BSYNC B1 ;  /* 0x0000000000017941 */ /* 0x000fea0003800000 */
.L_x_230:
        /* <DEDUP_REMOVED lines=55> */
.L_x_236:
[----:B------:R-:W-:Y:S05]  /*4800*/  BSYNC B0 ;  /* 0x0000000000007941 */ /* 0x000fea0003800000 */
.L_x_235:
        /* <DEDUP_REMOVED lines=54> */
[----:B------:R1:W-:Y:S01]  /*4b70*/  STG.E.128 [R64.64+0x40], R8 ;  /* 0x0000400840007986 */ /* 0x0003e2000c101d08 */
[----:B------:R-:W-:-:S05]  /*4b80*/  BRA `(.L_x_234) ;  /* 0x00001c9000007947 */ /* 0x000fca0003800000 */
.L_x_219:
[----:B------:R-:W-:Y:S01]  /*4b90*/  ISETP.GE.AND P0, PT, R141, R67, PT ;  /* 0x000000438d00720c */ /* 0x000fe20003f06270 */
[----:B------:R-:W-:Y:S01]  /*4ba0*/  CS2R R58, SRZ ;  /* 0x00000000003a7805 */ /* 0x000fe2000001ff00 */
[----:B------:R-:W-:Y:S01]  /*4bb0*/  CS2R R56, SRZ ;  /* 0x0000000000387805 */ /* 0x000fe2000001ff00 */
[----:B------:R-:W-:Y:S01]  /*4bc0*/  CS2R R22, SRZ ;  /* 0x0000000000167805 */ /* 0x000fe2000001ff00 */
[----:B------:R-:W-:Y:S01]  /*4bd0*/  ISETP.GE.OR P3, PT, R32, c[0x0][0x27c], P0 ;  /* 0x00009f0020007a0c */ /* 0x000fe20000766670 */
[----:B------:R-:W-:Y:S01]  /*4be0*/  CS2R R20, SRZ ;  /* 0x0000000000147805 */ /* 0x000fe2000001ff00 */
[----:B------:R-:W-:Y:S01]  /*4bf0*/  CS2R R62, SRZ ;  /* 0x00000000003e7805 */ /* 0x000fe2000001ff00 */
[----:B------:R-:W-:Y:S01]  /*4c00*/  CS2R R60, SRZ ;  /* 0x00000000003c7805 */ /* 0x000fe2000001ff00 */
[----:B------:R-:W-:Y:S01]  /*4c10*/  CS2R R24, SRZ ;  /* 0x0000000000187805 */ /* 0x000fe2000001ff00 */
[----:B------:R-:W-:Y:S01]  /*4c20*/  CS2R R42, SRZ ;  /* 0x00000000002a7805 */ /* 0x000fe2000001ff00 */
[----:B------:R-:W-:Y:S01]  /*4c30*/  CS2R R40, SRZ ;  /* 0x0000000000287805 */ /* 0x000fe2000001ff00 */
[----:B------:R-:W-:Y:S06]  /*4c40*/  BSSY B0, `(.L_x_237) ;  /* 0x00000b9000007945 */ /* 0x000fec0003800000 */
[----:B------:R-:W-:Y:S04]  /*4c50*/  @!P3 IADD3 R3, P1, P0, R96, R8, R176 ;  /* 0x000000086003b210 */ /* 0x000fe8000783e0b0 */
[----:B------:R-:W-:Y:S02]  /*4c60*/  @!P3 IADD3.X R6, R109, R26, R158, P1, P0 ;  /* 0x0000001a6d06b210 */ /* 0x000fe40000fe049e */
[----:B------:R-:W-:Y:S04]  /*4c70*/  @!P3 IADD3 R4, P1, P0, R94, R10, R177 ;  /* 0x0000000a5e04b210 */ /* 0x000fe8000783e0b1 */
[----:B------:R-:W-:Y:S02]  /*4c80*/  @!P3 IADD3.X R7, R108, R31, R159, P1, P0 ;  /* 0x0000001f6c07b210 */ /* 0x000fe40000fe049f */
[----:B------:R-:W-:Y:S04]  /*4c90*/  ISETP.GE.AND P0, PT, R151, R67, PT ;  /* 0x000000439700720c */ /* 0x000fe80003f06270 */
[----:B------:R-:W-:Y:S11]  /*4ca0*/  ISETP.GE.OR P2, PT, R32, c[0x0][0x27c], P0 ;  /* 0x00009f0020007a0c */ /* 0x000ff60000746670 */
[----:B------:R-:W-:Y:S02]  /*4cb0*/  @!UPT UIADD3 URZ, URZ, URZ, URZ ;  /* 0x0000003f3f3ff290 */ /* 0x000fe4000fffe03f */
[----:B------:R-:W-:Y:S04]  /*4cc0*/  @!P2 IADD3 R5, P1, P0, R96, R174, R8 ;  /* 0x000000ae6005a210 */ /* 0x000fe8000783e008 */
[----:B------:R-:W-:Y:S02]  /*4cd0*/  @!P2 IADD3.X R11, R109, R156, R26, P1, P0 ;  /* 0x0000009c6d0ba210 */ /* 0x000fe40000fe041a */
[----:B------:R-:W-:Y:S04]  /*4ce0*/  @!P2 IADD3 R9, P1, P0, R94, R175, R10 ;  /* 0x000000af5e09a210 */ /* 0x000fe8000783e00a */
[----:B------:R-:W-:Y:S02]  /*4cf0*/  @!P2 IADD3.X R15, R108, R157, R31, P1, P0 ;  /* 0x0000009d6c0fa210 */ /* 0x000fe40000fe041f */
[C---:B------:R-:W-:Y:S04]  /*4d00*/  @!P3 LEA R2, P0, R3.reuse, c[0x0][0x270], 0x1 ;  /* 0x00009c000302ba11 */ /* 0x040fe800078008ff */
[----:B------:R-:W-:Y:S02]  /*4d10*/  @!P3 LEA.HI.X R3, R3, c[0x0][0x274], R6, 0x1, P0 ;  /* 0x00009d000303ba11 */ /* 0x000fe400000f0c06 */
[C---:B------:R-:W-:Y:S03]  /*4d20*/  @!P3 LEA R6, P0, R4.reuse, c[0x0][0x288], 0x1 ;  /* 0x0000a2000406ba11 */ /* 0x040fe600078008ff */
[----:B------:R1:W2:Y:S01]  /*4d30*/  @!P3 LDG.E.128 R56, [R2.64] ;  /* 0x000000080238b981 */ /* 0x0002a2000c1e1d00 */
[----:B------:R-:W-:Y:S02]  /*4d40*/  @!P3 LEA.HI.X R7, R4, c[0x0][0x28c], R7, 0x1, P0 ;  /* 0x0000a3000407ba11 */ /* 0x000fe400000f0c07 */
[C---:B------:R-:W-:Y:S04]  /*4d50*/  @!P2 LEA R12, P0, R5.reuse, c[0x0][0x270], 0x1 ;  /* 0x00009c00050caa11 */ /* 0x040fe800078008ff */
[----:B------:R-:W-:Y:S01]  /*4d60*/  @!P2 LEA.HI.X R13, R5, c[0x0][0x274], R11, 0x1, P0 ;  /* 0x00009d00050daa11 */ /* 0x000fe200000f0c0b */
[----:B------:R3:W4:Y:S01]  /*4d70*/  @!P3 LDG.E.128 R20, [R6.64] ;  /* 0x000000080614b981 */ /* 0x000722000c1e1d00 */
[C---:B------:R-:W-:Y:S04]  /*4d80*/  @!P2 LEA R14, P0, R9.reuse, c[0x0][0x288], 0x1 ;  /* 0x0000a200090eaa11 */ /* 0x040fe800078008ff */
[----:B------:R-:W-:Y:S02]  /*4d90*/  @!P2 LEA.HI.X R15, R9, c[0x0][0x28c], R15, 0x1, P0 ;  /* 0x0000a300090faa11 */ /* 0x000fe400000f0c0f */
[-C--:B------:R-:W-:Y:S01]  /*4da0*/  ISETP.GE.AND P0, PT, R191, R67.reuse, PT ;  /* 0x00000043bf00720c */ /* 0x080fe20003f06270 */
[----:B------:R-:W4:Y:S03]  /*4db0*/  @!P2 LDG.E.128 R60, [R12.64] ;  /* 0x000000080c3ca981 */ /* 0x000f26000c1e1d00 */
[----:B------:R-:W-:Y:S11]  /*4dc0*/  ISETP.GE.OR P0, PT, R32, c[0x0][0x27c], P0 ;  /* 0x00009f0020007a0c */ /* 0x000ff60000706670 */
[----:B------:R-:W-:Y:S02]  /*4dd0*/  @!UPT UIADD3 URZ, URZ, URZ, URZ ;  /* 0x0000003f3f3ff290 */ /* 0x000fe4000fffe03f */
[----:B------:R-:W-:Y:S01]  /*4de0*/  @!P0 IADD3 R4, P1, R96, R8, RZ ;  /* 0x0000000860048210 */ /* 0x000fe20007f3e0ff */
[----:B---3--:R-:W-:Y:S04]  /*4df0*/  CS2R R6, SRZ ;  /* 0x0000000000067805 */ /* 0x008fe8000001ff00 */
[----:B------:R-:W-:Y:S01]  /*4e00*/  @!P0 IMAD.X R5, R26, 0x1, R109, P1 ;  /* 0x000000011a058824 */ /* 0x000fe200008e066d */
[C---:B------:R-:W-:Y:S01]  /*4e10*/  @!P0 LEA R8, P1, R4.reuse, c[0x0][0x270], 0x1 ;  /* 0x00009c0004088a11 */ /* 0x040fe200078208ff */
[----:B------:R-:W-:Y:S03]  /*4e20*/  CS2R R26, SRZ ;  /* 0x00000000001a7805 */ /* 0x000fe6000001ff00 */
[----:B------:R-:W-:Y:S02]  /*4e30*/  @!P0 LEA.HI.X R9, R4, c[0x0][0x274], R5, 0x1, P1 ;  /* 0x00009d0004098a11 */ /* 0x000fe400008f0c05 */
[----:B-1----:R-:W-:Y:S01]  /*4e40*/  @!P0 IADD3 R3, P1, R94, R10, RZ ;  /* 0x0000000a5e038210 */ /* 0x002fe20007f3e0ff */
[----:B------:R1:W3:Y:S04]  /*4e50*/  @!P2 LDG.E.128 R24, [R14.64] ;  /* 0x000000080e18a981 */ /* 0x0002e8000c1e1d00 */
[----:B------:R-:W-:Y:S01]  /*4e60*/  @!P0 IMAD.X R4, R31, 0x1, R108, P1 ;  /* 0x000000011f048824 */ /* 0x000fe200008e066c */
[C---:B------:R-:W-:Y:S03]  /*4e70*/  @!P0 LEA R2, P1, R3.reuse, c[0x0][0x288], 0x1 ;  /* 0x0000a20003028a11 */ /* 0x040fe600078208ff */
[----:B------:R2:W5:Y:S01]  /*4e80*/  @!P0 LDG.E.128 R40, [R8.64] ;  /* 0x0000000808288981 */ /* 0x000562000c1e1d00 */
[----:B------:R-:W-:Y:S02]  /*4e90*/  @!P0 LEA.HI.X R3, R3, c[0x0][0x28c], R4, 0x1, P1 ;  /* 0x0000a30003038a11 */ /* 0x000fe400008f0c04 */
[----:B------:R-:W-:Y:S01]  /*4ea0*/  CS2R R4, SRZ ;  /* 0x0000000000047805 */ /* 0x000fe2000001ff00 */
[----:B------:R-:W-:Y:S05]  /*4eb0*/  ISETP.GE.OR P1, PT, R191, R67, P6 ;  /* 0x00000043bf00720c */ /* 0x000fea0003726670 */
[----:B------:R1:W5:Y:S01]  /*4ec0*/  @!P0 LDG.E.128 R4, [R2.64] ;  /* 0x0000000802048981 */ /* 0x000362000c1e1d00 */
[----:B------:R-:W-:Y:S01]  /*4ed0*/  ISETP.GE.AND P0, PT, R32, c[0x0][0x27c], PT ;  /* 0x00009f0020007a0c */ /* 0x000fe20003f06270 */
[----:B--2---:R-:W-:Y:S02]  /*4ee0*/  IMAD.MOV.U32 R9, RZ, RZ, R58 ;  /* 0x000000ffff097224 */ /* 0x004fe400078e003a */
[----:B------:R-:W-:Y:S02]  /*4ef0*/  IMAD.MOV.U32 R8, RZ, RZ, R59 ;  /* 0x000000ffff087224 */ /* 0x000fe400078e003b */
[----:B-1----:R-:W-:Y:S02]  /*4f00*/  IMAD.MOV.U32 R3, RZ, RZ, R56 ;  /* 0x000000ffff037224 */ /* 0x002fe400078e0038 */
[----:B------:R-:W-:Y:S01]  /*4f10*/  IMAD.MOV.U32 R2, RZ, RZ, R57 ;  /* 0x000000ffff027224 */ /* 0x000fe200078e0039 */
[----:B------:R-:W-:Y:S01]  /*4f20*/  PRMT R64, R8, 0x5410, R9 ;  /* 0x0000541008407816 */ /* 0x000fe20000000009 */
[----:B----4-:R-:W-:Y:S02]  /*4f30*/  IMAD.MOV.U32 R9, RZ, RZ, R22 ;  /* 0x000000ffff097224 */ /* 0x010fe400078e0016 */
[----:B------:R-:W-:Y:S01]  /*4f40*/  IMAD.MOV.U32 R8, RZ, RZ, R23 ;  /* 0x000000ffff087224 */ /* 0x000fe200078e0017 */
[----:B------:R-:W-:Y:S01]  /*4f50*/  PRMT R51, R3, 0x5410, R2 ;  /* 0x0000541003337816 */ /* 0x000fe20000000002 */
[----:B------:R-:W-:Y:S02]  /*4f60*/  IMAD.MOV.U32 R3, RZ, RZ, R20 ;  /* 0x000000ffff037224 */ /* 0x000fe400078e0014 */
[----:B------:R-:W-:Y:S01]  /*4f70*/  IMAD.MOV.U32 R2, RZ, RZ, R21 ;  /* 0x000000ffff027224 */ /* 0x000fe200078e0015 */
[----:B------:R-:W-:Y:S01]  /*4f80*/  PRMT R31, R8, 0x5410, R9 ;  /* 0x00005410081f7816 */ /* 0x000fe20000000009 */
[----:B------:R-:W-:Y:S02]  /*4f90*/  IMAD.MOV.U32 R9, RZ, RZ, R62 ;  /* 0x000000ffff097224 */ /* 0x000fe400078e003e */
[----:B------:R-:W-:Y:S01]  /*4fa0*/  IMAD.MOV.U32 R8, RZ, RZ, R63 ;  /* 0x000000ffff087224 */ /* 0x000fe200078e003f */
[----:B------:R-:W-:Y:S01]  /*4fb0*/  PRMT R15, R3, 0x5410, R2 ;  /* 0x00005410030f7816 */ /* 0x000fe20000000002 */
[----:B------:R-:W-:Y:S02]  /*4fc0*/  IMAD.MOV.U32 R3, RZ, RZ, R60 ;  /* 0x000000ffff037224 */ /* 0x000fe400078e003c */
[----:B------:R-:W-:Y:S01]  /*4fd0*/  IMAD.MOV.U32 R2, RZ, RZ, R61 ;  /* 0x000000ffff027224 */ /* 0x000fe200078e003d */
[----:B------:R-:W-:Y:S04]  /*4fe0*/  PRMT R66, R8, 0x5410, R9 ;  /* 0x0000541008427816 */ /* 0x000fe80000000009 */
[----:B------:R-:W-:Y:S01]  /*4ff0*/  PRMT R65, R2, 0x5410, R3 ;  /* 0x0000541002417816 */ /* 0x000fe20000000003 */
[----:B---3--:R-:W-:Y:S02]  /*5000*/  IMAD.MOV.U32 R9, RZ, RZ, R26 ;  /* 0x000000ffff097224 */ /* 0x008fe400078e001a */
[----:B------:R-:W-:Y:S02]  /*5010*/  IMAD.MOV.U32 R8, RZ, RZ, R27 ;  /* 0x000000ffff087224 */ /* 0x000fe400078e001b */
[----:B------:R-:W-:Y:S02]  /*5020*/  IMAD.MOV.U32 R3, RZ, RZ, R24 ;  /* 0x000000ffff037224 */ /* 0x000fe400078e0018 */
[----:B------:R-:W-:Y:S01]  /*5030*/  IMAD.MOV.U32 R2, RZ, RZ, R25 ;  /* 0x000000ffff027224 */ /* 0x000fe200078e0019 */
[----:B------:R-:W-:Y:S04]  /*5040*/  PRMT R35, R8, 0x5410, R9 ;  /* 0x0000541008237816 */ /* 0x000fe80000000009 */
[----:B------:R-:W-:Y:S01]  /*5050*/  PRMT R34, R2, 0x5410, R3 ;  /* 0x0000541002227816 */ /* 0x000fe20000000003 */
[----:B------:R-:W-:-:S05]  /*5060*/  @P1 BRA `(.L_x_238) ;  /* 0x0000076000001947 */ /* 0x000fca0003800000 */
[--C-:B-----5:R-:W-:Y:S01]  /*5070*/  IMAD.MOV.U32 R49, RZ, RZ, R43.reuse ;  /* 0x000000ffff317224 */ /* 0x120fe200078e002b */
[----:B------:R-:W-:Y:S01]  /*5080*/  IADD3 R2, P1, R182, R68, RZ ;  /* 0x00000044b6027210 */ /* 0x000fe20007f3e0ff */
[----:B------:R-:W-:Y:S01]  /*5090*/  LDS.128 R52, [R120+0x2900] ;  /* 0x0029000078347984 */ /* 0x000fe20000000c00 */
[----:B------:R-:W-:Y:S01]  /*50a0*/  @!P0 SHF.R.U64 R47, R42, 0x10, R43 ;  /* 0x000000102a2f8819 */ /* 0x000fe2000000122b */
[----:B------:R-:W-:Y:S01]  /*50b0*/  IMAD.MOV.U32 R13, RZ, RZ, R7 ;  /* 0x000000ffff0d7224 */ /* 0x000fe200078e0007 */
[----:B------:R-:W-:Y:S02]  /*50c0*/  IADD3.X R3, R70, R121, RZ, P1, !PT ;  /* 0x0000007946037210 */ /* 0x000fe40000ffe4ff */
[-C--:B------:R-:W-:Y:S02]  /*50d0*/  IADD3 R8, P2, P1, R84, R2.reuse, R104 ;  /* 0x0000000254087210 */ /* 0x080fe4000795e068 */
[----:B------:R-:W-:Y:S01]  /*50e0*/  @!P0 SHF.R.U32.HI R50, RZ, 0x10, R43 ;  /* 0x00000010ff328819 */ /* 0x000fe2000001162b */
[----:B------:R-:W1:Y:S01]  /*50f0*/  LDS.128 R16, [R125+0x2900] ;  /* 0x002900007d107984 */ /* 0x000e620000000c00 */
[----:B------:R-:W-:Y:S02]  /*5100*/  IADD3.X R9, R88, R3, R106, P2, P1 ;  /* 0x0000000358097210 */ /* 0x000fe400017e246a */
[----:B------:R-:W-:Y:S02]  /*5110*/  ISETP.GE.AND P1, PT, R83, c[0x0][0x1d4], PT ;  /* 0x0000750053007a0c */ /* 0x000fe40003f26270 */
[--C-:B------:R-:W-:Y:S02]  /*5120*/  @!P0 SHF.R.U32.HI R11, RZ, 0x10, R5.reuse ;  /* 0x00000010ff0b8819 */ /* 0x100fe40000011605 */
[----:B------:R-:W-:Y:S02]  /*5130*/  @!P0 SHF.R.U64 R10, R4, 0x10, R5 ;  /* 0x00000010040a8819 */ /* 0x000fe40000001205 */
[----:B------:R-:W-:Y:S02]  /*5140*/  MOV R44, R41 ;  /* 0x00000029002c7202 */ /* 0x000fe40000000f00 */
[--C-:B------:R-:W-:Y:S02]  /*5150*/  @!P0 SHF.R.U32.HI R14, RZ, 0x10, R7.reuse ;  /* 0x00000010ff0e8819 */ /* 0x100fe40000011607 */
[----:B------:R-:W-:Y:S01]  /*5160*/  @!P0 SHF.R.U64 R12, R6, 0x10, R7 ;  /* 0x00000010060c8819 */ /* 0x000fe20000001207 */
[----:B------:R-:W-:Y:S01]  /*5170*/  @!P0 HADD2.F32 R6, -RZ, R6.H0_H0 ;  /* 0x20000006ff068230 */ /* 0x000fe20000004100 */
[----:B------:R-:W-:Y:S02]  /*5180*/  @!P0 SHF.R.U64 R46, R40, 0x10, R41 ;  /* 0x00000010282e8819 */ /* 0x000fe40000001229 */
[----:B------:R-:W-:Y:S02]  /*5190*/  @!P1 IADD3 R2, P3, P2, R84, R2, R83 ;  /* 0x0000000254029210 */ /* 0x000fe40007a7e053 */
[----:B------:R-:W-:Y:S02]  /*51a0*/  @!P0 SHF.R.U32.HI R45, RZ, 0x10, R41 ;  /* 0x00000010ff2d8819 */ /* 0x000fe40000011629 */
[----:B------:R-:W-:Y:S02]  /*51b0*/  @!P1 IADD3.X R3, R88, R3, R105, P3, P2 ;  /* 0x0000000358039210 */ /* 0x000fe40001fe4469 */
[C---:B------:R-:W-:Y:S02]  /*51c0*/  LEA R74, P2, R8.reuse, c[0x0][0x1c8], 0x1 ;  /* 0x00007200084a7a11 */ /* 0x040fe400078408ff */
[----:B------:R-:W-:Y:S02]  /*51d0*/  MOV R48, R42 ;  /* 0x0000002a00307202 */ /* 0x000fe40000000f00 */
[----:B------:R-:W-:Y:S02]  /*51e0*/  LEA.HI.X R75, R8, c[0x0][0x1cc], R9, 0x1, P2 ;  /* 0x00007300084b7a11 */ /* 0x000fe400010f0c09 */
[C---:B------:R-:W-:Y:S04]  /*51f0*/  @!P1 LEA R72, P2, R2.reuse, c[0x0][0x1c8], 0x1 ;  /* 0x0000720002489a11 */ /* 0x040fe800078408ff */
[----:B------:R-:W-:Y:S01]  /*5200*/  @!P1 LEA.HI.X R73, R2, c[0x0][0x1cc], R3, 0x1, P2 ;  /* 0x0000730002499a11 */ /* 0x000fe200010f0c03 */
[----:B------:R-:W-:Y:S01]  /*5210*/  IMAD.MOV.U32 R2, RZ, RZ, R4 ;  /* 0x000000ffff027224 */ /* 0x000fe200078e0004 */
[----:B------:R-:W-:Y:S01]  /*5220*/  MOV R3, R5 ;  /* 0x0000000500037202 */ /* 0x000fe20000000f00 */
[----:B------:R-:W-:Y:S01]  /*5230*/  IMAD.MOV.U32 R5, RZ, RZ, R40 ;  /* 0x000000ffff057224 */ /* 0x000fe200078e0028 */
[----:B------:R-:W-:Y:S02]  /*5240*/  @!P0 HADD2.F32 R40, -RZ, R44.H0_H0 ;  /* 0x2000002cff288230 */ /* 0x000fe40000004100 */
[----:B------:R-:W-:Y:S01]  /*5250*/  @!P0 HADD2.F32 R44, -RZ, R48.H0_H0 ;  /* 0x20000030ff2c8230 */ /* 0x000fe20000004100 */
[----:B-1----:R-:W-:Y:S01]  /*5260*/  @!P0 IMAD.MOV.U32 R9, RZ, RZ, R16 ;  /* 0x000000ffff098224 */ /* 0x002fe200078e0010 */
[----:B------:R-:W-:Y:S01]  /*5270*/  @!P0 MOV R43, R52 ;  /* 0x00000034002b8202 */ /* 0x000fe20000000f00 */
[----:B------:R-:W-:Y:S01]  /*5280*/  @!P0 HADD2.F32 R2, -RZ, R2.H0_H0 ;  /* 0x20000002ff028230 */ /* 0x000fe20000004100 */
[----:B------:R-:W-:Y:S01]  /*5290*/  @!P0 MOV R38, R53 ;  /* 0x0000003500268202 */ /* 0x000fe20000000f00 */
[----:B------:R-:W-:Y:S01]  /*52a0*/  @!P0 HADD2.F32 R3, -RZ, R3.H0_H0 ;  /* 0x20000003ff038230 */ /* 0x000fe20000004100 */
[----:B------:R-:W-:Y:S01]  /*52b0*/  @!P0 MOV R8, R17 ;  /* 0x0000001100088202 */ /* 0x000fe20000000f00 */
[----:B------:R-:W-:Y:S02]  /*52c0*/  @!P0 HADD2.F32 R7, -RZ, R43.H0_H0 ;  /* 0x2000002bff078230 */ /* 0x000fe40000004100 */
[----:B------:R-:W-:Y:S02]  /*52d0*/  @!P0 HADD2.F32 R39, -RZ, R38.H0_H0 ;  /* 0x20000026ff278230 */ /* 0x000fe40000004100 */
[----:B------:R-:W-:Y:S01]  /*52e0*/  @!P0 HADD2.F32 R4, -RZ, R9.H0_H0 ;  /* 0x20000009ff048230 */ /* 0x000fe20000004100 */
[-C--:B------:R-:W-:Y:S01]  /*52f0*/  @!P0 FMUL.FTZ R42, R7, R2.reuse ;  /* 0x00000002072a8220 */ /* 0x080fe20000410000 */
[----:B------:R-:W-:Y:S01]  /*5300*/  @!P0 HADD2.F32 R37, -RZ, R5.H0_H0 ;  /* 0x20000005ff258230 */ /* 0x000fe20000004100 */
[----:B------:R-:W-:Y:S01]  /*5310*/  @!P0 FMUL.FTZ R41, R39, R3 ;  /* 0x0000000327298220 */ /* 0x000fe20000410000 */
[--C-:B------:R-:W-:Y:S01]  /*5320*/  @!P0 HADD2.F32 R5, -RZ, R8.reuse.H0_H0 ;  /* 0x20000008ff058230 */ /* 0x100fe20000004100 */
[C---:B------:R-:W-:Y:S01]  /*5330*/  @!P0 FMUL.FTZ R2, R4.reuse, R2 ;  /* 0x0000000204028220 */ /* 0x040fe20000410000 */
[----:B------:R-:W-:Y:S01]  /*5340*/  @!P0 HADD2.F32 R8, -RZ, R8.H1_H1 ;  /* 0x30000008ff088230 */ /* 0x000fe20000004100 */
[----:B------:R-:W-:Y:S01]  /*5350*/  @!P0 FFMA.FTZ R80, R4, R37, -R42 ;  /* 0x0000002504508223 */ /* 0x000fe2000001082a */
[----:B------:R-:W-:Y:S01]  /*5360*/  @!P0 HADD2.F32 R42, -RZ, R45.H0_H0 ;  /* 0x2000002dff2a8230 */ /* 0x000fe20000004100 */
[C---:B------:R-:W-:Y:S01]  /*5370*/  @!P0 FMUL.FTZ R4, R5.reuse, R3 ;  /* 0x0000000305048220 */ /* 0x040fe20000410000 */
[----:B------:R-:W-:Y:S01]  /*5380*/  @!P0 HADD2.F32 R3, -RZ, R11.H0_H0 ;  /* 0x2000000bff038230 */ /* 0x000fe20000004100 */
[----:B------:R-:W-:Y:S01]  /*5390*/  @!P0 FFMA.FTZ R79, R5, R40, -R41 ;  /* 0x00000028054f8223 */ /* 0x000fe20000010829 */
[----:B------:R-:W-:Y:S01]  /*53a0*/  @!P0 HADD2.F32 R41, -RZ, R38.H1_H1 ;  /* 0x30000026ff298230 */ /* 0x000fe20000004100 */
[----:B------:R-:W-:Y:S01]  /*53b0*/  @!P0 FFMA.FTZ R2, R7, R37, R2 ;  /* 0x0000002507028223 */ /* 0x000fe20000010002 */
[----:B------:R-:W-:Y:S01]  /*53c0*/  @!P0 HADD2.F32 R7, -RZ, R10.H0_H0 ;  /* 0x2000000aff078230 */ /* 0x000fe20000004100 */
[CC--:B------:R-:W-:Y:S01]  /*53d0*/  @!P0 FMUL.FTZ R5, R8.reuse, R3.reuse ;  /* 0x0000000308058220 */ /* 0x0c0fe20000410000 */
[----:B------:R-:W-:Y:S01]  /*53e0*/  @!P0 HADD2.F32 R37, -RZ, R43.H1_H1 ;  /* 0x3000002bff258230 */ /* 0x000fe20000004100 */
[----:B------:R-:W-:Y:S01]  /*53f0*/  @!P0 FMUL.FTZ R10, R41, R3 ;  /* 0x00000003290a8220 */ /* 0x000fe20000410000 */
[----:B------:R-:W-:Y:S02]  /*5400*/  @!P0 HADD2.F32 R9, -RZ, R9.H1_H1 ;  /* 0x30000009ff098230 */ /* 0x000fe40000004100 */
[----:B------:R-:W-:Y:S01]  /*5410*/  @!P0 HADD2.F32 R38, -RZ, R46.H0_H0 ;  /* 0x2000002eff268230 */ /* 0x000fe20000004100 */
[----:B------:R-:W-:Y:S01]  /*5420*/  @!P0 FFMA.FTZ R78, R8, R42, -R10 ;  /* 0x0000002a084e8223 */ /* 0x000fe2000001080a */
[----:B------:R-:W-:Y:S01]  /*5430*/  @!P0 MOV R8, R18 ;  /* 0x0000001200088202 */ /* 0x000fe20000000f00 */
[----:B------:R-:W-:Y:S01]  /*5440*/  @!P0 IMAD.MOV.U32 R10, RZ, RZ, R54 ;  /* 0x000000ffff0a8224 */ /* 0x000fe200078e0036 */
[----:B------:R-:W-:Y:S01]  /*5450*/  @!P0 HADD2.F32 R46, -RZ, R47.H0_H0 ;  /* 0x2000002fff2e8230 */ /* 0x000fe20000004100 */
[-C--:B------:R-:W-:Y:S01]  /*5460*/  @!P0 FMUL.FTZ R11, R37, R7.reuse ;  /* 0x00000007250b8220 */ /* 0x080fe20000410000 */
[----:B------:R-:W-:Y:S01]  /*5470*/  @!P0 HADD2.F32 R48, -RZ, R50.H0_H0 ;  /* 0x20000032ff308230 */ /* 0x000fe20000004100 */
[C---:B------:R-:W-:Y:S01]  /*5480*/  @!P0 FMUL.FTZ R3, R9.reuse, R7 ;  /* 0x0000000709038220 */ /* 0x040fe20000410000 */
[----:B------:R-:W-:Y:S01]  /*5490*/  @!P0 HADD2.F32 R7, -RZ, R12.H0_H0 ;  /* 0x2000000cff078230 */ /* 0x000fe20000004100 */
[-C--:B------:R-:W-:Y:S01]  /*54a0*/  @!P0 FFMA.FTZ R77, R9, R38.reuse, -R11 ;  /* 0x00000026094d8223 */ /* 0x080fe2000001080b */
[--C-:B------:R-:W-:Y:S01]  /*54b0*/  @!P0 HADD2.F32 R45, -RZ, R10.reuse.H1_H1 ;  /* 0x3000000aff2d8230 */ /* 0x100fe20000004100 */
[----:B------:R-:W-:Y:S01]  /*54c0*/  @!P0 FFMA.FTZ R3, R37, R38, R3 ;  /* 0x0000002625038223 */ /* 0x000fe20000010003 */
[----:B------:R-:W-:Y:S01]  /*54d0*/  @!P0 HADD2.F32 R43, -RZ, R10.H0_H0 ;  /* 0x2000000aff2b8230 */ /* 0x000fe20000004100 */
[----:B------:R-:W-:Y:S01]  /*54e0*/  @!P0 FFMA.FTZ R4, R39, R40, R4 ;  /* 0x0000002827048223 */ /* 0x000fe20000010004 */
[--C-:B------:R-:W-:Y:S01]  /*54f0*/  @!P0 HADD2.F32 R9, -RZ, R8.reuse.H1_H1 ;  /* 0x30000008ff098230 */ /* 0x100fe20000004100 */
[----:B------:R-:W-:Y:S01]  /*5500*/  @!P0 FMUL.FTZ R10, R45, R7 ;  /* 0x000000072d0a8220 */ /* 0x000fe20000410000 */
[----:B------:R-:W-:Y:S01]  /*5510*/  @!P0 MOV R11, R55 ;  /* 0x00000037000b8202 */ /* 0x000fe20000000f00 */
[----:B------:R-:W-:Y:S01]  /*5520*/  @!P0 FMUL.FTZ R12, R43, R6 ;  /* 0x000000062b0c8220 */ /* 0x000fe20000410000 */
[----:B------:R-:W-:Y:S01]  /*5530*/  @!P0 HADD2.F32 R8, -RZ, R8.H0_H0 ;  /* 0x20000008ff088230 */ /* 0x000fe20000004100 */
[C---:B------:R-:W-:Y:S02]  /*5540*/  @!P0 FMUL.FTZ R7, R9.reuse, R7 ;  /* 0x0000000709078220 */ /* 0x040fe40000410000 */
[----:B------:R-:W-:Y:S01]  /*5550*/  @!P0 FFMA.FTZ R76, R9, R46, -R10 ;  /* 0x0000002e094c8223 */ /* 0x000fe2000001080a */
[----:B------:R-:W-:Y:S01]  /*5560*/  @!P0 HADD2.F32 R10, -RZ, R14.H0_H0 ;  /* 0x2000000eff0a8230 */ /* 0x000fe20000004100 */
[----:B------:R-:W-:Y:S01]  /*5570*/  @!P0 IMAD.MOV.U32 R9, RZ, RZ, R19 ;  /* 0x000000ffff098224 */ /* 0x000fe200078e0013 */
[----:B------:R-:W-:Y:S01]  /*5580*/  @!P0 HADD2.F32 R47, -RZ, R11.H1_H1 ;  /* 0x3000000bff2f8230 */ /* 0x000fe20000004100 */
[C---:B------:R-:W-:Y:S01]  /*5590*/  @!P0 FMUL.FTZ R6, R8.reuse, R6 ;  /* 0x0000000608068220 */ /* 0x040fe20000410000 */
[----:B------:R-:W-:Y:S01]  /*55a0*/  @!P0 HADD2.F32 R14, -RZ, R49.H0_H0 ;  /* 0x20000031ff0e8230 */ /* 0x000fe20000004100 */
[----:B------:R-:W-:Y:S01]  /*55b0*/  @!P0 FFMA.FTZ R71, R8, R44, -R12 ;  /* 0x0000002c08478223 */ /* 0x000fe2000001080c */
[----:B------:R-:W-:Y:S01]  /*55c0*/  @!P0 HADD2.F32 R8, -RZ, R13.H0_H0 ;  /* 0x2000000dff088230 */ /* 0x000fe20000004100 */
[----:B------:R-:W-:Y:S01]  /*55d0*/  @!P0 FMUL.FTZ R49, R47, R10 ;  /* 0x0000000a2f318220 */ /* 0x000fe20000410000 */
[----:B------:R-:W-:Y:S01]  /*55e0*/  @!P0 HADD2.F32 R13, -RZ, R11.H0_H0 ;  /* 0x2000000bff0d8230 */ /* 0x000fe20000004100 */
[----:B------:R-:W-:Y:S01]  /*55f0*/  @!P0 FFMA.FTZ R5, R41, R42, R5 ;  /* 0x0000002a29058223 */ /* 0x000fe20000010005 */
[--C-:B------:R-:W-:Y:S01]  /*5600*/  @!P0 HADD2.F32 R12, -RZ, R9.reuse.H0_H0 ;  /* 0x20000009ff0c8230 */ /* 0x100fe20000004100 */
[----:B------:R-:W-:Y:S01]  /*5610*/  @!P0 FFMA.FTZ R6, R43, R44, R6 ;  /* 0x0000002c2b068223 */ /* 0x000fe20000010006 */
[----:B------:R-:W-:Y:S01]  /*5620*/  @!P0 HADD2.F32 R11, -RZ, R9.H1_H1 ;  /* 0x30000009ff0b8230 */ /* 0x000fe20000004100 */
[----:B------:R-:W-:Y:S01]  /*5630*/  @!P0 FMUL.FTZ R9, R13, R8 ;  /* 0x000000080d098220 */ /* 0x000fe20000410000 */
[----:B------:R-:W-:Y:S01]  /*5640*/  @!P0 F2FP.PACK_AB R4, R5, R4 ;  /* 0x000000040504823e */ /* 0x000fe200000000ff */
[C---:B------:R-:W-:Y:S02]  /*5650*/  @!P0 FMUL.FTZ R8, R12.reuse, R8 ;  /* 0x000000080c088220 */ /* 0x040fe40000410000 */
[----:B------:R-:W-:Y:S01]  /*5660*/  @!P0 FFMA.FTZ R50, R12, R14, -R9 ;  /* 0x0000000e0c328223 */ /* 0x000fe20000010809 */
[----:B------:R-:W-:Y:S01]  /*5670*/  @!P0 F2FP.PACK_AB R12, R76, R71 ;  /* 0x000000474c0c823e */ /* 0x000fe200000000ff */
[C---:B------:R-:W-:Y:S02]  /*5680*/  @!P0 FFMA.FTZ R49, R11.reuse, R48, -R49 ;  /* 0x000000300b318223 */ /* 0x040fe40000010831 */
[----:B------:R-:W-:Y:S01]  /*5690*/  @!P0 FMUL.FTZ R9, R11, R10 ;  /* 0x0000000a0b098220 */ /* 0x000fe20000410000 */
[----:B------:R-:W-:Y:S01]  /*56a0*/  @!P0 F2FP.PACK_AB R11, R78, R79 ;  /* 0x0000004f4e0b823e */ /* 0x000fe200000000ff */
[----:B------:R-:W-:Y:S01]  /*56b0*/  @!P0 FFMA.FTZ R7, R45, R46, R7 ;  /* 0x0000002e2d078223 */ /* 0x000fe20000010007 */
[----:B------:R-:W-:Y:S01]  /*56c0*/  @!P0 F2FP.PACK_AB R10, R77, R80 ;  /* 0x000000504d0a823e */ /* 0x000fe200000000ff */
[----:B------:R-:W-:Y:S01]  /*56d0*/  @!P0 IMAD.MOV.U32 R18, RZ, RZ, R12 ;  /* 0x000000ffff128224 */ /* 0x000fe200078e000c */
[----:B------:R-:W-:Y:S01]  /*56e0*/  @!P0 F2FP.PACK_AB R37, R49, R50 ;  /* 0x000000323125823e */ /* 0x000fe200000000ff */
[----:B------:R-:W-:Y:S01]  /*56f0*/  @!P0 FFMA.FTZ R8, R13, R14, R8 ;  /* 0x0000000e0d088223 */ /* 0x000fe20000010008 */
[----:B------:R-:W-:Y:S01]  /*5700*/  @!P0 MOV R16, R10 ;  /* 0x0000000a00108202 */ /* 0x000fe20000000f00 */
[----:B------:R-:W-:Y:S01]  /*5710*/  @!P0 FFMA.FTZ R9, R47, R48, R9 ;  /* 0x000000302f098223 */ /* 0x000fe20000010009 */
[----:B------:R-:W-:Y:S01]  /*5720*/  @!P0 MOV R17, R11 ;  /* 0x0000000b00118202 */ /* 0x000fe20000000f00 */
[----:B------:R-:W-:Y:S01]  /*5730*/  @!P0 IMAD.MOV.U32 R53, RZ, RZ, R4 ;  /* 0x000000ffff358224 */ /* 0x000fe200078e0004 */
[----:B------:R-:W-:Y:S02]  /*5740*/  @!P0 MOV R19, R37 ;  /* 0x0000002500138202 */ /* 0x000fe40000000f00 */
[----:B------:R-:W-:Y:S02]  /*5750*/  @!P0 F2FP.PACK_AB R10, R3, R2 ;  /* 0x00000002030a823e */ /* 0x000fe400000000ff */
[----:B------:R-:W-:Y:S01]  /*5760*/  @!P0 F2FP.PACK_AB R3, R7, R6 ;  /* 0x000000060703823e */ /* 0x000fe200000000ff */
[----:B------:R1:W-:Y:S01]  /*5770*/  STG.E.128 [R74.64], R16 ;  /* 0x000000104a007986 */ /* 0x0003e2000c101d08 */
[----:B------:R-:W-:Y:S02]  /*5780*/  @!P0 F2FP.PACK_AB R2, R9, R8 ;  /* 0x000000080902823e */ /* 0x000fe400000000ff */
[----:B------:R-:W-:Y:S02]  /*5790*/  @!P0 MOV R52, R10 ;  /* 0x0000000a00348202 */ /* 0x000fe40000000f00 */
[----:B------:R-:W-:Y:S02]  /*57a0*/  @!P0 MOV R54, R3 ;  /* 0x0000000300368202 */ /* 0x000fe40000000f00 */
[----:B------:R-:W-:Y:S05]  /*57b0*/  @!P0 MOV R55, R2 ;  /* 0x0000000200378202 */ /* 0x000fea0000000f00 */
[----:B------:R1:W-:Y:S02]  /*57c0*/  @!P1 STG.E.128 [R72.64], R52 ;  /* 0x0000003448009986 */ /* 0x0003e4000c101d08 */
.L_x_238:
[----:B------:R-:W-:Y:S05]  /*57d0*/  BSYNC B0 ;  /* 0x0000000000007941 */ /* 0x000fea0003800000 */
.L_x_237:
[----:B------:R-:W-:Y:S01]  /*57e0*/  ISETP.GE.OR P1, PT, R141, R67, P6 ;  /* 0x000000438d00720c */ /* 0x000fe20003726670 */
[----:B------:R-:W-:Y:S01]  /*57f0*/  @!UPT UIADD3 URZ, URZ, URZ, URZ ;  /* 0x0000003f3f3ff290 */ /* 0x000fe2000fffe03f */
[----:B------:R-:W-:Y:S11]  /*5800*/  BSSY B0, `(.L_x_239) ;  /* 0x0000071000007945 */ /* 0x000ff60003800000 */
[----:B------:R-:W-:-:S05]  /*5810*/  @P1 BRA `(.L_x_240) ;  /* 0x000006f000001947 */ /* 0x000fca0003800000 */
[----:B------:R-:W-:Y:S01]  /*5820*/  IADD3 R2, P1, R180, R68, RZ ;  /* 0x00000044b4027210 */ /* 0x000fe20007f3e0ff */
[----:B------:R-:W-:Y:S01]  /*5830*/  LDS.128 R44, [R119+0x2900] ;  /* 0x00290000772c7984 */ /* 0x000fe20000000c00 */
[--C-:B------:R-:W-:Y:S01]  /*5840*/  @!P0 SHF.R.U32.HI R10, RZ, 0x10, R23.reuse ;  /* 0x00000010ff0a8819 */ /* 0x100fe20000011617 */
[--C-:B------:R-:W-:Y:S01]  /*5850*/  @!P0 HADD2.F32 R13, -RZ, R51.reuse.H0_H0 ;  /* 0x20000033ff0d8230 */ /* 0x100fe20000004100 */
[----:B------:R-:W-:Y:S01]  /*5860*/  IADD3.X R3, R70, R127, RZ, P1, !PT ;  /* 0x0000007f46037210 */ /* 0x000fe20000ffe4ff */
[----:B-----5:R-:W-:Y:S01]  /*5870*/  @!P0 HADD2.F32 R40, -RZ, R64.H0_H0 ;  /* 0x20000040ff288230 */ /* 0x020fe20000004100 */
[-C--:B------:R-:W-:Y:S02]  /*5880*/  IADD3 R4, P2, P1, R84, R2.reuse, R104 ;  /* 0x0000000254047210 */ /* 0x080fe4000795e068 */
[----:B------:R-:W-:Y:S01]  /*5890*/  @!P0 SHF.R.U64 R11, R22, 0x10, R23 ;  /* 0x00000010160b8819 */ /* 0x000fe20000001217 */
[----:B-1----:R-:W1:Y:S01]  /*58a0*/  LDS.128 R16, [R124+0x2900] ;  /* 0x002900007c107984 */ /* 0x002e620000000c00 */
[-C--:B------:R-:W-:Y:S02]  /*58b0*/  IADD3.X R5, R88, R3.reuse, R106, P2, P1 ;  /* 0x0000000358057210 */ /* 0x080fe400017e246a */
[----:B------:R-:W-:Y:S02]  /*58c0*/  ISETP.GE.AND P1, PT, R83, c[0x0][0x1d4], PT ;  /* 0x0000750053007a0c */ /* 0x000fe40003f26270 */
[--C-:B------:R-:W-:Y:S02]  /*58d0*/  @!P0 SHF.R.U32.HI R37, RZ, 0x10, R57.reuse ;  /* 0x00000010ff258819 */ /* 0x100fe40000011639 */
[----:B------:R-:W-:Y:S02]  /*58e0*/  @!P0 SHF.R.U64 R38, R56, 0x10, R57 ;  /* 0x0000001038268819 */ /* 0x000fe40000001239 */
[----:B------:R-:W-:Y:S02]  /*58f0*/  @!P0 SHF.R.U64 R43, R58, 0x10, R59 ;  /* 0x000000103a2b8819 */ /* 0x000fe4000000123b */
[--C-:B------:R-:W-:Y:S02]  /*5900*/  @!P0 SHF.R.U32.HI R9, RZ, 0x10, R21.reuse ;  /* 0x00000010ff098819 */ /* 0x100fe40000011615 */
[----:B------:R-:W-:Y:S01]  /*5910*/  @!P0 SHF.R.U64 R6, R20, 0x10, R21 ;  /* 0x0000001014068819 */ /* 0x000fe20000001215 */
[----:B------:R-:W-:Y:S01]  /*5920*/  @!P0 HADD2.F32 R20, -RZ, R51.H1_H1 ;  /* 0x30000033ff148230 */ /* 0x000fe20000004100 */
[----:B------:R-:W-:Y:S02]  /*5930*/  @!P0 SHF.R.U32.HI R42, RZ, 0x10, R59 ;  /* 0x00000010ff2a8819 */ /* 0x000fe4000001163b */
[----:B------:R-:W-:Y:S01]  /*5940*/  @!P1 IADD3 R2, P3, P2, R84, R2, R83 ;  /* 0x0000000254029210 */ /* 0x000fe20007a7e053 */
[----:B------:R-:W-:Y:S02]  /*5950*/  @!P0 HADD2.F32 R6, -RZ, R6.H0_H0 ;  /* 0x20000006ff068230 */ /* 0x000fe40000004100 */
[----:B------:R-:W-:Y:S01]  /*5960*/  @!P0 HADD2.F32 R42, -RZ, R42.H0_H0 ;  /* 0x2000002aff2a8230 */ /* 0x000fe20000004100 */
[----:B------:R-:W-:Y:S02]  /*5970*/  @!P1 IADD3.X R3, R88, R3, R105, P3, P2 ;  /* 0x0000000358039210 */ /* 0x000fe40001fe4469 */
[C---:B------:R-:W-:Y:S04]  /*5980*/  LEA R54, P2, R4.reuse, c[0x0][0x1c8], 0x1 ;  /* 0x0000720004367a11 */ /* 0x040fe800078408ff */
[----:B------:R-:W-:Y:S02]  /*5990*/  LEA.HI.X R55, R4, c[0x0][0x1cc], R5, 0x1, P2 ;  /* 0x0000730004377a11 */ /* 0x000fe400010f0c05 */
[C---:B------:R-:W-:Y:S04]  /*59a0*/  @!P1 LEA R52, P2, R2.reuse, c[0x0][0x1c8], 0x1 ;  /* 0x0000720002349a11 */ /* 0x040fe800078408ff */
[----:B------:R-:W-:Y:S01]  /*59b0*/  @!P1 LEA.HI.X R53, R2, c[0x0][0x1cc], R3, 0x1, P2 ;  /* 0x0000730002359a11 */ /* 0x000fe200010f0c03 */
[--C-:B------:R-:W-:Y:S02]  /*59c0*/  @!P0 HADD2.F32 R2, -RZ, R15.reuse.H0_H0 ;  /* 0x2000000fff028230 */ /* 0x100fe40000004100 */
[----:B------:R-:W-:Y:S01]  /*59d0*/  @!P0 HADD2.F32 R3, -RZ, R15.H1_H1 ;  /* 0x3000000fff038230 */ /* 0x000fe20000004100 */
[----:B-1----:R-:W-:Y:S01]  /*59e0*/  @!P0 IMAD.MOV.U32 R8, RZ, RZ, R16 ;  /* 0x000000ffff088224 */ /* 0x002fe200078e0010 */
[----:B------:R-:W-:Y:S02]  /*59f0*/  @!P0 MOV R23, R44 ;  /* 0x0000002c00178202 */ /* 0x000fe40000000f00 */
[----:B------:R-:W-:Y:S02]  /*5a00*/  @!P0 MOV R14, R45 ;  /* 0x0000002d000e8202 */ /* 0x000fe40000000f00 */
[----:B------:R-:W-:Y:S01]  /*5a10*/  @!P0 MOV R7, R17 ;  /* 0x0000001100078202 */ /* 0x000fe20000000f00 */
[----:B------:R-:W-:Y:S02]  /*5a20*/  @!P0 HADD2.F32 R12, -RZ, R23.H0_H0 ;  /* 0x20000017ff0c8230 */ /* 0x000fe40000004100 */
[----:B------:R-:W-:Y:S02]  /*5a30*/  @!P0 HADD2.F32 R15, -RZ, R14.H0_H0 ;  /* 0x2000000eff0f8230 */ /* 0x000fe40000004100 */
[--C-:B------:R-:W-:Y:S01]  /*5a40*/  @!P0 HADD2.F32 R4, -RZ, R8.reuse.H0_H0 ;  /* 0x20000008ff048230 */ /* 0x100fe20000004100 */
[-C--:B------:R-:W-:Y:S01]  /*5a50*/  @!P0 FMUL.FTZ R22, R12, R2.reuse ;  /* 0x000000020c168220 */ /* 0x080fe20000410000 */
[--C-:B------:R-:W-:Y:S01]  /*5a60*/  @!P0 HADD2.F32 R5, -RZ, R7.reuse.H0_H0 ;  /* 0x20000007ff058230 */ /* 0x100fe20000004100 */
[----:B------:R-:W-:Y:S01]  /*5a70*/  @!P0 FMUL.FTZ R21, R15, R3 ;  /* 0x000000030f158220 */ /* 0x000fe20000410000 */
[----:B------:R-:W-:Y:S01]  /*5a80*/  @!P0 HADD2.F32 R7, -RZ, R7.H1_H1 ;  /* 0x30000007ff078230 */ /* 0x000fe20000004100 */
        /* <DEDUP_REMOVED lines=9> */
[----:B------:R-:W-:Y:S01]  /*5b20*/  @!P0 HADD2.F32 R13, -RZ, R23.H1_H1 ;  /* 0x30000017ff0d8230 */ /* 0x000fe20000004100 */
[----:B------:R-:W-:Y:S01]  /*5b30*/  @!P0 IMAD.MOV.U32 R12, RZ, RZ, R47 ;  /* 0x000000ffff0c8224 */ /* 0x000fe200078e002f */
[----:B------:R-:W-:Y:S01]  /*5b40*/  @!P0 HADD2.F32 R14, -RZ, R38.H0_H0 ;  /* 0x20000026ff0e8230 */ /* 0x000fe20000004100 */
[-C--:B------:R-:W-:Y:S01]  /*5b50*/  @!P0 FMUL.FTZ R9, R21, R3.reuse ;  /* 0x0000000315098220 */ /* 0x080fe20000410000 */
[----:B------:R-:W-:Y:S01]  /*5b60*/  @!P0 HADD2.F32 R38, -RZ, R43.H0_H0 ;  /* 0x2000002bff268230 */ /* 0x000fe20000004100 */
[C---:B------:R-:W-:Y:S01]  /*5b70*/  @!P0 FMUL.FTZ R5, R7.reuse, R3 ;  /* 0x0000000307058220 */ /* 0x040fe20000410000 */
[----:B------:R-:W-:Y:S01]  /*5b80*/  @!P0 HADD2.F32 R39, -RZ, R12.H0_H0 ;  /* 0x2000000cff278230 */ /* 0x000fe20000004100 */
[----:B------:R-:W-:Y:S01]  /*5b90*/  @!P0 FFMA.FTZ R56, R7, R22, -R9 ;  /* 0x0000001607388223 */ /* 0x000fe20000010809 */
[----:B------:R-:W-:Y:S01]  /*5ba0*/  @!P0 MOV R7, R19 ;  /* 0x0000001300078202 */ /* 0x000fe20000000f00 */
[CC--:B------:R-:W-:Y:S01]  /*5bb0*/  @!P0 FMUL.FTZ R23, R13.reuse, R6.reuse ;  /* 0x000000060d178220 */ /* 0x0c0fe20000410000 */
[----:B------:R-:W-:Y:S01]  /*5bc0*/  @!P0 HADD2.F32 R9, -RZ, R10.H0_H0 ;  /* 0x2000000aff098230 */ /* 0x000fe20000004100 */
[C---:B------:R-:W-:Y:S01]  /*5bd0*/  @!P0 FMUL.FTZ R3, R8.reuse, R6 ;  /* 0x0000000608038220 */ /* 0x040fe20000410000 */
[----:B------:R-:W-:Y:S01]  /*5be0*/  @!P0 HADD2.F32 R6, -RZ, R31.H0_H0 ;  /* 0x2000001fff068230 */ /* 0x000fe20000004100 */
[-C--:B------:R-:W-:Y:S01]  /*5bf0*/  @!P0 FFMA.FTZ R51, R8, R14.reuse, -R23 ;  /* 0x0000000e08338223 */ /* 0x080fe20000010817 */
[--C-:B------:R-:W-:Y:S01]  /*5c00*/  @!P0 HADD2.F32 R10, -RZ, R7.reuse.H0_H0 ;  /* 0x20000007ff0a8230 */ /* 0x100fe20000004100 */
[----:B------:R-:W-:Y:S01]  /*5c10*/  @!P0 FFMA.FTZ R3, R13, R14, R3 ;  /* 0x0000000e0d038223 */ /* 0x000fe20000010003 */
[----:B------:R-:W-:Y:S01]  /*5c20*/  @!P0 HADD2.F32 R41, -RZ, R12.H1_H1 ;  /* 0x3000000cff298230 */ /* 0x000fe20000004100 */
[-C--:B------:R-:W-:Y:S01]  /*5c30*/  @!P0 FMUL.FTZ R12, R39, R6.reuse ;  /* 0x00000006270c8220 */ /* 0x080fe20000410000 */
[----:B------:R-:W-:Y:S01]  /*5c40*/  @!P0 HADD2.F32 R7, -RZ, R7.H1_H1 ;  /* 0x30000007ff078230 */ /* 0x000fe20000004100 */
[C---:B------:R-:W-:Y:S02]  /*5c50*/  @!P0 FMUL.FTZ R8, R10.reuse, R6 ;  /* 0x000000060a088220 */ /* 0x040fe40000410000 */
[-C--:B------:R-:W-:Y:S02]  /*5c60*/  @!P0 FMUL.FTZ R6, R41, R9.reuse ;  /* 0x0000000929068220 */ /* 0x080fe40000410000 */
[----:B------:R-:W-:Y:S01]  /*5c70*/  @!P0 FFMA.FTZ R50, R10, R40, -R12 ;  /* 0x000000280a328223 */ /* 0x000fe2000001080c */
[----:B------:R-:W-:Y:S01]  /*5c80*/  @!P0 MOV R12, R46 ;  /* 0x0000002e000c8202 */ /* 0x000fe20000000f00 */
[C---:B------:R-:W-:Y:S01]  /*5c90*/  @!P0 FMUL.FTZ R9, R7.reuse, R9 ;  /* 0x0000000907098220 */ /* 0x040fe20000410000 */
[----:B------:R-:W-:Y:S01]  /*5ca0*/  @!P0 HADD2.F32 R10, -RZ, R11.H0_H0 ;  /* 0x2000000bff0a8230 */ /* 0x000fe20000004100 */
[----:B------:R-:W-:Y:S01]  /*5cb0*/  @!P0 FFMA.FTZ R49, R7, R42, -R6 ;  /* 0x0000002a07318223 */ /* 0x000fe20000010806 */
[----:B------:R-:W-:Y:S01]  /*5cc0*/  @!P0 HADD2.F32 R6, -RZ, R31.H1_H1 ;  /* 0x3000001fff068230 */ /* 0x000fe20000004100 */
[----:B------:R-:W-:Y:S01]  /*5cd0*/  @!P0 IMAD.MOV.U32 R7, RZ, RZ, R18 ;  /* 0x000000ffff078224 */ /* 0x000fe200078e0012 */
[--C-:B------:R-:W-:Y:S01]  /*5ce0*/  @!P0 HADD2.F32 R23, -RZ, R12.reuse.H0_H0 ;  /* 0x2000000cff178230 */ /* 0x100fe20000004100 */
[----:B------:R-:W-:Y:S01]  /*5cf0*/  @!P0 FFMA.FTZ R4, R15, R20, R4 ;  /* 0x000000140f048223 */ /* 0x000fe20000010004 */
[----:B------:R-:W-:Y:S01]  /*5d00*/  @!P0 F2FP.PACK_AB R13, R49, R50 ;  /* 0x00000032310d823e */ /* 0x000fe200000000ff */
[----:B------:R-:W-:Y:S01]  /*5d10*/  @!P0 HADD2.F32 R37, -RZ, R12.H1_H1 ;  /* 0x3000000cff258230 */ /* 0x000fe20000004100 */
[----:B------:R-:W-:Y:S01]  /*5d20*/  @!P0 FFMA.FTZ R5, R21, R22, R5 ;  /* 0x0000001615058223 */ /* 0x000fe20000010005 */
[--C-:B------:R-:W-:Y:S01]  /*5d30*/  @!P0 HADD2.F32 R12, -RZ, R7.reuse.H0_H0 ;  /* 0x20000007ff0c8230 */ /* 0x100fe20000004100 */
[----:B------:R-:W-:Y:S01]  /*5d40*/  @!P0 MOV R19, R13 ;  /* 0x0000000d00138202 */ /* 0x000fe20000000f00 */
[----:B------:R-:W-:Y:S01]  /*5d50*/  @!P0 HADD2.F32 R11, -RZ, R7.H1_H1 ;  /* 0x30000007ff0b8230 */ /* 0x000fe20000004100 */
[----:B------:R-:W-:Y:S01]  /*5d60*/  @!P0 FMUL.FTZ R43, R37, R10 ;  /* 0x0000000a252b8220 */ /* 0x000fe20000410000 */
[----:B------:R-:W-:Y:S01]  /*5d70*/  @!P0 F2FP.PACK_AB R4, R5, R4 ;  /* 0x000000040504823e */ /* 0x000fe200000000ff */
[----:B------:R-:W-:Y:S01]  /*5d80*/  @!P0 HADD2.F32 R31, -RZ, R64.H1_H1 ;  /* 0x30000040ff1f8230 */ /* 0x000fe20000004100 */
[-C--:B------:R-:W-:Y:S02]  /*5d90*/  @!P0 FMUL.FTZ R7, R23, R6.reuse ;  /* 0x0000000617078220 */ /* 0x080fe40000410000 */
[C---:B------:R-:W-:Y:S02]  /*5da0*/  @!P0 FMUL.FTZ R6, R12.reuse, R6 ;  /* 0x000000060c068220 */ /* 0x040fe40000410000 */
[----:B------:R-:W-:Y:S02]  /*5db0*/  @!P0 FFMA.FTZ R48, R12, R31, -R7 ;  /* 0x0000001f0c308223 */ /* 0x000fe40000010807 */
[C---:B------:R-:W-:Y:S02]  /*5dc0*/  @!P0 FFMA.FTZ R12, R11.reuse, R38, -R43 ;  /* 0x000000260b0c8223 */ /* 0x040fe4000001082b */
[----:B------:R-:W-:Y:S01]  /*5dd0*/  @!P0 FMUL.FTZ R7, R11, R10 ;  /* 0x0000000a0b078220 */ /* 0x000fe20000410000 */
[----:B------:R-:W-:Y:S01]  /*5de0*/  @!P0 F2FP.PACK_AB R11, R56, R57 ;  /* 0x00000039380b823e */ /* 0x000fe200000000ff */
[----:B------:R-:W-:Y:S01]  /*5df0*/  @!P0 FFMA.FTZ R6, R23, R31, R6 ;  /* 0x0000001f17068223 */ /* 0x000fe20000010006 */
[----:B------:R-:W-:Y:S01]  /*5e00*/  @!P0 F2FP.PACK_AB R12, R12, R48 ;  /* 0x000000300c0c823e */ /* 0x000fe200000000ff */
[----:B------:R-:W-:Y:S01]  /*5e10*/  @!P0 FFMA.FTZ R7, R37, R38, R7 ;  /* 0x0000002625078223 */ /* 0x000fe20000010007 */
[----:B------:R-:W-:Y:S01]  /*5e20*/  @!P0 F2FP.PACK_AB R10, R51, R58 ;  /* 0x0000003a330a823e */ /* 0x000fe200000000ff */
[----:B------:R-:W-:Y:S01]  /*5e30*/  @!P0 FFMA.FTZ R8, R39, R40, R8 ;  /* 0x0000002827088223 */ /* 0x000fe20000010008 */
[----:B------:R-:W-:Y:S01]  /*5e40*/  @!P0 MOV R17, R11 ;  /* 0x0000000b00118202 */ /* 0x000fe20000000f00 */
[----:B------:R-:W-:Y:S01]  /*5e50*/  @!P0 FFMA.FTZ R9, R41, R42, R9 ;  /* 0x0000002a29098223 */ /* 0x000fe20000010009 */
[----:B------:R-:W-:Y:S01]  /*5e60*/  @!P0 MOV R16, R10 ;  /* 0x0000000a00108202 */ /* 0x000fe20000000f00 */
[----:B------:R-:W-:Y:S01]  /*5e70*/  @!P0 IMAD.MOV.U32 R18, RZ, RZ, R12 ;  /* 0x000000ffff128224 */ /* 0x000fe200078e000c */
[----:B------:R-:W-:Y:S01]  /*5e80*/  @!P0 F2FP.PACK_AB R10, R3, R2 ;  /* 0x00000002030a823e */ /* 0x000fe200000000ff */
[----:B------:R-:W-:Y:S01]  /*5e90*/  @!P0 IMAD.MOV.U32 R45, RZ, RZ, R4 ;  /* 0x000000ffff2d8224 */ /* 0x000fe200078e0004 */
[----:B------:R-:W-:Y:S02]  /*5ea0*/  @!P0 F2FP.PACK_AB R3, R7, R6 ;  /* 0x000000060703823e */ /* 0x000fe400000000ff */
[----:B------:R1:W-:Y:S01]  /*5eb0*/  STG.E.128 [R54.64], R16 ;  /* 0x0000001036007986 */ /* 0x0003e2000c101d08 */
[----:B------:R-:W-:Y:S02]  /*5ec0*/  @!P0 F2FP.PACK_AB R2, R9, R8 ;  /* 0x000000080902823e */ /* 0x000fe400000000ff */
[----:B------:R-:W-:Y:S02]  /*5ed0*/  @!P0 MOV R44, R10 ;  /* 0x0000000a002c8202 */ /* 0x000fe40000000f00 */
[----:B------:R-:W-:Y:S02]  /*5ee0*/  @!P0 MOV R46, R3 ;  /* 0x00000003002e8202 */ /* 0x000fe40000000f00 */
[----:B------:R-:W-:Y:S05]  /*5ef0*/  @!P0 MOV R47, R2 ;  /* 0x00000002002f8202 */ /* 0x000fea0000000f00 */
[----:B------:R1:W-:Y:S02]  /*5f00*/  @!P1 STG.E.128 [R52.64], R44 ;  /* 0x0000002c34009986 */ /* 0x0003e4000c101d08 */
.L_x_240:
[----:B------:R-:W-:Y:S05]  /*5f10*/  BSYNC B0 ;  /* 0x0000000000007941 */ /* 0x000fea0003800000 */
.L_x_239:
[----:B------:R-:W-:Y:S05]  /*5f20*/  IADD3 R56, P1, R178, R68, RZ ;  /* 0x00000044b2387210 */ /* 0x000fea0007f3e0ff */
[----:B-1----:R-:W-:Y:S01]  /*5f30*/  IMAD.X R55, R70, 0x1, R126, P1 ;  /* 0x0000000146377824 */ /* 0x002fe200008e067e */
[----:B------:R-:W-:Y:S11]  /*5f40*/  ISETP.GE.OR P1, PT, R151, R67, P6 ;  /* 0x000000439700720c */ /* 0x000ff60003726670 */
[----:B------:R-:W-:Y:S02]  /*5f50*/  @!UPT UIADD3 URZ, URZ, URZ, URZ ;  /* 0x0000003f3f3ff290 */ /* 0x000fe4000fffe03f */
[----:B------:R-:W-:-:S05]  /*5f60*/  @P1 BRA `(.L_x_234) ;  /* 0x000008b000001947 */ /* 0x000fca0003800000 */
[--C-:B-----5:R-:W-:Y:S01]  /*5f70*/  @!P0 SHF.R.U64 R5, R24, 0x10, R25.reuse ;  /* 0x0000001018058819 */ /* 0x120fe20000001219 */
[----:B------:R-:W-:Y:S01]  /*5f80*/  LDS.128 R44, [R118+0x2900] ;  /* 0x00290000762c7984 */ /* 0x000fe20000000c00 */
[----:B------:R-:W-:Y:S01]  /*5f90*/  @!P0 SHF.R.U32.HI R10, RZ, 0x10, R25 ;  /* 0x00000010ff0a8819 */ /* 0x000fe20000011619 */
[----:B------:R-:W-:Y:S01]  /*5fa0*/  @!P0 HADD2.F32 R2, -RZ, R34.H0_H0 ;  /* 0x20000022ff028230 */ /* 0x000fe20000004100 */
[----:B------:R-:W-:Y:S01]  /*5fb0*/  IADD3 R4, P2, P1, R84, R56, R104 ;  /* 0x0000003854047210 */ /* 0x000fe2000795e068 */
[----:B------:R-:W-:Y:S01]  /*5fc0*/  @!P0 HADD2.F32 R24, -RZ, R65.H0_H0 ;  /* 0x20000041ff188230 */ /* 0x000fe20000004100 */
[----:B------:R-:W-:Y:S01]  /*5fd0*/  @!P0 SHF.R.U64 R9, R60, 0x10, R61 ;  /* 0x000000103c098819 */ /* 0x000fe2000000123d */
[----:B------:R-:W-:Y:S01]  /*5fe0*/  @!P0 HADD2.F32 R5, -RZ, R5.H0_H0 ;  /* 0x20000005ff058230 */ /* 0x000fe20000004100 */
[----:B------:R-:W-:Y:S01]  /*5ff0*/  IADD3.X R6, R88, R55, R106, P2, P1 ;  /* 0x0000003758067210 */ /* 0x000fe200017e246a */
[----:B------:R-:W1:Y:S01]  /*6000*/  LDS.128 R12, [R122+0x2900] ;  /* 0x002900007a0c7984 */ /* 0x000e620000000c00 */
[----:B------:R-:W-:Y:S01]  /*6010*/  LEA R50, P1, R4, c[0x0][0x1c8], 0x1 ;  /* 0x0000720004327a11 */ /* 0x000fe200078208ff */
[----:B------:R-:W-:Y:S01]  /*6020*/  @!P0 HADD2.F32 R20, -RZ, R65.H1_H1 ;  /* 0x30000041ff148230 */ /* 0x000fe20000004100 */
[----:B------:R-:W-:Y:S01]  /*6030*/  @!P0 SHF.R.U64 R16, R26, 0x10, R27 ;  /* 0x000000101a108819 */ /* 0x000fe2000000121b */
[----:B------:R-:W-:Y:S01]  /*6040*/  @!P0 HADD2.F32 R22, -RZ, R9.H0_H0 ;  /* 0x20000009ff168230 */ /* 0x000fe20000004100 */
[----:B------:R-:W-:Y:S01]  /*6050*/  LEA.HI.X R51, R4, c[0x0][0x1cc], R6, 0x1, P1 ;  /* 0x0000730004337a11 */ /* 0x000fe200008f0c06 */
[--C-:B------:R-:W-:Y:S01]  /*6060*/  @!P0 HADD2.F32 R38, -RZ, R66.reuse.H0_H0 ;  /* 0x20000042ff268230 */ /* 0x100fe20000004100 */
[----:B------:R-:W-:Y:S01]  /*6070*/  @!P0 SHF.R.U64 R37, R62, 0x10, R63 ;  /* 0x000000103e258819 */ /* 0x000fe2000000123f */
[----:B------:R-:W-:Y:S01]  /*6080*/  @!P0 HADD2.F32 R31, -RZ, R66.H1_H1 ;  /* 0x30000042ff1f8230 */ /* 0x000fe20000004100 */
[----:B------:R-:W-:Y:S01]  /*6090*/  @!P0 SHF.R.U32.HI R17, RZ, 0x10, R61 ;  /* 0x00000010ff118819 */ /* 0x000fe2000001163d */
[----:B------:R-:W-:Y:S01]  /*60a0*/  @!P0 HADD2.F32 R11, -RZ, R35.H0_H0 ;  /* 0x20000023ff0b8230 */ /* 0x000fe20000004100 */
[----:B------:R-:W-:Y:S02]  /*60b0*/  @!P0 SHF.R.U32.HI R18, RZ, 0x10, R27 ;  /* 0x00000010ff128819 */ /* 0x000fe4000001161b */
[----:B------:R-:W-:Y:S01]  /*60c0*/  @!P0 SHF.R.U32.HI R27, RZ, 0x10, R63 ;  /* 0x00000010ff1b8819 */ /* 0x000fe2000001163f */
[----:B------:R-:W-:Y:S01]  /*60d0*/  @!P0 HADD2.F32 R26, -RZ, R17.H0_H0 ;  /* 0x20000011ff1a8230 */ /* 0x000fe20000004100 */
[----:B------:R-:W-:Y:S01]  /*60e0*/  ISETP.GE.AND P1, PT, R83, c[0x0][0x1d4], PT ;  /* 0x0000750053007a0c */ /* 0x000fe20003f26270 */
[----:B------:R-:W-:Y:S02]  /*60f0*/  @!P0 HADD2.F32 R18, -RZ, R18.H0_H0 ;  /* 0x20000012ff128230 */ /* 0x000fe40000004100 */
[----:B------:R-:W-:Y:S01]  /*6100*/  @!P0 HADD2.F32 R40, -RZ, R27.H0_H0 ;  /* 0x2000001bff288230 */ /* 0x000fe20000004100 */
[----:B-1----:R-:W-:Y:S02]  /*6110*/  @!P0 MOV R8, R13 ;  /* 0x0000000d00088202 */ /* 0x002fe40000000f00 */
[----:B------:R-:W-:Y:S02]  /*6120*/  @!P0 MOV R25, R45 ;  /* 0x0000002d00198202 */ /* 0x000fe40000000f00 */
[----:B------:R-:W-:Y:S01]  /*6130*/  @!P0 MOV R6, R44 ;  /* 0x0000002c00068202 */ /* 0x000fe20000000f00 */
[--C-:B------:R-:W-:Y:S01]  /*6140*/  @!P0 HADD2.F32 R3, -RZ, R8.reuse.H0_H0 ;  /* 0x20000008ff038230 */ /* 0x100fe20000004100 */
[----:B------:R-:W-:Y:S01]  /*6150*/  @!P0 MOV R27, R47 ;  /* 0x0000002f001b8202 */ /* 0x000fe20000000f00 */
[----:B------:R-:W-:Y:S02]  /*6160*/  @!P0 HADD2.F32 R8, -RZ, R8.H1_H1 ;  /* 0x30000008ff088230 */ /* 0x000fe40000004100 */
[--C-:B------:R-:W-:Y:S01]  /*6170*/  @!P0 HADD2.F32 R19, -RZ, R6.reuse.H0_H0 ;  /* 0x20000006ff138230 */ /* 0x100fe20000004100 */
[-C--:B------:R-:W-:Y:S01]  /*6180*/  @!P0 FMUL.FTZ R4, R3, R2.reuse ;  /* 0x0000000203048220 */ /* 0x080fe20000410000 */
[----:B------:R-:W-:Y:S02]  /*6190*/  @!P0 HADD2.F32 R23, -RZ, R25.H0_H0 ;  /* 0x20000019ff178230 */ /* 0x000fe40000004100 */
[----:B------:R-:W-:Y:S02]  /*61a0*/  @!P0 HADD2.F32 R21, -RZ, R6.H1_H1 ;  /* 0x30000006ff158230 */ /* 0x000fe40000004100 */
[----:B------:R-:W-:Y:S01]  /*61b0*/  @!P0 HADD2.F32 R39, -RZ, R27.H1_H1 ;  /* 0x3000001bff278230 */ /* 0x000fe20000004100 */
[----:B------:R-:W-:Y:S01]  /*61c0*/  @!P0 FMUL.FTZ R7, R23, R2 ;  /* 0x0000000217078220 */ /* 0x000fe20000410000 */
[----:B------:R-:W-:Y:S01]  /*61d0*/  @!P0 HADD2.F32 R2, -RZ, R34.H1_H1 ;  /* 0x30000022ff028230 */ /* 0x000fe20000004100 */
[-C--:B------:R-:W-:Y:S01]  /*61e0*/  @!P0 FMUL.FTZ R9, R21, R5.reuse ;  /* 0x0000000515098220 */ /* 0x080fe20000410000 */
[----:B------:R-:W-:Y:S01]  /*61f0*/  @!P0 HADD2.F32 R25, -RZ, R25.H1_H1 ;  /* 0x30000019ff198230 */ /* 0x000fe20000004100 */
[----:B------:R-:W-:Y:S01]  /*6200*/  @!P0 FFMA.FTZ R58, R3, R24, -R7 ;  /* 0x00000018033a8223 */ /* 0x000fe20000010807 */
[----:B------:R-:W-:Y:S01]  /*6210*/  @!P0 MOV R3, R12 ;  /* 0x0000000c00038202 */ /* 0x000fe20000000f00 */
[----:B------:R-:W-:Y:S02]  /*6220*/  @!P0 IMAD.MOV.U32 R34, RZ, RZ, R46 ;  /* 0x000000ffff228224 */ /* 0x000fe400078e002e */
[----:B------:R-:W-:Y:S02]  /*6230*/  @!P0 FMUL.FTZ R41, R39, R18 ;  /* 0x0000001227298220 */ /* 0x000fe40000410000 */
[--C-:B------:R-:W-:Y:S02]  /*6240*/  @!P0 HADD2.F32 R7, -RZ, R3.reuse.H0_H0 ;  /* 0x20000003ff078230 */ /* 0x100fe40000004100 */
[----:B------:R-:W-:Y:S01]  /*6250*/  @!P0 HADD2.F32 R6, -RZ, R3.H1_H1 ;  /* 0x30000003ff068230 */ /* 0x000fe20000004100 */
[-C--:B------:R-:W-:Y:S02]  /*6260*/  @!P0 FMUL.FTZ R3, R19, R2.reuse ;  /* 0x0000000213038220 */ /* 0x080fe40000410000 */
[C---:B------:R-:W-:Y:S02]  /*6270*/  @!P0 FMUL.FTZ R2, R7.reuse, R2 ;  /* 0x0000000207028220 */ /* 0x040fe40000410000 */
[----:B------:R-:W-:Y:S01]  /*6280*/  @!P0 FFMA.FTZ R57, R7, R20, -R3 ;  /* 0x0000001407398223 */ /* 0x000fe20000010803 */
[----:B------:R-:W-:Y:S01]  /*6290*/  @!P0 MOV R7, R14 ;  /* 0x0000000e00078202 */ /* 0x000fe20000000f00 */
[C---:B------:R-:W-:Y:S01]  /*62a0*/  @!P0 FMUL.FTZ R3, R6.reuse, R5 ;  /* 0x0000000506038220 */ /* 0x040fe20000410000 */
[----:B------:R-:W-:Y:S01]  /*62b0*/  @!P0 HADD2.F32 R5, -RZ, R10.H0_H0 ;  /* 0x2000000aff058230 */ /* 0x000fe20000004100 */
[----:B------:R-:W-:Y:S01]  /*62c0*/  @!P0 FFMA.FTZ R54, R6, R22, -R9 ;  /* 0x0000001606368223 */ /* 0x000fe20000010809 */
[----:B------:R-:W-:Y:S01]  /*62d0*/  @!P0 MOV R6, R15 ;  /* 0x0000000f00068202 */ /* 0x000fe20000000f00 */
[----:B------:R-:W-:Y:S01]  /*62e0*/  @!P0 FFMA.FTZ R2, R19, R20, R2 ;  /* 0x0000001413028223 */ /* 0x000fe20000010002 */
[----:B------:R-:W-:Y:S01]  /*62f0*/  @!P0 HADD2.F32 R9, -RZ, R35.H1_H1 ;  /* 0x30000023ff098230 */ /* 0x000fe20000004100 */
[-C--:B------:R-:W-:Y:S01]  /*6300*/  @!P0 FMUL.FTZ R49, R25, R5.reuse ;  /* 0x0000000519318220 */ /* 0x080fe20000410000 */
[----:B------:R-:W-:Y:S01]  /*6310*/  @!P0 HADD2.F32 R35, -RZ, R37.H0_H0 ;  /* 0x20000025ff238230 */ /* 0x000fe20000004100 */
[C---:B------:R-:W-:Y:S01]  /*6320*/  @!P0 FMUL.FTZ R5, R8.reuse, R5 ;  /* 0x0000000508058220 */ /* 0x040fe20000410000 */
[----:B------:R-:W-:Y:S01]  /*6330*/  @!P0 HADD2.F32 R37, -RZ, R27.H0_H0 ;  /* 0x2000001bff258230 */ /* 0x000fe20000004100 */
[----:B------:R-:W-:Y:S01]  /*6340*/  @!P0 FFMA.FTZ R53, R8, R26, -R49 ;  /* 0x0000001a08358223 */ /* 0x000fe20000010831 */
[----:B------:R-:W-:Y:S01]  /*6350*/  @!P0 HADD2.F32 R10, -RZ, R16.H0_H0 ;  /* 0x20000010ff0a8230 */ /* 0x000fe20000004100 */
[----:B------:R-:W-:Y:S01]  /*6360*/  @!P0 FFMA.FTZ R3, R21, R22, R3 ;  /* 0x0000001615038223 */ /* 0x000fe20000010003 */
[--C-:B------:R-:W-:Y:S01]  /*6370*/  @!P0 HADD2.F32 R27, -RZ, R34.reuse.H0_H0 ;  /* 0x20000022ff1b8230 */ /* 0x100fe20000004100 */
[----:B------:R-:W-:Y:S01]  /*6380*/  @!P0 FMUL.FTZ R42, R37, R11 ;  /* 0x0000000b252a8220 */ /* 0x000fe20000410000 */
[----:B------:R-:W-:Y:S01]  /*6390*/  @!P0 HADD2.F32 R34, -RZ, R34.H1_H1 ;  /* 0x30000022ff228230 */ /* 0x000fe20000004100 */
[----:B------:R-:W-:Y:S01]  /*63a0*/  @!P0 FFMA.FTZ R4, R23, R24, R4 ;  /* 0x0000001817048223 */ /* 0x000fe20000010004 */
[--C-:B------:R-:W-:Y:S01]  /*63b0*/  @!P0 HADD2.F32 R17, -RZ, R6.reuse.H0_H0 ;  /* 0x20000006ff118230 */ /* 0x100fe20000004100 */
[----:B------:R-:W-:Y:S01]  /*63c0*/  @!P0 FMUL.FTZ R48, R27, R9 ;  /* 0x000000091b308220 */ /* 0x000fe20000410000 */
[----:B------:R-:W-:Y:S01]  /*63d0*/  @!P0 HADD2.F32 R16, -RZ, R6.H1_H1 ;  /* 0x30000006ff108230 */ /* 0x000fe20000004100 */
[----:B------:R-:W-:Y:S01]  /*63e0*/  @!P0 FMUL.FTZ R43, R34, R10 ;  /* 0x0000000a222b8220 */ /* 0x000fe20000410000 */
[--C-:B------:R-:W-:Y:S01]  /*63f0*/  @!P0 HADD2.F32 R6, -RZ, R7.reuse.H0_H0 ;  /* 0x20000007ff068230 */ /* 0x100fe20000004100 */
[----:B------:R-:W-:Y:S01]  /*6400*/  @!P0 FFMA.FTZ R42, R17, R38, -R42 ;  /* 0x00000026112a8223 */ /* 0x000fe2000001082a */
[----:B------:R-:W-:Y:S01]  /*6410*/  @!P0 HADD2.F32 R7, -RZ, R7.H1_H1 ;  /* 0x30000007ff078230 */ /* 0x000fe20000004100 */
[----:B------:R-:W-:Y:S02]  /*6420*/  @!P0 FFMA.FTZ R41, R16, R40, -R41 ;  /* 0x0000002810298223 */ /* 0x000fe40000010829 */
[C---:B------:R-:W-:Y:S01]  /*6430*/  @!P0 FFMA.FTZ R52, R6.reuse, R31, -R48 ;  /* 0x0000001f06348223 */ /* 0x040fe20000010830 */
[----:B------:R-:W-:Y:S01]  /*6440*/  @!P0 F2FP.PACK_AB R48, R53, R58 ;  /* 0x0000003a3530823e */ /* 0x000fe200000000ff */
[----:B------:R-:W-:Y:S01]  /*6450*/  @!P0 FFMA.FTZ R49, R7, R35, -R43 ;  /* 0x0000002307318223 */ /* 0x000fe2000001082b */
[----:B------:R-:W-:Y:S01]  /*6460*/  @!P0 F2FP.PACK_AB R42, R41, R42 ;  /* 0x0000002a292a823e */ /* 0x000fe200000000ff */
[----:B------:R-:W-:Y:S01]  /*6470*/  @!P0 FMUL.FTZ R6, R6, R9 ;  /* 0x0000000906068220 */ /* 0x000fe20000410000 */
[----:B------:R-:W-:Y:S01]  /*6480*/  @!P0 F2FP.PACK_AB R43, R54, R57 ;  /* 0x00000039362b823e */ /* 0x000fe200000000ff */
[----:B------:R-:W-:Y:S01]  /*6490*/  @!P0 FMUL.FTZ R7, R7, R10 ;  /* 0x0000000a07078220 */ /* 0x000fe20000410000 */
[----:B------:R-:W-:Y:S01]  /*64a0*/  @!P0 F2FP.PACK_AB R41, R49, R52 ;  /* 0x000000343129823e */ /* 0x000fe200000000ff */
[----:B------:R-:W-:Y:S01]  /*64b0*/  @!P0 IMAD.MOV.U32 R15, RZ, RZ, R42 ;  /* 0x000000ffff0f8224 */ /* 0x000fe200078e002a */
[----:B------:R-:W-:Y:S01]  /*64c0*/  @!P0 MOV R12, R43 ;  /* 0x0000002b000c8202 */ /* 0x000fe20000000f00 */
[----:B------:R-:W-:Y:S01]  /*64d0*/  @!P0 FFMA.FTZ R5, R25, R26, R5 ;  /* 0x0000001a19058223 */ /* 0x000fe20000010005 */
[----:B------:R-:W-:Y:S01]  /*64e0*/  @!P0 MOV R13, R48 ;  /* 0x00000030000d8202 */ /* 0x000fe20000000f00 */
[----:B------:R-:W-:Y:S01]  /*64f0*/  @!P0 FMUL.FTZ R8, R17, R11 ;  /* 0x0000000b11088220 */ /* 0x000fe20000410000 */
[----:B------:R-:W-:Y:S01]  /*6500*/  @!P0 MOV R14, R41 ;  /* 0x00000029000e8202 */ /* 0x000fe20000000f00 */
[----:B------:R-:W-:Y:S01]  /*6510*/  @!P0 FFMA.FTZ R6, R27, R31, R6 ;  /* 0x0000001f1b068223 */ /* 0x000fe20000010006 */
[----:B------:R-:W-:Y:S01]  /*6520*/  @!P0 F2FP.PACK_AB R10, R3, R2 ;  /* 0x00000002030a823e */ /* 0x000fe200000000ff */
[----:B------:R-:W-:Y:S01]  /*6530*/  @!P0 FMUL.FTZ R9, R16, R18 ;  /* 0x0000001210098220 */ /* 0x000fe20000410000 */
[----:B------:R-:W-:Y:S01]  /*6540*/  @!P0 F2FP.PACK_AB R4, R5, R4 ;  /* 0x000000040504823e */ /* 0x000fe200000000ff */
[----:B------:R1:W-:Y:S01]  /*6550*/  STG.E.128 [R50.64], R12 ;  /* 0x0000000c32007986 */ /* 0x0003e2000c101d08 */
[----:B------:R-:W-:Y:S01]  /*6560*/  @!P0 MOV R44, R10 ;  /* 0x0000000a002c8202 */ /* 0x000fe20000000f00 */
[----:B------:R-:W-:Y:S01]  /*6570*/  @!P0 FFMA.FTZ R7, R34, R35, R7 ;  /* 0x0000002322078223 */ /* 0x000fe20000010007 */
[----:B------:R-:W-:Y:S01]  /*6580*/  @!P0 MOV R45, R4 ;  /* 0x00000004002d8202 */ /* 0x000fe20000000f00 */
[----:B------:R-:W-:Y:S02]  /*6590*/  @!P0 FFMA.FTZ R8, R37, R38, R8 ;  /* 0x0000002625088223 */ /* 0x000fe40000010008 */
[----:B------:R-:W-:Y:S01]  /*65a0*/  @!P0 FFMA.FTZ R9, R39, R40, R9 ;  /* 0x0000002827098223 */ /* 0x000fe20000010009 */
[----:B------:R-:W-:Y:S04]  /*65b0*/  @!P0 F2FP.PACK_AB R3, R7, R6 ;  /* 0x000000060703823e */ /* 0x000fe800000000ff */
[----:B------:R-:W-:Y:S02]  /*65c0*/  @!P0 F2FP.PACK_AB R2, R9, R8 ;  /* 0x000000080902823e */ /* 0x000fe400000000ff */
[----:B------:R-:W-:Y:S02]  /*65d0*/  @!P0 MOV R46, R3 ;  /* 0x00000003002e8202 */ /* 0x000fe40000000f00 */
[----:B------:R-:W-:Y:S01]  /*65e0*/  @!P0 MOV R47, R2 ;  /* 0x00000002002f8202 */ /* 0x000fe20000000f00 */
[----:B------:R-:W-:-:S05]  /*65f0*/  @P1 BRA `(.L_x_234) ;  /* 0x0000022000001947 */ /* 0x000fca0003800000 */
[----:B------:R-:W-:Y:S04]  /*6600*/  IADD3 R3, P1, P0, R84, R56, R83 ;  /* 0x0000003854037210 */ /* 0x000fe8000783e053 */
[----:B------:R-:W-:Y:S02]  /*6610*/  IADD3.X R4, R88, R55, R105, P1, P0 ;  /* 0x0000003758047210 */ /* 0x000fe40000fe0469 */
[C---:B------:R-:W-:Y:S04]  /*6620*/  LEA R2, P0, R3.reuse, c[0x0][0x1c8], 0x1 ;  /* 0x0000720003027a11 */ /* 0x040fe800078008ff */
[----:B------:R-:W-:Y:S05]  /*6630*/  LEA.HI.X R3, R3, c[0x0][0x1cc], R4, 0x1, P0 ;  /* 0x0000730003037a11 */ /* 0x000fea00000f0c04 */
[----:B------:R2:W-:Y:S01]  /*6640*/  STG.E.128 [R2.64], R44 ;  /* 0x0000002c02007986 */ /* 0x0005e2000c101d08 */
[----:B------:R-:W-:-:S05]  /*6650*/  BRA `(.L_x_234) ;  /* 0x000001c000007947 */ /* 0x000fca0003800000 */
.L_x_218:
[----:B------:R-:W-:Y:S01]  /*6660*/  ISETP.NE.AND P1, PT, R91, RZ, PT ;  /* 0x000000ff5b00720c */ /* 0x000fe20003f25270 */
[----:B------:R-:W-:Y:S01]  /*6670*/  IMAD R2, R36, -0x50, R0 ;  /* 0xffffffb024027824 */ /* 0x000fe200078e0200 */
[----:B------:R-:W-:Y:S04]  /*6680*/  BSSY B0, `(.L_x_241) ;  /* 0x0000009000007945 */ /* 0x000fe80003800000 */
[----:B------:R-:W-:Y:S04]  /*6690*/  IMNMX R2, R2, 0x50, PT ;  /* 0x0000005002027817 */ /* 0x000fe80003800200 */
[----:B------:R-:W-:Y:S11]  /*66a0*/  ISETP.GE.AND P0, PT, R191, R2, PT ;  /* 0x00000002bf00720c */ /* 0x000ff60003f06270 */
[----:B------:R-:W-:Y:S02]  /*66b0*/  @!UPT UIADD3 URZ, URZ, URZ, URZ ;  /* 0x0000003f3f3ff290 */ /* 0x000fe4000fffe03f */
[----:B------:R-:W-:-:S05]  /*66c0*/  @P0 BRA `(.L_x_242) ;  /* 0x0000004000000947 */ /* 0x000fca0003800000 */
[----:B------:R-:W1:Y:S04]  /*66d0*/  @!P6 LDS.128 R8, [R81+0x2800] ;  /* 0x002800005108e984 */ /* 0x000e680000000c00 */
[----:B------:R-:W2:Y:S04]  /*66e0*/  @!P1 LDS.128 R4, [R82+0x2800] ;  /* 0x0028000052049984 */ /* 0x000ea80000000c00 */
[----:B-1----:R1:W-:Y:S04]  /*66f0*/  @!P6 STG.E.128 [R56.64], R8 ;  /* 0x000000083800e986 */ /* 0x0023e8000c101d08 */
[----:B--2---:R1:W-:Y:S02]  /*6700*/  @!P1 STG.E.128 [R56.64+0x40], R4 ;  /* 0x0000400438009986 */ /* 0x0043e4000c101d08 */
.L_x_242:
[----:B------:R-:W-:Y:S05]  /*6710*/  BSYNC B0 ;  /* 0x0000000000007941 */ /* 0x000fea0003800000 */
.L_x_241:
[----:B------:R-:W-:Y:S01]  /*6720*/  ISETP.GE.AND P0, PT, R141, R2, PT ;  /* 0x000000028d00720c */ /* 0x000fe20003f06270 */
[----:B------:R-:W-:Y:S01]  /*6730*/  @!UPT UIADD3 URZ, URZ, URZ, URZ ;  /* 0x0000003f3f3ff290 */ /* 0x000fe2000fffe03f */
[----:B------:R-:W-:Y:S11]  /*6740*/  BSSY B0, `(.L_x_243) ;  /* 0x0000006000007945 */ /* 0x000ff60003800000 */
[----:B------:R-:W-:-:S05]  /*6750*/  @P0 BRA `(.L_x_244) ;  /* 0x0000004000000947 */ /* 0x000fca0003800000 */
[----:B-1----:R-:W1:Y:S04]  /*6760*/  @!P6 LDS.128 R8, [R81+0x3800] ;  /* 0x003800005108e984 */ /* 0x002e680000000c00 */
[----:B------:R-:W2:Y:S04]  /*6770*/  @!P1 LDS.128 R4, [R82+0x3800] ;  /* 0x0038000052049984 */ /* 0x000ea80000000c00 */
[----:B-1----:R1:W-:Y:S04]  /*6780*/  @!P6 STG.E.128 [R60.64], R8 ;  /* 0x000000083c00e986 */ /* 0x0023e8000c101d08 */
[----:B--2---:R1:W-:Y:S02]  /*6790*/  @!P1 STG.E.128 [R60.64+0x40], R4 ;  /* 0x000040043c009986 */ /* 0x0043e4000c101d08 */
.L_x_244:
[----:B------:R-:W-:Y:S05]  /*67a0*/  BSYNC B0 ;  /* 0x0000000000007941 */ /* 0x000fea0003800000 */
.L_x_243:
[----:B------:R-:W-:Y:S11]  /*67b0*/  ISETP.GE.AND P0, PT, R151, R2, PT ;  /* 0x000000029700720c */ /* 0x000ff60003f06270 */
[----:B------:R-:W-:Y:S02]  /*67c0*/  @!UPT UIADD3 URZ, URZ, URZ, URZ ;  /* 0x0000003f3f3ff290 */ /* 0x000fe4000fffe03f */
[----:B------:R-:W-:-:S05]  /*67d0*/  @P0 BRA `(.L_x_234) ;  /* 0x0000004000000947 */ /* 0x000fca0003800000 */
[----:B-1----:R-:W1:Y:S04]  /*67e0*/  @!P6 LDS.128 R8, [R81+0x4800] ;  /* 0x004800005108e984 */ /* 0x002e680000000c00 */
[----:B------:R-:W2:Y:S04]  /*67f0*/  @!P1 LDS.128 R4, [R82+0x4800] ;  /* 0x0048000052049984 */ /* 0x000ea80000000c00 */
[----:B-1----:R1:W-:Y:S04]  /*6800*/  @!P6 STG.E.128 [R64.64], R8 ;  /* 0x000000084000e986 */ /* 0x0023e8000c101d08 */
[----:B--2---:R1:W-:Y:S02]  /*6810*/  @!P1 STG.E.128 [R64.64+0x40], R4 ;  /* 0x0000400440009986 */ /* 0x0043e4000c101d08 */
.L_x_234:
[----:B------:R-:W-:Y:S05]  /*6820*/  BSYNC B2 ;  /* 0x0000000000027941 */ /* 0x000fea0003800000 */
.L_x_217:
[C---:B-1----:R-:W-:Y:S01]  /*6830*/  IMAD R15, R36.reuse, -0x50, RZ ;  /* 0xffffffb0240f7824 */ /* 0x042fe200078e02ff */
[----:B------:R-:W-:Y:S01]  /*6840*/  BSSY B0, `(.L_x_245) ;  /* 0x000005e000007945 */ /* 0x000fe20003800000 */
[----:B--2---:R-:W-:Y:S02]  /*6850*/  IMAD R2, R89, 0x50, RZ ;  /* 0x0000005059027824 */ /* 0x004fe400078e02ff */
[----:B-----5:R-:W-:Y:S02]  /*6860*/  IMAD.IADD R4, R113, 0x1, R15 ;  /* 0x0000000171047824 */ /* 0x020fe400078e020f */
[----:B------:R-:W-:Y:S03]  /*6870*/  IMAD.WIDE.U32 R16, R36, 0x50, RZ ;  /* 0x0000005024107825 */ /* 0x000fe600078e00ff */
[C---:B------:R-:W-:Y:S01]  /*6880*/  ISETP.GE.AND P4, PT, R4.reuse, 0x11, PT ;  /* 0x000000110400780c */ /* 0x040fe20003f86270 */
[----:B------:R-:W-:Y:S01]  /*6890*/  IMAD.IADD R17, R17, 0x1, R2 ;  /* 0x0000000111117824 */ /* 0x000fe200078e0202 */
[C---:B------:R-:W-:Y:S02]  /*68a0*/  ISETP.GE.AND P3, PT, R4.reuse, 0x1, PT ;  /* 0x000000010400780c */ /* 0x040fe40003f66270 */
[----:B------:R-:W-:Y:S02]  /*68b0*/  IADD3 R2, P0, R123, R16, RZ ;  /* 0x000000107b027210 */ /* 0x000fe40007f1e0ff */
[C---:B------:R-:W-:Y:S02]  /*68c0*/  ISETP.GE.AND P2, PT, R4.reuse, 0x21, PT ;  /* 0x000000210400780c */ /* 0x040fe40003f46270 */
[----:B------:R-:W-:Y:S02]  /*68d0*/  IADD3.X R3, R17, R132, RZ, P0, !PT ;  /* 0x0000008411037210 */ /* 0x000fe400007fe4ff */
[----:B------:R-:W-:Y:S03]  /*68e0*/  ISETP.GE.AND P1, PT, R4, 0x31, PT ;  /* 0x000000310400780c */ /* 0x000fe60003f26270 */
[C---:B------:R-:W-:Y:S02]  /*68f0*/  @P4 IADD3 R5, P0, R2.reuse, 0x10, RZ ;  /* 0x0000001002054810 */ /* 0x040fe40007f1e0ff */
[----:B------:R-:W-:Y:S01]  /*6900*/  @P3 IMAD R9, R3, c[0x0][0x258], RZ ;  /* 0x0000960003093a24 */ /* 0x000fe200078e02ff */
[-C--:B------:R-:W-:Y:S01]  /*6910*/  @P3 MOV R6, R86.reuse ;  /* 0x0000005600063202 */ /* 0x080fe20000000f00 */
[----:B------:R-:W-:Y:S02]  /*6920*/  @P3 IMAD.MOV.U32 R7, RZ, RZ, R90 ;  /* 0x000000ffff073224 */ /* 0x000fe400078e005a */
[----:B------:R-:W-:Y:S01]  /*6930*/  @P4 IMAD.X R10, RZ, RZ, R3, P0 ;  /* 0x000000ffff0a4224 */ /* 0x000fe200000e0603 */
[C---:B------:R-:W-:Y:S01]  /*6940*/  @P2 IADD3 R8, P0, R2.reuse, 0x20, RZ ;  /* 0x0000002002082810 */ /* 0x040fe20007f1e0ff */
[C---:B------:R-:W-:Y:S04]  /*6950*/  @P3 IMAD.WIDE.U32 R6, R2.reuse, c[0x0][0x258], R6 ;  /* 0x0000960002063a25 */ /* 0x040fe800078e0006 */
[----:B------:R-:W-:Y:S02]  /*6960*/  @P3 IMAD R9, R2, c[0x0][0x25c], R9 ;  /* 0x0000970002093a24 */ /* 0x000fe400078e0209 */
[----:B------:R-:W-:Y:S01]  /*6970*/  @P2 IMAD.X R14, RZ, RZ, R3, P0 ;  /* 0x000000ffff0e2224 */ /* 0x000fe200000e0603 */
[----:B------:R-:W-:Y:S01]  /*6980*/  @P3 LEA R12, P0, R6, c[0x0][0x250], 0x1 ;  /* 0x00009400060c3a11 */ /* 0x000fe200078008ff */
[----:B------:R-:W-:Y:S02]  /*6990*/  @P3 IMAD.IADD R7, R7, 0x1, R9 ;  /* 0x0000000107073824 */ /* 0x000fe400078e0209 */
[----:B------:R-:W-:Y:S03]  /*69a0*/  @P4 IMAD R9, R10, c[0x0][0x258], RZ ;  /* 0x000096000a094a24 */ /* 0x000fe600078e02ff */
[----:B------:R-:W-:Y:S01]  /*69b0*/  @P3 LEA.HI.X R13, R6, c[0x0][0x254], R7, 0x1, P0 ;  /* 0x00009500060d3a11 */ /* 0x000fe200000f0c07 */
[----:B------:R-:W-:Y:S01]  /*69c0*/  @P4 IMAD.MOV.U32 R7, RZ, RZ, R90 ;  /* 0x000000ffff074224 */ /* 0x000fe200078e005a */
[-C--:B------:R-:W-:Y:S05]  /*69d0*/  @P4 MOV R6, R86.reuse ;  /* 0x0000005600064202 */ /* 0x080fea0000000f00 */
[C---:B------:R-:W-:Y:S04]  /*69e0*/  @P4 IMAD.WIDE.U32 R6, R5.reuse, c[0x0][0x258], R6 ;  /* 0x0000960005064a25 */ /* 0x040fe800078e0006 */
[----:B------:R-:W-:Y:S01]  /*69f0*/  @P4 IMAD R5, R5, c[0x0][0x25c], R9 ;  /* 0x0000970005054a24 */ /* 0x000fe200078e0209 */
[C---:B------:R-:W-:Y:S03]  /*6a00*/  @P4 LEA R10, P0, R6.reuse, c[0x0][0x250], 0x1 ;  /* 0x00009400060a4a11 */ /* 0x040fe600078008ff */
[----:B------:R-:W-:Y:S02]  /*6a10*/  @P4 IMAD.IADD R5, R7, 0x1, R5 ;  /* 0x0000000107054824 */ /* 0x000fe400078e0205 */
[----:B------:R-:W-:Y:S03]  /*6a20*/  @P2 IMAD.MOV.U32 R7, RZ, RZ, R90 ;  /* 0x000000ffff072224 */ /* 0x000fe600078e005a */
[----:B------:R-:W-:Y:S01]  /*6a30*/  @P4 LEA.HI.X R11, R6, c[0x0][0x254], R5, 0x1, P0 ;  /* 0x00009500060b4a11 */ /* 0x000fe200000f0c05 */
[----:B------:R-:W-:Y:S01]  /*6a40*/  @P2 IMAD R5, R14, c[0x0][0x258], RZ ;  /* 0x000096000e052a24 */ /* 0x000fe200078e02ff */
[----:B------:R-:W-:Y:S03]  /*6a50*/  @P2 MOV R6, R86 ;  /* 0x0000005600062202 */ /* 0x000fe60000000f00 */
[C---:B------:R-:W-:Y:S02]  /*6a60*/  @P2 IMAD R5, R8.reuse, c[0x0][0x25c], R5 ;  /* 0x0000970008052a24 */ /* 0x040fe400078e0205 */
[----:B------:R-:W-:Y:S05]  /*6a70*/  @P2 IMAD.WIDE.U32 R6, R8, c[0x0][0x258], R6 ;  /* 0x0000960008062a25 */ /* 0x000fea00078e0006 */
[C---:B------:R-:W-:Y:S02]  /*6a80*/  @P2 LEA R8, P0, R6.reuse, c[0x0][0x250], 0x1 ;  /* 0x0000940006082a11 */ /* 0x040fe400078008ff */
[----:B------:R-:W-:Y:S04]  /*6a90*/  @P2 IADD3 R5, R7, R5, RZ ;  /* 0x0000000507052210 */ /* 0x000fe80007ffe0ff */
[----:B------:R-:W-:Y:S02]  /*6aa0*/  @P2 LEA.HI.X R9, R6, c[0x0][0x254], R5, 0x1, P0 ;  /* 0x0000950006092a11 */ /* 0x000fe400000f0c05 */
[----:B------:R-:W-:Y:S05]  /*6ab0*/  @P1 IADD3 R5, P0, R2, 0x30, RZ ;  /* 0x0000003002051810 */ /* 0x000fea0007f1e0ff */
[----:B------:R-:W-:Y:S01]  /*6ac0*/  @P1 IMAD.X R6, RZ, RZ, R3, P0 ;  /* 0x000000ffff061224 */ /* 0x000fe200000e0603 */
[----:B------:R-:W-:Y:S03]  /*6ad0*/  ISETP.GE.AND P0, PT, R4, 0x41, PT ;  /* 0x000000410400780c */ /* 0x000fe60003f06270 */
[----:B------:R-:W-:Y:S10]  /*6ae0*/  @P1 IMAD R6, R6, c[0x0][0x258], RZ ;  /* 0x0000960006061a24 */ /* 0x000ff400078e02ff */
[----:B------:R-:W-:Y:S01]  /*6af0*/  @P0 IADD3 R4, P5, R2, 0x40, RZ ;  /* 0x0000004002040810 */ /* 0x000fe20007fbe0ff */
[----:B------:R-:W-:Y:S03]  /*6b00*/  @P1 IMAD.MOV.U32 R2, RZ, RZ, R86 ;  /* 0x000000ffff021224 */ /* 0x000fe600078e0056 */
[----:B------:R-:W-:Y:S02]  /*6b10*/  @P0 IADD3.X R14, RZ, R3, RZ, P5, !PT ;  /* 0x00000003ff0e0210 */ /* 0x000fe40002ffe4ff */
[----:B------:R-:W-:Y:S05]  /*6b20*/  @P1 MOV R3, R90 ;  /* 0x0000005a00031202 */ /* 0x000fea0000000f00 */
[C---:B------:R-:W-:Y:S04]  /*6b30*/  @P1 IMAD.WIDE.U32 R2, R5.reuse, c[0x0][0x258], R2 ;  /* 0x0000960005021a25 */ /* 0x040fe800078e0002 */
[----:B------:R-:W-:Y:S01]  /*6b40*/  @P1 IMAD R5, R5, c[0x0][0x25c], R6 ;  /* 0x0000970005051a24 */ /* 0x000fe200078e0206 */
[----:B------:R-:W-:Y:S03]  /*6b50*/  @P1 LEA R6, P5, R2, c[0x0][0x250], 0x1 ;  /* 0x0000940002061a11 */ /* 0x000fe600078a08ff */
[----:B------:R-:W-:Y:S02]  /*6b60*/  @P1 IMAD.IADD R3, R3, 0x1, R5 ;  /* 0x0000000103031824 */ /* 0x000fe400078e0205 */
[----:B------:R-:W-:Y:S03]  /*6b70*/  @P0 IMAD R5, R14, c[0x0][0x258], RZ ;  /* 0x000096000e050a24 */ /* 0x000fe600078e02ff */
[----:B------:R-:W-:Y:S01]  /*6b80*/  @P1 LEA.HI.X R7, R2, c[0x0][0x254], R3, 0x1, P5 ;  /* 0x0000950002071a11 */ /* 0x000fe200028f0c03 */
[----:B------:R-:W-:Y:S01]  /*6b90*/  @P0 IMAD.MOV.U32 R3, RZ, RZ, R90 ;  /* 0x000000ffff030224 */ /* 0x000fe200078e005a */
[----:B------:R-:W-:Y:S05]  /*6ba0*/  @P0 MOV R2, R86 ;  /* 0x0000005600020202 */ /* 0x000fea0000000f00 */
[C---:B------:R-:W-:Y:S04]  /*6bb0*/  @P0 IMAD.WIDE.U32 R2, R4.reuse, c[0x0][0x258], R2 ;  /* 0x0000960004020a25 */ /* 0x040fe800078e0002 */
[----:B------:R-:W-:Y:S05]  /*6bc0*/  @P0 IMAD R4, R4, c[0x0][0x25c], R5 ;  /* 0x0000970004040a24 */ /* 0x000fea00078e0205 */
[----:B------:R-:W-:Y:S02]  /*6bd0*/  @P0 IADD3 R3, R3, R4, RZ ;  /* 0x0000000403030210 */ /* 0x000fe40007ffe0ff */
[C---:B------:R-:W-:Y:S04]  /*6be0*/  @P0 LEA R4, P5, R2.reuse, c[0x0][0x250], 0x1 ;  /* 0x0000940002040a11 */ /* 0x040fe800078a08ff */
[----:B------:R-:W-:Y:S01]  /*6bf0*/  @P0 LEA.HI.X R5, R2, c[0x0][0x254], R3, 0x1, P5 ;  /* 0x0000950002050a11 */ /* 0x000fe200028f0c03 */
[----:B------:R-:W-:Y:S01]  /*6c00*/  IMAD.IADD R2, R15, 0x1, R0 ;  /* 0x000000010f027824 */ /* 0x000fe200078e0200 */
[----:B------:R-:W-:Y:S11]  /*6c10*/  ISETP.NE.AND P5, PT, R133, RZ, PT ;  /* 0x000000ff8500720c */ /* 0x000ff60003fa5270 */
[----:B------:R-:W-:Y:S02]  /*6c20*/  @!UPT UIADD3 URZ, URZ, URZ, URZ ;  /* 0x0000003f3f3ff290 */ /* 0x000fe4000fffe03f */
[----:B------:R-:W-:Y:S01]  /*6c30*/  @!PT LDS RZ, [RZ] ;  /* 0x00000000fffff984 */ /* 0x000fe20000000800 */
[----:B------:R-:W-:Y:S01]  /*6c40*/  @!PT LDS RZ, [RZ] ;  /* 0x00000000fffff984 */ /* 0x000fe20000000800 */
[----:B------:R-:W-:Y:S01]  /*6c50*/  @!PT LDS RZ, [RZ] ;  /* 0x00000000fffff984 */ /* 0x000fe20000000800 */
[----:B------:R1:W-:Y:S08]  /*6c60*/  @P3 LDGSTS.E.BYPASS.LTC128B.128 [R216+0x100], [R12.64], !P5 ;  /* 0x001000000cd83fae */ /* 0x0003f0000e901d48 */
[----:B------:R1:W-:Y:S08]  /*6c70*/  @P4 LDGSTS.E.BYPASS.LTC128B.128 [R216+0x900], [R10.64], !P5 ;  /* 0x009000000ad84fae */ /* 0x0003f0000e901d48 */
[----:B------:R2:W-:Y:S08]  /*6c80*/  @P2 LDGSTS.E.BYPASS.LTC128B.128 [R216+0x1100], [R8.64], !P5 ;  /* 0x0110000008d82fae */ /* 0x0005f0000e901d48 */
[----:B------:R3:W-:Y:S08]  /*6c90*/  @P1 LDGSTS.E.BYPASS.LTC128B.128 [R216+0x1900], [R6.64], !P5 ;  /* 0x0190000006d81fae */ /* 0x0007f0000e901d48 */
[----:B------:R1:W-:Y:S08]  /*6ca0*/  @P0 LDGSTS.E.BYPASS.LTC128B.128 [R216+0x2100], [R4.64], !P5 ;  /* 0x0210000004d80fae */ /* 0x0003f0000e901d48 */
[----:B------:R-:W0:Y:S01]  /*6cb0*/  LDGDEPBAR ;  /* 0x00000000000079af */ /* 0x000e220000000000 */
[----:B---3--:R-:W-:Y:S02]  /*6cc0*/  IMNMX R7, R2, 0x50, PT ;  /* 0x0000005002077817 */ /* 0x008fe40003800200 */
[----:B------:R-:W-:Y:S02]  /*6cd0*/  IADD3 R6, P0, R131, R16, RZ ;  /* 0x0000001083067210 */ /* 0x000fe40007f1e0ff */
[----:B------:R-:W-:Y:S02]  /*6ce0*/  ISETP.GE.AND P1, PT, R191, R7, PT ;  /* 0x00000007bf00720c */ /* 0x000fe40003f26270 */
[----:B--2---:R-:W-:Y:S01]  /*6cf0*/  IADD3.X R8, R17, R130, RZ, P0, !PT ;  /* 0x0000008211087210 */ /* 0x004fe200007fe4ff */
[----:B------:R-:W-:Y:S04]  /*6d00*/  DEPBAR.LE SB0, 0x0 ;  /* 0x000080000000791a */ /* 0x000fe80000000000 */
[----:B------:R-:W-:Y:S06]  /*6d10*/  BAR.SYNC.DEFER_BLOCKING 0x0 ;  /* 0x0000000000007b1d */ /* 0x000fec0000010000 */
[----:B------:R-:W-:-:S05]  /*6d20*/  @P1 BRA `(.L_x_246) ;  /* 0x000000f000001947 */ /* 0x000fca0003800000 */
[----:B-1----:R-:W-:Y:S01]  /*6d30*/  MOV R5, R103 ;  /* 0x0000006700057202 */ /* 0x002fe20000000f00 */
[----:B------:R-:W-:Y:S01]  /*6d40*/  IMAD R2, R8, c[0x0][0x208], RZ ;  /* 0x0000820008027a24 */ /* 0x000fe200078e02ff */
[----:B------:R-:W-:Y:S01]  /*6d50*/  ISETP.GE.AND P1, PT, R32, c[0x0][0x1d4], PT ;  /* 0x0000750020007a0c */ /* 0x000fe20003f26270 */
[----:B------:R-:W-:Y:S02]  /*6d60*/  IMAD.MOV.U32 R4, RZ, RZ, R92 ;  /* 0x000000ffff047224 */ /* 0x000fe400078e005c */
[C---:B------:R-:W-:Y:S02]  /*6d70*/  IMAD R2, R6.reuse, c[0x0][0x20c], R2 ;  /* 0x0000830006027a24 */ /* 0x040fe400078e0202 */
[----:B------:R-:W-:Y:S04]  /*6d80*/  IMAD.WIDE.U32 R4, R6, c[0x0][0x208], R4 ;  /* 0x0000820006047a25 */ /* 0x000fe800078e0004 */
[----:B------:R-:W-:Y:S01]  /*6d90*/  IMAD.IADD R3, R5, 0x1, R2 ;  /* 0x0000000105037824 */ /* 0x000fe200078e0202 */
[C---:B------:R-:W-:Y:S03]  /*6da0*/  LEA R2, P0, R4.reuse, c[0x0][0x1f8], 0x1 ;  /* 0x00007e0004027a11 */ /* 0x040fe600078008ff */
[----:B------:R-:W1:Y:S01]  /*6db0*/  @!P1 LDS.128 R16, [R81] ;  /* 0x0000000051109984 */ /* 0x000e620000000c00 */
[----:B------:R-:W-:Y:S02]  /*6dc0*/  LEA.HI.X R3, R4, c[0x0][0x1fc], R3, 0x1, P0 ;  /* 0x00007f0004037a11 */ /* 0x000fe400000f0c03 */
[----:B------:R-:W-:Y:S11]  /*6dd0*/  ISETP.GE.AND P0, PT, R102, c[0x0][0x1d4], PT ;  /* 0x0000750066007a0c */ /* 0x000ff60003f06270 */
[----:B------:R-:W-:Y:S02]  /*6de0*/  @!UPT UIADD3 URZ, URZ, URZ, URZ ;  /* 0x0000003f3f3ff290 */ /* 0x000fe4000fffe03f */
[----:B------:R-:W2:Y:S04]  /*6df0*/  @!P0 LDS.128 R12, [R82] ;  /* 0x00000000520c8984 */ /* 0x000ea80000000c00 */
[----:B-1----:R1:W-:Y:S04]  /*6e00*/  @!P1 STG.E.128 [R2.64], R16 ;  /* 0x0000001002009986 */ /* 0x0023e8000c101d08 */
[----:B--2---:R1:W-:Y:S02]  /*6e10*/  @!P0 STG.E.128 [R2.64+0x40], R12 ;  /* 0x0000400c02008986 */ /* 0x0043e4000c101d08 */
.L_x_246:
[----:B-1----:R-:W-:Y:S05]  /*6e20*/  BSYNC B0 ;  /* 0x0000000000007941 */ /* 0x002fea0003800000 */
.L_x_245:
[----:B------:R-:W-:Y:S01]  /*6e30*/  ISETP.GE.AND P0, PT, R141, R7, PT ;  /* 0x000000078d00720c */ /* 0x000fe20003f06270 */
[----:B------:R-:W-:Y:S01]  /*6e40*/  @!UPT UIADD3 URZ, URZ, URZ, URZ ;  /* 0x0000003f3f3ff290 */ /* 0x000fe2000fffe03f */
[----:B------:R-:W-:Y:S11]  /*6e50*/  BSSY B0, `(.L_x_247) ;  /* 0x0000013000007945 */ /* 0x000ff60003800000 */
[----:B------:R-:W-:-:S05]  /*6e60*/  @P0 BRA `(.L_x_248) ;  /* 0x0000011000000947 */ /* 0x000fca0003800000 */
[----:B------:R-:W-:Y:S01]  /*6e70*/  IADD3 R2, P0, R6, 0x20, RZ ;  /* 0x0000002006027810 */ /* 0x000fe20007f1e0ff */
[----:B------:R-:W-:Y:S01]  /*6e80*/  IMAD.MOV.U32 R4, RZ, RZ, R92 ;  /* 0x000000ffff047224 */ /* 0x000fe200078e005c */
[----:B------:R-:W-:Y:S02]  /*6e90*/  MOV R5, R103 ;  /* 0x0000006700057202 */ /* 0x000fe40000000f00 */
[----:B------:R-:W-:Y:S01]  /*6ea0*/  ISETP.GE.AND P1, PT, R32, c[0x0][0x1d4], PT ;  /* 0x0000750020007a0c */ /* 0x000fe20003f26270 */
[----:B------:R-:W-:Y:S02]  /*6eb0*/  IMAD.X R3, RZ, RZ, R8, P0 ;  /* 0x000000ffff037224 */ /* 0x000fe400000e0608 */
[C---:B------:R-:W-:Y:S04]  /*6ec0*/  IMAD.WIDE.U32 R4, R2.reuse, c[0x0][0x208], R4 ;  /* 0x0000820002047a25 */ /* 0x040fe800078e0004 */
[----:B------:R-:W-:Y:S04]  /*6ed0*/  IMAD R3, R3, c[0x0][0x208], RZ ;  /* 0x0000820003037a24 */ /* 0x000fe800078e02ff */
[----:B------:R-:W-:Y:S01]  /*6ee0*/  IMAD R3, R2, c[0x0][0x20c], R3 ;  /* 0x0000830002037a24 */ /* 0x000fe200078e0203 */
[C---:B------:R-:W-:Y:S01]  /*6ef0*/  LEA R2, P0, R4.reuse, c[0x0][0x1f8], 0x1 ;  /* 0x00007e0004027a11 */ /* 0x040fe200078008ff */
[----:B------:R-:W1:Y:S02]  /*6f00*/  @!P1 LDS.128 R16, [R81+0x1000] ;  /* 0x0010000051109984 */ /* 0x000e640000000c00 */
[----:B------:R-:W-:Y:S05]  /*6f10*/  IMAD.IADD R3, R5, 0x1, R3 ;  /* 0x0000000105037824 */ /* 0x000fea00078e0203 */
[----:B------:R-:W-:Y:S02]  /*6f20*/  LEA.HI.X R3, R4, c[0x0][0x1fc], R3, 0x1, P0 ;  /* 0x00007f0004037a11 */ /* 0x000fe400000f0c03 */
[----:B------:R-:W-:Y:S11]  /*6f30*/  ISETP.GE.AND P0, PT, R102, c[0x0][0x1d4], PT ;  /* 0x0000750066007a0c */ /* 0x000ff60003f06270 */
[----:B------:R-:W-:Y:S02]  /*6f40*/  @!UPT UIADD3 URZ, URZ, URZ, URZ ;  /* 0x0000003f3f3ff290 */ /* 0x000fe4000fffe03f */
[----:B------:R-:W2:Y:S04]  /*6f50*/  @!P0 LDS.128 R12, [R82+0x1000] ;  /* 0x00100000520c8984 */ /* 0x000ea80000000c00 */
[----:B-1----:R1:W-:Y:S04]  /*6f60*/  @!P1 STG.E.128 [R2.64], R16 ;  /* 0x0000001002009986 */ /* 0x0023e8000c101d08 */
[----:B--2---:R1:W-:Y:S02]  /*6f70*/  @!P0 STG.E.128 [R2.64+0x40], R12 ;  /* 0x0000400c02008986 */ /* 0x0043e4000c101d08 */
.L_x_248:
[----:B------:R-:W-:Y:S05]  /*6f80*/  BSYNC B0 ;  /* 0x0000000000007941 */ /* 0x000fea0003800000 */
.L_x_247:
[----:B------:R-:W-:Y:S01]  /*6f90*/  ISETP.GE.AND P0, PT, R151, R7, PT ;  /* 0x000000079700720c */ /* 0x000fe20003f06270 */
[----:B------:R-:W-:Y:S01]  /*6fa0*/  @!UPT UIADD3 URZ, URZ, URZ, URZ ;  /* 0x0000003f3f3ff290 */ /* 0x000fe2000fffe03f */
[----:B------:R-:W-:Y:S11]  /*6fb0*/  BSSY B0, `(.L_x_249) ;  /* 0x0000013000007945 */ /* 0x000ff60003800000 */
[----:B------:R-:W-:-:S05]  /*6fc0*/  @P0 BRA `(.L_x_250) ;  /* 0x0000011000000947 */ /* 0x000fca0003800000 */
[----:B-1----:R-:W-:Y:S01]  /*6fd0*/  IADD3 R2, P0, R6, 0x40, RZ ;  /* 0x0000004006027810 */ /* 0x002fe20007f1e0ff */
        /* <DEDUP_REMOVED lines=16> */
.L_x_250:
[----:B------:R-:W-:Y:S05]  /*70e0*/  BSYNC B0 ;  /* 0x0000000000007941 */ /* 0x000fea0003800000 */
.L_x_249:
[C---:B------:R-:W-:Y:S02]  /*70f0*/  ISETP.GT.AND P0, PT, R36.reuse, R128, PT ;  /* 0x000000802400720c */ /* 0x040fe40003f04270 */
[----:B------:R-:W-:Y:S11]  /*7100*/  IADD3 R36, R36, -0x1, RZ ;  /* 0xffffffff24247810 */ /* 0x000ff60007ffe0ff */
[----:B-1----:R-:W-:Y:S01]  /*7110*/  @P0 SHF.R.S32.HI R5, RZ, 0x1f, R36 ;  /* 0x0000001fff050819 */ /* 0x002fe20000011424 */
[----:B------:R-:W-:Y:S02]  /*7120*/  @P0 IMAD R4, R172, R36, RZ ;  /* 0x00000024ac040224 */ /* 0x000fe400078e02ff */
[----:B------:R-:W-:Y:S02]  /*7130*/  @P0 IMAD.MOV.U32 R2, RZ, RZ, R116 ;  /* 0x000000ffff020224 */ /* 0x000fe400078e0074 */
[----:B------:R-:W-:Y:S02]  /*7140*/  @P0 IMAD.MOV.U32 R3, RZ, RZ, R115 ;  /* 0x000000ffff030224 */ /* 0x000fe400078e0073 */
[-C--:B------:R-:W-:Y:S02]  /*7150*/  @P0 IMAD R4, R5, R148.reuse, R4 ;  /* 0x0000009405040224 */ /* 0x080fe400078e0204 */
[----:B------:R-:W-:Y:S04]  /*7160*/  @P0 IMAD.WIDE.U32 R2, R36, R148, R2 ;  /* 0x0000009424020225 */ /* 0x000fe800078e0002 */
[----:B------:R-:W-:Y:S01]  /*7170*/  @P0 IMAD.IADD R3, R3, 0x1, R4 ;  /* 0x0000000103030824 */ /* 0x000fe200078e0204 */
[C---:B------:R-:W-:Y:S04]  /*7180*/  @P0 LEA R8, P1, R2.reuse, c[0x0][0x220], 0x1 ;  /* 0x0000880002080a11 */ /* 0x040fe800078208ff */
[----:B------:R-:W-:Y:S02]  /*7190*/  @P0 LEA.HI.X R9, R2, c[0x0][0x224], R3, 0x1, P1 ;  /* 0x0000890002090a11 */ /* 0x000fe400008f0c03 */
[----:B------:R-:W-:Y:S03]  /*71a0*/  @P0 IADD3 R6, P1, R8, R155, RZ ;  /* 0x0000009b08060210 */ /* 0x000fe60007f3e0ff */
[----:B------:R-:W-:Y:S01]  /*71b0*/  @!PT LDS RZ, [RZ] ;  /* 0x00000000fffff984 */ /* 0x000fe20000000800 */
[----:B------:R-:W-:Y:S01]  /*71c0*/  @!PT LDS RZ, [RZ] ;  /* 0x00000000fffff984 */ /* 0x000fe20000000800 */
[----:B------:R-:W-:Y:S01]  /*71d0*/  @!PT LDS RZ, [RZ] ;  /* 0x00000000fffff984 */ /* 0x000fe20000000800 */
[----:B------:R1:W-:Y:S01]  /*71e0*/  @P0 LDGSTS.E.BYPASS.LTC128B.128 [R216+0x2900], [R8.64], !P5 ;  /* 0x0290000008d80fae */ /* 0x0003e2000e901d48 */
[----:B------:R-:W-:Y:S02]  /*71f0*/  @P0 IADD3.X R7, R9, R139, RZ, P1, !PT ;  /* 0x0000008b09070210 */ /* 0x000fe40000ffe4ff */
[-C--:B------:R-:W-:Y:S03]  /*7200*/  @P0 IADD3 R4, P1, R6, R155.reuse, RZ ;  /* 0x0000009b06040210 */ /* 0x080fe60007f3e0ff */
[----:B------:R1:W-:Y:S02]  /*7210*/  @P0 LDGSTS.E.BYPASS.LTC128B.128 [R216+0x3100], [R6.64], !P5 ;  /* 0x0310000006d80fae */ /* 0x0003e4000e901d48 */
[--C-:B------:R-:W-:Y:S01]  /*7220*/  @P0 IMAD.X R5, R7, 0x1, R139.reuse, P1 ;  /* 0x0000000107050824 */ /* 0x100fe200008e068b */
[-C--:B------:R-:W-:Y:S04]  /*7230*/  @P0 IADD3 R2, P1, R4, R155.reuse, RZ ;  /* 0x0000009b04020210 */ /* 0x080fe80007f3e0ff */
[----:B------:R1:W-:Y:S01]  /*7240*/  @P0 LDGSTS.E.BYPASS.LTC128B.128 [R216+0x3900], [R4.64], !P5 ;  /* 0x0390000004d80fae */ /* 0x0003e2000e901d48 */
[----:B------:R-:W-:Y:S01]  /*7250*/  @P0 IMAD.X R3, R5, 0x1, R139, P1 ;  /* 0x0000000105030824 */ /* 0x000fe200008e068b */
[----:B------:R-:W-:Y:S04]  /*7260*/  @P0 IADD3 R10, P1, R2, R155, RZ ;  /* 0x0000009b020a0210 */ /* 0x000fe80007f3e0ff */
[----:B------:R1:W-:Y:S01]  /*7270*/  @P0 LDGSTS.E.BYPASS.LTC128B.128 [R216+0x4100], [R2.64], !P5 ;  /* 0x0410000002d80fae */ /* 0x0003e2000e901d48 */
[----:B------:R-:W-:Y:S05]  /*7280*/  @P0 IADD3.X R11, R3, R139, RZ, P1, !PT ;  /* 0x0000008b030b0210 */ /* 0x000fea0000ffe4ff */
[----:B------:R1:W-:Y:S04]  /*7290*/  @P0 LDGSTS.E.BYPASS.LTC128B.128 [R216+0x4900], [R10.64], !P5 ;  /* 0x049000000ad80fae */ /* 0x0003e8000e901d48 */
[----:B------:R-:W0:Y:S01]  /*72a0*/  LDGDEPBAR ;  /* 0x00000000000079af */ /* 0x000e220000000000 */
[----:B------:R-:W-:-:S05]  /*72b0*/  @P0 BRA `(.L_x_251) ;  /* 0xffffb9d000000947 */ /* 0x000fca000383ffff */
[----:B------:R-:W-:Y:S01]  /*72c0*/  WARPSYNC 0xffffffff ;  /* 0xffffffff00007948 */ /* 0x000fe20003800000 */
[----:B------:R-:W-:Y:S06]  /*72d0*/  BAR.SYNC.DEFER_BLOCKING 0x0 ;  /* 0x0000000000007b1d */ /* 0x000fec0000010000 */
.L_x_216:
[----:B------:R-:W-:Y:S01]  /*72e0*/  ISETP.GE.AND P0, PT, R173, 0x1, PT ;  /* 0x00000001ad00780c */ /* 0x000fe20003f06270 */
[----:B------:R-:W-:Y:S01]  /*72f0*/  BSSY B0, `(.L_x_252) ;  /* 0x0000020000007945 */ /* 0x000fe20003800000 */
[----:B-1----:R-:W-:Y:S01]  /*7300*/  IMAD.IADD R9, R161, 0x1, R162 ;  /* 0x00000001a1097824 */ /* 0x002fe200078e02a2 */
[----:B------:R-:W-:-:S10]  /*7310*/  MOV R0, RZ ;  /* 0x000000ff00007202 */ /* 0x000fd40000000f00 */
[----:B------:R-:W-:Y:S05]  /*7320*/  @!P0 BRA `(.L_x_253) ;  /* 0x000001c000008947 */ /* 0x000fea0003800000 */
[----:B------:R-:W-:Y:S01]  /*7330*/  IABS R2, R136 ;  /* 0x0000008800027213 */ /* 0x000fe20000000000 */
[----:B------:R-:W-:Y:S01]  /*7340*/  IMAD.MOV.U32 R4, RZ, RZ, RZ ;  /* 0x000000ffff047224 */ /* 0x000fe200078e00ff */
[----:B------:R-:W-:Y:S02]  /*7350*/  IADD3 R6, R153, -0x1, R136 ;  /* 0xffffffff99067810 */ /* 0x000fe40007ffe088 */
[----:B------:R-:W1:Y:S02]  /*7360*/  I2F.RP R0, R2 ;  /* 0x0000000200007306 */ /* 0x000e640000209400 */
[----:B------:R-:W-:-:S06]  /*7370*/  IABS R8, R6 ;  /* 0x0000000600087213 */ /* 0x000fcc0000000000 */
[----:B-1----:R-:W1:Y:S02]  /*7380*/  MUFU.RCP R0, R0 ;  /* 0x0000000000007308 */ /* 0x002e640000001000 */
[----:B-1----:R-:W-:-:S06]  /*7390*/  IADD3 R0, R0, 0xffffffe, RZ ;  /* 0x0ffffffe00007810 */ /* 0x002fcc0007ffe0ff */
[----:B------:R-:W1:Y:S02]  /*73a0*/  F2I.FTZ.U32.TRUNC.NTZ R5, R0 ;  /* 0x0000000000057305 */ /* 0x000e64000021f000 */
        /* <DEDUP_REMOVED lines=20> */
.L_x_253:
[----:B------:R-:W-:Y:S05]  /*74f0*/  BSYNC B0 ;  /* 0x0000000000007941 */ /* 0x000fea0003800000 */
.L_x_252:
[----:B------:R-:W2:Y:S01]  /*7500*/  LDL R2, [R1+0x4c] ;  /* 0x00004c0001027983 */ /* 0x000ea20000100800 */
[----:B------:R-:W-:Y:S01]  /*7510*/  MOV R26, RZ ;  /* 0x000000ff001a7202 */ /* 0x000fe20000000f00 */
[----:B------:R-:W-:Y:S01]  /*7520*/  CS2R R34, SRZ ;  /* 0x0000000000227805 */ /* 0x000fe2000001ff00 */
[----:B------:R-:W-:Y:S01]  /*7530*/  IMAD.MOV.U32 R31, RZ, RZ, RZ ;  /* 0x000000ffff1f7224 */ /* 0x000fe200078e00ff */
        /* <DEDUP_REMOVED lines=32> */
[----:B--2---:R-:W-:-:S04]  /*7740*/  IMAD R3, R2, R0, RZ ;  /* 0x0000000002037224 */ /* 0x004fc800078e02ff */
[--C-:B------:R-:W-:Y:S01]  /*7750*/  IMAD.IADD R2, R3, 0x1, R0.reuse ;  /* 0x0000000103027824 */ /* 0x100fe200078e0200 */
[----:B------:R1:W-:Y:S01]  /*7760*/  STL [R1+0x28], R3 ;  /* 0x0000280301007387 */ /* 0x0003e20000100800 */
[----:B------:R-:W-:-:S03]  /*7770*/  PRMT R0, RZ, 0x7610, R0 ;  /* 0x00007610ff007816 */ /* 0x000fc60000000000 */
[----:B------:R-:W-:-:S04]  /*7780*/  IMNMX R242, R153, R2, PT ;  /* 0x0000000299f27217 */ /* 0x000fc80003800200 */
[----:B------:R-:W-:-:S13]  /*7790*/  ISETP.GT.AND P0, PT, R242, R3, PT ;  /* 0x00000003f200720c */ /* 0x000fda0003f04270 */
[----:B------:R-:W-:Y:S05]  /*77a0*/  @!P0 BRA `(.L_x_254) ;  /* 0x0000c20000008947 */ /* 0x000fea0003800000 */
[----:B------:R-:W2:Y:S04]  /*77b0*/  LDL R16, [R1+0x10] ;  /* 0x0000100001107983 */ /* 0x000ea80000100800 */
[----:B------:R-:W3:Y:S01]  /*77c0*/  LDL R18, [R1+0x34] ;  /* 0x0000340001127983 */ /* 0x000ee20000100800 */
[----:B------:R-:W-:-:S03]  /*77d0*/  ISETP.NE.U32.AND P0, PT, RZ, c[0x0][0x340], PT ;  /* 0x0000d000ff007a0c */ /* 0x000fc60003f05070 */
[----:B------:R-:W4:Y:S01]  /*77e0*/  LDL R17, [R1+0x40] ;  /* 0x0000400001117983 */ /* 0x000f220000100800 */
[----:B------:R-:W-:-:S13]  /*77f0*/  ISETP.NE.AND.EX P2, PT, RZ, c[0x0][0x344], PT, P0 ;  /* 0x0000d100ff007a0c */ /* 0x000fda0003f45300 */
[----:B------:R-:W-:Y:S02]  /*7800*/  @P2 MOV R2, 0x4 ;  /* 0x0000000400022802 */ /* 0x000fe40000000f00 */
[----:B------:R-:W-:-:S04]  /*7810*/  MOV R0, c[0x0][0x2c4] ;  /* 0x0000b10000007a02 */ /* 0x000fc80000000f00 */
[----:B------:R-:W-:Y:S02]  /*7820*/  ISETP.NE.AND P1, PT, R0, 0x1, PT ;  /* 0x000000010000780c */ /* 0x000fe40003f25270 */
[----:B------:R-:W-:Y:S01]  /*7830*/  LEA R0, R166, R140, 0x4 ;  /* 0x0000008ca6007211 */ /* 0x000fe200078e20ff */
[----:B-12---:R-:W-:-:S05]  /*7840*/  @P2 IMAD.WIDE R2, R16, R2, c[0x0][0x340] ;  /* 0x0000d00010022625 */ /* 0x006fca00078e0202 */
[----:B------:R1:W2:Y:S01]  /*7850*/  @P2 LDG.E R13, [R2.64] ;  /* 0x00000008020d2981 */ /* 0x0002a2000c1e1900 */
[----:B---3--:R-:W-:-:S04]  /*7860*/  IMAD R12, R18, 0x80, R0 ;  /* 0x00000080120c7824 */ /* 0x008fc800078e0200 */
[----:B------:R-:W-:Y:S01]  /*7870*/  @P1 IMAD.HI.U32 R5, R12, c[0x0][0x2c8], RZ ;  /* 0x0000b2000c051a27 */ /* 0x000fe200078e00ff */
[----:B------:R-:W-:Y:S02]  /*7880*/  MOV R0, R12 ;  /* 0x0000000c00007202 */ /* 0x000fe40000000f00 */
[----:B------:R-:W-:Y:S02]  /*7890*/  MOV R6, R134 ;  /* 0x0000008600067202 */ /* 0x000fe40000000f00 */
[----:B------:R-:W-:Y:S01]  /*78a0*/  @P1 SHF.R.U32.HI R0, RZ, c[0x0][0x2cc], R5 ;  /* 0x0000b300ff001a19 */ /* 0x000fe20000011605 */
[----:B------:R-:W-:Y:S01]  /*78b0*/  IMAD.MOV.U32 R7, RZ, RZ, R135 ;  /* 0x000000ffff077224 */ /* 0x000fe200078e0087 */
[----:B-1----:R-:W-:Y:S02]  /*78c0*/  SHF.R.S32.HI R3, RZ, 0x1f, R160 ;  /* 0x0000001fff037819 */ /* 0x002fe400000114a0 */
[----:B------:R-:W-:-:S03]  /*78d0*/  IADD3 R2, P0, R140, R9, RZ ;  /* 0x000000098c027210 */ /* 0x000fc60007f1e0ff */
[----:B------:R-:W-:Y:S01]  /*78e0*/  IMAD R4, R3, c[0x0][0x178], RZ ;  /* 0x00005e0003047a24 */ /* 0x000fe200078e02ff */
[----:B------:R-:W-:-:S03]  /*78f0*/  LEA.HI.X.SX32 R3, R9, R186, 0x1, P0 ;  /* 0x000000ba09037211 */ /* 0x000fc600000f0eff */
[C---:B------:R-:W-:Y:S02]  /*7900*/  IMAD R8, R160.reuse, c[0x0][0x17c], R4 ;  /* 0x00005f00a0087a24 */ /* 0x040fe400078e0204 */
[----:B------:R-:W-:Y:S01]  /*7910*/  IMAD.WIDE.U32 R4, R160, c[0x0][0x178], RZ ;  /* 0x00005e00a0047a25 */ /* 0x000fe200078e00ff */
[----:B------:R-:W-:-:S03]  /*7920*/  ISETP.NE.U32.AND P0, PT, RZ, c[0x0][0x348], PT ;  /* 0x0000d200ff007a0c */ /* 0x000fc60003f05070 */
[C---:B------:R-:W-:Y:S02]  /*7930*/  IMAD R15, R3.reuse, c[0x0][0x1e0], RZ ;  /* 0x00007800030f7a24 */ /* 0x040fe400078e02ff */
[----:B------:R-:W-:Y:S01]  /*7940*/  IMAD R14, R3, c[0x0][0x208], RZ ;  /* 0x00008200030e7a24 */ /* 0x000fe200078e02ff */
[----:B------:R-:W-:Y:S01]  /*7950*/  IADD3 R3, R5, R8, RZ ;  /* 0x0000000805037210 */ /* 0x000fe20007ffe0ff */
[----:B------:R-:W-:Y:S01]  /*7960*/  IMAD.WIDE.U32 R10, R2, c[0x0][0x1e0], R6 ;  /* 0x00007800020a7a25 */ /* 0x000fe200078e0006 */
[----:B------:R-:W-:-:S03]  /*7970*/  ISETP.NE.AND.EX P0, PT, RZ, c[0x0][0x34c], PT, P0 ;  /* 0x0000d300ff007a0c */ /* 0x000fc60003f05300 */
[----:B------:R-:W-:-:S04]  /*7980*/  IMAD.WIDE.U32 R8, R2, c[0x0][0x208], R6 ;  /* 0x0000820002087a25 */ /* 0x000fc800078e0006 */
[C---:B------:R-:W-:Y:S02]  /*7990*/  IMAD R6, R2.reuse, c[0x0][0x1e4], R15 ;  /* 0x0000790002067a24 */ /* 0x040fe400078e020f */
[----:B------:R-:W-:Y:S01]  /*79a0*/  IMAD R5, R2, c[0x0][0x20c], R14 ;  /* 0x0000830002057a24 */ /* 0x000fe200078e020e */
[----:B------:R-:W-:Y:S02]  /*79b0*/  MOV R2, R4 ;  /* 0x0000000400027202 */ /* 0x000fe40000000f00 */
[----:B------:R-:W-:Y:S01]  /*79c0*/  SEL R4, R138, RZ, !P0 ;  /* 0x000000ff8a047207 */ /* 0x000fe20004000000 */
[----:B------:R-:W-:Y:S01]  /*79d0*/  IMAD.IADD R7, R11, 0x1, R6 ;  /* 0x000000010b077824 */ /* 0x000fe200078e0206 */
[----:B------:R-:W-:Y:S01]  /*79e0*/  IADD3 R5, R9, R5, RZ ;  /* 0x0000000509057210 */ /* 0x000fe20007ffe0ff */
[----:B----4-:R-:W-:Y:S01]  /*79f0*/  IMAD.WIDE.U32 R2, R17, c[0x0][0x1b8], R2 ;  /* 0x00006e0011027a25 */ /* 0x010fe200078e0002 */
[----:B------:R-:W-:Y:S02]  /*7a00*/  SEL R9, R16, RZ, !P0 ;  /* 0x000000ff10097207 */ /* 0x000fe40004000000 */
[----:B------:R-:W-:Y:S01]  /*7a10*/  MOV R6, R10 ;  /* 0x0000000a00067202 */ /* 0x000fe20000000f00 */
[----:B------:R-:W-:-:S02]  /*7a20*/  IMAD R11, R4, c[0x0][0x1c0], RZ ;  /* 0x00007000040b7a24 */ /* 0x000fc400078e02ff */
[----:B------:R-:W-:Y:S02]  /*7a30*/  IMAD R3, R17, c[0x0][0x1bc], R3 ;  /* 0x00006f0011037a24 */ /* 0x000fe400078e0203 */
[----:B------:R-:W-:Y:S02]  /*7a40*/  IMAD.MOV.U32 R4, RZ, RZ, R8 ;  /* 0x000000ffff047224 */ /* 0x000fe400078e0008 */
[C---:B------:R-:W-:Y:S02]  /*7a50*/  IMAD R14, R9.reuse, c[0x0][0x1c4], R11 ;  /* 0x00007100090e7a24 */ /* 0x040fe400078e020b */
[----:B------:R-:W-:Y:S01]  /*7a60*/  IMAD.WIDE.U32 R8, R9, c[0x0][0x1c0], R2 ;  /* 0x0000700009087a25 */ /* 0x000fe200078e0002 */
[----:B------:R-:W-:-:S03]  /*7a70*/  IADD3 R10, -R0, RZ, RZ ;  /* 0x000000ff000a7210 */ /* 0x000fc60007ffe1ff */
[----:B------:R-:W-:Y:S01]  /*7a80*/  IMAD.WIDE.U32 R2, R17, c[0x0][0x1e8], R6 ;  /* 0x00007a0011027a25 */ /* 0x000fe200078e0006 */
[----:B------:R-:W-:-:S03]  /*7a90*/  SHF.R.S32.HI R11, RZ, 0x1f, R0 ;  /* 0x0000001fff0b7819 */ /* 0x000fc60000011400 */
[----:B------:R-:W-:Y:S01]  /*7aa0*/  IMAD.WIDE.U32 R6, R17, c[0x0][0x210], R4 ;  /* 0x0000840011067a25 */ /* 0x000fe200078e0004 */
[----:B------:R-:W-:-:S03]  /*7ab0*/  MOV R4, R2 ;  /* 0x0000000200047202 */ /* 0x000fc60000000f00 */
[----:B------:R-:W-:Y:S01]  /*7ac0*/  IMAD R5, R17, c[0x0][0x1ec], R3 ;  /* 0x00007b0011057a24 */ /* 0x000fe200078e0203 */
[----:B------:R-:W-:Y:S01]  /*7ad0*/  IADD3 R3, R9, R14, RZ ;  /* 0x0000000e09037210 */ /* 0x000fe20007ffe0ff */
[----:B------:R-:W-:Y:S02]  /*7ae0*/  IMAD R9, R10, c[0x0][0x2c4], R12 ;  /* 0x0000b1000a097a24 */ /* 0x000fe400078e020c */
[----:B------:R-:W-:Y:S02]  /*7af0*/  IMAD R10, R11, c[0x0][0x1b0], RZ ;  /* 0x00006c000b0a7a24 */ /* 0x000fe400078e02ff */
[----:B------:R-:W-:Y:S01]  /*7b00*/  IMAD.MOV.U32 R2, RZ, RZ, R8 ;  /* 0x000000ffff027224 */ /* 0x000fe200078e0008 */
[----:B------:R-:W-:Y:S01]  /*7b10*/  ISETP.NE.U32.AND P0, PT, RZ, c[0x0][0x350], PT ;  /* 0x0000d400ff007a0c */ /* 0x000fe20003f05070 */
[C---:B------:R-:W-:Y:S01]  /*7b20*/  IMAD R10, R0.reuse, c[0x0][0x1b4], R10 ;  /* 0x00006d00000a7a24 */ /* 0x040fe200078e020a */
[----:B------:R-:W-:Y:S01]  /*7b30*/  SHF.R.S32.HI R8, RZ, 0x1f, R9 ;  /* 0x0000001fff087819 */ /* 0x000fe20000011409 */
[----:B------:R-:W-:Y:S01]  /*7b40*/  IMAD.WIDE.U32 R2, R0, c[0x0][0x1b0], R2 ;  /* 0x00006c0000027a25 */ /* 0x000fe200078e0002 */
[----:B------:R-:W-:-:S04]  /*7b50*/  ISETP.NE.AND.EX P0, PT, RZ, c[0x0][0x354], PT, P0 ;  /* 0x0000d500ff007a0c */ /* 0x000fc80003f05300 */
[----:B------:R-:W-:Y:S01]  /*7b60*/  IADD3 R3, R3, R10, RZ ;  /* 0x0000000a03037210 */ /* 0x000fe20007ffe0ff */
[----:B------:R-:W-:Y:S02]  /*7b70*/  IMAD R10, R8, c[0x0][0x1a8], RZ ;  /* 0x00006a00080a7a24 */ /* 0x000fe400078e02ff */
[----:B------:R-:W-:Y:S02]  /*7b80*/  IMAD R7, R17, c[0x0][0x214], R7 ;  /* 0x0000850011077a24 */ /* 0x000fe400078e0207 */
[C---:B------:R-:W-:Y:S02]  /*7b90*/  IMAD R10, R9.reuse, c[0x0][0x1ac], R10 ;  /* 0x00006b00090a7a24 */ /* 0x040fe400078e020a */
[----:B------:R-:W-:-:S04]  /*7ba0*/  IMAD.WIDE.U32 R2, R9, c[0x0][0x1a8], R2 ;  /* 0x00006a0009027a25 */ /* 0x000fc800078e0002 */
[----:B------:R-:W-:Y:S01]  /*7bb0*/  IMAD.IADD R3, R3, 0x1, R10 ;  /* 0x0000000103037824 */ /* 0x000fe200078e020a */
[----:B------:R-:W-:Y:S02]  /*7bc0*/  IADD3 R111, R242, -0x1, RZ ;  /* 0xfffffffff26f7810 */ /* 0x000fe40007ffe0ff */
[----:B--2---:R-:W-:Y:S02]  /*7bd0*/  @P2 SHF.R.S32.HI R0, RZ, 0x1f, R13 ;  /* 0x0000001fff002819 */ /* 0x004fe4000001140d */
[----:B------:R-:W-:Y:S02]  /*7be0*/  @!P2 MOV R0, R138 ;  /* 0x0000008a0000a202 */ /* 0x000fe40000000f00 */
[----:B------:R-:W-:Y:S02]  /*7bf0*/  @!P2 MOV R13, R16 ;  /* 0x00000010000da202 */ /* 0x000fe40000000f00 */
[----:B------:R-:W-:Y:S02]  /*7c00*/  SEL R8, R0, RZ, !P0 ;  /* 0x000000ff00087207 */ /* 0x000fe40004000000 */
[----:B------:R-:W-:-:S03]  /*7c10*/  SEL R0, R13, RZ, !P0 ;  /* 0x000000ff0d007207 */ /* 0x000fc60004000000 */
[C---:B------:R-:W-:Y:S02]  /*7c20*/  IMAD R9, R8.reuse, c[0x0][0x1f0], RZ ;  /* 0x00007c0008097a24 */ /* 0x040fe400078e02ff */
[----:B------:R-:W-:Y:S02]  /*7c30*/  IMAD R8, R8, c[0x0][0x218], RZ ;  /* 0x0000860008087a24 */ /* 0x000fe400078e02ff */
[----:B------:R-:W-:Y:S01]  /*7c40*/  IMAD.WIDE.U32 R16, R0, c[0x0][0x1f0], R4 ;  /* 0x00007c0000107a25 */ /* 0x000fe200078e0004 */
[----:B------:R-:W-:-:S03]  /*7c50*/  LEA R5, P0, R2, c[0x0][0x160], 0x1 ;  /* 0x0000580002057a11 */ /* 0x000fc600078008ff */
[----:B------:R-:W-:-:S04]  /*7c60*/  IMAD.WIDE.U32 R14, R0, c[0x0][0x218], R6 ;  /* 0x00008600000e7a25 */ /* 0x000fc800078e0006 */
[C---:B------:R-:W-:Y:S02]  /*7c70*/  IMAD R6, R0.reuse, c[0x0][0x21c], R8 ;  /* 0x0000870000067a24 */ /* 0x040fe400078e0208 */
[----:B------:R-:W-:Y:S01]  /*7c80*/  IMAD R7, R0, c[0x0][0x1f4], R9 ;  /* 0x00007d0000077a24 */ /* 0x000fe200078e0209 */
[----:B------:R-:W-:Y:S02]  /*7c90*/  LEA.HI.X R4, R2, c[0x0][0x164], R3, 0x1, P0 ;  /* 0x0000590002047a11 */ /* 0x000fe400000f0c03 */
[----:B------:R-:W-:Y:S02]  /*7ca0*/  IADD3 R2, R15, R6, RZ ;  /* 0x000000060f027210 */ /* 0x000fe40007ffe0ff */
[----:B------:R-:W-:Y:S01]  /*7cb0*/  IADD3 R3, R17, R7, RZ ;  /* 0x0000000711037210 */ /* 0x000fe20007ffe0ff */
[----:B------:R1:W-:Y:S04]  /*7cc0*/  STL.64 [R1+0x20], R16 ;  /* 0x0000201001007387 */ /* 0x0003e80000100a00 */
[----:B------:R1:W-:Y:S04]  /*7cd0*/  STL.64 [R1+0x18], R14 ;  /* 0x0000180e01007387 */ /* 0x0003e80000100a00 */
[----:B------:R1:W-:Y:S04]  /*7ce0*/  STL [R1+0x2c], R2 ;  /* 0x00002c0201007387 */ /* 0x0003e80000100800 */
[----:B------:R1:W-:Y:S01]  /*7cf0*/  STL [R1+0x38], R3 ;  /* 0x0000380301007387 */ /* 0x0003e20000100800 */
[----:B------:R-:W-:-:S02]  /*7d00*/  ISETP.GE.AND P2, PT, R134, c[0x0][0x198], PT ;  /* 0x0000660086007a0c */ /* 0x000fc40003f46270 */
[----:B------:R-:W-:Y:S01]  /*7d10*/  LEA R0, R18, R140, 0x7 ;  /* 0x0000008c12007211 */ /* 0x000fe200078e38ff */
[----:B------:R-:W-:Y:S08]  /*7d20*/  BRA.DIV ~URZ, `(.L_x_255) ;  /* 0x0000fba27f007947 */ /* 0x000ff0000b800000 */
[----:B------:R2:W3:Y:S02]  /*7d30*/  SHFL.IDX PT, R6, R4, RZ, 0x181f ;  /* 0x00181fff04067589 */ /* 0x0004e400000e0000 */
.L_x_385:
[----:B------:R-:W-:Y:S05]  /*7d40*/  BRA.DIV ~URZ, `(.L_x_256) ;  /* 0x0000fbf27f007947 */ /* 0x000fea000b800000 */
[----:B-1----:R1:W4:Y:S02]  /*7d50*/  SHFL.IDX PT, R2, R5, RZ, 0x181f ;  /* 0x00181fff05027589 */ /* 0x00232400000e0000 */
.L_x_386:
[----:B------:R-:W-:Y:S01]  /*7d60*/  IMAD R13, R165, c[0x0][0x2c4], RZ ;  /* 0x0000b100a50d7a24 */ /* 0x000fe200078e02ff */
[----:B------:R-:W-:Y:S04]  /*7d70*/  BSSY B0, `(.L_x_257) ;  /* 0x0000009000007945 */ /* 0x000fe80003800000 */
[----:B------:R-:W-:-:S13]  /*7d80*/  ISETP.GE.AND P0, PT, R0, R13, PT ;  /* 0x0000000d0000720c */ /* 0x000fda0003f06270 */
[----:B------:R-:W-:Y:S05]  /*7d90*/  @P0 BRA `(.L_x_258) ;  /* 0x0000006000000947 */ /* 0x000fea0003800000 */
[----:B----4-:R-:W-:-:S04]  /*7da0*/  LEA R2, P0, R134, R2, 0x1 ;  /* 0x0000000286027211 */ /* 0x010fc800078008ff */
[----:B---3--:R-:W-:-:S05]  /*7db0*/  LEA.HI.X R3, R134, R6, R135, 0x1, P0 ;  /* 0x0000000686037211 */ /* 0x008fca00000f0c87 */
[----:B------:R-:W-:Y:S01]  /*7dc0*/  @!PT LDS RZ, [RZ] ;  /* 0x00000000fffff984 */ /* 0x000fe20000000800 */
[----:B------:R-:W-:Y:S01]  /*7dd0*/  @!PT LDS RZ, [RZ] ;  /* 0x00000000fffff984 */ /* 0x000fe20000000800 */
[----:B------:R-:W-:Y:S01]  /*7de0*/  @!PT LDS RZ, [RZ] ;  /* 0x00000000fffff984 */ /* 0x000fe20000000800 */
[----:B------:R3:W-:Y:S04]  /*7df0*/  LDGSTS.E.BYPASS.LTC128B.128 [R216+0x5100], [R2.64], !P2 ;  /* 0x0510000002d87fae */ /* 0x0007e8000d101d48 */
.L_x_258:
[----:B------:R-:W-:Y:S05]  /*7e00*/  BSYNC B0 ;  /* 0x0000000000007941 */ /* 0x000fea0003800000 */
.L_x_257:
[----:B------:R-:W-:Y:S05]  /*7e10*/  BRA.DIV ~URZ, `(.L_x_259) ;  /* 0x0000fb927f007947 */ /* 0x000fea000b800000 */
[----:B---3--:R3:W1:Y:S04]  /*7e20*/  SHFL.IDX PT, R6, R4, 0x1, 0x181f ;  /* 0x00381f0004067f89 */ /* 0x00866800000e0000 */
[----:B----4-:R3:W4:Y:S02]  /*7e30*/  SHFL.IDX PT, R2, R5, 0x1, 0x181f ;  /* 0x00381f0005027f89 */ /* 0x01072400000e0000 */
.L_x_387:
[----:B------:R-:W-:Y:S01]  /*7e40*/  IADD3 R3, R0, 0x10, RZ ;  /* 0x0000001000037810 */ /* 0x000fe20007ffe0ff */
[----:B------:R-:W-:Y:S03]  /*7e50*/  BSSY B0, `(.L_x_260) ;  /* 0x0000009000007945 */ /* 0x000fe60003800000 */
[----:B------:R-:W-:-:S13]  /*7e60*/  ISETP.GE.AND P0, PT, R3, R13, PT ;  /* 0x0000000d0300720c */ /* 0x000fda0003f06270 */
[----:B------:R-:W-:Y:S05]  /*7e70*/  @P0 BRA `(.L_x_261) ;  /* 0x0000006000000947 */ /* 0x000fea0003800000 */
[----:B----4-:R-:W-:-:S04]  /*7e80*/  LEA R2, P0, R134, R2, 0x1 ;  /* 0x0000000286027211 */ /* 0x010fc800078008ff */
[----:B-1----:R-:W-:-:S05]  /*7e90*/  LEA.HI.X R3, R134, R6, R135, 0x1, P0 ;  /* 0x0000000686037211 */ /* 0x002fca00000f0c87 */
[----:B------:R-:W-:Y:S01]  /*7ea0*/  @!PT LDS RZ, [RZ] ;  /* 0x00000000fffff984 */ /* 0x000fe20000000800 */
[----:B------:R-:W-:Y:S01]  /*7eb0*/  @!PT LDS RZ, [RZ] ;  /* 0x00000000fffff984 */ /* 0x000fe20000000800 */
[----:B------:R-:W-:Y:S01]  /*7ec0*/  @!PT LDS RZ, [RZ] ;  /* 0x00000000fffff984 */ /* 0x000fe20000000800 */
[----:B------:R1:W-:Y:S04]  /*7ed0*/  LDGSTS.E.BYPASS.LTC128B.128 [R216+0x5900], [R2.64], !P2 ;  /* 0x0590000002d87fae */ /* 0x0003e8000d101d48 */
.L_x_261:
[----:B------:R-:W-:Y:S05]  /*7ee0*/  BSYNC B0 ;  /* 0x0000000000007941 */ /* 0x000fea0003800000 */
.L_x_260:
[----:B------:R-:W-:Y:S05]  /*7ef0*/  BRA.DIV ~URZ, `(.L_x_262) ;  /* 0x0000fb827f007947 */ /* 0x000fea000b800000 */
[----:B-1----:R1:W2:Y:S02]  /*7f00*/  SHFL.IDX PT, R6, R4, 0x2, 0x181f ;  /* 0x00581f0004067f89 */ /* 0x0022a400000e0000 */
.L_x_388:
[----:B------:R-:W-:Y:S05]  /*7f10*/  BRA.DIV ~URZ, `(.L_x_263) ;  /* 0x0000fbd27f007947 */ /* 0x000fea000b800000 */
[----:B----4-:R4:W1:Y:S02]  /*7f20*/  SHFL.IDX PT, R2, R5, 0x2, 0x181f ;  /* 0x00581f0005027f89 */ /* 0x01086400000e0000 */
.L_x_389:
[----:B------:R-:W-:Y:S01]  /*7f30*/  IADD3 R3, R0, 0x20, RZ ;  /* 0x0000002000037810 */ /* 0x000fe20007ffe0ff */
[----:B------:R-:W-:Y:S03]  /*7f40*/  BSSY B0, `(.L_x_264) ;  /* 0x0000009000007945 */ /* 0x000fe60003800000 */
[----:B------:R-:W-:-:S13]  /*7f50*/  ISETP.GE.AND P0, PT, R3, R13, PT ;  /* 0x0000000d0300720c */ /* 0x000fda0003f06270 */
[----:B------:R-:W-:Y:S05]  /*7f60*/  @P0 BRA `(.L_x_265) ;  /* 0x0000006000000947 */ /* 0x000fea0003800000 */
[----:B-1----:R-:W-:-:S04]  /*7f70*/  LEA R2, P0, R134, R2, 0x1 ;  /* 0x0000000286027211 */ /* 0x002fc800078008ff */
[----:B--2---:R-:W-:-:S05]  /*7f80*/  LEA.HI.X R3, R134, R6, R135, 0x1, P0 ;  /* 0x0000000686037211 */ /* 0x004fca00000f0c87 */
[----:B------:R-:W-:Y:S01]  /*7f90*/  @!PT LDS RZ, [RZ] ;  /* 0x00000000fffff984 */ /* 0x000fe20000000800 */
[----:B------:R-:W-:Y:S01]  /*7fa0*/  @!PT LDS RZ, [RZ] ;  /* 0x00000000fffff984 */ /* 0x000fe20000000800 */
[----:B------:R-:W-:Y:S01]  /*7fb0*/  @!PT LDS RZ, [RZ] ;  /* 0x00000000fffff984 */ /* 0x000fe20000000800 */
[----:B------:R1:W-:Y:S04]  /*7fc0*/  LDGSTS.E.BYPASS.LTC128B.128 [R216+0x6100], [R2.64], !P2 ;  /* 0x0610000002d87fae */ /* 0x0003e8000d101d48 */
.L_x_265:
[----:B------:R-:W-:Y:S05]  /*7fd0*/  BSYNC B0 ;  /* 0x0000000000007941 */ /* 0x000fea0003800000 */
.L_x_264:
[----:B------:R-:W-:Y:S05]  /*7fe0*/  BRA.DIV ~URZ, `(.L_x_266) ;  /* 0x0000fb727f007947 */ /* 0x000fea000b800000 */
[----:B--2---:R2:W3:Y:S04]  /*7ff0*/  SHFL.IDX PT, R6, R4, 0x3, 0x181f ;  /* 0x00781f0004067f89 */ /* 0x0044e800000e0000 */
[----:B-1----:R2:W1:Y:S02]  /*8000*/  SHFL.IDX PT, R2, R5, 0x3, 0x181f ;  /* 0x00781f0005027f89 */ /* 0x00246400000e0000 */
.L_x_390:
[----:B------:R-:W-:Y:S01]  /*8010*/  IADD3 R3, R0, 0x30, RZ ;  /* 0x0000003000037810 */ /* 0x000fe20007ffe0ff */
[----:B------:R-:W-:Y:S03]  /*8020*/  BSSY B0, `(.L_x_267) ;  /* 0x0000009000007945 */ /* 0x000fe60003800000 */
[----:B------:R-:W-:-:S13]  /*8030*/  ISETP.GE.AND P0, PT, R3, R13, PT ;  /* 0x0000000d0300720c */ /* 0x000fda0003f06270 */
[----:B------:R-:W-:Y:S05]  /*8040*/  @P0 BRA `(.L_x_268) ;  /* 0x0000006000000947 */ /* 0x000fea0003800000 */
[----:B-1----:R-:W-:-:S04]  /*8050*/  LEA R2, P0, R134, R2, 0x1 ;  /* 0x0000000286027211 */ /* 0x002fc800078008ff */
[----:B---3--:R-:W-:-:S05]  /*8060*/  LEA.HI.X R3, R134, R6, R135, 0x1, P0 ;  /* 0x0000000686037211 */ /* 0x008fca00000f0c87 */
[----:B------:R-:W-:Y:S01]  /*8070*/  @!PT LDS RZ, [RZ] ;  /* 0x00000000fffff984 */ /* 0x000fe20000000800 */
[----:B------:R-:W-:Y:S01]  /*8080*/  @!PT LDS RZ, [RZ] ;  /* 0x00000000fffff984 */ /* 0x000fe20000000800 */
[----:B------:R-:W-:Y:S01]  /*8090*/  @!PT LDS RZ, [RZ] ;  /* 0x00000000fffff984 */ /* 0x000fe20000000800 */
[----:B------:R1:W-:Y:S04]  /*80a0*/  LDGSTS.E.BYPASS.LTC128B.128 [R216+0x6900], [R2.64], !P2 ;  /* 0x0690000002d87fae */ /* 0x0003e8000d101d48 */
.L_x_268:
[----:B------:R-:W-:Y:S05]  /*80b0*/  BSYNC B0 ;  /* 0x0000000000007941 */ /* 0x000fea0003800000 */
.L_x_267:
[----:B------:R-:W-:Y:S05]  /*80c0*/  BRA.DIV ~URZ, `(.L_x_269) ;  /* 0x0000fb627f007947 */ /* 0x000fea000b800000 */
[----:B---3--:R3:W2:Y:S02]  /*80d0*/  SHFL.IDX PT, R6, R4, 0x4, 0x181f ;  /* 0x00981f0004067f89 */ /* 0x0086a400000e0000 */
.L_x_391:
[----:B------:R-:W-:Y:S05]  /*80e0*/  BRA.DIV ~URZ, `(.L_x_270) ;  /* 0x0000fbb27f007947 */ /* 0x000fea000b800000 */
[----:B-1----:R1:W3:Y:S02]  /*80f0*/  SHFL.IDX PT, R2, R5, 0x4, 0x181f ;  /* 0x00981f0005027f89 */ /* 0x0022e400000e0000 */
.L_x_392:
[----:B------:R-:W-:Y:S01]  /*8100*/  IADD3 R3, R0, 0x40, RZ ;  /* 0x0000004000037810 */ /* 0x000fe20007ffe0ff */
[----:B------:R-:W-:Y:S03]  /*8110*/  BSSY B0, `(.L_x_271) ;  /* 0x0000009000007945 */ /* 0x000fe60003800000 */
[----:B------:R-:W-:-:S13]  /*8120*/  ISETP.GE.AND P0, PT, R3, R13, PT ;  /* 0x0000000d0300720c */ /* 0x000fda0003f06270 */
[----:B------:R-:W-:Y:S05]  /*8130*/  @P0 BRA `(.L_x_272) ;  /* 0x0000006000000947 */ /* 0x000fea0003800000 */
[----:B---3--:R-:W-:-:S04]  /*8140*/  LEA R2, P0, R134, R2, 0x1 ;  /* 0x0000000286027211 */ /* 0x008fc800078008ff */
[----:B--2---:R-:W-:-:S05]  /*8150*/  LEA.HI.X R3, R134, R6, R135, 0x1, P0 ;  /* 0x0000000686037211 */ /* 0x004fca00000f0c87 */
[----:B------:R-:W-:Y:S01]  /*8160*/  @!PT LDS RZ, [RZ] ;  /* 0x00000000fffff984 */ /* 0x000fe20000000800 */
[----:B------:R-:W-:Y:S01]  /*8170*/  @!PT LDS RZ, [RZ] ;  /* 0x00000000fffff984 */ /* 0x000fe20000000800 */
[----:B------:R-:W-:Y:S01]  /*8180*/  @!PT LDS RZ, [RZ] ;  /* 0x00000000fffff984 */ /* 0x000fe20000000800 */
[----:B------:R2:W-:Y:S04]  /*8190*/  LDGSTS.E.BYPASS.LTC128B.128 [R216+0x7100], [R2.64], !P2 ;  /* 0x0710000002d87fae */ /* 0x0005e8000d101d48 */
.L_x_272:
[----:B------:R-:W-:Y:S05]  /*81a0*/  BSYNC B0 ;  /* 0x0000000000007941 */ /* 0x000fea0003800000 */
.L_x_271:
[----:B------:R-:W-:Y:S05]  /*81b0*/  BRA.DIV ~URZ, `(.L_x_273) ;  /* 0x0000fb527f007947 */ /* 0x000fea000b800000 */
[----:B--2---:R2:W1:Y:S04]  /*81c0*/  SHFL.IDX PT, R6, R4, 0x5, 0x181f ;  /* 0x00b81f0004067f89 */ /* 0x00446800000e0000 */
[----:B---3--:R2:W3:Y:S02]  /*81d0*/  SHFL.IDX PT, R2, R5, 0x5, 0x181f ;  /* 0x00b81f0005027f89 */ /* 0x0084e400000e0000 */
.L_x_393:
[----:B------:R-:W-:Y:S01]  /*81e0*/  IADD3 R3, R0, 0x50, RZ ;  /* 0x0000005000037810 */ /* 0x000fe20007ffe0ff */
[----:B------:R-:W-:Y:S03]  /*81f0*/  BSSY B0, `(.L_x_274) ;  /* 0x0000009000007945 */ /* 0x000fe60003800000 */
[----:B------:R-:W-:-:S13]  /*8200*/  ISETP.GE.AND P0, PT, R3, R13, PT ;  /* 0x0000000d0300720c */ /* 0x000fda0003f06270 */
[----:B------:R-:W-:Y:S05]  /*8210*/  @P0 BRA `(.L_x_275) ;  /* 0x0000006000000947 */ /* 0x000fea0003800000 */
[----:B---3--:R-:W-:-:S04]  /*8220*/  LEA R2, P0, R134, R2, 0x1 ;  /* 0x0000000286027211 */ /* 0x008fc800078008ff */
[----:B-1----:R-:W-:-:S05]  /*8230*/  LEA.HI.X R3, R134, R6, R135, 0x1, P0 ;  /* 0x0000000686037211 */ /* 0x002fca00000f0c87 */
[----:B------:R-:W-:Y:S01]  /*8240*/  @!PT LDS RZ, [RZ] ;  /* 0x00000000fffff984 */ /* 0x000fe20000000800 */
[----:B------:R-:W-:Y:S01]  /*8250*/  @!PT LDS RZ, [RZ] ;  /* 0x00000000fffff984 */ /* 0x000fe20000000800 */
[----:B------:R-:W-:Y:S01]  /*8260*/  @!PT LDS RZ, [RZ] ;  /* 0x00000000fffff984 */ /* 0x000fe20000000800 */
[----:B------:R1:W-:Y:S04]  /*8270*/  LDGSTS.E.BYPASS.LTC128B.128 [R216+0x7900], [R2.64], !P2 ;  /* 0x0790000002d87fae */ /* 0x0003e8000d101d48 */
.L_x_275:
[----:B------:R-:W-:Y:S05]  /*8280*/  BSYNC B0 ;  /* 0x0000000000007941 */ /* 0x000fea0003800000 */
.L_x_274:
[----:B------:R-:W-:Y:S05]  /*8290*/  BRA.DIV ~URZ, `(.L_x_276) ;  /* 0x0000fb427f007947 */ /* 0x000fea000b800000 */
[----:B-1----:R1:W2:Y:S02]  /*82a0*/  SHFL.IDX PT, R6, R4, 0x6, 0x181f ;  /* 0x00d81f0004067f89 */ /* 0x0022a400000e0000 */
.L_x_394:
[----:B------:R-:W-:Y:S05]  /*82b0*/  BRA.DIV ~URZ, `(.L_x_277) ;  /* 0x0000fb927f007947 */ /* 0x000fea000b800000 */
[----:B---3--:R3:W1:Y:S02]  /*82c0*/  SHFL.IDX PT, R2, R5, 0x6, 0x181f ;  /* 0x00d81f0005027f89 */ /* 0x00866400000e0000 */
.L_x_395:
        /* <DEDUP_REMOVED lines=10> */
.L_x_279:
[----:B------:R-:W-:Y:S05]  /*8370*/  BSYNC B0 ;  /* 0x0000000000007941 */ /* 0x000fea0003800000 */
.L_x_278:
[----:B------:R-:W-:Y:S05]  /*8380*/  BRA.DIV ~URZ, `(.L_x_280) ;  /* 0x0000fb327f007947 */ /* 0x000fea000b800000 */
[----:B-12---:R-:W1:Y:S04]  /*8390*/  SHFL.IDX PT, R4, R4, 0x7, 0x181f ;  /* 0x00f81f0004047f89 */ /* 0x006e6800000e0000 */
[----:B------:R2:W3:Y:S02]  /*83a0*/  SHFL.IDX PT, R2, R5, 0x7, 0x181f ;  /* 0x00f81f0005027f89 */ /* 0x0004e400000e0000 */
.L_x_396:
[----:B------:R-:W-:-:S04]  /*83b0*/  IADD3 R0, R0, 0x70, RZ ;  /* 0x0000007000007810 */ /* 0x000fc80007ffe0ff */
[----:B------:R-:W-:-:S13]  /*83c0*/  ISETP.GE.AND P0, PT, R0, R13, PT ;  /* 0x0000000d0000720c */ /* 0x000fda0003f06270 */
[----:B---3--:R-:W-:-:S04]  /*83d0*/  @!P0 LEA R2, P1, R134, R2, 0x1 ;  /* 0x0000000286028211 */ /* 0x008fc800078208ff */
[C---:B-1----:R-:W-:Y:S02]  /*83e0*/  @!P0 LEA.HI.X R3, R134.reuse, R4, R135, 0x1, P1 ;  /* 0x0000000486038211 */ /* 0x042fe400008f0c87 */
[----:B------:R-:W-:-:S03]  /*83f0*/  ISETP.GE.AND P1, PT, R134, c[0x0][0x1d4], PT ;  /* 0x0000750086007a0c */ /* 0x000fc60003f26270 */
[----:B------:R-:W-:Y:S01]  /*8400*/  @!PT LDS RZ, [RZ] ;  /* 0x00000000fffff984 */ /* 0x000fe20000000800 */
[----:B------:R-:W-:Y:S01]  /*8410*/  @!PT LDS RZ, [RZ] ;  /* 0x00000000fffff984 */ /* 0x000fe20000000800 */
[----:B------:R-:W-:Y:S01]  /*8420*/  @!PT LDS RZ, [RZ] ;  /* 0x00000000fffff984 */ /* 0x000fe20000000800 */
[----:B------:R1:W-:Y:S04]  /*8430*/  @!P0 LDGSTS.E.BYPASS.LTC128B.128 [R216+0x8900], [R2.64], !P2 ;  /* 0x0890000002d88fae */ /* 0x0003e8000d101d48 */
[----:B------:R-:W0:Y:S01]  /*8440*/  LDGDEPBAR ;  /* 0x00000000000079af */ /* 0x000e220000000000 */
[----:B------:R-:W-:Y:S03]  /*8450*/  WARPSYNC 0xffffffff ;  /* 0xffffffff00007948 */ /* 0x000fe60003800000 */
[----:B--2-4-:R-:W2:Y:S04]  /*8460*/  LDL R5, [R1+0x38] ;  /* 0x0000380001057983 */ /* 0x014ea80000100800 */
[----:B------:R-:W3:Y:S01]  /*8470*/  LDL.64 R6, [R1+0x20] ;  /* 0x0000200001067983 */ /* 0x000ee20000100a00 */
[----:B------:R-:W-:Y:S01]  /*8480*/  IMAD.MOV.U32 R148, RZ, RZ, -0x50 ;  /* 0xffffffb0ff947424 */ /* 0x000fe200078e00ff */
[----:B------:R-:W-:Y:S01]  /*8490*/  SHF.R.S32.HI R48, RZ, 0x1f, R111 ;  /* 0x0000001fff307819 */ /* 0x000fe2000001146f */
[----:B-1----:R-:W-:Y:S01]  /*84a0*/  IMAD.WIDE.U32 R2, R111, c[0x0][0x1e0], RZ ;  /* 0x000078006f027a25 */ /* 0x002fe200078e00ff */
[----:B------:R-:W-:Y:S03]  /*84b0*/  BSSY B0, `(.L_x_281) ;  /* 0x0000032000007945 */ /* 0x000fe60003800000 */
[----:B------:R-:W-:-:S02]  /*84c0*/  IMAD R148, R242, R148, 0x50 ;  /* 0x00000050f2947424 */ /* 0x000fc400078e0294 */
[----:B------:R-:W-:Y:S02]  /*84d0*/  IMAD R0, R48, c[0x0][0x1e0], RZ ;  /* 0x0000780030007a24 */ /* 0x000fe400078e02ff */
[----:B------:R-:W-:Y:S01]  /*84e0*/  IMAD.MOV.U32 R149, RZ, RZ, c[0x0][0x1e0] ;  /* 0x00007800ff957624 */ /* 0x000fe200078e00ff */
[----:B------:R-:W-:Y:S01]  /*84f0*/  IADD3 R52, R148, R173, -R140 ;  /* 0x000000ad94347210 */ /* 0x000fe20007ffe88c */
[----:B------:R-:W-:Y:S02]  /*8500*/  IMAD R0, R111, c[0x0][0x1e4], R0 ;  /* 0x000079006f007a24 */ /* 0x000fe400078e0200 */
[----:B------:R-:W-:Y:S01]  /*8510*/  IMAD.MOV.U32 R153, RZ, RZ, c[0x0][0x1e4] ;  /* 0x00007900ff997624 */ /* 0x000fe200078e00ff */
[C---:B------:R-:W-:Y:S01]  /*8520*/  ISETP.GE.AND P3, PT, R52.reuse, 0x11, PT ;  /* 0x000000113400780c */ /* 0x040fe20003f66270 */
[----:B------:R-:W-:Y:S01]  /*8530*/  IMAD.IADD R0, R3, 0x1, R0 ;  /* 0x0000000103007824 */ /* 0x000fe200078e0200 */
[----:B------:R-:W-:Y:S01]  /*8540*/  BAR.SYNC.DEFER_BLOCKING 0x0 ;  /* 0x0000000000007b1d */ /* 0x000fe20000010000 */
[C---:B------:R-:W-:Y:S01]  /*8550*/  ISETP.GE.AND P2, PT, R52.reuse, 0x21, PT ;  /* 0x000000213400780c */ /* 0x040fe20003f46270 */
[----:B------:R-:W-:Y:S01]  /*8560*/  IMAD.SHL.U32 R9, R153, 0x20, RZ ;  /* 0x0000002099097824 */ /* 0x000fe200078e00ff */
[----:B------:R-:W-:-:S02]  /*8570*/  ISETP.GE.AND P0, PT, R52, 0x31, PT ;  /* 0x000000313400780c */ /* 0x000fc40003f06270 */
[----:B------:R-:W-:Y:S01]  /*8580*/  ISETP.GE.AND P6, PT, R52, 0x1, PT ;  /* 0x000000013400780c */ /* 0x000fe20003fc6270 */
[----:B--2---:R-:W-:Y:S02]  /*8590*/  IMAD.MOV.U32 R147, RZ, RZ, R5 ;  /* 0x000000ffff937224 */ /* 0x004fe400078e0005 */
[----:B---3--:R-:W-:Y:S02]  /*85a0*/  IMAD.MOV.U32 R146, RZ, RZ, R6 ;  /* 0x000000ffff927224 */ /* 0x008fe400078e0006 */
[----:B------:R-:W-:-:S04]  /*85b0*/  IMAD.WIDE.U32 R6, R149, 0x20, RZ ;  /* 0x0000002095067825 */ /* 0x000fc800078e00ff */
[----:B------:R-:W-:-:S04]  /*85c0*/  IMAD.WIDE.U32 R4, R2, 0x50, R146 ;  /* 0x0000005002047825 */ /* 0x000fc800078e0092 */
[----:B------:R-:W-:Y:S01]  /*85d0*/  IMAD R2, R0, 0x50, RZ ;  /* 0x0000005000027824 */ /* 0x000fe200078e02ff */
[----:B------:R-:W-:-:S03]  /*85e0*/  @P3 LEA R0, P4, R149, R4, 0x4 ;  /* 0x0000000495003211 */ /* 0x000fc600078820ff */
[----:B------:R-:W-:Y:S01]  /*85f0*/  IMAD.IADD R3, R5, 0x1, R2 ;  /* 0x0000000105037824 */ /* 0x000fe200078e0202 */
[----:B------:R-:W-:-:S04]  /*8600*/  @P3 LEA R14, P5, R0, c[0x0][0x1c8], 0x1 ;  /* 0x00007200000e3a11 */ /* 0x000fc800078a08ff */
[----:B------:R-:W-:Y:S02]  /*8610*/  @P3 LEA.HI.X R2, R149, R3, R153, 0x4, P4 ;  /* 0x0000000395023211 */ /* 0x000fe400020f2499 */
[----:B------:R-:W-:Y:S02]  /*8620*/  @P2 IADD3 R8, P4, R4, R6, RZ ;  /* 0x0000000604082210 */ /* 0x000fe40007f9e0ff */
[----:B------:R-:W-:Y:S01]  /*8630*/  @P3 LEA.HI.X R15, R0, c[0x0][0x1cc], R2, 0x1, P5 ;  /* 0x00007300000f3a11 */ /* 0x000fe200028f0c02 */
[----:B------:R-:W-:Y:S01]  /*8640*/  @P0 IMAD.MOV.U32 R2, RZ, RZ, R4 ;  /* 0x000000ffff020224 */ /* 0x000fe200078e0004 */
[----:B------:R-:W-:Y:S01]  /*8650*/  @P2 IADD3.X R0, R3, R7, R9, P4, !PT ;  /* 0x0000000703002210 */ /* 0x000fe200027fe409 */
[----:B------:R-:W-:Y:S01]  /*8660*/  @P0 IMAD R9, R153, 0x30, RZ ;  /* 0x0000003099090824 */ /* 0x000fe200078e02ff */
[----:B------:R-:W-:Y:S01]  /*8670*/  @P2 LEA R10, P4, R8, c[0x0][0x1c8], 0x1 ;  /* 0x00007200080a2a11 */ /* 0x000fe200078808ff */
[----:B------:R-:W-:Y:S01]  /*8680*/  @P0 IMAD.WIDE.U32 R6, R149, 0x30, R2 ;  /* 0x0000003095060825 */ /* 0x000fe200078e0002 */
[----:B------:R-:W-:-:S02]  /*8690*/  @P6 LEA R16, P5, R4, c[0x0][0x1c8], 0x1 ;  /* 0x0000720004106a11 */ /* 0x000fc400078a08ff */
[----:B------:R-:W-:Y:S01]  /*86a0*/  @P2 LEA.HI.X R11, R8, c[0x0][0x1cc], R0, 0x1, P4 ;  /* 0x00007300080b2a11 */ /* 0x000fe200020f0c00 */
[----:B------:R-:W-:Y:S01]  /*86b0*/  @P0 IMAD.IADD R0, R7, 0x1, R9 ;  /* 0x0000000107000824 */ /* 0x000fe200078e0209 */
[----:B------:R-:W-:Y:S02]  /*86c0*/  @P0 LEA R8, P4, R6, c[0x0][0x1c8], 0x1 ;  /* 0x0000720006080a11 */ /* 0x000fe400078808ff */
[----:B------:R-:W-:Y:S02]  /*86d0*/  @P6 LEA.HI.X R17, R4, c[0x0][0x1cc], R3, 0x1, P5 ;  /* 0x0000730004116a11 */ /* 0x000fe400028f0c03 */
[----:B------:R-:W-:-:S03]  /*86e0*/  @P0 LEA.HI.X R9, R6, c[0x0][0x1cc], R0, 0x1, P4 ;  /* 0x0000730006090a11 */ /* 0x000fc600020f0c00 */
[----:B------:R-:W-:Y:S01]  /*86f0*/  @!PT LDS RZ, [RZ] ;  /* 0x00000000fffff984 */ /* 0x000fe20000000800 */
[----:B------:R-:W-:Y:S01]  /*8700*/  @!PT LDS RZ, [RZ] ;  /* 0x00000000fffff984 */ /* 0x000fe20000000800 */
[----:B------:R-:W-:Y:S01]  /*8710*/  @!PT LDS RZ, [RZ] ;  /* 0x00000000fffff984 */ /* 0x000fe20000000800 */
[----:B------:R1:W-:Y:S04]  /*8720*/  @P6 LDGSTS.E.BYPASS.LTC128B.128 [R216+0x2900], [R16.64], !P1 ;  /* 0x0290000010d86fae */ /* 0x0003e8000c901d48 */
[----:B------:R1:W-:Y:S04]  /*8730*/  @P3 LDGSTS.E.BYPASS.LTC128B.128 [R216+0x3100], [R14.64], !P1 ;  /* 0x031000000ed83fae */ /* 0x0003e8000c901d48 */
[----:B------:R1:W-:Y:S04]  /*8740*/  @P2 LDGSTS.E.BYPASS.LTC128B.128 [R216+0x3900], [R10.64], !P1 ;  /* 0x039000000ad82fae */ /* 0x0003e8000c901d48 */
[----:B------:R1:W-:Y:S01]  /*8750*/  @P0 LDGSTS.E.BYPASS.LTC128B.128 [R216+0x4100], [R8.64], !P1 ;  /* 0x0410000008d80fae */ /* 0x0003e2000c901d48 */
[----:B------:R-:W-:-:S13]  /*8760*/  ISETP.GE.AND P0, PT, R52, 0x41, PT ;  /* 0x000000413400780c */ /* 0x000fda0003f06270 */
[----:B------:R-:W-:Y:S05]  /*8770*/  @!P0 BRA `(.L_x_282) ;  /* 0x0000005000008947 */ /* 0x000fea0003800000 */
[----:B------:R-:W-:-:S04]  /*8780*/  LEA R0, P0, R149, R4, 0x6 ;  /* 0x0000000495007211 */ /* 0x000fc800078030ff */
[----:B------:R-:W-:Y:S02]  /*8790*/  LEA.HI.X R3, R149, R3, R153, 0x6, P0 ;  /* 0x0000000395037211 */ /* 0x000fe400000f3499 */
[----:B------:R-:W-:-:S04]  /*87a0*/  LEA R2, P0, R0, c[0x0][0x1c8], 0x1 ;  /* 0x0000720000027a11 */ /* 0x000fc800078008ff */
[----:B------:R-:W-:-:S05]  /*87b0*/  LEA.HI.X R3, R0, c[0x0][0x1cc], R3, 0x1, P0 ;  /* 0x0000730000037a11 */ /* 0x000fca00000f0c03 */
[----:B------:R2:W-:Y:S04]  /*87c0*/  LDGSTS.E.BYPASS.LTC128B.128 [R216+0x4900], [R2.64], !P1 ;  /* 0x0490000002d87fae */ /* 0x0005e8000c901d48 */
.L_x_282:
[----:B------:R-:W-:Y:S05]  /*87d0*/  BSYNC B0 ;  /* 0x0000000000007941 */ /* 0x000fea0003800000 */
.L_x_281:
[----:B------:R-:W-:Y:S01]  /*87e0*/  ISETP.LT.AND P0, PT, RZ, c[0x0][0x27c], PT ;  /* 0x00009f00ff007a0c */ /* 0x000fe20003f01270 */
[----:B------:R-:W0:-:S12]  /*87f0*/  LDGDEPBAR ;  /* 0x00000000000079af */ /* 0x000e180000000000 */
[----:B------:R-:W-:Y:S05]  /*8800*/  @P0 BRA `(.L_x_283) ;  /* 0x0000002000000947 */ /* 0x000fea0003800000 */
[----:B------:R-:W-:-:S04]  /*8810*/  DEPBAR.LE SB0, 0x1 ;  /* 0x000080400000791a */ /* 0x000fc80000000000 */
[----:B------:R-:W-:Y:S05]  /*8820*/  BRA `(.L_x_284) ;  /* 0x0000344000007947 */ /* 0x000fea0003800000 */
.L_x_283:
[----:B------:R-:W3:Y:S01]  /*8830*/  LDL R26, [R1+0x34] ;  /* 0x00003400011a7983 */ /* 0x000ee20000100800 */
[----:B-----5:R-:W-:Y:S01]  /*8840*/  SHF.R.S32.HI R0, RZ, 0x1f, R137 ;  /* 0x0000001fff007819 */ /* 0x020fe20000011489 */
[----:B------:R-:W-:Y:S01]  /*8850*/  ULDC.U8 UR4, c[0x0][0x298] ;  /* 0x0000a60000047ab9 */ /* 0x000fe20000000000 */
[C---:B--2---:R-:W-:Y:S01]  /*8860*/  IMAD.WIDE.U32 R2, R137.reuse, c[0x0][0x280], RZ ;  /* 0x0000a00089027a25 */ /* 0x044fe200078e00ff */
[----:B-1----:R-:W1:Y:S01]  /*8870*/  S2R R9, SR_TID.X ;  /* 0x0000000000097919 */ /* 0x002e620000002100 */
[----:B------:R-:W-:Y:S01]  /*8880*/  ISETP.NE.AND P3, PT, RZ, UR4, PT ;  /* 0x00000004ff007c0c */ /* 0x000fe2000bf65270 */
[----:B------:R-:W-:Y:S01]  /*8890*/  BSSY B2, `(.L_x_284) ;  /* 0x000033d000027945 */ /* 0x000fe20003800000 */
[C---:B------:R-:W-:Y:S02]  /*88a0*/  IMAD R6, R0.reuse, c[0x0][0x280], RZ ;  /* 0x0000a00000067a24 */ /* 0x040fe400078e02ff */
[----:B------:R-:W-:Y:S02]  /*88b0*/  IMAD R0, R0, c[0x0][0x290], RZ ;  /* 0x0000a40000007a24 */ /* 0x000fe400078e02ff */
[C---:B------:R-:W-:Y:S01]  /*88c0*/  IMAD R8, R137.reuse, c[0x0][0x284], R6 ;  /* 0x0000a10089087a24 */ /* 0x040fe200078e0206 */
[----:B------:R-:W-:Y:S01]  /*88d0*/  LEA R6, P2, R2, c[0x0][0x270], 0x1 ;  /* 0x00009c0002067a11 */ /* 0x000fe200078408ff */
[----:B------:R-:W-:-:S04]  /*88e0*/  IMAD.WIDE.U32 R4, R137, c[0x0][0x290], RZ ;  /* 0x0000a40089047a25 */ /* 0x000fc800078e00ff */
[----:B------:R-:W-:Y:S01]  /*88f0*/  IMAD R0, R137, c[0x0][0x294], R0 ;  /* 0x0000a50089007a24 */ /* 0x000fe200078e0200 */
[----:B------:R-:W-:Y:S01]  /*8900*/  LEA R7, P0, R4, c[0x0][0x288], 0x1 ;  /* 0x0000a20004077a11 */ /* 0x000fe200078008ff */
[----:B------:R-:W-:Y:S02]  /*8910*/  IMAD.IADD R3, R8, 0x1, R3 ;  /* 0x0000000108037824 */ /* 0x000fe400078e0203 */
[----:B------:R-:W-:-:S03]  /*8920*/  IMAD.IADD R5, R0, 0x1, R5 ;  /* 0x0000000100057824 */ /* 0x000fc600078e0205 */
[----:B------:R-:W-:Y:S02]  /*8930*/  LEA.HI.X R0, R2, c[0x0][0x274], R3, 0x1, P2 ;  /* 0x00009d0002007a11 */ /* 0x000fe400010f0c03 */
[----:B------:R-:W-:Y:S02]  /*8940*/  LEA.HI.X R2, R4, c[0x0][0x28c], R5, 0x1, P0 ;  /* 0x0000a30004027a11 */ /* 0x000fe400000f0c05 */
[----:B-1----:R-:W-:-:S04]  /*8950*/  SHF.R.S32.HI R25, RZ, 0x1f, R9 ;  /* 0x0000001fff197819 */ /* 0x002fc80000011409 */
[----:B------:R-:W-:-:S04]  /*8960*/  LEA.HI R25, R25, R9, RZ, 0x2 ;  /* 0x0000000919197211 */ /* 0x000fc800078f10ff */
[----:B------:R-:W-:-:S04]  /*8970*/  SHF.R.S32.HI R25, RZ, 0x2, R25 ;  /* 0x00000002ff197819 */ /* 0x000fc80000011419 */
[----:B------:R-:W-:Y:S01]  /*8980*/  IADD3 R49, R25, 0x60, RZ ;  /* 0x0000006019317810 */ /* 0x000fe20007ffe0ff */
[----:B---3--:R-:W-:Y:S01]  /*8990*/  IMAD R3, R26, 0x80, R25 ;  /* 0x000000801a037824 */ /* 0x008fe200078e0219 */
[----:B------:R-:W-:Y:S05]  /*89a0*/  @!P3 BRA `(.L_x_285) ;  /* 0x000019000000b947 */ /* 0x000fea0003800000 */
[----:B------:R-:W-:Y:S01]  /*89b0*/  ISETP.GE.AND P0, PT, R3, R13, PT ;  /* 0x0000000d0300720c */ /* 0x000fe20003f06270 */
[----:B------:R-:W1:Y:S01]  /*89c0*/  SHFL.IDX PT, R11, R0, RZ, 0x1c1f ;  /* 0x001c1fff000b7589 */ /* 0x000e6200000e0000 */
[----:B------:R-:W-:Y:S01]  /*89d0*/  BSSY B0, `(.L_x_286) ;  /* 0x000001a000007945 */ /* 0x000fe20003800000 */
[----:B------:R-:W-:Y:S01]  /*89e0*/  CS2R R4, SRZ ;  /* 0x0000000000047805 */ /* 0x000fe2000001ff00 */
[----:B------:R-:W-:Y:S01]  /*89f0*/  CS2R R8, SRZ ;  /* 0x0000000000087805 */ /* 0x000fe2000001ff00 */
[----:B------:R-:W2:Y:S04]  /*8a00*/  SHFL.IDX PT, R10, R6, RZ, 0x1c1f ;  /* 0x001c1fff060a7589 */ /* 0x000ea800000e0000 */
[----:B------:R3:W4:Y:S04]  /*8a10*/  SHFL.IDX PT, R15, R2, RZ, 0x1c1f ;  /* 0x001c1fff020f7589 */ /* 0x00072800000e0000 */
[----:B------:R5:W1:Y:S01]  /*8a20*/  SHFL.IDX PT, R14, R7, RZ, 0x1c1f ;  /* 0x001c1fff070e7589 */ /* 0x000a6200000e0000 */
[----:B---3--:R-:W-:Y:S01]  /*8a30*/  CS2R R2, SRZ ;  /* 0x0000000000027805 */ /* 0x008fe2000001ff00 */
[----:B-----5:R-:W-:Y:S01]  /*8a40*/  CS2R R6, SRZ ;  /* 0x0000000000067805 */ /* 0x020fe2000001ff00 */
[----:B------:R-:W-:Y:S05]  /*8a50*/  @P0 BRA `(.L_x_287) ;  /* 0x0000011000000947 */ /* 0x000fea0003800000 */
[----:B-12-4-:R-:W-:Y:S01]  /*8a60*/  ISETP.GE.AND P2, PT, R28, c[0x0][0x27c], PT ;  /* 0x00009f001c007a0c */ /* 0x016fe20003f46270 */
[C---:B------:R-:W-:Y:S01]  /*8a70*/  IMAD.SHL.U32 R0, R30.reuse, 0x2, RZ ;  /* 0x000000021e007824 */ /* 0x040fe200078e00ff */
[----:B------:R-:W-:-:S02]  /*8a80*/  ISETP.GE.AND P0, PT, R30, c[0x0][0x27c], PT ;  /* 0x00009f001e007a0c */ /* 0x000fc40003f06270 */
[----:B------:R-:W-:-:S04]  /*8a90*/  SHF.R.S32.HI R2, RZ, 0x1f, R30 ;  /* 0x0000001fff027819 */ /* 0x000fc8000001141e */
[----:B------:R-:W-:-:S05]  /*8aa0*/  SHF.L.U64.HI R2, R30, 0x1, R2 ;  /* 0x000000011e027819 */ /* 0x000fca0000010202 */
[----:B------:R-:W-:Y:S02]  /*8ab0*/  @!P2 IMAD.WIDE R4, R28, 0x2, R10 ;  /* 0x000000021c04a825 */ /* 0x000fe400078e020a */
[-C--:B------:R-:W-:Y:S02]  /*8ac0*/  @!P0 IADD3 R16, P4, R10, R0.reuse, RZ ;  /* 0x000000000a108210 */ /* 0x080fe40007f9e0ff */
[----:B------:R-:W-:Y:S01]  /*8ad0*/  @!P0 IADD3 R10, P3, R14, R0, RZ ;  /* 0x000000000e0a8210 */ /* 0x000fe20007f7e0ff */
[----:B------:R1:W5:Y:S01]  /*8ae0*/  @!P2 LD.E.64 R8, [R4.64] ;  /* 0x000000080408a980 */ /* 0x000362000c101b00 */
[----:B------:R-:W-:-:S04]  /*8af0*/  @!P2 IMAD.WIDE R18, R28, 0x2, R14 ;  /* 0x000000021c12a825 */ /* 0x000fc800078e020e */
[--C-:B------:R-:W-:Y:S01]  /*8b00*/  @!P0 IMAD.X R17, R11, 0x1, R2.reuse, P4 ;  /* 0x000000010b118824 */ /* 0x100fe200020e0602 */
[----:B------:R2:W5:Y:S01]  /*8b10*/  @!P2 LD.E.64 R6, [R18.64] ;  /* 0x000000081206a980 */ /* 0x000562000c101b00 */
[----:B------:R-:W-:Y:S02]  /*8b20*/  @!P0 IMAD.X R11, R15, 0x1, R2, P3 ;  /* 0x000000010f0b8824 */ /* 0x000fe400018e0602 */
[----:B------:R-:W-:-:S06]  /*8b30*/  CS2R R2, SRZ ;  /* 0x0000000000027805 */ /* 0x000fcc000001ff00 */
[----:B------:R2:W5:Y:S01]  /*8b40*/  @!P0 LD.E.64 R2, [R10.64] ;  /* 0x000000080a028980 */ /* 0x000562000c101b00 */
[----:B-1----:R-:W-:-:S06]  /*8b50*/  CS2R R4, SRZ ;  /* 0x0000000000047805 */ /* 0x002fcc000001ff00 */
[----:B------:R2:W5:Y:S02]  /*8b60*/  @!P0 LD.E.64 R4, [R16.64] ;  /* 0x0000000810048980 */ /* 0x000564000c101b00 */
.L_x_287:
[----:B-12-4-:R-:W-:Y:S05]  /*8b70*/  BSYNC B0 ;  /* 0x0000000000007941 */ /* 0x016fea0003800000 */
.L_x_286:
[----:B-----5:R-:W-:Y:S01]  /*8b80*/  IMAD.MOV.U32 R18, RZ, RZ, R8 ;  /* 0x000000ffff127224 */ /* 0x020fe200078e0008 */
[--C-:B------:R-:W-:Y:S01]  /*8b90*/  SHF.R.U64 R0, R8, 0x10, R9.reuse ;  /* 0x0000001008007819 */ /* 0x100fe20000001209 */
[--C-:B------:R-:W-:Y:S01]  /*8ba0*/  IMAD.MOV.U32 R17, RZ, RZ, R9.reuse ;  /* 0x000000ffff117224 */ /* 0x100fe200078e0009 */
[----:B------:R-:W-:Y:S01]  /*8bb0*/  SHF.R.U32.HI R14, RZ, 0x10, R9 ;  /* 0x00000010ff0e7819 */ /* 0x000fe20000011609 */
[----:B------:R-:W-:Y:S01]  /*8bc0*/  IMAD.MOV.U32 R15, RZ, RZ, R5 ;  /* 0x000000ffff0f7224 */ /* 0x000fe200078e0005 */
[----:B------:R-:W-:Y:S01]  /*8bd0*/  PRMT R19, R0, 0x5410, R18 ;  /* 0x0000541000137816 */ /* 0x000fe20000000012 */
[----:B------:R-:W-:Y:S01]  /*8be0*/  IMAD R0, R26, -0x80, R13 ;  /* 0xffffff801a007824 */ /* 0x000fe200078e020d */
[----:B------:R-:W-:Y:S01]  /*8bf0*/  PRMT R20, R14, 0x5410, R17 ;  /* 0x000054100e147816 */ /* 0x000fe20000000011 */
[----:B------:R-:W-:Y:S01]  /*8c00*/  IMAD.MOV.U32 R16, RZ, RZ, R4 ;  /* 0x000000ffff107224 */ /* 0x000fe200078e0004 */
[----:B------:R-:W-:Y:S01]  /*8c10*/  SHF.R.U64 R12, R4, 0x10, R5 ;  /* 0x00000010040c7819 */ /* 0x000fe20000001205 */
[----:B------:R-:W-:Y:S01]  /*8c20*/  IMAD.MOV.U32 R11, RZ, RZ, R6 ;  /* 0x000000ffff0b7224 */ /* 0x000fe200078e0006 */
[----:B------:R-:W-:Y:S01]  /*8c30*/  IMNMX R17, R0, 0x80, PT ;  /* 0x0000008000117817 */ /* 0x000fe20003800200 */
[----:B------:R-:W-:Y:S01]  /*8c40*/  IMAD.MOV.U32 R10, RZ, RZ, R7 ;  /* 0x000000ffff0a7224 */ /* 0x000fe200078e0007 */
[----:B------:R-:W-:Y:S01]  /*8c50*/  SHF.R.U32.HI R9, RZ, 0x10, R5 ;  /* 0x00000010ff097819 */ /* 0x000fe20000011605 */
[----:B------:R-:W-:-:S04]  /*8c60*/  DEPBAR.LE SB0, 0x1 ;  /* 0x000080400000791a */ /* 0x000fc80000000000 */
[----:B------:R-:W-:Y:S01]  /*8c70*/  BAR.SYNC.DEFER_BLOCKING 0x0 ;  /* 0x0000000000007b1d */ /* 0x000fe20000010000 */
[----:B------:R-:W-:Y:S02]  /*8c80*/  ISETP.GE.AND P0, PT, R25, R17, PT ;  /* 0x000000111900720c */ /* 0x000fe40003f06270 */
[----:B------:R-:W-:Y:S01]  /*8c90*/  SHF.R.U64 R8, R6, 0x10, R7 ;  /* 0x0000001006087819 */ /* 0x000fe20000001207 */
[----:B------:R-:W-:Y:S01]  /*8ca0*/  IMAD.MOV.U32 R6, RZ, RZ, R3 ;  /* 0x000000ffff067224 */ /* 0x000fe200078e0003 */
[----:B------:R-:W-:Y:S01]  /*8cb0*/  SHF.R.U32.HI R5, RZ, 0x10, R7 ;  /* 0x00000010ff057819 */ /* 0x000fe20000011607 */
[----:B------:R-:W-:Y:S01]  /*8cc0*/  IMAD.MOV.U32 R7, RZ, RZ, R2 ;  /* 0x000000ffff077224 */ /* 0x000fe200078e0002 */
[--C-:B------:R-:W-:Y:S01]  /*8cd0*/  SHF.R.U64 R4, R2, 0x10, R3.reuse ;  /* 0x0000001002047819 */ /* 0x100fe20000001203 */
[----:B------:R-:W-:Y:S01]  /*8ce0*/  BSSY B1, `(.L_x_288) ;  /* 0x000005b000017945 */ /* 0x000fe20003800000 */
[----:B------:R-:W-:Y:S02]  /*8cf0*/  SHF.R.U32.HI R2, RZ, 0x10, R3 ;  /* 0x00000010ff027819 */ /* 0x000fe40000011603 */
[----:B------:R-:W-:-:S02]  /*8d00*/  PRMT R23, R12, 0x5410, R16 ;  /* 0x000054100c177816 */ /* 0x000fc40000000010 */
[----:B------:R-:W-:Y:S02]  /*8d10*/  PRMT R24, R9, 0x5410, R15 ;  /* 0x0000541009187816 */ /* 0x000fe4000000000f */
[----:B------:R-:W-:Y:S02]  /*8d20*/  PRMT R16, R11, 0x5410, R8 ;  /* 0x000054100b107816 */ /* 0x000fe40000000008 */
[----:B------:R-:W-:Y:S02]  /*8d30*/  PRMT R18, R5, 0x5410, R10 ;  /* 0x0000541005127816 */ /* 0x000fe4000000000a */
[----:B------:R-:W-:Y:S02]  /*8d40*/  PRMT R21, R7, 0x5410, R4 ;  /* 0x0000541007157816 */ /* 0x000fe40000000004 */
[----:B------:R-:W-:Y:S01]  /*8d50*/  PRMT R22, R2, 0x5410, R6 ;  /* 0x0000541002167816 */ /* 0x000fe20000000006 */
[----:B------:R-:W-:Y:S05]  /*8d60*/  @P0 BRA `(.L_x_289) ;  /* 0x0000052000000947 */ /* 0x000fea0003800000 */
[----:B------:R-:W-:Y:S01]  /*8d70*/  ISETP.GE.AND P0, PT, R28, c[0x0][0x27c], PT ;  /* 0x00009f001c007a0c */ /* 0x000fe20003f06270 */
[----:B------:R-:W-:-:S12]  /*8d80*/  BSSY B0, `(.L_x_290) ;  /* 0x0000028000007945 */ /* 0x000fd80003800000 */
[----:B------:R-:W-:Y:S05]  /*8d90*/  @P0 BRA `(.L_x_291) ;  /* 0x0000026000000947 */ /* 0x000fea0003800000 */
[----:B------:R-:W1:Y:S01]  /*8da0*/  LDS.128 R4, [R81+0x5000] ;  /* 0x0050000051047984 */ /* 0x000e620000000c00 */
[--C-:B------:R-:W-:Y:S02]  /*8db0*/  HADD2.F32 R9, -RZ, R16.reuse.H0_H0 ;  /* 0x20000010ff097230 */ /* 0x100fe40000004100 */
[----:B------:R-:W-:Y:S02]  /*8dc0*/  HADD2.F32 R0, -RZ, R16.H1_H1 ;  /* 0x30000010ff007230 */ /* 0x000fe40000004100 */
[--C-:B------:R-:W-:Y:S02]  /*8dd0*/  HADD2.F32 R3, -RZ, R19.reuse.H1_H1 ;  /* 0x30000013ff037230 */ /* 0x100fe40000004100 */
[----:B------:R-:W-:Y:S02]  /*8de0*/  HADD2.F32 R2, -RZ, R19.H0_H0 ;  /* 0x20000013ff027230 */ /* 0x000fe40000004100 */
[--C-:B-1----:R-:W-:Y:S02]  /*8df0*/  HADD2.F32 R10, -RZ, R4.reuse.H0_H0 ;  /* 0x20000004ff0a7230 */ /* 0x102fe40000004100 */
[----:B------:R-:W-:-:S02]  /*8e00*/  HADD2.F32 R8, -RZ, R4.H1_H1 ;  /* 0x30000004ff087230 */ /* 0x000fc40000004100 */
[--C-:B------:R-:W-:Y:S01]  /*8e10*/  HADD2.F32 R4, -RZ, R5.reuse.H0_H0 ;  /* 0x20000005ff047230 */ /* 0x100fe20000004100 */
[-C--:B------:R-:W-:Y:S01]  /*8e20*/  FMUL.FTZ R13, R10, R9.reuse ;  /* 0x000000090a0d7220 */ /* 0x080fe20000410000 */
[----:B------:R-:W-:Y:S01]  /*8e30*/  HADD2.F32 R5, -RZ, R5.H1_H1 ;  /* 0x30000005ff057230 */ /* 0x000fe20000004100 */
[----:B------:R-:W-:Y:S01]  /*8e40*/  FMUL.FTZ R14, R8, R9 ;  /* 0x00000009080e7220 */ /* 0x000fe20000410000 */
[--C-:B------:R-:W-:Y:S02]  /*8e50*/  HADD2.F32 R12, -RZ, R6.reuse.H0_H0 ;  /* 0x20000006ff0c7230 */ /* 0x100fe40000004100 */
[----:B------:R-:W-:Y:S01]  /*8e60*/  HADD2.F32 R11, -RZ, R6.H1_H1 ;  /* 0x30000006ff0b7230 */ /* 0x000fe20000004100 */
[-C--:B------:R-:W-:Y:S01]  /*8e70*/  FMUL.FTZ R9, R5, R0.reuse ;  /* 0x0000000005097220 */ /* 0x080fe20000410000 */
[--C-:B------:R-:W-:Y:S01]  /*8e80*/  HADD2.F32 R6, -RZ, R7.reuse.H0_H0 ;  /* 0x20000007ff067230 */ /* 0x100fe20000004100 */
[----:B------:R-:W-:Y:S01]  /*8e90*/  FMUL.FTZ R0, R4, R0 ;  /* 0x0000000004007220 */ /* 0x000fe20000410000 */
[----:B------:R-:W-:Y:S01]  /*8ea0*/  HADD2.F32 R7, -RZ, R7.H1_H1 ;  /* 0x30000007ff077230 */ /* 0x000fe20000004100 */
[----:B------:R-:W-:-:S02]  /*8eb0*/  FFMA.FTZ R15, R10, R3, -R14 ;  /* 0x000000030a0f7223 */ /* 0x000fc4000001080e */
[----:B------:R-:W-:Y:S01]  /*8ec0*/  FFMA.FTZ R14, R8, R3, R13 ;  /* 0x00000003080e7223 */ /* 0x000fe2000001000d */
[----:B------:R-:W-:Y:S01]  /*8ed0*/  HADD2.F32 R3, -RZ, R20.H1_H1 ;  /* 0x30000014ff037230 */ /* 0x000fe20000004100 */
[-C--:B------:R-:W-:Y:S01]  /*8ee0*/  FFMA.FTZ R13, R4, R2.reuse, -R9 ;  /* 0x00000002040d7223 */ /* 0x080fe20000010809 */
[--C-:B------:R-:W-:Y:S01]  /*8ef0*/  HADD2.F32 R4, -RZ, R18.reuse.H1_H1 ;  /* 0x30000012ff047230 */ /* 0x100fe20000004100 */
[----:B------:R-:W-:Y:S01]  /*8f00*/  FFMA.FTZ R10, R5, R2, R0 ;  /* 0x00000002050a7223 */ /* 0x000fe20000010000 */
[----:B------:R-:W-:Y:S02]  /*8f10*/  HADD2.F32 R0, -RZ, R18.H0_H0 ;  /* 0x20000012ff007230 */ /* 0x000fe40000004100 */
[----:B------:R-:W-:Y:S01]  /*8f20*/  HADD2.F32 R2, -RZ, R20.H0_H0 ;  /* 0x20000014ff027230 */ /* 0x000fe20000004100 */
[----:B------:R-:W-:Y:S02]  /*8f30*/  FMUL.FTZ R9, R11, R4 ;  /* 0x000000040b097220 */ /* 0x000fe40000410000 */
[----:B------:R-:W-:-:S02]  /*8f40*/  FMUL.FTZ R8, R7, R0 ;  /* 0x0000000007087220 */ /* 0x000fc40000410000 */
[----:B------:R-:W-:Y:S02]  /*8f50*/  FMUL.FTZ R4, R12, R4 ;  /* 0x000000040c047220 */ /* 0x000fe40000410000 */
[----:B------:R-:W-:Y:S02]  /*8f60*/  FMUL.FTZ R5, R6, R0 ;  /* 0x0000000006057220 */ /* 0x000fe40000410000 */
[-C--:B------:R-:W-:Y:S02]  /*8f70*/  FFMA.FTZ R9, R12, R3.reuse, -R9 ;  /* 0x000000030c097223 */ /* 0x080fe40000010809 */
[-C--:B------:R-:W-:Y:S02]  /*8f80*/  FFMA.FTZ R0, R6, R2.reuse, -R8 ;  /* 0x0000000206007223 */ /* 0x080fe40000010808 */
[----:B------:R-:W-:Y:S01]  /*8f90*/  FFMA.FTZ R3, R11, R3, R4 ;  /* 0x000000030b037223 */ /* 0x000fe20000010004 */
[----:B------:R-:W-:Y:S01]  /*8fa0*/  F2FP.PACK_AB R4, R14, R15 ;  /* 0x0000000f0e04723e */ /* 0x000fe200000000ff */
[----:B------:R-:W-:Y:S01]  /*8fb0*/  FFMA.FTZ R2, R7, R2, R5 ;  /* 0x0000000207027223 */ /* 0x000fe20000010005 */
[----:B------:R-:W-:-:S02]  /*8fc0*/  F2FP.PACK_AB R5, R10, R13 ;  /* 0x0000000d0a05723e */ /* 0x000fc400000000ff */
[----:B------:R-:W-:Y:S02]  /*8fd0*/  F2FP.PACK_AB R6, R3, R9 ;  /* 0x000000090306723e */ /* 0x000fe400000000ff */
[----:B------:R-:W-:-:S05]  /*8fe0*/  F2FP.PACK_AB R7, R2, R0 ;  /* 0x000000000207723e */ /* 0x000fca00000000ff */
[----:B------:R1:W-:Y:S02]  /*8ff0*/  STS.128 [R81+0x5000], R4 ;  /* 0x0050000451007388 */ /* 0x0003e40000000c00 */
.L_x_291:
[----:B------:R-:W-:Y:S05]  /*9000*/  BSYNC B0 ;  /* 0x0000000000007941 */ /* 0x000fea0003800000 */
.L_x_290:
[----:B------:R-:W-:-:S13]  /*9010*/  ISETP.GE.AND P0, PT, R30, c[0x0][0x27c], PT ;  /* 0x00009f001e007a0c */ /* 0x000fda0003f06270 */
[----:B------:R-:W-:Y:S05]  /*9020*/  @P0 BRA `(.L_x_289) ;  /* 0x0000026000000947 */ /* 0x000fea0003800000 */
[----:B-1----:R-:W1:Y:S01]  /*9030*/  LDS.128 R4, [R82+0x5000] ;  /* 0x0050000052047984 */ /* 0x002e620000000c00 */
        /* <DEDUP_REMOVED lines=37> */
.L_x_289:
[----:B------:R-:W-:Y:S05]  /*9290*/  BSYNC B1 ;  /* 0x0000000000017941 */ /* 0x000fea0003800000 */
.L_x_288:
[----:B------:R-:W-:Y:S01]  /*92a0*/  ISETP.GE.AND P0, PT, R141, R17, PT ;  /* 0x000000118d00720c */ /* 0x000fe20003f06270 */
[----:B------:R-:W-:-:S12]  /*92b0*/  BSSY B1, `(.L_x_292) ;  /* 0x0000054000017945 */ /* 0x000fd80003800000 */
[----:B------:R-:W-:Y:S05]  /*92c0*/  @P0 BRA `(.L_x_293) ;  /* 0x0000052000000947 */ /* 0x000fea0003800000 */
[----:B------:R-:W-:Y:S01]  /*92d0*/  ISETP.GE.AND P0, PT, R28, c[0x0][0x27c], PT ;  /* 0x00009f001c007a0c */ /* 0x000fe20003f06270 */
[----:B------:R-:W-:-:S12]  /*92e0*/  BSSY B0, `(.L_x_294) ;  /* 0x0000028000007945 */ /* 0x000fd80003800000 */
        /* <DEDUP_REMOVED lines=9> */
[C---:B------:R-:W-:Y:S01]  /*9380*/  FMUL.FTZ R13, R9.reuse, R10 ;  /* 0x0000000a090d7220 */ /* 0x040fe20000410000 */
[----:B------:R-:W-:Y:S01]  /*9390*/  HADD2.F32 R5, -RZ, R5.H1_H1 ;  /* 0x30000005ff057230 */ /* 0x000fe20000004100 */
[----:B------:R-:W-:Y:S01]  /*93a0*/  FMUL.FTZ R14, R9, R8 ;  /* 0x00000008090e7220 */ /* 0x000fe20000410000 */
[--C-:B------:R-:W-:Y:S02]  /*93b0*/  HADD2.F32 R12, -RZ, R6.reuse.H0_H0 ;  /* 0x20000006ff0c7230 */ /* 0x100fe40000004100 */
[----:B------:R-:W-:Y:S01]  /*93c0*/  HADD2.F32 R11, -RZ, R6.H1_H1 ;  /* 0x30000006ff0b7230 */ /* 0x000fe20000004100 */
[C---:B------:R-:W-:Y:S01]  /*93d0*/  FMUL.FTZ R9, R0.reuse, R5 ;  /* 0x0000000500097220 */ /* 0x040fe20000410000 */
[--C-:B------:R-:W-:Y:S01]  /*93e0*/  HADD2.F32 R6, -RZ, R7.reuse.H0_H0 ;  /* 0x20000007ff067230 */ /* 0x100fe20000004100 */
[----:B------:R-:W-:Y:S01]  /*93f0*/  FMUL.FTZ R0, R0, R4 ;  /* 0x0000000400007220 */ /* 0x000fe20000410000 */
[----:B------:R-:W-:Y:S01]  /*9400*/  HADD2.F32 R7, -RZ, R7.H1_H1 ;  /* 0x30000007ff077230 */ /* 0x000fe20000004100 */
[----:B------:R-:W-:-:S02]  /*9410*/  FFMA.FTZ R15, R3, R10, -R14 ;  /* 0x0000000a030f7223 */ /* 0x000fc4000001080e */
[----:B------:R-:W-:Y:S01]  /*9420*/  FFMA.FTZ R14, R3, R8, R13 ;  /* 0x00000008030e7223 */ /* 0x000fe2000001000d */
[----:B------:R-:W-:Y:S01]  /*9430*/  HADD2.F32 R3, -RZ, R20.H1_H1 ;  /* 0x30000014ff037230 */ /* 0x000fe20000004100 */
[C---:B------:R-:W-:Y:S01]  /*9440*/  FFMA.FTZ R13, R2.reuse, R4, -R9 ;  /* 0x00000004020d7223 */ /* 0x040fe20000010809 */
        /* <DEDUP_REMOVED lines=8> */
[C---:B------:R-:W-:Y:S02]  /*94d0*/  FFMA.FTZ R9, R3.reuse, R12, -R9 ;  /* 0x0000000c03097223 */ /* 0x040fe40000010809 */
[----:B------:R-:W-:Y:S02]  /*94e0*/  FFMA.FTZ R0, R2, R6, -R8 ;  /* 0x0000000602007223 */ /* 0x000fe40000010808 */
[----:B------:R-:W-:Y:S01]  /*94f0*/  FFMA.FTZ R3, R3, R11, R4 ;  /* 0x0000000b03037223 */ /* 0x000fe20000010004 */
[----:B------:R-:W-:Y:S01]  /*9500*/  F2FP.PACK_AB R4, R14, R15 ;  /* 0x0000000f0e04723e */ /* 0x000fe200000000ff */
[----:B------:R-:W-:Y:S01]  /*9510*/  FFMA.FTZ R2, R2, R7, R5 ;  /* 0x0000000702027223 */ /* 0x000fe20000010005 */
[----:B------:R-:W-:-:S02]  /*9520*/  F2FP.PACK_AB R5, R10, R13 ;  /* 0x0000000d0a05723e */ /* 0x000fc400000000ff */
[----:B------:R-:W-:Y:S02]  /*9530*/  F2FP.PACK_AB R6, R3, R9 ;  /* 0x000000090306723e */ /* 0x000fe400000000ff */
[----:B------:R-:W-:-:S05]  /*9540*/  F2FP.PACK_AB R7, R2, R0 ;  /* 0x000000000207723e */ /* 0x000fca00000000ff */
[----:B------:R1:W-:Y:S02]  /*9550*/  STS.128 [R81+0x6000], R4 ;  /* 0x0060000451007388 */ /* 0x0003e40000000c00 */
.L_x_295:
[----:B------:R-:W-:Y:S05]  /*9560*/  BSYNC B0 ;  /* 0x0000000000007941 */ /* 0x000fea0003800000 */
.L_x_294:
        /* <DEDUP_REMOVED lines=40> */
.L_x_293:
[----:B------:R-:W-:Y:S05]  /*97f0*/  BSYNC B1 ;  /* 0x0000000000017941 */ /* 0x000fea0003800000 */
.L_x_292:
        /* <DEDUP_REMOVED lines=44> */
.L_x_299:
[----:B------:R-:W-:Y:S05]  /*9ac0*/  BSYNC B0 ;  /* 0x0000000000007941 */ /* 0x000fea0003800000 */
.L_x_298:
        /* <DEDUP_REMOVED lines=40> */
.L_x_297:
[----:B------:R-:W-:Y:S05]  /*9d50*/  BSYNC B1 ;  /* 0x0000000000017941 */ /* 0x000fea0003800000 */
.L_x_296:
[----:B------:R-:W-:-:S13]  /*9d60*/  ISETP.GE.AND P0, PT, R49, R17, PT ;  /* 0x000000113100720c */ /* 0x000fda0003f06270 */
        /* <DEDUP_REMOVED lines=42> */
.L_x_302:
[----:B------:R-:W-:Y:S05]  /*a010*/  BSYNC B0 ;  /* 0x0000000000007941 */ /* 0x000fea0003800000 */
.L_x_301:
        /* <DEDUP_REMOVED lines=39> */
[----:B------:R1:W-:Y:S01]  /*a290*/  STS.128 [R82+0x8000], R4 ;  /* 0x0080000452007388 */ /* 0x0003e20000000c00 */
[----:B------:R-:W-:Y:S05]  /*a2a0*/  BRA `(.L_x_300) ;  /* 0x000019b000007947 */ /* 0x000fea0003800000 */
.L_x_285:
[----:B------:R-:W-:Y:S01]  /*a2b0*/  ISETP.GE.AND P0, PT, R3, R13, PT ;  /* 0x0000000d0300720c */ /* 0x000fe20003f06270 */
[----:B------:R-:W1:Y:S01]  /*a2c0*/  SHFL.IDX PT, R15, R0, RZ, 0x1c1f ;  /* 0x001c1fff000f7589 */ /* 0x000e6200000e0000 */
[----:B------:R-:W-:Y:S01]  /*a2d0*/  BSSY B0, `(.L_x_303) ;  /* 0x0000014000007945 */ /* 0x000fe20003800000 */
[----:B------:R-:W-:Y:S01]  /*a2e0*/  CS2R R4, SRZ ;  /* 0x0000000000047805 */ /* 0x000fe2000001ff00 */
[----:B------:R-:W-:Y:S01]  /*a2f0*/  CS2R R10, SRZ ;  /* 0x00000000000a7805 */ /* 0x000fe2000001ff00 */
[----:B------:R-:W2:Y:S01]  /*a300*/  SHFL.IDX PT, R14, R6, RZ, 0x1c1f ;  /* 0x001c1fff060e7589 */ /* 0x000ea200000e0000 */
[----:B------:R-:W-:-:S03]  /*a310*/  CS2R R8, SRZ ;  /* 0x0000000000087805 */ /* 0x000fc6000001ff00 */
[----:B------:R-:W3:Y:S04]  /*a320*/  SHFL.IDX PT, R16, R2, RZ, 0x1c1f ;  /* 0x001c1fff02107589 */ /* 0x000ee800000e0000 */
[----:B------:R4:W1:Y:S02]  /*a330*/  SHFL.IDX PT, R12, R7, RZ, 0x1c1f ;  /* 0x001c1fff070c7589 */ /* 0x00086400000e0000 */
[----:B----4-:R-:W-:Y:S01]  /*a340*/  CS2R R6, SRZ ;  /* 0x0000000000067805 */ /* 0x010fe2000001ff00 */
[----:B------:R-:W-:Y:S05]  /*a350*/  @P0 BRA `(.L_x_304) ;  /* 0x000000b000000947 */ /* 0x000fea0003800000 */
[C---:B-123--:R-:W-:Y:S01]  /*a360*/  ISETP.GE.AND P0, PT, R32.reuse, c[0x0][0x27c], PT ;  /* 0x00009f0020007a0c */ /* 0x04efe20003f06270 */
[C---:B------:R-:W-:Y:S01]  /*a370*/  IMAD.SHL.U32 R2, R32.reuse, 0x2, RZ ;  /* 0x0000000220027824 */ /* 0x040fe200078e00ff */
[----:B------:R-:W-:Y:S01]  /*a380*/  SHF.L.U64.HI R0, R32, 0x1, R33 ;  /* 0x0000000120007819 */ /* 0x000fe20000010221 */
[----:B------:R-:W-:-:S03]  /*a390*/  CS2R R6, SRZ ;  /* 0x0000000000067805 */ /* 0x000fc6000001ff00 */
[-C--:B------:R-:W-:Y:S02]  /*a3a0*/  IADD3 R14, P3, R14, R2.reuse, RZ ;  /* 0x000000020e0e7210 */ /* 0x080fe40007f7e0ff */
[----:B------:R-:W-:-:S03]  /*a3b0*/  IADD3 R2, P2, R12, R2, RZ ;  /* 0x000000020c027210 */ /* 0x000fc60007f5e0ff */
[--C-:B------:R-:W-:Y:S02]  /*a3c0*/  IMAD.X R15, R15, 0x1, R0.reuse, P3 ;  /* 0x000000010f0f7824 */ /* 0x100fe400018e0600 */
[----:B------:R-:W-:Y:S01]  /*a3d0*/  IMAD.X R3, R16, 0x1, R0, P2 ;  /* 0x0000000110037824 */ /* 0x000fe200010e0600 */
[----:B------:R-:W-:Y:S05]  /*a3e0*/  @P0 BRA `(.L_x_304) ;  /* 0x0000002000000947 */ /* 0x000fea0003800000 */
[----:B------:R1:W5:Y:S04]  /*a3f0*/  LD.E.128 R8, [R14.64] ;  /* 0x000000080e087980 */ /* 0x000368000c101d00 */
[----:B------:R1:W5:Y:S02]  /*a400*/  LD.E.128 R4, [R2.64] ;  /* 0x0000000802047980 */ /* 0x000364000c101d00 */
.L_x_304:
[----:B-123--:R-:W-:Y:S05]  /*a410*/  BSYNC B0 ;  /* 0x0000000000007941 */ /* 0x00efea0003800000 */
.L_x_303:
[--C-:B-----5:R-:W-:Y:S01]  /*a420*/  IMAD.MOV.U32 R18, RZ, RZ, R9.reuse ;  /* 0x000000ffff127224 */ /* 0x120fe200078e0009 */
[----:B------:R-:W-:Y:S01]  /*a430*/  SHF.R.U32.HI R0, RZ, 0x10, R9 ;  /* 0x00000010ff007819 */ /* 0x000fe20000011609 */
[----:B------:R-:W-:Y:S01]  /*a440*/  IMAD.MOV.U32 R16, RZ, RZ, R10 ;  /* 0x000000ffff107224 */ /* 0x000fe200078e000a */
[----:B------:R-:W-:Y:S01]  /*a450*/  ISETP.GE.AND P0, PT, R32, c[0x0][0x27c], PT ;  /* 0x00009f0020007a0c */ /* 0x000fe20003f06270 */
[----:B------:R-:W-:Y:S01]  /*a460*/  IMAD.MOV.U32 R15, RZ, RZ, R11 ;  /* 0x000000ffff0f7224 */ /* 0x000fe200078e000b */
[----:B------:R-:W-:Y:S01]  /*a470*/  PRMT R44, R18, 0x5410, R0 ;  /* 0x00005410122c7816 */ /* 0x000fe20000000000 */
[----:B------:R-:W-:Y:S01]  /*a480*/  IMAD R0, R26, -0x80, R13 ;  /* 0xffffff801a007824 */ /* 0x000fe200078e020d */
[----:B------:R-:W-:Y:S01]  /*a490*/  SHF.R.U64 R17, R8, 0x10, R9 ;  /* 0x0000001008117819 */ /* 0x000fe20000001209 */
[----:B------:R-:W-:Y:S01]  /*a4a0*/  IMAD.MOV.U32 R12, RZ, RZ, R4 ;  /* 0x000000ffff0c7224 */ /* 0x000fe200078e0004 */
[--C-:B------:R-:W-:Y:S01]  /*a4b0*/  SHF.R.U64 R14, R10, 0x10, R11.reuse ;  /* 0x000000100a0e7819 */ /* 0x100fe2000000120b */
[----:B------:R-:W-:Y:S01]  /*a4c0*/  IMAD.MOV.U32 R19, RZ, RZ, R8 ;  /* 0x000000ffff137224 */ /* 0x000fe200078e0008 */
[----:B------:R-:W-:Y:S01]  /*a4d0*/  IMNMX R39, R0, 0x80, PT ;  /* 0x0000008000277817 */ /* 0x000fe20003800200 */
[----:B------:R-:W-:Y:S01]  /*a4e0*/  IMAD.MOV.U32 R8, RZ, RZ, R6 ;  /* 0x000000ffff087224 */ /* 0x000fe200078e0006 */
[----:B------:R-:W-:Y:S01]  /*a4f0*/  SHF.R.U32.HI R10, RZ, 0x10, R11 ;  /* 0x00000010ff0a7819 */ /* 0x000fe2000001160b */
[----:B------:R-:W-:Y:S01]  /*a500*/  IMAD.MOV.U32 R11, RZ, RZ, R5 ;  /* 0x000000ffff0b7224 */ /* 0x000fe200078e0005 */
[----:B------:R-:W-:Y:S01]  /*a510*/  ISETP.GE.OR P2, PT, R25, R39, P0 ;  /* 0x000000271900720c */ /* 0x000fe20000746670 */
[----:B------:R-:W-:-:S04]  /*a520*/  DEPBAR.LE SB0, 0x1 ;  /* 0x000080400000791a */ /* 0x000fc80000000000 */
[--C-:B------:R-:W-:Y:S01]  /*a530*/  SHF.R.U64 R9, R4, 0x10, R5.reuse ;  /* 0x0000001004097819 */ /* 0x100fe20000001205 */
[----:B------:R-:W-:Y:S01]  /*a540*/  BSSY B0, `(.L_x_305) ;  /* 0x0000064000007945 */ /* 0x000fe20003800000 */
[----:B------:R-:W-:Y:S01]  /*a550*/  SHF.R.U32.HI R4, RZ, 0x10, R5 ;  /* 0x00000010ff047819 */ /* 0x000fe20000011605 */
[--C-:B------:R-:W-:Y:S01]  /*a560*/  IMAD.MOV.U32 R5, RZ, RZ, R7.reuse ;  /* 0x000000ffff057224 */ /* 0x100fe200078e0007 */
[--C-:B------:R-:W-:Y:S02]  /*a570*/  SHF.R.U64 R3, R6, 0x10, R7.reuse ;  /* 0x0000001006037819 */ /* 0x100fe40000001207 */
[----:B------:R-:W-:Y:S02]  /*a580*/  SHF.R.U32.HI R2, RZ, 0x10, R7 ;  /* 0x00000010ff027819 */ /* 0x000fe40000011607 */
[----:B------:R-:W-:Y:S02]  /*a590*/  PRMT R41, R19, 0x5410, R11 ;  /* 0x0000541013297816 */ /* 0x000fe4000000000b */
[----:B------:R-:W-:-:S02]  /*a5a0*/  PRMT R42, R4, 0x5410, R17 ;  /* 0x00005410042a7816 */ /* 0x000fc40000000011 */
[----:B------:R-:W-:Y:S02]  /*a5b0*/  PRMT R46, R14, 0x5410, R16 ;  /* 0x000054100e2e7816 */ /* 0x000fe40000000010 */
[----:B------:R-:W-:Y:S02]  /*a5c0*/  PRMT R47, R10, 0x5410, R15 ;  /* 0x000054100a2f7816 */ /* 0x000fe4000000000f */
[----:B------:R-:W-:Y:S02]  /*a5d0*/  PRMT R40, R9, 0x5410, R12 ;  /* 0x0000541009287816 */ /* 0x000fe4000000000c */
[----:B------:R-:W-:Y:S02]  /*a5e0*/  PRMT R43, R8, 0x5410, R3 ;  /* 0x00005410082b7816 */ /* 0x000fe40000000003 */
[----:B------:R-:W-:Y:S01]  /*a5f0*/  PRMT R45, R2, 0x5410, R5 ;  /* 0x00005410022d7816 */ /* 0x000fe20000000005 */
[----:B------:R-:W-:Y:S06]  /*a600*/  BAR.SYNC.DEFER_BLOCKING 0x0 ;  /* 0x0000000000007b1d */ /* 0x000fec0000010000 */
[----:B------:R-:W-:Y:S05]  /*a610*/  @P2 BRA `(.L_x_306) ;  /* 0x0000056000002947 */ /* 0x000fea0003800000 */
[----:B------:R-:W2:Y:S04]  /*a620*/  LDL R21, [R1+0x54] ;  /* 0x0000540001157983 */ /* 0x000ea80000100800 */
[----:B------:R-:W3:Y:S01]  /*a630*/  LDL R20, [R1+0x5c] ;  /* 0x00005c0001147983 */ /* 0x000ee20000100800 */
[----:B------:R-:W-:Y:S01]  /*a640*/  IADD3 R2, R32, c[0x0][0x27c], RZ ;  /* 0x00009f0020027a10 */ /* 0x000fe20007ffe0ff */
[----:B------:R-:W-:Y:S01]  /*a650*/  HADD2.F32 R13, -RZ, R41.H0_H0 ;  /* 0x20000029ff0d7230 */ /* 0x000fe20000004100 */
[----:B--2---:R-:W-:-:S02]  /*a660*/  LOP3.LUT R0, R21, 0x38, R32, 0xf8, !PT ;  /* 0x0000003815007812 */ /* 0x004fc400078ef820 */
[----:B------:R-:W-:Y:S02]  /*a670*/  LOP3.LUT R2, R21, 0x38, R2, 0xf8, !PT ;  /* 0x0000003815027812 */ /* 0x000fe400078ef802 */
[----:B---3--:R-:W-:-:S04]  /*a680*/  LOP3.LUT R0, R154, R0, R20, 0xf6, !PT ;  /* 0x000000009a007212 */ /* 0x008fc800078ef614 */
[----:B------:R-:W-:Y:S02]  /*a690*/  LEA R28, R0, 0x5100, 0x1 ;  /* 0x00005100001c7811 */ /* 0x000fe400078e08ff */
[----:B------:R-:W-:Y:S01]  /*a6a0*/  LOP3.LUT R0, R2, R20, RZ, 0x3c, !PT ;  /* 0x0000001402007212 */ /* 0x000fe200078e3cff */
[----:B------:R-:W-:Y:S02]  /*a6b0*/  HADD2.F32 R2, -RZ, R40.H1_H1 ;  /* 0x30000028ff027230 */ /* 0x000fe40000004100 */
[----:B------:R-:W1:Y:S01]  /*a6c0*/  LDS.128 R4, [R28] ;  /* 0x000000001c047984 */ /* 0x000e620000000c00 */
[----:B------:R-:W-:-:S04]  /*a6d0*/  IADD3 R0, R154, R0, RZ ;  /* 0x000000009a007210 */ /* 0x000fc80007ffe0ff */
[----:B------:R-:W-:Y:S01]  /*a6e0*/  SHF.L.U32 R27, R0, 0x1, RZ ;  /* 0x00000001001b7819 */ /* 0x000fe200000006ff */
[----:B------:R-:W-:-:S04]  /*a6f0*/  HADD2.F32 R0, -RZ, R40.H0_H0 ;  /* 0x20000028ff007230 */ /* 0x000fc80000004100 */
[----:B------:R-:W2:Y:S01]  /*a700*/  LDS.128 R8, [R27+0x5100] ;  /* 0x005100001b087984 */ /* 0x000ea20000000c00 */
[--C-:B-1----:R-:W-:Y:S02]  /*a710*/  HADD2.F32 R17, -RZ, R4.reuse.H0_H0 ;  /* 0x20000004ff117230 */ /* 0x102fe40000004100 */
[----:B------:R-:W-:Y:S02]  /*a720*/  HADD2.F32 R16, -RZ, R4.H1_H1 ;  /* 0x30000004ff107230 */ /* 0x000fe40000004100 */
[--C-:B------:R-:W-:Y:S02]  /*a730*/  HADD2.F32 R23, -RZ, R7.reuse.H0_H0 ;  /* 0x20000007ff177230 */ /* 0x100fe40000004100 */
[----:B------:R-:W-:Y:S01]  /*a740*/  HADD2.F32 R22, -RZ, R7.H1_H1 ;  /* 0x30000007ff167230 */ /* 0x000fe20000004100 */
[----:B------:R-:W-:Y:S01]  /*a750*/  FMUL.FTZ R7, R17, R2 ;  /* 0x0000000211077220 */ /* 0x000fe20000410000 */
[----:B------:R-:W-:Y:S02]  /*a760*/  HADD2.F32 R19, -RZ, R5.H0_H0 ;  /* 0x20000005ff137230 */ /* 0x000fe40000004100 */
[----:B--2---:R-:W-:-:S02]  /*a770*/  HADD2.F32 R4, -RZ, R8.H0_H0 ;  /* 0x20000008ff047230 */ /* 0x004fc40000004100 */
[--C-:B------:R-:W-:Y:S02]  /*a780*/  HADD2.F32 R15, -RZ, R11.reuse.H0_H0 ;  /* 0x2000000bff0f7230 */ /* 0x100fe40000004100 */
[----:B------:R-:W-:Y:S01]  /*a790*/  HADD2.F32 R14, -RZ, R11.H1_H1 ;  /* 0x3000000bff0e7230 */ /* 0x000fe20000004100 */
[----:B------:R-:W-:Y:S01]  /*a7a0*/  FMUL.FTZ R35, R4, R2 ;  /* 0x0000000204237220 */ /* 0x000fe20000410000 */
[----:B------:R-:W-:Y:S01]  /*a7b0*/  HADD2.F32 R18, -RZ, R5.H1_H1 ;  /* 0x30000005ff127230 */ /* 0x000fe20000004100 */
[-C--:B------:R-:W-:Y:S01]  /*a7c0*/  FMUL.FTZ R2, R16, R0.reuse ;  /* 0x0000000010027220 */ /* 0x080fe20000410000 */
[----:B------:R-:W-:Y:S01]  /*a7d0*/  HADD2.F32 R3, -RZ, R8.H1_H1 ;  /* 0x30000008ff037230 */ /* 0x000fe20000004100 */
[-C--:B------:R-:W-:Y:S01]  /*a7e0*/  FFMA.FTZ R38, R4, R13.reuse, R7 ;  /* 0x0000000d04267223 */ /* 0x080fe20000010007 */
[----:B------:R-:W-:Y:S01]  /*a7f0*/  HADD2.F32 R11, -RZ, R42.H1_H1 ;  /* 0x3000002aff0b7230 */ /* 0x000fe20000004100 */
[----:B------:R-:W-:Y:S01]  /*a800*/  FFMA.FTZ R13, R17, R13, -R35 ;  /* 0x0000000d110d7223 */ /* 0x000fe20000010823 */
[----:B------:R-:W-:Y:S01]  /*a810*/  HADD2.F32 R5, -RZ, R41.H1_H1 ;  /* 0x30000029ff057230 */ /* 0x000fe20000004100 */
[C---:B------:R-:W-:Y:S01]  /*a820*/  FMUL.FTZ R34, R3.reuse, R0 ;  /* 0x0000000003227220 */ /* 0x040fe20000410000 */
[--C-:B------:R-:W-:Y:S01]  /*a830*/  HADD2.F32 R21, -RZ, R6.reuse.H0_H0 ;  /* 0x20000006ff157230 */ /* 0x100fe20000004100 */
[----:B------:R-:W-:Y:S01]  /*a840*/  FFMA.FTZ R37, R3, R11, R2 ;  /* 0x0000000b03257223 */ /* 0x000fe20000010002 */
[----:B------:R-:W-:Y:S01]  /*a850*/  HADD2.F32 R20, -RZ, R6.H1_H1 ;  /* 0x30000006ff147230 */ /* 0x000fe20000004100 */
[----:B------:R-:W-:Y:S01]  /*a860*/  FMUL.FTZ R4, R19, R5 ;  /* 0x0000000513047220 */ /* 0x000fe20000410000 */
[----:B------:R-:W-:-:S02]  /*a870*/  HADD2.F32 R8, -RZ, R10.H0_H0 ;  /* 0x2000000aff087230 */ /* 0x000fc40000004100 */
[----:B------:R-:W-:Y:S02]  /*a880*/  HADD2.F32 R12, -RZ, R10.H1_H1 ;  /* 0x3000000aff0c7230 */ /* 0x000fe40000004100 */
[----:B------:R-:W-:Y:S02]  /*a890*/  HADD2.F32 R6, -RZ, R9.H0_H0 ;  /* 0x20000009ff067230 */ /* 0x000fe40000004100 */
[----:B------:R-:W-:Y:S02]  /*a8a0*/  HADD2.F32 R10, -RZ, R44.H0_H0 ;  /* 0x2000002cff0a7230 */ /* 0x000fe40000004100 */
[----:B------:R-:W-:Y:S01]  /*a8b0*/  HADD2.F32 R2, -RZ, R42.H0_H0 ;  /* 0x2000002aff027230 */ /* 0x000fe20000004100 */
[C---:B------:R-:W-:Y:S01]  /*a8c0*/  FMUL.FTZ R30, R6.reuse, R5 ;  /* 0x00000005061e7220 */ /* 0x040fe20000410000 */
[----:B------:R-:W-:Y:S01]  /*a8d0*/  HADD2.F32 R0, -RZ, R43.H0_H0 ;  /* 0x2000002bff007230 */ /* 0x000fe20000004100 */
[----:B------:R-:W-:Y:S01]  /*a8e0*/  FFMA.FTZ R36, R6, R10, R4 ;  /* 0x0000000a06247223 */ /* 0x000fe20000010004 */
[----:B------:R-:W-:Y:S01]  /*a8f0*/  HADD2.F32 R9, -RZ, R9.H1_H1 ;  /* 0x30000009ff097230 */ /* 0x000fe20000004100 */
[----:B------:R-:W-:Y:S01]  /*a900*/  FMUL.FTZ R5, R18, R2 ;  /* 0x0000000212057220 */ /* 0x000fe20000410000 */
[----:B------:R-:W-:Y:S01]  /*a910*/  HADD2.F32 R7, -RZ, R44.H1_H1 ;  /* 0x3000002cff077230 */ /* 0x000fe20000004100 */
[----:B------:R-:W-:Y:S01]  /*a920*/  FMUL.FTZ R4, R21, R0 ;  /* 0x0000000015047220 */ /* 0x000fe20000410000 */
[--C-:B------:R-:W-:Y:S01]  /*a930*/  HADD2.F32 R6, -RZ, R46.reuse.H1_H1 ;  /* 0x3000002eff067230 */ /* 0x100fe20000004100 */
[C---:B------:R-:W-:Y:S01]  /*a940*/  FMUL.FTZ R26, R9.reuse, R2 ;  /* 0x00000002091a7220 */ /* 0x040fe20000410000 */
[----:B------:R-:W-:Y:S01]  /*a950*/  HADD2.F32 R3, -RZ, R43.H1_H1 ;  /* 0x3000002bff037230 */ /* 0x000fe20000004100 */
[----:B------:R-:W-:Y:S01]  /*a960*/  FFMA.FTZ R31, R9, R7, R5 ;  /* 0x00000007091f7223 */ /* 0x000fe20000010005 */
[----:B------:R-:W-:Y:S01]  /*a970*/  HADD2.F32 R5, -RZ, R46.H0_H0 ;  /* 0x2000002eff057230 */ /* 0x000fe20000004100 */
[----:B------:R-:W-:Y:S01]  /*a980*/  FFMA.FTZ R29, R8, R6, R4 ;  /* 0x00000006081d7223 */ /* 0x000fe20000010004 */
[----:B------:R-:W-:Y:S01]  /*a990*/  HADD2.F32 R2, -RZ, R45.H1_H1 ;  /* 0x3000002dff027230 */ /* 0x000fe20000004100 */
[----:B------:R-:W-:-:S02]  /*a9a0*/  FMUL.FTZ R4, R20, R3 ;  /* 0x0000000314047220 */ /* 0x000fc40000410000 */
[----:B------:R-:W-:Y:S01]  /*a9b0*/  FMUL.FTZ R25, R8, R0 ;  /* 0x0000000008197220 */ /* 0x000fe20000410000 */
[----:B------:R-:W-:Y:S01]  /*a9c0*/  HADD2.F32 R0, -RZ, R45.H0_H0 ;  /* 0x2000002dff007230 */ /* 0x000fe20000004100 */
[C---:B------:R-:W-:Y:S01]  /*a9d0*/  FMUL.FTZ R24, R12.reuse, R3 ;  /* 0x000000030c187220 */ /* 0x040fe20000410000 */
[--C-:B------:R-:W-:Y:S01]  /*a9e0*/  HADD2.F32 R3, -RZ, R47.reuse.H0_H0 ;  /* 0x2000002fff037230 */ /* 0x100fe20000004100 */
[----:B------:R-:W-:Y:S01]  /*a9f0*/  FFMA.FTZ R12, R12, R5, R4 ;  /* 0x000000050c0c7223 */ /* 0x000fe20000010004 */
[----:B------:R-:W-:Y:S01]  /*aa00*/  HADD2.F32 R4, -RZ, R47.H1_H1 ;  /* 0x3000002fff047230 */ /* 0x000fe20000004100 */
[----:B------:R-:W-:Y:S02]  /*aa10*/  FMUL.FTZ R8, R23, R2 ;  /* 0x0000000217087220 */ /* 0x000fe40000410000 */
[----:B------:R-:W-:Y:S02]  /*aa20*/  FMUL.FTZ R9, R22, R0 ;  /* 0x0000000016097220 */ /* 0x000fe40000410000 */
[----:B------:R-:W-:-:S02]  /*aa30*/  FMUL.FTZ R2, R15, R2 ;  /* 0x000000020f027220 */ /* 0x000fc40000410000 */
[C---:B------:R-:W-:Y:S02]  /*aa40*/  FMUL.FTZ R0, R14.reuse, R0 ;  /* 0x000000000e007220 */ /* 0x040fe40000410000 */
[----:B------:R-:W-:Y:S02]  /*aa50*/  FFMA.FTZ R15, R15, R4, R8 ;  /* 0x000000040f0f7223 */ /* 0x000fe40000010008 */
[----:B------:R-:W-:Y:S02]  /*aa60*/  FFMA.FTZ R14, R14, R3, R9 ;  /* 0x000000030e0e7223 */ /* 0x000fe40000010009 */
[----:B------:R-:W-:Y:S02]  /*aa70*/  FFMA.FTZ R8, R16, R11, -R34 ;  /* 0x0000000b10087223 */ /* 0x000fe40000010822 */
[----:B------:R-:W-:Y:S02]  /*aa80*/  FFMA.FTZ R11, R19, R10, -R30 ;  /* 0x0000000a130b7223 */ /* 0x000fe4000001081e */
[----:B------:R-:W-:Y:S01]  /*aa90*/  FFMA.FTZ R9, R18, R7, -R26 ;  /* 0x0000000712097223 */ /* 0x000fe2000001081a */
[----:B------:R-:W-:Y:S01]  /*aaa0*/  F2FP.PACK_AB R8, R8, R13 ;  /* 0x0000000d0808723e */ /* 0x000fe200000000ff */
[----:B------:R-:W-:Y:S01]  /*aab0*/  FFMA.FTZ R10, R21, R6, -R25 ;  /* 0x00000006150a7223 */ /* 0x000fe20000010819 */
[----:B------:R-:W-:Y:S01]  /*aac0*/  F2FP.PACK_AB R6, R12, R29 ;  /* 0x0000001d0c06723e */ /* 0x000fe200000000ff */
[----:B------:R-:W-:Y:S01]  /*aad0*/  FFMA.FTZ R7, R20, R5, -R24 ;  /* 0x0000000514077223 */ /* 0x000fe20000010818 */
[----:B------:R-:W-:Y:S01]  /*aae0*/  F2FP.PACK_AB R9, R9, R11 ;  /* 0x0000000b0909723e */ /* 0x000fe200000000ff */
[----:B------:R-:W-:Y:S01]  /*aaf0*/  FFMA.FTZ R2, R23, R4, -R2 ;  /* 0x0000000417027223 */ /* 0x000fe20000010802 */
[----:B------:R-:W-:Y:S01]  /*ab00*/  F2FP.PACK_AB R4, R37, R38 ;  /* 0x000000262504723e */ /* 0x000fe200000000ff */
[----:B------:R-:W-:Y:S01]  /*ab10*/  FFMA.FTZ R3, R22, R3, -R0 ;  /* 0x0000000316037223 */ /* 0x000fe20000010800 */
[----:B------:R-:W-:-:S02]  /*ab20*/  F2FP.PACK_AB R10, R7, R10 ;  /* 0x0000000a070a723e */ /* 0x000fc400000000ff */
[----:B------:R-:W-:Y:S02]  /*ab30*/  F2FP.PACK_AB R5, R31, R36 ;  /* 0x000000241f05723e */ /* 0x000fe400000000ff */
[----:B------:R-:W-:Y:S02]  /*ab40*/  F2FP.PACK_AB R11, R3, R2 ;  /* 0x00000002030b723e */ /* 0x000fe400000000ff */
[----:B------:R-:W-:-:S03]  /*ab50*/  F2FP.PACK_AB R7, R14, R15 ;  /* 0x0000000f0e07723e */ /* 0x000fc600000000ff */
[----:B------:R1:W-:Y:S04]  /*ab60*/  STS.128 [R28], R8 ;  /* 0x000000081c007388 */ /* 0x0003e80000000c00 */
[----:B------:R1:W-:Y:S02]  /*ab70*/  STS.128 [R27+0x5100], R4 ;  /* 0x005100041b007388 */ /* 0x0003e40000000c00 */
.L_x_306:
[----:B------:R-:W-:Y:S05]  /*ab80*/  BSYNC B0 ;  /* 0x0000000000007941 */ /* 0x000fea0003800000 */
.L_x_305:
[----:B------:R-:W-:Y:S01]  /*ab90*/  ISETP.GE.OR P2, PT, R141, R39, P0 ;  /* 0x000000278d00720c */ /* 0x000fe20000746670 */
[----:B------:R-:W-:-:S12]  /*aba0*/  BSSY B0, `(.L_x_307) ;  /* 0x0000056000007945 */ /* 0x000fd80003800000 */
[----:B------:R-:W-:Y:S05]  /*abb0*/  @P2 BRA `(.L_x_308) ;  /* 0x0000054000002947 */ /* 0x000fea0003800000 */
[----:B------:R-:W-:Y:S01]  /*abc0*/  IADD3 R2, R32, c[0x0][0x27c], RZ ;  /* 0x00009f0020027a10 */ /* 0x000fe20007ffe0ff */
[----:B------:R-:W-:Y:S01]  /*abd0*/  HADD2.F32 R13, -RZ, R41.H0_H0 ;  /* 0x20000029ff0d7230 */ /* 0x000fe20000004100 */
[C---:B------:R-:W-:Y:S02]  /*abe0*/  LOP3.LUT R0, R150.reuse, 0x38, R32, 0xf8, !PT ;  /* 0x0000003896007812 */ /* 0x040fe400078ef820 */
[----:B------:R-:W-:Y:S02]  /*abf0*/  LOP3.LUT R2, R150, 0x38, R2, 0xf8, !PT ;  /* 0x0000003896027812 */ /* 0x000fe400078ef802 */
[C---:B------:R-:W-:Y:S02]  /*ac00*/  LOP3.LUT R0, R163.reuse, R0, R187, 0xf6, !PT ;  /* 0x00000000a3007212 */ /* 0x040fe400078ef6bb */
[----:B------:R-:W-:Y:S02]  /*ac10*/  LOP3.LUT R2, R2, R187, RZ, 0x3c, !PT ;  /* 0x000000bb02027212 */ /* 0x000fe400078e3cff */
[----:B-1----:R-:W-:Y:S01]  /*ac20*/  LEA R28, R0, 0x5100, 0x1 ;  /* 0x00005100001c7811 */ /* 0x002fe200078e08ff */
[----:B------:R-:W-:Y:S01]  /*ac30*/  HADD2.F32 R0, -RZ, R40.H0_H0 ;  /* 0x20000028ff007230 */ /* 0x000fe20000004100 */
[----:B------:R-:W-:-:S03]  /*ac40*/  IADD3 R2, R163, R2, RZ ;  /* 0x00000002a3027210 */ /* 0x000fc60007ffe0ff */
[----:B------:R-:W1:Y:S01]  /*ac50*/  LDS.128 R4, [R28] ;  /* 0x000000001c047984 */ /* 0x000e620000000c00 */
[----:B------:R-:W-:Y:S01]  /*ac60*/  SHF.L.U32 R27, R2, 0x1, RZ ;  /* 0x00000001021b7819 */ /* 0x000fe200000006ff */
[----:B------:R-:W-:-:S04]  /*ac70*/  HADD2.F32 R2, -RZ, R40.H1_H1 ;  /* 0x30000028ff027230 */ /* 0x000fc80000004100 */
[----:B------:R-:W2:Y:S01]  /*ac80*/  LDS.128 R8, [R27+0x5100] ;  /* 0x005100001b087984 */ /* 0x000ea20000000c00 */
[--C-:B-1----:R-:W-:Y:S02]  /*ac90*/  HADD2.F32 R17, -RZ, R4.reuse.H0_H0 ;  /* 0x20000004ff117230 */ /* 0x102fe40000004100 */
[----:B------:R-:W-:Y:S02]  /*aca0*/  HADD2.F32 R16, -RZ, R4.H1_H1 ;  /* 0x30000004ff107230 */ /* 0x000fe40000004100 */
[--C-:B------:R-:W-:Y:S02]  /*acb0*/  HADD2.F32 R23, -RZ, R7.reuse.H0_H0 ;  /* 0x20000007ff177230 */ /* 0x100fe40000004100 */
[--C-:B--2---:R-:W-:Y:S02]  /*acc0*/  HADD2.F32 R4, -RZ, R8.reuse.H0_H0 ;  /* 0x20000008ff047230 */ /* 0x104fe40000004100 */
[----:B------:R-:W-:Y:S01]  /*acd0*/  HADD2.F32 R22, -RZ, R7.H1_H1 ;  /* 0x30000007ff167230 */ /* 0x000fe20000004100 */
[CC--:B------:R-:W-:Y:S01]  /*ace0*/  FMUL.FTZ R7, R2.reuse, R17.reuse ;  /* 0x0000001102077220 */ /* 0x0c0fe20000410000 */
[--C-:B------:R-:W-:Y:S01]  /*acf0*/  HADD2.F32 R15, -RZ, R11.reuse.H0_H0 ;  /* 0x2000000bff0f7230 */ /* 0x100fe20000004100 */
[----:B------:R-:W-:Y:S01]  /*ad00*/  FMUL.FTZ R35, R2, R4 ;  /* 0x0000000402237220 */ /* 0x000fe20000410000 */
[----:B------:R-:W-:Y:S01]  /*ad10*/  HADD2.F32 R14, -RZ, R11.H1_H1 ;  /* 0x3000000bff0e7230 */ /* 0x000fe20000004100 */
[----:B------:R-:W-:Y:S01]  /*ad20*/  FMUL.FTZ R2, R0, R16 ;  /* 0x0000001000027220 */ /* 0x000fe20000410000 */
[--C-:B------:R-:W-:Y:S01]  /*ad30*/  HADD2.F32 R19, -RZ, R5.reuse.H0_H0 ;  /* 0x20000005ff137230 */ /* 0x100fe20000004100 */
[C---:B------:R-:W-:Y:S01]  /*ad40*/  FFMA.FTZ R38, R13.reuse, R4, R7 ;  /* 0x000000040d267223 */ /* 0x040fe20000010007 */
[----:B------:R-:W-:Y:S01]  /*ad50*/  HADD2.F32 R18, -RZ, R5.H1_H1 ;  /* 0x30000005ff127230 */ /* 0x000fe20000004100 */
[----:B------:R-:W-:Y:S01]  /*ad60*/  FFMA.FTZ R13, R13, R17, -R35 ;  /* 0x000000110d0d7223 */ /* 0x000fe20000010823 */
[----:B------:R-:W-:-:S02]  /*ad70*/  HADD2.F32 R3, -RZ, R8.H1_H1 ;  /* 0x30000008ff037230 */ /* 0x000fc40000004100 */
[----:B------:R-:W-:Y:S02]  /*ad80*/  HADD2.F32 R11, -RZ, R42.H1_H1 ;  /* 0x3000002aff0b7230 */ /* 0x000fe40000004100 */
[----:B------:R-:W-:Y:S01]  /*ad90*/  HADD2.F32 R5, -RZ, R41.H1_H1 ;  /* 0x30000029ff057230 */ /* 0x000fe20000004100 */
[-C--:B------:R-:W-:Y:S01]  /*ada0*/  FMUL.FTZ R34, R0, R3.reuse ;  /* 0x0000000300227220 */ /* 0x080fe20000410000 */
[--C-:B------:R-:W-:Y:S01]  /*adb0*/  HADD2.F32 R21, -RZ, R6.reuse.H0_H0 ;  /* 0x20000006ff157230 */ /* 0x100fe20000004100 */
[----:B------:R-:W-:Y:S01]  /*adc0*/  FFMA.FTZ R37, R11, R3, R2 ;  /* 0x000000030b257223 */ /* 0x000fe20000010002 */
[----:B------:R-:W-:Y:S01]  /*add0*/  HADD2.F32 R20, -RZ, R6.H1_H1 ;  /* 0x30000006ff147230 */ /* 0x000fe20000004100 */
[----:B------:R-:W-:Y:S01]  /*ade0*/  FMUL.FTZ R4, R5, R19 ;  /* 0x0000001305047220 */ /* 0x000fe20000410000 */
[--C-:B------:R-:W-:Y:S02]  /*adf0*/  HADD2.F32 R8, -RZ, R10.reuse.H0_H0 ;  /* 0x2000000aff087230 */ /* 0x100fe40000004100 */
[----:B------:R-:W-:-:S02]  /*ae00*/  HADD2.F32 R12, -RZ, R10.H1_H1 ;  /* 0x3000000aff0c7230 */ /* 0x000fc40000004100 */
[----:B------:R-:W-:Y:S02]  /*ae10*/  HADD2.F32 R6, -RZ, R9.H0_H0 ;  /* 0x20000009ff067230 */ /* 0x000fe40000004100 */
[----:B------:R-:W-:Y:S02]  /*ae20*/  HADD2.F32 R10, -RZ, R44.H0_H0 ;  /* 0x2000002cff0a7230 */ /* 0x000fe40000004100 */
[----:B------:R-:W-:Y:S01]  /*ae30*/  HADD2.F32 R2, -RZ, R42.H0_H0 ;  /* 0x2000002aff027230 */ /* 0x000fe20000004100 */
[-C--:B------:R-:W-:Y:S01]  /*ae40*/  FMUL.FTZ R30, R5, R6.reuse ;  /* 0x00000006051e7220 */ /* 0x080fe20000410000 */
[----:B------:R-:W-:Y:S01]  /*ae50*/  HADD2.F32 R0, -RZ, R43.H0_H0 ;  /* 0x2000002bff007230 */ /* 0x000fe20000004100 */
[----:B------:R-:W-:Y:S01]  /*ae60*/  FFMA.FTZ R36, R10, R6, R4 ;  /* 0x000000060a247223 */ /* 0x000fe20000010004 */
[----:B------:R-:W-:Y:S01]  /*ae70*/  HADD2.F32 R9, -RZ, R9.H1_H1 ;  /* 0x30000009ff097230 */ /* 0x000fe20000004100 */
[----:B------:R-:W-:Y:S01]  /*ae80*/  FMUL.FTZ R5, R2, R18 ;  /* 0x0000001202057220 */ /* 0x000fe20000410000 */
[----:B------:R-:W-:Y:S01]  /*ae90*/  HADD2.F32 R7, -RZ, R44.H1_H1 ;  /* 0x3000002cff077230 */ /* 0x000fe20000004100 */
[----:B------:R-:W-:Y:S01]  /*aea0*/  FMUL.FTZ R4, R0, R21 ;  /* 0x0000001500047220 */ /* 0x000fe20000410000 */
[--C-:B------:R-:W-:Y:S01]  /*aeb0*/  HADD2.F32 R6, -RZ, R46.reuse.H1_H1 ;  /* 0x3000002eff067230 */ /* 0x100fe20000004100 */
[-C--:B------:R-:W-:Y:S01]  /*aec0*/  FMUL.FTZ R26, R2, R9.reuse ;  /* 0x00000009021a7220 */ /* 0x080fe20000410000 */
        /* <DEDUP_REMOVED lines=8> */
[-C--:B------:R-:W-:Y:S01]  /*af50*/  FMUL.FTZ R24, R3, R12.reuse ;  /* 0x0000000c03187220 */ /* 0x080fe20000410000 */
[--C-:B------:R-:W-:Y:S01]  /*af60*/  HADD2.F32 R3, -RZ, R47.reuse.H0_H0 ;  /* 0x2000002fff037230 */ /* 0x100fe20000004100 */
[----:B------:R-:W-:Y:S01]  /*af70*/  FFMA.FTZ R12, R5, R12, R4 ;  /* 0x0000000c050c7223 */ /* 0x000fe20000010004 */
[----:B------:R-:W-:Y:S01]  /*af80*/  HADD2.F32 R4, -RZ, R47.H1_H1 ;  /* 0x3000002fff047230 */ /* 0x000fe20000004100 */
[----:B------:R-:W-:Y:S02]  /*af90*/  FMUL.FTZ R8, R2, R23 ;  /* 0x0000001702087220 */ /* 0x000fe40000410000 */
[----:B------:R-:W-:Y:S02]  /*afa0*/  FMUL.FTZ R9, R0, R22 ;  /* 0x0000001600097220 */ /* 0x000fe40000410000 */
[----:B------:R-:W-:-:S02]  /*afb0*/  FMUL.FTZ R2, R2, R15 ;  /* 0x0000000f02027220 */ /* 0x000fc40000410000 */
[-C--:B------:R-:W-:Y:S02]  /*afc0*/  FMUL.FTZ R0, R0, R14.reuse ;  /* 0x0000000e00007220 */ /* 0x080fe40000410000 */
        /* <DEDUP_REMOVED lines=19> */
.L_x_308:
[----:B------:R-:W-:Y:S05]  /*b100*/  BSYNC B0 ;  /* 0x0000000000007941 */ /* 0x000fea0003800000 */
.L_x_307:
[----:B------:R-:W-:Y:S01]  /*b110*/  ISETP.GE.OR P2, PT, R151, R39, P0 ;  /* 0x000000279700720c */ /* 0x000fe20000746670 */
[----:B------:R-:W-:-:S12]  /*b120*/  BSSY B0, `(.L_x_309) ;  /* 0x0000056000007945 */ /* 0x000fd80003800000 */
[----:B------:R-:W-:Y:S05]  /*b130*/  @P2 BRA `(.L_x_310) ;  /* 0x0000054000002947 */ /* 0x000fea0003800000 */
[----:B------:R-:W-:Y:S01]  /*b140*/  IADD3 R2, R32, c[0x0][0x27c], RZ ;  /* 0x00009f0020027a10 */ /* 0x000fe20007ffe0ff */
[----:B------:R-:W-:Y:S01]  /*b150*/  HADD2.F32 R13, -RZ, R41.H0_H0 ;  /* 0x20000029ff0d7230 */ /* 0x000fe20000004100 */
[C---:B------:R-:W-:Y:S02]  /*b160*/  LOP3.LUT R0, R152.reuse, 0x38, R32, 0xf8, !PT ;  /* 0x0000003898007812 */ /* 0x040fe400078ef820 */
[----:B------:R-:W-:Y:S02]  /*b170*/  LOP3.LUT R2, R152, 0x38, R2, 0xf8, !PT ;  /* 0x0000003898027812 */ /* 0x000fe400078ef802 */
[----:B------:R-:W-:Y:S02]  /*b180*/  LOP3.LUT R0, R164, R0, R188, 0xf6, !PT ;  /* 0x00000000a4007212 */ /* 0x000fe400078ef6bc */
        /* <DEDUP_REMOVED lines=79> */
.L_x_310:
[----:B------:R-:W-:Y:S05]  /*b680*/  BSYNC B0 ;  /* 0x0000000000007941 */ /* 0x000fea0003800000 */
.L_x_309:
[----:B------:R-:W-:-:S13]  /*b690*/  ISETP.GE.OR P0, PT, R49, R39, P0 ;  /* 0x000000273100720c */ /* 0x000fda0000706670 */
[----:B------:R-:W-:Y:S05]  /*b6a0*/  @P0 BRA `(.L_x_300) ;  /* 0x000005b000000947 */ /* 0x000fea0003800000 */
[----:B------:R-:W-:Y:S02]  /*b6b0*/  SHF.R.S32.HI R2, RZ, 0x1f, R49 ;  /* 0x0000001fff027819 */ /* 0x000fe40000011431 */
[----:B------:R-:W-:Y:S02]  /*b6c0*/  SHF.L.U32 R0, R49, 0x6, RZ ;  /* 0x0000000631007819 */ /* 0x000fe400000006ff */
[----:B------:R-:W-:Y:S02]  /*b6d0*/  LEA.HI R2, R2, R49, RZ, 0x3 ;  /* 0x0000003102027211 */ /* 0x000fe400078f18ff */
[----:B------:R-:W-:Y:S02]  /*b6e0*/  LOP3.LUT R0, R0, 0x1c0, RZ, 0xc0, !PT ;  /* 0x000001c000007812 */ /* 0x000fe400078ec0ff */
[----:B-1----:R-:W-:Y:S02]  /*b6f0*/  IADD3 R4, R32, c[0x0][0x27c], RZ ;  /* 0x00009f0020047a10 */ /* 0x002fe40007ffe0ff */
[----:B------:R-:W-:-:S02]  /*b700*/  SHF.L.U32 R2, R2, 0x6, RZ ;  /* 0x0000000602027819 */ /* 0x000fc400000006ff */
[C---:B------:R-:W-:Y:S02]  /*b710*/  LOP3.LUT R3, R0.reuse, 0x38, R32, 0xf8, !PT ;  /* 0x0000003800037812 */ /* 0x040fe400078ef820 */
[----:B------:R-:W-:Y:S02]  /*b720*/  SHF.R.U32.HI R5, RZ, 0x3, R0 ;  /* 0x00000003ff057819 */ /* 0x000fe40000011600 */
[----:B------:R-:W-:Y:S02]  /*b730*/  LOP3.LUT R0, R0, 0x38, R4, 0xf8, !PT ;  /* 0x0000003800007812 */ /* 0x000fe400078ef804 */
[----:B------:R-:W-:Y:S02]  /*b740*/  LOP3.LUT R2, R2, 0xfffffe00, RZ, 0xc0, !PT ;  /* 0xfffffe0002027812 */ /* 0x000fe400078ec0ff */
[----:B------:R-:W-:Y:S02]  /*b750*/  LOP3.LUT R0, R0, R5, RZ, 0x3c, !PT ;  /* 0x0000000500007212 */ /* 0x000fe400078e3cff */
[----:B------:R-:W-:-:S02]  /*b760*/  LOP3.LUT R3, R2, R3, R5, 0xf6, !PT ;  /* 0x0000000302037212 */ /* 0x000fc400078ef605 */
[----:B------:R-:W-:Y:S01]  /*b770*/  IADD3 R2, R2, R0, RZ ;  /* 0x0000000002027210 */ /* 0x000fe20007ffe0ff */
[--C-:B------:R-:W-:Y:S01]  /*b780*/  HADD2.F32 R0, -RZ, R40.reuse.H0_H0 ;  /* 0x20000028ff007230 */ /* 0x100fe20000004100 */
[----:B------:R-:W-:Y:S01]  /*b790*/  LEA R28, R3, 0x5100, 0x1 ;  /* 0x00005100031c7811 */ /* 0x000fe200078e08ff */
[----:B------:R-:W-:Y:S01]  /*b7a0*/  HADD2.F32 R3, -RZ, R41.H0_H0 ;  /* 0x20000029ff037230 */ /* 0x000fe20000004100 */
[----:B------:R-:W-:Y:S01]  /*b7b0*/  SHF.L.U32 R26, R2, 0x1, RZ ;  /* 0x00000001021a7819 */ /* 0x000fe200000006ff */
[----:B------:R-:W-:Y:S02]  /*b7c0*/  HADD2.F32 R2, -RZ, R40.H1_H1 ;  /* 0x30000028ff027230 */ /* 0x000fe40000004100 */
[----:B------:R-:W1:Y:S04]  /*b7d0*/  LDS.128 R4, [R28] ;  /* 0x000000001c047984 */ /* 0x000e680000000c00 */
[----:B------:R-:W2:Y:S01]  /*b7e0*/  LDS.128 R8, [R26+0x5100] ;  /* 0x005100001a087984 */ /* 0x000ea20000000c00 */
[----:B-1----:R-:W-:-:S02]  /*b7f0*/  HADD2.F32 R12, -RZ, R4.H0_H0 ;  /* 0x20000004ff0c7230 */ /* 0x002fc40000004100 */
[----:B------:R-:W-:Y:S02]  /*b800*/  HADD2.F32 R13, -RZ, R4.H1_H1 ;  /* 0x30000004ff0d7230 */ /* 0x000fe40000004100 */
[--C-:B--2---:R-:W-:Y:S02]  /*b810*/  HADD2.F32 R4, -RZ, R8.reuse.H0_H0 ;  /* 0x20000008ff047230 */ /* 0x104fe40000004100 */
[--C-:B------:R-:W-:Y:S02]  /*b820*/  HADD2.F32 R22, -RZ, R7.reuse.H0_H0 ;  /* 0x20000007ff167230 */ /* 0x100fe40000004100 */
[----:B------:R-:W-:Y:S02]  /*b830*/  HADD2.F32 R23, -RZ, R7.H1_H1 ;  /* 0x30000007ff177230 */ /* 0x000fe40000004100 */
[--C-:B------:R-:W-:Y:S02]  /*b840*/  HADD2.F32 R14, -RZ, R5.reuse.H0_H0 ;  /* 0x20000005ff0e7230 */ /* 0x100fe40000004100 */
[----:B------:R-:W-:Y:S01]  /*b850*/  HADD2.F32 R15, -RZ, R5.H1_H1 ;  /* 0x30000005ff0f7230 */ /* 0x000fe20000004100 */
[----:B------:R-:W-:Y:S01]  /*b860*/  FMUL.FTZ R5, R2, R4 ;  /* 0x0000000402057220 */ /* 0x000fe20000410000 */
[----:B------:R-:W-:-:S02]  /*b870*/  HADD2.F32 R7, -RZ, R8.H1_H1 ;  /* 0x30000008ff077230 */ /* 0x000fc40000004100 */
[--C-:B------:R-:W-:Y:S01]  /*b880*/  HADD2.F32 R19, -RZ, R6.reuse.H0_H0 ;  /* 0x20000006ff137230 */ /* 0x100fe20000004100 */
[CC--:B------:R-:W-:Y:S01]  /*b890*/  FFMA.FTZ R32, R3.reuse, R12.reuse, -R5 ;  /* 0x0000000c03207223 */ /* 0x0c0fe20000010805 */
[----:B------:R-:W-:Y:S02]  /*b8a0*/  HADD2.F32 R18, -RZ, R6.H1_H1 ;  /* 0x30000006ff127230 */ /* 0x000fe40000004100 */
[--C-:B------:R-:W-:Y:S02]  /*b8b0*/  HADD2.F32 R17, -RZ, R10.reuse.H0_H0 ;  /* 0x2000000aff117230 */ /* 0x100fe40000004100 */
[----:B------:R-:W-:Y:S01]  /*b8c0*/  HADD2.F32 R16, -RZ, R10.H1_H1 ;  /* 0x3000000aff107230 */ /* 0x000fe20000004100 */
[----:B------:R-:W-:Y:S01]  /*b8d0*/  FMUL.FTZ R10, R2, R12 ;  /* 0x0000000c020a7220 */ /* 0x000fe20000410000 */
[----:B------:R-:W-:Y:S01]  /*b8e0*/  HADD2.F32 R6, -RZ, R42.H1_H1 ;  /* 0x3000002aff067230 */ /* 0x000fe20000004100 */
[----:B------:R-:W-:Y:S01]  /*b8f0*/  FMUL.FTZ R2, R0, R7 ;  /* 0x0000000700027220 */ /* 0x000fe20000410000 */
[----:B------:R-:W-:Y:S01]  /*b900*/  HADD2.F32 R8, -RZ, R9.H0_H0 ;  /* 0x20000009ff087230 */ /* 0x000fe20000004100 */
[----:B------:R-:W-:Y:S01]  /*b910*/  FFMA.FTZ R31, R3, R4, R10 ;  /* 0x00000004031f7223 */ /* 0x000fe2000001000a */
[----:B------:R-:W-:Y:S01]  /*b920*/  HADD2.F32 R5, -RZ, R41.H1_H1 ;  /* 0x30000029ff057230 */ /* 0x000fe20000004100 */
[-C--:B------:R-:W-:Y:S01]  /*b930*/  FFMA.FTZ R30, R6, R13.reuse, -R2 ;  /* 0x0000000d061e7223 */ /* 0x080fe20000010802 */
[----:B------:R-:W-:Y:S01]  /*b940*/  HADD2.F32 R2, -RZ, R44.H0_H0 ;  /* 0x2000002cff027230 */ /* 0x000fe20000004100 */
[----:B------:R-:W-:Y:S01]  /*b950*/  FMUL.FTZ R4, R0, R13 ;  /* 0x0000000d00047220 */ /* 0x000fe20000410000 */
[----:B------:R-:W-:Y:S01]  /*b960*/  HADD2.F32 R9, -RZ, R9.H1_H1 ;  /* 0x30000009ff097230 */ /* 0x000fe20000004100 */
[C---:B------:R-:W-:Y:S01]  /*b970*/  FMUL.FTZ R3, R5.reuse, R8 ;  /* 0x0000000805037220 */ /* 0x040fe20000410000 */
[----:B------:R-:W-:Y:S01]  /*b980*/  HADD2.F32 R0, -RZ, R42.H0_H0 ;  /* 0x2000002aff007230 */ /* 0x000fe20000004100 */
[----:B------:R-:W-:Y:S01]  /*b990*/  FFMA.FTZ R29, R6, R7, R4 ;  /* 0x00000007061d7223 */ /* 0x000fe20000010004 */
[--C-:B------:R-:W-:Y:S01]  /*b9a0*/  HADD2.F32 R20, -RZ, R11.reuse.H0_H0 ;  /* 0x2000000bff147230 */ /* 0x100fe20000004100 */
[-C--:B------:R-:W-:Y:S01]  /*b9b0*/  FFMA.FTZ R27, R2, R14.reuse, -R3 ;  /* 0x0000000e021b7223 */ /* 0x080fe20000010803 */
[----:B------:R-:W-:Y:S01]  /*b9c0*/  HADD2.F32 R3, -RZ, R44.H1_H1 ;  /* 0x3000002cff037230 */ /* 0x000fe20000004100 */
[----:B------:R-:W-:Y:S01]  /*b9d0*/  FMUL.FTZ R5, R5, R14 ;  /* 0x0000000e05057220 */ /* 0x000fe20000410000 */
[----:B------:R-:W-:Y:S01]  /*b9e0*/  HADD2.F32 R21, -RZ, R11.H1_H1 ;  /* 0x3000000bff157230 */ /* 0x000fe20000004100 */
[----:B------:R-:W-:-:S02]  /*b9f0*/  FMUL.FTZ R4, R0, R9 ;  /* 0x0000000900047220 */ /* 0x000fc40000410000 */
[-C--:B------:R-:W-:Y:S02]  /*ba00*/  FMUL.FTZ R0, R0, R15.reuse ;  /* 0x0000000f00007220 */ /* 0x080fe40000410000 */
[----:B------:R-:W-:Y:S01]  /*ba10*/  FFMA.FTZ R25, R2, R8, R5 ;  /* 0x0000000802197223 */ /* 0x000fe20000010005 */
[--C-:B------:R-:W-:Y:S01]  /*ba20*/  HADD2.F32 R2, -RZ, R43.reuse.H0_H0 ;  /* 0x2000002bff027230 */ /* 0x100fe20000004100 */
[C---:B------:R-:W-:Y:S01]  /*ba30*/  FFMA.FTZ R24, R3.reuse, R15, -R4 ;  /* 0x0000000f03187223 */ /* 0x040fe20000010804 */
[--C-:B------:R-:W-:Y:S01]  /*ba40*/  HADD2.F32 R4, -RZ, R46.reuse.H0_H0 ;  /* 0x2000002eff047230 */ /* 0x100fe20000004100 */
[----:B------:R-:W-:Y:S01]  /*ba50*/  FFMA.FTZ R15, R3, R9, R0 ;  /* 0x00000009030f7223 */ /* 0x000fe20000010000 */
[----:B------:R-:W-:Y:S01]  /*ba60*/  HADD2.F32 R0, -RZ, R43.H1_H1 ;  /* 0x3000002bff007230 */ /* 0x000fe20000004100 */
[C---:B------:R-:W-:Y:S01]  /*ba70*/  FMUL.FTZ R6, R2.reuse, R17 ;  /* 0x0000001102067220 */ /* 0x040fe20000410000 */
[----:B------:R-:W-:Y:S01]  /*ba80*/  HADD2.F32 R3, -RZ, R46.H1_H1 ;  /* 0x3000002eff037230 */ /* 0x000fe20000004100 */
[----:B------:R-:W-:Y:S01]  /*ba90*/  FMUL.FTZ R5, R2, R19 ;  /* 0x0000001302057220 */ /* 0x000fe20000410000 */
[----:B------:R-:W-:Y:S01]  /*baa0*/  F2FP.PACK_AB R8, R30, R32 ;  /* 0x000000201e08723e */ /* 0x000fe200000000ff */
[----:B------:R-:W-:Y:S01]  /*bab0*/  FMUL.FTZ R2, R0, R16 ;  /* 0x0000001000027220 */ /* 0x000fe20000410000 */
[----:B------:R-:W-:Y:S01]  /*bac0*/  F2FP.PACK_AB R9, R24, R27 ;  /* 0x0000001b1809723e */ /* 0x000fe200000000ff */
[----:B------:R-:W-:-:S02]  /*bad0*/  FMUL.FTZ R0, R0, R18 ;  /* 0x0000001200007220 */ /* 0x000fc40000410000 */
[C---:B------:R-:W-:Y:S01]  /*bae0*/  FFMA.FTZ R10, R4.reuse, R18, -R2 ;  /* 0x00000012040a7223 */ /* 0x040fe20000010802 */
[--C-:B------:R-:W-:Y:S01]  /*baf0*/  HADD2.F32 R2, -RZ, R45.reuse.H1_H1 ;  /* 0x3000002dff027230 */ /* 0x100fe20000004100 */
[----:B------:R-:W-:Y:S01]  /*bb00*/  FFMA.FTZ R12, R4, R16, R0 ;  /* 0x00000010040c7223 */ /* 0x000fe20000010000 */
[----:B------:R-:W-:Y:S01]  /*bb10*/  HADD2.F32 R0, -RZ, R45.H0_H0 ;  /* 0x2000002dff007230 */ /* 0x000fe20000004100 */
[C---:B------:R-:W-:Y:S01]  /*bb20*/  FFMA.FTZ R14, R3.reuse, R19, -R6 ;  /* 0x00000013030e7223 */ /* 0x040fe20000010806 */
[--C-:B------:R-:W-:Y:S01]  /*bb30*/  HADD2.F32 R4, -RZ, R47.reuse.H1_H1 ;  /* 0x3000002fff047230 */ /* 0x100fe20000004100 */
[----:B------:R-:W-:Y:S01]  /*bb40*/  FFMA.FTZ R13, R3, R17, R5 ;  /* 0x00000011030d7223 */ /* 0x000fe20000010005 */
[----:B------:R-:W-:Y:S01]  /*bb50*/  HADD2.F32 R3, -RZ, R47.H0_H0 ;  /* 0x2000002fff037230 */ /* 0x000fe20000004100 */
[----:B------:R-:W-:Y:S01]  /*bb60*/  FMUL.FTZ R6, R2, R20 ;  /* 0x0000001402067220 */ /* 0x000fe20000410000 */
[----:B------:R-:W-:Y:S01]  /*bb70*/  F2FP.PACK_AB R10, R10, R14 ;  /* 0x0000000e0a0a723e */ /* 0x000fe200000000ff */
[----:B------:R-:W-:-:S02]  /*bb80*/  FMUL.FTZ R5, R2, R22 ;  /* 0x0000001602057220 */ /* 0x000fc40000410000 */
[C---:B------:R-:W-:Y:S02]  /*bb90*/  FMUL.FTZ R2, R0.reuse, R21 ;  /* 0x0000001500027220 */ /* 0x040fe40000410000 */
[----:B------:R-:W-:Y:S02]  /*bba0*/  FMUL.FTZ R0, R0, R23 ;  /* 0x0000001700007220 */ /* 0x000fe40000410000 */
[----:B------:R-:W-:Y:S01]  /*bbb0*/  FFMA.FTZ R11, R4, R22, -R6 ;  /* 0x00000016040b7223 */ /* 0x000fe20000010806 */
[----:B------:R-:W-:Y:S01]  /*bbc0*/  F2FP.PACK_AB R6, R12, R13 ;  /* 0x0000000d0c06723e */ /* 0x000fe200000000ff */
[----:B------:R-:W-:Y:S02]  /*bbd0*/  FFMA.FTZ R2, R3, R23, -R2 ;  /* 0x0000001703027223 */ /* 0x000fe40000010802 */
[----:B------:R-:W-:Y:S01]  /*bbe0*/  FFMA.FTZ R7, R4, R20, R5 ;  /* 0x0000001404077223 */ /* 0x000fe20000010005 */
[----:B------:R-:W-:Y:S01]  /*bbf0*/  F2FP.PACK_AB R4, R29, R31 ;  /* 0x0000001f1d04723e */ /* 0x000fe200000000ff */
[----:B------:R-:W-:Y:S01]  /*bc00*/  FFMA.FTZ R0, R3, R21, R0 ;  /* 0x0000001503007223 */ /* 0x000fe20000010000 */
[----:B------:R-:W-:-:S02]  /*bc10*/  F2FP.PACK_AB R11, R2, R11 ;  /* 0x0000000b020b723e */ /* 0x000fc400000000ff */
[----:B------:R-:W-:Y:S02]  /*bc20*/  F2FP.PACK_AB R5, R15, R25 ;  /* 0x000000190f05723e */ /* 0x000fe400000000ff */
[----:B------:R-:W-:Y:S01]  /*bc30*/  F2FP.PACK_AB R7, R0, R7 ;  /* 0x000000070007723e */ /* 0x000fe200000000ff */
[----:B------:R1:W-:Y:S04]  /*bc40*/  STS.128 [R28], R8 ;  /* 0x000000081c007388 */ /* 0x0003e80000000c00 */
[----:B------:R1:W-:Y:S02]  /*bc50*/  STS.128 [R26+0x5100], R4 ;  /* 0x005100041a007388 */ /* 0x0003e40000000c00 */
.L_x_300:
[----:B------:R-:W-:Y:S05]  /*bc60*/  BSYNC B2 ;  /* 0x0000000000027941 */ /* 0x000fea0003800000 */
.L_x_284:
[----:B-1----:R-:W3:Y:S01]  /*bc70*/  LDL R6, [R1+0x2c] ;  /* 0x00002c0001067983 */ /* 0x002ee20000100800 */
[----:B------:R-:W-:-:S04]  /*bc80*/  DEPBAR.LE SB0, 0x0 ;  /* 0x000080000000791a */ /* 0x000fc80000000000 */
[----:B------:R-:W3:Y:S01]  /*bc90*/  LDL.64 R4, [R1+0x18] ;  /* 0x0000180001047983 */ /* 0x000ee20000100a00 */
[----:B------:R-:W-:Y:S01]  /*bca0*/  IMAD R0, R48, c[0x0][0x208], RZ ;  /* 0x0000820030007a24 */ /* 0x000fe200078e02ff */
[----:B------:R-:W-:Y:S01]  /*bcb0*/  ISETP.GE.AND P0, PT, R134, c[0x0][0x1d4], PT ;  /* 0x0000750086007a0c */ /* 0x000fe20003f06270 */
[C---:B--2---:R-:W-:Y:S01]  /*bcc0*/  IMAD.WIDE.U32 R2, R111.reuse, c[0x0][0x208], RZ ;  /* 0x000082006f027a25 */ /* 0x044fe200078e00ff */
[----:B------:R-:W-:Y:S03]  /*bcd0*/  BAR.SYNC.DEFER_BLOCKING 0x0 ;  /* 0x0000000000007b1d */ /* 0x000fe60000010000 */
[----:B------:R-:W-:-:S03]  /*bce0*/  IMAD R0, R111, c[0x0][0x20c], R0 ;  /* 0x000083006f007a24 */ /* 0x000fc600078e0200 */
[----:B------:R-:W-:Y:S01]  /*bcf0*/  UMOV UR6, 0x5 ;  /* 0x0000000500067882 */ /* 0x000fe20000000000 */
[----:B------:R-:W2:Y:S01]  /*bd00*/  LDL R247, [R1+0x28] ;  /* 0x0000280001f77983 */ /* 0x000ea20000100800 */
[----:B------:R-:W-:Y:S01]  /*bd10*/  IADD3 R0, R3, R0, RZ ;  /* 0x0000000003007210 */ /* 0x000fe20007ffe0ff */
[----:B------:R-:W-:Y:S02]  /*bd20*/  ULDC.64 UR4, c[0x0][0x208] ;  /* 0x0000820000047ab9 */ /* 0x000fe40000000a00 */
[----:B------:R-:W-:Y:S04]  /*bd30*/  LDSM.16.M88.4 R32, [R207] ;  /* 0x00000000cf20783b */ /* 0x000fe80000000200 */
[----:B------:R-:W1:Y:S01]  /*bd40*/  LDSM.16.M88.4 R48, [R200] ;  /* 0x00000000c830783b */ /* 0x000e620000000200 */
[----:B------:R-:W-:Y:S01]  /*bd50*/  IMAD R0, R0, 0x50, RZ ;  /* 0x0000005000007824 */ /* 0x000fe200078e02ff */
[----:B------:R-:W-:-:S02]  /*bd60*/  USHF.L.U64.HI UR5, UR4, UR6, UR5 ;  /* 0x0000000604057299 */ /* 0x000fc40008010205 */
[----:B------:R-:W-:Y:S01]  /*bd70*/  LDSM.16.M88.4 R28, [R207+0x2000] ;  /* 0x00200000cf1c783b */ /* 0x000fe20000000200 */
[C---:B------:R-:W-:Y:S01]  /*bd80*/  ISETP.LT.OR P3, PT, R52.reuse, 0x11, P0 ;  /* 0x000000113400780c */ /* 0x040fe20000761670 */
[----:B------:R-:W-:Y:S01]  /*bd90*/  USHF.L.U32 UR4, UR4, 0x5, URZ ;  /* 0x0000000504047899 */ /* 0x000fe2000800063f */
[C---:B------:R-:W-:Y:S01]  /*bda0*/  ISETP.LT.OR P4, PT, R52.reuse, 0x1, P0 ;  /* 0x000000013400780c */ /* 0x040fe20000781670 */
[----:B------:R-:W-:Y:S01]  /*bdb0*/  LDSM.16.M88.4 R24, [R210] ;  /* 0x00000000d218783b */ /* 0x000fe20000000200 */
[C---:B------:R-:W-:Y:S02]  /*bdc0*/  ISETP.LT.OR P6, PT, R52.reuse, 0x21, P0 ;  /* 0x000000213400780c */ /* 0x040fe400007c1670 */
[----:B------:R-:W-:Y:S01]  /*bdd0*/  ISETP.LT.OR P5, PT, R52, 0x31, P0 ;  /* 0x000000313400780c */ /* 0x000fe200007a1670 */
[----:B------:R-:W4:Y:S04]  /*bde0*/  LDSM.16.M88.4 R44, [R211] ;  /* 0x00000000d32c783b */ /* 0x000f280000000200 */
[----:B------:R-:W-:Y:S04]  /*bdf0*/  LDSM.16.M88.4 R68, [R200+0x800] ;  /* 0x00080000c844783b */ /* 0x000fe80000000200 */
[----:B------:R-:W-:Y:S04]  /*be00*/  LDSM.16.M88.4 R84, [R200+0x1000] ;  /* 0x00100000c854783b */ /* 0x000fe80000000200 */
[----:B------:R-:W-:Y:S04]  /*be10*/  LDSM.16.M88.4 R92, [R200+0x1800] ;  /* 0x00180000c85c783b */ /* 0x000fe80000000200 */
[----:B------:R-:W-:Y:S04]  /*be20*/  LDSM.16.M88.4 R100, [R200+0x2000] ;  /* 0x00200000c864783b */ /* 0x000fe80000000200 */
[----:B------:R-:W2:Y:S04]  /*be30*/  LDSM.16.M88.4 R20, [R210+0x2000] ;  /* 0x00200000d214783b */ /* 0x000ea80000000200 */
[----:B------:R-:W-:Y:S04]  /*be40*/  LDSM.16.M88.4 R80, [R215] ;  /* 0x00000000d750783b */ /* 0x000fe80000000200 */
[----:B------:R-:W-:Y:S01]  /*be50*/  LDSM.16.M88.4 R88, [R214] ;  /* 0x00000000d658783b */ /* 0x000fe20000000200 */
[----:B-1----:R-:W-:Y:S03]  /*be60*/  HMMA.16816.F32 R12, R32, R48, RZ ;  /* 0x00000030200c723c */ /* 0x002fe600000018ff */
[----:B------:R-:W-:Y:S04]  /*be70*/  LDSM.16.M88.4 R96, [R213] ;  /* 0x00000000d560783b */ /* 0x000fe80000000200 */
[----:B------:R-:W-:Y:S11]  /*be80*/  LDSM.16.M88.4 R104, [R212] ;  /* 0x00000000d468783b */ /* 0x000ff60000000200 */
[----:B------:R-:W-:Y:S06]  /*be90*/  @!UPT UIADD3 URZ, URZ, URZ, URZ ;  /* 0x0000003f3f3ff290 */ /* 0x000fec000fffe03f */
[----:B----4-:R-:W-:Y:S08]  /*bea0*/  HMMA.16816.F32 R56, R24, R44, R12 ;  /* 0x0000002c1838723c */ /* 0x010ff0000000180c */
[----:B------:R-:W-:Y:S01]  /*beb0*/  HMMA.16816.F32 R64, R32, R50, RZ ;  /* 0x000000322040723c */ /* 0x000fe200000018ff */
[----:B---3--:R-:W-:-:S05]  /*bec0*/  MOV R5, R6 ;  /* 0x0000000600057202 */ /* 0x008fca0000000f00 */
[----:B------:R-:W-:Y:S01]  /*bed0*/  IMAD.WIDE.U32 R2, R2, 0x50, R4 ;  /* 0x0000005002027825 */ /* 0x000fe200078e0004 */
[----:B------:R-:W-:-:S04]  /*bee0*/  P2R R4, PR, RZ, 0x8 ;  /* 0x00000008ff047803 */ /* 0x000fc80000000000 */
[----:B------:R-:W-:Y:S02]  /*bef0*/  LEA R8, P2, R2, c[0x0][0x1f8], 0x1 ;  /* 0x00007e0002087a11 */ /* 0x000fe400078408ff */
[----:B------:R-:W-:Y:S02]  /*bf00*/  IADD3 R0, R3, R0, RZ ;  /* 0x0000000003007210 */ /* 0x000fe40007ffe0ff */
[----:B------:R-:W-:Y:S02]  /*bf10*/  ISETP.LT.OR P3, PT, R52, 0x41, P0 ;  /* 0x000000413400780c */ /* 0x000fe40000761670 */
[----:B------:R-:W-:Y:S02]  /*bf20*/  LEA.HI.X R9, R2, c[0x0][0x1fc], R0, 0x1, P2 ;  /* 0x00007f0002097a11 */ /* 0x000fe400010f0c00 */
[----:B------:R-:W-:Y:S02]  /*bf30*/  IADD3 R6, P0, R8, UR4, RZ ;  /* 0x0000000408067c10 */ /* 0x000fe4000ff1e0ff */
[----:B------:R-:W-:Y:S01]  /*bf40*/  ISETP.NE.AND P2, PT, R4, RZ, PT ;  /* 0x000000ff0400720c */ /* 0x000fe20003f45270 */
[----:B------:R-:W-:Y:S01]  /*bf50*/  @!PT LDS RZ, [RZ] ;  /* 0x00000000fffff984 */ /* 0x000fe20000000800 */
[----:B------:R-:W-:Y:S01]  /*bf60*/  @!PT LDS RZ, [RZ] ;  /* 0x00000000fffff984 */ /* 0x000fe20000000800 */
[----:B------:R-:W-:Y:S01]  /*bf70*/  @!PT LDS RZ, [RZ] ;  /* 0x00000000fffff984 */ /* 0x000fe20000000800 */
[----:B------:R1:W-:Y:S01]  /*bf80*/  LDGSTS.E.BYPASS.LTC128B.128 [R216+0x100], [R8.64], !P4 ;  /* 0x0010000008d87fae */ /* 0x0003e2000e101d48 */
[----:B------:R-:W-:-:S02]  /*bf90*/  IADD3.X R7, R9, UR5, RZ, P0, !PT ;  /* 0x0000000509077c10 */ /* 0x000fc400087fe4ff */
[----:B------:R-:W-:-:S04]  /*bfa0*/  IADD3 R4, P0, R6, UR4, RZ ;  /* 0x0000000406047c10 */ /* 0x000fc8000ff1e0ff */
[----:B------:R-:W-:Y:S02]  /*bfb0*/  IADD3.X R5, R7, UR5, RZ, P0, !PT ;  /* 0x0000000507057c10 */ /* 0x000fe400087fe4ff */
[----:B------:R-:W-:-:S03]  /*bfc0*/  IADD3 R2, P0, R4, UR4, RZ ;  /* 0x0000000404027c10 */ /* 0x000fc6000ff1e0ff */
[----:B------:R3:W-:Y:S01]  /*bfd0*/  LDGSTS.E.BYPASS.LTC128B.128 [R216+0x900], [R6.64], !P2 ;  /* 0x0090000006d87fae */ /* 0x0007e2000d101d48 */
[----:B------:R-:W-:-:S03]  /*bfe0*/  IADD3.X R3, R5, UR5, RZ, P0, !PT ;  /* 0x0000000505037c10 */ /* 0x000fc600087fe4ff */
[----:B------:R3:W-:Y:S04]  /*bff0*/  LDGSTS.E.BYPASS.LTC128B.128 [R216+0x1100], [R4.64], !P6 ;  /* 0x0110000004d87fae */ /* 0x0007e8000f101d48 */
[----:B------:R4:W-:Y:S01]  /*c000*/  LDGSTS.E.BYPASS.LTC128B.128 [R216+0x1900], [R2.64], !P5 ;  /* 0x0190000002d87fae */ /* 0x0009e2000e901d48 */
[----:B-1----:R-:W-:-:S04]  /*c010*/  IADD3 R8, P0, R2, UR4, RZ ;  /* 0x0000000402087c10 */ /* 0x002fc8000ff1e0ff */
[----:B------:R-:W-:-:S05]  /*c020*/  IADD3.X R9, R3, UR5, RZ, P0, !PT ;  /* 0x0000000503097c10 */ /* 0x000fca00087fe4ff */
[----:B------:R1:W-:Y:S04]  /*c030*/  LDGSTS.E.BYPASS.LTC128B.128 [R216+0x2100], [R8.64], !P3 ;  /* 0x0210000008d87fae */ /* 0x0003e8000d901d48 */
[----:B------:R-:W-:Y:S04]  /*c040*/  LDSM.16.M88.4 R36, [R206] ;  /* 0x00000000ce24783b */ /* 0x000fe80000000200 */
[----:B------:R-:W4:Y:S01]  /*c050*/  LDSM.16.M88.4 R16, [R208] ;  /* 0x00000000d010783b */ /* 0x000f220000000200 */
[----:B------:R-:W-:Y:S03]  /*c060*/  HMMA.16816.F32 R52, R28, R48, RZ ;  /* 0x000000301c34723c */ /* 0x000fe600000018ff */
[----:B------:R-:W4:Y:S04]  /*c070*/  LDSM.16.M88.4 R12, [R208+0x2000] ;  /* 0x00200000d00c783b */ /* 0x000f280000000200 */
[----:B------:R-:W-:Y:S04]  /*c080*/  LDSM.16.M88.4 R40, [R203] ;  /* 0x00000000cb28783b */ /* 0x000fe80000000200 */
[----:B---3--:R-:W-:Y:S04]  /*c090*/  LDSM.16.M88.4 R4, [R209+0x2000] ;  /* 0x00200000d104783b */ /* 0x008fe80000000200 */
[----:B------:R-:W0:Y:S04]  /*c0a0*/  LDGDEPBAR ;  /* 0x00000000000079af */ /* 0x000e280000000000 */
[----:B-1----:R-:W1:Y:S05]  /*c0b0*/  LDSM.16.M88.4 R8, [R209] ;  /* 0x00000000d108783b */ /* 0x002e6a0000000200 */
[----:B--2---:R-:W-:Y:S08]  /*c0c0*/  HMMA.16816.F32 R52, R20, R44, R52 ;  /* 0x0000002c1434723c */ /* 0x004ff00000001834 */
[----:B----4-:R-:W-:Y:S08]  /*c0d0*/  HMMA.16816.F32 R60, R16, R36, R56 ;  /* 0x00000024103c723c */ /* 0x010ff00000001838 */
[----:B------:R-:W-:Y:S08]  /*c0e0*/  HMMA.16816.F32 R56, R28, R50, RZ ;  /* 0x000000321c38723c */ /* 0x000ff000000018ff */
[----:B------:R-:W-:Y:S08]  /*c0f0*/  HMMA.16816.F32 R48, R12, R36, R52 ;  /* 0x000000240c30723c */ /* 0x000ff00000001834 */
[----:B------:R-:W-:Y:S08]  /*c100*/  HMMA.16816.F32 R52, R24, R46, R64 ;  /* 0x0000002e1834723c */ /* 0x000ff00000001840 */
[----:B-1----:R-:W-:Y:S08]  /*c110*/  HMMA.16816.F32 R64, R8, R40, R60 ;  /* 0x000000280840723c */ /* 0x002ff0000000183c */
        /* <DEDUP_REMOVED lines=47> */
[----:B------:R-:W2:Y:S07]  /*c410*/  LDSM.16.M88.4 R40, [R206+0x1000] ;  /* 0x00100000ce28783b */ /* 0x000eae0000000200 */
        /* <DEDUP_REMOVED lines=26> */
[----:B--2---:R-:W-:Y:S01]  /*c5c0*/  HMMA.16816.F32 R56, R16, R40, R56 ;  /* 0x000000281038723c */ /* 0x004fe20000001838 */
[----:B------:R1:W2:Y:S07]  /*c5d0*/  MUFU.TANH R119, R0 ;  /* 0x0000000000777308 */ /* 0x0002ae0000002400 */
        /* <DEDUP_REMOVED lines=19> */
[----:B------:R1:W1:Y:S03]  /*c710*/  MUFU.TANH R113, R0 ;  /* 0x0000000000717308 */ /* 0x0002660000002400 */
[----:B------:R-:W-:Y:S08]  /*c720*/  HMMA.16816.F32 R72, R4, R44, R36 ;  /* 0x0000002c0448723c */ /* 0x000ff00000001824 */
[----:B------:R-:W-:Y:S01]  /*c730*/  HMMA.16816.F32 R36, R16, R42, R48 ;  /* 0x0000002a1024723c */ /* 0x000fe20000001830 */
[----:B------:R-:W2:Y:S01]  /*c740*/  LDSM.16.M88.4 R48, [R206+0x1800] ;  /* 0x00180000ce30783b */ /* 0x000ea20000000200 */
        /* <DEDUP_REMOVED lines=20> */
[----:B-----5:R2:W1:Y:S06]  /*c890*/  MUFU.TANH R137, R0 ;  /* 0x0000000000897308 */ /* 0x02046c0000002400 */
[----:B------:R-:W-:Y:S01]  /*c8a0*/  HMMA.16816.F32 R44, R32, R94, RZ ;  /* 0x0000005e202c723c */ /* 0x000fe200000018ff */
[----:B--2---:R-:W-:-:S04]  /*c8b0*/  FMUL.FTZ R0, R72, c[0x0][0x320] ;  /* 0x0000c80048007a20 */ /* 0x004fc80000410000 */
[----:B------:R2:W1:Y:S03]  /*c8c0*/  MUFU.TANH R108, R0 ;  /* 0x00000000006c7308 */ /* 0x0004660000002400 */
[----:B------:R-:W-:Y:S01]  /*c8d0*/  HMMA.16816.F32 R52, R16, R48, R56 ;  /* 0x000000301034723c */ /* 0x000fe20000001838 */
        /* <DEDUP_REMOVED lines=131> */
[-C--:B------:R-:W-:Y:S02]  /*d110*/  IADD3 R6, P2, R8, R10.reuse, RZ ;  /* 0x0000000a08067210 */ /* 0x080fe40007f5e0ff */
        /* <DEDUP_REMOVED lines=16> */
.L_x_312:
[----:B--234-:R-:W-:Y:S05]  /*d220*/  BSYNC B0 ;  /* 0x0000000000007941 */ /* 0x01cfea0003800000 */
.L_x_311:
[----:B-1----:R-:W1:Y:S01]  /*d230*/  S2R R2, SR_TID.X ;  /* 0x0000000000027919 */ /* 0x002e620000002100 */
[----:B------:R-:W-:-:S03]  /*d240*/  LOP3.LUT R0, R190, 0xffffffe0, RZ, 0xc0, !PT ;  /* 0xffffffe0be007812 */ /* 0x000fc600078ec0ff */
[----:B------:R-:W0:Y:S02]  /*d250*/  LDGDEPBAR ;  /* 0x00000000000079af */ /* 0x000e240000000000 */
[----:B-1----:R-:W-:-:S05]  /*d260*/  IMAD.IADD R0, R2, 0x1, -R0 ;  /* 0x0000000102007824 */ /* 0x002fca00078e0a00 */
[----:B------:R-:W-:-:S04]  /*d270*/  SHF.R.S32.HI R2, RZ, 0x1f, R0 ;  /* 0x0000001fff027819 */ /* 0x000fc80000011400 */
[----:B------:R-:W-:-:S04]  /*d280*/  LEA.HI R2, R2, R0, RZ, 0x2 ;  /* 0x0000000002027211 */ /* 0x000fc800078f10ff */
[----:B------:R-:W-:-:S05]  /*d290*/  LOP3.LUT R2, R2, 0x7ffffffc, RZ, 0xc0, !PT ;  /* 0x7ffffffc02027812 */ /* 0x000fca00078ec0ff */
[----:B------:R-:W-:-:S04]  /*d2a0*/  IMAD.IADD R0, R0, 0x1, -R2 ;  /* 0x0000000100007824 */ /* 0x000fc800078e0a02 */
[----:B------:R-:W-:-:S05]  /*d2b0*/  IMAD.SHL.U32 R0, R0, 0x2, RZ ;  /* 0x0000000200007824 */ /* 0x000fca00078e00ff */
[----:B------:R-:W-:-:S04]  /*d2c0*/  IADD3 R0, -R0, R173, R148 ;  /* 0x000000ad00007210 */ /* 0x000fc80007ffe194 */
[C---:B------:R-:W-:Y:S02]  /*d2d0*/  ISETP.GT.AND P3, PT, R0.reuse, RZ, PT ;  /* 0x000000ff0000720c */ /* 0x040fe40003f64270 */
[C---:B------:R-:W-:Y:S02]  /*d2e0*/  ISETP.GT.AND P2, PT, R0.reuse, 0x1, PT ;  /* 0x000000010000780c */ /* 0x040fe40003f44270 */
[----:B------:R-:W-:Y:S02]  /*d2f0*/  ISETP.GT.AND P0, PT, R0, 0x8, PT ;  /* 0x000000080000780c */ /* 0x000fe40003f04270 */
[----:B------:R-:W-:Y:S02]  /*d300*/  FSEL R9, R145, -INF , P3 ;  /* 0xff80000091097808 */ /* 0x000fe40001800000 */
[----:B------:R-:W-:Y:S02]  /*d310*/  FSEL R25, R144, -INF , P2 ;  /* 0xff80000090197808 */ /* 0x000fe40001000000 */
[----:B------:R-:W-:-:S02]  /*d320*/  FSEL R10, R141, -INF , P3 ;  /* 0xff8000008d0a7808 */ /* 0x000fc40001800000 */
[----:B------:R-:W-:Y:S02]  /*d330*/  FSEL R11, R140, -INF , P2 ;  /* 0xff8000008c0b7808 */ /* 0x000fe40001000000 */
[----:B------:R-:W-:Y:S02]  /*d340*/  ISETP.GT.AND P5, PT, R0, 0x9, PT ;  /* 0x000000090000780c */ /* 0x000fe40003fa4270 */
[----:B------:R-:W-:Y:S02]  /*d350*/  FSEL R26, R139, -INF , P0 ;  /* 0xff8000008b1a7808 */ /* 0x000fe40000000000 */
[----:B------:R-:W-:Y:S02]  /*d360*/  FMNMX.FTZ R2, R9, R25, !PT ;  /* 0x0000001909027209 */ /* 0x000fe40007810000 */
[----:B------:R-:W-:Y:S02]  /*d370*/  FSEL R20, R125, -INF , P0 ;  /* 0xff8000007d147808 */ /* 0x000fe40000000000 */
[----:B------:R-:W-:-:S02]  /*d380*/  FSEL R12, R131, -INF , P0 ;  /* 0xff800000830c7808 */ /* 0x000fc40000000000 */
        /* <DEDUP_REMOVED lines=8> */
[----:B------:R-:W-:Y:S02]  /*d410*/  FMNMX.FTZ R3, R12, R3, !PT ;  /* 0x000000030c037209 */ /* 0x000fe40007810000 */
[----:B------:R-:W-:Y:S02]  /*d420*/  ISETP.GT.AND P5, PT, R0, 0x11, PT ;  /* 0x000000110000780c */ /* 0x000fe40003fa4270 */
[----:B------:R-:W-:Y:S02]  /*d430*/  FSEL R93, R128, -INF , P0 ;  /* 0xff800000805d7808 */ /* 0x000fe40000000000 */
[----:B------:R-:W-:-:S02]  /*d440*/  FMNMX.FTZ R2, R27, R2, !PT ;  /* 0x000000021b027209 */ /* 0x000fc40007810000 */
[----:B------:R-:W-:Y:S02]  /*d450*/  FSEL R15, R136, -INF , P2 ;  /* 0xff800000880f7808 */ /* 0x000fe40001000000 */
[----:B------:R-:W-:Y:S02]  /*d460*/  FSEL R33, R142, -INF , P2 ;  /* 0xff8000008e217808 */ /* 0x000fe40001000000 */
[----:B------:R-:W-:Y:S02]  /*d470*/  FSEL R71, R115, -INF , P0 ;  /* 0xff80000073477808 */ /* 0x000fe40000000000 */
[----:B------:R-:W-:Y:S02]  /*d480*/  FSEL R36, R122, -INF , P0 ;  /* 0xff8000007a247808 */ /* 0x000fe40000000000 */
[----:B------:R-:W-:Y:S02]  /*d490*/  FSEL R101, R124, -INF , P0 ;  /* 0xff8000007c657808 */ /* 0x000fe40000000000 */
[----:B------:R-:W-:-:S02]  /*d4a0*/  FMNMX.FTZ R3, R13, R3, !PT ;  /* 0x000000030d037209 */ /* 0x000fc40007810000 */
[C---:B------:R-:W-:Y:S02]  /*d4b0*/  ISETP.GT.AND P6, PT, R0.reuse, 0x18, PT ;  /* 0x000000180000780c */ /* 0x040fe40003fc4270 */
[C---:B------:R-:W-:Y:S02]  /*d4c0*/  ISETP.GT.AND P4, PT, R0.reuse, 0x19, PT ;  /* 0x000000190000780c */ /* 0x040fe40003f84270 */
[C---:B------:R-:W-:Y:S02]  /*d4d0*/  ISETP.GT.AND P2, PT, R0.reuse, 0x21, PT ;  /* 0x000000210000780c */ /* 0x040fe40003f44270 */
[----:B------:R-:W-:Y:S02]  /*d4e0*/  ISETP.GT.AND P0, PT, R0, 0x28, PT ;  /* 0x000000280000780c */ /* 0x000fe40003f04270 */
[----:B------:R-:W-:Y:S02]  /*d4f0*/  FSEL R94, R127, -INF , P5 ;  /* 0xff8000007f5e7808 */ /* 0x000fe40002800000 */
[----:B------:R-:W-:-:S02]  /*d500*/  FMNMX.FTZ R2, R93, R2, !PT ;  /* 0x000000025d027209 */ /* 0x000fc40007810000 */
[----:B------:R-:W-:Y:S02]  /*d510*/  FSEL R37, R119, -INF , P5 ;  /* 0xff80000077257808 */ /* 0x000fe40002800000 */
[----:B------:R-:W-:Y:S02]  /*d520*/  FSEL R102, R123, -INF , P5 ;  /* 0xff8000007b667808 */ /* 0x000fe40002800000 */
        /* <DEDUP_REMOVED lines=16> */
[----:B------:R-:W-:Y:S02]  /*d630*/  FMNMX.FTZ R2, R94, R2, !PT ;  /* 0x000000025e027209 */ /* 0x000fe40007810000 */
[C---:B------:R-:W-:Y:S02]  /*d640*/  ISETP.GT.AND P3, PT, R0.reuse, 0x20, PT ;  /* 0x000000200000780c */ /* 0x040fe40003f64270 */
[C---:B------:R-:W-:Y:S02]  /*d650*/  ISETP.GT.AND P4, PT, R0.reuse, 0x31, PT ;  /* 0x000000310000780c */ /* 0x040fe40003f84270 */
[C---:B------:R-:W-:Y:S02]  /*d660*/  ISETP.GT.AND P2, PT, R0.reuse, 0x29, PT ;  /* 0x000000290000780c */ /* 0x040fe40003f44270 */
[----:B------:R-:W-:Y:S02]  /*d670*/  ISETP.GT.AND P0, PT, R0, 0x30, PT ;  /* 0x000000300000780c */ /* 0x000fe40003f04270 */
[----:B------:R-:W-:-:S02]  /*d680*/  FSEL R38, R113, -INF , P6 ;  /* 0xff80000071267808 */ /* 0x000fc40003000000 */
[----:B------:R-:W-:Y:S02]  /*d690*/  FMNMX.FTZ R3, R37, R3, !PT ;  /* 0x0000000325037209 */ /* 0x000fe40007810000 */
[----:B------:R-:W-:Y:S02]  /*d6a0*/  FMNMX.FTZ R2, R95, R2, !PT ;  /* 0x000000025f027209 */ /* 0x000fe40007810000 */
        /* <DEDUP_REMOVED lines=46> */
[----:B------:R-:W-:Y:S02]  /*d990*/  FSEL R146, R52, -INF , P6 ;  /* 0xff80000034927808 */ /* 0x000fe40003000000 */
[----:B------:R-:W-:Y:S02]  /*d9a0*/  FMNMX.FTZ R0, R147, R0, !PT ;  /* 0x0000000093007209 */ /* 0x000fe40007810000 */
[----:B------:R-:W-:Y:S02]  /*d9b0*/  FSEL R152, R56, -INF , P5 ;  /* 0xff80000038987808 */ /* 0x000fe40002800000 */
[----:B------:R-:W-:Y:S02]  /*d9c0*/  FMNMX.FTZ R3, R135, R3, !PT ;  /* 0x0000000387037209 */ /* 0x000fe40007810000 */
[----:B------:R-:W-:Y:S02]  /*d9d0*/  FMNMX.FTZ R2, R92, R2, !PT ;  /* 0x000000025c027209 */ /* 0x000fe40007810000 */
[----:B------:R-:W-:-:S02]  /*d9e0*/  FSEL R145, R53, -INF , P5 ;  /* 0xff80000035917808 */ /* 0x000fc40002800000 */
[----:B------:R-:W-:Y:S02]  /*d9f0*/  FMNMX.FTZ R0, R146, R0, !PT ;  /* 0x0000000092007209 */ /* 0x000fe40007810000 */
[----:B------:R-:W-:Y:S02]  /*da00*/  FSEL R174, R31, -INF , P3 ;  /* 0xff8000001fae7808 */ /* 0x000fe40001800000 */
[----:B------:R-:W-:Y:S02]  /*da10*/  FMNMX.FTZ R3, R152, R3, !PT ;  /* 0x0000000398037209 */ /* 0x000fe40007810000 */
[----:B------:R-:W-:Y:S02]  /*da20*/  FMNMX.FTZ R2, R126, R2, !PT ;  /* 0x000000027e027209 */ /* 0x000fe40007810000 */
[----:B------:R-:W-:Y:S02]  /*da30*/  FSEL R196, R28, -INF , P3 ;  /* 0xff8000001cc47808 */ /* 0x000fe40001800000 */
[----:B------:R-:W-:-:S02]  /*da40*/  FMNMX.FTZ R0, R145, R0, !PT ;  /* 0x0000000091007209 */ /* 0x000fc40007810000 */
[----:B------:R-:W-:Y:S02]  /*da50*/  FSEL R177, R41, -INF , P2 ;  /* 0xff80000029b17808 */ /* 0x000fe40001000000 */
[----:B------:R-:W-:Y:S02]  /*da60*/  FMNMX.FTZ R3, R174, R3, !PT ;  /* 0x00000003ae037209 */ /* 0x000fe40007810000 */
[----:B------:R-:W-:Y:S02]  /*da70*/  FMNMX.FTZ R2, R127, R2, !PT ;  /* 0x000000027f027209 */ /* 0x000fe40007810000 */
[----:B------:R-:W-:Y:S02]  /*da80*/  FSEL R199, R21, -INF , P2 ;  /* 0xff80000015c77808 */ /* 0x000fe40001000000 */
[----:B------:R-:W-:Y:S02]  /*da90*/  FMNMX.FTZ R0, R196, R0, !PT ;  /* 0x00000000c4007209 */ /* 0x000fe40007810000 */
[----:B------:R-:W-:-:S02]  /*daa0*/  FSEL R176, R18, -INF , P0 ;  /* 0xff80000012b07808 */ /* 0x000fc40000000000 */
[----:B------:R-:W-:Y:S02]  /*dab0*/  FMNMX.FTZ R3, R177, R3, !PT ;  /* 0x00000003b1037209 */ /* 0x000fe40007810000 */
[----:B------:R-:W-:Y:S02]  /*dac0*/  FMNMX.FTZ R2, R128, R2, !PT ;  /* 0x0000000280027209 */ /* 0x000fe40007810000 */
[----:B------:R-:W-:Y:S02]  /*dad0*/  FSEL R194, R16, -INF , P0 ;  /* 0xff80000010c27808 */ /* 0x000fe40000000000 */
[----:B------:R-:W-:Y:S02]  /*dae0*/  FMNMX.FTZ R0, R199, R0, !PT ;  /* 0x00000000c7007209 */ /* 0x000fe40007810000 */
[----:B------:R-:W-:Y:S02]  /*daf0*/  FSEL R182, R19, -INF , P4 ;  /* 0xff80000013b67808 */ /* 0x000fe40002000000 */
[----:B------:R-:W-:-:S02]  /*db00*/  FMNMX.FTZ R3, R176, R3, !PT ;  /* 0x00000003b0037209 */ /* 0x000fc40007810000 */
[----:B------:R-:W-:Y:S02]  /*db10*/  FMNMX.FTZ R4, R129, R2, !PT ;  /* 0x0000000281047209 */ /* 0x000fe40007810000 */
[----:B------:R-:W-:Y:S02]  /*db20*/  FMNMX.FTZ R2, R194, R0, !PT ;  /* 0x00000000c2027209 */ /* 0x000fe40007810000 */
[----:B------:R-:W-:Y:S02]  /*db30*/  FMNMX.FTZ R0, R182, R3, !PT ;  /* 0x00000003b6007209 */ /* 0x000fe40007810000 */
[----:B------:R-:W-:Y:S02]  /*db40*/  FSEL R188, R17, -INF , P4 ;  /* 0xff80000011bc7808 */ /* 0x000fe40002000000 */
[----:B------:R-:W-:Y:S01]  /*db50*/  FMNMX.FTZ R4, R153, R4, !PT ;  /* 0x0000000499047209 */ /* 0x000fe20007810000 */
[----:B------:R-:W1:Y:S01]  /*db60*/  SHFL.BFLY PT, R6, R0, 0x2, 0x1f ;  /* 0x0c401f0000067f89 */ /* 0x000e6200000e0000 */
[----:B------:R-:W-:-:S02]  /*db70*/  FMNMX.FTZ R5, R32, R33, !PT ;  /* 0x0000002120057209 */ /* 0x000fc40007810000 */
[----:B------:R-:W-:Y:S01]  /*db80*/  FMNMX.FTZ R2, R188, R2, !PT ;  /* 0x00000002bc027209 */ /* 0x000fe20007810000 */
[----:B------:R-:W-:Y:S01]  /*db90*/  LDSM.16.MT88.4 R16, [R201] ;  /* 0x00000000c910783b */ /* 0x000fe20000004200 */
[----:B------:R-:W-:Y:S02]  /*dba0*/  FMNMX.FTZ R3, R154, R4, !PT ;  /* 0x000000049a037209 */ /* 0x000fe40007810000 */
[----:B------:R-:W-:Y:S02]  /*dbb0*/  FMNMX.FTZ R4, R34, R5, !PT ;  /* 0x0000000522047209 */ /* 0x000fe40007810000 */
[----:B------:R-:W-:Y:S01]  /*dbc0*/  FSEL R151, R40, -INF , P6 ;  /* 0xff80000028977808 */ /* 0x000fe20003000000 */
[----:B------:R-:W2:Y:S01]  /*dbd0*/  SHFL.BFLY PT, R5, R2, 0x2, 0x1f ;  /* 0x0c401f0002057f89 */ /* 0x000ea200000e0000 */
[----:B------:R-:W-:Y:S02]  /*dbe0*/  FMNMX.FTZ R4, R35, R4, !PT ;  /* 0x0000000423047209 */ /* 0x000fe40007810000 */
[----:B------:R-:W-:-:S02]  /*dbf0*/  FSEL R139, R48, -INF , P5 ;  /* 0xff800000308b7808 */ /* 0x000fc40002800000 */
[----:B------:R-:W-:Y:S02]  /*dc00*/  FMNMX.FTZ R3, R151, R3, !PT ;  /* 0x0000000397037209 */ /* 0x000fe40007810000 */
[----:B------:R-:W-:Y:S02]  /*dc10*/  FMNMX.FTZ R4, R101, R4, !PT ;  /* 0x0000000465047209 */ /* 0x000fe40007810000 */
[----:B------:R-:W-:Y:S02]  /*dc20*/  FSEL R187, R30, -INF , P3 ;  /* 0xff8000001ebb7808 */ /* 0x000fe40001800000 */
[----:B------:R-:W-:Y:S02]  /*dc30*/  FMNMX.FTZ R3, R139, R3, !PT ;  /* 0x000000038b037209 */ /* 0x000fe40007810000 */
[----:B------:R-:W-:Y:S02]  /*dc40*/  FMNMX.FTZ R4, R102, R4, !PT ;  /* 0x0000000466047209 */ /* 0x000fe40007810000 */
[----:B------:R-:W-:-:S02]  /*dc50*/  FSEL R190, R29, -INF , P2 ;  /* 0xff8000001dbe7808 */ /* 0x000fc40001000000 */
[----:B------:R-:W-:Y:S01]  /*dc60*/  FMNMX.FTZ R3, R187, R3, !PT ;  /* 0x00000003bb037209 */ /* 0x000fe20007810000 */
[----:B------:R-:W-:Y:S01]  /*dc70*/  LDSM.16.MT88.4 R28, [R202] ;  /* 0x00000000ca1c783b */ /* 0x000fe20000004200 */
[----:B------:R-:W-:Y:S02]  /*dc80*/  FMNMX.FTZ R4, R103, R4, !PT ;  /* 0x0000000467047209 */ /* 0x000fe40007810000 */
[----:B------:R-:W-:Y:S02]  /*dc90*/  FSEL R197, R23, -INF , P0 ;  /* 0xff80000017c57808 */ /* 0x000fe40000000000 */
[----:B------:R-:W-:Y:S02]  /*dca0*/  FMNMX.FTZ R3, R190, R3, !PT ;  /* 0x00000003be037209 */ /* 0x000fe40007810000 */
[----:B------:R-:W-:Y:S02]  /*dcb0*/  FMNMX.FTZ R4, R120, R4, !PT ;  /* 0x0000000478047209 */ /* 0x000fe40007810000 */
[----:B-1----:R-:W-:-:S02]  /*dcc0*/  FMNMX.FTZ R0, R0, R6, !PT ;  /* 0x0000000600007209 */ /* 0x002fc40007810000 */
[----:B------:R-:W-:Y:S02]  /*dcd0*/  FSEL R218, R22, -INF , P4 ;  /* 0xff80000016da7808 */ /* 0x000fe40002000000 */
[----:B------:R-:W-:Y:S01]  /*dce0*/  FMNMX.FTZ R3, R197, R3, !PT ;  /* 0x00000003c5037209 */ /* 0x000fe20007810000 */
[----:B------:R-:W1:Y:S01]  /*dcf0*/  SHFL.BFLY PT, R6, R0, 0x1, 0x1f ;  /* 0x0c201f0000067f89 */ /* 0x000e6200000e0000 */
[----:B------:R-:W-:Y:S02]  /*dd00*/  FMNMX.FTZ R4, R134, R4, !PT ;  /* 0x0000000486047209 */ /* 0x000fe40007810000 */
[----:B------:R-:W-:Y:S02]  /*dd10*/  FMNMX.FTZ R3, R218, R3, !PT ;  /* 0x00000003da037209 */ /* 0x000fe40007810000 */
[----:B--2---:R-:W-:Y:S02]  /*dd20*/  FMNMX.FTZ R2, R2, R5, !PT ;  /* 0x0000000502027209 */ /* 0x004fe40007810000 */
[----:B------:R-:W-:Y:S01]  /*dd30*/  FMNMX.FTZ R4, R137, R4, !PT ;  /* 0x0000000489047209 */ /* 0x000fe20007810000 */
[----:B------:R-:W2:Y:S01]  /*dd40*/  SHFL.BFLY PT, R5, R3, 0x2, 0x1f ;  /* 0x0c401f0003057f89 */ /* 0x000ea200000e0000 */
[----:B------:R-:W-:-:S02]  /*dd50*/  FSEL R149, R58, -INF , P6 ;  /* 0xff8000003a957808 */ /* 0x000fc40003000000 */
[----:B------:R-:W-:Y:S01]  /*dd60*/  FMNMX.FTZ R4, R138, R4, !PT ;  /* 0x000000048a047209 */ /* 0x000fe20007810000 */
[----:B------:R-:W3:Y:S01]  /*dd70*/  SHFL.BFLY PT, R7, R2, 0x1, 0x1f ;  /* 0x0c201f0002077f89 */ /* 0x000ee200000e0000 */
[----:B------:R-:W-:Y:S02]  /*dd80*/  FSEL R150, R54, -INF , P5 ;  /* 0xff80000036967808 */ /* 0x000fe40002800000 */
[----:B------:R-:W-:Y:S02]  /*dd90*/  FMNMX.FTZ R4, R144, R4, !PT ;  /* 0x0000000490047209 */ /* 0x000fe40007810000 */
[----:B------:R-:W-:Y:S02]  /*dda0*/  FSEL R195, R45, -INF , P3 ;  /* 0xff8000002dc37808 */ /* 0x000fe40001800000 */
[----:B------:R-:W-:Y:S02]  /*ddb0*/  FMNMX.FTZ R4, R217, R4, !PT ;  /* 0x00000004d9047209 */ /* 0x000fe40007810000 */
[----:B------:R-:W-:-:S02]  /*ddc0*/  FSEL R189, R44, -INF , P2 ;  /* 0xff8000002cbd7808 */ /* 0x000fc40001000000 */
[----:B------:R-:W-:Y:S02]  /*ddd0*/  FMNMX.FTZ R4, R191, R4, !PT ;  /* 0x00000004bf047209 */ /* 0x000fe40007810000 */
[----:B-1----:R-:W-:Y:S02]  /*dde0*/  FMNMX.FTZ R70, R0, R6, !PT ;  /* 0x0000000600467209 */ /* 0x002fe40007810000 */
[----:B------:R-:W-:Y:S02]  /*ddf0*/  FMNMX.FTZ R4, R149, R4, !PT ;  /* 0x0000000495047209 */ /* 0x000fe40007810000 */
[----:B------:R-:W-:Y:S02]  /*de00*/  FSETP.NEU.FTZ.AND P2, PT, R70, -INF , PT ;  /* 0xff8000004600780b */ /* 0x000fe40003f5d000 */
[----:B------:R-:W-:Y:S02]  /*de10*/  FMNMX.FTZ R0, R150, R4, !PT ;  /* 0x0000000496007209 */ /* 0x000fe40007810000 */
[----:B--2---:R-:W-:-:S02]  /*de20*/  FMNMX.FTZ R5, R3, R5, !PT ;  /* 0x0000000503057209 */ /* 0x004fc40007810000 */
[----:B------:R-:W-:Y:S02]  /*de30*/  FMNMX.FTZ R0, R195, R0, !PT ;  /* 0x00000000c3007209 */ /* 0x000fe40007810000 */
[----:B---3--:R-:W-:Y:S01]  /*de40*/  FMNMX.FTZ R68, R2, R7, !PT ;  /* 0x0000000702447209 */ /* 0x008fe20007810000 */
[----:B------:R-:W-:Y:S01]  /*de50*/  FMUL.FTZ R2, R70, c[0x0][0x2d0] ;  /* 0x0000b40046027a20 */ /* 0x000fe20000410000 */
[----:B------:R-:W-:Y:S01]  /*de60*/  FSEL R219, R42, -INF , P0 ;  /* 0xff8000002adb7808 */ /* 0x000fe20000000000 */
[----:B------:R-:W1:Y:S01]  /*de70*/  SHFL.BFLY PT, R8, R5, 0x1, 0x1f ;  /* 0x0c201f0005087f89 */ /* 0x000e6200000e0000 */
[----:B------:R-:W-:Y:S01]  /*de80*/  FMNMX.FTZ R0, R189, R0, !PT ;  /* 0x00000000bd007209 */ /* 0x000fe20007810000 */
[----:B------:R-:W-:Y:S01]  /*de90*/  FMUL.FTZ R3, R68, c[0x0][0x2d0] ;  /* 0x0000b40044037a20 */ /* 0x000fe20000410000 */
[----:B------:R-:W-:Y:S02]  /*dea0*/  FSEL R4, R2, RZ, P2 ;  /* 0x000000ff02047208 */ /* 0x000fe40001000000 */
[----:B------:R-:W-:-:S02]  /*deb0*/  FSEL R220, R43, -INF , P4 ;  /* 0xff8000002bdc7808 */ /* 0x000fc40002000000 */
[----:B------:R-:W-:Y:S01]  /*dec0*/  FMNMX.FTZ R2, R219, R0, !PT ;  /* 0x00000000db027209 */ /* 0x000fe20007810000 */
[----:B------:R-:W-:Y:S01]  /*ded0*/  FFMA.FTZ R0, R9, c[0x0][0x2d0], -R4 ;  /* 0x0000b40009007a23 */ /* 0x000fe20000010804 */
[----:B------:R-:W-:Y:S01]  /*dee0*/  FSETP.NEU.FTZ.AND P0, PT, R68, -INF , PT ;  /* 0xff8000004400780b */ /* 0x000fe20003f1d000 */
[----:B------:R-:W-:Y:S01]  /*def0*/  LDSM.16.MT88.4 R40, [R204] ;  /* 0x00000000cc28783b */ /* 0x000fe20000004200 */
[----:B------:R-:W-:Y:S01]  /*df00*/  FMNMX.FTZ R6, R220, R2, !PT ;  /* 0x00000002dc067209 */ /* 0x000fe20007810000 */
[----:B------:R2:W-:Y:S01]  /*df10*/  MUFU.EX2 R239, R0 ;  /* 0x0000000000ef7308 */ /* 0x0005e20000000800 */
[----:B------:R-:W-:-:S03]  /*df20*/  FSEL R3, R3, RZ, P0 ;  /* 0x000000ff03037208 */ /* 0x000fc60000000000 */
[----:B------:R-:W3:Y:S01]  /*df30*/  SHFL.BFLY PT, R7, R6, 0x2, 0x1f ;  /* 0x0c401f0006077f89 */ /* 0x000ee200000e0000 */
[----:B-1----:R-:W-:Y:S01]  /*df40*/  FMNMX.FTZ R2, R5, R8, !PT ;  /* 0x0000000805027209 */ /* 0x002fe20007810000 */
[--C-:B------:R-:W-:Y:S02]  /*df50*/  FFMA.FTZ R5, R12, c[0x0][0x2d0], -R3.reuse ;  /* 0x0000b4000c057a23 */ /* 0x100fe40000010803 */
[----:B--2---:R-:W-:Y:S02]  /*df60*/  FFMA.FTZ R0, R10, c[0x0][0x2d0], -R3 ;  /* 0x0000b4000a007a23 */ /* 0x004fe40000010803 */
[----:B------:R1:W-:Y:S01]  /*df70*/  MUFU.EX2 R240, R5 ;  /* 0x0000000500f07308 */ /* 0x0003e20000000800 */
[----:B------:R-:W-:-:S07]  /*df80*/  FSETP.NEU.FTZ.AND P0, PT, R2, -INF , PT ;  /* 0xff8000000200780b */ /* 0x000fce0003f1d000 */
[----:B------:R2:W-:Y:S01]  /*df90*/  MUFU.EX2 R238, R0 ;  /* 0x0000000000ee7308 */ /* 0x0005e20000000800 */
[----:B-1----:R-:W-:-:S07]  /*dfa0*/  FFMA.FTZ R5, R13, c[0x0][0x2d0], -R3 ;  /* 0x0000b4000d057a23 */ /* 0x002fce0000010803 */
[----:B------:R3:W1:Y:S01]  /*dfb0*/  MUFU.EX2 R241, R5 ;  /* 0x0000000500f17308 */ /* 0x0006620000000800 */
[----:B--2---:R-:W-:-:S07]  /*dfc0*/  FFMA.FTZ R0, R11, c[0x0][0x2d0], -R3 ;  /* 0x0000b4000b007a23 */ /* 0x004fce0000010803 */
[----:B------:R2:W4:Y:S01]  /*dfd0*/  MUFU.EX2 R237, R0 ;  /* 0x0000000000ed7308 */ /* 0x0005220000000800 */
[----:B---3--:R-:W-:Y:S02]  /*dfe0*/  FMNMX.FTZ R5, R6, R7, !PT ;  /* 0x0000000706057209 */ /* 0x008fe40007810000 */
[----:B-1----:R-:W-:-:S03]  /*dff0*/  F2FP.PACK_AB R10, R241, R240 ;  /* 0x000000f0f10a723e */ /* 0x002fc600000000ff */
[----:B------:R-:W1:Y:S01]  /*e000*/  SHFL.BFLY PT, R7, R5, 0x1, 0x1f ;  /* 0x0c201f0005077f89 */ /* 0x000e6200000e0000 */
[----:B--2---:R-:W-:Y:S01]  /*e010*/  FMUL.FTZ R0, R2, c[0x0][0x2d0] ;  /* 0x0000b40002007a20 */ /* 0x004fe20000410000 */
[----:B----4-:R-:W-:-:S04]  /*e020*/  F2FP.PACK_AB R8, R237, R238 ;  /* 0x000000eeed08723e */ /* 0x010fc800000000ff */
[----:B------:R-:W-:-:S05]  /*e030*/  FSEL R0, R0, RZ, P0 ;  /* 0x000000ff00007208 */ /* 0x000fca0000000000 */
[----:B------:R-:W-:-:S04]  /*e040*/  FFMA.FTZ R6, R14, c[0x0][0x2d0], -R0 ;  /* 0x0000b4000e067a23 */ /* 0x000fc80000010800 */
[----:B------:R2:W-:Y:S01]  /*e050*/  MUFU.EX2 R234, R6 ;  /* 0x0000000600ea7308 */ /* 0x0005e20000000800 */
[----:B-1----:R-:W-:Y:S01]  /*e060*/  FMNMX.FTZ R69, R5, R7, !PT ;  /* 0x0000000705457209 */ /* 0x002fe20007810000 */
[----:B------:R-:W-:-:S03]  /*e070*/  FFMA.FTZ R5, R26, c[0x0][0x2d0], -R4 ;  /* 0x0000b4001a057a23 */ /* 0x000fc60000010804 */
[----:B------:R-:W-:-:S03]  /*e080*/  FSETP.NEU.FTZ.AND P0, PT, R69, -INF , PT ;  /* 0xff8000004500780b */ /* 0x000fc60003f1d000 */
[----:B------:R-:W-:Y:S01]  /*e090*/  MUFU.EX2 R227, R5 ;  /* 0x0000000500e37308 */ /* 0x000fe20000000800 */
[----:B--2---:R-:W-:-:S07]  /*e0a0*/  FFMA.FTZ R6, R15, c[0x0][0x2d0], -R0 ;  /* 0x0000b4000f067a23 */ /* 0x004fce0000010800 */
[----:B------:R1:W2:Y:S02]  /*e0b0*/  MUFU.EX2 R233, R6 ;  /* 0x0000000600e97308 */ /* 0x0002a40000000800 */
[--C-:B-1----:R-:W-:Y:S01]  /*e0c0*/  FFMA.FTZ R6, R20, c[0x0][0x2d0], -R0.reuse ;  /* 0x0000b40014067a23 */ /* 0x102fe20000010800 */
[----:B--2---:R-:W-:Y:S01]  /*e0d0*/  F2FP.PACK_AB R9, R233, R234 ;  /* 0x000000eae909723e */ /* 0x004fe200000000ff */
[----:B------:R-:W1:Y:S04]  /*e0e0*/  LDSM.16.MT88.4 R20, [R205] ;  /* 0x00000000cd14783b */ /* 0x000e680000004200 */
[----:B------:R2:W-:Y:S02]  /*e0f0*/  MUFU.EX2 R235, R6 ;  /* 0x0000000600eb7308 */ /* 0x0005e40000000800 */
[----:B--2---:R-:W-:-:S06]  /*e100*/  FFMA.FTZ R6, R24, c[0x0][0x2d0], -R0 ;  /* 0x0000b40018067a23 */ /* 0x004fcc0000010800 */
[----:B------:R2:W3:Y:S02]  /*e110*/  MUFU.EX2 R236, R6 ;  /* 0x0000000600ec7308 */ /* 0x0004e40000000800 */
[----:B--2---:R-:W-:Y:S01]  /*e120*/  FFMA.FTZ R6, R25, c[0x0][0x2d0], -R4 ;  /* 0x0000b40019067a23 */ /* 0x004fe20000010804 */
[----:B---3--:R-:W-:-:S05]  /*e130*/  F2FP.PACK_AB R11, R236, R235 ;  /* 0x000000ebec0b723e */ /* 0x008fca00000000ff */
[----:B------:R2:W3:Y:S02]  /*e140*/  MUFU.EX2 R228, R6 ;  /* 0x0000000600e47308 */ /* 0x0004e40000000800 */
[C---:B------:R-:W-:Y:S08]  /*e150*/  HMMA.16816.F32 R80, R8.reuse, R16, RZ ;  /* 0x000000100850723c */ /* 0x040ff000000018ff */
[----:B------:R-:W-:Y:S01]  /*e160*/  HMMA.16816.F32 R64, R8, R18, RZ ;  /* 0x000000120840723c */ /* 0x000fe200000018ff */
[----:B--2---:R-:W-:Y:S01]  /*e170*/  FMUL.FTZ R6, R69, c[0x0][0x2d0] ;  /* 0x0000b40045067a20 */ /* 0x004fe20000410000 */
[----:B---3--:R-:W-:-:S06]  /*e180*/  F2FP.PACK_AB R12, R228, R239 ;  /* 0x000000efe40c723e */ /* 0x008fcc00000000ff */
[C---:B-1----:R-:W-:Y:S01]  /*e190*/  HMMA.16816.F32 R76, R8.reuse, R20, RZ ;  /* 0x00000014084c723c */ /* 0x042fe200000018ff */
        /* <DEDUP_REMOVED lines=355> */
.L_x_314:
[----:B------:R-:W5:Y:S01]  /*f7d0*/  LDL R2, [R1+0x2c] ;  /* 0x00002c0001027983 */ /* 0x000f620000100800 */
[----:B------:R-:W-:Y:S04]  /*f7e0*/  DEPBAR.LE SB0, 0x0 ;  /* 0x000080000000791a */ /* 0x000fe80000000000 */
[----:B------:R-:W5:Y:S01]  /*f7f0*/  LDL.64 R172, [R1+0x18] ;  /* 0x0000180001ac7983 */ /* 0x000f620000100a00 */
[----:B------:R-:W-:Y:S01]  /*f800*/  WARPSYNC 0xffffffff ;  /* 0xffffffff00007948 */ /* 0x000fe20003800000 */
[----:B--2---:R-:W-:Y:S04]  /*f810*/  SHF.R.S32.HI R0, RZ, 0x1f, R217 ;  /* 0x0000001fff007819 */ /* 0x004fe800000114d9 */
[----:B------:R-:W-:Y:S01]  /*f820*/  BAR.SYNC.DEFER_BLOCKING 0x0 ;  /* 0x0000000000007b1d */ /* 0x000fe20000010000 */
[----:B------:R-:W-:Y:S04]  /*f830*/  IMAD R0, R0, c[0x0][0x208], RZ ;  /* 0x0000820000007a24 */ /* 0x000fe800078e02ff */
[C---:B------:R-:W-:Y:S03]  /*f840*/  IMAD R0, R217.reuse, c[0x0][0x20c], R0 ;  /* 0x00008300d9007a24 */ /* 0x040fe600078e0200 */
        /* <DEDUP_REMOVED lines=37> */
[----:B------:R-:W-:Y:S03]  /*faa0*/  MOV R173, R2 ;  /* 0x0000000200ad7202 */ /* 0x000fe60000000f00 */
[----:B------:R-:W-:Y:S01]  /*fab0*/  IMAD.WIDE.U32 R160, R217, c[0x0][0x208], RZ ;  /* 0x00008200d9a07a25 */ /* 0x000fe200078e00ff */
[-C--:B------:R-:W-:Y:S01]  /*fac0*/  HMMA.16816.F32 R12, R164, R162.reuse, R12 ;  /* 0x000000a2a40c723c */ /* 0x080fe2000000180c */
[----:B------:R-:W-:Y:S03]  /*fad0*/  MOV R2, c[0x0][0x208] ;  /* 0x0000820000027a02 */ /* 0x000fe60000000f00 */
[----:B------:R-:W-:Y:S01]  /*fae0*/  IADD3 R0, R161, R0, RZ ;  /* 0x00000000a1007210 */ /* 0x000fe20007ffe0ff */
[----:B------:R-:W-:Y:S01]  /*faf0*/  IMAD.WIDE.U32 R172, R160, 0x50, R172 ;  /* 0x00000050a0ac7825 */ /* 0x000fe200078e00ac */
[----:B------:R-:W-:Y:S02]  /*fb00*/  SHF.L.U32 R87, R2, 0x5, RZ ;  /* 0x0000000502577819 */ /* 0x000fe400000006ff */
[C---:B------:R-:W-:Y:S01]  /*fb10*/  HMMA.16816.F32 R16, R156.reuse, R162, R16 ;  /* 0x000000a29c10723c */ /* 0x040fe20000001810 */
[----:B------:R-:W3:Y:S03]  /*fb20*/  LDSM.16.M88.4 R160, [R213] ;  /* 0x00000000d5a0783b */ /* 0x000ee60000000200 */
[----:B------:R-:W-:Y:S01]  /*fb30*/  IMAD R0, R0, 0x50, RZ ;  /* 0x0000005000007824 */ /* 0x000fe200078e02ff */
[----:B------:R-:W-:Y:S03]  /*fb40*/  LEA R180, P0, R172, c[0x0][0x1f8], 0x1 ;  /* 0x00007e00acb47a11 */ /* 0x000fe600078008ff */
[-C--:B------:R-:W-:Y:S04]  /*fb50*/  HMMA.16816.F32 R20, R156, R168.reuse, R20 ;  /* 0x000000a89c14723c */ /* 0x080fe80000001814 */
[----:B------:R-:W-:Y:S02]  /*fb60*/  IADD3 R0, R173, R0, RZ ;  /* 0x00000000ad007210 */ /* 0x000fe40007ffe0ff */
[-C--:B------:R-:W-:Y:S02]  /*fb70*/  IADD3 R178, P2, R180, R87.reuse, RZ ;  /* 0x00000057b4b27210 */ /* 0x080fe40007f5e0ff */
[C---:B------:R-:W-:Y:S04]  /*fb80*/  HMMA.16816.F32 R24, R164.reuse, R168, R24 ;  /* 0x000000a8a418723c */ /* 0x040fe80000001818 */
[----:B------:R-:W-:Y:S02]  /*fb90*/  LEA.HI.X R181, R172, c[0x0][0x1fc], R0, 0x1, P0 ;  /* 0x00007f00acb57a11 */ /* 0x000fe400000f0c00 */
[----:B------:R-:W4:Y:S01]  /*fba0*/  LDSM.16.M88.4 R172, [R212] ;  /* 0x00000000d4ac783b */ /* 0x000f220000000200 */
[----:B------:R-:W-:Y:S01]  /*fbb0*/  MOV R168, 0x5 ;  /* 0x0000000500a87802 */ /* 0x000fe20000000f00 */
[-C--:B------:R-:W-:Y:S04]  /*fbc0*/  HMMA.16816.F32 R28, R164, R170.reuse, R28 ;  /* 0x000000aaa41c723c */ /* 0x080fe8000000181c */
[----:B------:R-:W-:Y:S02]  /*fbd0*/  SHF.L.U64.HI R2, R2, R168, c[0x0][0x20c] ;  /* 0x0000830002027619 */ /* 0x000fe400000102a8 */
[----:B------:R-:W-:Y:S01]  /*fbe0*/  @!PT LDS RZ, [RZ] ;  /* 0x00000000fffff984 */ /* 0x000fe20000000800 */
[----:B------:R-:W-:Y:S01]  /*fbf0*/  @!PT LDS RZ, [RZ] ;  /* 0x00000000fffff984 */ /* 0x000fe20000000800 */
[----:B------:R-:W-:Y:S01]  /*fc00*/  @!PT LDS RZ, [RZ] ;  /* 0x00000000fffff984 */ /* 0x000fe20000000800 */
[----:B------:R5:W-:Y:S01]  /*fc10*/  LDGSTS.E.BYPASS.LTC128B.128 [R216+0x100], [R180.64], !P1 ;  /* 0x00100000b4d87fae */ /* 0x000be2000c901d48 */
[-C--:B------:R-:W-:Y:S01]  /*fc20*/  IADD3 R176, P0, R178, R87.reuse, RZ ;  /* 0x00000057b2b07210 */ /* 0x080fe20007f1e0ff */
[C---:B------:R-:W-:Y:S04]  /*fc30*/  HMMA.16816.F32 R32, R156.reuse, R170, R32 ;  /* 0x000000aa9c20723c */ /* 0x040fe80000001820 */
[-C--:B------:R-:W-:Y:S02]  /*fc40*/  IADD3.X R179, R181, R2.reuse, RZ, P2, !PT ;  /* 0x00000002b5b37210 */ /* 0x080fe400017fe4ff */
[-C--:B------:R-:W-:Y:S02]  /*fc50*/  IADD3 R168, P2, R176, R87.reuse, RZ ;  /* 0x00000057b0a87210 */ /* 0x080fe40007f5e0ff */
[-C--:B-1----:R-:W-:Y:S01]  /*fc60*/  HMMA.16816.F32 R36, R156, R152.reuse, R36 ;  /* 0x000000989c24723c */ /* 0x082fe20000001824 */
[----:B------:R1:W-:Y:S03]  /*fc70*/  LDGSTS.E.BYPASS.LTC128B.128 [R216+0x900], [R178.64], !P1 ;  /* 0x00900000b2d87fae */ /* 0x0003e6000c901d48 */
[-C--:B------:R-:W-:Y:S02]  /*fc80*/  IADD3.X R177, R179, R2.reuse, RZ, P0, !PT ;  /* 0x00000002b3b17210 */ /* 0x080fe400007fe4ff */
[----:B------:R-:W-:Y:S02]  /*fc90*/  IADD3 R170, P0, R168, R87, RZ ;  /* 0x00000057a8aa7210 */ /* 0x000fe40007f1e0ff */
[C---:B------:R-:W-:Y:S01]  /*fca0*/  HMMA.16816.F32 R40, R164.reuse, R152, R40 ;  /* 0x00000098a428723c */ /* 0x040fe20000001828 */
[----:B------:R1:W-:Y:S03]  /*fcb0*/  LDGSTS.E.BYPASS.LTC128B.128 [R216+0x1100], [R176.64], !P1 ;  /* 0x01100000b0d87fae */ /* 0x0003e6000c901d48 */
[-C--:B------:R-:W-:Y:S04]  /*fcc0*/  IADD3.X R169, R177, R2.reuse, RZ, P2, !PT ;  /* 0x00000002b1a97210 */ /* 0x080fe800017fe4ff */
[-C--:B------:R-:W-:Y:S01]  /*fcd0*/  HMMA.16816.F32 R44, R164, R154.reuse, R44 ;  /* 0x0000009aa42c723c */ /* 0x080fe2000000182c */
[----:B------:R4:W-:Y:S03]  /*fce0*/  LDGSTS.E.BYPASS.LTC128B.128 [R216+0x1900], [R168.64], !P1 ;  /* 0x01900000a8d87fae */ /* 0x0009e6000c901d48 */
[----:B------:R-:W-:Y:S04]  /*fcf0*/  IADD3.X R171, R169, R2, RZ, P0, !PT ;  /* 0x00000002a9ab7210 */ /* 0x000fe800007fe4ff */
[C---:B------:R-:W-:Y:S01]  /*fd00*/  HMMA.16816.F32 R48, R156.reuse, R154, R48 ;  /* 0x0000009a9c30723c */ /* 0x040fe20000001830 */
[----:B------:R4:W-:Y:S07]  /*fd10*/  LDGSTS.E.BYPASS.LTC128B.128 [R216+0x2100], [R170.64], !P1 ;  /* 0x02100000aad87fae */ /* 0x0009ee000c901d48 */
[-C--:B---3--:R-:W-:Y:S01]  /*fd20*/  HMMA.16816.F32 R52, R156, R160.reuse, R52 ;  /* 0x000000a09c34723c */ /* 0x088fe20000001834 */
[----:B-----5:R-:W-:Y:S07]  /*fd30*/  LDSM.16.M88.4 R180, [R208+0x2000] ;  /* 0x00200000d0b4783b */ /* 0x020fee0000000200 */
[C---:B------:R-:W-:Y:S01]  /*fd40*/  HMMA.16816.F32 R56, R164.reuse, R160, R56 ;  /* 0x000000a0a438723c */ /* 0x040fe20000001838 */
[----:B-1----:R-:W-:Y:S07]  /*fd50*/  LDSM.16.M88.4 R176, [R206] ;  /* 0x00000000ceb0783b */ /* 0x002fee0000000200 */
[-C--:B------:R-:W-:Y:S01]  /*fd60*/  HMMA.16816.F32 R60, R164, R162.reuse, R60 ;  /* 0x000000a2a43c723c */ /* 0x080fe2000000183c */
[----:B------:R-:W-:Y:S07]  /*fd70*/  LDSM.16.M88.4 R184, [R206+0x800] ;  /* 0x00080000ceb8783b */ /* 0x000fee0000000200 */
[C---:B------:R-:W-:Y:S01]  /*fd80*/  HMMA.16816.F32 R64, R156.reuse, R162, R64 ;  /* 0x000000a29c40723c */ /* 0x040fe20000001840 */
[----:B----4-:R-:W1:Y:S07]  /*fd90*/  LDSM.16.M88.4 R168, [R208] ;  /* 0x00000000d0a8783b */ /* 0x010e6e0000000200 */
[-C--:B------:R-:W-:Y:S01]  /*fda0*/  HMMA.16816.F32 R68, R156, R172.reuse, R68 ;  /* 0x000000ac9c44723c */ /* 0x080fe20000001844 */
[----:B------:R-:W3:Y:S02]  /*fdb0*/  LDSM.16.M88.4 R152, [R206+0x1000] ;  /* 0x00100000ce98783b */ /* 0x000ee40000000200 */
[C---:B--2---:R-:W-:Y:S02]  /*fdc0*/  ISETP.GT.AND P0, PT, R217.reuse, R222, PT ;  /* 0x000000ded900720c */ /* 0x044fe40003f04270 */
[----:B------:R-:W-:Y:S03]  /*fdd0*/  IADD3 R217, R217, -0x1, RZ ;  /* 0xffffffffd9d97810 */ /* 0x000fe60007ffe0ff */
[C---:B------:R-:W-:Y:S01]  /*fde0*/  HMMA.16816.F32 R72, R164.reuse, R172, R72 ;  /* 0x000000aca448723c */ /* 0x040fe20000001848 */
[----:B------:R-:W2:Y:S07]  /*fdf0*/  LDSM.16.M88.4 R188, [R206+0x1800] ;  /* 0x00180000cebc783b */ /* 0x000eae0000000200 */
[-C--:B------:R-:W-:Y:S01]  /*fe00*/  HMMA.16816.F32 R76, R164, R174.reuse, R76 ;  /* 0x000000aea44c723c */ /* 0x080fe2000000184c */
[----:B------:R-:W4:Y:S07]  /*fe10*/  LDSM.16.M88.4 R192, [R206+0x2000] ;  /* 0x00200000cec0783b */ /* 0x000f2e0000000200 */
[----:B------:R-:W-:Y:S01]  /*fe20*/  HMMA.16816.F32 R80, R156, R174, R80 ;  /* 0x000000ae9c50723c */ /* 0x000fe20000001850 */
[----:B------:R-:W-:Y:S07]  /*fe30*/  LDSM.16.M88.4 R160, [R209] ;  /* 0x00000000d1a0783b */ /* 0x000fee0000000200 */
[-C--:B-1----:R-:W-:Y:S01]  /*fe40*/  HMMA.16816.F32 R4, R168, R176.reuse, R4 ;  /* 0x000000b0a804723c */ /* 0x082fe20000001804 */
[----:B------:R-:W1:Y:S07]  /*fe50*/  LDSM.16.M88.4 R196, [R203] ;  /* 0x00000000cbc4783b */ /* 0x000e6e0000000200 */
[C---:B------:R-:W-:Y:S01]  /*fe60*/  HMMA.16816.F32 R8, R180.reuse, R176, R8 ;  /* 0x000000b0b408723c */ /* 0x040fe20000001808 */
[----:B------:R-:W5:Y:S07]  /*fe70*/  LDSM.16.M88.4 R156, [R209+0x2000] ;  /* 0x00200000d19c783b */ /* 0x000f6e0000000200 */
[-C--:B------:R-:W-:Y:S01]  /*fe80*/  HMMA.16816.F32 R12, R180, R178.reuse, R12 ;  /* 0x000000b2b40c723c */ /* 0x080fe2000000180c */
[----:B------:R-:W0:Y:S07]  /*fe90*/  LDGDEPBAR ;  /* 0x00000000000079af */ /* 0x000e2e0000000000 */
[C---:B------:R-:W-:Y:S08]  /*fea0*/  HMMA.16816.F32 R16, R168.reuse, R178, R16 ;  /* 0x000000b2a810723c */ /* 0x040ff00000001810 */
        /* <DEDUP_REMOVED lines=8> */
[-C--:B--2---:R-:W-:Y:S08]  /*ff30*/  HMMA.16816.F32 R52, R168, R188.reuse, R52 ;  /* 0x000000bca834723c */ /* 0x084ff00000001834 */
[C---:B------:R-:W-:Y:S08]  /*ff40*/  HMMA.16816.F32 R56, R180.reuse, R188, R56 ;  /* 0x000000bcb438723c */ /* 0x040ff00000001838 */
[-C--:B------:R-:W-:Y:S08]  /*ff50*/  HMMA.16816.F32 R60, R180, R190.reuse, R60 ;  /* 0x000000beb43c723c */ /* 0x080ff0000000183c */
[C---:B------:R-:W-:Y:S08]  /*ff60*/  HMMA.16816.F32 R64, R168.reuse, R190, R64 ;  /* 0x000000bea840723c */ /* 0x040ff00000001840 */
[-C--:B----4-:R-:W-:Y:S08]  /*ff70*/  HMMA.16816.F32 R68, R168, R192.reuse, R68 ;  /* 0x000000c0a844723c */ /* 0x090ff00000001844 */
[C---:B------:R-:W-:Y:S08]  /*ff80*/  HMMA.16816.F32 R72, R180.reuse, R192, R72 ;  /* 0x000000c0b448723c */ /* 0x040ff00000001848 */
[-C--:B------:R-:W-:Y:S08]  /*ff90*/  HMMA.16816.F32 R76, R180, R194.reuse, R76 ;  /* 0x000000c2b44c723c */ /* 0x080ff0000000184c */
[----:B------:R-:W-:Y:S08]  /*ffa0*/  HMMA.16816.F32 R80, R168, R194, R80 ;  /* 0x000000c2a850723c */ /* 0x000ff00000001850 */
[-C--:B-1----:R-:W-:Y:S08]  /*ffb0*/  HMMA.16816.F32 R4, R160, R196.reuse, R4 ;  /* 0x000000c4a004723c */ /* 0x082ff00000001804 */
[C---:B-----5:R-:W-:Y:S08]  /*ffc0*/  HMMA.16816.F32 R8, R156.reuse, R196, R8 ;  /* 0x000000c49c08723c */ /* 0x060ff00000001808 */
        /* <DEDUP_REMOVED lines=11> */
[----:B------:R1:W-:Y:S02]  /*10080*/  MUFU.TANH R169, R0 ;  /* 0x0000000000a97308 */ /* 0x0003e40000002400 */
[----:B-1----:R-:W-:Y:S02]  /*10090*/  FMUL.FTZ R0, R7, c[0x0][0x320] ;  /* 0x0000c80007007a20 */ /* 0x002fe40000410000 */
[----:B------:R-:W1:Y:S06]  /*100a0*/  LDSM.16.M88.4 R4, [R203+0x800] ;  /* 0x00080000cb04783b */ /* 0x000e6c0000000200 */
[----:B------:R2:W-:Y:S02]  /*100b0*/  MUFU.TANH R167, R0 ;  /* 0x0000000000a77308 */ /* 0x0005e40000002400 */
[----:B--2---:R-:W-:Y:S08]  /*100c0*/  FMUL.FTZ R0, R8, c[0x0][0x320] ;  /* 0x0000c80008007a20 */ /* 0x004ff00000410000 */
[----:B------:R2:W3:Y:S01]  /*100d0*/  MUFU.TANH R173, R0 ;  /* 0x0000000000ad7308 */ /* 0x0004e20000002400 */
[-C--:B-1----:R-:W-:Y:S08]  /*100e0*/  HMMA.16816.F32 R20, R160, R4.reuse, R20 ;  /* 0x00000004a014723c */ /* 0x082ff00000001814 */
[C---:B------:R-:W-:Y:S04]  /*100f0*/  HMMA.16816.F32 R24, R156.reuse, R4, R24 ;  /* 0x000000049c18723c */ /* 0x040fe80000001818 */
[----:B--2---:R-:W-:Y:S02]  /*10100*/  FMUL.FTZ R0, R9, c[0x0][0x320] ;  /* 0x0000c80009007a20 */ /* 0x004fe40000410000 */
[----:B------:R-:W1:Y:S02]  /*10110*/  LDSM.16.M88.4 R8, [R203+0x1000] ;  /* 0x00100000cb08783b */ /* 0x000e640000000200 */
[-C--:B------:R-:W-:Y:S01]  /*10120*/  HMMA.16816.F32 R28, R156, R6.reuse, R28 ;  /* 0x000000069c1c723c */ /* 0x080fe2000000181c */
[----:B------:R2:W4:Y:S07]  /*10130*/  MUFU.TANH R168, R0 ;  /* 0x0000000000a87308 */ /* 0x00052e0000002400 */
[C---:B------:R-:W-:Y:S08]  /*10140*/  HMMA.16816.F32 R32, R160.reuse, R6, R32 ;  /* 0x00000006a020723c */ /* 0x040ff00000001820 */
[----:B------:R-:W-:Y:S04]  /*10150*/  FMUL.FTZ R4, R26, c[0x0][0x320] ;  /* 0x0000c8001a047a20 */ /* 0x000fe80000410000 */
[----:B------:R-:W-:Y:S01]  /*10160*/  FMUL.FTZ R2, R27, c[0x0][0x320] ;  /* 0x0000c8001b027a20 */ /* 0x000fe20000410000 */
[----:B------:R5:W-:Y:S01]  /*10170*/  MUFU.TANH R176, R4 ;  /* 0x0000000400b07308 */ /* 0x000be20000002400 */
[----:B--2---:R-:W-:Y:S09]  /*10180*/  FMUL.FTZ R0, R12, c[0x0][0x320] ;  /* 0x0000c8000c007a20 */ /* 0x004ff20000410000 */
[----:B------:R2:W2:Y:S10]  /*10190*/  MUFU.TANH R155, R0 ;  /* 0x00000000009b7308 */ /* 0x0004b40000002400 */
[----:B------:R3:W-:Y:S01]  /*101a0*/  MUFU.TANH R178, R2 ;  /* 0x0000000200b27308 */ /* 0x0007e20000002400 */
[-C--:B-1----:R-:W-:Y:S01]  /*101b0*/  HMMA.16816.F32 R36, R160, R8.reuse, R36 ;  /* 0x00000008a024723c */ /* 0x082fe20000001824 */
[----:B-----5:R-:W1:Y:S07]  /*101c0*/  LDSM.16.M88.4 R4, [R203+0x1800] ;  /* 0x00180000cb04783b */ /* 0x020e6e0000000200 */
[C---:B------:R-:W-:Y:S04]  /*101d0*/  HMMA.16816.F32 R40, R156.reuse, R8, R40 ;  /* 0x000000089c28723c */ /* 0x040fe80000001828 */
[----:B--2---:R-:W-:Y:S04]  /*101e0*/  FMUL.FTZ R0, R13, c[0x0][0x320] ;  /* 0x0000c8000d007a20 */ /* 0x004fe80000410000 */
[-C--:B------:R-:W-:Y:S01]  /*101f0*/  HMMA.16816.F32 R44, R156, R10.reuse, R44 ;  /* 0x0000000a9c2c723c */ /* 0x080fe2000000182c */
[----:B------:R2:W5:Y:S07]  /*10200*/  MUFU.TANH R152, R0 ;  /* 0x0000000000987308 */ /* 0x00056e0000002400 */
[C---:B------:R-:W-:Y:S08]  /*10210*/  HMMA.16816.F32 R48, R160.reuse, R10, R48 ;  /* 0x0000000aa030723c */ /* 0x040ff00000001830 */
[----:B------:R-:W-:Y:S04]  /*10220*/  FMUL.FTZ R8, R41, c[0x0][0x320] ;  /* 0x0000c80029087a20 */ /* 0x000fe80000410000 */
[----:B------:R4:W-:Y:S01]  /*10230*/  MUFU.TANH R185, R8 ;  /* 0x0000000800b97308 */ /* 0x0009e20000002400 */
[----:B---3--:R-:W-:Y:S02]  /*10240*/  FMUL.FTZ R2, R42, c[0x0][0x320] ;  /* 0x0000c8002a027a20 */ /* 0x008fe40000410000 */
[----:B--2---:R-:W-:Y:S01]  /*10250*/  FMUL.FTZ R0, R14, c[0x0][0x320] ;  /* 0x0000c8000e007a20 */ /* 0x004fe20000410000 */
[-C--:B-1----:R-:W-:Y:S06]  /*10260*/  HMMA.16816.F32 R52, R160, R4.reuse, R52 ;  /* 0x00000004a034723c */ /* 0x082fec0000001834 */
[----:B------:R1:W-:Y:S02]  /*10270*/  MUFU.TANH R165, R0 ;  /* 0x0000000000a57308 */ /* 0x0003e40000002400 */
[C---:B------:R-:W-:Y:S08]  /*10280*/  HMMA.16816.F32 R56, R156.reuse, R4, R56 ;  /* 0x000000049c38723c */ /* 0x040ff00000001838 */
[----:B------:R2:W-:Y:S01]  /*10290*/  MUFU.TANH R186, R2 ;  /* 0x0000000200ba7308 */ /* 0x0005e20000002400 */
[-C--:B------:R-:W-:Y:S01]  /*102a0*/  HMMA.16816.F32 R60, R156, R6.reuse, R60 ;  /* 0x000000069c3c723c */ /* 0x080fe2000000183c */
[----:B----4-:R-:W3:Y:S01]  /*102b0*/  LDSM.16.M88.4 R8, [R203+0x2000] ;  /* 0x00200000cb08783b */ /* 0x010ee20000000200 */
[----:B------:R-:W-:Y:S06]  /*102c0*/  DEPBAR.LE SB0, 0x0 ;  /* 0x000080000000791a */ /* 0x000fec0000000000 */
[C---:B------:R-:W-:Y:S01]  /*102d0*/  HMMA.16816.F32 R64, R160.reuse, R6, R64 ;  /* 0x00000006a040723c */ /* 0x040fe20000001840 */
[----:B------:R-:W-:Y:S04]  /*102e0*/  BAR.SYNC.DEFER_BLOCKING 0x0 ;  /* 0x0000000000007b1d */ /* 0x000fe80000010000 */
[----:B-1----:R-:W-:Y:S02]  /*102f0*/  FMUL.FTZ R0, R15, c[0x0][0x320] ;  /* 0x0000c8000f007a20 */ /* 0x002fe40000410000 */
[----:B------:R-:W-:Y:S02]  /*10300*/  FMUL.FTZ R4, R56, c[0x0][0x320] ;  /* 0x0000c80038047a20 */ /* 0x000fe40000410000 */
[----:B------:R1:W-:Y:S03]  /*10310*/  MUFU.TANH R164, R0 ;  /* 0x0000000000a47308 */ /* 0x0003e60000002400 */
[----:B--2---:R-:W-:Y:S04]  /*10320*/  FMUL.FTZ R2, R57, c[0x0][0x320] ;  /* 0x0000c80039027a20 */ /* 0x004fe80000410000 */
[----:B------:R-:W-:Y:S03]  /*10330*/  FMUL.FTZ R7, R62, c[0x0][0x320] ;  /* 0x0000c8003e077a20 */ /* 0x000fe60000410000 */
[----:B------:R2:W-:Y:S10]  /*10340*/  MUFU.TANH R189, R4 ;  /* 0x0000000400bd7308 */ /* 0x0005f40000002400 */
[----:B------:R4:W-:Y:S01]  /*10350*/  MUFU.TANH R194, R2 ;  /* 0x0000000200c27308 */ /* 0x0009e20000002400 */
[----:B-1----:R-:W-:Y:S01]  /*10360*/  FMUL.FTZ R0, R16, c[0x0][0x320] ;  /* 0x0000c80010007a20 */ /* 0x002fe20000410000 */
[-C--:B---3--:R-:W-:Y:S08]  /*10370*/  HMMA.16816.F32 R68, R160, R8.reuse, R68 ;  /* 0x00000008a044723c */ /* 0x088ff00000001844 */
[----:B------:R1:W3:Y:S01]  /*10380*/  MUFU.TANH R87, R0 ;  /* 0x0000000000577308 */ /* 0x0002e20000002400 */
[C---:B------:R-:W-:Y:S04]  /*10390*/  HMMA.16816.F32 R72, R156.reuse, R8, R72 ;  /* 0x000000089c48723c */ /* 0x040fe80000001848 */
[----:B--2---:R-:W-:Y:S03]  /*103a0*/  FMNMX.FTZ R4, R173, R85, !PT ;  /* 0x00000055ad047209 */ /* 0x004fe60007810000 */
[----:B------:R-:W-:Y:S01]  /*103b0*/  FMUL.FTZ R8, R63, c[0x0][0x320] ;  /* 0x0000c8003f087a20 */ /* 0x000fe20000410000 */
[-C--:B------:R-:W-:Y:S01]  /*103c0*/  HMMA.16816.F32 R76, R156, R10.reuse, R76 ;  /* 0x0000000a9c4c723c */ /* 0x080fe2000000184c */
[----:B------:R-:W-:Y:S03]  /*103d0*/  MUFU.TANH R156, R7 ;  /* 0x00000007009c7308 */ /* 0x000fe60000002400 */
[----:B------:R-:W-:Y:S02]  /*103e0*/  FMNMX.FTZ R4, R168, R4, !PT ;  /* 0x00000004a8047209 */ /* 0x000fe40007810000 */
[----:B----4-:R-:W-:Y:S02]  /*103f0*/  FMNMX.FTZ R2, R166, R3, !PT ;  /* 0x00000003a6027209 */ /* 0x010fe40007810000 */
[----:B------:R-:W-:Y:S03]  /*10400*/  HMMA.16816.F32 R80, R160, R10, R80 ;  /* 0x0000000aa050723c */ /* 0x000fe60000001850 */
[----:B------:R-:W-:Y:S01]  /*10410*/  MUFU.TANH R157, R8 ;  /* 0x00000008009d7308 */ /* 0x000fe20000002400 */
[----:B------:R-:W-:Y:S01]  /*10420*/  FMNMX.FTZ R4, R155, R4, !PT ;  /* 0x000000049b047209 */ /* 0x000fe20007810000 */
[----:B-1----:R-:W-:Y:S01]  /*10430*/  FMUL.FTZ R0, R17, c[0x0][0x320] ;  /* 0x0000c80011007a20 */ /* 0x002fe20000410000 */
[----:B------:R-:W-:Y:S02]  /*10440*/  FMNMX.FTZ R2, R154, R2, !PT ;  /* 0x000000029a027209 */ /* 0x000fe40007810000 */
[----:B------:R-:W-:Y:S01]  /*10450*/  FMUL.FTZ R5, R73, c[0x0][0x320] ;  /* 0x0000c80049057a20 */ /* 0x000fe20000410000 */
[----:B-----5:R-:W-:Y:S03]  /*10460*/  FMNMX.FTZ R4, R152, R4, !PT ;  /* 0x0000000498047209 */ /* 0x020fe60007810000 */
[----:B---3--:R-:W-:Y:S01]  /*10470*/  FMNMX.FTZ R2, R87, R2, !PT ;  /* 0x0000000257027209 */ /* 0x008fe20007810000 */
[----:B------:R1:W2:Y:S03]  /*10480*/  MUFU.TANH R14, R0 ;  /* 0x00000000000e7308 */ /* 0x0002a60000002400 */
[----:B------:R-:W-:Y:S07]  /*10490*/  FMUL.FTZ R6, R76, c[0x0][0x320] ;  /* 0x0000c8004c067a20 */ /* 0x000fee0000410000 */
[----:B------:R3:W-:Y:S10]  /*104a0*/  MUFU.TANH R218, R5 ;  /* 0x0000000500da7308 */ /* 0x0007f40000002400 */
[----:B------:R4:W-:Y:S01]  /*104b0*/  MUFU.TANH R192, R6 ;  /* 0x0000000600c07308 */ /* 0x0009e20000002400 */
[----:B-1----:R-:W-:Y:S01]  /*104c0*/  FMUL.FTZ R0, R18, c[0x0][0x320] ;  /* 0x0000c80012007a20 */ /* 0x002fe20000410000 */
[----:B--2---:R-:W-:Y:S08]  /*104d0*/  FMNMX.FTZ R2, R14, R2, !PT ;  /* 0x000000020e027209 */ /* 0x004ff00007810000 */
[----:B------:R1:W-:Y:S01]  /*104e0*/  MUFU.TANH R17, R0 ;  /* 0x0000000000117308 */ /* 0x0003e20000002400 */
[----:B---3--:R-:W-:Y:S09]  /*104f0*/  FMUL.FTZ R5, R80, c[0x0][0x320] ;  /* 0x0000c80050057a20 */ /* 0x008ff20000410000 */
[----:B------:R2:W-:Y:S01]  /*10500*/  MUFU.TANH R195, R5 ;  /* 0x0000000500c37308 */ /* 0x0005e20000002400 */
[----:B----4-:R-:W-:Y:S09]  /*10510*/  FMUL.FTZ R6, R77, c[0x0][0x320] ;  /* 0x0000c8004d067a20 */ /* 0x010ff20000410000 */
[----:B------:R-:W-:Y:S01]  /*10520*/  MUFU.TANH R191, R6 ;  /* 0x0000000600bf7308 */ /* 0x000fe20000002400 */
[----:B-1----:R-:W-:Y:S09]  /*10530*/  FMUL.FTZ R0, R19, c[0x0][0x320] ;  /* 0x0000c80013007a20 */ /* 0x002ff20000410000 */
[----:B------:R1:W-:Y:S01]  /*10540*/  MUFU.TANH R16, R0 ;  /* 0x0000000000107308 */ /* 0x0003e20000002400 */
[----:B--2---:R-:W-:Y:S09]  /*10550*/  FMUL.FTZ R5, R81, c[0x0][0x320] ;  /* 0x0000c80051057a20 */ /* 0x004ff20000410000 */
[----:B------:R2:W-:Y:S01]  /*10560*/  MUFU.TANH R163, R5 ;  /* 0x0000000500a37308 */ /* 0x0005e20000002400 */
[----:B-1----:R-:W-:Y:S09]  /*10570*/  FMUL.FTZ R0, R20, c[0x0][0x320] ;  /* 0x0000c80014007a20 */ /* 0x002ff20000410000 */
[----:B------:R1:W3:Y:S01]  /*10580*/  MUFU.TANH R19, R0 ;  /* 0x0000000000137308 */ /* 0x0002e20000002400 */
[----:B--2---:R-:W-:Y:S09]  /*10590*/  FMUL.FTZ R5, R82, c[0x0][0x320] ;  /* 0x0000c80052057a20 */ /* 0x004ff20000410000 */
[----:B------:R2:W-:Y:S01]  /*105a0*/  MUFU.TANH R162, R5 ;  /* 0x0000000500a27308 */ /* 0x0005e20000002400 */
[----:B-1----:R-:W-:Y:S01]  /*105b0*/  FMUL.FTZ R0, R21, c[0x0][0x320] ;  /* 0x0000c80015007a20 */ /* 0x002fe20000410000 */
[----:B---3--:R-:W-:Y:S08]  /*105c0*/  FMNMX.FTZ R2, R19, R2, !PT ;  /* 0x0000000213027209 */ /* 0x008ff00007810000 */
[----:B------:R1:W3:Y:S01]  /*105d0*/  MUFU.TANH R20, R0 ;  /* 0x0000000000147308 */ /* 0x0002e20000002400 */
[----:B--2---:R-:W-:Y:S09]  /*105e0*/  FMUL.FTZ R5, R83, c[0x0][0x320] ;  /* 0x0000c80053057a20 */ /* 0x004ff20000410000 */
[----:B------:R2:W-:Y:S01]  /*105f0*/  MUFU.TANH R161, R5 ;  /* 0x0000000500a17308 */ /* 0x0005e20000002400 */
[----:B-1----:R-:W-:Y:S01]  /*10600*/  FMUL.FTZ R0, R22, c[0x0][0x320] ;  /* 0x0000c80016007a20 */ /* 0x002fe20000410000 */
[----:B---3--:R-:W-:Y:S08]  /*10610*/  FMNMX.FTZ R2, R20, R2, !PT ;  /* 0x0000000214027209 */ /* 0x008ff00007810000 */
[----:B------:R1:W-:Y:S01]  /*10620*/  MUFU.TANH R21, R0 ;  /* 0x0000000000157308 */ /* 0x0003e20000002400 */
[----:B--2---:R-:W-:Y:S04]  /*10630*/  FMNMX.FTZ R5, R171, R86, !PT ;  /* 0x00000056ab057209 */ /* 0x004fe80007810000 */
[----:B------:R-:W-:Y:S04]  /*10640*/  FMNMX.FTZ R5, R170, R5, !PT ;  /* 0x00000005aa057209 */ /* 0x000fe80007810000 */
[----:B------:R-:W-:Y:S01]  /*10650*/  FMNMX.FTZ R6, R165, R5, !PT ;  /* 0x00000005a5067209 */ /* 0x000fe20007810000 */
[----:B-1----:R-:W-:Y:S04]  /*10660*/  FMUL.FTZ R0, R23, c[0x0][0x320] ;  /* 0x0000c80017007a20 */ /* 0x002fe80000410000 */
        /* <DEDUP_REMOVED lines=104> */
[----:B------:R-:W-:Y:S05]  /*10cf0*/  FMNMX.FTZ R2, R163, R2, !PT ;  /* 0x00000002a3027209 */ /* 0x000fea0007810000 */
[----:B------:R-:W2:Y:S01]  /*10d00*/  SHFL.BFLY PT, R9, R2, 0x2, 0x1f ;  /* 0x0c401f0002097f89 */ /* 0x000ea200000e0000 */
[----:B-1----:R-:W-:Y:S04]  /*10d10*/  FMUL.FTZ R0, R71, c[0x0][0x320] ;  /* 0x0000c80047007a20 */ /* 0x002fe80000410000 */
[----:B------:R1:W-:Y:S01]  /*10d20*/  MUFU.TANH R158, R0 ;  /* 0x00000000009e7308 */ /* 0x0003e20000002400 */
[----:B--2---:R-:W-:Y:S05]  /*10d30*/  FMNMX.FTZ R2, R2, R9, !PT ;  /* 0x0000000902027209 */ /* 0x004fea0007810000 */
[----:B------:R-:W2:Y:S01]  /*10d40*/  SHFL.BFLY PT, R9, R2, 0x1, 0x1f ;  /* 0x0c201f0002097f89 */ /* 0x000ea200000e0000 */
[----:B-1----:R-:W-:Y:S04]  /*10d50*/  FMUL.FTZ R0, R72, c[0x0][0x320] ;  /* 0x0000c80048007a20 */ /* 0x002fe80000410000 */
[----:B------:R1:W3:Y:S01]  /*10d60*/  MUFU.TANH R196, R0 ;  /* 0x0000000000c47308 */ /* 0x0002e20000002400 */
[----:B--2---:R-:W-:Y:S05]  /*10d70*/  FMNMX.FTZ R70, R2, R9, !PT ;  /* 0x0000000902467209 */ /* 0x004fea0007810000 */
[----:B------:R-:W-:Y:S04]  /*10d80*/  FMUL.FTZ R153, R70, c[0x0][0x2d0] ;  /* 0x0000b40046997a20 */ /* 0x000fe80000410000 */
[----:B------:R-:W-:Y:S04]  /*10d90*/  FFMA.FTZ R9, R12, c[0x0][0x2d0], -R153 ;  /* 0x0000b4000c097a23 */ /* 0x000fe80000010899 */
[----:B------:R-:W-:Y:S01]  /*10da0*/  MUFU.EX2 R226, R9 ;  /* 0x0000000900e27308 */ /* 0x000fe20000000800 */
[----:B-1----:R-:W-:Y:S02]  /*10db0*/  FMNMX.FTZ R0, R169, R84, !PT ;  /* 0x00000054a9007209 */ /* 0x002fe40007810000 */
[----:B---3--:R-:W-:Y:S02]  /*10dc0*/  FMNMX.FTZ R5, R196, R4, !PT ;  /* 0x00000004c4057209 */ /* 0x008fe40007810000 */
[----:B------:R-:W-:Y:S02]  /*10dd0*/  FMNMX.FTZ R0, R167, R0, !PT ;  /* 0x00000000a7007209 */ /* 0x000fe40007810000 */
[----:B------:R-:W-:Y:S01]  /*10de0*/  FMNMX.FTZ R4, R164, R6, !PT ;  /* 0x00000006a4047209 */ /* 0x000fe20007810000 */
[----:B------:R-:W-:Y:S01]  /*10df0*/  FMUL.FTZ R6, R74, c[0x0][0x320] ;  /* 0x0000c8004a067a20 */ /* 0x000fe20000410000 */
[----:B------:R-:W-:Y:S02]  /*10e00*/  FMNMX.FTZ R0, R17, R0, !PT ;  /* 0x0000000011007209 */ /* 0x000fe40007810000 */
[----:B------:R-:W-:Y:S01]  /*10e10*/  FMNMX.FTZ R4, R176, R4, !PT ;  /* 0x00000004b0047209 */ /* 0x000fe20007810000 */
[----:B------:R1:W2:Y:S01]  /*10e20*/  MUFU.TANH R190, R6 ;  /* 0x0000000600be7308 */ /* 0x0002a20000002400 */
[----:B------:R-:W-:Y:S02]  /*10e30*/  FMNMX.FTZ R0, R16, R0, !PT ;  /* 0x0000000010007209 */ /* 0x000fe40007810000 */
        /* <DEDUP_REMOVED lines=10> */
[----:B------:R-:W-:Y:S01]  /*10ee0*/  FMNMX.FTZ R5, R192, R5, !PT ;  /* 0x00000005c0057209 */ /* 0x000fe20007810000 */
[----:B-1----:R-:W-:Y:S01]  /*10ef0*/  FMUL.FTZ R6, R75, c[0x0][0x320] ;  /* 0x0000c8004b067a20 */ /* 0x002fe20000410000 */
[----:B------:R-:W-:Y:S02]  /*10f00*/  FMNMX.FTZ R0, R183, R0, !PT ;  /* 0x00000000b7007209 */ /* 0x000fe40007810000 */
[----:B------:R-:W-:Y:S01]  /*10f10*/  FMNMX.FTZ R5, R191, R5, !PT ;  /* 0x00000005bf057209 */ /* 0x000fe20007810000 */
[----:B------:R1:W3:Y:S01]  /*10f20*/  MUFU.TANH R160, R6 ;  /* 0x0000000600a07308 */ /* 0x0002e20000002400 */
[----:B------:R-:W-:Y:S03]  /*10f30*/  FMNMX.FTZ R0, R180, R0, !PT ;  /* 0x00000000b4007209 */ /* 0x000fe60007810000 */
[----:B------:R-:W4:Y:S01]  /*10f40*/  SHFL.BFLY PT, R8, R5, 0x2, 0x1f ;  /* 0x0c401f0005087f89 */ /* 0x000f2200000e0000 */
[----:B------:R-:W-:Y:S04]  /*10f50*/  FMNMX.FTZ R0, R181, R0, !PT ;  /* 0x00000000b5007209 */ /* 0x000fe80007810000 */
[----:B------:R-:W-:Y:S04]  /*10f60*/  FMNMX.FTZ R0, R249, R0, !PT ;  /* 0x00000000f9007209 */ /* 0x000fe80007810000 */
[----:B------:R-:W-:Y:S04]  /*10f70*/  FMNMX.FTZ R0, R252, R0, !PT ;  /* 0x00000000fc007209 */ /* 0x000fe80007810000 */
[----:B------:R-:W-:Y:S04]  /*10f80*/  FMNMX.FTZ R0, R247, R0, !PT ;  /* 0x00000000f7007209 */ /* 0x000fe80007810000 */
[----:B------:R-:W-:Y:S02]  /*10f90*/  FMNMX.FTZ R0, R250, R0, !PT ;  /* 0x00000000fa007209 */ /* 0x000fe40007810000 */
[----:B-1----:R-:W-:Y:S02]  /*10fa0*/  FMNMX.FTZ R6, R188, R4, !PT ;  /* 0x00000004bc067209 */ /* 0x002fe40007810000 */
[----:B------:R-:W-:Y:S02]  /*10fb0*/  FMNMX.FTZ R0, R31, R0, !PT ;  /* 0x000000001f007209 */ /* 0x000fe40007810000 */
[----:B----4-:R-:W-:Y:S02]  /*10fc0*/  FMNMX.FTZ R5, R5, R8, !PT ;  /* 0x0000000805057209 */ /* 0x010fe40007810000 */
[----:B------:R-:W-:Y:S03]  /*10fd0*/  FMNMX.FTZ R0, R158, R0, !PT ;  /* 0x000000009e007209 */ /* 0x000fe60007810000 */
[----:B------:R-:W1:Y:S01]  /*10fe0*/  SHFL.BFLY PT, R8, R5, 0x1, 0x1f ;  /* 0x0c201f0005087f89 */ /* 0x000e6200000e0000 */
[----:B------:R-:W-:Y:S04]  /*10ff0*/  FMNMX.FTZ R0, R162, R0, !PT ;  /* 0x00000000a2007209 */ /* 0x000fe80007810000 */
[----:B------:R-:W-:Y:S05]  /*11000*/  FMNMX.FTZ R0, R161, R0, !PT ;  /* 0x00000000a1007209 */ /* 0x000fea0007810000 */
[----:B------:R-:W4:Y:S01]  /*11010*/  SHFL.BFLY PT, R7, R0, 0x2, 0x1f ;  /* 0x0c401f0000077f89 */ /* 0x000f2200000e0000 */
[----:B-1----:R-:W-:Y:S02]  /*11020*/  FMNMX.FTZ R68, R5, R8, !PT ;  /* 0x0000000805447209 */ /* 0x002fe40007810000 */
[----:B------:R-:W-:Y:S03]  /*11030*/  @P0 MOV R5, R219 ;  /* 0x000000db00050202 */ /* 0x000fe60000000f00 */
[----:B------:R-:W-:Y:S01]  /*11040*/  FMUL.FTZ R159, R68, c[0x0][0x2d0] ;  /* 0x0000b400449f7a20 */ /* 0x000fe20000410000 */
[----:B----4-:R-:W-:Y:S01]  /*11050*/  FMNMX.FTZ R4, R0, R7, !PT ;  /* 0x0000000700047209 */ /* 0x010fe20007810000 */
[----:B------:R-:W-:Y:S01]  /*11060*/  FMUL.FTZ R7, R78, c[0x0][0x320] ;  /* 0x0000c8004e077a20 */ /* 0x000fe20000410000 */
[----:B------:R-:W-:Y:S03]  /*11070*/  FMNMX.FTZ R0, R248, R6, !PT ;  /* 0x00000006f8007209 */ /* 0x000fe60007810000 */
[----:B------:R1:W4:Y:S01]  /*11080*/  MUFU.TANH R74, R7 ;  /* 0x00000007004a7308 */ /* 0x0003220000002400 */
[----:B------:R-:W-:Y:S04]  /*11090*/  FMNMX.FTZ R0, R251, R0, !PT ;  /* 0x00000000fb007209 */ /* 0x000fe80007810000 */
[----:B------:R-:W-:Y:S01]  /*110a0*/  FMNMX.FTZ R6, R198, R0, !PT ;  /* 0x00000000c6067209 */ /* 0x000fe20007810000 */
[----:B------:R-:W-:Y:S03]  /*110b0*/  FMUL.FTZ R0, R79, c[0x0][0x320] ;  /* 0x0000c8004f007a20 */ /* 0x000fe60000410000 */
[----:B------:R-:W-:Y:S01]  /*110c0*/  FMNMX.FTZ R6, R32, R6, !PT ;  /* 0x0000000620067209 */ /* 0x000fe20007810000 */
[----:B------:R5:W2:Y:S01]  /*110d0*/  MUFU.TANH R75, R0 ;  /* 0x00000000004b7308 */ /* 0x000aa20000002400 */
[----:B-1----:R-:W1:Y:S02]  /*110e0*/  SHFL.BFLY PT, R7, R4, 0x1, 0x1f ;  /* 0x0c201f0004077f89 */ /* 0x002e6400000e0000 */
[----:B-----5:R-:W-:Y:S04]  /*110f0*/  FMNMX.FTZ R0, R156, R6, !PT ;  /* 0x000000069c007209 */ /* 0x020fe80007810000 */
[----:B------:R-:W-:Y:S01]  /*11100*/  FMNMX.FTZ R2, R157, R0, !PT ;  /* 0x000000009d027209 */ /* 0x000fe20007810000 */
[----:B------:R-:W-:Y:S03]  /*11110*/  FADD.FTZ R0, -R70, R3 ;  /* 0x0000000346007221 */ /* 0x000fe60000010100 */
[----:B--2---:R-:W-:Y:S01]  /*11120*/  FMNMX.FTZ R3, R190, R2, !PT ;  /* 0x00000002be037209 */ /* 0x004fe20007810000 */
[----:B------:R-:W-:Y:S03]  /*11130*/  FMUL.FTZ R2, R0, c[0x0][0x2d0] ;  /* 0x0000b40000027a20 */ /* 0x000fe60000410000 */
[----:B---3--:R-:W-:Y:S01]  /*11140*/  FMNMX.FTZ R0, R160, R3, !PT ;  /* 0x00000003a0007209 */ /* 0x008fe20007810000 */
[----:B------:R2:W3:Y:S01]  /*11150*/  MUFU.EX2 R73, R2 ;  /* 0x0000000200497308 */ /* 0x0004e20000000800 */
[----:B-1----:R-:W-:Y:S01]  /*11160*/  FMNMX.FTZ R69, R4, R7, !PT ;  /* 0x0000000704457209 */ /* 0x002fe20007810000 */
[--C-:B------:R-:W-:Y:S01]  /*11170*/  FFMA.FTZ R4, R166, c[0x0][0x2d0], -R153.reuse ;  /* 0x0000b400a6047a23 */ /* 0x100fe20000010899 */
[----:B----4-:R-:W-:Y:S01]  /*11180*/  FMNMX.FTZ R0, R74, R0, !PT ;  /* 0x000000004a007209 */ /* 0x010fe20007810000 */
[----:B------:R-:W-:Y:S03]  /*11190*/  @P0 IMAD.WIDE.U32 R6, R217, c[0x0][0x1e0], RZ ;  /* 0x00007800d9060a25 */ /* 0x000fe600078e00ff */
[----:B------:R-:W-:Y:S03]  /*111a0*/  FMNMX.FTZ R0, R75, R0, !PT ;  /* 0x000000004b007209 */ /* 0x000fe60007810000 */
[----:B------:R1:W-:Y:S02]  /*111b0*/  MUFU.EX2 R238, R4 ;  /* 0x0000000400ee7308 */ /* 0x0003e40000000800 */
[----:B------:R-:W4:Y:S01]  /*111c0*/  SHFL.BFLY PT, R3, R0, 0x2, 0x1f ;  /* 0x0c401f0000037f89 */ /* 0x000f2200000e0000 */
[----:B--2---:R-:W-:Y:S02]  /*111d0*/  FADD.FTZ R2, -R69, R84 ;  /* 0x0000005445027221 */ /* 0x004fe40000010100 */
[C---:B---3--:R-:W-:Y:S02]  /*111e0*/  FMUL.FTZ R33, R73.reuse, R117 ;  /* 0x0000007549217220 */ /* 0x048fe40000410000 */
[----:B------:R-:W-:Y:S02]  /*111f0*/  FMUL.FTZ R2, R2, c[0x0][0x2d0] ;  /* 0x0000b40002027a20 */ /* 0x000fe40000410000 */
[C---:B------:R-:W-:Y:S02]  /*11200*/  FMUL.FTZ R48, R73.reuse, R132 ;  /* 0x0000008449307220 */ /* 0x040fe40000410000 */
[----:B------:R2:W3:Y:S01]  /*11210*/  MUFU.EX2 R72, R2 ;  /* 0x0000000200487308 */ /* 0x0004e20000000800 */
[----:B------:R-:W-:Y:S02]  /*11220*/  FMUL.FTZ R49, R73, R133 ;  /* 0x0000008549317220 */ /* 0x000fe40000410000 */
[--C-:B-1----:R-:W-:Y:S01]  /*11230*/  FFMA.FTZ R4, R19, c[0x0][0x2d0], -R153.reuse ;  /* 0x0000b40013047a23 */ /* 0x102fe20000010899 */
[----:B----4-:R-:W-:Y:S01]  /*11240*/  FMNMX.FTZ R0, R0, R3, !PT ;  /* 0x0000000300007209 */ /* 0x010fe20007810000 */
[----:B------:R-:W-:Y:S05]  /*11250*/  FFMA.FTZ R3, R14, c[0x0][0x2d0], -R153 ;  /* 0x0000b4000e037a23 */ /* 0x000fea0000010899 */
[----:B------:R-:W-:Y:S10]  /*11260*/  MUFU.EX2 R241, R3 ;  /* 0x0000000300f17308 */ /* 0x000ff40000000800 */
[----:B------:R1:W-:Y:S01]  /*11270*/  MUFU.EX2 R231, R4 ;  /* 0x0000000400e77308 */ /* 0x0003e20000000800 */
[----:B--2---:R-:W-:Y:S02]  /*11280*/  FADD.FTZ R2, -R68, R85 ;  /* 0x0000005544027221 */ /* 0x004fe40000010100 */
[----:B---3--:R-:W-:Y:S01]  /*11290*/  FMUL.FTZ R19, R72, R103 ;  /* 0x0000006748137220 */ /* 0x008fe20000410000 */
[----:B------:R-:W-:Y:S01]  /*112a0*/  MOV R103, R189 ;  /* 0x000000bd00677202 */ /* 0x000fe20000000f00 */
[----:B------:R-:W-:Y:S02]  /*112b0*/  FMUL.FTZ R2, R2, c[0x0][0x2d0] ;  /* 0x0000b40002027a20 */ /* 0x000fe40000410000 */
[C---:B------:R-:W-:Y:S03]  /*112c0*/  FMUL.FTZ R34, R72.reuse, R118 ;  /* 0x0000007648227220 */ /* 0x040fe60000410000 */
[----:B------:R2:W3:Y:S01]  /*112d0*/  MUFU.EX2 R71, R2 ;  /* 0x0000000200477308 */ /* 0x0004e20000000800 */
[C---:B------:R-:W-:Y:S02]  /*112e0*/  FMUL.FTZ R35, R72.reuse, R119 ;  /* 0x0000007748237220 */ /* 0x040fe40000410000 */
[C---:B------:R-:W-:Y:S02]  /*112f0*/  FMUL.FTZ R50, R72.reuse, R134 ;  /* 0x0000008648327220 */ /* 0x040fe40000410000 */
[----:B------:R-:W-:Y:S02]  /*11300*/  FMUL.FTZ R51, R72, R135 ;  /* 0x0000008748337220 */ /* 0x000fe40000410000 */
[--C-:B-1----:R-:W-:Y:S04]  /*11310*/  FFMA.FTZ R4, R20, c[0x0][0x2d0], -R153.reuse ;  /* 0x0000b40014047a23 */ /* 0x102fe80000010899 */
[----:B------:R1:W-:Y:S01]  /*11320*/  MUFU.EX2 R230, R4 ;  /* 0x0000000400e67308 */ /* 0x0003e20000000800 */
[----:B--2---:R-:W-:Y:S02]  /*11330*/  FFMA.FTZ R2, R154, c[0x0][0x2d0], -R153 ;  /* 0x0000b4009a027a23 */ /* 0x004fe40000010899 */
[----:B------:R-:W-:Y:S07]  /*11340*/  FMUL.FTZ R154, R69, c[0x0][0x2d0] ;  /* 0x0000b400459a7a20 */ /* 0x000fee0000410000 */
[----:B------:R2:W4:Y:S01]  /*11350*/  MUFU.EX2 R240, R2 ;  /* 0x0000000200f07308 */ /* 0x0005220000000800 */
[----:B---3--:R-:W-:Y:S02]  /*11360*/  FMUL.FTZ R41, R71, R125 ;  /* 0x0000007d47297220 */ /* 0x008fe40000410000 */
[----:B------:R-:W-:Y:S01]  /*11370*/  FFMA.FTZ R3, R169, c[0x0][0x2d0], -R154 ;  /* 0x0000b400a9037a23 */ /* 0x000fe2000001089a */
[----:B------:R-:W-:Y:S01]  /*11380*/  MOV R169, R192 ;  /* 0x000000c000a97202 */ /* 0x000fe20000000f00 */
[C---:B------:R-:W-:Y:S02]  /*11390*/  FMUL.FTZ R45, R71.reuse, R129 ;  /* 0x00000081472d7220 */ /* 0x040fe40000410000 */
[C---:B------:R-:W-:Y:S02]  /*113a0*/  FMUL.FTZ R57, R71.reuse, R141 ;  /* 0x0000008d47397220 */ /* 0x040fe40000410000 */
[C---:B------:R-:W-:Y:S01]  /*113b0*/  FMUL.FTZ R56, R71.reuse, R140 ;  /* 0x0000008c47387220 */ /* 0x040fe20000410000 */
[----:B------:R3:W-:Y:S01]  /*113c0*/  MUFU.EX2 R234, R3 ;  /* 0x0000000300ea7308 */ /* 0x0007e20000000800 */
[C---:B------:R-:W-:Y:S01]  /*113d0*/  FMUL.FTZ R60, R71.reuse, R144 ;  /* 0x00000090473c7220 */ /* 0x040fe20000410000 */
[----:B-1----:R-:W-:Y:S01]  /*113e0*/  @P0 MOV R4, R220 ;  /* 0x000000dc00040202 */ /* 0x002fe20000000f00 */
[----:B------:R-:W-:Y:S04]  /*113f0*/  FMUL.FTZ R61, R71, R145 ;  /* 0x00000091473d7220 */ /* 0x000fe80000410000 */
[----:B------:R-:W-:Y:S04]  /*11400*/  @P0 IMAD.WIDE.U32 R4, R6, 0x50, R4 ;  /* 0x0000005006040825 */ /* 0x000fe800078e0004 */
[--C-:B------:R-:W-:Y:S01]  /*11410*/  FFMA.FTZ R6, R13, c[0x0][0x2d0], -R153.reuse ;  /* 0x0000b4000d067a23 */ /* 0x100fe20000010899 */
[----:B------:R-:W-:Y:S01]  /*11420*/  @P0 LEA R10, P2, R4, c[0x0][0x1c8], 0x1 ;  /* 0x00007200040a0a11 */ /* 0x000fe200078408ff */
[----:B------:R-:W-:Y:S01]  /*11430*/  FMUL.FTZ R13, R71, R97 ;  /* 0x00000061470d7220 */ /* 0x000fe20000410000 */
[----:B------:R-:W-:Y:S01]  /*11440*/  MOV R97, R30 ;  /* 0x0000001e00617202 */ /* 0x000fe20000000f00 */
[----:B------:R-:W-:Y:S01]  /*11450*/  MUFU.EX2 R227, R6 ;  /* 0x0000000600e37308 */ /* 0x000fe20000000800 */
[----:B--2---:R-:W-:Y:S01]  /*11460*/  FFMA.FTZ R2, R87, c[0x0][0x2d0], -R153 ;  /* 0x0000b40057027a23 */ /* 0x004fe20000010899 */
[----:B----4-:R-:W-:Y:S01]  /*11470*/  F2FP.PACK_AB R76, R240, R238 ;  /* 0x000000eef04c723e */ /* 0x010fe200000000ff */
[--C-:B---3--:R-:W-:Y:S07]  /*11480*/  FFMA.FTZ R3, R167, c[0x0][0x2d0], -R154.reuse ;  /* 0x0000b400a7037a23 */ /* 0x108fee000001089a */
[----:B------:R1:W2:Y:S10]  /*11490*/  MUFU.EX2 R239, R2 ;  /* 0x0000000200ef7308 */ /* 0x0002b40000000800 */
[----:B------:R3:W4:Y:S01]  /*114a0*/  MUFU.EX2 R235, R3 ;  /* 0x0000000300eb7308 */ /* 0x0007220000000800 */
[----:B-1----:R-:W1:Y:S01]  /*114b0*/  SHFL.BFLY PT, R2, R0, 0x1, 0x1f ;  /* 0x0c201f0000027f89 */ /* 0x002e6200000e0000 */
[----:B--2---:R-:W-:Y:S01]  /*114c0*/  F2FP.PACK_AB R78, R241, R239 ;  /* 0x000000eff14e723e */ /* 0x004fe200000000ff */
[--C-:B---3--:R-:W-:Y:S01]  /*114d0*/  FFMA.FTZ R3, R17, c[0x0][0x2d0], -R154.reuse ;  /* 0x0000b40011037a23 */ /* 0x108fe2000001089a */
[----:B----4-:R-:W-:Y:S01]  /*114e0*/  F2FP.PACK_AB R77, R235, R234 ;  /* 0x000000eaeb4d723e */ /* 0x010fe200000000ff */
[C---:B------:R-:W-:Y:S01]  /*114f0*/  FMUL.FTZ R17, R73.reuse, R101 ;  /* 0x0000006549117220 */ /* 0x040fe20000410000 */
[----:B------:R-:W-:Y:S04]  /*11500*/  MOV R101, R198 ;  /* 0x000000c600657202 */ /* 0x000fe80000000f00 */
[----:B------:R2:W-:Y:S01]  /*11510*/  MUFU.EX2 R236, R3 ;  /* 0x0000000300ec7308 */ /* 0x0005e20000000800 */
[----:B-1----:R-:W-:Y:S01]  /*11520*/  FMNMX.FTZ R2, R0, R2, !PT ;  /* 0x0000000200027209 */ /* 0x002fe20007810000 */
[----:B------:R-:W-:Y:S02]  /*11530*/  FFMA.FTZ R0, R16, c[0x0][0x2d0], -R154 ;  /* 0x0000b40010007a23 */ /* 0x000fe4000001089a */
[----:B------:R-:W-:Y:S01]  /*11540*/  FMUL.FTZ R16, R73, R100 ;  /* 0x0000006449107220 */ /* 0x000fe20000410000 */
[----:B------:R-:W-:Y:S05]  /*11550*/  MOV R100, R193 ;  /* 0x000000c100647202 */ /* 0x000fea0000000f00 */
[----:B------:R1:W3:Y:S01]  /*11560*/  MUFU.EX2 R237, R0 ;  /* 0x0000000000ed7308 */ /* 0x0002e20000000800 */
[--C-:B--2---:R-:W-:Y:S09]  /*11570*/  FFMA.FTZ R3, R173, c[0x0][0x2d0], -R159.reuse ;  /* 0x0000b400ad037a23 */ /* 0x104ff2000001089f */
[----:B------:R2:W-:Y:S01]  /*11580*/  MUFU.EX2 R228, R3 ;  /* 0x0000000300e47308 */ /* 0x0005e20000000800 */
[----:B-1----:R-:W-:Y:S01]  /*11590*/  FADD.FTZ R0, -R2, R86 ;  /* 0x0000005602007221 */ /* 0x002fe20000010100 */
[----:B---3--:R-:W-:Y:S03]  /*115a0*/  F2FP.PACK_AB R79, R237, R236 ;  /* 0x000000eced4f723e */ /* 0x008fe600000000ff */
[----:B------:R-:W-:Y:S06]  /*115b0*/  FMUL.FTZ R0, R0, c[0x0][0x2d0] ;  /* 0x0000b40000007a20 */ /* 0x000fec0000410000 */
[----:B------:R-:W1:Y:S01]  /*115c0*/  MUFU.EX2 R0, R0 ;  /* 0x0000000000007308 */ /* 0x000e620000000800 */
[--C-:B--2---:R-:W-:Y:S09]  /*115d0*/  FFMA.FTZ R3, R168, c[0x0][0x2d0], -R159.reuse ;  /* 0x0000b400a8037a23 */ /* 0x104ff2000001089f */
[----:B------:R2:W3:Y:S01]  /*115e0*/  MUFU.EX2 R229, R3 ;  /* 0x0000000300e57308 */ /* 0x0004e20000000800 */
[C---:B-1----:R-:W-:Y:S01]  /*115f0*/  FMUL.FTZ R14, R0.reuse, R98 ;  /* 0x00000062000e7220 */ /* 0x042fe20000410000 */
[----:B------:R-:W-:Y:S01]  /*11600*/  MOV R98, R199 ;  /* 0x000000c700627202 */ /* 0x000fe20000000f00 */
[C---:B------:R-:W-:Y:S02]  /*11610*/  FMUL.FTZ R30, R0.reuse, R114 ;  /* 0x00000072001e7220 */ /* 0x040fe40000410000 */
[C---:B------:R-:W-:Y:S02]  /*11620*/  FMUL.FTZ R42, R0.reuse, R126 ;  /* 0x0000007e002a7220 */ /* 0x040fe40000410000 */
[C---:B------:R-:W-:Y:S02]  /*11630*/  FMUL.FTZ R43, R0.reuse, R127 ;  /* 0x0000007f002b7220 */ /* 0x040fe40000410000 */
[C---:B------:R-:W-:Y:S02]  /*11640*/  FMUL.FTZ R46, R0.reuse, R130 ;  /* 0x00000082002e7220 */ /* 0x040fe40000410000 */
[--C-:B--2---:R-:W-:Y:S01]  /*11650*/  FFMA.FTZ R3, R155, c[0x0][0x2d0], -R159.reuse ;  /* 0x0000b4009b037a23 */ /* 0x104fe2000001089f */
[----:B---3--:R-:W-:Y:S01]  /*11660*/  F2FP.PACK_AB R64, R229, R228 ;  /* 0x000000e4e540723e */ /* 0x008fe200000000ff */
[C---:B------:R-:W-:Y:S01]  /*11670*/  FMUL.FTZ R47, R0.reuse, R131 ;  /* 0x00000083002f7220 */ /* 0x040fe20000410000 */
[----:B------:R-:W-:Y:S01]  /*11680*/  MOV R155, R190 ;  /* 0x000000be009b7202 */ /* 0x000fe20000000f00 */
[----:B------:R1:W-:Y:S01]  /*11690*/  MUFU.EX2 R232, R3 ;  /* 0x0000000300e87308 */ /* 0x0003e20000000800 */
[C---:B------:R-:W-:Y:S02]  /*116a0*/  FMUL.FTZ R59, R0.reuse, R143 ;  /* 0x0000008f003b7220 */ /* 0x040fe40000410000 */
[C---:B------:R-:W-:Y:S02]  /*116b0*/  FMUL.FTZ R58, R0.reuse, R142 ;  /* 0x0000008e003a7220 */ /* 0x040fe40000410000 */
[C---:B------:R-:W-:Y:S02]  /*116c0*/  FMUL.FTZ R62, R0.reuse, R146 ;  /* 0x00000092003e7220 */ /* 0x040fe40000410000 */
[----:B------:R-:W-:Y:S02]  /*116d0*/  FMUL.FTZ R63, R0, R147 ;  /* 0x00000093003f7220 */ /* 0x000fe40000410000 */
[----:B-1----:R-:W-:Y:S02]  /*116e0*/  FFMA.FTZ R3, R152, c[0x0][0x2d0], -R159 ;  /* 0x0000b40098037a23 */ /* 0x002fe4000001089f */
[----:B------:R-:W-:Y:S02]  /*116f0*/  FMUL.FTZ R152, R2, c[0x0][0x2d0] ;  /* 0x0000b40002987a20 */ /* 0x000fe40000410000 */
[----:B------:R1:W2:Y:S02]  /*11700*/  MUFU.EX2 R233, R3 ;  /* 0x0000000300e97308 */ /* 0x0002a40000000800 */
[--C-:B-1----:R-:W-:Y:S01]  /*11710*/  FFMA.FTZ R3, R171, c[0x0][0x2d0], -R152.reuse ;  /* 0x0000b400ab037a23 */ /* 0x102fe20000010898 */
[----:B--2---:R-:W-:Y:S02]  /*11720*/  F2FP.PACK_AB R66, R233, R232 ;  /* 0x000000e8e942723e */ /* 0x004fe400000000ff */
[----:B------:R-:W-:Y:S05]  /*11730*/  MOV R171, R218 ;  /* 0x000000da00ab7202 */ /* 0x000fea0000000f00 */
[----:B------:R1:W-:Y:S02]  /*11740*/  MUFU.EX2 R173, R3 ;  /* 0x0000000300ad7308 */ /* 0x0003e40000000800 */
[--C-:B-1----:R-:W-:Y:S01]  /*11750*/  FFMA.FTZ R3, R170, c[0x0][0x2d0], -R152.reuse ;  /* 0x0000b400aa037a23 */ /* 0x102fe20000010898 */
[----:B------:R-:W-:Y:S07]  /*11760*/  MOV R170, R191 ;  /* 0x000000bf00aa7202 */ /* 0x000fee0000000f00 */
[----:B------:R1:W2:Y:S02]  /*11770*/  MUFU.EX2 R174, R3 ;  /* 0x0000000300ae7308 */ /* 0x0002a40000000800 */
[--C-:B-1----:R-:W-:Y:S01]  /*11780*/  FFMA.FTZ R3, R165, c[0x0][0x2d0], -R152.reuse ;  /* 0x0000b400a5037a23 */ /* 0x102fe20000010898 */
[----:B--2---:R-:W-:Y:S07]  /*11790*/  F2FP.PACK_AB R65, R174, R173 ;  /* 0x000000adae41723e */ /* 0x004fee00000000ff */
[----:B------:R1:W-:Y:S02]  /*117a0*/  MUFU.EX2 R175, R3 ;  /* 0x0000000300af7308 */ /* 0x0003e40000000800 */
[----:B-1----:R-:W-:Y:S01]  /*117b0*/  FFMA.FTZ R3, R164, c[0x0][0x2d0], -R152 ;  /* 0x0000b400a4037a23 */ /* 0x002fe20000010898 */
[----:B------:R-:W-:Y:S07]  /*117c0*/  MOV R164, R195 ;  /* 0x000000c300a47202 */ /* 0x000fee0000000f00 */
        /* <DEDUP_REMOVED lines=17> */
[-C--:B------:R-:W-:Y:S02]  /*118e0*/  @P0 IADD3 R4, P3, R6, R3.reuse, RZ ;  /* 0x0000000306040210 */ /* 0x080fe40007f7e0ff */
[-C--:B------:R-:W-:Y:S01]  /*118f0*/  @P0 IADD3.X R9, R11, R12.reuse, RZ, P4, !PT ;  /* 0x0000000c0b090210 */ /* 0x080fe200027fe4ff */
[----:B------:R2:W-:Y:S03]  /*11900*/  MUFU.EX2 R225, R5 ;  /* 0x0000000500e17308 */ /* 0x0005e60000000800 */
[-C--:B------:R-:W-:Y:S01]  /*11910*/  @P0 IADD3.X R7, R9, R12.reuse, RZ, P2, !PT ;  /* 0x0000000c09070210 */ /* 0x080fe200017fe4ff */
[----:B------:R3:W-:Y:S08]  /*11920*/  @P0 LDGSTS.E.BYPASS.LTC128B.128 [R216+0x3100], [R8.64], !P1 ;  /* 0x0310000008d80fae */ /* 0x0007f0000c901d48 */
[----:B------:R4:W-:Y:S01]  /*11930*/  @P0 LDGSTS.E.BYPASS.LTC128B.128 [R216+0x3900], [R6.64], !P1 ;  /* 0x0390000006d80fae */ /* 0x0009e2000c901d48 */
[----:B-1----:R-:W-:Y:S01]  /*11940*/  @P0 IADD3 R10, P2, R4, R3, RZ ;  /* 0x00000003040a0210 */ /* 0x002fe20007f5e0ff */
[--C-:B------:R-:W-:Y:S02]  /*11950*/  FFMA.FTZ R3, R15, c[0x0][0x2d0], -R154.reuse ;  /* 0x0000b4000f037a23 */ /* 0x100fe4000001089a */
[----:B------:R-:W-:Y:S01]  /*11960*/  FMUL.FTZ R15, R0, R99 ;  /* 0x00000063000f7220 */ /* 0x000fe20000410000 */
[----:B------:R-:W-:Y:S01]  /*11970*/  MOV R99, R197 ;  /* 0x000000c500637202 */ /* 0x000fe20000000f00 */
[----:B------:R1:W-:Y:S01]  /*11980*/  MUFU.EX2 R222, R3 ;  /* 0x0000000300de7308 */ /* 0x0003e20000000800 */
[--C-:B------:R-:W-:Y:S01]  /*11990*/  FFMA.FTZ R11, R22, c[0x0][0x2d0], -R154.reuse ;  /* 0x0000b400160b7a23 */ /* 0x100fe2000001089a */
[----:B--2---:R-:W-:Y:S01]  /*119a0*/  @P0 IADD3.X R5, R7, R12, RZ, P3, !PT ;  /* 0x0000000c07050210 */ /* 0x004fe20001ffe4ff */
[C---:B---3--:R-:W-:Y:S04]  /*119b0*/  FMUL.FTZ R8, R71.reuse, R88 ;  /* 0x0000005847087220 */ /* 0x048fe80000410000 */
[----:B------:R2:W-:Y:S01]  /*119c0*/  @P0 LDGSTS.E.BYPASS.LTC128B.128 [R216+0x4100], [R4.64], !P1 ;  /* 0x0410000004d80fae */ /* 0x0005e2000c901d48 */
[----:B------:R-:W-:Y:S02]  /*119d0*/  FMUL.FTZ R9, R71, R89 ;  /* 0x0000005947097220 */ /* 0x000fe40000410000 */
[----:B------:R3:W-:Y:S01]  /*119e0*/  MUFU.EX2 R224, R11 ;  /* 0x0000000b00e07308 */ /* 0x0007e20000000800 */
[C---:B----4-:R-:W-:Y:S02]  /*119f0*/  FMUL.FTZ R6, R72.reuse, R94 ;  /* 0x0000005e48067220 */ /* 0x050fe40000410000 */
[----:B------:R-:W-:Y:S02]  /*11a00*/  FMUL.FTZ R7, R72, R95 ;  /* 0x0000005f48077220 */ /* 0x000fe40000410000 */
[----:B-1----:R-:W-:Y:S02]  /*11a10*/  FFMA.FTZ R3, R18, c[0x0][0x2d0], -R154 ;  /* 0x0000b40012037a23 */ /* 0x002fe4000001089a */
[----:B------:R-:W-:Y:S01]  /*11a20*/  FMUL.FTZ R18, R72, R102 ;  /* 0x0000006648127220 */ /* 0x000fe20000410000 */
[----:B------:R-:W-:Y:S02]  /*11a30*/  MOV R102, R194 ;  /* 0x000000c200667202 */ /* 0x000fe40000000f00 */
[----:B------:R1:W-:Y:S01]  /*11a40*/  MUFU.EX2 R223, R3 ;  /* 0x0000000300df7308 */ /* 0x0003e20000000800 */
[----:B---3--:R-:W-:Y:S01]  /*11a50*/  @P0 IADD3.X R11, R5, R12, RZ, P2, !PT ;  /* 0x0000000c050b0210 */ /* 0x008fe200017fe4ff */
[C---:B--2---:R-:W-:Y:S02]  /*11a60*/  FMUL.FTZ R4, R73.reuse, R92 ;  /* 0x0000005c49047220 */ /* 0x044fe40000410000 */
[----:B------:R-:W-:Y:S02]  /*11a70*/  FMUL.FTZ R5, R73, R93 ;  /* 0x0000005d49057220 */ /* 0x000fe40000410000 */
[----:B------:R2:W-:Y:S01]  /*11a80*/  @P0 LDGSTS.E.BYPASS.LTC128B.128 [R216+0x4900], [R10.64], !P1 ;  /* 0x049000000ad80fae */ /* 0x0005e2000c901d48 */
[----:B------:R-:W-:Y:S01]  /*11a90*/  FMUL.FTZ R12, R71, R96 ;  /* 0x00000060470c7220 */ /* 0x000fe20000410000 */
[----:B------:R-:W-:Y:S01]  /*11aa0*/  MOV R96, R32 ;  /* 0x0000002000607202 */ /* 0x000fe20000000f00 */
[----:B------:R-:W-:Y:S05]  /*11ab0*/  FMUL.FTZ R32, R73, R116 ;  /* 0x0000007449207220 */ /* 0x000fea0000410000 */
[----:B------:R-:W3:Y:S01]  /*11ac0*/  LDSM.16.MT88.4 R20, [R201] ;  /* 0x00000000c914783b */ /* 0x000ee20000004200 */
[--C-:B-1----:R-:W-:Y:S01]  /*11ad0*/  FFMA.FTZ R3, R172, c[0x0][0x2d0], -R159.reuse ;  /* 0x0000b400ac037a23 */ /* 0x102fe2000001089f */
[----:B------:R-:W-:Y:S01]  /*11ae0*/  MOV R172, R31 ;  /* 0x0000001f00ac7202 */ /* 0x000fe20000000f00 */
[C---:B------:R-:W-:Y:S05]  /*11af0*/  FMUL.FTZ R31, R0.reuse, R115 ;  /* 0x00000073001f7220 */ /* 0x040fea0000410000 */
[----:B------:R-:W1:Y:S01]  /*11b00*/  LDSM.16.MT88.4 R36, [R205] ;  /* 0x00000000cd24783b */ /* 0x000e620000004200 */
[----:B------:R4:W-:Y:S07]  /*11b10*/  MUFU.EX2 R218, R3 ;  /* 0x0000000300da7308 */ /* 0x0009ee0000000800 */
[----:B------:R-:W5:Y:S01]  /*11b20*/  LDSM.16.MT88.4 R52, [R202] ;  /* 0x00000000ca34783b */ /* 0x000f620000004200 */
[C---:B--2---:R-:W-:Y:S02]  /*11b30*/  FMUL.FTZ R10, R0.reuse, R90 ;  /* 0x0000005a000a7220 */ /* 0x044fe40000410000 */
[----:B------:R-:W-:Y:S05]  /*11b40*/  FMUL.FTZ R11, R0, R91 ;  /* 0x0000005b000b7220 */ /* 0x000fea0000410000 */
[----:B------:R-:W2:Y:S08]  /*11b50*/  LDSM.16.MT88.4 R80, [R204] ;  /* 0x00000000cc50783b */ /* 0x000eb00000004200 */
[----:B------:R-:W1:Y:S01]  /*11b60*/  LDSM.16.MT88.4 R84, [R201+0x800] ;  /* 0x00080000c954783b */ /* 0x000e620000004200 */
[--C-:B----4-:R-:W-:Y:S02]  /*11b70*/  FFMA.FTZ R3, R25, c[0x0][0x2d0], -R159.reuse ;  /* 0x0000b40019037a23 */ /* 0x110fe4000001089f */
[----:B------:R-:W-:Y:S02]  /*11b80*/  FMUL.FTZ R25, R71, R109 ;  /* 0x0000006d47197220 */ /* 0x000fe40000410000 */
[----:B------:R4:W1:Y:S01]  /*11b90*/  MUFU.EX2 R219, R3 ;  /* 0x0000000300db7308 */ /* 0x0008620000000800 */
[-C--:B---3--:R-:W-:Y:S02]  /*11ba0*/  HMMA.16816.F32 R4, R76, R20.reuse, R4 ;  /* 0x000000144c04723c */ /* 0x088fe40000001804 */
[----:B------:R-:W3:Y:S06]  /*11bb0*/  LDSM.16.MT88.4 R88, [R205+0x800] ;  /* 0x00080000cd58783b */ /* 0x000eec0000004200 */
[C---:B------:R-:W-:Y:S02]  /*11bc0*/  HMMA.16816.F32 R8, R64.reuse, R20, R8 ;  /* 0x000000144008723c */ /* 0x040fe40000001808 */
[----:B------:R-:W2:Y:S05]  /*11bd0*/  LDSM.16.MT88.4 R92, [R202+0x800] ;  /* 0x00080000ca5c783b */ /* 0x000eaa0000004200 */
[C---:B------:R-:W-:Y:S01]  /*11be0*/  FMUL.FTZ R20, R73.reuse, R104 ;  /* 0x0000006849147220 */ /* 0x040fe20000410000 */
[-C--:B------:R-:W-:Y:S02]  /*11bf0*/  HMMA.16816.F32 R12, R64, R22.reuse, R12 ;  /* 0x00000016400c723c */ /* 0x080fe4000000180c */
[----:B------:R-:W3:Y:S02]  /*11c00*/  LDL.LU R115, [R1] ;  /* 0x0000000001737983 */ /* 0x000ee40000300800 */
[----:B------:R-:W-:Y:S02]  /*11c10*/  FMUL.FTZ R21, R73, R105 ;  /* 0x0000006949157220 */ /* 0x000fe40000410000 */
[----:B------:R-:W3:Y:S01]  /*11c20*/  LDL.LU R114, [R1+0x4] ;  /* 0x0000040001727983 */ /* 0x000ee20000300800 */
[--C-:B----4-:R-:W-:Y:S01]  /*11c30*/  FFMA.FTZ R3, R24, c[0x0][0x2d0], -R159.reuse ;  /* 0x0000b40018037a23 */ /* 0x110fe2000001089f */
[C---:B------:R-:W-:Y:S02]  /*11c40*/  HMMA.16816.F32 R16, R76.reuse, R22, R16 ;  /* 0x000000164c10723c */ /* 0x040fe40000001810 */
[----:B------:R-:W-:Y:S01]  /*11c50*/  LDSM.16.MT88.4 R116, [R205+0x2000] ;  /* 0x00200000cd74783b */ /* 0x000fe20000004200 */
[----:B------:R4:W-:Y:S01]  /*11c60*/  MUFU.EX2 R221, R3 ;  /* 0x0000000300dd7308 */ /* 0x0009e20000000800 */
[----:B------:R-:W-:Y:S03]  /*11c70*/  FMUL.FTZ R24, R71, R108 ;  /* 0x0000006c47187220 */ /* 0x000fe60000410000 */
[C---:B------:R-:W-:Y:S02]  /*11c80*/  FMUL.FTZ R22, R72.reuse, R106 ;  /* 0x0000006a48167220 */ /* 0x040fe40000410000 */
[----:B------:R-:W-:Y:S01]  /*11c90*/  FMUL.FTZ R23, R72, R107 ;  /* 0x0000006b48177220 */ /* 0x000fe20000410000 */
[----:B------:R-:W-:Y:S06]  /*11ca0*/  LDSM.16.MT88.4 R132, [R202+0x2000] ;  /* 0x00200000ca84783b */ /* 0x000fec0000004200 */
[-C--:B-1----:R-:W-:Y:S02]  /*11cb0*/  HMMA.16816.F32 R20, R76, R36.reuse, R20 ;  /* 0x000000244c14723c */ /* 0x082fe40000001814 */
[----:B------:R-:W0:Y:S01]  /*11cc0*/  LDGDEPBAR ;  /* 0x00000000000079af */ /* 0x000e220000000000 */
[----:B----4-:R-:W-:Y:S02]  /*11cd0*/  FFMA.FTZ R3, R26, c[0x0][0x2d0], -R159 ;  /* 0x0000b4001a037a23 */ /* 0x010fe4000001089f */
[----:B------:R-:W-:Y:S02]  /*11ce0*/  FMUL.FTZ R26, R0, R110 ;  /* 0x0000006e001a7220 */ /* 0x000fe40000410000 */
[----:B------:R1:W-:Y:S02]  /*11cf0*/  MUFU.EX2 R220, R3 ;  /* 0x0000000300dc7308 */ /* 0x0003e40000000800 */
[--C-:B-1----:R-:W-:Y:S03]  /*11d00*/  FFMA.FTZ R3, R176, c[0x0][0x2d0], -R152.reuse ;  /* 0x0000b400b0037a23 */ /* 0x102fe60000010898 */
[----:B------:R-:W-:Y:S05]  /*11d10*/  MOV R176, R196 ;  /* 0x000000c400b07202 */ /* 0x000fea0000000f00 */
[----:B------:R1:W-:Y:S02]  /*11d20*/  MUFU.EX2 R168, R3 ;  /* 0x0000000300a87308 */ /* 0x0003e40000000800 */
[--C-:B-1----:R-:W-:Y:S08]  /*11d30*/  FFMA.FTZ R3, R178, c[0x0][0x2d0], -R152.reuse ;  /* 0x0000b400b2037a23 */ /* 0x102ff00000010898 */
[----:B------:R1:W4:Y:S02]  /*11d40*/  MUFU.EX2 R167, R3 ;  /* 0x0000000300a77308 */ /* 0x0003240000000800 */
[--C-:B-1----:R-:W-:Y:S02]  /*11d50*/  FFMA.FTZ R3, R27, c[0x0][0x2d0], -R152.reuse ;  /* 0x0000b4001b037a23 */ /* 0x102fe40000010898 */
[----:B------:R-:W-:Y:S06]  /*11d60*/  FMUL.FTZ R27, R0, R111 ;  /* 0x0000006f001b7220 */ /* 0x000fec0000410000 */
[----:B------:R1:W-:Y:S01]  /*11d70*/  MUFU.EX2 R166, R3 ;  /* 0x0000000300a67308 */ /* 0x0003e20000000800 */
[C---:B------:R-:W-:Y:S07]  /*11d80*/  HMMA.16816.F32 R24, R64.reuse, R36, R24 ;  /* 0x000000244018723c */ /* 0x040fee0000001818 */
[C---:B------:R-:W-:Y:S02]  /*11d90*/  FMUL.FTZ R36, R73.reuse, R120 ;  /* 0x0000007849247220 */ /* 0x040fe40000410000 */
[----:B------:R-:W-:Y:S03]  /*11da0*/  FMUL.FTZ R37, R73, R121 ;  /* 0x0000007949257220 */ /* 0x000fe60000410000 */
[----:B-1----:R-:W-:Y:S02]  /*11db0*/  FFMA.FTZ R3, R29, c[0x0][0x2d0], -R152 ;  /* 0x0000b4001d037a23 */ /* 0x002fe40000010898 */
[C---:B------:R-:W-:Y:S02]  /*11dc0*/  FMUL.FTZ R29, R71.reuse, R113 ;  /* 0x00000071471d7220 */ /* 0x040fe40000410000 */
[----:B------:R1:W1:Y:S01]  /*11dd0*/  MUFU.EX2 R165, R3 ;  /* 0x0000000300a57308 */ /* 0x0002620000000800 */
[----:B------:R-:W3:Y:S01]  /*11de0*/  LDL.LU R113, [R1+0x8] ;  /* 0x0000080001717983 */ /* 0x000ee20000300800 */
[--C-:B-1----:R-:W-:Y:S02]  /*11df0*/  FFMA.FTZ R3, R28, c[0x0][0x2d0], -R153.reuse ;  /* 0x0000b4001c037a23 */ /* 0x102fe40000010899 */
[----:B------:R-:W-:Y:S06]  /*11e00*/  FMUL.FTZ R28, R71, R112 ;  /* 0x00000070471c7220 */ /* 0x000fec0000410000 */
[----:B------:R1:W-:Y:S01]  /*11e10*/  MUFU.EX2 R199, R3 ;  /* 0x0000000300c77308 */ /* 0x0003e20000000800 */
[----:B------:R-:W3:Y:S01]  /*11e20*/  LDL.LU R112, [R1+0xc] ;  /* 0x00000c0001707983 */ /* 0x000ee20000300800 */
[-C--:B------:R-:W-:Y:S08]  /*11e30*/  HMMA.16816.F32 R28, R64, R38.reuse, R28 ;  /* 0x00000026401c723c */ /* 0x080ff0000000181c */
[C---:B------:R-:W-:Y:S07]  /*11e40*/  HMMA.16816.F32 R32, R76.reuse, R38, R32 ;  /* 0x000000264c20723c */ /* 0x040fee0000001820 */
[C---:B------:R-:W-:Y:S02]  /*11e50*/  FMUL.FTZ R38, R72.reuse, R122 ;  /* 0x0000007a48267220 */ /* 0x040fe40000410000 */
[----:B------:R-:W-:Y:S03]  /*11e60*/  FMUL.FTZ R39, R72, R123 ;  /* 0x0000007b48277220 */ /* 0x000fe60000410000 */
[--C-:B-1----:R-:W-:Y:S04]  /*11e70*/  FFMA.FTZ R3, R179, c[0x0][0x2d0], -R153.reuse ;  /* 0x0000b400b3037a23 */ /* 0x102fe80000010899 */
[-C--:B-----5:R-:W-:Y:S01]  /*11e80*/  HMMA.16816.F32 R36, R76, R52.reuse, R36 ;  /* 0x000000344c24723c */ /* 0x0a0fe20000001824 */
[----:B------:R1:W-:Y:S02]  /*11e90*/  MUFU.EX2 R198, R3 ;  /* 0x0000000300c67308 */ /* 0x0003e40000000800 */
[--C-:B-1----:R-:W-:Y:S02]  /*11ea0*/  FFMA.FTZ R3, R40, c[0x0][0x2d0], -R153.reuse ;  /* 0x0000b40028037a23 */ /* 0x102fe40000010899 */
[----:B------:R-:W-:Y:S06]  /*11eb0*/  FMUL.FTZ R40, R71, R124 ;  /* 0x0000007c47287220 */ /* 0x000fec0000410000 */
[----:B------:R1:W-:Y:S01]  /*11ec0*/  MUFU.EX2 R197, R3 ;  /* 0x0000000300c57308 */ /* 0x0003e20000000800 */
[C---:B------:R-:W-:Y:S07]  /*11ed0*/  HMMA.16816.F32 R40, R64.reuse, R52, R40 ;  /* 0x000000344028723c */ /* 0x040fee0000001828 */
[C---:B------:R-:W-:Y:S02]  /*11ee0*/  FMUL.FTZ R53, R73.reuse, R137 ;  /* 0x0000008949357220 */ /* 0x040fe40000410000 */
[----:B------:R-:W-:Y:S03]  /*11ef0*/  FMUL.FTZ R52, R73, R136 ;  /* 0x0000008849347220 */ /* 0x000fe60000410000 */
[--C-:B-1----:R-:W-:Y:S02]  /*11f00*/  FFMA.FTZ R3, R44, c[0x0][0x2d0], -R153.reuse ;  /* 0x0000b4002c037a23 */ /* 0x102fe40000010899 */
[----:B------:R-:W-:Y:S02]  /*11f10*/  FMUL.FTZ R44, R71, R128 ;  /* 0x00000080472c7220 */ /* 0x000fe40000410000 */
[----:B------:R1:W-:Y:S05]  /*11f20*/  MUFU.EX2 R196, R3 ;  /* 0x0000000300c47308 */ /* 0x0003ea0000000800 */
[-C--:B------:R-:W-:Y:S08]  /*11f30*/  HMMA.16816.F32 R44, R64, R54.reuse, R44 ;  /* 0x00000036402c723c */ /* 0x080ff0000000182c */
[C---:B------:R-:W-:Y:S07]  /*11f40*/  HMMA.16816.F32 R48, R76.reuse, R54, R48 ;  /* 0x000000364c30723c */ /* 0x040fee0000001830 */
[C---:B------:R-:W-:Y:S02]  /*11f50*/  FMUL.FTZ R54, R72.reuse, R138 ;  /* 0x0000008a48367220 */ /* 0x040fe40000410000 */
[----:B------:R-:W-:Y:S03]  /*11f60*/  FMUL.FTZ R55, R72, R139 ;  /* 0x0000008b48377220 */ /* 0x000fe60000410000 */
[--C-:B-1----:R-:W-:Y:S04]  /*11f70*/  FFMA.FTZ R3, R182, c[0x0][0x2d0], -R154.reuse ;  /* 0x0000b400b6037a23 */ /* 0x102fe8000001089a */
[-C--:B--2---:R-:W-:Y:S01]  /*11f80*/  HMMA.16816.F32 R52, R76, R80.reuse, R52 ;  /* 0x000000504c34723c */ /* 0x084fe20000001834 */
[----:B------:R1:W-:Y:S07]  /*11f90*/  MUFU.EX2 R195, R3 ;  /* 0x0000000300c37308 */ /* 0x0003ee0000000800 */
[C---:B------:R-:W-:Y:S07]  /*11fa0*/  HMMA.16816.F32 R56, R64.reuse, R80, R56 ;  /* 0x000000504038723c */ /* 0x040fee0000001838 */
[----:B------:R-:W-:Y:S01]  /*11fb0*/  F2FP.PACK_AB R80, R219, R218 ;  /* 0x000000dadb50723e */ /* 0x000fe200000000ff */
[-C--:B------:R-:W-:Y:S04]  /*11fc0*/  HMMA.16816.F32 R60, R64, R82.reuse, R60 ;  /* 0x00000052403c723c */ /* 0x080fe8000000183c */
[----:B----4-:R-:W-:Y:S03]  /*11fd0*/  F2FP.PACK_AB R81, R167, R168 ;  /* 0x000000a8a751723e */ /* 0x010fe600000000ff */
        /* <DEDUP_REMOVED lines=13> */
[----:B------:R1:W-:Y:S01]  /*120b0*/  MUFU.EX2 R193, R3 ;  /* 0x0000000300c17308 */ /* 0x0003e20000000800 */
[----:B------:R-:W-:Y:S03]  /*120c0*/  F2FP.PACK_AB R83, R165, R166 ;  /* 0x000000a6a553723e */ /* 0x000fe600000000ff */
[-C--:B------:R-:W-:Y:S08]  /*120d0*/  HMMA.16816.F32 R4, R76, R84.reuse, R4 ;  /* 0x000000544c04723c */ /* 0x080ff00000001804 */
[C---:B------:R-:W-:Y:S08]  /*120e0*/  HMMA.16816.F32 R8, R80.reuse, R84, R8 ;  /* 0x000000545008723c */ /* 0x040ff00000001808 */
[-C--:B------:R-:W-:Y:S04]  /*120f0*/  HMMA.16816.F32 R12, R80, R86.reuse, R12 ;  /* 0x00000056500c723c */ /* 0x080fe8000000180c */
[----:B-1----:R-:W-:Y:S04]  /*12100*/  FFMA.FTZ R3, R181, c[0x0][0x2d0], -R154 ;  /* 0x0000b400b5037a23 */ /* 0x002fe8000001089a */
[C---:B------:R-:W-:Y:S01]  /*12110*/  HMMA.16816.F32 R16, R76.reuse, R86, R16 ;  /* 0x000000564c10723c */ /* 0x040fe20000001810 */
[----:B------:R1:W-:Y:S01]  /*12120*/  MUFU.EX2 R192, R3 ;  /* 0x0000000300c07308 */ /* 0x0003e20000000800 */
[----:B------:R-:W2:Y:S06]  /*12130*/  LDSM.16.MT88.4 R84, [R204+0x800] ;  /* 0x00080000cc54783b */ /* 0x000eac0000004200 */
[-C--:B---3--:R-:W-:Y:S08]  /*12140*/  HMMA.16816.F32 R20, R76, R88.reuse, R20 ;  /* 0x000000584c14723c */ /* 0x088ff00000001814 */
[C---:B------:R-:W-:Y:S07]  /*12150*/  HMMA.16816.F32 R24, R80.reuse, R88, R24 ;  /* 0x000000585018723c */ /* 0x040fee0000001818 */
[----:B------:R-:W-:Y:S01]  /*12160*/  FFMA.FTZ R88, R243, c[0x0][0x2d0], -R153 ;  /* 0x0000b400f3587a23 */ /* 0x000fe20000010899 */
[-C--:B------:R-:W-:Y:S04]  /*12170*/  HMMA.16816.F32 R28, R80, R90.reuse, R28 ;  /* 0x0000005a501c723c */ /* 0x080fe8000000181c */
[--C-:B-1----:R-:W-:Y:S04]  /*12180*/  FFMA.FTZ R3, R184, c[0x0][0x2d0], -R159.reuse ;  /* 0x0000b400b8037a23 */ /* 0x102fe8000001089f */
[C---:B------:R-:W-:Y:S01]  /*12190*/  HMMA.16816.F32 R32, R76.reuse, R90, R32 ;  /* 0x0000005a4c20723c */ /* 0x040fe20000001820 */
[----:B------:R1:W-:Y:S07]  /*121a0*/  MUFU.EX2 R191, R3 ;  /* 0x0000000300bf7308 */ /* 0x0003ee0000000800 */
[-C--:B------:R-:W-:Y:S08]  /*121b0*/  HMMA.16816.F32 R36, R76, R92.reuse, R36 ;  /* 0x0000005c4c24723c */ /* 0x080ff00000001824 */
[C---:B------:R-:W-:Y:S08]  /*121c0*/  HMMA.16816.F32 R40, R80.reuse, R92, R40 ;  /* 0x0000005c5028723c */ /* 0x040ff00000001828 */
[-C--:B------:R-:W-:Y:S04]  /*121d0*/  HMMA.16816.F32 R44, R80, R94.reuse, R44 ;  /* 0x0000005e502c723c */ /* 0x080fe8000000182c */
[----:B-1----:R-:W-:Y:S04]  /*121e0*/  FFMA.FTZ R3, R185, c[0x0][0x2d0], -R159 ;  /* 0x0000b400b9037a23 */ /* 0x002fe8000001089f */
[C---:B------:R-:W-:Y:S01]  /*121f0*/  HMMA.16816.F32 R48, R76.reuse, R94, R48 ;  /* 0x0000005e4c30723c */ /* 0x040fe20000001830 */
[----:B------:R1:W3:Y:S01]  /*12200*/  MUFU.EX2 R190, R3 ;  /* 0x0000000300be7308 */ /* 0x0002e20000000800 */
[----:B------:R-:W-:Y:S06]  /*12210*/  LDSM.16.MT88.4 R92, [R202+0x1000] ;  /* 0x00100000ca5c783b */ /* 0x000fec0000004200 */
[-C--:B--2---:R-:W-:Y:S08]  /*12220*/  HMMA.16816.F32 R52, R76, R84.reuse, R52 ;  /* 0x000000544c34723c */ /* 0x084ff00000001834 */
[C---:B------:R-:W-:Y:S08]  /*12230*/  HMMA.16816.F32 R56, R80.reuse, R84, R56 ;  /* 0x000000545038723c */ /* 0x040ff00000001838 */
[-C--:B------:R-:W-:Y:S04]  /*12240*/  HMMA.16816.F32 R60, R80, R86.reuse, R60 ;  /* 0x00000056503c723c */ /* 0x080fe8000000183c */
[----:B-1----:R-:W-:Y:S03]  /*12250*/  FFMA.FTZ R3, R186, c[0x0][0x2d0], -R152 ;  /* 0x0000b400ba037a23 */ /* 0x002fe60000010898 */
[----:B---3--:R-:W-:Y:S01]  /*12260*/  F2FP.PACK_AB R80, R190, R191 ;  /* 0x000000bfbe50723e */ /* 0x008fe200000000ff */
[----:B------:R-:W-:Y:S01]  /*12270*/  HMMA.16816.F32 R64, R76, R86, R64 ;  /* 0x000000564c40723c */ /* 0x000fe20000001840 */
[----:B------:R1:W-:Y:S01]  /*12280*/  MUFU.EX2 R138, R3 ;  /* 0x00000003008a7308 */ /* 0x0003e20000000800 */
[----:B------:R-:W-:Y:S02]  /*12290*/  LDSM.16.MT88.4 R84, [R205+0x1000] ;  /* 0x00100000cd54783b */ /* 0x000fe40000004200 */
[----:B------:R-:W-:Y:S03]  /*122a0*/  FFMA.FTZ R0, R0, R112, R173 ;  /* 0x0000007000007223 */ /* 0x000fe600000100ad */
[----:B------:R-:W-:Y:S02]  /*122b0*/  F2FP.PACK_AB R76, R198, R199 ;  /* 0x000000c7c64c723e */ /* 0x000fe400000000ff */
[----:B------:R-:W-:Y:S03]  /*122c0*/  F2FP.PACK_AB R78, R196, R197 ;  /* 0x000000c5c44e723e */ /* 0x000fe600000000ff */
[----:B------:R-:W-:Y:S01]  /*122d0*/  F2FP.PACK_AB R77, R194, R195 ;  /* 0x000000c3c24d723e */ /* 0x000fe200000000ff */
[----:B------:R-:W-:Y:S01]  /*122e0*/  FADD.FTZ R0, R174, R0 ;  /* 0x00000000ae007221 */ /* 0x000fe20000010000 */
[----:B------:R-:W-:Y:S01]  /*122f0*/  F2FP.PACK_AB R79, R192, R193 ;  /* 0x000000c1c04f723e */ /* 0x000fe200000000ff */
[--C-:B-1----:R-:W-:Y:S02]  /*12300*/  FFMA.FTZ R3, R188, c[0x0][0x2d0], -R152.reuse ;  /* 0x0000b400bc037a23 */ /* 0x102fe40000010898 */
[----:B------:R1:W-:Y:S10]  /*12310*/  MUFU.EX2 R188, R88 ;  /* 0x0000005800bc7308 */ /* 0x0003f40000000800 */
[----:B------:R2:W3:Y:S01]  /*12320*/  MUFU.EX2 R137, R3 ;  /* 0x0000000300897308 */ /* 0x0004e20000000800 */
[----:B-1----:R-:W1:Y:S01]  /*12330*/  LDSM.16.MT88.4 R88, [R201+0x1000] ;  /* 0x00100000c958783b */ /* 0x002e620000004200 */
[--C-:B--2---:R-:W-:Y:S01]  /*12340*/  FFMA.FTZ R3, R187, c[0x0][0x2d0], -R159.reuse ;  /* 0x0000b400bb037a23 */ /* 0x104fe2000001089f */
[----:B---3--:R-:W-:Y:S07]  /*12350*/  F2FP.PACK_AB R81, R137, R138 ;  /* 0x0000008a8951723e */ /* 0x008fee00000000ff */
[----:B------:R2:W-:Y:S02]  /*12360*/  MUFU.EX2 R189, R3 ;  /* 0x0000000300bd7308 */ /* 0x0005e40000000800 */
[----:B--2---:R-:W-:Y:S01]  /*12370*/  FFMA.FTZ R3, R245, c[0x0][0x2d0], -R159 ;  /* 0x0000b400f5037a23 */ /* 0x004fe2000001089f */
[-C--:B-1----:R-:W-:Y:S07]  /*12380*/  HMMA.16816.F32 R4, R76, R88.reuse, R4 ;  /* 0x000000584c04723c */ /* 0x082fee0000001804 */
[----:B------:R1:W2:Y:S02]  /*12390*/  MUFU.EX2 R139, R3 ;  /* 0x00000003008b7308 */ /* 0x0002a40000000800 */
[--C-:B-1----:R-:W-:Y:S03]  /*123a0*/  FFMA.FTZ R3, R248, c[0x0][0x2d0], -R152.reuse ;  /* 0x0000b400f8037a23 */ /* 0x102fe60000010898 */
[----:B--2---:R-:W-:Y:S05]  /*123b0*/  F2FP.PACK_AB R82, R139, R189 ;  /* 0x000000bd8b52723e */ /* 0x004fea00000000ff */
[----:B------:R1:W-:Y:S02]  /*123c0*/  MUFU.EX2 R136, R3 ;  /* 0x0000000300887308 */ /* 0x0003e40000000800 */
[----:B-1----:R-:W-:Y:S08]  /*123d0*/  FFMA.FTZ R3, R251, c[0x0][0x2d0], -R152 ;  /* 0x0000b400fb037a23 */ /* 0x002ff00000010898 */
[----:B------:R1:W2:Y:S02]  /*123e0*/  MUFU.EX2 R141, R3 ;  /* 0x00000003008d7308 */ /* 0x0002a40000000800 */
[--C-:B-1----:R-:W-:Y:S01]  /*123f0*/  FFMA.FTZ R3, R246, c[0x0][0x2d0], -R153.reuse ;  /* 0x0000b400f6037a23 */ /* 0x102fe20000010899 */
[----:B--2---:R-:W-:Y:S07]  /*12400*/  F2FP.PACK_AB R83, R141, R136 ;  /* 0x000000888d53723e */ /* 0x004fee00000000ff */
[----:B------:R1:W2:Y:S01]  /*12410*/  MUFU.EX2 R187, R3 ;  /* 0x0000000300bb7308 */ /* 0x0002a20000000800 */
[C---:B------:R-:W-:Y:S08]  /*12420*/  HMMA.16816.F32 R8, R80.reuse, R88, R8 ;  /* 0x000000585008723c */ /* 0x040ff00000001808 */
[-C--:B------:R-:W-:Y:S08]  /*12430*/  HMMA.16816.F32 R12, R80, R90.reuse, R12 ;  /* 0x0000005a500c723c */ /* 0x080ff0000000180c */
[C---:B------:R-:W-:Y:S01]  /*12440*/  HMMA.16816.F32 R16, R76.reuse, R90, R16 ;  /* 0x0000005a4c10723c */ /* 0x040fe20000001810 */
[----:B------:R-:W3:Y:S03]  /*12450*/  LDSM.16.MT88.4 R88, [R204+0x1000] ;  /* 0x00100000cc58783b */ /* 0x000ee60000004200 */
[--C-:B-1----:R-:W-:Y:S04]  /*12460*/  FFMA.FTZ R3, R249, c[0x0][0x2d0], -R154.reuse ;  /* 0x0000b400f9037a23 */ /* 0x102fe8000001089a */
[-C--:B------:R-:W-:Y:S01]  /*12470*/  HMMA.16816.F32 R20, R76, R84.reuse, R20 ;  /* 0x000000544c14723c */ /* 0x080fe20000001814 */
[----:B------:R1:W-:Y:S07]  /*12480*/  MUFU.EX2 R186, R3 ;  /* 0x0000000300ba7308 */ /* 0x0003ee0000000800 */
[C---:B------:R-:W-:Y:S07]  /*12490*/  HMMA.16816.F32 R24, R80.reuse, R84, R24 ;  /* 0x000000545018723c */ /* 0x040fee0000001818 */
[--C-:B------:R-:W-:Y:S01]  /*124a0*/  FFMA.FTZ R84, R98, c[0x0][0x2d0], -R153.reuse ;  /* 0x0000b40062547a23 */ /* 0x100fe20000010899 */
[-C--:B------:R-:W-:Y:S04]  /*124b0*/  HMMA.16816.F32 R28, R80, R86.reuse, R28 ;  /* 0x00000056501c723c */ /* 0x080fe8000000181c */
[----:B------:R-:W-:Y:S04]  /*124c0*/  MOV R98, R171 ;  /* 0x000000ab00627202 */ /* 0x000fe80000000f00 */
[C---:B------:R-:W-:Y:S04]  /*124d0*/  HMMA.16816.F32 R32, R76.reuse, R86, R32 ;  /* 0x000000564c20723c */ /* 0x040fe80000001820 */
[--C-:B-1----:R-:W-:Y:S04]  /*124e0*/  FFMA.FTZ R3, R252, c[0x0][0x2d0], -R154.reuse ;  /* 0x0000b400fc037a23 */ /* 0x102fe8000001089a */
[-C--:B------:R-:W-:Y:S01]  /*124f0*/  HMMA.16816.F32 R36, R76, R92.reuse, R36 ;  /* 0x0000005c4c24723c */ /* 0x080fe20000001824 */
[----:B------:R1:W4:Y:S07]  /*12500*/  MUFU.EX2 R143, R3 ;  /* 0x00000003008f7308 */ /* 0x00032e0000000800 */
[C---:B------:R-:W-:Y:S08]  /*12510*/  HMMA.16816.F32 R40, R80.reuse, R92, R40 ;  /* 0x0000005c5028723c */ /* 0x040ff00000001828 */
[-C--:B------:R-:W-:Y:S08]  /*12520*/  HMMA.16816.F32 R44, R80, R94.reuse, R44 ;  /* 0x0000005e502c723c */ /* 0x080ff0000000182c */
[C---:B------:R-:W-:Y:S01]  /*12530*/  HMMA.16816.F32 R48, R76.reuse, R94, R48 ;  /* 0x0000005e4c30723c */ /* 0x040fe20000001830 */
[----:B------:R-:W-:Y:S03]  /*12540*/  LDSM.16.MT88.4 R92, [R202+0x1800] ;  /* 0x00180000ca5c783b */ /* 0x000fe60000004200 */
[--C-:B-1----:R-:W-:Y:S04]  /*12550*/  FFMA.FTZ R3, R242, c[0x0][0x2d0], -R153.reuse ;  /* 0x0000b400f2037a23 */ /* 0x102fe80000010899 */
[-C--:B---3--:R-:W-:Y:S01]  /*12560*/  HMMA.16816.F32 R52, R76, R88.reuse, R52 ;  /* 0x000000584c34723c */ /* 0x088fe20000001834 */
[----:B------:R1:W-:Y:S07]  /*12570*/  MUFU.EX2 R185, R3 ;  /* 0x0000000300b97308 */ /* 0x0003ee0000000800 */
[C---:B------:R-:W-:Y:S08]  /*12580*/  HMMA.16816.F32 R56, R80.reuse, R88, R56 ;  /* 0x000000585038723c */ /* 0x040ff00000001838 */
[-C--:B------:R-:W-:Y:S08]  /*12590*/  HMMA.16816.F32 R60, R80, R90.reuse, R60 ;  /* 0x0000005a503c723c */ /* 0x080ff0000000183c */
[----:B------:R-:W-:Y:S01]  /*125a0*/  HMMA.16816.F32 R64, R76, R90, R64 ;  /* 0x0000005a4c40723c */ /* 0x000fe20000001840 */
[----:B------:R-:W-:Y:S03]  /*125b0*/  LDSM.16.MT88.4 R88, [R205+0x1800] ;  /* 0x00180000cd58783b */ /* 0x000fe60000004200 */
[----:B-1----:R-:W-:Y:S03]  /*125c0*/  FFMA.FTZ R3, R244, c[0x0][0x2d0], -R153 ;  /* 0x0000b400f4037a23 */ /* 0x002fe60000010899 */
[----:B--2---:R-:W-:Y:S01]  /*125d0*/  F2FP.PACK_AB R76, R187, R188 ;  /* 0x000000bcbb4c723e */ /* 0x004fe200000000ff */
[----:B------:R1:W2:Y:S01]  /*125e0*/  MUFU.EX2 R184, R3 ;  /* 0x0000000300b87308 */ /* 0x0002a20000000800 */
[----:B----4-:R-:W-:Y:S03]  /*125f0*/  F2FP.PACK_AB R77, R143, R186 ;  /* 0x000000ba8f4d723e */ /* 0x010fe600000000ff */
[--C-:B-1----:R-:W-:Y:S01]  /*12600*/  FFMA.FTZ R3, R247, c[0x0][0x2d0], -R154.reuse ;  /* 0x0000b400f7037a23 */ /* 0x102fe2000001089a */
[----:B--2---:R-:W-:Y:S05]  /*12610*/  F2FP.PACK_AB R78, R184, R185 ;  /* 0x000000b9b84e723e */ /* 0x004fea00000000ff */
[----:B------:R1:W-:Y:S02]  /*12620*/  MUFU.EX2 R182, R3 ;  /* 0x0000000300b67308 */ /* 0x0003e40000000800 */
[----:B-1----:R-:W-:Y:S08]  /*12630*/  FFMA.FTZ R3, R250, c[0x0][0x2d0], -R154 ;  /* 0x0000b400fa037a23 */ /* 0x002ff0000001089a */
[----:B------:R1:W2:Y:S02]  /*12640*/  MUFU.EX2 R183, R3 ;  /* 0x0000000300b77308 */ /* 0x0002a40000000800 */
[--C-:B-1----:R-:W-:Y:S01]  /*12650*/  FFMA.FTZ R3, R103, c[0x0][0x2d0], -R159.reuse ;  /* 0x0000b40067037a23 */ /* 0x102fe2000001089f */
[----:B--2---:R-:W-:Y:S07]  /*12660*/  F2FP.PACK_AB R79, R183, R182 ;  /* 0x000000b6b74f723e */ /* 0x004fee00000000ff */
[----:B------:R1:W-:Y:S02]  /*12670*/  MUFU.EX2 R142, R3 ;  /* 0x00000003008e7308 */ /* 0x0003e40000000800 */
[--C-:B-1----:R-:W-:Y:S08]  /*12680*/  FFMA.FTZ R3, R102, c[0x0][0x2d0], -R159.reuse ;  /* 0x0000b40066037a23 */ /* 0x102ff0000001089f */
[----:B------:R1:W2:Y:S02]  /*12690*/  MUFU.EX2 R181, R3 ;  /* 0x0000000300b57308 */ /* 0x0002a40000000800 */
[--C-:B-1----:R-:W-:Y:S01]  /*126a0*/  FFMA.FTZ R3, R101, c[0x0][0x2d0], -R152.reuse ;  /* 0x0000b40065037a23 */ /* 0x102fe20000010898 */
[----:B--2---:R-:W-:Y:S07]  /*126b0*/  F2FP.PACK_AB R80, R181, R142 ;  /* 0x0000008eb550723e */ /* 0x004fee00000000ff */
[----:B------:R1:W-:Y:S02]  /*126c0*/  MUFU.EX2 R140, R3 ;  /* 0x00000003008c7308 */ /* 0x0003e40000000800 */
[--C-:B-1----:R-:W-:Y:S01]  /*126d0*/  FFMA.FTZ R3, R96, c[0x0][0x2d0], -R152.reuse ;  /* 0x0000b40060037a23 */ /* 0x102fe20000010898 */
[----:B------:R-:W-:Y:S07]  /*126e0*/  MOV R96, R158 ;  /* 0x0000009e00607202 */ /* 0x000fee0000000f00 */
[----:B------:R1:W2:Y:S02]  /*126f0*/  MUFU.EX2 R158, R3 ;  /* 0x00000003009e7308 */ /* 0x0002a40000000800 */
[--C-:B-1----:R-:W-:Y:S01]  /*12700*/  FFMA.FTZ R3, R100, c[0x0][0x2d0], -R159.reuse ;  /* 0x0000b40064037a23 */ /* 0x102fe2000001089f */
[----:B--2---:R-:W-:Y:S01]  /*12710*/  F2FP.PACK_AB R81, R158, R140 ;  /* 0x0000008c9e51723e */ /* 0x004fe200000000ff */
[----:B------:R-:W-:Y:S06]  /*12720*/  LDSM.16.MT88.4 R100, [R201+0x2000] ;  /* 0x00200000c964783b */ /* 0x000fec0000004200 */
[----:B------:R1:W-:Y:S02]  /*12730*/  MUFU.EX2 R179, R3 ;  /* 0x0000000300b37308 */ /* 0x0003e40000000800 */
[----:B-1----:R-:W-:Y:S01]  /*12740*/  FFMA.FTZ R3, R99, c[0x0][0x2d0], -R159 ;  /* 0x0000b40063037a23 */ /* 0x002fe2000001089f */
[----:B------:R-:W-:Y:S07]  /*12750*/  MOV R99, R176 ;  /* 0x000000b000637202 */ /* 0x000fee0000000f00 */
        /* <DEDUP_REMOVED lines=10> */
[----:B------:R-:W-:Y:S02]  /*12800*/  MOV R97, R169 ;  /* 0x000000a900617202 */ /* 0x000fe40000000f00 */
[----:B--2---:R-:W-:Y:S03]  /*12810*/  F2FP.PACK_AB R83, R157, R156 ;  /* 0x0000009c9d53723e */ /* 0x004fe600000000ff */
[----:B------:R1:W2:Y:S04]  /*12820*/  MUFU.EX2 R178, R3 ;  /* 0x0000000300b27308 */ /* 0x0002a80000000800 */
[C---:B------:R-:W-:Y:S08]  /*12830*/  HMMA.16816.F32 R8, R80.reuse, R84, R8 ;  /* 0x000000545008723c */ /* 0x040ff00000001808 */
[-C--:B------:R-:W-:Y:S08]  /*12840*/  HMMA.16816.F32 R12, R80, R86.reuse, R12 ;  /* 0x00000056500c723c */ /* 0x080ff0000000180c */
[C---:B------:R-:W-:Y:S01]  /*12850*/  HMMA.16816.F32 R16, R76.reuse, R86, R16 ;  /* 0x000000564c10723c */ /* 0x040fe20000001810 */
[----:B------:R-:W3:Y:S03]  /*12860*/  LDSM.16.MT88.4 R84, [R204+0x1800] ;  /* 0x00180000cc54783b */ /* 0x000ee60000004200 */
[--C-:B-1----:R-:W-:Y:S01]  /*12870*/  FFMA.FTZ R3, R172, c[0x0][0x2d0], -R154.reuse ;  /* 0x0000b400ac037a23 */ /* 0x102fe2000001089a */
[----:B--2---:R-:W-:Y:S03]  /*12880*/  F2FP.PACK_AB R148, R178, R176 ;  /* 0x000000b0b294723e */ /* 0x004fe600000000ff */
[-C--:B------:R-:W-:Y:S01]  /*12890*/  HMMA.16816.F32 R20, R76, R88.reuse, R20 ;  /* 0x000000584c14723c */ /* 0x080fe20000001814 */
[----:B------:R1:W-:Y:S07]  /*128a0*/  MUFU.EX2 R172, R3 ;  /* 0x0000000300ac7308 */ /* 0x0003ee0000000800 */
[C---:B------:R-:W-:Y:S08]  /*128b0*/  HMMA.16816.F32 R24, R80.reuse, R88, R24 ;  /* 0x000000585018723c */ /* 0x040ff00000001818 */
[-C--:B------:R-:W-:Y:S08]  /*128c0*/  HMMA.16816.F32 R28, R80, R90.reuse, R28 ;  /* 0x0000005a501c723c */ /* 0x080ff0000000181c */
[C---:B------:R-:W-:Y:S04]  /*128d0*/  HMMA.16816.F32 R32, R76.reuse, R90, R32 ;  /* 0x0000005a4c20723c */ /* 0x040fe80000001820 */
[--C-:B-1----:R-:W-:Y:S01]  /*128e0*/  FFMA.FTZ R3, R96, c[0x0][0x2d0], -R154.reuse ;  /* 0x0000b40060037a23 */ /* 0x102fe2000001089a */
[----:B------:R-:W-:Y:S03]  /*128f0*/  MOV R96, R170 ;  /* 0x000000aa00607202 */ /* 0x000fe60000000f00 */
[-C--:B------:R-:W-:Y:S01]  /*12900*/  HMMA.16816.F32 R36, R76, R92.reuse, R36 ;  /* 0x0000005c4c24723c */ /* 0x080fe20000001824 */
[----:B------:R1:W2:Y:S07]  /*12910*/  MUFU.EX2 R171, R3 ;  /* 0x0000000300ab7308 */ /* 0x0002ae0000000800 */
[C---:B------:R-:W-:Y:S08]  /*12920*/  HMMA.16816.F32 R40, R80.reuse, R92, R40 ;  /* 0x0000005c5028723c */ /* 0x040ff00000001828 */
[-C--:B------:R-:W-:Y:S08]  /*12930*/  HMMA.16816.F32 R44, R80, R94.reuse, R44 ;  /* 0x0000005e502c723c */ /* 0x080ff0000000182c */
[C---:B------:R-:W-:Y:S04]  /*12940*/  HMMA.16816.F32 R48, R76.reuse, R94, R48 ;  /* 0x0000005e4c30723c */ /* 0x040fe80000001830 */
[--C-:B-1----:R-:W-:Y:S01]  /*12950*/  FFMA.FTZ R3, R164, c[0x0][0x2d0], -R153.reuse ;  /* 0x0000b400a4037a23 */ /* 0x102fe20000010899 */
[----:B--2---:R-:W-:Y:S03]  /*12960*/  F2FP.PACK_AB R149, R171, R172 ;  /* 0x000000acab95723e */ /* 0x004fe600000000ff */
[----:B------:R1:W-:Y:S01]  /*12970*/  MUFU.EX2 R170, R3 ;  /* 0x0000000300aa7308 */ /* 0x0003e20000000800 */
[-C--:B---3--:R-:W-:Y:S08]  /*12980*/  HMMA.16816.F32 R52, R76, R84.reuse, R52 ;  /* 0x000000544c34723c */ /* 0x088ff00000001834 */
[C---:B------:R-:W-:Y:S07]  /*12990*/  HMMA.16816.F32 R56, R80.reuse, R84, R56 ;  /* 0x000000545038723c */ /* 0x040fee0000001838 */
[----:B------:R-:W-:Y:S01]  /*129a0*/  MOV R84, R69 ;  /* 0x0000004500547202 */ /* 0x000fe20000000f00 */
[-C--:B------:R-:W-:Y:S04]  /*129b0*/  HMMA.16816.F32 R60, R80, R86.reuse, R60 ;  /* 0x00000056503c723c */ /* 0x080fe8000000183c */
[----:B------:R-:W-:Y:S01]  /*129c0*/  MOV R85, R68 ;  /* 0x0000004400557202 */ /* 0x000fe20000000f00 */
[----:B-1----:R-:W-:Y:S03]  /*129d0*/  FFMA.FTZ R3, R163, c[0x0][0x2d0], -R153 ;  /* 0x0000b400a3037a23 */ /* 0x002fe60000010899 */
[----:B------:R-:W-:Y:S01]  /*129e0*/  HMMA.16816.F32 R64, R76, R86, R64 ;  /* 0x000000564c40723c */ /* 0x000fe20000001840 */
[----:B------:R1:W2:Y:S06]  /*129f0*/  MUFU.EX2 R169, R3 ;  /* 0x0000000300a97308 */ /* 0x0002ac0000000800 */
[----:B------:R-:W-:Y:S01]  /*12a00*/  MOV R86, R2 ;  /* 0x0000000200567202 */ /* 0x000fe20000000f00 */
[--C-:B-1----:R-:W-:Y:S01]  /*12a10*/  FFMA.FTZ R3, R162, c[0x0][0x2d0], -R154.reuse ;  /* 0x0000b400a2037a23 */ /* 0x102fe2000001089a */
[----:B--2---:R-:W-:Y:S03]  /*12a20*/  F2FP.PACK_AB R150, R169, R170 ;  /* 0x000000aaa996723e */ /* 0x004fe600000000ff */
[----:B------:R1:W-:Y:S02]  /*12a30*/  MUFU.EX2 R164, R3 ;  /* 0x0000000300a47308 */ /* 0x0003e40000000800 */
[----:B-1----:R-:W-:Y:S08]  /*12a40*/  FFMA.FTZ R3, R161, c[0x0][0x2d0], -R154 ;  /* 0x0000b400a1037a23 */ /* 0x002ff0000001089a */
[----:B------:R1:W2:Y:S02]  /*12a50*/  MUFU.EX2 R163, R3 ;  /* 0x0000000300a37308 */ /* 0x0002a40000000800 */
[----:B-1----:R-:W-:Y:S01]  /*12a60*/  FFMA.FTZ R3, R99, c[0x0][0x2d0], -R159 ;  /* 0x0000b40063037a23 */ /* 0x002fe2000001089f */
[----:B--2---:R-:W-:Y:S07]  /*12a70*/  F2FP.PACK_AB R151, R163, R164 ;  /* 0x000000a4a397723e */ /* 0x004fee00000000ff */
[----:B------:R1:W-:Y:S01]  /*12a80*/  MUFU.EX2 R162, R3 ;  /* 0x0000000300a27308 */ /* 0x0003e20000000800 */
[-C--:B------:R-:W-:Y:S07]  /*12a90*/  HMMA.16816.F32 R92, R148, R100.reuse, R4 ;  /* 0x00000064945c723c */ /* 0x080fee0000001804 */
[----:B------:R-:W-:Y:S02]  /*12aa0*/  FFMA.FTZ R5, R72, R114, R234 ;  /* 0x0000007248057223 */ /* 0x000fe400000100ea */
[----:B------:R-:W-:Y:S03]  /*12ab0*/  FFMA.FTZ R4, R71, R113, R228 ;  /* 0x0000007147047223 */ /* 0x000fe600000100e4 */
[----:B------:R-:W-:Y:S02]  /*12ac0*/  FADD.FTZ R5, R235, R5 ;  /* 0x00000005eb057221 */ /* 0x000fe40000010000 */
[----:B------:R-:W-:Y:S02]  /*12ad0*/  FADD.FTZ R4, R229, R4 ;  /* 0x00000004e5047221 */ /* 0x000fe40000010000 */
[--C-:B-1----:R-:W-:Y:S04]  /*12ae0*/  FFMA.FTZ R3, R98, c[0x0][0x2d0], -R159.reuse ;  /* 0x0000b40062037a23 */ /* 0x102fe8000001089f */
        /* <DEDUP_REMOVED lines=12> */
[----:B--2---:R-:W-:Y:S01]  /*12bb0*/  F2FP.PACK_AB R146, R159, R160 ;  /* 0x000000a09f92723e */ /* 0x004fe200000000ff */
[----:B------:R-:W-:Y:S06]  /*12bc0*/  FFMA.FTZ R152, R75, c[0x0][0x2d0], -R152 ;  /* 0x0000b4004b987a23 */ /* 0x000fec0000010898 */
[----:B------:R1:W-:Y:S10]  /*12bd0*/  MUFU.EX2 R153, R3 ;  /* 0x0000000300997308 */ /* 0x0003f40000000800 */
[----:B------:R-:W2:Y:S01]  /*12be0*/  MUFU.EX2 R74, R152 ;  /* 0x00000098004a7308 */ /* 0x000ea20000000800 */
[----:B-1----:R-:W-:Y:S04]  /*12bf0*/  FFMA.FTZ R3, R73, R115, R238 ;  /* 0x0000007349037223 */ /* 0x002fe800000100ee */
[----:B------:R-:W-:Y:S04]  /*12c00*/  FADD.FTZ R3, R240, R3 ;  /* 0x00000003f0037221 */ /* 0x000fe80000010000 */
[----:B------:R-:W-:Y:S01]  /*12c10*/  FADD.FTZ R3, R239, R3 ;  /* 0x00000003ef037221 */ /* 0x000fe20000010000 */
[----:B--2---:R-:W-:Y:S07]  /*12c20*/  F2FP.PACK_AB R147, R74, R153 ;  /* 0x000000994a93723e */ /* 0x004fee00000000ff */
[C---:B------:R-:W-:Y:S07]  /*12c30*/  HMMA.16816.F32 R88, R144.reuse, R100, R8 ;  /* 0x000000649058723c */ /* 0x040fee0000001808 */
[----:B------:R-:W-:Y:S01]  /*12c40*/  FADD.FTZ R9, R236, R5 ;  /* 0x00000005ec097221 */ /* 0x000fe20000010000 */
[-C--:B------:R-:W-:Y:S04]  /*12c50*/  HMMA.16816.F32 R96, R144, R102.reuse, R12 ;  /* 0x000000669060723c */ /* 0x080fe8000000180c */
[----:B------:R-:W-:Y:S02]  /*12c60*/  FADD.FTZ R11, R232, R4 ;  /* 0x00000004e80b7221 */ /* 0x000fe40000010000 */
[----:B------:R-:W-:Y:S01]  /*12c70*/  FADD.FTZ R10, R175, R0 ;  /* 0x00000000af0a7221 */ /* 0x000fe20000010000 */
[----:B------:R-:W1:Y:S01]  /*12c80*/  LDSM.16.MT88.4 R4, [R204+0x2000] ;  /* 0x00200000cc04783b */ /* 0x000e620000004200 */
        /* <DEDUP_REMOVED lines=77> */
[----:B------:R-:W-:Y:S01]  /*13160*/  STL [R1], R5 ;  /* 0x0000000501007387 */ /* 0x000fe20000100800 */
        /* <DEDUP_REMOVED lines=9> */
.L_x_313:
[----:B------:R-:W-:Y:S05]  /*13200*/  BRA.DIV ~URZ, `(.L_x_315) ;  /* 0x00004d827f007947 */ /* 0x000fea000b800000 */
[----:B------:R-:W3:Y:S04]  /*13210*/  LDL.LU R11, [R1] ;  /* 0x00000000010b7983 */ /* 0x000ee80000300800 */
[----:B------:R-:W4:Y:S04]  /*13220*/  LDL.LU R8, [R1+0x4] ;  /* 0x0000040001087983 */ /* 0x000f280000300800 */
[----:B-1----:R-:W5:Y:S04]  /*13230*/  LDL.LU R4, [R1+0x8] ;  /* 0x0000080001047983 */ /* 0x002f680000300800 */
[----:B--2---:R-:W2:Y:S04]  /*13240*/  LDL.LU R10, [R1+0xc] ;  /* 0x00000c00010a7983 */ /* 0x004ea80000300800 */
[----:B---3--:R-:W1:Y:S04]  /*13250*/  SHFL.BFLY PT, R3, R11, 0x2, 0x1f ;  /* 0x0c401f000b037f89 */ /* 0x008e6800000e0000 */
[----:B----4-:R-:W3:Y:S04]  /*13260*/  SHFL.BFLY PT, R0, R8, 0x2, 0x1f ;  /* 0x0c401f0008007f89 */ /* 0x010ee800000e0000 */
[----:B-----5:R-:W4:Y:S04]  /*13270*/  SHFL.BFLY PT, R6, R4, 0x2, 0x1f ;  /* 0x0c401f0004067f89 */ /* 0x020f2800000e0000 */
[----:B--2---:R-:W2:Y:S01]  /*13280*/  SHFL.BFLY PT, R7, R10, 0x2, 0x1f ;  /* 0x0c401f000a077f89 */ /* 0x004ea200000e0000 */
[----:B-1----:R-:W-:-:S02]  /*13290*/  FADD.FTZ R3, R3, R11 ;  /* 0x0000000b03037221 */ /* 0x002fc40000010000 */
[----:B---3--:R-:W-:Y:S02]  /*132a0*/  FADD.FTZ R0, R0, R8 ;  /* 0x0000000800007221 */ /* 0x008fe40000010000 */
[----:B----4-:R-:W-:-:S03]  /*132b0*/  FADD.FTZ R6, R6, R4 ;  /* 0x0000000406067221 */ /* 0x010fc60000010000 */
[----:B------:R-:W1:Y:S01]  /*132c0*/  SHFL.BFLY PT, R5, R0, 0x1, 0x1f ;  /* 0x0c201f0000057f89 */ /* 0x000e6200000e0000 */
[----:B--2---:R-:W-:-:S03]  /*132d0*/  FADD.FTZ R7, R7, R10 ;  /* 0x0000000a07077221 */ /* 0x004fc60000010000 */
[----:B------:R-:W2:Y:S04]  /*132e0*/  SHFL.BFLY PT, R4, R3, 0x1, 0x1f ;  /* 0x0c201f0003047f89 */ /* 0x000ea800000e0000 */
[----:B------:R-:W3:Y:S04]  /*132f0*/  SHFL.BFLY PT, R8, R6, 0x1, 0x1f ;  /* 0x0c201f0006087f89 */ /* 0x000ee800000e0000 */
[----:B------:R4:W4:Y:S01]  /*13300*/  SHFL.BFLY PT, R9, R7, 0x1, 0x1f ;  /* 0x0c201f0007097f89 */ /* 0x00092200000e0000 */
[----:B-1----:R-:W-:Y:S02]  /*13310*/  FADD.FTZ R5, R0, R5 ;  /* 0x0000000500057221 */ /* 0x002fe40000010000 */
[----:B--2---:R-:W-:-:S02]  /*13320*/  FADD.FTZ R3, R3, R4 ;  /* 0x0000000403037221 */ /* 0x004fc40000010000 */
[----:B---3--:R-:W-:-:S03]  /*13330*/  FADD.FTZ R6, R6, R8 ;  /* 0x0000000806067221 */ /* 0x008fc60000010000 */
.L_x_397:
[----:B------:R-:W-:Y:S01]  /*13340*/  FSETP.NE.FTZ.AND P3, PT, R3, RZ, PT ;  /* 0x000000ff0300720b */ /* 0x000fe20003f75000 */
[----:B----4-:R-:W-:Y:S01]  /*13350*/  FADD.FTZ R7, R9, R7 ;  /* 0x0000000709077221 */ /* 0x010fe20000010000 */
[----:B------:R-:W-:Y:S02]  /*13360*/  MOV R0, RZ ;  /* 0x000000ff00007202 */ /* 0x000fe40000000f00 */
[----:B------:R-:W-:Y:S02]  /*13370*/  FSETP.NE.FTZ.AND P1, PT, R6, RZ, PT ;  /* 0x000000ff0600720b */ /* 0x000fe40003f35000 */
[----:B------:R-:W-:Y:S02]  /*13380*/  FSETP.NE.FTZ.AND P2, PT, R5, RZ, PT ;  /* 0x000000ff0500720b */ /* 0x000fe40003f55000 */
[----:B------:R-:W-:Y:S02]  /*13390*/  MOV R4, RZ ;  /* 0x000000ff00047202 */ /* 0x000fe40000000f00 */
[----:B------:R-:W-:-:S02]  /*133a0*/  FSETP.NE.FTZ.AND P0, PT, R7, RZ, PT ;  /* 0x000000ff0700720b */ /* 0x000fc40003f15000 */
[----:B------:R-:W-:Y:S01]  /*133b0*/  MOV R35, 0xff800000 ;  /* 0xff80000000237802 */ /* 0x000fe20000000f00 */
[----:B------:R-:W1:Y:S01]  /*133c0*/  @P3 MUFU.RCP R0, R3 ;  /* 0x0000000300003308 */ /* 0x000e620000001000 */
[----:B------:R-:W-:Y:S02]  /*133d0*/  MOV R34, 0xff800000 ;  /* 0xff80000000227802 */ /* 0x000fe40000000f00 */
[----:B------:R-:W-:Y:S02]  /*133e0*/  MOV R31, 0xff800000 ;  /* 0xff800000001f7802 */ /* 0x000fe40000000f00 */
[----:B------:R-:W-:-:S03]  /*133f0*/  MOV R26, 0xff800000 ;  /* 0xff800000001a7802 */ /* 0x000fc60000000f00 */
[----:B------:R2:W-:Y:S01]  /*13400*/  @P3 MUFU.LG2 R10, R3 ;  /* 0x00000003000a3308 */ /* 0x0005e20000000c00 */
[----:B-1----:R-:W-:-:S07]  /*13410*/  FMUL.FTZ R76, R0, R92 ;  /* 0x0000005c004c7220 */ /* 0x002fce0000410000 */
[----:B------:R-:W1:Y:S01]  /*13420*/  @P2 MUFU.RCP R4, R5 ;  /* 0x0000000500042308 */ /* 0x000e620000001000 */
[C---:B------:R-:W-:Y:S02]  /*13430*/  FMUL.FTZ R77, R0.reuse, R93 ;  /* 0x0000005d004d7220 */ /* 0x040fe40000410000 */
[C---:B------:R-:W-:Y:S02]  /*13440*/  FMUL.FTZ R78, R0.reuse, R100 ;  /* 0x00000064004e7220 */ /* 0x040fe40000410000 */
[C---:B------:R-:W-:Y:S01]  /*13450*/  FMUL.FTZ R79, R0.reuse, R101 ;  /* 0x00000065004f7220 */ /* 0x040fe20000410000 */
[----:B--2---:R-:W-:Y:S01]  /*13460*/  MOV R3, RZ ;  /* 0x000000ff00037202 */ /* 0x004fe20000000f00 */
[C---:B------:R-:W-:Y:S01]  /*13470*/  FMUL.FTZ R84, R0.reuse, R104 ;  /* 0x0000006800547220 */ /* 0x040fe20000410000 */
[----:B------:R2:W-:Y:S01]  /*13480*/  @P2 MUFU.LG2 R9, R5 ;  /* 0x0000000500092308 */ /* 0x0005e20000000c00 */
[C---:B------:R-:W-:Y:S02]  /*13490*/  FMUL.FTZ R85, R0.reuse, R105 ;  /* 0x0000006900557220 */ /* 0x040fe40000410000 */
[----:B------:R-:W-:-:S02]  /*134a0*/  FMUL.FTZ R86, R0, R116 ;  /* 0x0000007400567220 */ /* 0x000fc40000410000 */
[C---:B------:R-:W-:Y:S02]  /*134b0*/  FMUL.FTZ R87, R0.reuse, R117 ;  /* 0x0000007500577220 */ /* 0x040fe40000410000 */
[C---:B------:R-:W-:Y:S01]  /*134c0*/  FMUL.FTZ R72, R0.reuse, R120 ;  /* 0x0000007800487220 */ /* 0x040fe20000410000 */
[----:B------:R-:W3:Y:S01]  /*134d0*/  @P1 MUFU.RCP R3, R6 ;  /* 0x0000000600031308 */ /* 0x000ee20000001000 */
[C---:B------:R-:W-:Y:S02]  /*134e0*/  FMUL.FTZ R73, R0.reuse, R121 ;  /* 0x0000007900497220 */ /* 0x040fe40000410000 */
[C---:B------:R-:W-:Y:S02]  /*134f0*/  FMUL.FTZ R100, R0.reuse, R132 ;  /* 0x0000008400647220 */ /* 0x040fe40000410000 */
[C---:B------:R-:W-:Y:S02]  /*13500*/  FMUL.FTZ R101, R0.reuse, R133 ;  /* 0x0000008500657220 */ /* 0x040fe40000410000 */
[C---:B------:R-:W-:Y:S01]  /*13510*/  FMUL.FTZ R92, R0.reuse, R136 ;  /* 0x00000088005c7220 */ /* 0x040fe20000410000 */
[----:B--2---:R-:W-:Y:S01]  /*13520*/  @P2 MOV R5, 0x3f317218 ;  /* 0x3f31721800052802 */ /* 0x004fe20000000f00 */
[----:B------:R-:W-:-:S02]  /*13530*/  FMUL.FTZ R93, R0, R137 ;  /* 0x00000089005d7220 */ /* 0x000fc40000410000 */
[C---:B------:R-:W-:Y:S02]  /*13540*/  FMUL.FTZ R66, R0.reuse, R148 ;  /* 0x0000009400427220 */ /* 0x040fe40000410000 */
[----:B------:R-:W-:Y:S02]  /*13550*/  FMUL.FTZ R67, R0, R149 ;  /* 0x0000009500437220 */ /* 0x000fe40000410000 */
[----:B------:R2:W4:Y:S01]  /*13560*/  @P1 MUFU.LG2 R0, R6 ;  /* 0x0000000600001308 */ /* 0x0005220000000c00 */
[C---:B-1----:R-:W-:Y:S02]  /*13570*/  FMUL.FTZ R104, R4.reuse, R94 ;  /* 0x0000005e04687220 */ /* 0x042fe40000410000 */
[----:B------:R-:W-:Y:S02]  /*13580*/  FMUL.FTZ R105, R4, R95 ;  /* 0x0000005f04697220 */ /* 0x000fe40000410000 */
[C---:B---3--:R-:W-:Y:S02]  /*13590*/  FMUL.FTZ R54, R3.reuse, R88 ;  /* 0x0000005803367220 */ /* 0x048fe40000410000 */
[----:B------:R-:W-:-:S02]  /*135a0*/  FMUL.FTZ R55, R3, R89 ;  /* 0x0000005903377220 */ /* 0x000fc40000410000 */
[C---:B------:R-:W-:Y:S02]  /*135b0*/  FMUL.FTZ R42, R3.reuse, R96 ;  /* 0x00000060032a7220 */ /* 0x040fe40000410000 */
[C---:B------:R-:W-:Y:S02]  /*135c0*/  FMUL.FTZ R43, R3.reuse, R97 ;  /* 0x00000061032b7220 */ /* 0x040fe40000410000 */
[C---:B------:R-:W-:Y:S02]  /*135d0*/  FMUL.FTZ R44, R3.reuse, R108 ;  /* 0x0000006c032c7220 */ /* 0x040fe40000410000 */
[C---:B------:R-:W-:Y:S01]  /*135e0*/  FMUL.FTZ R45, R3.reuse, R109 ;  /* 0x0000006d032d7220 */ /* 0x040fe20000410000 */
[----:B--2---:R-:W-:Y:S01]  /*135f0*/  @P3 MOV R6, 0x3f317218 ;  /* 0x3f31721800063802 */ /* 0x004fe20000000f00 */
[----:B----4-:R-:W-:Y:S01]  /*13600*/  @P1 FMUL.FTZ R8, R0, 0.69314718246459960938 ;  /* 0x3f31721800081820 */ /* 0x010fe20000410000 */
[----:B------:R-:W-:Y:S01]  /*13610*/  MOV R0, RZ ;  /* 0x000000ff00007202 */ /* 0x000fe20000000f00 */
[----:B------:R-:W-:-:S02]  /*13620*/  FMUL.FTZ R46, R3, R112 ;  /* 0x00000070032e7220 */ /* 0x000fc40000410000 */
[C---:B------:R-:W-:Y:S02]  /*13630*/  FMUL.FTZ R47, R3.reuse, R113 ;  /* 0x00000071032f7220 */ /* 0x040fe40000410000 */
[C---:B------:R-:W-:Y:S01]  /*13640*/  FMUL.FTZ R60, R3.reuse, R124 ;  /* 0x0000007c033c7220 */ /* 0x040fe20000410000 */
[----:B------:R-:W-:Y:S01]  /*13650*/  @P0 MUFU.RCP R0, R7 ;  /* 0x0000000700000308 */ /* 0x000fe20000001000 */
[C---:B------:R-:W-:Y:S02]  /*13660*/  FMUL.FTZ R61, R3.reuse, R125 ;  /* 0x0000007d033d7220 */ /* 0x040fe40000410000 */
[C---:B------:R-:W-:Y:S02]  /*13670*/  FMUL.FTZ R56, R3.reuse, R128 ;  /* 0x0000008003387220 */ /* 0x040fe40000410000 */
[C---:B------:R-:W-:Y:S02]  /*13680*/  FMUL.FTZ R57, R3.reuse, R129 ;  /* 0x0000008103397220 */ /* 0x040fe40000410000 */
[----:B------:R-:W-:-:S02]  /*13690*/  FMUL.FTZ R50, R3, R140 ;  /* 0x0000008c03327220 */ /* 0x000fc40000410000 */
[C---:B------:R-:W-:Y:S02]  /*136a0*/  FMUL.FTZ R51, R3.reuse, R141 ;  /* 0x0000008d03337220 */ /* 0x040fe40000410000 */
[C---:B------:R-:W-:Y:S02]  /*136b0*/  FMUL.FTZ R36, R3.reuse, R144 ;  /* 0x0000009003247220 */ /* 0x040fe40000410000 */
[----:B------:R-:W-:Y:S02]  /*136c0*/  FMUL.FTZ R37, R3, R145 ;  /* 0x0000009103257220 */ /* 0x000fe40000410000 */
[C---:B------:R-:W-:Y:S01]  /*136d0*/  FMUL.FTZ R102, R4.reuse, R102 ;  /* 0x0000006604667220 */ /* 0x040fe20000410000 */
[----:B------:R-:W1:Y:S01]  /*136e0*/  @P0 MUFU.LG2 R3, R7 ;  /* 0x0000000700030308 */ /* 0x000e620000000c00 */
        /* <DEDUP_REMOVED lines=12> */
[----:B------:R-:W-:Y:S01]  /*137b0*/  FMUL.FTZ R75, R4, R151 ;  /* 0x00000097044b7220 */ /* 0x000fe20000410000 */
[----:B------:R-:W-:Y:S01]  /*137c0*/  @P1 MOV R4, 0x3f317218 ;  /* 0x3f31721800041802 */ /* 0x000fe20000000f00 */
[----:B------:R-:W-:-:S02]  /*137d0*/  @P2 FMUL.FTZ R9, R9, 0.69314718246459960938 ;  /* 0x3f31721809092820 */ /* 0x000fc40000410000 */
[----:B------:R-:W-:Y:S02]  /*137e0*/  @P2 FMUL.FTZ R5, R5, c[0x0][0x2d0] ;  /* 0x0000b40005052a20 */ /* 0x000fe40000410000 */
[----:B------:R-:W-:Y:S02]  /*137f0*/  @P1 FMUL.FTZ R4, R4, c[0x0][0x2d0] ;  /* 0x0000b40004041a20 */ /* 0x000fe40000410000 */
[----:B------:R-:W-:Y:S02]  /*13800*/  @P3 FMUL.FTZ R10, R10, 0.69314718246459960938 ;  /* 0x3f3172180a0a3820 */ /* 0x000fe40000410000 */
[----:B------:R-:W-:Y:S01]  /*13810*/  @P1 FFMA.FTZ R35, R4, R68, R8 ;  /* 0x0000004404231223 */ /* 0x000fe20000010008 */
[----:B------:R-:W-:Y:S01]  /*13820*/  @P0 MOV R4, 0x3f317218 ;  /* 0x3f31721800040802 */ /* 0x000fe20000000f00 */
[----:B------:R-:W-:Y:S02]  /*13830*/  @P3 FMUL.FTZ R6, R6, c[0x0][0x2d0] ;  /* 0x0000b40006063a20 */ /* 0x000fe40000410000 */
[----:B------:R-:W-:Y:S01]  /*13840*/  @P2 FFMA.FTZ R34, R5, R69, R9 ;  /* 0x0000004505222223 */ /* 0x000fe20000010009 */
[----:B------:R-:W-:Y:S01]  /*13850*/  MOV R5, 0x1 ;  /* 0x0000000100057802 */ /* 0x000fe20000000f00 */
[----:B-1----:R-:W-:-:S02]  /*13860*/  @P0 FMUL.FTZ R3, R3, 0.69314718246459960938 ;  /* 0x3f31721803030820 */ /* 0x002fc40000410000 */
[----:B------:R-:W-:Y:S02]  /*13870*/  @P0 FMUL.FTZ R4, R4, c[0x0][0x2d0] ;  /* 0x0000b40004040a20 */ /* 0x000fe40000410000 */
[----:B------:R-:W-:Y:S02]  /*13880*/  @P3 FFMA.FTZ R31, R6, R70, R10 ;  /* 0x00000046061f3223 */ /* 0x000fe4000001000a */
        /* <DEDUP_REMOVED lines=18> */
.L_x_254:
[----:B------:R2:W5:Y:S01]  /*139b0*/  LDL R6, [R1+0x30] ;  /* 0x0000300001067983 */ /* 0x0005620000100800 */
[----:B------:R-:W-:Y:S03]  /*139c0*/  BSSY B0, `(.L_x_316) ;  /* 0x0000012000007945 */ /* 0x000fe60003800000 */
[----:B------:R-:W3:Y:S02]  /*139d0*/  S2R R17, SR_TID.X ;  /* 0x0000000000117919 */ /* 0x000ee40000002100 */
[----:B---3--:R-:W-:-:S13]  /*139e0*/  LOP3.LUT P0, RZ, R17, 0x7f, RZ, 0xc0, !PT ;  /* 0x0000007f11ff7812 */ /* 0x008fda000780c0ff */
[----:B------:R-:W-:Y:S05]  /*139f0*/  @P0 BRA `(.L_x_317) ;  /* 0x000000e000000947 */ /* 0x000fea0003800000 */
[----:B--2---:R-:W2:Y:S01]  /*13a00*/  S2R R4, SR_LANEID ;  /* 0x0000000000047919 */ /* 0x004ea20000000000 */
[----:B------:R-:W-:Y:S01]  /*13a10*/  VOTEU.ANY UR4, UPT, PT ;  /* 0x0000000000047886 */ /* 0x000fe200038e0100 */
[----:B------:R-:W-:Y:S01]  /*13a20*/  IMAD.MOV.U32 R5, RZ, RZ, c[0x0][0x564] ;  /* 0x00015900ff057624 */ /* 0x000fe200078e00ff */
[----:B-1----:R-:W2:Y:S08]  /*13a30*/  FLO.U32 R3, UR4 ;  /* 0x0000000400037d00 */ /* 0x002eb000080e0000 */
        /* <DEDUP_REMOVED lines=10> */
.L_x_317:
[----:B--2---:R-:W-:Y:S05]  /*13ae0*/  BSYNC B0 ;  /* 0x0000000000007941 */ /* 0x004fea0003800000 */
.L_x_316:
[----:B------:R-:W2:Y:S01]  /*13af0*/  LDL R18, [R1+0x10] ;  /* 0x0000100001127983 */ /* 0x000ea20000100800 */
[----:B------:R-:W-:Y:S01]  /*13b00*/  SHF.R.S32.HI R14, RZ, 0x1f, R17 ;  /* 0x0000001fff0e7819 */ /* 0x000fe20000011411 */
[----:B------:R-:W-:Y:S01]  /*13b10*/  BSSY B1, `(.L_x_318) ;  /* 0x00002d9000017945 */ /* 0x000fe20003800000 */
[----:B------:R-:W-:Y:S01]  /*13b20*/  PRMT R0, R0, 0x9910, RZ ;  /* 0x0000991000007816 */ /* 0x000fe200000000ff */
[----:B-----5:R-:W-:Y:S01]  /*13b30*/  IMAD.MOV.U32 R49, RZ, RZ, R6 ;  /* 0x000000ffff317224 */ /* 0x020fe200078e0006 */
[----:B-1----:R-:W-:Y:S02]  /*13b40*/  LEA.HI R3, R14, R17, RZ, 0x3 ;  /* 0x000000110e037211 */ /* 0x002fe400078f18ff */
[----:B------:R-:W-:Y:S02]  /*13b50*/  ISETP.NE.AND P0, PT, R0, RZ, PT ;  /* 0x000000ff0000720c */ /* 0x000fe40003f05270 */
[----:B------:R-:W-:Y:S02]  /*13b60*/  LOP3.LUT R2, R3, 0xfffffff8, RZ, 0xc0, !PT ;  /* 0xfffffff803027812 */ /* 0x000fe400078ec0ff */
[----:B------:R-:W-:-:S03]  /*13b70*/  SHF.R.S32.HI R48, RZ, 0x3, R3 ;  /* 0x00000003ff307819 */ /* 0x000fc60000011403 */
[----:B------:R-:W-:-:S04]  /*13b80*/  IMAD.IADD R2, R17, 0x1, -R2 ;  /* 0x0000000111027824 */ /* 0x000fc800078e0a02 */
[C---:B------:R-:W-:Y:S02]  /*13b90*/  IMAD.SHL.U32 R0, R2.reuse, 0x8, RZ ;  /* 0x0000000802007824 */ /* 0x040fe400078e00ff */
[----:B------:R-:W-:-:S03]  /*13ba0*/  IMAD R28, R2, 0x10, R48 ;  /* 0x00000010021c7824 */ /* 0x000fc600078e0230 */
[----:B------:R-:W-:Y:S02]  /*13bb0*/  SHF.R.S32.HI R80, RZ, 0x1f, R0 ;  /* 0x0000001fff507819 */ /* 0x000fe40000011400 */
[----:B--2---:R-:W-:Y:S01]  /*13bc0*/  SHF.R.S32.HI R11, RZ, 0x1f, R18 ;  /* 0x0000001fff0b7819 */ /* 0x004fe20000011412 */
[----:B------:R-:W-:Y:S05]  /*13bd0*/  @!P0 BRA `(.L_x_319) ;  /* 0x0000215000008947 */ /* 0x000fea0003800000 */
[----:B------:R-:W2:Y:S04]  /*13be0*/  LDL R7, [R1+0x50] ;  /* 0x0000500001077983 */ /* 0x000ea80000100800 */
[----:B------:R-:W3:Y:S04]  /*13bf0*/  LDL R15, [R1+0x58] ;  /* 0x00005800010f7983 */ /* 0x000ee80000100800 */
[----:B------:R-:W4:Y:S04]  /*13c00*/  LDL R13, [R1+0x60] ;  /* 0x00006000010d7983 */ /* 0x000f280000100800 */
[----:B------:R-:W3:Y:S04]  /*13c10*/  LDL R12, [R1+0x64] ;  /* 0x00006400010c7983 */ /* 0x000ee80000100800 */
[----:B------:R-:W1:Y:S01]  /*13c20*/  S2R R4, SR_TID.X ;  /* 0x0000000000047919 */ /* 0x000e620000002100 */
[----:B------:R-:W-:Y:S01]  /*13c30*/  LEA.HI R10, R14, R17, RZ, 0x2 ;  /* 0x000000110e0a7211 */ /* 0x000fe200078f10ff */
[----:B------:R-:W-:Y:S01]  /*13c40*/  WARPSYNC 0xffffffff ;  /* 0xffffffff00007948 */ /* 0x000fe20003800000 */
[----:B-1----:R-:W-:-:S04]  /*13c50*/  SHF.R.S32.HI R5, RZ, 0x1f, R4 ;  /* 0x0000001fff057819 */ /* 0x002fc80000011404 */
[----:B------:R-:W-:Y:S02]  /*13c60*/  LEA.HI R5, R5, R4, RZ, 0x2 ;  /* 0x0000000405057211 */ /* 0x000fe400078f10ff */
[----:B------:R-:W-:Y:S02]  /*13c70*/  SHF.R.S32.HI R4, RZ, 0x1f, R10 ;  /* 0x0000001fff047819 */ /* 0x000fe4000001140a */
[----:B------:R-:W-:-:S04]  /*13c80*/  SHF.R.S32.HI R5, RZ, 0x2, R5 ;  /* 0x00000002ff057819 */ /* 0x000fc80000011405 */
[----:B------:R-:W-:-:S04]  /*13c90*/  LEA.HI R4, R4, R5, RZ, 0x3 ;  /* 0x0000000504047211 */ /* 0x000fc800078f18ff */
[----:B------:R-:W-:-:S05]  /*13ca0*/  LOP3.LUT R4, R4, 0xfffffff8, RZ, 0xc0, !PT ;  /* 0xfffffff804047812 */ /* 0x000fca00078ec0ff */
[----:B------:R-:W-:Y:S02]  /*13cb0*/  IMAD.IADD R4, R5, 0x1, -R4 ;  /* 0x0000000105047824 */ /* 0x000fe400078e0a04 */
[----:B------:R-:W-:-:S03]  /*13cc0*/  IMAD.MOV.U32 R9, RZ, RZ, -0x10 ;  /* 0xfffffff0ff097424 */ /* 0x000fc600078e00ff */
[----:B------:R-:W-:Y:S01]  /*13cd0*/  LOP3.LUT R2, R4, 0x1, RZ, 0xc0, !PT ;  /* 0x0000000104027812 */ /* 0x000fe200078ec0ff */
[----:B------:R-:W-:Y:S03]  /*13ce0*/  BAR.SYNC.DEFER_BLOCKING 0x1, 0x80 ;  /* 0x0042000000007b1d */ /* 0x000fe60000010000 */
[----:B------:R-:W-:Y:S02]  /*13cf0*/  ISETP.NE.U32.AND P0, PT, R2, 0x1, PT ;  /* 0x000000010200780c */ /* 0x000fe40003f05070 */
[----:B------:R-:W-:Y:S02]  /*13d00*/  F2FP.PACK_AB R3, R77, R76 ;  /* 0x0000004c4d03723e */ /* 0x000fe400000000ff */
[----:B------:R-:W-:Y:S02]  /*13d10*/  SEL R9, R9, 0x10, !P0 ;  /* 0x0000001009097807 */ /* 0x000fe40004000000 */
[----:B------:R-:W-:-:S02]  /*13d20*/  F2FP.PACK_AB R6, R105, R104 ;  /* 0x000000686906723e */ /* 0x000fc400000000ff */
[----:B------:R-:W-:Y:S01]  /*13d30*/  F2FP.PACK_AB R5, R79, R78 ;  /* 0x0000004e4f05723e */ /* 0x000fe200000000ff */
[----:B------:R-:W-:Y:S01]  /*13d40*/  IMAD.MOV.U32 R8, RZ, RZ, 0x20 ;  /* 0x00000020ff087424 */ /* 0x000fe200078e00ff */
[----:B------:R-:W-:Y:S02]  /*13d50*/  LOP3.LUT P0, RZ, R4, 0x2, RZ, 0xc0, !PT ;  /* 0x0000000204ff7812 */ /* 0x000fe4000780c0ff */
[----:B------:R-:W-:Y:S02]  /*13d60*/  F2FP.PACK_AB R4, R41, R40 ;  /* 0x000000282904723e */ /* 0x000fe400000000ff */
[----:B------:R-:W-:Y:S02]  /*13d70*/  SEL R8, R8, 0xffffffe0, !P0 ;  /* 0xffffffe008087807 */ /* 0x000fe40004000000 */
[----:B------:R-:W-:-:S04]  /*13d80*/  ISETP.NE.U32.AND P2, PT, RZ, c[0x0][0x500], PT ;  /* 0x00014000ff007a0c */ /* 0x000fc80003f45070 */
[----:B------:R-:W-:Y:S01]  /*13d90*/  ISETP.NE.AND.EX P2, PT, RZ, c[0x0][0x504], PT, P2 ;  /* 0x00014100ff007a0c */ /* 0x000fe20003f45320 */
[----:B--2---:R-:W-:Y:S01]  /*13da0*/  IMAD.IADD R2, R7, 0x1, R9 ;  /* 0x0000000107027824 */ /* 0x004fe200078e0209 */
[----:B------:R1:W-:Y:S04]  /*13db0*/  STS [R7], R3 ;  /* 0x0000000307007388 */ /* 0x0003e80000000800 */
[----:B------:R-:W-:Y:S04]  /*13dc0*/  STS [R7+0x400], R6 ;  /* 0x0004000607007388 */ /* 0x000fe80000000800 */
[----:B------:R2:W-:Y:S01]  /*13dd0*/  STS [R2], R5 ;  /* 0x0000000502007388 */ /* 0x0005e20000000800 */
[----:B-1----:R-:W-:-:S05]  /*13de0*/  F2FP.PACK_AB R3, R103, R102 ;  /* 0x000000666703723e */ /* 0x002fca00000000ff */
[----:B------:R1:W-:Y:S01]  /*13df0*/  STS [R2+0x400], R3 ;  /* 0x0004000302007388 */ /* 0x0003e20000000800 */
[----:B--2---:R-:W-:-:S05]  /*13e00*/  F2FP.PACK_AB R5, R55, R54 ;  /* 0x000000363705723e */ /* 0x004fca00000000ff */
[----:B------:R2:W-:Y:S01]  /*13e10*/  STS [R7+0x2000], R5 ;  /* 0x0020000507007388 */ /* 0x0005e20000000800 */
[----:B------:R-:W-:-:S03]  /*13e20*/  F2FP.PACK_AB R6, R107, R106 ;  /* 0x0000006a6b06723e */ /* 0x000fc600000000ff */
[----:B------:R3:W-:Y:S01]  /*13e30*/  STS [R7+0x2400], R4 ;  /* 0x0024000407007388 */ /* 0x0007e20000000800 */
[----:B-1----:R-:W-:-:S05]  /*13e40*/  F2FP.PACK_AB R3, R43, R42 ;  /* 0x0000002a2b03723e */ /* 0x002fca00000000ff */
[----:B------:R1:W-:Y:S01]  /*13e50*/  STS [R2+0x2000], R3 ;  /* 0x0020000302007388 */ /* 0x0003e20000000800 */
[----:B--2---:R-:W-:Y:S02]  /*13e60*/  F2FP.PACK_AB R5, R71, R70 ;  /* 0x000000464705723e */ /* 0x004fe400000000ff */
[----:B---3--:R-:W-:-:S03]  /*13e70*/  F2FP.PACK_AB R4, R85, R84 ;  /* 0x000000545504723e */ /* 0x008fc600000000ff */
[----:B------:R2:W-:Y:S01]  /*13e80*/  STS [R2+0x2400], R5 ;  /* 0x0024000502007388 */ /* 0x0005e20000000800 */
[----:B-1----:R-:W-:Y:S01]  /*13e90*/  IMAD.IADD R3, R7, 0x1, R8 ;  /* 0x0000000107037824 */ /* 0x002fe200078e0208 */
[----:B------:R-:W-:-:S04]  /*13ea0*/  F2FP.PACK_AB R7, R45, R44 ;  /* 0x0000002c2d07723e */ /* 0x000fc800000000ff */
[----:B------:R1:W-:Y:S01]  /*13eb0*/  STS [R3], R4 ;  /* 0x0000000403007388 */ /* 0x0003e20000000800 */
[----:B--2---:R-:W-:Y:S01]  /*13ec0*/  F2FP.PACK_AB R5, R87, R86 ;  /* 0x000000565705723e */ /* 0x004fe200000000ff */
[----:B------:R-:W-:Y:S02]  /*13ed0*/  IMAD.IADD R2, R2, 0x1, R8 ;  /* 0x0000000102027824 */ /* 0x000fe400078e0208 */
[----:B------:R2:W-:Y:S04]  /*13ee0*/  STS [R3+0x400], R6 ;  /* 0x0004000603007388 */ /* 0x0005e80000000800 */
[----:B------:R3:W-:Y:S01]  /*13ef0*/  STS [R2], R5 ;  /* 0x0000000502007388 */ /* 0x0007e20000000800 */
[----:B-1----:R-:W-:Y:S02]  /*13f00*/  F2FP.PACK_AB R4, R119, R118 ;  /* 0x000000767704723e */ /* 0x002fe400000000ff */
[----:B--2---:R-:W-:-:S03]  /*13f10*/  F2FP.PACK_AB R6, R69, R68 ;  /* 0x000000444506723e */ /* 0x004fc600000000ff */
[----:B------:R1:W-:Y:S01]  /*13f20*/  STS [R2+0x400], R4 ;  /* 0x0004000402007388 */ /* 0x0003e20000000800 */
[----:B---3--:R-:W-:-:S03]  /*13f30*/  F2FP.PACK_AB R5, R47, R46 ;  /* 0x0000002e2f05723e */ /* 0x008fc600000000ff */
[----:B------:R-:W-:Y:S04]  /*13f40*/  STS [R3+0x2000], R7 ;  /* 0x0020000703007388 */ /* 0x000fe80000000800 */
[----:B------:R2:W-:Y:S04]  /*13f50*/  STS [R3+0x2400], R6 ;  /* 0x0024000603007388 */ /* 0x0005e80000000800 */
[----:B------:R3:W-:Y:S01]  /*13f60*/  STS [R2+0x2000], R5 ;  /* 0x0020000502007388 */ /* 0x0007e20000000800 */
[----:B-1----:R-:W-:Y:S02]  /*13f70*/  F2FP.PACK_AB R4, R65, R64 ;  /* 0x000000404104723e */ /* 0x002fe400000000ff */
[----:B--2---:R-:W-:-:S03]  /*13f80*/  F2FP.PACK_AB R3, R73, R72 ;  /* 0x000000484903723e */ /* 0x004fc600000000ff */
[----:B------:R1:W-:Y:S01]  /*13f90*/  STS [R2+0x2400], R4 ;  /* 0x0024000402007388 */ /* 0x0003e20000000800 */
[----:B------:R-:W-:-:S03]  /*13fa0*/  F2FP.PACK_AB R7, R101, R100 ;  /* 0x000000646507723e */ /* 0x000fc600000000ff */
[----:B------:R2:W-:Y:S01]  /*13fb0*/  STS [R15], R3 ;  /* 0x000000030f007388 */ /* 0x0005e20000000800 */
[----:B------:R-:W-:Y:S02]  /*13fc0*/  F2FP.PACK_AB R6, R61, R60 ;  /* 0x0000003c3d06723e */ /* 0x000fe400000000ff */
[----:B---3--:R-:W-:Y:S02]  /*13fd0*/  F2FP.PACK_AB R5, R63, R62 ;  /* 0x0000003e3f05723e */ /* 0x008fe400000000ff */
[----:B-1----:R-:W-:Y:S01]  /*13fe0*/  F2FP.PACK_AB R4, R123, R122 ;  /* 0x0000007a7b04723e */ /* 0x002fe200000000ff */
[----:B------:R-:W-:Y:S02]  /*13ff0*/  IMAD.IADD R2, R9, 0x1, R15 ;  /* 0x0000000109027824 */ /* 0x000fe400078e020f */
[----:B------:R-:W3:Y:S01]  /*14000*/  LDL.LU R9, [R1+0x48] ;  /* 0x0000480001097983 */ /* 0x000ee20000300800 */
[----:B--2---:R-:W-:-:S03]  /*14010*/  F2FP.PACK_AB R3, R117, R116 ;  /* 0x000000747503723e */ /* 0x004fc600000000ff */
[----:B------:R1:W-:Y:S04]  /*14020*/  STS [R15+0x400], R4 ;  /* 0x000400040f007388 */ /* 0x0003e80000000800 */
[----:B------:R2:W-:Y:S04]  /*14030*/  STS [R2+0x400], R3 ;  /* 0x0004000302007388 */ /* 0x0005e80000000800 */
[----:B------:R-:W-:Y:S04]  /*14040*/  STS [R2], R7 ;  /* 0x0000000702007388 */ /* 0x000fe80000000800 */
[----:B------:R4:W-:Y:S04]  /*14050*/  STS [R15+0x2000], R6 ;  /* 0x002000060f007388 */ /* 0x0009e80000000800 */
[----:B------:R4:W-:Y:S01]  /*14060*/  STS [R15+0x2400], R5 ;  /* 0x002400050f007388 */ /* 0x0009e20000000800 */
[----:B-1----:R-:W-:-:S02]  /*14070*/  F2FP.PACK_AB R4, R57, R56 ;  /* 0x000000383904723e */ /* 0x002fc400000000ff */
[----:B--2---:R-:W-:-:S03]  /*14080*/  F2FP.PACK_AB R3, R59, R58 ;  /* 0x0000003a3b03723e */ /* 0x004fc600000000ff */
[----:B------:R1:W-:Y:S04]  /*14090*/  STS [R2+0x2000], R4 ;  /* 0x0020000402007388 */ /* 0x0003e80000000800 */
[----:B------:R2:W-:Y:S01]  /*140a0*/  STS [R2+0x2400], R3 ;  /* 0x0024000302007388 */ /* 0x0005e20000000800 */
[----:B----4-:R-:W-:Y:S01]  /*140b0*/  IMAD.IADD R6, R8, 0x1, R2 ;  /* 0x0000000108067824 */ /* 0x010fe200078e0202 */
[----:B------:R-:W-:Y:S02]  /*140c0*/  F2FP.PACK_AB R5, R37, R36 ;  /* 0x000000242505723e */ /* 0x000fe400000000ff */
[----:B-1----:R-:W-:Y:S02]  /*140d0*/  F2FP.PACK_AB R4, R93, R92 ;  /* 0x0000005c5d04723e */ /* 0x002fe400000000ff */
[----:B--2---:R-:W-:-:S02]  /*140e0*/  F2FP.PACK_AB R3, R95, R94 ;  /* 0x0000005e5f03723e */ /* 0x004fc400000000ff */
[----:B------:R-:W-:Y:S01]  /*140f0*/  F2FP.PACK_AB R2, R67, R66 ;  /* 0x000000424302723e */ /* 0x000fe200000000ff */
[----:B------:R1:W-:Y:S04]  /*14100*/  STS [R13], R4 ;  /* 0x000000040d007388 */ /* 0x0003e80000000800 */
[----:B------:R2:W-:Y:S04]  /*14110*/  STS [R13+0x400], R3 ;  /* 0x000400030d007388 */ /* 0x0005e80000000800 */
[----:B------:R4:W-:Y:S01]  /*14120*/  STS [R6], R2 ;  /* 0x0000000206007388 */ /* 0x0009e20000000800 */
[----:B-1----:R-:W-:-:S02]  /*14130*/  F2FP.PACK_AB R4, R75, R74 ;  /* 0x0000004a4b04723e */ /* 0x002fc400000000ff */
[----:B--2---:R-:W-:-:S03]  /*14140*/  F2FP.PACK_AB R3, R51, R50 ;  /* 0x000000323303723e */ /* 0x004fc600000000ff */
[----:B------:R-:W-:Y:S01]  /*14150*/  STS [R12+0x400], R4 ;  /* 0x000400040c007388 */ /* 0x000fe20000000800 */
[----:B----4-:R-:W-:-:S03]  /*14160*/  F2FP.PACK_AB R2, R53, R52 ;  /* 0x000000343502723e */ /* 0x010fc600000000ff */
[----:B------:R-:W-:Y:S04]  /*14170*/  STS [R13+0x2000], R3 ;  /* 0x002000030d007388 */ /* 0x000fe80000000800 */
[----:B------:R1:W-:Y:S04]  /*14180*/  STS [R13+0x2400], R2 ;  /* 0x002400020d007388 */ /* 0x0003e80000000800 */
[----:B------:R2:W-:Y:S01]  /*14190*/  STS [R6+0x2000], R5 ;  /* 0x0020000506007388 */ /* 0x0005e20000000800 */
[----:B-1----:R-:W-:-:S05]  /*141a0*/  F2FP.PACK_AB R2, R39, R38 ;  /* 0x000000262702723e */ /* 0x002fca00000000ff */
[----:B------:R1:W-:Y:S01]  /*141b0*/  STS [R12+0x2400], R2 ;  /* 0x002400020c007388 */ /* 0x0003e20000000800 */
[----:B--2---:R-:W-:Y:S02]  /*141c0*/  IMAD.MOV.U32 R6, RZ, RZ, 0x4 ;  /* 0x00000004ff067424 */ /* 0x004fe400078e00ff */
[----:B------:R-:W-:Y:S02]  /*141d0*/  IMAD.MOV.U32 R3, RZ, RZ, RZ ;  /* 0x000000ffff037224 */ /* 0x000fe400078e00ff */
[----:B------:R-:W-:Y:S01]  /*141e0*/  IMAD.WIDE R6, R18, R6, c[0x0][0x500] ;  /* 0x0001400012067625 */ /* 0x000fe200078e0206 */
[----:B------:R-:W-:Y:S06]  /*141f0*/  BAR.SYNC.DEFER_BLOCKING 0x1, 0x80 ;  /* 0x0042000000007b1d */ /* 0x000fec0000010000 */
[----:B------:R1:W5:Y:S01]  /*14200*/  @P2 LDG.E R3, [R6.64] ;  /* 0x0000000806032981 */ /* 0x000362000c1e1900 */
[----:B------:R-:W-:-:S04]  /*14210*/  ISETP.NE.U32.AND P0, PT, RZ, c[0x0][0x508], PT ;  /* 0x00014200ff007a0c */ /* 0x000fc80003f05070 */
[----:B------:R-:W-:Y:S01]  /*14220*/  ISETP.NE.AND.EX P1, PT, RZ, c[0x0][0x50c], PT, P0 ;  /* 0x00014300ff007a0c */ /* 0x000fe20003f25300 */
[----:B------:R-:W-:-:S12]  /*14230*/  IMAD.MOV.U32 R15, RZ, RZ, c[0x0][0x388] ;  /* 0x0000e200ff0f7624 */ /* 0x000fd800078e00ff */
[----:B------:R-:W-:-:S04]  /*14240*/  @P1 LEA R4, P0, R18, c[0x0][0x508], 0x2 ;  /* 0x0001420012041a11 */ /* 0x000fc800078010ff */
[----:B------:R-:W-:-:S05]  /*14250*/  @P1 LEA.HI.X R5, R18, c[0x0][0x50c], R11, 0x2, P0 ;  /* 0x0001430012051a11 */ /* 0x000fca00000f140b */
[----:B------:R2:W5:Y:S01]  /*14260*/  @P1 LDG.E R15, [R4.64] ;  /* 0x00000008040f1981 */ /* 0x000562000c1e1900 */
[----:B---3--:R-:W-:-:S04]  /*14270*/  ISETP.NE.AND P0, PT, R9, RZ, PT ;  /* 0x000000ff0900720c */ /* 0x008fc80003f05270 */
[----:B--2---:R-:W-:Y:S01]  /*14280*/  SEL R4, R9, c[0x0][0x3d4], P0 ;  /* 0x0000f50009047a07 */ /* 0x004fe20000000000 */
[----:B------:R-:W-:Y:S05]  /*14290*/  @P1 BRA `(.L_x_320) ;  /* 0x0000004000001947 */ /* 0x000fea0003800000 */
[----:B-1----:R-:W-:Y:S05]  /*142a0*/  @!P2 BRA `(.L_x_320) ;  /* 0x000000300000a947 */ /* 0x002fea0003800000 */
[----:B------:R1:W2:Y:S04]  /*142b0*/  LDG.E R2, [R6.64] ;  /* 0x0000000806027981 */ /* 0x0002a8000c1e1900 */
[----:B-1----:R-:W2:Y:S02]  /*142c0*/  LDG.E R6, [R6.64+0x4] ;  /* 0x0000040806067981 */ /* 0x002ea4000c1e1900 */
[----:B--2--5:R-:W-:Y:S02]  /*142d0*/  IADD3 R15, -R2, R6, RZ ;  /* 0x00000006020f7210 */ /* 0x024fe40007ffe1ff */
.L_x_320:
[----:B-1----:R-:W2:Y:S04]  /*142e0*/  LDL R29, [R1+0x40] ;  /* 0x00004000011d7983 */ /* 0x002ea80000100800 */
[----:B------:R-:W3:Y:S04]  /*142f0*/  LDL R81, [R1+0x34] ;  /* 0x0000340001517983 */ /* 0x000ee80000100800 */
[----:B------:R-:W4:Y:S01]  /*14300*/  LDL R16, [R1+0x4c] ;  /* 0x00004c0001107983 */ /* 0x000f220000100800 */
[----:B------:R-:W-:Y:S01]  /*14310*/  IMAD.MOV.U32 R9, RZ, RZ, 0x368 ;  /* 0x00000368ff097424 */ /* 0x000fe200078e00ff */
[----:B------:R-:W-:-:S04]  /*14320*/  ISETP.GT.AND P2, PT, R4, 0x1, PT ;  /* 0x000000010400780c */ /* 0x000fc80003f44270 */
[----:B------:R-:W-:-:S04]  /*14330*/  SEL R9, R9, 0x328, P2 ;  /* 0x0000032809097807 */ /* 0x000fc80001000000 */
[----:B------:R-:W2:Y:S01]  /*14340*/  LDC.64 R22, c[0x0][R9+0x168] ;  /* 0x00005a0009167b82 */ /* 0x000ea20000000a00 */
[----:B------:R-:W-:-:S04]  /*14350*/  LEA.HI R8, R14, R17, RZ, 0x5 ;  /* 0x000000110e087211 */ /* 0x000fc800078f28ff */
[--C-:B------:R-:W-:Y:S02]  /*14360*/  SHF.R.S32.HI R5, RZ, 0x5, R8.reuse ;  /* 0x00000005ff057819 */ /* 0x100fe40000011408 */
[----:B------:R-:W-:-:S04]  /*14370*/  SHF.R.S32.HI R6, RZ, 0x1f, R8 ;  /* 0x0000001fff067819 */ /* 0x000fc80000011408 */
[----:B------:R-:W-:-:S04]  /*14380*/  LEA.HI R6, R6, R5, RZ, 0x2 ;  /* 0x0000000506067211 */ /* 0x000fc800078f10ff */
[----:B------:R-:W-:Y:S02]  /*14390*/  LOP3.LUT R6, R6, 0xffffffc, RZ, 0xc0, !PT ;  /* 0x0ffffffc06067812 */ /* 0x000fe400078ec0ff */
[----:B------:R-:W-:-:S03]  /*143a0*/  ISETP.NE.U32.AND P0, PT, RZ, c[0x0][0x500], PT ;  /* 0x00014000ff007a0c */ /* 0x000fc60003f05070 */
[----:B------:R-:W-:Y:S02]  /*143b0*/  IMAD.IADD R6, R5, 0x1, -R6 ;  /* 0x0000000105067824 */ /* 0x000fe400078e0a06 */
[----:B------:R-:W-:Y:S01]  /*143c0*/  IMAD.MOV.U32 R5, RZ, RZ, c[0x0][0x4e8] ;  /* 0x00013a00ff057624 */ /* 0x000fe200078e00ff */
[----:B------:R-:W-:Y:S02]  /*143d0*/  ISETP.NE.AND.EX P0, PT, RZ, c[0x0][0x504], PT, P0 ;  /* 0x00014100ff007a0c */ /* 0x000fe40003f05300 */
[----:B------:R-:W-:Y:S02]  /*143e0*/  LOP3.LUT R4, R10, 0xfffffffc, RZ, 0xc0, !PT ;  /* 0xfffffffc0a047812 */ /* 0x000fe400078ec0ff */
[----:B------:R-:W-:Y:S02]  /*143f0*/  ISETP.NE.AND P5, PT, R5, 0x1, PT ;  /* 0x000000010500780c */ /* 0x000fe40003fa5270 */
[----:B------:R-:W-:Y:S01]  /*14400*/  SEL R5, R11, RZ, !P0 ;  /* 0x000000ff0b057207 */ /* 0x000fe20004000000 */
[----:B------:R-:W1:Y:S01]  /*14410*/  LDC.64 R12, c[0x0][R9+0x170] ;  /* 0x00005c00090c7b82 */ /* 0x000e620000000a00 */
[----:B------:R-:W-:Y:S01]  /*14420*/  LOP3.LUT R8, R8, 0xffffffe0, RZ, 0xc0, !PT ;  /* 0xffffffe008087812 */ /* 0x000fe200078ec0ff */
[----:B------:R-:W-:-:S06]  /*14430*/  IMAD.IADD R4, R17, 0x1, -R4 ;  /* 0x0000000111047824 */ /* 0x000fcc00078e0a04 */
[----:B------:R1:W1:Y:S01]  /*14440*/  LDC.64 R24, c[0x0][R9+0x178] ;  /* 0x00005e0009187b82 */ /* 0x0002620000000a00 */
[----:B------:R-:W-:Y:S01]  /*14450*/  IMAD.IADD R19, R17, 0x1, -R8 ;  /* 0x0000000111137824 */ /* 0x000fe200078e0a08 */
[----:B------:R-:W-:-:S04]  /*14460*/  LEA.HI R2, R4, R4, RZ, 0x1 ;  /* 0x0000000404027211 */ /* 0x000fc800078f08ff */
[----:B------:R-:W-:Y:S02]  /*14470*/  SHF.R.S32.HI R27, RZ, 0x1f, R19 ;  /* 0x0000001fff1b7819 */ /* 0x000fe40000011413 */
[----:B------:R1:W1:Y:S01]  /*14480*/  LDC.64 R20, c[0x0][R9+0x160] ;  /* 0x0000580009147b82 */ /* 0x0002620000000a00 */
[C---:B------:R-:W-:Y:S01]  /*14490*/  LOP3.LUT R7, R2.reuse, 0x1ffffffe, RZ, 0xc0, !PT ;  /* 0x1ffffffe02077812 */ /* 0x040fe200078ec0ff */
[----:B------:R-:W-:Y:S01]  /*144a0*/  IMAD.SHL.U32 R2, R2, 0x20, RZ ;  /* 0x0000002002027824 */ /* 0x000fe200078e00ff */
[----:B------:R-:W-:-:S03]  /*144b0*/  LEA.HI R27, R27, R19, RZ, 0x2 ;  /* 0x000000131b1b7211 */ /* 0x000fc600078f10ff */
[----:B------:R-:W-:Y:S01]  /*144c0*/  IMAD.IADD R7, R4, 0x1, -R7 ;  /* 0x0000000104077824 */ /* 0x000fe200078e0a07 */
[----:B------:R-:W-:Y:S02]  /*144d0*/  LOP3.LUT R2, R2, 0xffffffc0, RZ, 0xc0, !PT ;  /* 0xffffffc002027812 */ /* 0x000fe400078ec0ff */
[----:B------:R-:W-:-:S03]  /*144e0*/  SHF.R.S32.HI R4, RZ, 0x2, R27 ;  /* 0x00000002ff047819 */ /* 0x000fc6000001141b */
[----:B------:R-:W-:Y:S02]  /*144f0*/  IMAD R7, R7, 0x8, R2 ;  /* 0x0000000807077824 */ /* 0x000fe400078e0202 */
[----:B------:R-:W-:Y:S01]  /*14500*/  IMAD R17, R6, 0x10, R4 ;  /* 0x0000001006117824 */ /* 0x000fe200078e0204 */
[----:B------:R-:W-:-:S03]  /*14510*/  SEL R2, R18, RZ, !P0 ;  /* 0x000000ff12027207 */ /* 0x000fc60004000000 */
[----:B------:R-:W-:Y:S02]  /*14520*/  IMAD.IADD R7, R17, 0x1, R7 ;  /* 0x0000000111077824 */ /* 0x000fe400078e0207 */
[----:B--2---:R-:W-:Y:S02]  /*14530*/  IMAD.WIDE.U32 R10, R22, R29, RZ ;  /* 0x0000001d160a7225 */ /* 0x004fe400078e00ff */
[----:B------:R-:W2:Y:S02]  /*14540*/  LDL.LU R22, [R1+0x44] ;  /* 0x0000440001167983 */ /* 0x000ea40000300800 */
[----:B-1----:R-:W-:Y:S02]  /*14550*/  IMAD R4, R13, R2, RZ ;  /* 0x000000020d047224 */ /* 0x002fe400078e02ff */
[----:B---3--:R-:W-:Y:S02]  /*14560*/  IMAD R7, R81, 0x80, R7 ;  /* 0x0000008051077824 */ /* 0x008fe400078e0207 */
[----:B------:R-:W-:-:S02]  /*14570*/  IMAD R6, R12, R5, R4 ;  /* 0x000000050c067224 */ /* 0x000fc400078e0204 */
[----:B------:R-:W-:-:S04]  /*14580*/  @P5 IMAD.HI.U32 R5, R7, c[0x0][0x4ec], RZ ;  /* 0x00013b0007055a27 */ /* 0x000fc800078e00ff */
[----:B------:R-:W-:-:S04]  /*14590*/  IMAD.WIDE.U32 R8, R12, R2, RZ ;  /* 0x000000020c087225 */ /* 0x000fc800078e00ff */
[----:B------:R-:W-:Y:S01]  /*145a0*/  IMAD.MOV.U32 R4, RZ, RZ, R7 ;  /* 0x000000ffff047224 */ /* 0x000fe200078e0007 */
[----:B------:R-:W-:Y:S01]  /*145b0*/  @P5 SHF.R.U32.HI R4, RZ, c[0x0][0x4f0], R5 ;  /* 0x00013c00ff045a19 */ /* 0x000fe20000011605 */
[----:B------:R-:W-:Y:S01]  /*145c0*/  IMAD R12, R23, R29, RZ ;  /* 0x0000001d170c7224 */ /* 0x000fe200078e02ff */
[----:B----4-:R-:W-:Y:S01]  /*145d0*/  SEL R5, R16, RZ, P2 ;  /* 0x000000ff10057207 */ /* 0x010fe20001000000 */
[----:B------:R-:W-:Y:S01]  /*145e0*/  IMAD.IADD R13, R9, 0x1, R6 ;  /* 0x00000001090d7824 */ /* 0x000fe200078e0206 */
[--C-:B-----5:R-:W-:Y:S01]  /*145f0*/  IADD3 R14, P1, P0, R8, R10, R3.reuse ;  /* 0x0000000a080e7210 */ /* 0x120fe2000783e003 */
[----:B------:R-:W-:Y:S01]  /*14600*/  IMAD.IADD R10, R11, 0x1, R12 ;  /* 0x000000010b0a7824 */ /* 0x000fe200078e020c */
[----:B------:R-:W-:Y:S01]  /*14610*/  SHF.R.S32.HI R16, RZ, 0x1f, R3 ;  /* 0x0000001fff107819 */ /* 0x000fe20000011403 */
[-C--:B------:R-:W-:Y:S02]  /*14620*/  IMAD R6, R25, R5.reuse, RZ ;  /* 0x0000000519067224 */ /* 0x080fe400078e02ff */
[----:B------:R-:W-:Y:S01]  /*14630*/  IMAD.WIDE.U32 R8, R24, R5, RZ ;  /* 0x0000000518087225 */ /* 0x000fe200078e00ff */
[----:B------:R-:W-:-:S02]  /*14640*/  IADD3.X R11, R13, R10, R16, P1, P0 ;  /* 0x0000000a0d0b7210 */ /* 0x000fc40000fe0410 */
[--C-:B------:R-:W-:Y:S01]  /*14650*/  SHF.R.S32.HI R5, RZ, 0x1f, R4.reuse ;  /* 0x0000001fff057819 */ /* 0x100fe20000011404 */
[----:B------:R-:W-:Y:S01]  /*14660*/  IMAD.MOV R10, RZ, RZ, -R4 ;  /* 0x000000ffff0a7224 */ /* 0x000fe200078e0a04 */
[----:B------:R-:W-:Y:S01]  /*14670*/  IADD3 R8, P1, P0, R4, R14, R8 ;  /* 0x0000000e04087210 */ /* 0x000fe2000783e008 */
[----:B------:R-:W-:Y:S02]  /*14680*/  IMAD.IADD R6, R9, 0x1, R6 ;  /* 0x0000000109067824 */ /* 0x000fe400078e0206 */
[----:B------:R-:W-:-:S03]  /*14690*/  IMAD R4, R10, c[0x0][0x4e8], R7 ;  /* 0x00013a000a047a24 */ /* 0x000fc600078e0207 */
[----:B------:R-:W-:Y:S01]  /*146a0*/  IADD3.X R9, R5, R11, R6, P1, P0 ;  /* 0x0000000b05097210 */ /* 0x000fe20000fe0406 */
[----:B------:R-:W-:Y:S01]  /*146b0*/  IMAD R6, R21, R4, RZ ;  /* 0x0000000415067224 */ /* 0x000fe200078e02ff */
[----:B------:R-:W-:-:S03]  /*146c0*/  SHF.R.S32.HI R10, RZ, 0x1f, R4 ;  /* 0x0000001fff0a7819 */ /* 0x000fc60000011404 */
[----:B------:R-:W-:-:S04]  /*146d0*/  IMAD.WIDE.U32 R4, R20, R4, R8 ;  /* 0x0000000414047225 */ /* 0x000fc800078e0008 */
[----:B------:R-:W-:Y:S02]  /*146e0*/  IMAD.MOV.U32 R8, RZ, RZ, c[0x0][0x4a8] ;  /* 0x00012a00ff087624 */ /* 0x000fe400078e00ff */
[----:B------:R-:W-:Y:S02]  /*146f0*/  IMAD R6, R20, R10, R6 ;  /* 0x0000000a14067224 */ /* 0x000fe400078e0206 */
[----:B------:R-:W-:Y:S01]  /*14700*/  IMAD.MOV.U32 R9, RZ, RZ, c[0x0][0x4ac] ;  /* 0x00012b00ff097624 */ /* 0x000fe200078e00ff */
[----:B------:R-:W-:Y:S01]  /*14710*/  SEL R8, R8, c[0x0][0x450], P2 ;  /* 0x0001140008087a07 */ /* 0x000fe20001000000 */
[----:B------:R-:W-:-:S03]  /*14720*/  IMAD.IADD R5, R5, 0x1, R6 ;  /* 0x0000000105057824 */ /* 0x000fc600078e0206 */
[----:B------:R-:W-:Y:S02]  /*14730*/  SEL R9, R9, c[0x0][0x454], P2 ;  /* 0x0001150009097a07 */ /* 0x000fe40001000000 */
[----:B------:R-:W-:-:S04]  /*14740*/  LEA R6, P0, R4, R8, 0x2 ;  /* 0x0000000804067211 */ /* 0x000fc800078010ff */
[----:B------:R-:W-:Y:S01]  /*14750*/  LEA.HI.X R5, R4, R9, R5, 0x2, P0 ;  /* 0x0000000904057211 */ /* 0x000fe200000f1405 */
[----:B------:R-:W-:Y:S01]  /*14760*/  IMAD R4, R15, c[0x0][0x4e8], RZ ;  /* 0x00013a000f047a24 */ /* 0x000fe200078e02ff */
[----:B------:R-:W-:Y:S04]  /*14770*/  SHFL.IDX PT, R14, R6, RZ, 0x1c1f ;  /* 0x001c1fff060e7589 */ /* 0x000fe800000e0000 */
[----:B------:R-:W1:Y:S04]  /*14780*/  SHFL.IDX PT, R15, R5, RZ, 0x1c1f ;  /* 0x001c1fff050f7589 */ /* 0x000e6800000e0000 */
[----:B------:R-:W-:Y:S04]  /*14790*/  SHFL.IDX PT, R12, R6, 0x1, 0x1c1f ;  /* 0x003c1f00060c7f89 */ /* 0x000fe800000e0000 */
[----:B------:R-:W3:Y:S04]  /*147a0*/  SHFL.IDX PT, R13, R5, 0x1, 0x1c1f ;  /* 0x003c1f00050d7f89 */ /* 0x000ee800000e0000 */
[----:B------:R-:W-:Y:S04]  /*147b0*/  SHFL.IDX PT, R11, R5, 0x2, 0x1c1f ;  /* 0x005c1f00050b7f89 */ /* 0x000fe800000e0000 */
[----:B------:R4:W-:Y:S01]  /*147c0*/  SHFL.IDX PT, R9, R5, 0x3, 0x1c1f ;  /* 0x007c1f0005097f89 */ /* 0x0009e200000e0000 */
[----:B------:R-:W-:-:S03]  /*147d0*/  LOP3.LUT P0, RZ, R19, 0x3, RZ, 0xc0, !PT ;  /* 0x0000000313ff7812 */ /* 0x000fc6000780c0ff */
[----:B------:R-:W1:Y:S01]  /*147e0*/  SHFL.IDX PT, R10, R6, 0x2, 0x1c1f ;  /* 0x005c1f00060a7f89 */ /* 0x000e6200000e0000 */
[----:B----4-:R-:W-:-:S05]  /*147f0*/  IMAD R5, R81, 0x80, R17 ;  /* 0x0000008051057824 */ /* 0x010fca00078e0211 */
[C---:B------:R-:W-:Y:S02]  /*14800*/  IADD3 R18, R5.reuse, 0x8, RZ ;  /* 0x0000000805127810 */ /* 0x040fe40007ffe0ff */
[CC--:B------:R-:W-:Y:S02]  /*14810*/  ISETP.GE.OR P4, PT, R5.reuse, R4.reuse, P0 ;  /* 0x000000040500720c */ /* 0x0c0fe40000786670 */
[----:B------:R-:W-:Y:S02]  /*14820*/  IADD3 R17, R5, 0x40, RZ ;  /* 0x0000004005117810 */ /* 0x000fe40007ffe0ff */
[-C--:B------:R-:W-:Y:S02]  /*14830*/  ISETP.GE.OR P3, PT, R18, R4.reuse, P0 ;  /* 0x000000041200720c */ /* 0x080fe40000766670 */
[CC--:B------:R-:W-:Y:S01]  /*14840*/  ISETP.GE.OR P1, PT, R17.reuse, R4.reuse, P0 ;  /* 0x000000041100720c */ /* 0x0c0fe20000726670 */
[----:B------:R4:W4:Y:S06]  /*14850*/  SHFL.IDX PT, R8, R6, 0x3, 0x1c1f ;  /* 0x007c1f0006087f89 */ /* 0x00092c00000e0000 */
[----:B-1----:R1:W-:Y:S04]  /*14860*/  @!P4 ST.E [R14.64], R31 ;  /* 0x0000001f0e00c985 */ /* 0x0023e8000c101908 */
[----:B---3--:R1:W-:Y:S01]  /*14870*/  @!P3 ST.E [R12.64], R34 ;  /* 0x000000220c00b985 */ /* 0x0083e2000c101908 */
[----:B------:R-:W-:-:S03]  /*14880*/  ISETP.GE.AND P3, PT, R17, R4, PT ;  /* 0x000000041100720c */ /* 0x000fc60003f66270 */
[----:B------:R1:W-:Y:S01]  /*14890*/  @!P1 ST.E [R10.64], R35 ;  /* 0x000000230a009985 */ /* 0x0003e2000c101908 */
[----:B----4-:R-:W-:-:S04]  /*148a0*/  IADD3 R6, R5, 0x48, RZ ;  /* 0x0000004805067810 */ /* 0x010fc80007ffe0ff */
[CC--:B------:R-:W-:Y:S02]  /*148b0*/  ISETP.GE.AND P1, PT, R6.reuse, R4.reuse, PT ;  /* 0x000000040600720c */ /* 0x0c0fe40003f26270 */
[-C--:B------:R-:W-:Y:S02]  /*148c0*/  ISETP.GE.OR P0, PT, R6, R4.reuse, P0 ;  /* 0x000000040600720c */ /* 0x080fe40000706670 */
[----:B------:R-:W-:-:S11]  /*148d0*/  ISETP.GE.AND P6, PT, R18, R4, PT ;  /* 0x000000041200720c */ /* 0x000fd60003fc6270 */
[----:B------:R1:W-:Y:S01]  /*148e0*/  @!P0 ST.E [R8.64], R26 ;  /* 0x0000001a08008985 */ /* 0x0003e2000c101908 */
[----:B------:R-:W-:Y:S02]  /*148f0*/  ISETP.GE.AND P0, PT, R5, R4, PT ;  /* 0x000000040500720c */ /* 0x000fe40003f06270 */
[----:B--2---:R-:W-:-:S04]  /*14900*/  LOP3.LUT R22, R22, 0xfffffffd, RZ, 0xc0, !PT ;  /* 0xfffffffd16167812 */ /* 0x004fc800078ec0ff */
[----:B------:R-:W-:-:S04]  /*14910*/  LOP3.LUT R22, R22, 0xfffffffe, RZ, 0xc0, !PT ;  /* 0xfffffffe16167812 */ /* 0x000fc800078ec0ff */
[----:B------:R-:W-:-:S04]  /*14920*/  @P3 LOP3.LUT R22, R22, 0x1, RZ, 0xfc, !PT ;  /* 0x0000000116163812 */ /* 0x000fc800078efcff */
[----:B------:R-:W-:-:S05]  /*14930*/  @P1 LOP3.LUT R22, R22, 0x2, RZ, 0xfc, !PT ;  /* 0x0000000216161812 */ /* 0x000fca00078efcff */
[----:B------:R1:W-:Y:S01]  /*14940*/  STL [R1+0x44], R22 ;  /* 0x0000441601007387 */ /* 0x0003e20000100800 */
[----:B------:R-:W-:Y:S05]  /*14950*/  @P2 BRA `(.L_x_321) ;  /* 0x000006c000002947 */ /* 0x000fea0003800000 */
[----:B------:R-:W-:Y:S01]  /*14960*/  IMAD R16, R16, c[0x0][0x3a0], RZ ;  /* 0x0000e80010107a24 */ /* 0x000fe200078e02ff */
[----:B------:R-:W-:Y:S01]  /*14970*/  LEA R5, R81, R28, 0x7 ;  /* 0x0000001c51057211 */ /* 0x000fe200078e38ff */
[C---:B------:R-:W-:Y:S01]  /*14980*/  IMAD.WIDE.U32 R6, R3.reuse, c[0x0][0x3a0], RZ ;  /* 0x0000e80003067a25 */ /* 0x040fe200078e00ff */
[----:B-1----:R-:W-:Y:S01]  /*14990*/  SHF.R.S32.HI R8, RZ, 0x1f, R2 ;  /* 0x0000001fff087819 */ /* 0x002fe20000011402 */
[----:B------:R1:W2:Y:S02]  /*149a0*/  LDS.128 R20, [R216+0x880] ;  /* 0x00088000d8147984 */ /* 0x0002a40000000c00 */
[----:B------:R-:W-:Y:S02]  /*149b0*/  IMAD R3, R3, c[0x0][0x3a4], R16 ;  /* 0x0000e90003037a24 */ /* 0x000fe400078e0210 */
[----:B------:R-:W-:Y:S01]  /*149c0*/  @P5 IMAD.HI.U32 R9, R5, c[0x0][0x4ec], RZ ;  /* 0x00013b0005095a27 */ /* 0x000fe200078e00ff */
[----:B------:R1:W3:Y:S02]  /*149d0*/  LDS.128 R16, [R216+0x80] ;  /* 0x00008000d8107984 */ /* 0x0002e40000000c00 */
[----:B------:R-:W-:Y:S01]  /*149e0*/  IADD3 R7, R7, R3, RZ ;  /* 0x0000000307077210 */ /* 0x000fe20007ffe0ff */
[----:B------:R-:W-:Y:S01]  /*149f0*/  IMAD R8, R8, c[0x0][0x3f0], RZ ;  /* 0x0000fc0008087a24 */ /* 0x000fe200078e02ff */
[----:B------:R1:W4:Y:S01]  /*14a00*/  LDS.128 R24, [R216+0x1080] ;  /* 0x00108000d8187984 */ /* 0x0003220000000c00 */
[----:B------:R-:W-:-:S02]  /*14a10*/  MOV R3, R5 ;  /* 0x0000000500037202 */ /* 0x000fc40000000f00 */
[C---:B------:R-:W-:Y:S01]  /*14a20*/  IMAD.WIDE.U32 R6, R29.reuse, c[0x0][0x3e8], R6 ;  /* 0x0000fa001d067a25 */ /* 0x040fe200078e0006 */
[----:B------:R1:W1:Y:S01]  /*14a30*/  LDS.128 R32, [R216+0x2080] ;  /* 0x00208000d8207984 */ /* 0x0002620000000c00 */
[----:B------:R-:W-:Y:S02]  /*14a40*/  @P5 SHF.R.U32.HI R3, RZ, c[0x0][0x4f0], R9 ;  /* 0x00013c00ff035a19 */ /* 0x000fe40000011609 */
[----:B------:R-:W-:Y:S01]  /*14a50*/  IMAD R7, R29, c[0x0][0x3ec], R7 ;  /* 0x0000fb001d077a24 */ /* 0x000fe200078e0207 */
[----:B------:R1:W1:Y:S01]  /*14a60*/  LDS.128 R36, [R216+0x2880] ;  /* 0x00288000d8247984 */ /* 0x0002620000000c00 */
[C---:B------:R-:W-:Y:S01]  /*14a70*/  IMAD R9, R2.reuse, c[0x0][0x3f4], R8 ;  /* 0x0000fd0002097a24 */ /* 0x040fe200078e0208 */
[----:B------:R-:W-:Y:S01]  /*14a80*/  SHF.R.S32.HI R8, RZ, 0x1f, R3 ;  /* 0x0000001fff087819 */ /* 0x000fe20000011403 */
[----:B------:R-:W-:Y:S01]  /*14a90*/  IMAD.WIDE.U32 R6, R2, c[0x0][0x3f0], R6 ;  /* 0x0000fc0002067a25 */ /* 0x000fe200078e0006 */
[----:B------:R1:W1:Y:S01]  /*14aa0*/  LDS.128 R28, [R216+0x1880] ;  /* 0x00188000d81c7984 */ /* 0x0002620000000c00 */
[----:B------:R-:W-:-:S02]  /*14ab0*/  IADD3 R2, -R3, RZ, RZ ;  /* 0x000000ff03027210 */ /* 0x000fc40007ffe1ff */
[----:B------:R-:W-:Y:S01]  /*14ac0*/  IMAD R8, R8, c[0x0][0x3e0], RZ ;  /* 0x0000f80008087a24 */ /* 0x000fe200078e02ff */
[----:B------:R1:W1:Y:S01]  /*14ad0*/  LDS.128 R40, [R216+0x3080] ;  /* 0x00308000d8287984 */ /* 0x0002620000000c00 */
[----:B------:R-:W-:Y:S01]  /*14ae0*/  IADD3 R7, R7, R9, RZ ;  /* 0x0000000907077210 */ /* 0x000fe20007ffe0ff */
[----:B------:R-:W-:Y:S02]  /*14af0*/  IMAD R5, R2, c[0x0][0x4e8], R5 ;  /* 0x00013a0002057a24 */ /* 0x000fe400078e0205 */
[----:B------:R1:W1:Y:S01]  /*14b00*/  LDS.128 R44, [R216+0x3880] ;  /* 0x00388000d82c7984 */ /* 0x0002620000000c00 */
        /* <DEDUP_REMOVED lines=9> */
[----:B------:R-:W-:Y:S02]  /*14ba0*/  LEA R5, R81, R48, 0x7 ;  /* 0x0000003051057211 */ /* 0x000fe400078e38ff */
[----:B------:R-:W-:Y:S01]  /*14bb0*/  LEA.HI.X R6, R2, c[0x0][0x384], R3, 0x1, P0 ;  /* 0x0000e10002067a11 */ /* 0x000fe200000f0c03 */
[----:B------:R-:W-:Y:S05]  /*14bc0*/  BRA.DIV ~URZ, `(.L_x_322) ;  /* 0x000036b27f007947 */ /* 0x000fea000b800000 */
[----:B--234-:R2:W3:Y:S02]  /*14bd0*/  SHFL.IDX PT, R8, R6, RZ, 0x181f ;  /* 0x00181fff06087589 */ /* 0x01c4e400000e0000 */
.L_x_398:
[----:B------:R-:W-:Y:S05]  /*14be0*/  BRA.DIV ~URZ, `(.L_x_323) ;  /* 0x000037027f007947 */ /* 0x000fea000b800000 */
[----:B------:R4:W2:Y:S02]  /*14bf0*/  SHFL.IDX PT, R2, R7, RZ, 0x181f ;  /* 0x00181fff07027589 */ /* 0x0008a400000e0000 */
.L_x_399:
[----:B------:R-:W-:-:S04]  /*14c00*/  ISETP.GE.AND P2, PT, R0, c[0x0][0x3c8], PT ;  /* 0x0000f20000007a0c */ /* 0x000fc80003f46270 */
[----:B------:R-:W-:-:S13]  /*14c10*/  ISETP.GE.OR P0, PT, R5, R4, P2 ;  /* 0x000000040500720c */ /* 0x000fda0001706670 */
[----:B--2---:R-:W-:-:S04]  /*14c20*/  @!P0 LEA R2, P1, R0, R2, 0x1 ;  /* 0x0000000200028211 */ /* 0x004fc800078208ff */
[----:B---3--:R-:W-:-:S05]  /*14c30*/  @!P0 LEA.HI.X R3, R0, R8, R80, 0x1, P1 ;  /* 0x0000000800038211 */ /* 0x008fca00008f0c50 */
[----:B------:R2:W-:Y:S01]  /*14c40*/  @!P0 ST.E.128 [R2.64], R16 ;  /* 0x0000001002008985 */ /* 0x0005e2000c101d08 */
[----:B------:R-:W-:Y:S05]  /*14c50*/  BRA.DIV ~URZ, `(.L_x_324) ;  /* 0x000037027f007947 */ /* 0x000fea000b800000 */
[----:B------:R3:W2:Y:S04]  /*14c60*/  SHFL.IDX PT, R8, R6, 0x1, 0x181f ;  /* 0x00381f0006087f89 */ /* 0x0006a800000e0000 */
[----:B--2---:R3:W2:Y:S02]  /*14c70*/  SHFL.IDX PT, R2, R7, 0x1, 0x181f ;  /* 0x00381f0007027f89 */ /* 0x0046a400000e0000 */
.L_x_400:
[----:B------:R-:W-:-:S04]  /*14c80*/  IADD3 R3, R5, 0x10, RZ ;  /* 0x0000001005037810 */ /* 0x000fc80007ffe0ff */
[----:B------:R-:W-:-:S13]  /*14c90*/  ISETP.GE.OR P0, PT, R3, R4, P2 ;  /* 0x000000040300720c */ /* 0x000fda0001706670 */
[----:B--2---:R-:W-:-:S04]  /*14ca0*/  @!P0 LEA R2, P1, R0, R2, 0x1 ;  /* 0x0000000200028211 */ /* 0x004fc800078208ff */
[----:B------:R-:W-:-:S05]  /*14cb0*/  @!P0 LEA.HI.X R3, R0, R8, R80, 0x1, P1 ;  /* 0x0000000800038211 */ /* 0x000fca00008f0c50 */
[----:B------:R2:W-:Y:S01]  /*14cc0*/  @!P0 ST.E.128 [R2.64], R20 ;  /* 0x0000001402008985 */ /* 0x0005e2000c101d08 */
[----:B------:R-:W-:Y:S05]  /*14cd0*/  BRA.DIV ~URZ, `(.L_x_325) ;  /* 0x000037527f007947 */ /* 0x000fea000b800000 */
[----:B------:R2:W3:Y:S02]  /*14ce0*/  SHFL.IDX PT, R8, R6, 0x2, 0x181f ;  /* 0x00581f0006087f89 */ /* 0x0004e400000e0000 */
.L_x_401:
[----:B------:R-:W-:Y:S05]  /*14cf0*/  BRA.DIV ~URZ, `(.L_x_326) ;  /* 0x000037a27f007947 */ /* 0x000fea000b800000 */
[----:B--2---:R2:W4:Y:S02]  /*14d00*/  SHFL.IDX PT, R2, R7, 0x2, 0x181f ;  /* 0x00581f0007027f89 */ /* 0x00452400000e0000 */
.L_x_402:
[----:B------:R-:W-:-:S04]  /*14d10*/  IADD3 R3, R5, 0x20, RZ ;  /* 0x0000002005037810 */ /* 0x000fc80007ffe0ff */
[----:B------:R-:W-:-:S13]  /*14d20*/  ISETP.GE.OR P0, PT, R3, R4, P2 ;  /* 0x000000040300720c */ /* 0x000fda0001706670 */
[----:B----4-:R-:W-:-:S04]  /*14d30*/  @!P0 LEA R2, P1, R0, R2, 0x1 ;  /* 0x0000000200028211 */ /* 0x010fc800078208ff */
[----:B---3--:R-:W-:-:S05]  /*14d40*/  @!P0 LEA.HI.X R3, R0, R8, R80, 0x1, P1 ;  /* 0x0000000800038211 */ /* 0x008fca00008f0c50 */
[----:B------:R3:W-:Y:S01]  /*14d50*/  @!P0 ST.E.128 [R2.64], R24 ;  /* 0x0000001802008985 */ /* 0x0007e2000c101d08 */
[----:B------:R-:W-:Y:S05]  /*14d60*/  BRA.DIV ~URZ, `(.L_x_327) ;  /* 0x000037a27f007947 */ /* 0x000fea000b800000 */
[----:B------:R4:W2:Y:S04]  /*14d70*/  SHFL.IDX PT, R8, R6, 0x3, 0x181f ;  /* 0x00781f0006087f89 */ /* 0x0008a800000e0000 */
[----:B---3--:R4:W3:Y:S02]  /*14d80*/  SHFL.IDX PT, R2, R7, 0x3, 0x181f ;  /* 0x00781f0007027f89 */ /* 0x0088e400000e0000 */
.L_x_403:
[----:B------:R-:W-:-:S04]  /*14d90*/  IADD3 R3, R5, 0x30, RZ ;  /* 0x0000003005037810 */ /* 0x000fc80007ffe0ff */
[----:B------:R-:W-:-:S13]  /*14da0*/  ISETP.GE.OR P0, PT, R3, R4, P2 ;  /* 0x000000040300720c */ /* 0x000fda0001706670 */
[----:B---3--:R-:W-:-:S04]  /*14db0*/  @!P0 LEA R2, P1, R0, R2, 0x1 ;  /* 0x0000000200028211 */ /* 0x008fc800078208ff */
[----:B--2---:R-:W-:-:S05]  /*14dc0*/  @!P0 LEA.HI.X R3, R0, R8, R80, 0x1, P1 ;  /* 0x0000000800038211 */ /* 0x004fca00008f0c50 */
[----:B-1----:R1:W-:Y:S01]  /*14dd0*/  @!P0 ST.E.128 [R2.64], R28 ;  /* 0x0000001c02008985 */ /* 0x0023e2000c101d08 */
[----:B------:R-:W-:Y:S05]  /*14de0*/  BRA.DIV ~URZ, `(.L_x_328) ;  /* 0x000037f27f007947 */ /* 0x000fea000b800000 */
[----:B------:R2:W3:Y:S02]  /*14df0*/  SHFL.IDX PT, R8, R6, 0x4, 0x181f ;  /* 0x00981f0006087f89 */ /* 0x0004e400000e0000 */
.L_x_404:
[----:B------:R-:W-:Y:S05]  /*14e00*/  BRA.DIV ~URZ, `(.L_x_329) ;  /* 0x000038427f007947 */ /* 0x000fea000b800000 */
[----:B-1----:R1:W2:Y:S02]  /*14e10*/  SHFL.IDX PT, R2, R7, 0x4, 0x181f ;  /* 0x00981f0007027f89 */ /* 0x0022a400000e0000 */
.L_x_405:
[----:B------:R-:W-:-:S04]  /*14e20*/  IADD3 R3, R5, 0x40, RZ ;  /* 0x0000004005037810 */ /* 0x000fc80007ffe0ff */
[----:B------:R-:W-:-:S13]  /*14e30*/  ISETP.GE.OR P0, PT, R3, R4, P2 ;  /* 0x000000040300720c */ /* 0x000fda0001706670 */
[----:B--2---:R-:W-:-:S04]  /*14e40*/  @!P0 LEA R2, P1, R0, R2, 0x1 ;  /* 0x0000000200028211 */ /* 0x004fc800078208ff */
[----:B---3--:R-:W-:-:S05]  /*14e50*/  @!P0 LEA.HI.X R3, R0, R8, R80, 0x1, P1 ;  /* 0x0000000800038211 */ /* 0x008fca00008f0c50 */
[----:B------:R2:W-:Y:S01]  /*14e60*/  @!P0 ST.E.128 [R2.64], R32 ;  /* 0x0000002002008985 */ /* 0x0005e2000c101d08 */
[----:B------:R-:W-:Y:S05]  /*14e70*/  BRA.DIV ~URZ, `(.L_x_330) ;  /* 0x000038427f007947 */ /* 0x000fea000b800000 */
[----:B------:R3:W1:Y:S04]  /*14e80*/  SHFL.IDX PT, R8, R6, 0x5, 0x181f ;  /* 0x00b81f0006087f89 */ /* 0x00066800000e0000 */
[----:B--2---:R3:W2:Y:S02]  /*14e90*/  SHFL.IDX PT, R2, R7, 0x5, 0x181f ;  /* 0x00b81f0007027f89 */ /* 0x0046a400000e0000 */
.L_x_406:
[----:B------:R-:W-:-:S04]  /*14ea0*/  IADD3 R3, R5, 0x50, RZ ;  /* 0x0000005005037810 */ /* 0x000fc80007ffe0ff */
[----:B------:R-:W-:-:S13]  /*14eb0*/  ISETP.GE.OR P0, PT, R3, R4, P2 ;  /* 0x000000040300720c */ /* 0x000fda0001706670 */
[----:B--2---:R-:W-:-:S04]  /*14ec0*/  @!P0 LEA R2, P1, R0, R2, 0x1 ;  /* 0x0000000200028211 */ /* 0x004fc800078208ff */
[----:B-1----:R-:W-:-:S05]  /*14ed0*/  @!P0 LEA.HI.X R3, R0, R8, R80, 0x1, P1 ;  /* 0x0000000800038211 */ /* 0x002fca00008f0c50 */
[----:B------:R1:W-:Y:S01]  /*14ee0*/  @!P0 ST.E.128 [R2.64], R36 ;  /* 0x0000002402008985 */ /* 0x0003e2000c101d08 */
[----:B------:R-:W-:Y:S05]  /*14ef0*/  BRA.DIV ~URZ, `(.L_x_331) ;  /* 0x000038927f007947 */ /* 0x000fea000b800000 */
[----:B------:R2:W1:Y:S02]  /*14f00*/  SHFL.IDX PT, R8, R6, 0x6, 0x181f ;  /* 0x00d81f0006087f89 */ /* 0x00046400000e0000 */
.L_x_407:
[----:B------:R-:W-:Y:S05]  /*14f10*/  BRA.DIV ~URZ, `(.L_x_332) ;  /* 0x000038e27f007947 */ /* 0x000fea000b800000 */
[----:B-1----:R1:W2:Y:S02]  /*14f20*/  SHFL.IDX PT, R2, R7, 0x6, 0x181f ;  /* 0x00d81f0007027f89 */ /* 0x0022a400000e0000 */
.L_x_408:
[----:B------:R-:W-:-:S04]  /*14f30*/  IADD3 R3, R5, 0x60, RZ ;  /* 0x0000006005037810 */ /* 0x000fc80007ffe0ff */
[----:B------:R-:W-:-:S13]  /*14f40*/  ISETP.GE.OR P0, PT, R3, R4, P2 ;  /* 0x000000040300720c */ /* 0x000fda0001706670 */
[----:B--2---:R-:W-:-:S04]  /*14f50*/  @!P0 LEA R2, P1, R0, R2, 0x1 ;  /* 0x0000000200028211 */ /* 0x004fc800078208ff */
[----:B------:R-:W-:-:S05]  /*14f60*/  @!P0 LEA.HI.X R3, R0, R8, R80, 0x1, P1 ;  /* 0x0000000800038211 */ /* 0x000fca00008f0c50 */
[----:B------:R2:W-:Y:S01]  /*14f70*/  @!P0 ST.E.128 [R2.64], R40 ;  /* 0x0000002802008985 */ /* 0x0005e2000c101d08 */
[----:B------:R-:W-:Y:S05]  /*14f80*/  BRA.DIV ~URZ, `(.L_x_333) ;  /* 0x000038e27f007947 */ /* 0x000fea000b800000 */
[----:B---34-:R-:W3:Y:S04]  /*14f90*/  SHFL.IDX PT, R6, R6, 0x7, 0x181f ;  /* 0x00f81f0006067f89 */ /* 0x018ee800000e0000 */
[----:B--2---:R2:W4:Y:S02]  /*14fa0*/  SHFL.IDX PT, R3, R7, 0x7, 0x181f ;  /* 0x00f81f0007037f89 */ /* 0x00452400000e0000 */
.L_x_409:
[----:B------:R-:W-:-:S04]  /*14fb0*/  IADD3 R2, R5, 0x70, RZ ;  /* 0x0000007005027810 */ /* 0x000fc80007ffe0ff */
[----:B------:R-:W-:-:S13]  /*14fc0*/  ISETP.GE.OR P0, PT, R2, R4, P2 ;  /* 0x000000040200720c */ /* 0x000fda0001706670 */
[----:B------:R-:W-:Y:S05]  /*14fd0*/  @P0 BRA `(.L_x_334) ;  /* 0x000018c000000947 */ /* 0x000fea0003800000 */
[----:B----4-:R-:W-:-:S04]  /*14fe0*/  LEA R2, P0, R0, R3, 0x1 ;  /* 0x0000000300027211 */ /* 0x010fc800078008ff */
[----:B---3--:R-:W-:-:S05]  /*14ff0*/  LEA.HI.X R3, R0, R6, R80, 0x1, P0 ;  /* 0x0000000600037211 */ /* 0x008fca00000f0c50 */
[----:B------:R3:W-:Y:S01]  /*15000*/  ST.E.128 [R2.64], R44 ;  /* 0x0000002c02007985 */ /* 0x0007e2000c101d08 */
[----:B------:R-:W-:Y:S05]  /*15010*/  BRA `(.L_x_334) ;  /* 0x0000188000007947 */ /* 0x000fea0003800000 */
.L_x_321:
        /* <DEDUP_REMOVED lines=34> */
.L_x_410:
[----:B------:R-:W-:Y:S05]  /*15240*/  BRA.DIV ~URZ, `(.L_x_336) ;  /* 0x000037627f007947 */ /* 0x000fea000b800000 */
[----:B------:R3:W4:Y:S02]  /*15250*/  SHFL.IDX PT, R2, R21, RZ, 0x1c1f ;  /* 0x001c1fff15027589 */ /* 0x00072400000e0000 */
.L_x_411:
[----:B------:R-:W-:Y:S01]  /*15260*/  LOP3.LUT R0, R27, 0x7ffffffc, RZ, 0xc0, !PT ;  /* 0x7ffffffc1b007812 */ /* 0x000fe200078ec0ff */
[----:B------:R-:W-:Y:S04]  /*15270*/  BSSY B0, `(.L_x_337) ;  /* 0x0000032000007945 */ /* 0x000fe80003800000 */
[----:B------:R-:W-:-:S04]  /*15280*/  IMAD.IADD R0, R19, 0x1, -R0 ;  /* 0x0000000113007824 */ /* 0x000fc800078e0a00 */
[----:B------:R-:W-:-:S05]  /*15290*/  IMAD.SHL.U32 R0, R0, 0x2, RZ ;  /* 0x0000000200007824 */ /* 0x000fca00078e00ff */
[C---:B------:R-:W-:Y:S02]  /*152a0*/  IADD3 R10, R0.reuse, 0x8, RZ ;  /* 0x00000008000a7810 */ /* 0x040fe40007ffe0ff */
[C---:B------:R-:W-:Y:S02]  /*152b0*/  IADD3 R9, R0.reuse, 0x10, RZ ;  /* 0x0000001000097810 */ /* 0x040fe40007ffe0ff */
[C---:B------:R-:W-:Y:S02]  /*152c0*/  IADD3 R8, R0.reuse, 0x20, RZ ;  /* 0x0000002000087810 */ /* 0x040fe40007ffe0ff */
[C---:B------:R-:W-:Y:S02]  /*152d0*/  IADD3 R7, R0.reuse, 0x28, RZ ;  /* 0x0000002800077810 */ /* 0x040fe40007ffe0ff */
[C---:B------:R-:W-:Y:S02]  /*152e0*/  IADD3 R6, R0.reuse, 0x30, RZ ;  /* 0x0000003000067810 */ /* 0x040fe40007ffe0ff */
[----:B------:R-:W-:-:S02]  /*152f0*/  IADD3 R5, R0, 0x38, RZ ;  /* 0x0000003800057810 */ /* 0x000fc40007ffe0ff */
[----:B------:R-:W-:Y:S02]  /*15300*/  IADD3 R4, R0, 0x18, RZ ;  /* 0x0000001800047810 */ /* 0x000fe40007ffe0ff */
[----:B------:R-:W-:Y:S02]  /*15310*/  SHF.R.S32.HI R24, RZ, 0x1f, R9 ;  /* 0x0000001fff187819 */ /* 0x000fe40000011409 */
[----:B------:R-:W-:Y:S02]  /*15320*/  SHF.R.S32.HI R22, RZ, 0x1f, R10 ;  /* 0x0000001fff167819 */ /* 0x000fe4000001140a */
[----:B------:R-:W-:Y:S02]  /*15330*/  SHF.R.S32.HI R26, RZ, 0x1f, R7 ;  /* 0x0000001fff1a7819 */ /* 0x000fe40000011407 */
[----:B------:R-:W-:Y:S02]  /*15340*/  SHF.R.S32.HI R27, RZ, 0x1f, R6 ;  /* 0x0000001fff1b7819 */ /* 0x000fe40000011406 */
[----:B------:R-:W-:-:S02]  /*15350*/  SHF.R.S32.HI R25, RZ, 0x1f, R8 ;  /* 0x0000001fff197819 */ /* 0x000fc40000011408 */
[----:B------:R-:W-:Y:S02]  /*15360*/  SHF.R.S32.HI R23, RZ, 0x1f, R4 ;  /* 0x0000001fff177819 */ /* 0x000fe40000011404 */
[----:B------:R-:W-:Y:S01]  /*15370*/  SHF.R.S32.HI R28, RZ, 0x1f, R5 ;  /* 0x0000001fff1c7819 */ /* 0x000fe20000011405 */
[----:B------:R-:W-:Y:S05]  /*15380*/  @P0 BRA `(.L_x_338) ;  /* 0x0000020000000947 */ /* 0x000fea0003800000 */
[----:B------:R-:W-:Y:S02]  /*15390*/  ISETP.GE.AND P0, PT, R0, c[0x0][0x3c8], PT ;  /* 0x0000f20000007a0c */ /* 0x000fe40003f06270 */
[----:B------:R-:W-:Y:S02]  /*153a0*/  ISETP.GE.AND P1, PT, R10, c[0x0][0x3c8], PT ;  /* 0x0000f2000a007a0c */ /* 0x000fe40003f26270 */
[----:B------:R-:W-:Y:S02]  /*153b0*/  ISETP.GE.AND P2, PT, R9, c[0x0][0x3c8], PT ;  /* 0x0000f20009007a0c */ /* 0x000fe40003f46270 */
[----:B------:R-:W-:Y:S02]  /*153c0*/  ISETP.GE.AND P5, PT, R4, c[0x0][0x3c8], PT ;  /* 0x0000f20004007a0c */ /* 0x000fe40003fa6270 */
[----:B------:R-:W-:-:S05]  /*153d0*/  ISETP.GE.AND P4, PT, R8, c[0x0][0x3c8], PT ;  /* 0x0000f20008007a0c */ /* 0x000fca0003f86270 */
[----:B--2---:R-:W-:Y:S02]  /*153e0*/  @!P0 IMAD.MOV.U32 R3, RZ, RZ, R13 ;  /* 0x000000ffff038224 */ /* 0x004fe400078e000d */
[-C--:B----4-:R-:W-:Y:S02]  /*153f0*/  @!P1 LEA R14, P3, R10, R2.reuse, 0x2 ;  /* 0x000000020a0e9211 */ /* 0x090fe400078610ff */
[----:B------:R-:W-:Y:S02]  /*15400*/  @!P0 IMAD.WIDE R16, R0, 0x4, R2 ;  /* 0x0000000400108825 */ /* 0x000fe400078e0202 */
[----:B------:R-:W-:Y:S02]  /*15410*/  @!P1 LEA.HI.X R15, R10, R13, R22, 0x2, P3 ;  /* 0x0000000d0a0f9211 */ /* 0x000fe400018f1416 */
[----:B------:R-:W-:Y:S01]  /*15420*/  ISETP.GE.AND P3, PT, R7, c[0x0][0x3c8], PT ;  /* 0x0000f20007007a0c */ /* 0x000fe20003f66270 */
[----:B------:R2:W-:Y:S01]  /*15430*/  @!P0 ST.E.64 [R16.64], R76 ;  /* 0x0000004c10008985 */ /* 0x0005e2000c101b08 */
[----:B------:R-:W-:-:S03]  /*15440*/  @!P2 LEA R18, P0, R9, R2, 0x2 ;  /* 0x000000020912a211 */ /* 0x000fc600078010ff */
[----:B------:R4:W-:Y:S01]  /*15450*/  @!P1 ST.E.64 [R14.64], R78 ;  /* 0x0000004e0e009985 */ /* 0x0009e2000c101b08 */
[----:B------:R-:W-:Y:S02]  /*15460*/  @!P2 LEA.HI.X R19, R9, R13, R24, 0x2, P0 ;  /* 0x0000000d0913a211 */ /* 0x000fe400000f1418 */
[----:B------:R-:W-:-:S03]  /*15470*/  ISETP.GE.AND P1, PT, R5, c[0x0][0x3c8], PT ;  /* 0x0000f20005007a0c */ /* 0x000fc60003f26270 */
[----:B------:R-:W-:Y:S01]  /*15480*/  @!P2 ST.E.64 [R18.64], R84 ;  /* 0x000000541200a985 */ /* 0x000fe2000c101b08 */
[----:B------:R-:W-:Y:S02]  /*15490*/  ISETP.GE.AND P2, PT, R6, c[0x0][0x3c8], PT ;  /* 0x0000f20006007a0c */ /* 0x000fe40003f46270 */
[----:B--2---:R-:W-:-:S04]  /*154a0*/  @!P5 LEA R16, P0, R4, R2, 0x2 ;  /* 0x000000020410d211 */ /* 0x004fc800078010ff */
[----:B------:R-:W-:Y:S02]  /*154b0*/  @!P5 LEA.HI.X R17, R4, R13, R23, 0x2, P0 ;  /* 0x0000000d0411d211 */ /* 0x000fe400000f1417 */
[----:B----4-:R-:W-:-:S03]  /*154c0*/  @!P4 LEA R14, P0, R8, R2, 0x2 ;  /* 0x00000002080ec211 */ /* 0x010fc600078010ff */
[----:B------:R2:W-:Y:S01]  /*154d0*/  @!P5 ST.E.64 [R16.64], R86 ;  /* 0x000000561000d985 */ /* 0x0005e2000c101b08 */
[----:B------:R-:W-:-:S05]  /*154e0*/  @!P4 LEA.HI.X R15, R8, R13, R25, 0x2, P0 ;  /* 0x0000000d080fc211 */ /* 0x000fca00000f1419 */
        /* <DEDUP_REMOVED lines=10> */
.L_x_338:
[----:B------:R-:W-:Y:S05]  /*15590*/  BSYNC B0 ;  /* 0x0000000000007941 */ /* 0x000fea0003800000 */
.L_x_337:
[----:B------:R-:W-:Y:S05]  /*155a0*/  BRA.DIV ~URZ, `(.L_x_339) ;  /* 0x000034727f007947 */ /* 0x000fea000b800000 */
[----:B--2---:R2:W1:Y:S04]  /*155b0*/  SHFL.IDX PT, R13, R20, 0x1, 0x1c1f ;  /* 0x003c1f00140d7f89 */ /* 0x00446800000e0000 */
[----:B----4-:R2:W4:Y:S02]  /*155c0*/  SHFL.IDX PT, R2, R21, 0x1, 0x1c1f ;  /* 0x003c1f0015027f89 */ /* 0x01052400000e0000 */
.L_x_412:
[----:B------:R-:W-:Y:S01]  /*155d0*/  BSSY B0, `(.L_x_340) ;  /* 0x0000022000007945 */ /* 0x000fe20003800000 */
[----:B------:R-:W-:Y:S05]  /*155e0*/  @P6 BRA `(.L_x_341) ;  /* 0x0000020000006947 */ /* 0x000fea0003800000 */
[----:B------:R-:W-:Y:S02]  /*155f0*/  ISETP.GE.AND P1, PT, R0, c[0x0][0x3c8], PT ;  /* 0x0000f20000007a0c */ /* 0x000fe40003f26270 */
[----:B------:R-:W-:Y:S02]  /*15600*/  ISETP.GE.AND P0, PT, R10, c[0x0][0x3c8], PT ;  /* 0x0000f2000a007a0c */ /* 0x000fe40003f06270 */
[----:B------:R-:W-:Y:S02]  /*15610*/  ISETP.GE.AND P2, PT, R9, c[0x0][0x3c8], PT ;  /* 0x0000f20009007a0c */ /* 0x000fe40003f46270 */
[----:B------:R-:W-:-:S02]  /*15620*/  ISETP.GE.AND P4, PT, R4, c[0x0][0x3c8], PT ;  /* 0x0000f20004007a0c */ /* 0x000fc40003f86270 */
[----:B------:R-:W-:-:S05]  /*15630*/  ISETP.GE.AND P5, PT, R8, c[0x0][0x3c8], PT ;  /* 0x0000f20008007a0c */ /* 0x000fca0003fa6270 */
[----:B-1----:R-:W-:Y:S02]  /*15640*/  @!P1 IMAD.MOV.U32 R3, RZ, RZ, R13 ;  /* 0x000000ffff039224 */ /* 0x002fe400078e000d */
[-C--:B----4-:R-:W-:Y:S02]  /*15650*/  @!P0 LEA R14, P3, R10, R2.reuse, 0x2 ;  /* 0x000000020a0e8211 */ /* 0x090fe400078610ff */
[----:B------:R-:W-:Y:S02]  /*15660*/  @!P1 IMAD.WIDE R16, R0, 0x4, R2 ;  /* 0x0000000400109825 */ /* 0x000fe400078e0202 */
[----:B------:R-:W-:Y:S02]  /*15670*/  @!P0 LEA.HI.X R15, R10, R13, R22, 0x2, P3 ;  /* 0x0000000d0a0f8211 */ /* 0x000fe400018f1416 */
[----:B------:R-:W-:Y:S01]  /*15680*/  ISETP.GE.AND P3, PT, R7, c[0x0][0x3c8], PT ;  /* 0x0000f20007007a0c */ /* 0x000fe20003f66270 */
[----:B------:R1:W-:Y:S04]  /*15690*/  @!P1 ST.E.64 [R16.64], R104 ;  /* 0x0000006810009985 */ /* 0x0003e8000c101b08 */
[----:B------:R4:W-:Y:S01]  /*156a0*/  @!P0 ST.E.64 [R14.64], R102 ;  /* 0x000000660e008985 */ /* 0x0009e2000c101b08 */
[----:B-1----:R-:W-:-:S04]  /*156b0*/  @!P2 LEA R16, P1, R9, R2, 0x2 ;  /* 0x000000020910a211 */ /* 0x002fc800078210ff */
[-C--:B------:R-:W-:Y:S02]  /*156c0*/  @!P2 LEA.HI.X R17, R9, R13.reuse, R24, 0x2, P1 ;  /* 0x0000000d0911a211 */ /* 0x080fe400008f1418 */
[-C--:B----4-:R-:W-:Y:S02]  /*156d0*/  @!P4 LEA R14, P0, R4, R2.reuse, 0x2 ;  /* 0x00000002040ec211 */ /* 0x090fe400078010ff */
[----:B------:R-:W-:Y:S01]  /*156e0*/  ISETP.GE.AND P1, PT, R5, c[0x0][0x3c8], PT ;  /* 0x0000f20005007a0c */ /* 0x000fe20003f26270 */
[----:B------:R1:W-:Y:S01]  /*156f0*/  @!P2 ST.E.64 [R16.64], R106 ;  /* 0x0000006a1000a985 */ /* 0x0003e2000c101b08 */
[----:B------:R-:W-:Y:S02]  /*15700*/  ISETP.GE.AND P2, PT, R6, c[0x0][0x3c8], PT ;  /* 0x0000f20006007a0c */ /* 0x000fe40003f46270 */
[----:B------:R-:W-:Y:S02]  /*15710*/  @!P4 LEA.HI.X R15, R4, R13, R23, 0x2, P0 ;  /* 0x0000000d040fc211 */ /* 0x000fe400000f1417 */
[----:B------:R-:W-:-:S03]  /*15720*/  @!P5 LEA R18, P0, R8, R2, 0x2 ;  /* 0x000000020812d211 */ /* 0x000fc600078010ff */
[----:B------:R4:W-:Y:S01]  /*15730*/  @!P4 ST.E.64 [R14.64], R118 ;  /* 0x000000760e00c985 */ /* 0x0009e2000c101b08 */
        /* <DEDUP_REMOVED lines=11> */
.L_x_341:
[----:B------:R-:W-:Y:S05]  /*157f0*/  BSYNC B0 ;  /* 0x0000000000007941 */ /* 0x000fea0003800000 */
.L_x_340:
[----:B------:R-:W-:Y:S05]  /*15800*/  BRA.DIV ~URZ, `(.L_x_342) ;  /* 0x000032e27f007947 */ /* 0x000fea000b800000 */
[----:B-1----:R1:W2:Y:S02]  /*15810*/  SHFL.IDX PT, R13, R20, 0x2, 0x1c1f ;  /* 0x005c1f00140d7f89 */ /* 0x0022a400000e0000 */
.L_x_413:
[----:B------:R-:W-:Y:S05]  /*15820*/  BRA.DIV ~URZ, `(.L_x_343) ;  /* 0x000033327f007947 */ /* 0x000fea000b800000 */
[----:B--2-4-:R2:W4:Y:S02]  /*15830*/  SHFL.IDX PT, R2, R21, 0x2, 0x1c1f ;  /* 0x005c1f0015027f89 */ /* 0x01452400000e0000 */
.L_x_414:
[----:B------:R-:W5:Y:S01]  /*15840*/  LDL R3, [R1+0x44] ;  /* 0x0000440001037983 */ /* 0x000f620000100800 */
[----:B------:R-:W-:Y:S01]  /*15850*/  BSSY B0, `(.L_x_344) ;  /* 0x0000023000007945 */ /* 0x000fe20003800000 */
[----:B-----5:R-:W-:-:S13]  /*15860*/  LOP3.LUT P0, RZ, R3, 0x1, RZ, 0xc0, !PT ;  /* 0x0000000103ff7812 */ /* 0x020fda000780c0ff */
[----:B------:R-:W-:Y:S05]  /*15870*/  @P0 BRA `(.L_x_345) ;  /* 0x0000020000000947 */ /* 0x000fea0003800000 */
[----:B------:R-:W-:Y:S02]  /*15880*/  ISETP.GE.AND P1, PT, R0, c[0x0][0x3c8], PT ;  /* 0x0000f20000007a0c */ /* 0x000fe40003f26270 */
[----:B------:R-:W-:Y:S02]  /*15890*/  ISETP.GE.AND P0, PT, R10, c[0x0][0x3c8], PT ;  /* 0x0000f2000a007a0c */ /* 0x000fe40003f06270 */
[----:B------:R-:W-:Y:S02]  /*158a0*/  ISETP.GE.AND P4, PT, R9, c[0x0][0x3c8], PT ;  /* 0x0000f20009007a0c */ /* 0x000fe40003f86270 */
[----:B------:R-:W-:Y:S02]  /*158b0*/  ISETP.GE.AND P5, PT, R4, c[0x0][0x3c8], PT ;  /* 0x0000f20004007a0c */ /* 0x000fe40003fa6270 */
[----:B------:R-:W-:-:S05]  /*158c0*/  ISETP.GE.AND P3, PT, R8, c[0x0][0x3c8], PT ;  /* 0x0000f20008007a0c */ /* 0x000fca0003f66270 */
[----:B------:R-:W-:Y:S02]  /*158d0*/  @!P1 IMAD.MOV.U32 R3, RZ, RZ, R13 ;  /* 0x000000ffff039224 */ /* 0x000fe400078e000d */
[-C--:B----4-:R-:W-:Y:S02]  /*158e0*/  @!P0 LEA R14, P2, R10, R2.reuse, 0x2 ;  /* 0x000000020a0e8211 */ /* 0x090fe400078410ff */
[----:B------:R-:W-:Y:S01]  /*158f0*/  @!P1 IMAD.WIDE R18, R0, 0x4, R2 ;  /* 0x0000000400129825 */ /* 0x000fe200078e0202 */
[----:B------:R-:W-:Y:S02]  /*15900*/  @!P4 LEA R16, P6, R9, R2, 0x2 ;  /* 0x000000020910c211 */ /* 0x000fe400078c10ff */
[----:B------:R-:W-:Y:S02]  /*15910*/  @!P0 LEA.HI.X R15, R10, R13, R22, 0x2, P2 ;  /* 0x0000000d0a0f8211 */ /* 0x000fe400010f1416 */
[----:B------:R-:W-:Y:S01]  /*15920*/  ISETP.GE.AND P2, PT, R7, c[0x0][0x3c8], PT ;  /* 0x0000f20007007a0c */ /* 0x000fe20003f46270 */
[----:B------:R-:W-:Y:S01]  /*15930*/  @!P1 ST.E.64 [R18.64], R54 ;  /* 0x0000003612009985 */ /* 0x000fe2000c101b08 */
[----:B------:R-:W-:-:S02]  /*15940*/  ISETP.GE.AND P1, PT, R6, c[0x0][0x3c8], PT ;  /* 0x0000f20006007a0c */ /* 0x000fc40003f26270 */
[----:B------:R-:W-:Y:S01]  /*15950*/  @!P4 LEA.HI.X R17, R9, R13, R24, 0x2, P6 ;  /* 0x0000000d0911c211 */ /* 0x000fe200030f1418 */
[----:B------:R4:W-:Y:S01]  /*15960*/  @!P0 ST.E.64 [R14.64], R42 ;  /* 0x0000002a0e008985 */ /* 0x0009e2000c101b08 */
[----:B------:R-:W-:-:S03]  /*15970*/  ISETP.GE.AND P0, PT, R5, c[0x0][0x3c8], PT ;  /* 0x0000f20005007a0c */ /* 0x000fc60003f06270 */
[----:B------:R5:W-:Y:S01]  /*15980*/  @!P4 ST.E.64 [R16.64], R44 ;  /* 0x0000002c1000c985 */ /* 0x000be2000c101b08 */
[----:B----4-:R-:W-:-:S04]  /*15990*/  @!P5 LEA R14, P6, R4, R2, 0x2 ;  /* 0x00000002040ed211 */ /* 0x010fc800078c10ff */
[-C--:B------:R-:W-:Y:S02]  /*159a0*/  @!P5 LEA.HI.X R15, R4, R13.reuse, R23, 0x2, P6 ;  /* 0x0000000d040fd211 */ /* 0x080fe400030f1417 */
[CC--:B-----5:R-:W-:Y:S02]  /*159b0*/  @!P2 LEA R16, P4, R7.reuse, R2.reuse, 0x2 ;  /* 0x000000020710a211 */ /* 0x0e0fe400078810ff */
[C---:B------:R-:W-:Y:S01]  /*159c0*/  @!P3 LEA R18, P6, R8.reuse, R2, 0x2 ;  /* 0x000000020812b211 */ /* 0x040fe200078c10ff */
[----:B------:R4:W-:Y:S01]  /*159d0*/  @!P5 ST.E.64 [R14.64], R46 ;  /* 0x0000002e0e00d985 */ /* 0x0009e2000c101b08 */
[-C--:B------:R-:W-:Y:S02]  /*159e0*/  @!P2 LEA.HI.X R17, R7, R13.reuse, R26, 0x2, P4 ;  /* 0x0000000d0711a211 */ /* 0x080fe400020f141a */
[----:B------:R-:W-:-:S05]  /*159f0*/  @!P3 LEA.HI.X R19, R8, R13, R25, 0x2, P6 ;  /* 0x0000000d0813b211 */ /* 0x000fca00030f1419 */
[----:B------:R1:W-:Y:S04]  /*15a00*/  @!P3 ST.E.64 [R18.64], R60 ;  /* 0x0000003c1200b985 */ /* 0x0003e8000c101b08 */
[----:B------:R1:W-:Y:S01]  /*15a10*/  @!P2 ST.E.64 [R16.64], R56 ;  /* 0x000000381000a985 */ /* 0x0003e2000c101b08 */
[CC--:B----4-:R-:W-:Y:S02]  /*15a20*/  @!P1 LEA R14, P5, R6.reuse, R2.reuse, 0x2 ;  /* 0x00000002060e9211 */ /* 0x0d0fe400078a10ff */
[C---:B------:R-:W-:Y:S02]  /*15a30*/  @!P0 LEA R2, P4, R5.reuse, R2, 0x2 ;  /* 0x0000000205028211 */ /* 0x040fe400078810ff */
[-C--:B------:R-:W-:Y:S02]  /*15a40*/  @!P1 LEA.HI.X R15, R6, R13.reuse, R27, 0x2, P5 ;  /* 0x0000000d060f9211 */ /* 0x080fe400028f141b */
[----:B------:R-:W-:-:S03]  /*15a50*/  @!P0 LEA.HI.X R3, R5, R13, R28, 0x2, P4 ;  /* 0x0000000d05038211 */ /* 0x000fc600020f141c */
[----:B------:R1:W-:Y:S04]  /*15a60*/  @!P1 ST.E.64 [R14.64], R50 ;  /* 0x000000320e009985 */ /* 0x0003e8000c101b08 */
[----:B------:R1:W-:Y:S02]  /*15a70*/  @!P0 ST.E.64 [R2.64], R36 ;  /* 0x0000002402008985 */ /* 0x0003e4000c101b08 */
.L_x_345:
[----:B------:R-:W-:Y:S05]  /*15a80*/  BSYNC B0 ;  /* 0x0000000000007941 */ /* 0x000fea0003800000 */
.L_x_344:
[----:B------:R-:W-:Y:S05]  /*15a90*/  BRA.DIV ~URZ, `(.L_x_346) ;  /* 0x000031327f007947 */ /* 0x000fea000b800000 */
[----:B------:R1:W2:Y:S04]  /*15aa0*/  SHFL.IDX PT, R13, R20, 0x3, 0x1c1f ;  /* 0x007c1f00140d7f89 */ /* 0x0002a800000e0000 */
[----:B-1--4-:R1:W4:Y:S02]  /*15ab0*/  SHFL.IDX PT, R2, R21, 0x3, 0x1c1f ;  /* 0x007c1f0015027f89 */ /* 0x01232400000e0000 */
.L_x_415:
[----:B------:R-:W5:Y:S02]  /*15ac0*/  LDL R3, [R1+0x44] ;  /* 0x0000440001037983 */ /* 0x000f640000100800 */
[----:B-----5:R-:W-:-:S13]  /*15ad0*/  LOP3.LUT P0, RZ, R3, 0x2, RZ, 0xc0, !PT ;  /* 0x0000000203ff7812 */ /* 0x020fda000780c0ff */
[----:B------:R-:W-:Y:S05]  /*15ae0*/  @P0 BRA `(.L_x_334) ;  /* 0x00000db000000947 */ /* 0x000fea0003800000 */
[----:B------:R-:W-:Y:S02]  /*15af0*/  ISETP.GE.AND P4, PT, R9, c[0x0][0x3c8], PT ;  /* 0x0000f20009007a0c */ /* 0x000fe40003f86270 */
[----:B------:R-:W-:Y:S02]  /*15b00*/  ISETP.GE.AND P0, PT, R0, c[0x0][0x3c8], PT ;  /* 0x0000f20000007a0c */ /* 0x000fe40003f06270 */
[----:B------:R-:W-:Y:S02]  /*15b10*/  ISETP.GE.AND P5, PT, R10, c[0x0][0x3c8], PT ;  /* 0x0000f2000a007a0c */ /* 0x000fe40003fa6270 */
[----:B------:R-:W-:Y:S02]  /*15b20*/  ISETP.GE.AND P3, PT, R4, c[0x0][0x3c8], PT ;  /* 0x0000f20004007a0c */ /* 0x000fe40003f66270 */
[----:B------:R-:W-:Y:S02]  /*15b30*/  ISETP.GE.AND P2, PT, R8, c[0x0][0x3c8], PT ;  /* 0x0000f20008007a0c */ /* 0x000fe40003f46270 */
[----:B------:R-:W-:-:S03]  /*15b40*/  ISETP.GE.AND P1, PT, R7, c[0x0][0x3c8], PT ;  /* 0x0000f20007007a0c */ /* 0x000fc60003f26270 */
[----:B----4-:R-:W-:Y:S02]  /*15b50*/  @!P4 LEA R18, P6, R9, R2, 0x2 ;  /* 0x000000020912c211 */ /* 0x010fe400078c10ff */
[----:B--2---:R-:W-:-:S04]  /*15b60*/  @!P0 IMAD.MOV.U32 R3, RZ, RZ, R13 ;  /* 0x000000ffff038224 */ /* 0x004fc800078e000d */
[----:B------:R-:W-:-:S05]  /*15b70*/  @!P0 IMAD.WIDE R14, R0, 0x4, R2 ;  /* 0x00000004000e8825 */ /* 0x000fca00078e0202 */
[----:B------:R2:W-:Y:S01]  /*15b80*/  @!P0 ST.E.64 [R14.64], R40 ;  /* 0x000000280e008985 */ /* 0x0005e2000c101b08 */
[CC--:B------:R-:W-:Y:S02]  /*15b90*/  @!P5 LEA R20, P0, R10.reuse, R2.reuse, 0x2 ;  /* 0x000000020a14d211 */ /* 0x0c0fe400078010ff */
[----:B------:R-:W-:Y:S02]  /*15ba0*/  P2R R0, PR, RZ, 0x40 ;  /* 0x00000040ff007803 */ /* 0x000fe40000000000 */
[-C--:B-1-3--:R-:W-:Y:S02]  /*15bb0*/  @!P5 LEA.HI.X R21, R10, R13.reuse, R22, 0x2, P0 ;  /* 0x0000000d0a15d211 */ /* 0x08afe400000f1416 */
[----:B------:R-:W-:Y:S02]  /*15bc0*/  ISETP.NE.AND P0, PT, R0, RZ, PT ;  /* 0x000000ff0000720c */ /* 0x000fe40003f05270 */
[----:B------:R-:W-:Y:S01]  /*15bd0*/  @!P3 LEA R16, P6, R4, R2, 0x2 ;  /* 0x000000020410b211 */ /* 0x000fe200078c10ff */
[----:B------:R1:W-:Y:S01]  /*15be0*/  @!P5 ST.E.64 [R20.64], R70 ;  /* 0x000000461400d985 */ /* 0x0003e2000c101b08 */
[----:B------:R-:W-:-:S02]  /*15bf0*/  @!P4 LEA.HI.X R19, R9, R13, R24, 0x2, P0 ;  /* 0x0000000d0913c211 */ /* 0x000fc400000f1418 */
[----:B------:R-:W-:Y:S02]  /*15c00*/  ISETP.GE.AND P0, PT, R6, c[0x0][0x3c8], PT ;  /* 0x0000f20006007a0c */ /* 0x000fe40003f06270 */
[----:B------:R-:W-:Y:S01]  /*15c10*/  @!P3 LEA.HI.X R17, R4, R13, R23, 0x2, P6 ;  /* 0x0000000d0411b211 */ /* 0x000fe200030f1417 */
[----:B------:R1:W-:Y:S04]  /*15c20*/  @!P4 ST.E.64 [R18.64], R68 ;  /* 0x000000441200c985 */ /* 0x0003e8000c101b08 */
[----:B------:R1:W-:Y:S01]  /*15c30*/  @!P3 ST.E.64 [R16.64], R64 ;  /* 0x000000401000b985 */ /* 0x0003e2000c101b08 */
[----:B--2---:R-:W-:-:S04]  /*15c40*/  @!P2 LEA R14, P6, R8, R2, 0x2 ;  /* 0x00000002080ea211 */ /* 0x004fc800078c10ff */
        /* <DEDUP_REMOVED lines=14> */
.L_x_319:
[----:B------:R-:W2:Y:S04]  /*15d30*/  LDL.LU R3, [R1+0x48] ;  /* 0x0000480001037983 */ /* 0x000ea80000300800 */
[----:B------:R-:W3:Y:S01]  /*15d40*/  LDL R8, [R1+0x10] ;  /* 0x0000100001087983 */ /* 0x000ee20000100800 */
        /* <DEDUP_REMOVED lines=16> */
[----:B------:R2:W3:Y:S04]  /*15e50*/  LDG.E R3, [R6.64] ;  /* 0x0000000806037981 */ /* 0x0004e8000c1e1900 */
[----:B-12---:R-:W3:Y:S02]  /*15e60*/  LDG.E R6, [R6.64+0x4] ;  /* 0x0000040806067981 */ /* 0x006ee4000c1e1900 */
[----:B---3-5:R-:W-:Y:S02]  /*15e70*/  IADD3 R20, -R3, R6, RZ ;  /* 0x0000000603147210 */ /* 0x028fe40007ffe1ff */
.L_x_347:
        /* <DEDUP_REMOVED lines=23> */
[----:B------:R-:W-:Y:S01]  /*15ff0*/  ISETP.NE.AND P0, PT, R3, 0x1, PT ;  /* 0x000000010300780c */ /* 0x000fe20003f05270 */
[----:B------:R-:W-:Y:S01]  /*16000*/  IMAD R9, R8, R21, R9 ;  /* 0x0000001508097224 */ /* 0x000fe200078e0209 */
[----:B------:R-:W-:-:S11]  /*16010*/  MOV R3, R11 ;  /* 0x0000000b00037202 */ /* 0x000fd60000000f00 */
[----:B------:R-:W-:-:S05]  /*16020*/  @P0 IMAD.HI.U32 R17, R11, c[0x0][0x4ec], RZ ;  /* 0x00013b000b110a27 */ /* 0x000fca00078e00ff */
[----:B------:R-:W-:Y:S01]  /*16030*/  @P0 SHF.R.U32.HI R3, RZ, c[0x0][0x4f0], R17 ;  /* 0x00013c00ff030a19 */ /* 0x000fe20000011611 */
[-C--:B--2---:R-:W-:Y:S02]  /*16040*/  IMAD R16, R7, R4.reuse, RZ ;  /* 0x0000000407107224 */ /* 0x084fe400078e02ff */
[----:B------:R-:W-:-:S04]  /*16050*/  IMAD.WIDE.U32 R6, R6, R4, RZ ;  /* 0x0000000406067225 */ /* 0x000fc800078e00ff */
[----:B------:R-:W-:Y:S01]  /*16060*/  IMAD.WIDE.U32 R4, R8, R10, RZ ;  /* 0x0000000a08047225 */ /* 0x000fe200078e00ff */
[----:B---3--:R-:W-:-:S03]  /*16070*/  SEL R8, R22, RZ, P2 ;  /* 0x000000ff16087207 */ /* 0x008fc60001000000 */
[----:B------:R-:W-:Y:S01]  /*16080*/  IMAD.IADD R16, R7, 0x1, R16 ;  /* 0x0000000107107824 */ /* 0x000fe200078e0210 */
[----:B------:R-:W-:Y:S01]  /*16090*/  IADD3 R17, P1, P0, R4, R6, R2 ;  /* 0x0000000604117210 */ /* 0x000fe2000783e002 */
[----:B------:R-:W-:Y:S01]  /*160a0*/  IMAD.MOV R4, RZ, RZ, -R3 ;  /* 0x000000ffff047224 */ /* 0x000fe200078e0a03 */
[----:B------:R-:W-:Y:S01]  /*160b0*/  IADD3 R5, R5, R9, RZ ;  /* 0x0000000905057210 */ /* 0x000fe20007ffe0ff */
[-C--:B-----5:R-:W-:Y:S02]  /*160c0*/  IMAD R9, R15, R8.reuse, RZ ;  /* 0x000000080f097224 */ /* 0x0a0fe400078e02ff */
[----:B------:R-:W-:-:S04]  /*160d0*/  IMAD.WIDE.U32 R6, R14, R8, RZ ;  /* 0x000000080e067225 */ /* 0x000fc800078e00ff */
[----:B------:R-:W-:Y:S01]  /*160e0*/  IMAD R4, R4, c[0x0][0x4e8], R11 ;  /* 0x00013a0004047a24 */ /* 0x000fe200078e020b */
[----:B------:R-:W-:Y:S02]  /*160f0*/  IADD3.X R11, R5, R16, R18, P1, P0 ;  /* 0x00000010050b7210 */ /* 0x000fe40000fe0412 */
[----:B------:R-:W-:Y:S01]  /*16100*/  IADD3 R7, R7, R9, RZ ;  /* 0x0000000907077210 */ /* 0x000fe20007ffe0ff */
[----:B------:R-:W-:Y:S01]  /*16110*/  IMAD.MOV.U32 R9, RZ, RZ, c[0x0][0x4a8] ;  /* 0x00012a00ff097624 */ /* 0x000fe200078e00ff */
[----:B------:R-:W-:Y:S02]  /*16120*/  IADD3 R6, P1, P0, R3, R17, R6 ;  /* 0x0000001103067210 */ /* 0x000fe4000783e006 */
[----:B------:R-:W-:Y:S01]  /*16130*/  SHF.R.S32.HI R5, RZ, 0x1f, R3 ;  /* 0x0000001fff057819 */ /* 0x000fe20000011403 */
[----:B------:R-:W-:Y:S01]  /*16140*/  IMAD R3, R13, R4, RZ ;  /* 0x000000040d037224 */ /* 0x000fe200078e02ff */
[----:B------:R-:W-:Y:S02]  /*16150*/  SHF.R.S32.HI R8, RZ, 0x1f, R4 ;  /* 0x0000001fff087819 */ /* 0x000fe40000011404 */
[----:B------:R-:W-:-:S03]  /*16160*/  IADD3.X R7, R5, R11, R7, P1, P0 ;  /* 0x0000000b05077210 */ /* 0x000fc60000fe0407 */
        /* <DEDUP_REMOVED lines=10> */
.L_x_349:
[----:B------:R-:W-:Y:S05]  /*16210*/  BSYNC B0 ;  /* 0x0000000000007941 */ /* 0x000fea0003800000 */
.L_x_348:
[----:B------:R-:W-:-:S13]  /*16220*/  ISETP.GT.AND P0, PT, R19, 0x1, PT ;  /* 0x000000011300780c */ /* 0x000fda0003f04270 */
[----:B------:R-:W-:Y:S05]  /*16230*/  @P0 BRA `(.L_x_334) ;  /* 0x0000066000000947 */ /* 0x000fea0003800000 */
[----:B------:R-:W2:Y:S04]  /*16240*/  LDL.LU R8, [R1+0x40] ;  /* 0x0000400001087983 */ /* 0x000ea80000300800 */
[----:B------:R-:W3:Y:S01]  /*16250*/  LDL.LU R9, [R1+0x34] ;  /* 0x0000340001097983 */ /* 0x000ee20000300800 */
[----:B------:R-:W-:Y:S01]  /*16260*/  MOV R4, c[0x0][0x4e8] ;  /* 0x00013a0000047a02 */ /* 0x000fe20000000f00 */
[----:B-1----:R-:W-:Y:S01]  /*16270*/  IMAD R3, R18, c[0x0][0x3a0], RZ ;  /* 0x0000e80012037a24 */ /* 0x002fe200078e02ff */
[----:B------:R-:W-:Y:S01]  /*16280*/  ISETP.GE.AND P2, PT, R0, c[0x0][0x3c8], PT ;  /* 0x0000f20000007a0c */ /* 0x000fe20003f46270 */
[----:B------:R-:W-:Y:S01]  /*16290*/  IMAD R6, R21, c[0x0][0x3f0], RZ ;  /* 0x0000fc0015067a24 */ /* 0x000fe200078e02ff */
[----:B------:R-:W-:Y:S01]  /*162a0*/  ISETP.NE.AND P0, PT, R4, 0x1, PT ;  /* 0x000000010400780c */ /* 0x000fe20003f05270 */
[----:B------:R-:W-:-:S04]  /*162b0*/  IMAD.WIDE.U32 R4, R2, c[0x0][0x3a0], RZ ;  /* 0x0000e80002047a25 */ /* 0x000fc800078e00ff */
[----:B------:R-:W-:-:S05]  /*162c0*/  IMAD R2, R2, c[0x0][0x3a4], R3 ;  /* 0x0000e90002027a24 */ /* 0x000fca00078e0203 */
[----:B------:R-:W-:-:S05]  /*162d0*/  IADD3 R5, R5, R2, RZ ;  /* 0x0000000205057210 */ /* 0x000fca0007ffe0ff */
[----:B--2---:R-:W-:Y:S01]  /*162e0*/  IMAD.WIDE.U32 R4, R8, c[0x0][0x3e8], R4 ;  /* 0x0000fa0008047a25 */ /* 0x004fe200078e0004 */
[----:B---3--:R-:W-:-:S03]  /*162f0*/  LEA R3, R9, R28, 0x7 ;  /* 0x0000001c09037211 */ /* 0x008fc600078e38ff */
[----:B------:R-:W-:Y:S02]  /*16300*/  IMAD R5, R8, c[0x0][0x3ec], R5 ;  /* 0x0000fb0008057a24 */ /* 0x000fe400078e0205 */
[----:B------:R-:W-:Y:S01]  /*16310*/  IMAD R8, R10, c[0x0][0x3f4], R6 ;  /* 0x0000fd000a087a24 */ /* 0x000fe200078e0206 */
[----:B------:R-:W-:Y:S01]  /*16320*/  MOV R2, R3 ;  /* 0x0000000300027202 */ /* 0x000fe20000000f00 */
[----:B------:R-:W-:-:S04]  /*16330*/  @P0 IMAD.HI.U32 R7, R3, c[0x0][0x4ec], RZ ;  /* 0x00013b0003070a27 */ /* 0x000fc800078e00ff */
[----:B------:R-:W-:Y:S01]  /*16340*/  IMAD.WIDE.U32 R4, R10, c[0x0][0x3f0], R4 ;  /* 0x0000fc000a047a25 */ /* 0x000fe200078e0004 */
[----:B------:R-:W-:-:S04]  /*16350*/  @P0 SHF.R.U32.HI R2, RZ, c[0x0][0x4f0], R7 ;  /* 0x00013c00ff020a19 */ /* 0x000fc80000011607 */
        /* <DEDUP_REMOVED lines=17> */
[----:B------:R1:W2:Y:S02]  /*16470*/  SHFL.IDX PT, R8, R6, RZ, 0x181f ;  /* 0x00181fff06087589 */ /* 0x0002a400000e0000 */
.L_x_416:
[----:B------:R-:W-:Y:S05]  /*16480*/  BRA.DIV ~URZ, `(.L_x_351) ;  /* 0x000028827f007947 */ /* 0x000fea000b800000 */
[----:B------:R3:W4:Y:S02]  /*16490*/  SHFL.IDX PT, R2, R7, RZ, 0x181f ;  /* 0x00181fff07027589 */ /* 0x00072400000e0000 */
.L_x_417:
[----:B------:R-:W-:-:S05]  /*164a0*/  IMAD R5, R20, c[0x0][0x4e8], RZ ;  /* 0x00013a0014057a24 */ /* 0x000fca00078e02ff */
[----:B------:R-:W-:-:S13]  /*164b0*/  ISETP.GE.OR P0, PT, R4, R5, P2 ;  /* 0x000000050400720c */ /* 0x000fda0001706670 */
[----:B----4-:R-:W-:-:S04]  /*164c0*/  @!P0 LEA R2, P1, R0, R2, 0x1 ;  /* 0x0000000200028211 */ /* 0x010fc800078208ff */
[----:B--2---:R-:W-:-:S05]  /*164d0*/  @!P0 LEA.HI.X R3, R0, R8, R80, 0x1, P1 ;  /* 0x0000000800038211 */ /* 0x004fca00008f0c50 */
[----:B------:R2:W-:Y:S01]  /*164e0*/  @!P0 ST.E.128 [R2.64], RZ ;  /* 0x000000ff02008985 */ /* 0x0005e2000c101d08 */
[----:B------:R-:W-:Y:S05]  /*164f0*/  BRA.DIV ~URZ, `(.L_x_352) ;  /* 0x000028827f007947 */ /* 0x000fea000b800000 */
[----:B------:R4:W1:Y:S04]  /*16500*/  SHFL.IDX PT, R8, R6, 0x1, 0x181f ;  /* 0x00381f0006087f89 */ /* 0x00086800000e0000 */
[----:B--2---:R4:W2:Y:S02]  /*16510*/  SHFL.IDX PT, R2, R7, 0x1, 0x181f ;  /* 0x00381f0007027f89 */ /* 0x0048a400000e0000 */
.L_x_418:
[----:B------:R-:W-:-:S04]  /*16520*/  IADD3 R3, R4, 0x10, RZ ;  /* 0x0000001004037810 */ /* 0x000fc80007ffe0ff */
[----:B------:R-:W-:-:S13]  /*16530*/  ISETP.GE.OR P0, PT, R3, R5, P2 ;  /* 0x000000050300720c */ /* 0x000fda0001706670 */
[----:B--2---:R-:W-:-:S04]  /*16540*/  @!P0 LEA R2, P1, R0, R2, 0x1 ;  /* 0x0000000200028211 */ /* 0x004fc800078208ff */
[----:B-1----:R-:W-:-:S05]  /*16550*/  @!P0 LEA.HI.X R3, R0, R8, R80, 0x1, P1 ;  /* 0x0000000800038211 */ /* 0x002fca00008f0c50 */
[----:B------:R1:W-:Y:S01]  /*16560*/  @!P0 ST.E.128 [R2.64], RZ ;  /* 0x000000ff02008985 */ /* 0x0003e2000c101d08 */
[----:B------:R-:W-:Y:S05]  /*16570*/  BRA.DIV ~URZ, `(.L_x_353) ;  /* 0x000028d27f007947 */ /* 0x000fea000b800000 */
[----:B------:R2:W1:Y:S02]  /*16580*/  SHFL.IDX PT, R8, R6, 0x2, 0x181f ;  /* 0x00581f0006087f89 */ /* 0x00046400000e0000 */
.L_x_419:
[----:B------:R-:W-:Y:S05]  /*16590*/  BRA.DIV ~URZ, `(.L_x_354) ;  /* 0x000029227f007947 */ /* 0x000fea000b800000 */
[----:B-1----:R1:W2:Y:S02]  /*165a0*/  SHFL.IDX PT, R2, R7, 0x2, 0x181f ;  /* 0x00581f0007027f89 */ /* 0x0022a400000e0000 */
.L_x_420:
[----:B------:R-:W-:-:S04]  /*165b0*/  IADD3 R3, R4, 0x20, RZ ;  /* 0x0000002004037810 */ /* 0x000fc80007ffe0ff */
[----:B------:R-:W-:-:S13]  /*165c0*/  ISETP.GE.OR P0, PT, R3, R5, P2 ;  /* 0x000000050300720c */ /* 0x000fda0001706670 */
[----:B--2---:R-:W-:-:S04]  /*165d0*/  @!P0 LEA R2, P1, R0, R2, 0x1 ;  /* 0x0000000200028211 */ /* 0x004fc800078208ff */
[----:B------:R-:W-:-:S05]  /*165e0*/  @!P0 LEA.HI.X R3, R0, R8, R80, 0x1, P1 ;  /* 0x0000000800038211 */ /* 0x000fca00008f0c50 */
[----:B------:R2:W-:Y:S01]  /*165f0*/  @!P0 ST.E.128 [R2.64], RZ ;  /* 0x000000ff02008985 */ /* 0x0005e2000c101d08 */
[----:B------:R-:W-:Y:S05]  /*16600*/  BRA.DIV ~URZ, `(.L_x_355) ;  /* 0x000029227f007947 */ /* 0x000fea000b800000 */
[----:B------:R1:W2:Y:S04]  /*16610*/  SHFL.IDX PT, R8, R6, 0x3, 0x181f ;  /* 0x00781f0006087f89 */ /* 0x0002a800000e0000 */
[----:B--2---:R1:W2:Y:S02]  /*16620*/  SHFL.IDX PT, R2, R7, 0x3, 0x181f ;  /* 0x00781f0007027f89 */ /* 0x0042a400000e0000 */
.L_x_421:
[----:B------:R-:W-:-:S04]  /*16630*/  IADD3 R3, R4, 0x30, RZ ;  /* 0x0000003004037810 */ /* 0x000fc80007ffe0ff */
[----:B------:R-:W-:-:S13]  /*16640*/  ISETP.GE.OR P0, PT, R3, R5, P2 ;  /* 0x000000050300720c */ /* 0x000fda0001706670 */
[----:B--2---:R-:W-:-:S04]  /*16650*/  @!P0 LEA R2, P1, R0, R2, 0x1 ;  /* 0x0000000200028211 */ /* 0x004fc800078208ff */
[----:B------:R-:W-:-:S05]  /*16660*/  @!P0 LEA.HI.X R3, R0, R8, R80, 0x1, P1 ;  /* 0x0000000800038211 */ /* 0x000fca00008f0c50 */
[----:B------:R2:W-:Y:S01]  /*16670*/  @!P0 ST.E.128 [R2.64], RZ ;  /* 0x000000ff02008985 */ /* 0x0005e2000c101d08 */
[----:B------:R-:W-:Y:S05]  /*16680*/  BRA.DIV ~URZ, `(.L_x_356) ;  /* 0x000029727f007947 */ /* 0x000fea000b800000 */
[----:B------:R1:W2:Y:S02]  /*16690*/  SHFL.IDX PT, R8, R6, 0x4, 0x181f ;  /* 0x00981f0006087f89 */ /* 0x0002a400000e0000 */
.L_x_422:
[----:B------:R-:W-:Y:S05]  /*166a0*/  BRA.DIV ~URZ, `(.L_x_357) ;  /* 0x000029c27f007947 */ /* 0x000fea000b800000 */
[----:B--2---:R2:W1:Y:S02]  /*166b0*/  SHFL.IDX PT, R2, R7, 0x4, 0x181f ;  /* 0x00981f0007027f89 */ /* 0x00446400000e0000 */
.L_x_423:
[----:B------:R-:W-:-:S04]  /*166c0*/  IADD3 R3, R4, 0x40, RZ ;  /* 0x0000004004037810 */ /* 0x000fc80007ffe0ff */
[----:B------:R-:W-:-:S13]  /*166d0*/  ISETP.GE.OR P0, PT, R3, R5, P2 ;  /* 0x000000050300720c */ /* 0x000fda0001706670 */
[----:B-1----:R-:W-:-:S04]  /*166e0*/  @!P0 LEA R2, P1, R0, R2, 0x1 ;  /* 0x0000000200028211 */ /* 0x002fc800078208ff */
[----:B------:R-:W-:-:S05]  /*166f0*/  @!P0 LEA.HI.X R3, R0, R8, R80, 0x1, P1 ;  /* 0x0000000800038211 */ /* 0x000fca00008f0c50 */
[----:B------:R1:W-:Y:S01]  /*16700*/  @!P0 ST.E.128 [R2.64], RZ ;  /* 0x000000ff02008985 */ /* 0x0003e2000c101d08 */
[----:B------:R-:W-:Y:S05]  /*16710*/  BRA.DIV ~URZ, `(.L_x_358) ;  /* 0x000029c27f007947 */ /* 0x000fea000b800000 */
[----:B------:R1:W2:Y:S04]  /*16720*/  SHFL.IDX PT, R8, R6, 0x5, 0x181f ;  /* 0x00b81f0006087f89 */ /* 0x0002a800000e0000 */
[----:B-1----:R1:W3:Y:S02]  /*16730*/  SHFL.IDX PT, R2, R7, 0x5, 0x181f ;  /* 0x00b81f0007027f89 */ /* 0x0022e400000e0000 */
.L_x_424:
[----:B------:R-:W-:-:S04]  /*16740*/  IADD3 R3, R4, 0x50, RZ ;  /* 0x0000005004037810 */ /* 0x000fc80007ffe0ff */
[----:B------:R-:W-:-:S13]  /*16750*/  ISETP.GE.OR P0, PT, R3, R5, P2 ;  /* 0x000000050300720c */ /* 0x000fda0001706670 */
[----:B---3--:R-:W-:-:S04]  /*16760*/  @!P0 LEA R2, P1, R0, R2, 0x1 ;  /* 0x0000000200028211 */ /* 0x008fc800078208ff */
[----:B--2---:R-:W-:-:S05]  /*16770*/  @!P0 LEA.HI.X R3, R0, R8, R80, 0x1, P1 ;  /* 0x0000000800038211 */ /* 0x004fca00008f0c50 */
[----:B------:R2:W-:Y:S01]  /*16780*/  @!P0 ST.E.128 [R2.64], RZ ;  /* 0x000000ff02008985 */ /* 0x0005e2000c101d08 */
[----:B------:R-:W-:Y:S05]  /*16790*/  BRA.DIV ~URZ, `(.L_x_359) ;  /* 0x00002a127f007947 */ /* 0x000fea000b800000 */
[----:B------:R3:W1:Y:S02]  /*167a0*/  SHFL.IDX PT, R8, R6, 0x6, 0x181f ;  /* 0x00d81f0006087f89 */ /* 0x00066400000e0000 */
.L_x_425:
[----:B------:R-:W-:Y:S05]  /*167b0*/  BRA.DIV ~URZ, `(.L_x_360) ;  /* 0x00002a627f007947 */ /* 0x000fea000b800000 */
[----:B--2---:R2:W3:Y:S02]  /*167c0*/  SHFL.IDX PT, R2, R7, 0x6, 0x181f ;  /* 0x00d81f0007027f89 */ /* 0x0044e400000e0000 */
.L_x_426:
[----:B------:R-:W-:-:S04]  /*167d0*/  IADD3 R3, R4, 0x60, RZ ;  /* 0x0000006004037810 */ /* 0x000fc80007ffe0ff */
[----:B------:R-:W-:-:S13]  /*167e0*/  ISETP.GE.OR P0, PT, R3, R5, P2 ;  /* 0x000000050300720c */ /* 0x000fda0001706670 */
[----:B---3--:R-:W-:-:S04]  /*167f0*/  @!P0 LEA R2, P1, R0, R2, 0x1 ;  /* 0x0000000200028211 */ /* 0x008fc800078208ff */
[----:B-1----:R-:W-:-:S05]  /*16800*/  @!P0 LEA.HI.X R3, R0, R8, R80, 0x1, P1 ;  /* 0x0000000800038211 */ /* 0x002fca00008f0c50 */
[----:B------:R1:W-:Y:S01]  /*16810*/  @!P0 ST.E.128 [R2.64], RZ ;  /* 0x000000ff02008985 */ /* 0x0003e2000c101d08 */
[----:B------:R-:W-:Y:S05]  /*16820*/  BRA.DIV ~URZ, `(.L_x_361) ;  /* 0x00002a627f007947 */ /* 0x000fea000b800000 */
[----:B----4-:R-:W3:Y:S04]  /*16830*/  SHFL.IDX PT, R6, R6, 0x7, 0x181f ;  /* 0x00f81f0006067f89 */ /* 0x010ee800000e0000 */
[----:B-1----:R1:W4:Y:S02]  /*16840*/  SHFL.IDX PT, R2, R7, 0x7, 0x181f ;  /* 0x00f81f0007027f89 */ /* 0x00232400000e0000 */
.L_x_427:
[----:B------:R-:W-:-:S04]  /*16850*/  IADD3 R4, R4, 0x70, RZ ;  /* 0x0000007004047810 */ /* 0x000fc80007ffe0ff */
[----:B------:R-:W-:-:S13]  /*16860*/  ISETP.GE.OR P0, PT, R4, R5, P2 ;  /* 0x000000050400720c */ /* 0x000fda0001706670 */
[----:B----4-:R-:W-:-:S04]  /*16870*/  @!P0 LEA R2, P1, R0, R2, 0x1 ;  /* 0x0000000200028211 */ /* 0x010fc800078208ff */
[----:B---3--:R-:W-:-:S05]  /*16880*/  @!P0 LEA.HI.X R3, R0, R6, R80, 0x1, P1 ;  /* 0x0000000600038211 */ /* 0x008fca00008f0c50 */
[----:B------:R3:W-:Y:S04]  /*16890*/  @!P0 ST.E.128 [R2.64], RZ ;  /* 0x000000ff02008985 */ /* 0x0007e8000c101d08 */
.L_x_334:
[----:B------:R-:W-:Y:S05]  /*168a0*/  BSYNC B1 ;  /* 0x0000000000017941 */ /* 0x000fea0003800000 */
.L_x_318:
        /* <DEDUP_REMOVED lines=15> */
.L_x_428:
[----:B------:R-:W-:Y:S05]  /*169a0*/  BRA.DIV ~URZ, `(.L_x_364) ;  /* 0x00002a227f007947 */ /* 0x000fea000b800000 */
[----:B------:R3:W1:Y:S02]  /*169b0*/  SHFL.IDX PT, R8, R49, 0x1, 0x1f ;  /* 0x00201f0031087f89 */ /* 0x00066400000e0000 */
.L_x_429:
        /* <DEDUP_REMOVED lines=19> */
.L_x_430:
        /* <DEDUP_REMOVED lines=16> */
.L_x_431:
[----:B----4-:R-:W-:Y:S01]  /*16bf0*/  IMAD R0, R0, c[0x0][0x538], RZ ;  /* 0x00014e0000007a24 */ /* 0x010fe200078e02ff */
[----:B------:R-:W-:Y:S04]  /*16c00*/  BSSY B1, `(.L_x_367) ;  /* 0x0000084000017945 */ /* 0x000fe80003800000 */
[----:B-1----:R-:W-:-:S04]  /*16c10*/  IADD3 R8, R0, R8, RZ ;  /* 0x0000000800087210 */ /* 0x002fc80007ffe0ff */
[----:B--2---:R-:W-:-:S13]  /*16c20*/  ISETP.GT.AND P0, PT, R8, R9, PT ;  /* 0x000000090800720c */ /* 0x004fda0003f04270 */
[----:B------:R-:W-:Y:S05]  /*16c30*/  @P0 BRA `(.L_x_368) ;  /* 0x0000025000000947 */ /* 0x000fea0003800000 */
.L_x_372:
        /* <DEDUP_REMOVED lines=17> */
.L_x_432:
        /* <DEDUP_REMOVED lines=16> */
.L_x_433:
[----:B--2---:R-:W-:-:S05]  /*16e50*/  IMAD R0, R0, c[0x0][0x538], RZ ;  /* 0x00014e0000007a24 */ /* 0x004fca00078e02ff */
[----:B------:R-:W-:-:S04]  /*16e60*/  IADD3 R8, R0, R8, RZ ;  /* 0x0000000800087210 */ /* 0x000fc80007ffe0ff */
[----:B------:R-:W-:-:S13]  /*16e70*/  ISETP.GT.AND P0, PT, R8, R9, PT ;  /* 0x000000090800720c */ /* 0x000fda0003f04270 */
[----:B-1----:R-:W-:Y:S05]  /*16e80*/  @!P0 BRA `(.L_x_372) ;  /* 0xfffffdb000008947 */ /* 0x002fea000383ffff */
.L_x_368:
[----:B------:R-:W-:-:S05]  /*16e90*/  IADD3 R10, -R0, R8, RZ ;  /* 0x00000008000a7210 */ /* 0x000fca0007ffe1ff */
[----:B------:R-:W-:-:S05]  /*16ea0*/  IMAD R0, R4, c[0x0][0x538], R10 ;  /* 0x00014e0004007a24 */ /* 0x000fca00078e020a */
[----:B------:R-:W-:Y:S01]  /*16eb0*/  ISETP.GT.AND P0, PT, R0, R9, PT ;  /* 0x000000090000720c */ /* 0x000fe20003f04270 */
[----:B------:R-:W-:-:S12]  /*16ec0*/  BRA.DIV ~URZ, `(.L_x_373) ;  /* 0x000029627f007947 */ /* 0x000fd8000b800000 */
[----:B------:R-:W-:-:S04]  /*16ed0*/  VOTE.ANY R0, PT, !P0 ;  /* 0x0000000000007806 */ /* 0x000fc800040e0100 */
.L_x_434:
[----:B------:R1:W2:Y:S01]  /*16ee0*/  POPC R13, R0 ;  /* 0x00000000000d7309 */ /* 0x0002a20000000000 */
[----:B------:R-:W-:Y:S05]  /*16ef0*/  BRA.DIV ~URZ, `(.L_x_374) ;  /* 0x000029727f007947 */ /* 0x000fea000b800000 */
[----:B--2---:R2:W4:Y:S04]  /*16f00*/  SHFL.IDX PT, R8, R6, R13, 0x1f ;  /* 0x00001f0d06087589 */ /* 0x00452800000e0000 */
[----:B------:R2:W1:Y:S02]  /*16f10*/  SHFL.IDX PT, R7, R7, R13, 0x1f ;  /* 0x00001f0d07077589 */ /* 0x00046400000e0000 */
.L_x_435:
[----:B------:R-:W-:Y:S01]  /*16f20*/  ISETP.NE.AND P0, PT, R0, RZ, PT ;  /* 0x000000ff0000720c */ /* 0x000fe20003f05270 */
[----:B------:R-:W-:-:S12]  /*16f30*/  BSSY B0, `(.L_x_375) ;  /* 0x0000005000007945 */ /* 0x000fd80003800000 */
[----:B------:R-:W-:Y:S05]  /*16f40*/  @!P0 BRA `(.L_x_376) ;  /* 0x0000003000008947 */ /* 0x000fea0003800000 */
[----:B------:R-:W-:Y:S01]  /*16f50*/  IADD3 R11, R13, -0x1, RZ ;  /* 0xffffffff0d0b7810 */ /* 0x000fe20007ffe0ff */
[----:B------:R-:W-:Y:S05]  /*16f60*/  BRA.DIV ~URZ, `(.L_x_377) ;  /* 0x000029d27f007947 */ /* 0x000fea000b800000 */
[----:B------:R2:W3:Y:S02]  /*16f70*/  SHFL.IDX PT, R14, R4, R11, 0x1f ;  /* 0x00001f0b040e7589 */ /* 0x0004e400000e0000 */
.L_x_376:
[----:B------:R-:W-:Y:S05]  /*16f80*/  BSYNC B0 ;  /* 0x0000000000007941 */ /* 0x000fea0003800000 */
.L_x_375:
        /* <DEDUP_REMOVED lines=70> */
.L_x_369:
[----:B------:R-:W-:Y:S01]  /*173f0*/  MOV R0, c[0x0][0x53c] ;  /* 0x00014f0000007a02 */ /* 0x000fe20000000f00 */
[----:B------:R1:W-:Y:S04]  /*17400*/  STL [R1+0x30], R9 ;  /* 0x0000300901007387 */ /* 0x0003e80000100800 */
[----:B------:R1:W-:Y:S04]  /*17410*/  STL [R1+0x34], RZ ;  /* 0x000034ff01007387 */ /* 0x0003e80000100800 */
[----:B------:R1:W-:Y:S04]  /*17420*/  STL [R1+0x38], RZ ;  /* 0x000038ff01007387 */ /* 0x0003e80000100800 */
[----:B------:R1:W-:Y:S02]  /*17430*/  STL [R1+0x3c], R0 ;  /* 0x00003c0001007387 */ /* 0x0003e40000100800 */
.L_x_378:
[----:B------:R-:W-:Y:S05]  /*17440*/  BSYNC B1 ;  /* 0x0000000000017941 */ /* 0x000fea0003800000 */
.L_x_367:
        /* <DEDUP_REMOVED lines=9> */
.L_x_362:
[----:B-1----:R-:W3:Y:S02]  /*174e0*/  LDL R0, [R1+0x3c] ;  /* 0x00003c0001007983 */ /* 0x002ee40000100800 */
[----:B---3--:R-:W-:-:S13]  /*174f0*/  ISETP.GE.AND P0, PT, R0, c[0x0][0x53c], PT ;  /* 0x00014f0000007a0c */ /* 0x008fda0003f06270 */
[----:B--2-4-:R-:W-:Y:S01]  /*17500*/  @P0 CALL.REL.NOINC `(.L_x_379) ;  /* 0x0000001000000944 */ /* 0x014fe20003c00000 */
[----:B------:R-:W-:Y:S05]  /*17510*/  BRA `(.L_x_380) ;  /* 0xfffe9d8000007947 */ /* 0x000fea000383ffff */
.L_x_379:
[----:B------:R-:W-:Y:S05]  /*17520*/  EXIT ;  /* 0x000000000000794d */ /* 0x000fea0003800000 */
.L_x_202:
[----:B------:R-:W-:Y:S01]  /*17530*/  IMAD.MOV.U32 R0, RZ, RZ, R5 ;  /* 0x000000ffff007224 */ /* 0x000fe200078e0005 */
[----:B------:R-:W-:Y:S02]  /*17540*/  MOV R2, 0x1 ;  /* 0x0000000100027802 */ /* 0x000fe40000000f00 */
[----:B------:R-:W-:Y:S02]  /*17550*/  MOV R3, 0x17570 ;  /* 0x0001757000037802 */ /* 0x000fe40000000f00 */
[----:B------:R-:W-:Y:S05]  /*17560*/  CALL.REL.NOINC `($__internal_6_$__cuda_sm70_shflsync_up_p) ;  /* 0x000024d000007944 */ /* 0x000fea0003c00000 */
[----:B------:R-:W-:Y:S01]  /*17570*/  MOV R0, R4 ;  /* 0x0000000400007202 */ /* 0x000fe20000000f00 */
[----:B------:R-:W-:Y:S05]  /*17580*/  BRA `(.L_x_381) ;  /* 0xfffe8ee000007947 */ /* 0x000fea000383ffff */
.L_x_203:
[----:B------:R-:W-:Y:S01]  /*17590*/  IMAD.MOV.U32 R0, RZ, RZ, R5 ;  /* 0x000000ffff007224 */ /* 0x000fe200078e0005 */
[----:B------:R-:W-:Y:S02]  /*175a0*/  MOV R2, 0x2 ;  /* 0x0000000200027802 */ /* 0x000fe40000000f00 */
[----:B------:R-:W-:Y:S02]  /*175b0*/  MOV R3, 0x175d0 ;  /* 0x000175d000037802 */ /* 0x000fe40000000f00 */
[----:B------:R-:W-:Y:S05]  /*175c0*/  CALL.REL.NOINC `($__internal_6_$__cuda_sm70_shflsync_up_p) ;  /* 0x0000247000007944 */ /* 0x000fea0003c00000 */
[----:B------:R-:W-:Y:S01]  /*175d0*/  SEL R0, R4, RZ, P4 ;  /* 0x000000ff04007207 */ /* 0x000fe20002000000 */
[----:B------:R-:W-:Y:S01]  /*175e0*/  IMAD.MOV.U32 R2, RZ, RZ, 0x4 ;  /* 0x00000004ff027424 */ /* 0x000fe200078e00ff */
[----:B------:R-:W-:-:S03]  /*175f0*/  MOV R3, 0x17620 ;  /* 0x0001762000037802 */ /* 0x000fc60000000f00 */
[----:B------:R-:W-:Y:S02]  /*17600*/  IMAD.IADD R0, R5, 0x1, R0 ;  /* 0x0000000105007824 */ /* 0x000fe400078e0200 */
        /* <DEDUP_REMOVED lines=13> */
[----:B------:R-:W-:Y:S02]  /*176e0*/  MOV R3, 0x1f ;  /* 0x0000001f00037802 */ /* 0x000fe40000000f00 */
[----:B------:R-:W-:Y:S01]  /*176f0*/  MOV R2, 0x17730 ;  /* 0x0001773000027802 */ /* 0x000fe20000000f00 */
[----:B------:R-:W-:-:S04]  /*17700*/  IMAD.IADD R4, R0, 0x1, R4 ;  /* 0x0000000100047824 */ /* 0x000fc800078e0204 */
[----:B------:R-:W-:Y:S02]  /*17710*/  IMAD.MOV.U32 R12, RZ, RZ, R4 ;  /* 0x000000ffff0c7224 */ /* 0x000fe400078e0004 */
[----:B------:R-:W-:Y:S05]  /*17720*/  CALL.REL.NOINC `($__internal_5_$__cuda_sm70_shflsync_idx_p) ;  /* 0x000022c000007944 */ /* 0x000fea0003c00000 */
[----:B------:R-:W-:Y:S01]  /*17730*/  MOV R0, R11 ;  /* 0x0000000b00007202 */ /* 0x000fe20000000f00 */
[----:B------:R-:W-:Y:S05]  /*17740*/  BRA `(.L_x_382) ;  /* 0xfffe8e2000007947 */ /* 0x000fea000383ffff */
.L_x_205:
[----:B------:R-:W-:Y:S02]  /*17750*/  SEL R0, RZ, 0x1, P0 ;  /* 0x00000001ff007807 */ /* 0x000fe40000000000 */
[----:B------:R-:W-:Y:S02]  /*17760*/  MOV R2, 0x17780 ;  /* 0x0001778000027802 */ /* 0x000fe40000000f00 */
[----:B------:R-:W-:Y:S05]  /*17770*/  CALL.REL.NOINC `($__internal_7_$__cuda_sm70_votesync_ballot) ;  /* 0x0000233000007944 */ /* 0x000fea0003c00000 */
[----:B------:R-:W-:Y:S05]  /*17780*/  BRA `(.L_x_383) ;  /* 0xfffe8e7000007947 */ /* 0x000fea000383ffff */
.L_x_206:
[----:B------:R-:W-:Y:S01]  /*17790*/  IMAD.MOV.U32 R12, RZ, RZ, R8 ;  /* 0x000000ffff0c7224 */ /* 0x000fe200078e0008 */
[----:B--2---:R-:W-:Y:S01]  /*177a0*/  MOV R11, R15 ;  /* 0x0000000f000b7202 */ /* 0x004fe20000000f00 */
[----:B------:R-:W-:Y:S01]  /*177b0*/  IMAD.MOV.U32 R3, RZ, RZ, 0x1f ;  /* 0x0000001fff037424 */ /* 0x000fe200078e00ff */
[----:B------:R-:W-:Y:S02]  /*177c0*/  MOV R2, 0x177e0 ;  /* 0x000177e000027802 */ /* 0x000fe40000000f00 */
[----:B-1----:R-:W-:Y:S05]  /*177d0*/  CALL.REL.NOINC `($__internal_5_$__cuda_sm70_shflsync_idx_p) ;  /* 0x0000221000007944 */ /* 0x002fea0003c00000 */
[----:B------:R-:W-:Y:S01]  /*177e0*/  IMAD.MOV.U32 R13, RZ, RZ, R11 ;  /* 0x000000ffff0d7224 */ /* 0x000fe200078e000b */
[----:B------:R-:W-:Y:S01]  /*177f0*/  MOV R12, R7 ;  /* 0x00000007000c7202 */ /* 0x000fe20000000f00 */
[----:B------:R-:W-:Y:S01]  /*17800*/  IMAD.MOV.U32 R6, RZ, RZ, RZ ;  /* 0x000000ffff067224 */ /* 0x000fe200078e00ff */
[----:B------:R-:W-:Y:S01]  /*17810*/  MOV R11, R15 ;  /* 0x0000000f000b7202 */ /* 0x000fe20000000f00 */
[----:B------:R-:W-:Y:S01]  /*17820*/  IMAD.MOV.U32 R3, RZ, RZ, 0x1f ;  /* 0x0000001fff037424 */ /* 0x000fe200078e00ff */
[----:B------:R-:W-:-:S02]  /*17830*/  MOV R2, 0x17850 ;  /* 0x0001785000027802 */ /* 0x000fc40000000f00 */
[----:B------:R-:W-:Y:S05]  /*17840*/  CALL.REL.NOINC `($__internal_5_$__cuda_sm70_shflsync_idx_p) ;  /* 0x000021a000007944 */ /* 0x000fea0003c00000 */
[----:B------:R-:W-:Y:S01]  /*17850*/  MOV R10, R11 ;  /* 0x0000000b000a7202 */ /* 0x000fe20000000f00 */
[----:B------:R-:W-:Y:S05]  /*17860*/  BRA `(.L_x_384) ;  /* 0xfffe8de000007947 */ /* 0x000fea000383ffff */
.L_x_209:
[----:B------:R-:W-:Y:S01]  /*17870*/  IMAD.MOV.U32 R12, RZ, RZ, R4 ;  /* 0x000000ffff0c7224 */ /* 0x000fe200078e0004 */
[----:B------:R-:W-:-:S02]  /*17880*/  MOV R3, 0x1f ;  /* 0x0000001f00037802 */ /* 0x000fc40000000f00 */
[----:B------:R-:W-:Y:S02]  /*17890*/  MOV R2, 0x178b0 ;  /* 0x000178b000027802 */ /* 0x000fe40000000f00 */
[----:B-1234-:R-:W-:Y:S05]  /*178a0*/  CALL.REL.NOINC `($__internal_5_$__cuda_sm70_shflsync_idx_p) ;  /* 0x0000214000007944 */ /* 0x01efea0003c00000 */
[----:B------:R-:W-:Y:S01]  /*178b0*/  MOV R6, R11 ;  /* 0x0000000b00067202 */ /* 0x000fe20000000f00 */
[----:B------:R-:W-:Y:S05]  /*178c0*/  BRA `(.L_x_208) ;  /* 0xfffe8de000007947 */ /* 0x000fea000383ffff */
.L_x_255:
[----:B------:R-:W-:Y:S01]  /*178d0*/  IMAD.MOV.U32 R12, RZ, RZ, R4 ;  /* 0x000000ffff0c7224 */ /* 0x000fe200078e0004 */
[----:B------:R-:W-:Y:S01]  /*178e0*/  MOV R11, RZ ;  /* 0x000000ff000b7202 */ /* 0x000fe20000000f00 */
[----:B-1----:R-:W-:Y:S01]  /*178f0*/  IMAD.MOV.U32 R3, RZ, RZ, 0x181f ;  /* 0x0000181fff037424 */ /* 0x002fe200078e00ff */
[----:B------:R-:W-:Y:S02]  /*17900*/  MOV R2, 0x17920 ;  /* 0x0001792000027802 */ /* 0x000fe40000000f00 */
[----:B-----5:R-:W-:Y:S05]  /*17910*/  CALL.REL.NOINC `($__internal_5_$__cuda_sm70_shflsync_idx_p) ;  /* 0x000020d000007944 */ /* 0x020fea0003c00000 */
[----:B------:R-:W-:Y:S01]  /*17920*/  MOV R6, R11 ;  /* 0x0000000b00067202 */ /* 0x000fe20000000f00 */
[----:B------:R-:W-:Y:S05]  /*17930*/  BRA `(.L_x_385) ;  /* 0xffff040000007947 */ /* 0x000fea000383ffff */
.L_x_256:
[----:B------:R-:W-:Y:S01]  /*17940*/  IMAD.MOV.U32 R12, RZ, RZ, R5 ;  /* 0x000000ffff0c7224 */ /* 0x000fe200078e0005 */
[----:B------:R-:W-:Y:S01]  /*17950*/  MOV R11, RZ ;  /* 0x000000ff000b7202 */ /* 0x000fe20000000f00 */
[----:B-1----:R-:W-:Y:S01]  /*17960*/  IMAD.MOV.U32 R3, RZ, RZ, 0x181f ;  /* 0x0000181fff037424 */ /* 0x002fe200078e00ff */
[----:B------:R-:W-:Y:S02]  /*17970*/  MOV R2, 0x17990 ;  /* 0x0001799000027802 */ /* 0x000fe40000000f00 */
[----:B--23-5:R-:W-:Y:S05]  /*17980*/  CALL.REL.NOINC `($__internal_5_$__cuda_sm70_shflsync_idx_p) ;  /* 0x0000206000007944 */ /* 0x02cfea0003c00000 */
[----:B------:R-:W-:Y:S01]  /*17990*/  MOV R2, R11 ;  /* 0x0000000b00027202 */ /* 0x000fe20000000f00 */
[----:B------:R-:W-:Y:S05]  /*179a0*/  BRA `(.L_x_386) ;  /* 0xffff03b000007947 */ /* 0x000fea000383ffff */
.L_x_259:
[----:B------:R-:W-:Y:S01]  /*179b0*/  IMAD.MOV.U32 R12, RZ, RZ, R4 ;  /* 0x000000ffff0c7224 */ /* 0x000fe200078e0004 */
[----:B------:R-:W-:Y:S01]  /*179c0*/  MOV R11, 0x1 ;  /* 0x00000001000b7802 */ /* 0x000fe20000000f00 */
[----:B---3--:R-:W-:Y:S01]  /*179d0*/  IMAD.MOV.U32 R3, RZ, RZ, 0x181f ;  /* 0x0000181fff037424 */ /* 0x008fe200078e00ff */
[----:B----4-:R-:W-:-:S02]  /*179e0*/  MOV R2, 0x17a00 ;  /* 0x00017a0000027802 */ /* 0x010fc40000000f00 */
[----:B-12--5:R-:W-:Y:S05]  /*179f0*/  CALL.REL.NOINC `($__internal_5_$__cuda_sm70_shflsync_idx_p) ;  /* 0x00001ff000007944 */ /* 0x026fea0003c00000 */
[----:B------:R-:W-:Y:S01]  /*17a00*/  IMAD.MOV.U32 R6, RZ, RZ, R11 ;  /* 0x000000ffff067224 */ /* 0x000fe200078e000b */
[----:B------:R-:W-:Y:S01]  /*17a10*/  MOV R11, 0x1 ;  /* 0x00000001000b7802 */ /* 0x000fe20000000f00 */
[----:B------:R-:W-:Y:S01]  /*17a20*/  IMAD.MOV.U32 R12, RZ, RZ, R5 ;  /* 0x000000ffff0c7224 */ /* 0x000fe200078e0005 */
[----:B------:R-:W-:-:S02]  /*17a30*/  MOV R3, 0x181f ;  /* 0x0000181f00037802 */ /* 0x000fc40000000f00 */
[----:B------:R-:W-:Y:S02]  /*17a40*/  MOV R2, 0x17a60 ;  /* 0x00017a6000027802 */ /* 0x000fe40000000f00 */
[----:B------:R-:W-:Y:S05]  /*17a50*/  CALL.REL.NOINC `($__internal_5_$__cuda_sm70_shflsync_idx_p) ;  /* 0x00001f9000007944 */ /* 0x000fea0003c00000 */
[----:B------:R-:W-:Y:S01]  /*17a60*/  MOV R2, R11 ;  /* 0x0000000b00027202 */ /* 0x000fe20000000f00 */
[----:B------:R-:W-:Y:S05]  /*17a70*/  BRA `(.L_x_387) ;  /* 0xffff03c000007947 */ /* 0x000fea000383ffff */
.L_x_262:
[----:B------:R-:W-:Y:S01]  /*17a80*/  IMAD.MOV.U32 R12, RZ, RZ, R4 ;  /* 0x000000ffff0c7224 */ /* 0x000fe200078e0004 */
[----:B------:R-:W-:Y:S01]  /*17a90*/  MOV R11, 0x2 ;  /* 0x00000002000b7802 */ /* 0x000fe20000000f00 */
[----:B-1----:R-:W-:Y:S01]  /*17aa0*/  IMAD.MOV.U32 R3, RZ, RZ, 0x181f ;  /* 0x0000181fff037424 */ /* 0x002fe200078e00ff */
[----:B----4-:R-:W-:Y:S02]  /*17ab0*/  MOV R2, 0x17ad0 ;  /* 0x00017ad000027802 */ /* 0x010fe40000000f00 */
[----:B--23-5:R-:W-:Y:S05]  /*17ac0*/  CALL.REL.NOINC `($__internal_5_$__cuda_sm70_shflsync_idx_p) ;  /* 0x00001f2000007944 */ /* 0x02cfea0003c00000 */
[----:B------:R-:W-:Y:S01]  /*17ad0*/  MOV R6, R11 ;  /* 0x0000000b00067202 */ /* 0x000fe20000000f00 */
[----:B------:R-:W-:Y:S05]  /*17ae0*/  BRA `(.L_x_388) ;  /* 0xffff042000007947 */ /* 0x000fea000383ffff */
.L_x_263:
[----:B------:R-:W-:Y:S01]  /*17af0*/  IMAD.MOV.U32 R12, RZ, RZ, R5 ;  /* 0x000000ffff0c7224 */ /* 0x000fe200078e0005 */
[----:B------:R-:W-:Y:S01]  /*17b00*/  MOV R11, 0x2 ;  /* 0x00000002000b7802 */ /* 0x000fe20000000f00 */
[----:B------:R-:W-:Y:S01]  /*17b10*/  IMAD.MOV.U32 R3, RZ, RZ, 0x181f ;  /* 0x0000181fff037424 */ /* 0x000fe200078e00ff */
[----:B----4-:R-:W-:Y:S02]  /*17b20*/  MOV R2, 0x17b40 ;  /* 0x00017b4000027802 */ /* 0x010fe40000000f00 */
[----:B-123-5:R-:W-:Y:S05]  /*17b30*/  CALL.REL.NOINC `($__internal_5_$__cuda_sm70_shflsync_idx_p) ;  /* 0x00001eb000007944 */ /* 0x02efea0003c00000 */
[----:B------:R-:W-:Y:S01]  /*17b40*/  MOV R2, R11 ;  /* 0x0000000b00027202 */ /* 0x000fe20000000f00 */
[----:B------:R-:W-:Y:S05]  /*17b50*/  BRA `(.L_x_389) ;  /* 0xffff03d000007947 */ /* 0x000fea000383ffff */
.L_x_266:
[----:B------:R-:W-:Y:S01]  /*17b60*/  IMAD.MOV.U32 R12, RZ, RZ, R4 ;  /* 0x000000ffff0c7224 */ /* 0x000fe200078e0004 */
[----:B------:R-:W-:Y:S01]  /*17b70*/  MOV R11, 0x3 ;  /* 0x00000003000b7802 */ /* 0x000fe20000000f00 */
[----:B-1----:R-:W-:Y:S01]  /*17b80*/  IMAD.MOV.U32 R3, RZ, RZ, 0x181f ;  /* 0x0000181fff037424 */ /* 0x002fe200078e00ff */
[----:B------:R-:W-:-:S02]  /*17b90*/  MOV R2, 0x17bb0 ;  /* 0x00017bb000027802 */ /* 0x000fc40000000f00 */
[----:B--2345:R-:W-:Y:S05]  /*17ba0*/  CALL.REL.NOINC `($__internal_5_$__cuda_sm70_shflsync_idx_p) ;  /* 0x00001e4000007944 */ /* 0x03cfea0003c00000 */
        /* <DEDUP_REMOVED lines=8> */
.L_x_269:
[----:B------:R-:W-:Y:S01]  /*17c30*/  IMAD.MOV.U32 R12, RZ, RZ, R4 ;  /* 0x000000ffff0c7224 */ /* 0x000fe200078e0004 */
[----:B------:R-:W-:Y:S01]  /*17c40*/  MOV R11, 0x4 ;  /* 0x00000004000b7802 */ /* 0x000fe20000000f00 */
[----:B-1----:R-:W-:Y:S01]  /*17c50*/  IMAD.MOV.U32 R3, RZ, RZ, 0x181f ;  /* 0x0000181fff037424 */ /* 0x002fe200078e00ff */
[----:B------:R-:W-:Y:S02]  /*17c60*/  MOV R2, 0x17c80 ;  /* 0x00017c8000027802 */ /* 0x000fe40000000f00 */
[----:B--2345:R-:W-:Y:S05]  /*17c70*/  CALL.REL.NOINC `($__internal_5_$__cuda_sm70_shflsync_idx_p) ;  /* 0x00001d7000007944 */ /* 0x03cfea0003c00000 */
[----:B------:R-:W-:Y:S01]  /*17c80*/  MOV R6, R11 ;  /* 0x0000000b00067202 */ /* 0x000fe20000000f00 */
[----:B------:R-:W-:Y:S05]  /*17c90*/  BRA `(.L_x_391) ;  /* 0xffff044000007947 */ /* 0x000fea000383ffff */
.L_x_270:
[----:B------:R-:W-:Y:S01]  /*17ca0*/  IMAD.MOV.U32 R12, RZ, RZ, R5 ;  /* 0x000000ffff0c7224 */ /* 0x000fe200078e0005 */
[----:B------:R-:W-:Y:S01]  /*17cb0*/  MOV R11, 0x4 ;  /* 0x00000004000b7802 */ /* 0x000fe20000000f00 */
[----:B-1----:R-:W-:Y:S01]  /*17cc0*/  IMAD.MOV.U32 R3, RZ, RZ, 0x181f ;  /* 0x0000181fff037424 */ /* 0x002fe200078e00ff */
[----:B------:R-:W-:Y:S02]  /*17cd0*/  MOV R2, 0x17cf0 ;  /* 0x00017cf000027802 */ /* 0x000fe40000000f00 */
[----:B--2345:R-:W-:Y:S05]  /*17ce0*/  CALL.REL.NOINC `($__internal_5_$__cuda_sm70_shflsync_idx_p) ;  /* 0x00001d0000007944 */ /* 0x03cfea0003c00000 */
[----:B------:R-:W-:Y:S01]  /*17cf0*/  MOV R2, R11 ;  /* 0x0000000b00027202 */ /* 0x000fe20000000f00 */
[----:B------:R-:W-:Y:S05]  /*17d00*/  BRA `(.L_x_392) ;  /* 0xffff03f000007947 */ /* 0x000fea000383ffff */
.L_x_273:
[----:B------:R-:W-:Y:S01]  /*17d10*/  IMAD.MOV.U32 R12, RZ, RZ, R4 ;  /* 0x000000ffff0c7224 */ /* 0x000fe200078e0004 */
[----:B------:R-:W-:Y:S01]  /*17d20*/  MOV R11, 0x5 ;  /* 0x00000005000b7802 */ /* 0x000fe20000000f00 */
[----:B--2---:R-:W-:Y:S01]  /*17d30*/  IMAD.MOV.U32 R3, RZ, RZ, 0x181f ;  /* 0x0000181fff037424 */ /* 0x004fe200078e00ff */
[----:B---3--:R-:W-:-:S02]  /*17d40*/  MOV R2, 0x17d60 ;  /* 0x00017d6000027802 */ /* 0x008fc40000000f00 */
        /* <DEDUP_REMOVED lines=9> */
.L_x_276:
[----:B------:R-:W-:Y:S01]  /*17de0*/  IMAD.MOV.U32 R12, RZ, RZ, R4 ;  /* 0x000000ffff0c7224 */ /* 0x000fe200078e0004 */
[----:B------:R-:W-:Y:S01]  /*17df0*/  MOV R11, 0x6 ;  /* 0x00000006000b7802 */ /* 0x000fe20000000f00 */
[----:B-1----:R-:W-:Y:S01]  /*17e00*/  IMAD.MOV.U32 R3, RZ, RZ, 0x181f ;  /* 0x0000181fff037424 */ /* 0x002fe200078e00ff */
[----:B---3--:R-:W-:Y:S02]  /*17e10*/  MOV R2, 0x17e30 ;  /* 0x00017e3000027802 */ /* 0x008fe40000000f00 */
[----:B--2-45:R-:W-:Y:S05]  /*17e20*/  CALL.REL.NOINC `($__internal_5_$__cuda_sm70_shflsync_idx_p) ;  /* 0x00001bc000007944 */ /* 0x034fea0003c00000 */
[----:B------:R-:W-:Y:S01]  /*17e30*/  MOV R6, R11 ;  /* 0x0000000b00067202 */ /* 0x000fe20000000f00 */
[----:B------:R-:W-:Y:S05]  /*17e40*/  BRA `(.L_x_394) ;  /* 0xffff046000007947 */ /* 0x000fea000383ffff */
.L_x_277:
[----:B------:R-:W-:Y:S01]  /*17e50*/  IMAD.MOV.U32 R12, RZ, RZ, R5 ;  /* 0x000000ffff0c7224 */ /* 0x000fe200078e0005 */
[----:B------:R-:W-:Y:S01]  /*17e60*/  MOV R11, 0x6 ;  /* 0x00000006000b7802 */ /* 0x000fe20000000f00 */
[----:B------:R-:W-:Y:S01]  /*17e70*/  IMAD.MOV.U32 R3, RZ, RZ, 0x181f ;  /* 0x0000181fff037424 */ /* 0x000fe200078e00ff */
[----:B---3--:R-:W-:Y:S02]  /*17e80*/  MOV R2, 0x17ea0 ;  /* 0x00017ea000027802 */ /* 0x008fe40000000f00 */
[----:B-12-45:R-:W-:Y:S05]  /*17e90*/  CALL.REL.NOINC `($__internal_5_$__cuda_sm70_shflsync_idx_p) ;  /* 0x00001b5000007944 */ /* 0x036fea0003c00000 */
[----:B------:R-:W-:Y:S01]  /*17ea0*/  MOV R2, R11 ;  /* 0x0000000b00027202 */ /* 0x000fe20000000f00 */
[----:B------:R-:W-:Y:S05]  /*17eb0*/  BRA `(.L_x_395) ;  /* 0xffff041000007947 */ /* 0x000fea000383ffff */
.L_x_280:
        /* <DEDUP_REMOVED lines=13> */
.L_x_315:
[----:B--2---:R2:W5:Y:S01]  /*17f90*/  LDL R0, [R1] ;  /* 0x0000000001007983 */ /* 0x0045620000100800 */
[----:B------:R-:W-:Y:S01]  /*17fa0*/  IMAD.MOV.U32 R8, RZ, RZ, 0x2 ;  /* 0x00000002ff087424 */ /* 0x000fe200078e00ff */
[----:B------:R-:W-:Y:S01]  /*17fb0*/  MOV R11, 0x1f ;  /* 0x0000001f000b7802 */ /* 0x000fe20000000f00 */
[----:B------:R-:W-:Y:S01]  /*17fc0*/  IMAD.MOV.U32 R10, RZ, RZ, -0x1 ;  /* 0xffffffffff0a7424 */ /* 0x000fe200078e00ff */
[----:B-1----:R-:W-:Y:S02]  /*17fd0*/  MOV R4, 0x17ff0 ;  /* 0x00017ff000047802 */ /* 0x002fe40000000f00 */
[----:B--2--5:R-:W-:Y:S05]  /*17fe0*/  CALL.REL.NOINC `($__internal_4_$__cuda_sm70_shflsync_bfly_p) ;  /* 0x000019b000007944 */ /* 0x024fea0003c00000 */
[----:B------:R-:W2:Y:S01]  /*17ff0*/  LDL.LU R3, [R1] ;  /* 0x0000000001037983 */ /* 0x000ea20000300800 */
[----:B------:R-:W-:Y:S02]  /*18000*/  MOV R8, 0x1 ;  /* 0x0000000100087802 */ /* 0x000fe40000000f00 */
[----:B------:R-:W-:Y:S01]  /*18010*/  MOV R4, 0x18050 ;  /* 0x0001805000047802 */ /* 0x000fe20000000f00 */
[----:B--2---:R-:W-:-:S05]  /*18020*/  FADD.FTZ R3, R3, R0 ;  /* 0x0000000003037221 */ /* 0x004fca0000010000 */
[----:B------:R-:W-:Y:S02]  /*18030*/  MOV R0, R3 ;  /* 0x0000000300007202 */ /* 0x000fe40000000f00 */
[----:B------:R-:W-:Y:S05]  /*18040*/  CALL.REL.NOINC `($__internal_4_$__cuda_sm70_shflsync_bfly_p) ;  /* 0x0000195000007944 */ /* 0x000fea0003c00000 */
[----:B------:R-:W-:Y:S02]  /*18050*/  FADD.FTZ R3, R3, R0 ;  /* 0x0000000003037221 */ /* 0x000fe40000010000 */
[----:B------:R1:W5:Y:S01]  /*18060*/  LDL R0, [R1+0x4] ;  /* 0x0000040001007983 */ /* 0x0003620000100800 */
[----:B------:R-:W-:Y:S02]  /*18070*/  MOV R8, 0x2 ;  /* 0x0000000200087802 */ /* 0x000fe40000000f00 */
[----:B------:R-:W-:Y:S02]  /*18080*/  MOV R4, 0x180a0 ;  /* 0x000180a000047802 */ /* 0x000fe40000000f00 */
[----:B-1---5:R-:W-:Y:S05]  /*18090*/  CALL.REL.NOINC `($__internal_4_$__cuda_sm70_shflsync_bfly_p) ;  /* 0x0000190000007944 */ /* 0x022fea0003c00000 */
[----:B------:R-:W2:Y:S01]  /*180a0*/  LDL.LU R4, [R1+0x4] ;  /* 0x0000040001047983 */ /* 0x000ea20000300800 */
[----:B------:R-:W-:Y:S01]  /*180b0*/  MOV R8, 0x1 ;  /* 0x0000000100087802 */ /* 0x000fe20000000f00 */
[----:B--2---:R-:W-:Y:S01]  /*180c0*/  FADD.FTZ R5, R4, R0 ;  /* 0x0000000004057221 */ /* 0x004fe20000010000 */
[----:B------:R-:W-:-:S04]  /*180d0*/  MOV R4, 0x18100 ;  /* 0x0001810000047802 */ /* 0x000fc80000000f00 */
        /* <DEDUP_REMOVED lines=24> */
[----:B------:R-:W-:Y:S01]  /*18260*/  MOV R9, R0 ;  /* 0x0000000000097202 */ /* 0x000fe20000000f00 */
[----:B------:R-:W-:Y:S05]  /*18270*/  BRA `(.L_x_397) ;  /* 0xffffb0c000007947 */ /* 0x000fea000383ffff */
.L_x_322:
[----:B--234-:R-:W-:Y:S01]  /*18280*/  IMAD.MOV.U32 R12, RZ, RZ, R6 ;  /* 0x000000ffff0c7224 */ /* 0x01cfe200078e0006 */
[----:B------:R-:W-:Y:S01]  /*18290*/  MOV R11, RZ ;  /* 0x000000ff000b7202 */ /* 0x000fe20000000f00 */
[----:B------:R-:W-:Y:S01]  /*182a0*/  IMAD.MOV.U32 R3, RZ, RZ, 0x181f ;  /* 0x0000181fff037424 */ /* 0x000fe200078e00ff */
[----:B------:R-:W-:Y:S02]  /*182b0*/  MOV R2, 0x182d0 ;  /* 0x000182d000027802 */ /* 0x000fe40000000f00 */
[----:B-1----:R-:W-:Y:S05]  /*182c0*/  CALL.REL.NOINC `($__internal_5_$__cuda_sm70_shflsync_idx_p) ;  /* 0x0000172000007944 */ /* 0x002fea0003c00000 */
[----:B------:R-:W-:Y:S01]  /*182d0*/  MOV R8, R11 ;  /* 0x0000000b00087202 */ /* 0x000fe20000000f00 */
[----:B------:R-:W-:Y:S05]  /*182e0*/  BRA `(.L_x_398) ;  /* 0xffffc8f000007947 */ /* 0x000fea000383ffff */
.L_x_323:
[----:B------:R-:W-:Y:S01]  /*182f0*/  IMAD.MOV.U32 R12, RZ, RZ, R7 ;  /* 0x000000ffff0c7224 */ /* 0x000fe200078e0007 */
[----:B------:R-:W-:Y:S01]  /*18300*/  MOV R11, RZ ;  /* 0x000000ff000b7202 */ /* 0x000fe20000000f00 */
[----:B------:R-:W-:Y:S01]  /*18310*/  IMAD.MOV.U32 R3, RZ, RZ, 0x181f ;  /* 0x0000181fff037424 */ /* 0x000fe200078e00ff */
[----:B------:R-:W-:Y:S02]  /*18320*/  MOV R2, 0x18340 ;  /* 0x0001834000027802 */ /* 0x000fe40000000f00 */
[----:B-123--:R-:W-:Y:S05]  /*18330*/  CALL.REL.NOINC `($__internal_5_$__cuda_sm70_shflsync_idx_p) ;  /* 0x000016b000007944 */ /* 0x00efea0003c00000 */
[----:B------:R-:W-:Y:S01]  /*18340*/  MOV R2, R11 ;  /* 0x0000000b00027202 */ /* 0x000fe20000000f00 */
[----:B------:R-:W-:Y:S05]  /*18350*/  BRA `(.L_x_399) ;  /* 0xffffc8a000007947 */ /* 0x000fea000383ffff */
.L_x_324:
[----:B------:R-:W-:Y:S01]  /*18360*/  IMAD.MOV.U32 R12, RZ, RZ, R6 ;  /* 0x000000ffff0c7224 */ /* 0x000fe200078e0006 */
[----:B------:R-:W-:Y:S01]  /*18370*/  MOV R11, 0x1 ;  /* 0x00000001000b7802 */ /* 0x000fe20000000f00 */
[----:B--2---:R-:W-:Y:S01]  /*18380*/  IMAD.MOV.U32 R3, RZ, RZ, 0x181f ;  /* 0x0000181fff037424 */ /* 0x004fe200078e00ff */
[----:B------:R-:W-:-:S02]  /*18390*/  MOV R2, 0x183b0 ;  /* 0x000183b000027802 */ /* 0x000fc40000000f00 */
[----:B-1--4-:R-:W-:Y:S05]  /*183a0*/  CALL.REL.NOINC `($__internal_5_$__cuda_sm70_shflsync_idx_p) ;  /* 0x0000164000007944 */ /* 0x012fea0003c00000 */
        /* <DEDUP_REMOVED lines=8> */
.L_x_325:
[----:B------:R-:W-:Y:S01]  /*18430*/  IMAD.MOV.U32 R12, RZ, RZ, R6 ;  /* 0x000000ffff0c7224 */ /* 0x000fe200078e0006 */
[----:B------:R-:W-:Y:S01]  /*18440*/  MOV R11, 0x2 ;  /* 0x00000002000b7802 */ /* 0x000fe20000000f00 */
[----:B--2---:R-:W-:Y:S01]  /*18450*/  IMAD.MOV.U32 R3, RZ, RZ, 0x181f ;  /* 0x0000181fff037424 */ /* 0x004fe200078e00ff */
[----:B------:R-:W-:Y:S02]  /*18460*/  MOV R2, 0x18480 ;  /* 0x0001848000027802 */ /* 0x000fe40000000f00 */
[----:B-1-34-:R-:W-:Y:S05]  /*18470*/  CALL.REL.NOINC `($__internal_5_$__cuda_sm70_shflsync_idx_p) ;  /* 0x0000157000007944 */ /* 0x01afea0003c00000 */
[----:B------:R-:W-:Y:S01]  /*18480*/  MOV R8, R11 ;  /* 0x0000000b00087202 */ /* 0x000fe20000000f00 */
[----:B------:R-:W-:Y:S05]  /*18490*/  BRA `(.L_x_401) ;  /* 0xffffc85000007947 */ /* 0x000fea000383ffff */
.L_x_326:
[----:B------:R-:W-:Y:S01]  /*184a0*/  IMAD.MOV.U32 R12, RZ, RZ, R7 ;  /* 0x000000ffff0c7224 */ /* 0x000fe200078e0007 */
[----:B------:R-:W-:Y:S01]  /*184b0*/  MOV R11, 0x2 ;  /* 0x00000002000b7802 */ /* 0x000fe20000000f00 */
[----:B--2---:R-:W-:Y:S01]  /*184c0*/  IMAD.MOV.U32 R3, RZ, RZ, 0x181f ;  /* 0x0000181fff037424 */ /* 0x004fe200078e00ff */
[----:B------:R-:W-:Y:S02]  /*184d0*/  MOV R2, 0x184f0 ;  /* 0x000184f000027802 */ /* 0x000fe40000000f00 */
[----:B-1-34-:R-:W-:Y:S05]  /*184e0*/  CALL.REL.NOINC `($__internal_5_$__cuda_sm70_shflsync_idx_p) ;  /* 0x0000150000007944 */ /* 0x01afea0003c00000 */
[----:B------:R-:W-:Y:S01]  /*184f0*/  MOV R2, R11 ;  /* 0x0000000b00027202 */ /* 0x000fe20000000f00 */
[----:B------:R-:W-:Y:S05]  /*18500*/  BRA `(.L_x_402) ;  /* 0xffffc80000007947 */ /* 0x000fea000383ffff */
.L_x_327:
[----:B------:R-:W-:Y:S01]  /*18510*/  IMAD.MOV.U32 R12, RZ, RZ, R6 ;  /* 0x000000ffff0c7224 */ /* 0x000fe200078e0006 */
[----:B------:R-:W-:Y:S01]  /*18520*/  MOV R11, 0x3 ;  /* 0x00000003000b7802 */ /* 0x000fe20000000f00 */
[----:B---3--:R-:W-:Y:S01]  /*18530*/  IMAD.MOV.U32 R3, RZ, RZ, 0x181f ;  /* 0x0000181fff037424 */ /* 0x008fe200078e00ff */
[----:B------:R-:W-:-:S02]  /*18540*/  MOV R2, 0x18560 ;  /* 0x0001856000027802 */ /* 0x000fc40000000f00 */
[----:B-12---:R-:W-:Y:S05]  /*18550*/  CALL.REL.NOINC `($__internal_5_$__cuda_sm70_shflsync_idx_p) ;  /* 0x0000149000007944 */ /* 0x006fea0003c00000 */
        /* <DEDUP_REMOVED lines=8> */
.L_x_328:
[----:B------:R-:W-:Y:S01]  /*185e0*/  IMAD.MOV.U32 R12, RZ, RZ, R6 ;  /* 0x000000ffff0c7224 */ /* 0x000fe200078e0006 */
[----:B------:R-:W-:Y:S01]  /*185f0*/  MOV R11, 0x4 ;  /* 0x00000004000b7802 */ /* 0x000fe20000000f00 */
[----:B-1----:R-:W-:Y:S01]  /*18600*/  IMAD.MOV.U32 R3, RZ, RZ, 0x181f ;  /* 0x0000181fff037424 */ /* 0x002fe200078e00ff */
[----:B------:R-:W-:Y:S02]  /*18610*/  MOV R2, 0x18630 ;  /* 0x0001863000027802 */ /* 0x000fe40000000f00 */
[----:B----4-:R-:W-:Y:S05]  /*18620*/  CALL.REL.NOINC `($__internal_5_$__cuda_sm70_shflsync_idx_p) ;  /* 0x000013c000007944 */ /* 0x010fea0003c00000 */
[----:B------:R-:W-:Y:S01]  /*18630*/  MOV R8, R11 ;  /* 0x0000000b00087202 */ /* 0x000fe20000000f00 */
[----:B------:R-:W-:Y:S05]  /*18640*/  BRA `(.L_x_404) ;  /* 0xffffc7b000007947 */ /* 0x000fea000383ffff */
.L_x_329:
[----:B------:R-:W-:Y:S01]  /*18650*/  IMAD.MOV.U32 R12, RZ, RZ, R7 ;  /* 0x000000ffff0c7224 */ /* 0x000fe200078e0007 */
[----:B------:R-:W-:Y:S01]  /*18660*/  MOV R11, 0x4 ;  /* 0x00000004000b7802 */ /* 0x000fe20000000f00 */
[----:B-1----:R-:W-:Y:S01]  /*18670*/  IMAD.MOV.U32 R3, RZ, RZ, 0x181f ;  /* 0x0000181fff037424 */ /* 0x002fe200078e00ff */
[----:B------:R-:W-:Y:S02]  /*18680*/  MOV R2, 0x186a0 ;  /* 0x000186a000027802 */ /* 0x000fe40000000f00 */
[----:B--234-:R-:W-:Y:S05]  /*18690*/  CALL.REL.NOINC `($__internal_5_$__cuda_sm70_shflsync_idx_p) ;  /* 0x0000135000007944 */ /* 0x01cfea0003c00000 */
[----:B------:R-:W-:Y:S01]  /*186a0*/  MOV R2, R11 ;  /* 0x0000000b00027202 */ /* 0x000fe20000000f00 */
[----:B------:R-:W-:Y:S05]  /*186b0*/  BRA `(.L_x_405) ;  /* 0xffffc76000007947 */ /* 0x000fea000383ffff */
.L_x_330:
        /* <DEDUP_REMOVED lines=13> */
.L_x_331:
[----:B------:R-:W-:Y:S01]  /*18790*/  IMAD.MOV.U32 R12, RZ, RZ, R6 ;  /* 0x000000ffff0c7224 */ /* 0x000fe200078e0006 */
[----:B------:R-:W-:Y:S01]  /*187a0*/  MOV R11, 0x6 ;  /* 0x00000006000b7802 */ /* 0x000fe20000000f00 */
[----:B-1----:R-:W-:Y:S01]  /*187b0*/  IMAD.MOV.U32 R3, RZ, RZ, 0x181f ;  /* 0x0000181fff037424 */ /* 0x002fe200078e00ff */
[----:B------:R-:W-:Y:S02]  /*187c0*/  MOV R2, 0x187e0 ;  /* 0x000187e000027802 */ /* 0x000fe40000000f00 */
[----:B---34-:R-:W-:Y:S05]  /*187d0*/  CALL.REL.NOINC `($__internal_5_$__cuda_sm70_shflsync_idx_p) ;  /* 0x0000121000007944 */ /* 0x018fea0003c00000 */
[----:B------:R-:W-:Y:S01]  /*187e0*/  MOV R8, R11 ;  /* 0x0000000b00087202 */ /* 0x000fe20000000f00 */
[----:B------:R-:W-:Y:S05]  /*187f0*/  BRA `(.L_x_407) ;  /* 0xffffc71000007947 */ /* 0x000fea000383ffff */
.L_x_332:
[----:B------:R-:W-:Y:S01]  /*18800*/  IMAD.MOV.U32 R12, RZ, RZ, R7 ;  /* 0x000000ffff0c7224 */ /* 0x000fe200078e0007 */
[----:B------:R-:W-:Y:S01]  /*18810*/  MOV R11, 0x6 ;  /* 0x00000006000b7802 */ /* 0x000fe20000000f00 */
[----:B-1----:R-:W-:Y:S01]  /*18820*/  IMAD.MOV.U32 R3, RZ, RZ, 0x181f ;  /* 0x0000181fff037424 */ /* 0x002fe200078e00ff */
[----:B------:R-:W-:Y:S02]  /*18830*/  MOV R2, 0x18850 ;  /* 0x0001885000027802 */ /* 0x000fe40000000f00 */
[----:B--234-:R-:W-:Y:S05]  /*18840*/  CALL.REL.NOINC `($__internal_5_$__cuda_sm70_shflsync_idx_p) ;  /* 0x000011a000007944 */ /* 0x01cfea0003c00000 */
[----:B------:R-:W-:Y:S01]  /*18850*/  MOV R2, R11 ;  /* 0x0000000b00027202 */ /* 0x000fe20000000f00 */
[----:B------:R-:W-:Y:S05]  /*18860*/  BRA `(.L_x_408) ;  /* 0xffffc6c000007947 */ /* 0x000fea000383ffff */
.L_x_333:
[----:B------:R-:W-:Y:S01]  /*18870*/  IMAD.MOV.U32 R12, RZ, RZ, R6 ;  /* 0x000000ffff0c7224 */ /* 0x000fe200078e0006 */
[----:B------:R-:W-:Y:S01]  /*18880*/  MOV R11, 0x7 ;  /* 0x00000007000b7802 */ /* 0x000fe20000000f00 */
[----:B--2---:R-:W-:Y:S01]  /*18890*/  IMAD.MOV.U32 R3, RZ, RZ, 0x181f ;  /* 0x0000181fff037424 */ /* 0x004fe200078e00ff */
[----:B------:R-:W-:-:S02]  /*188a0*/  MOV R2, 0x188c0 ;  /* 0x000188c000027802 */ /* 0x000fc40000000f00 */
[----:B-1-34-:R-:W-:Y:S05]  /*188b0*/  CALL.REL.NOINC `($__internal_5_$__cuda_sm70_shflsync_idx_p) ;  /* 0x0000113000007944 */ /* 0x01afea0003c00000 */
        /* <DEDUP_REMOVED lines=8> */
.L_x_335:
[----:B------:R-:W-:Y:S01]  /*18940*/  IMAD.MOV.U32 R12, RZ, RZ, R20 ;  /* 0x000000ffff0c7224 */ /* 0x000fe200078e0014 */
[----:B------:R-:W-:Y:S01]  /*18950*/  MOV R11, RZ ;  /* 0x000000ff000b7202 */ /* 0x000fe20000000f00 */
[----:B------:R-:W-:Y:S01]  /*18960*/  IMAD.MOV.U32 R3, RZ, RZ, 0x1c1f ;  /* 0x00001c1fff037424 */ /* 0x000fe200078e00ff */
[----:B------:R-:W-:Y:S02]  /*18970*/  MOV R2, 0x18990 ;  /* 0x0001899000027802 */ /* 0x000fe40000000f00 */
[----:B------:R-:W-:Y:S05]  /*18980*/  CALL.REL.NOINC `($__internal_5_$__cuda_sm70_shflsync_idx_p) ;  /* 0x0000106000007944 */ /* 0x000fea0003c00000 */
[----:B------:R-:W-:Y:S01]  /*18990*/  MOV R13, R11 ;  /* 0x0000000b000d7202 */ /* 0x000fe20000000f00 */
[----:B------:R-:W-:Y:S05]  /*189a0*/  BRA `(.L_x_410) ;  /* 0xffffc89000007947 */ /* 0x000fea000383ffff */
.L_x_336:
[----:B------:R-:W-:Y:S01]  /*189b0*/  IMAD.MOV.U32 R12, RZ, RZ, R21 ;  /* 0x000000ffff0c7224 */ /* 0x000fe200078e0015 */
[----:B------:R-:W-:Y:S01]  /*189c0*/  MOV R11, RZ ;  /* 0x000000ff000b7202 */ /* 0x000fe20000000f00 */
[----:B------:R-:W-:Y:S01]  /*189d0*/  IMAD.MOV.U32 R3, RZ, RZ, 0x1c1f ;  /* 0x00001c1fff037424 */ /* 0x000fe200078e00ff */
[----:B------:R-:W-:Y:S02]  /*189e0*/  MOV R2, 0x18a00 ;  /* 0x00018a0000027802 */ /* 0x000fe40000000f00 */
[----:B-12---:R-:W-:Y:S05]  /*189f0*/  CALL.REL.NOINC `($__internal_5_$__cuda_sm70_shflsync_idx_p) ;  /* 0x00000ff000007944 */ /* 0x006fea0003c00000 */
[----:B------:R-:W-:Y:S01]  /*18a00*/  MOV R2, R11 ;  /* 0x0000000b00027202 */ /* 0x000fe20000000f00 */
[----:B------:R-:W-:Y:S05]  /*18a10*/  BRA `(.L_x_411) ;  /* 0xffffc84000007947 */ /* 0x000fea000383ffff */
.L_x_339:
[----:B------:R-:W-:Y:S01]  /*18a20*/  IMAD.MOV.U32 R12, RZ, RZ, R20 ;  /* 0x000000ffff0c7224 */ /* 0x000fe200078e0014 */
[----:B------:R-:W-:Y:S01]  /*18a30*/  MOV R11, 0x1 ;  /* 0x00000001000b7802 */ /* 0x000fe20000000f00 */
[----:B--2---:R-:W-:Y:S01]  /*18a40*/  IMAD.MOV.U32 R3, RZ, RZ, 0x1c1f ;  /* 0x00001c1fff037424 */ /* 0x004fe200078e00ff */
[----:B----4-:R-:W-:-:S02]  /*18a50*/  MOV R2, 0x18a70 ;  /* 0x00018a7000027802 */ /* 0x010fc40000000f00 */
[----:B-1-3--:R-:W-:Y:S05]  /*18a60*/  CALL.REL.NOINC `($__internal_5_$__cuda_sm70_shflsync_idx_p) ;  /* 0x00000f8000007944 */ /* 0x00afea0003c00000 */
        /* <DEDUP_REMOVED lines=8> */
.L_x_342:
[----:B------:R-:W-:Y:S01]  /*18af0*/  IMAD.MOV.U32 R12, RZ, RZ, R20 ;  /* 0x000000ffff0c7224 */ /* 0x000fe200078e0014 */
[----:B------:R-:W-:Y:S01]  /*18b00*/  MOV R11, 0x2 ;  /* 0x00000002000b7802 */ /* 0x000fe20000000f00 */
[----:B--2---:R-:W-:Y:S01]  /*18b10*/  IMAD.MOV.U32 R3, RZ, RZ, 0x1c1f ;  /* 0x00001c1fff037424 */ /* 0x004fe200078e00ff */
[----:B----4-:R-:W-:Y:S02]  /*18b20*/  MOV R2, 0x18b40 ;  /* 0x00018b4000027802 */ /* 0x010fe40000000f00 */
[----:B-1-3--:R-:W-:Y:S05]  /*18b30*/  CALL.REL.NOINC `($__internal_5_$__cuda_sm70_shflsync_idx_p) ;  /* 0x00000eb000007944 */ /* 0x00afea0003c00000 */
[----:B------:R-:W-:Y:S01]  /*18b40*/  MOV R13, R11 ;  /* 0x0000000b000d7202 */ /* 0x000fe20000000f00 */
[----:B------:R-:W-:Y:S05]  /*18b50*/  BRA `(.L_x_413) ;  /* 0xffffccc000007947 */ /* 0x000fea000383ffff */
.L_x_343:
[----:B------:R-:W-:Y:S01]  /*18b60*/  IMAD.MOV.U32 R12, RZ, RZ, R21 ;  /* 0x000000ffff0c7224 */ /* 0x000fe200078e0015 */
[----:B------:R-:W-:Y:S01]  /*18b70*/  MOV R11, 0x2 ;  /* 0x00000002000b7802 */ /* 0x000fe20000000f00 */
[----:B--2---:R-:W-:Y:S01]  /*18b80*/  IMAD.MOV.U32 R3, RZ, RZ, 0x1c1f ;  /* 0x00001c1fff037424 */ /* 0x004fe200078e00ff */
[----:B----4-:R-:W-:Y:S02]  /*18b90*/  MOV R2, 0x18bb0 ;  /* 0x00018bb000027802 */ /* 0x010fe40000000f00 */
[----:B-1-3--:R-:W-:Y:S05]  /*18ba0*/  CALL.REL.NOINC `($__internal_5_$__cuda_sm70_shflsync_idx_p) ;  /* 0x00000e4000007944 */ /* 0x00afea0003c00000 */
[----:B------:R-:W-:Y:S01]  /*18bb0*/  MOV R2, R11 ;  /* 0x0000000b00027202 */ /* 0x000fe20000000f00 */
[----:B------:R-:W-:Y:S05]  /*18bc0*/  BRA `(.L_x_414) ;  /* 0xffffcc7000007947 */ /* 0x000fea000383ffff */
.L_x_346:
[----:B------:R-:W-:Y:S01]  /*18bd0*/  IMAD.MOV.U32 R12, RZ, RZ, R20 ;  /* 0x000000ffff0c7224 */ /* 0x000fe200078e0014 */
[----:B------:R-:W-:Y:S01]  /*18be0*/  MOV R11, 0x3 ;  /* 0x00000003000b7802 */ /* 0x000fe20000000f00 */
[----:B-1----:R-:W-:Y:S01]  /*18bf0*/  IMAD.MOV.U32 R3, RZ, RZ, 0x1c1f ;  /* 0x00001c1fff037424 */ /* 0x002fe200078e00ff */
[----:B----4-:R-:W-:-:S02]  /*18c00*/  MOV R2, 0x18c20 ;  /* 0x00018c2000027802 */ /* 0x010fc40000000f00 */
[----:B--23--:R-:W-:Y:S05]  /*18c10*/  CALL.REL.NOINC `($__internal_5_$__cuda_sm70_shflsync_idx_p) ;  /* 0x00000dd000007944 */ /* 0x00cfea0003c00000 */
        /* <DEDUP_REMOVED lines=8> */
.L_x_350:
[----:B------:R-:W-:Y:S01]  /*18ca0*/  IMAD.MOV.U32 R12, RZ, RZ, R6 ;  /* 0x000000ffff0c7224 */ /* 0x000fe200078e0006 */
[----:B------:R-:W-:Y:S01]  /*18cb0*/  MOV R11, RZ ;  /* 0x000000ff000b7202 */ /* 0x000fe20000000f00 */
[----:B------:R-:W-:Y:S01]  /*18cc0*/  IMAD.MOV.U32 R3, RZ, RZ, 0x181f ;  /* 0x0000181fff037424 */ /* 0x000fe200078e00ff */
[----:B------:R-:W-:Y:S02]  /*18cd0*/  MOV R2, 0x18cf0 ;  /* 0x00018cf000027802 */ /* 0x000fe40000000f00 */
[----:B------:R-:W-:Y:S05]  /*18ce0*/  CALL.REL.NOINC `($__internal_5_$__cuda_sm70_shflsync_idx_p) ;  /* 0x00000d0000007944 */ /* 0x000fea0003c00000 */
[----:B------:R-:W-:Y:S01]  /*18cf0*/  MOV R8, R11 ;  /* 0x0000000b00087202 */ /* 0x000fe20000000f00 */
[----:B------:R-:W-:Y:S05]  /*18d00*/  BRA `(.L_x_416) ;  /* 0xffffd77000007947 */ /* 0x000fea000383ffff */
.L_x_351:
[----:B------:R-:W-:Y:S01]  /*18d10*/  IMAD.MOV.U32 R12, RZ, RZ, R7 ;  /* 0x000000ffff0c7224 */ /* 0x000fe200078e0007 */
[----:B------:R-:W-:Y:S01]  /*18d20*/  MOV R11, RZ ;  /* 0x000000ff000b7202 */ /* 0x000fe20000000f00 */
[----:B------:R-:W-:Y:S01]  /*18d30*/  IMAD.MOV.U32 R3, RZ, RZ, 0x181f ;  /* 0x0000181fff037424 */ /* 0x000fe200078e00ff */
[----:B------:R-:W-:Y:S02]  /*18d40*/  MOV R2, 0x18d60 ;  /* 0x00018d6000027802 */ /* 0x000fe40000000f00 */
[----:B-12---:R-:W-:Y:S05]  /*18d50*/  CALL.REL.NOINC `($__internal_5_$__cuda_sm70_shflsync_idx_p) ;  /* 0x00000c9000007944 */ /* 0x006fea0003c00000 */
[----:B------:R-:W-:Y:S01]  /*18d60*/  MOV R2, R11 ;  /* 0x0000000b00027202 */ /* 0x000fe20000000f00 */
[----:B------:R-:W-:Y:S05]  /*18d70*/  BRA `(.L_x_417) ;  /* 0xffffd72000007947 */ /* 0x000fea000383ffff */
.L_x_352:
[----:B------:R-:W-:Y:S01]  /*18d80*/  IMAD.MOV.U32 R12, RZ, RZ, R6 ;  /* 0x000000ffff0c7224 */ /* 0x000fe200078e0006 */
[----:B------:R-:W-:Y:S01]  /*18d90*/  MOV R11, 0x1 ;  /* 0x00000001000b7802 */ /* 0x000fe20000000f00 */
[----:B--2---:R-:W-:Y:S01]  /*18da0*/  IMAD.MOV.U32 R3, RZ, RZ, 0x181f ;  /* 0x0000181fff037424 */ /* 0x004fe200078e00ff */
[----:B------:R-:W-:-:S02]  /*18db0*/  MOV R2, 0x18dd0 ;  /* 0x00018dd000027802 */ /* 0x000fc40000000f00 */
        /* <DEDUP_REMOVED lines=9> */
.L_x_353:
[----:B------:R-:W-:Y:S01]  /*18e50*/  IMAD.MOV.U32 R12, RZ, RZ, R6 ;  /* 0x000000ffff0c7224 */ /* 0x000fe200078e0006 */
[----:B------:R-:W-:Y:S01]  /*18e60*/  MOV R11, 0x2 ;  /* 0x00000002000b7802 */ /* 0x000fe20000000f00 */
[----:B-1----:R-:W-:Y:S01]  /*18e70*/  IMAD.MOV.U32 R3, RZ, RZ, 0x181f ;  /* 0x0000181fff037424 */ /* 0x002fe200078e00ff */
[----:B------:R-:W-:Y:S02]  /*18e80*/  MOV R2, 0x18ea0 ;  /* 0x00018ea000027802 */ /* 0x000fe40000000f00 */
[----:B---34-:R-:W-:Y:S05]  /*18e90*/  CALL.REL.NOINC `($__internal_5_$__cuda_sm70_shflsync_idx_p) ;  /* 0x00000b5000007944 */ /* 0x018fea0003c00000 */
[----:B------:R-:W-:Y:S01]  /*18ea0*/  MOV R8, R11 ;  /* 0x0000000b00087202 */ /* 0x000fe20000000f00 */
[----:B------:R-:W-:Y:S05]  /*18eb0*/  BRA `(.L_x_419) ;  /* 0xffffd6d000007947 */ /* 0x000fea000383ffff */
.L_x_354:
[----:B------:R-:W-:Y:S01]  /*18ec0*/  IMAD.MOV.U32 R12, RZ, RZ, R7 ;  /* 0x000000ffff0c7224 */ /* 0x000fe200078e0007 */
[----:B------:R-:W-:Y:S01]  /*18ed0*/  MOV R11, 0x2 ;  /* 0x00000002000b7802 */ /* 0x000fe20000000f00 */
[----:B-1----:R-:W-:Y:S01]  /*18ee0*/  IMAD.MOV.U32 R3, RZ, RZ, 0x181f ;  /* 0x0000181fff037424 */ /* 0x002fe200078e00ff */
[----:B------:R-:W-:Y:S02]  /*18ef0*/  MOV R2, 0x18f10 ;  /* 0x00018f1000027802 */ /* 0x000fe40000000f00 */
[----:B--234-:R-:W-:Y:S05]  /*18f00*/  CALL.REL.NOINC `($__internal_5_$__cuda_sm70_shflsync_idx_p) ;  /* 0x00000ae000007944 */ /* 0x01cfea0003c00000 */
[----:B------:R-:W-:Y:S01]  /*18f10*/  MOV R2, R11 ;  /* 0x0000000b00027202 */ /* 0x000fe20000000f00 */
[----:B------:R-:W-:Y:S05]  /*18f20*/  BRA `(.L_x_420) ;  /* 0xffffd68000007947 */ /* 0x000fea000383ffff */
.L_x_355:
        /* <DEDUP_REMOVED lines=13> */
.L_x_356:
[----:B------:R-:W-:Y:S01]  /*19000*/  IMAD.MOV.U32 R12, RZ, RZ, R6 ;  /* 0x000000ffff0c7224 */ /* 0x000fe200078e0006 */
[----:B------:R-:W-:Y:S01]  /*19010*/  MOV R11, 0x4 ;  /* 0x00000004000b7802 */ /* 0x000fe20000000f00 */
[----:B--2---:R-:W-:Y:S01]  /*19020*/  IMAD.MOV.U32 R3, RZ, RZ, 0x181f ;  /* 0x0000181fff037424 */ /* 0x004fe200078e00ff */
[----:B------:R-:W-:Y:S02]  /*19030*/  MOV R2, 0x19050 ;  /* 0x0001905000027802 */ /* 0x000fe40000000f00 */
[----:B-1-34-:R-:W-:Y:S05]  /*19040*/  CALL.REL.NOINC `($__internal_5_$__cuda_sm70_shflsync_idx_p) ;  /* 0x000009a000007944 */ /* 0x01afea0003c00000 */
[----:B------:R-:W-:Y:S01]  /*19050*/  MOV R8, R11 ;  /* 0x0000000b00087202 */ /* 0x000fe20000000f00 */
[----:B------:R-:W-:Y:S05]  /*19060*/  BRA `(.L_x_422) ;  /* 0xffffd63000007947 */ /* 0x000fea000383ffff */
.L_x_357:
[----:B------:R-:W-:Y:S01]  /*19070*/  IMAD.MOV.U32 R12, RZ, RZ, R7 ;  /* 0x000000ffff0c7224 */ /* 0x000fe200078e0007 */
[----:B------:R-:W-:Y:S01]  /*19080*/  MOV R11, 0x4 ;  /* 0x00000004000b7802 */ /* 0x000fe20000000f00 */
[----:B--2---:R-:W-:Y:S01]  /*19090*/  IMAD.MOV.U32 R3, RZ, RZ, 0x181f ;  /* 0x0000181fff037424 */ /* 0x004fe200078e00ff */
[----:B------:R-:W-:Y:S02]  /*190a0*/  MOV R2, 0x190c0 ;  /* 0x000190c000027802 */ /* 0x000fe40000000f00 */
[----:B-1-34-:R-:W-:Y:S05]  /*190b0*/  CALL.REL.NOINC `($__internal_5_$__cuda_sm70_shflsync_idx_p) ;  /* 0x0000093000007944 */ /* 0x01afea0003c00000 */
[----:B------:R-:W-:Y:S01]  /*190c0*/  MOV R2, R11 ;  /* 0x0000000b00027202 */ /* 0x000fe20000000f00 */
[----:B------:R-:W-:Y:S05]  /*190d0*/  BRA `(.L_x_423) ;  /* 0xffffd5e000007947 */ /* 0x000fea000383ffff */
.L_x_358:
[----:B------:R-:W-:Y:S01]  /*190e0*/  IMAD.MOV.U32 R12, RZ, RZ, R6 ;  /* 0x000000ffff0c7224 */ /* 0x000fe200078e0006 */
[----:B------:R-:W-:Y:S01]  /*190f0*/  MOV R11, 0x5 ;  /* 0x00000005000b7802 */ /* 0x000fe20000000f00 */
[----:B-1----:R-:W-:Y:S01]  /*19100*/  IMAD.MOV.U32 R3, RZ, RZ, 0x181f ;  /* 0x0000181fff037424 */ /* 0x002fe200078e00ff */
[----:B------:R-:W-:-:S02]  /*19110*/  MOV R2, 0x19130 ;  /* 0x0001913000027802 */ /* 0x000fc40000000f00 */
[----:B--234-:R-:W-:Y:S05]  /*19120*/  CALL.REL.NOINC `($__internal_5_$__cuda_sm70_shflsync_idx_p) ;  /* 0x000008c000007944 */ /* 0x01cfea0003c00000 */
        /* <DEDUP_REMOVED lines=8> */
.L_x_359:
[----:B------:R-:W-:Y:S01]  /*191b0*/  IMAD.MOV.U32 R12, RZ, RZ, R6 ;  /* 0x000000ffff0c7224 */ /* 0x000fe200078e0006 */
[----:B------:R-:W-:Y:S01]  /*191c0*/  MOV R11, 0x6 ;  /* 0x00000006000b7802 */ /* 0x000fe20000000f00 */
[----:B--2---:R-:W-:Y:S01]  /*191d0*/  IMAD.MOV.U32 R3, RZ, RZ, 0x181f ;  /* 0x0000181fff037424 */ /* 0x004fe200078e00ff */
[----:B------:R-:W-:Y:S02]  /*191e0*/  MOV R2, 0x19200 ;  /* 0x0001920000027802 */ /* 0x000fe40000000f00 */
[----:B-1--4-:R-:W-:Y:S05]  /*191f0*/  CALL.REL.NOINC `($__internal_5_$__cuda_sm70_shflsync_idx_p) ;  /* 0x000007f000007944 */ /* 0x012fea0003c00000 */
[----:B------:R-:W-:Y:S01]  /*19200*/  MOV R8, R11 ;  /* 0x0000000b00087202 */ /* 0x000fe20000000f00 */
[----:B------:R-:W-:Y:S05]  /*19210*/  BRA `(.L_x_425) ;  /* 0xffffd59000007947 */ /* 0x000fea000383ffff */
.L_x_360:
[----:B------:R-:W-:Y:S01]  /*19220*/  IMAD.MOV.U32 R12, RZ, RZ, R7 ;  /* 0x000000ffff0c7224 */ /* 0x000fe200078e0007 */
[----:B------:R-:W-:Y:S01]  /*19230*/  MOV R11, 0x6 ;  /* 0x00000006000b7802 */ /* 0x000fe20000000f00 */
[----:B--2---:R-:W-:Y:S01]  /*19240*/  IMAD.MOV.U32 R3, RZ, RZ, 0x181f ;  /* 0x0000181fff037424 */ /* 0x004fe200078e00ff */
[----:B------:R-:W-:Y:S02]  /*19250*/  MOV R2, 0x19270 ;  /* 0x0001927000027802 */ /* 0x000fe40000000f00 */
[----:B-1-34-:R-:W-:Y:S05]  /*19260*/  CALL.REL.NOINC `($__internal_5_$__cuda_sm70_shflsync_idx_p) ;  /* 0x0000078000007944 */ /* 0x01afea0003c00000 */
[----:B------:R-:W-:Y:S01]  /*19270*/  MOV R2, R11 ;  /* 0x0000000b00027202 */ /* 0x000fe20000000f00 */
[----:B------:R-:W-:Y:S05]  /*19280*/  BRA `(.L_x_426) ;  /* 0xffffd54000007947 */ /* 0x000fea000383ffff */
.L_x_361:
[----:B------:R-:W-:Y:S01]  /*19290*/  IMAD.MOV.U32 R12, RZ, RZ, R6 ;  /* 0x000000ffff0c7224 */ /* 0x000fe200078e0006 */
[----:B------:R-:W-:Y:S01]  /*192a0*/  MOV R11, 0x7 ;  /* 0x00000007000b7802 */ /* 0x000fe20000000f00 */
[----:B-1----:R-:W-:Y:S01]  /*192b0*/  IMAD.MOV.U32 R3, RZ, RZ, 0x181f ;  /* 0x0000181fff037424 */ /* 0x002fe200078e00ff */
[----:B------:R-:W-:-:S02]  /*192c0*/  MOV R2, 0x192e0 ;  /* 0x000192e000027802 */ /* 0x000fc40000000f00 */
[----:B--2-4-:R-:W-:Y:S05]  /*192d0*/  CALL.REL.NOINC `($__internal_5_$__cuda_sm70_shflsync_idx_p) ;  /* 0x0000071000007944 */ /* 0x014fea0003c00000 */
        /* <DEDUP_REMOVED lines=8> */
.L_x_363:
[----:B------:R-:W-:Y:S01]  /*19360*/  IMAD.MOV.U32 R12, RZ, RZ, R49 ;  /* 0x000000ffff0c7224 */ /* 0x000fe200078e0031 */
[----:B------:R-:W-:Y:S01]  /*19370*/  MOV R11, RZ ;  /* 0x000000ff000b7202 */ /* 0x000fe20000000f00 */
[----:B----4-:R-:W-:Y:S01]  /*19380*/  IMAD.MOV.U32 R3, RZ, RZ, 0x1f ;  /* 0x0000001fff037424 */ /* 0x010fe200078e00ff */
[----:B------:R-:W-:Y:S02]  /*19390*/  MOV R2, 0x193b0 ;  /* 0x000193b000027802 */ /* 0x000fe40000000f00 */
[----:B------:R-:W-:Y:S05]  /*193a0*/  CALL.REL.NOINC `($__internal_5_$__cuda_sm70_shflsync_idx_p) ;  /* 0x0000064000007944 */ /* 0x000fea0003c00000 */
[----:B------:R-:W-:Y:S01]  /*193b0*/  MOV R9, R11 ;  /* 0x0000000b00097202 */ /* 0x000fe20000000f00 */
[----:B------:R-:W-:Y:S05]  /*193c0*/  BRA `(.L_x_428) ;  /* 0xffffd5d000007947 */ /* 0x000fea000383ffff */
.L_x_364:
[----:B------:R-:W-:Y:S01]  /*193d0*/  IMAD.MOV.U32 R12, RZ, RZ, R49 ;  /* 0x000000ffff0c7224 */ /* 0x000fe200078e0031 */
[----:B------:R-:W-:Y:S01]  /*193e0*/  MOV R11, 0x1 ;  /* 0x00000001000b7802 */ /* 0x000fe20000000f00 */
[----:B----4-:R-:W-:Y:S01]  /*193f0*/  IMAD.MOV.U32 R3, RZ, RZ, 0x1f ;  /* 0x0000001fff037424 */ /* 0x010fe200078e00ff */
[----:B------:R-:W-:Y:S02]  /*19400*/  MOV R2, 0x19420 ;  /* 0x0001942000027802 */ /* 0x000fe40000000f00 */
[----:B-12---:R-:W-:Y:S05]  /*19410*/  CALL.REL.NOINC `($__internal_5_$__cuda_sm70_shflsync_idx_p) ;  /* 0x000005d000007944 */ /* 0x006fea0003c00000 */
[----:B------:R-:W-:Y:S01]  /*19420*/  MOV R8, R11 ;  /* 0x0000000b00087202 */ /* 0x000fe20000000f00 */
[----:B------:R-:W-:Y:S05]  /*19430*/  BRA `(.L_x_429) ;  /* 0xffffd58000007947 */ /* 0x000fea000383ffff */
.L_x_365:
[----:B------:R-:W-:Y:S02]  /*19440*/  MOV R2, 0x1 ;  /* 0x0000000100027802 */ /* 0x000fe40000000f00 */
[----:B------:R-:W-:-:S02]  /*19450*/  MOV R3, 0x19470 ;  /* 0x0001947000037802 */ /* 0x000fc40000000f00 */
[----:B-123--:R-:W-:Y:S05]  /*19460*/  CALL.REL.NOINC `($__internal_6_$__cuda_sm70_shflsync_up_p) ;  /* 0x000005d000007944 */ /* 0x00efea0003c00000 */
[----:B------:R-:W-:Y:S05]  /*19470*/  BRA `(.L_x_430) ;  /* 0xffffd67000007947 */ /* 0x000fea000383ffff */
.L_x_366:
[----:B------:R-:W-:Y:S02]  /*19480*/  MOV R2, 0x2 ;  /* 0x0000000200027802 */ /* 0x000fe40000000f00 */
[----:B------:R-:W-:-:S02]  /*19490*/  MOV R3, 0x194b0 ;  /* 0x000194b000037802 */ /* 0x000fc40000000f00 */
[----:B-12---:R-:W-:Y:S05]  /*194a0*/  CALL.REL.NOINC `($__internal_6_$__cuda_sm70_shflsync_up_p) ;  /* 0x0000059000007944 */ /* 0x006fea0003c00000 */
        /* <DEDUP_REMOVED lines=24> */
.L_x_370:
[----:B------:R-:W-:Y:S02]  /*19630*/  MOV R2, 0x1 ;  /* 0x0000000100027802 */ /* 0x000fe40000000f00 */
[----:B------:R-:W-:Y:S02]  /*19640*/  MOV R3, 0x19660 ;  /* 0x0001966000037802 */ /* 0x000fe40000000f00 */
[----:B------:R-:W-:Y:S05]  /*19650*/  CALL.REL.NOINC `($__internal_6_$__cuda_sm70_shflsync_up_p) ;  /* 0x000003e000007944 */ /* 0x000fea0003c00000 */
[----:B------:R-:W-:Y:S01]  /*19660*/  MOV R2, R4 ;  /* 0x0000000400027202 */ /* 0x000fe20000000f00 */
[----:B------:R-:W-:Y:S05]  /*19670*/  BRA `(.L_x_432) ;  /* 0xffffd6d000007947 */ /* 0x000fea000383ffff */
.L_x_371:
        /* <DEDUP_REMOVED lines=27> */
.L_x_373:
[----:B------:R-:W-:Y:S02]  /*19830*/  SEL R0, RZ, 0x1, P0 ;  /* 0x00000001ff007807 */ /* 0x000fe40000000000 */
[----:B------:R-:W-:Y:S02]  /*19840*/  MOV R2, 0x19860 ;  /* 0x0001986000027802 */ /* 0x000fe40000000f00 */
[----:B---3--:R-:W-:Y:S05]  /*19850*/  CALL.REL.NOINC `($__internal_7_$__cuda_sm70_votesync_ballot) ;  /* 0x0000025000007944 */ /* 0x008fea0003c00000 */
[----:B------:R-:W-:Y:S05]  /*19860*/  BRA `(.L_x_434) ;  /* 0xffffd67000007947 */ /* 0x000fea000383ffff */
.L_x_374:
[----:B------:R-:W-:Y:S01]  /*19870*/  IMAD.MOV.U32 R12, RZ, RZ, R6 ;  /* 0x000000ffff0c7224 */ /* 0x000fe200078e0006 */
[----:B--2---:R-:W-:Y:S01]  /*19880*/  MOV R11, R13 ;  /* 0x0000000d000b7202 */ /* 0x004fe20000000f00 */
[----:B------:R-:W-:Y:S01]  /*19890*/  IMAD.MOV.U32 R3, RZ, RZ, 0x1f ;  /* 0x0000001fff037424 */ /* 0x000fe200078e00ff */
[----:B------:R-:W-:Y:S02]  /*198a0*/  MOV R2, 0x198c0 ;  /* 0x000198c000027802 */ /* 0x000fe40000000f00 */
[----:B-1-3--:R-:W-:Y:S05]  /*198b0*/  CALL.REL.NOINC `($__internal_5_$__cuda_sm70_shflsync_idx_p) ;  /* 0x0000013000007944 */ /* 0x00afea0003c00000 */
[----:B------:R-:W-:Y:S01]  /*198c0*/  IMAD.MOV.U32 R8, RZ, RZ, R11 ;  /* 0x000000ffff087224 */ /* 0x000fe200078e000b */
[----:B------:R-:W-:Y:S01]  /*198d0*/  MOV R11, R13 ;  /* 0x0000000d000b7202 */ /* 0x000fe20000000f00 */
[----:B------:R-:W-:Y:S01]  /*198e0*/  IMAD.MOV.U32 R12, RZ, RZ, R7 ;  /* 0x000000ffff0c7224 */ /* 0x000fe200078e0007 */
[----:B------:R-:W-:Y:S02]  /*198f0*/  MOV R3, 0x1f ;  /* 0x0000001f00037802 */ /* 0x000fe40000000f00 */
[----:B------:R-:W-:-:S02]  /*19900*/  MOV R2, 0x19920 ;  /* 0x0001992000027802 */ /* 0x000fc40000000f00 */
[----:B------:R-:W-:Y:S05]  /*19910*/  CALL.REL.NOINC `($__internal_5_$__cuda_sm70_shflsync_idx_p) ;  /* 0x000000d000007944 */ /* 0x000fea0003c00000 */
[----:B------:R-:W-:Y:S01]  /*19920*/  MOV R7, R11 ;  /* 0x0000000b00077202 */ /* 0x000fe20000000f00 */
[----:B------:R-:W-:Y:S05]  /*19930*/  BRA `(.L_x_435) ;  /* 0xffffd5e000007947 */ /* 0x000fea000383ffff */
.L_x_377:
[----:B------:R-:W-:Y:S01]  /*19940*/  IMAD.MOV.U32 R12, RZ, RZ, R4 ;  /* 0x000000ffff0c7224 */ /* 0x000fe200078e0004 */
[----:B------:R-:W-:-:S02]  /*19950*/  MOV R3, 0x1f ;  /* 0x0000001f00037802 */ /* 0x000fc40000000f00 */
[----:B------:R-:W-:Y:S02]  /*19960*/  MOV R2, 0x19980 ;  /* 0x0001998000027802 */ /* 0x000fe40000000f00 */
[----:B-1234-:R-:W-:Y:S05]  /*19970*/  CALL.REL.NOINC `($__internal_5_$__cuda_sm70_shflsync_idx_p) ;  /* 0x0000007000007944 */ /* 0x01efea0003c00000 */
[----:B------:R-:W-:Y:S01]  /*19980*/  MOV R14, R11 ;  /* 0x0000000b000e7202 */ /* 0x000fe20000000f00 */
[----:B------:R-:W-:Y:S05]  /*19990*/  BRA `(.L_x_376) ;  /* 0xffffd5e000007947 */ /* 0x000fea000383ffff */
        .weak           $__internal_4_$__cuda_sm70_shflsync_bfly_p
        .type           $__internal_4_$__cuda_sm70_shflsync_bfly_p,@function
        .size           $__internal_4_$__cuda_sm70_shflsync_bfly_p,($__internal_5_$__cuda_sm70_shflsync_idx_p - $__internal_4_$__cuda_sm70_shflsync_bfly_p)
$__internal_4_$__cuda_sm70_shflsync_bfly_p:
[----:B------:R-:W-:Y:S04]  /*199a0*/  WARPSYNC R10 ;  /* 0x0000000a00007348 */ /* 0x000fe80003800000 */
[----:B------:R1:W2:Y:S01]  /*199b0*/  SHFL.BFLY PT, R0, R0, R8, R11 ;  /* 0x0c00000800007389 */ /* 0x0002a200000e000b */
[----:B------:R-:W-:Y:S02]  /*199c0*/  MOV R9, 0x0 ;  /* 0x0000000000097802 */ /* 0x000fe40000000f00 */
[----:B-1----:R-:W-:-:S04]  /*199d0*/  MOV R8, R4 ;  /* 0x0000000400087202 */ /* 0x002fc80000000f00 */
[----:B--2---:R-:W-:Y:S05]  /*199e0*/  RET.REL.NODEC R8 `(_ZN7cutlass13device_kernelIN5flash19enable_sm80_to_sm89INS1_16FlashAttnFwdSm80INS1_25CollectiveMainloopFwdSm80ILi4ELi1ELb0EN4cute5tupleIJNS5_1CILi128EEENS7_ILi80EEENS7_ILi64EEEEEELi64ENS_6half_tEfNS_4arch4Sm80ELb0ELb0ELb1ELb1ELb0ELb1ELb1ELb1EEENS1_21CollectiveEpilogueFwdINS6_IJS8_SA_S9_EEENS6_IJNS7_ILi1EEESI_SI_EEESC_SE_Li128ELb1ELb1ELb1ELb0EEENS1_36VarlenDynamicPersistentTileSchedulerILi128ELi80ELi128ELi128ELb1ELb1ELb0ELb0ELb1ELb1EEEEEEEEEvNT_6ParamsE) ;  /* 0xfffe661008007950 */ /* 0x004fea0003c3ffff */
        .weak           $__internal_5_$__cuda_sm70_shflsync_idx_p
        .type           $__internal_5_$__cuda_sm70_shflsync_idx_p,@function
        .size           $__internal_5_$__cuda_sm70_shflsync_idx_p,($__internal_6_$__cuda_sm70_shflsync_up_p - $__internal_5_$__cuda_sm70_shflsync_idx_p)
$__internal_5_$__cuda_sm70_shflsync_idx_p:
[----:B------:R-:W-:-:S04]  /*199f0*/  MOV R48, 0xffffffff ;  /* 0xffffffff00307802 */ /* 0x000fc80000000f00 */
[----:B------:R-:W-:Y:S04]  /*19a00*/  WARPSYNC R48 ;  /* 0x0000003000007348 */ /* 0x000fe80003800000 */
[----:B------:R1:W2:Y:S02]  /*19a10*/  SHFL.IDX PT, R11, R12, R11, R3 ;  /* 0x0000000b0c0b7389 */ /* 0x0002a400000e0003 */
[----:B-1----:R-:W-:-:S04]  /*19a20*/  MOV R3, 0x0 ;  /* 0x0000000000037802 */ /* 0x002fc80000000f00 */
[----:B--2---:R-:W-:Y:S05]  /*19a30*/  RET.REL.NODEC R2 `(_ZN7cutlass13device_kernelIN5flash19enable_sm80_to_sm89INS1_16FlashAttnFwdSm80INS1_25CollectiveMainloopFwdSm80ILi4ELi1ELb0EN4cute5tupleIJNS5_1CILi128EEENS7_ILi80EEENS7_ILi64EEEEEELi64ENS_6half_tEfNS_4arch4Sm80ELb0ELb0ELb1ELb1ELb0ELb1ELb1ELb1EEENS1_21CollectiveEpilogueFwdINS6_IJS8_SA_S9_EEENS6_IJNS7_ILi1EEESI_SI_EEESC_SE_Li128ELb1ELb1ELb1ELb0EEENS1_36VarlenDynamicPersistentTileSchedulerILi128ELi80ELi128ELi128ELb1ELb1ELb0ELb0ELb1ELb1EEEEEEEEEvNT_6ParamsE) ;  /* 0xfffe65c002007950 */ /* 0x004fea0003c3ffff */
        .weak           $__internal_6_$__cuda_sm70_shflsync_up_p
        .type           $__internal_6_$__cuda_sm70_shflsync_up_p,@function
        .size           $__internal_6_$__cuda_sm70_shflsync_up_p,($__internal_7_$__cuda_sm70_votesync_ballot - $__internal_6_$__cuda_sm70_shflsync_up_p)
$__internal_6_$__cuda_sm70_shflsync_up_p:
[----:B------:R-:W-:Y:S02]  /*19a40*/  IMAD.MOV.U32 R4, RZ, RZ, RZ ;  /* 0x000000ffff047224 */ /* 0x000fe400078e00ff */
[----:B------:R-:W-:-:S04]  /*19a50*/  IMAD.MOV.U32 R10, RZ, RZ, -0x1 ;  /* 0xffffffffff0a7424 */ /* 0x000fc800078e00ff */
[----:B------:R-:W-:Y:S04]  /*19a60*/  WARPSYNC R10 ;  /* 0x0000000a00007348 */ /* 0x000fe80003800000 */
[----:B------:R1:W2:Y:S02]  /*19a70*/  SHFL.UP PT, R4, R0, R2, R4 ;  /* 0x0400000200047389 */ /* 0x0002a400000e0004 */
[----:B-1----:R-:W-:Y:S02]  /*19a80*/  MOV R2, R3 ;  /* 0x0000000300027202 */ /* 0x002fe40000000f00 */
[----:B------:R-:W-:-:S04]  /*19a90*/  MOV R3, 0x0 ;  /* 0x0000000000037802 */ /* 0x000fc80000000f00 */
[----:B--2---:R-:W-:Y:S05]  /*19aa0*/  RET.REL.NODEC R2 `(_ZN7cutlass13device_kernelIN5flash19enable_sm80_to_sm89INS1_16FlashAttnFwdSm80INS1_25CollectiveMainloopFwdSm80ILi4ELi1ELb0EN4cute5tupleIJNS5_1CILi128EEENS7_ILi80EEENS7_ILi64EEEEEELi64ENS_6half_tEfNS_4arch4Sm80ELb0ELb0ELb1ELb1ELb0ELb1ELb1ELb1EEENS1_21CollectiveEpilogueFwdINS6_IJS8_SA_S9_EEENS6_IJNS7_ILi1EEESI_SI_EEESC_SE_Li128ELb1ELb1ELb1ELb0EEENS1_36VarlenDynamicPersistentTileSchedulerILi128ELi80ELi128ELi128ELb1ELb1ELb0ELb0ELb1ELb1EEEEEEEEEvNT_6ParamsE) ;  /* 0xfffe655002007950 */ /* 0x004fea0003c3ffff */
        .weak           $__internal_7_$__cuda_sm70_votesync_ballot
        .type           $__internal_7_$__cuda_sm70_votesync_ballot,@function
        .size           $__internal_7_$__cuda_sm70_votesync_ballot,(.L_x_3234 - $__internal_7_$__cuda_sm70_votesync_ballot)
$__internal_7_$__cuda_sm70_votesync_ballot:
[----:B------:R-:W-:Y:S01]  /*19ab0*/  ISETP.NE.U32.AND P0, PT, R0, 0x1, PT ;  /* 0x000000010000780c */ /* 0x000fe20003f05070 */
[----:B------:R-:W-:-:S04]  /*19ac0*/  IMAD.MOV.U32 R3, RZ, RZ, -0x1 ;  /* 0xffffffffff037424 */ /* 0x000fc800078e00ff */
[----:B------:R-:W-:Y:S08]  /*19ad0*/  WARPSYNC R3 ;  /* 0x0000000300007348 */ /* 0x000ff00003800000 */
[----:B------:R-:W-:-:S04]  /*19ae0*/  VOTE.ANY R0, PT, !P0 ;  /* 0x0000000000007806 */ /* 0x000fc800040e0100 */
[----:B------:R-:W-:Y:S01]  /*19af0*/  LOP3.LUT R0, R0, R3, RZ, 0xc0, !PT ;  /* 0x0000000300007212 */ /* 0x000fe200078ec0ff */
[----:B------:R-:W-:-:S04]  /*19b00*/  IMAD.MOV.U32 R3, RZ, RZ, 0x0 ;  /* 0x00000000ff037424 */ /* 0x000fc800078e00ff */
[----:B------:R-:W-:Y:S05]  /*19b10*/  RET.REL.NODEC R2 `(_ZN7cutlass13device_kernelIN5flash19enable_sm80_to_sm89INS1_16FlashAttnFwdSm80INS1_25CollectiveMainloopFwdSm80ILi4ELi1ELb0EN4cute5tupleIJNS5_1CILi128EEENS7_ILi80EEENS7_ILi64EEEEEELi64ENS_6half_tEfNS_4arch4Sm80ELb0ELb0ELb1ELb1ELb0ELb1ELb1ELb1EEENS1_21CollectiveEpilogueFwdINS6_IJS8_SA_S9_EEENS6_IJNS7_ILi1EEESI_SI_EEESC_SE_Li128ELb1ELb1ELb1ELb0EEENS1_36VarlenDynamicPersistentTileSchedulerILi128ELi80ELi128ELi128ELb1ELb1ELb0ELb0ELb1ELb1EEEEEEEEEvNT_6ParamsE) ;  /* 0xfffe64e002007950 */ /* 0x000fea0003c3ffff */
.L_x_436:
        /* <DEDUP_REMOVED lines=14> */
.L_x_3234:


//--------------------- .text._ZN7cutlass13device_kernelIN5flash19enable_sm80_to_sm89INS1_16FlashAttnFwdSm80INS1_25CollectiveMainloopFwdSm80ILi4ELi1ELb0EN4cute5tupleIJNS5_1CILi128EEENS7_ILi96EEENS7_ILi64EEEEEELi64ENS_6half_tEfNS_4arch4Sm80ELb0ELb1ELb1ELb0ELb0ELb0ELb1ELb1EEENS1_21CollectiveEpilogueFwdINS6_IJS8_SA_S9_EEENS6_IJNS7_ILi1EEESI_SI_EEESC_SE_Li128ELb0ELb1ELb1ELb0EEENS1_19SingleTileSchedulerILb0ELb1ELb1ELi128EEEEEEEEEvNT_6ParamsE --------------------------
	.section	.text._ZN7cutlass13device_kernelIN5flash19enable_sm80_to_sm89INS1_16FlashAttnFwdSm80INS1_25CollectiveMainloopFwdSm80ILi4ELi1ELb0EN4cute5tupleIJNS5_1CILi128EEENS7_ILi96EEENS7_ILi64EEEEEELi64ENS_6half_tEfNS_4arch4Sm80ELb0ELb1ELb1ELb0ELb0ELb0ELb1ELb1EEENS1_21CollectiveEpilogueFwdINS6_IJS8_SA_S9_EEENS6_IJNS7_ILi1EEESI_SI_EEESC_SE_Li128ELb0ELb1ELb1ELb0EEENS1_19SingleTileSchedulerILb0ELb1ELb1ELi128EEEEEEEEEvNT_6ParamsE,"ax",@progbits
	.sectioninfo	@"SHI_REGISTERS=255"
	.align	128
.text._ZN7cutlass13device_kernelIN5flash19enable_sm80_to_sm89INS1_16FlashAttnFwdSm80INS1_25CollectiveMainloopFwdSm80ILi4ELi1ELb0EN4cute5tupleIJNS5_1CILi128EEENS7_ILi96EEENS7_ILi64EEEEEELi64ENS_6half_tEfNS_4arch4Sm80ELb0ELb1ELb1ELb0ELb0ELb0ELb1ELb1EEENS1_21CollectiveEpilogueFwdINS6_IJS8_SA_S9_EEENS6_IJNS7_ILi1EEESI_SI_EEESC_SE_Li128ELb0ELb1ELb1ELb0EEENS1_19SingleTileSchedulerILb0ELb1ELb1ELi128EEEEEEEEEvNT_6ParamsE:
        .type           _ZN7cutlass13device_kernelIN5flash19enable_sm80_to_sm89INS1_16FlashAttnFwdSm80INS1_25CollectiveMainloopFwdSm80ILi4ELi1ELb0EN4cute5tupleIJNS5_1CILi128EEENS7_ILi96EEENS7_ILi64EEEEEELi64ENS_6half_tEfNS_4arch4Sm80ELb0ELb1ELb1ELb0ELb0ELb0ELb1ELb1EEENS1_21CollectiveEpilogueFwdINS6_IJS8_SA_S9_EEENS6_IJNS7_ILi1EEESI_SI_EEESC_SE_Li128ELb0ELb1ELb1ELb0EEENS1_19SingleTileSchedulerILb0ELb1ELb1ELi128EEEEEEEEEvNT_6ParamsE,@function
        .size           _ZN7cutlass13device_kernelIN5flash19enable_sm80_to_sm89INS1_16FlashAttnFwdSm80INS1_25CollectiveMainloopFwdSm80ILi4ELi1ELb0EN4cute5tupleIJNS5_1CILi128EEENS7_ILi96EEENS7_ILi64EEEEEELi64ENS_6half_tEfNS_4arch4Sm80ELb0ELb1ELb1ELb0ELb0ELb0ELb1ELb1EEENS1_21CollectiveEpilogueFwdINS6_IJS8_SA_S9_EEENS6_IJNS7_ILi1EEESI_SI_EEESC_SE_Li128ELb0ELb1ELb1ELb0EEENS1_19SingleTileSchedulerILb0ELb1ELb1ELi128EEEEEEEEEvNT_6ParamsE,(.L_x_3239 - _ZN7cutlass13device_kernelIN5flash19enable_sm80_to_sm89INS1_16FlashAttnFwdSm80INS1_25CollectiveMainloopFwdSm80ILi4ELi1ELb0EN4cute5tupleIJNS5_1CILi128EEENS7_ILi96EEENS7_ILi64EEEEEELi64ENS_6half_tEfNS_4arch4Sm80ELb0ELb1ELb1ELb0ELb0ELb0ELb1ELb1EEENS1_21CollectiveEpilogueFwdINS6_IJS8_SA_S9_EEENS6_IJNS7_ILi1EEESI_SI_EEESC_SE_Li128ELb0ELb1ELb1ELb0EEENS1_19SingleTileSchedulerILb0ELb1ELb1ELi128EEEEEEEEEvNT_6ParamsE)
        .other          _ZN7cutlass13device_kernelIN5flash19enable_sm80_to_sm89INS1_16FlashAttnFwdSm80INS1_25CollectiveMainloopFwdSm80ILi4ELi1ELb0EN4cute5tupleIJNS5_1CILi128EEENS7_ILi96EEENS7_ILi64EEEEEELi64ENS_6half_tEfNS_4arch4Sm80ELb0ELb1ELb1ELb0ELb0ELb0ELb1ELb1EEENS1_21CollectiveEpilogueFwdINS6_IJS8_SA_S9_EEENS6_IJNS7_ILi1EEESI_SI_EEESC_SE_Li128ELb0ELb1ELb1ELb0EEENS1_19SingleTileSchedulerILb0ELb1ELb1ELi128EEEEEEEEEvNT_6ParamsE,@"STO_CUDA_ENTRY STV_DEFAULT"
_ZN7cutlass13device_kernelIN5flash19enable_sm80_to_sm89INS1_16FlashAttnFwdSm80INS1_25CollectiveMainloopFwdSm80ILi4ELi1ELb0EN4cute5tupleIJNS5_1CILi128EEENS7_ILi96EEENS7_ILi64EEEEEELi64ENS_6half_tEfNS_4arch4Sm80ELb0ELb1ELb1ELb0ELb0ELb0ELb1ELb1EEENS1_21CollectiveEpilogueFwdINS6_IJS8_SA_S9_EEENS6_IJNS7_ILi1EEESI_SI_EEESC_SE_Li128ELb0ELb1ELb1ELb0EEENS1_19SingleTileSchedulerILb0ELb1ELb1ELi128EEEEEEEEEvNT_6ParamsE:
[----:B------:R-:W-:Y:S02]  /*0000*/  MOV R1, c[0x0][0x28] ;  /* 0x00000a0000017a02 */ /* 0x000fe40000000f00 */
[----:B------:R-:W1:Y:S01]  /*0010*/  S2R R210, SR_TID.X ;  /* 0x0000000000d27919 */ /* 0x000e620000002100 */
[----:B------:R-:W2:Y:S01]  /*0020*/  S2UR UR6, SR_CTAID.Y ;  /* 0x00000000000679c3 */ /* 0x000ea20000002600 */
[----:B------:R-:W-:Y:S02]  /*0030*/  IADD3 R1, R1, -0x78, RZ ;  /* 0xffffff8801017810 */ /* 0x000fe40007ffe0ff */
[----:B------:R-:W3:Y:S01]  /*0040*/  S2R R19, SR_CTAID.Z ;  /* 0x0000000000137919 */ /* 0x000ee20000002700 */
[----:B-1----:R-:W-:-:S06]  /*0050*/  SHF.R.U32.HI R0, RZ, 0x5, R210 ;  /* 0x00000005ff007819 */ /* 0x002fcc00000116d2 */
[----:B------:R-:W1:Y:S02]  /*0060*/  SHFL.IDX PT, R0, R0, RZ, 0x1f ;  /* 0x00001fff00007589 */ /* 0x000e6400000e0000 */
[----:B-1----:R-:W-:-:S13]  /*0070*/  ISETP.NE.AND P0, PT, R0, RZ, PT ;  /* 0x000000ff0000720c */ /* 0x002fda0003f05270 */
[----:B--2---:R-:W-:Y:S05]  /*0080*/  @!P0 BRA `(.L_x_437) ;  /* 0x0000009000008947 */ /* 0x004fea0003800000 */
[----:B---3--:R-:W-:Y:S01]  /*0090*/  MOV R0, c[0x0][0x550] ;  /* 0x0001540000007a02 */ /* 0x008fe20000000f00 */
[----:B------:R-:W-:-:S03]  /*00a0*/  UMOV UR11, UR6 ;  /* 0x00000006000b7c82 */ /* 0x000fc60008000000 */
[----:B------:R-:W-:-:S13]  /*00b0*/  ISETP.NE.AND P0, PT, R0, 0x1, PT ;  /* 0x000000010000780c */ /* 0x000fda0003f05270 */
[----:B------:R-:W-:Y:S05]  /*00c0*/  @!P0 BRA `(.L_x_438) ;  /* 0x000000b000008947 */ /* 0x000fea0003800000 */
[----:B------:R-:W-:Y:S02]  /*00d0*/  ULDC UR4, c[0x0][0x554] ;  /* 0x0001550000047ab9 */ /* 0x000fe40000000800 */
[----:B------:R-:W-:Y:S02]  /*00e0*/  UIMAD.WIDE.U32 UR4, UR6, UR4, URZ ;  /* 0x00000004060472a5 */ /* 0x000fe4000f8e003f */
[----:B------:R-:W-:Y:S02]  /*00f0*/  ULDC UR11, c[0x0][0x558] ;  /* 0x00015600000b7ab9 */ /* 0x000fe40000000800 */
[----:B------:R-:W-:Y:S01]  /*0100*/  USHF.R.U32.HI UR11, URZ, UR11, UR5 ;  /* 0x0000000b3f0b7299 */ /* 0x000fe20008011605 */
[----:B------:R-:W-:Y:S05]  /*0110*/  BRA `(.L_x_438) ;  /* 0x0000006000007947 */ /* 0x000fea0003800000 */
.L_x_437:
[----:B---3--:R-:W-:Y:S02]  /*0120*/  ULDC.64 UR4, c[0x0][0x550] ;  /* 0x0001540000047ab9 */ /* 0x008fe40000000a00 */
[----:B------:R-:W-:Y:S02]  /*0130*/  UISETP.NE.AND UP0, UPT, UR4, 0x1, UPT ;  /* 0x000000010400788c */ /* 0x000fe4000bf05270 */
[----:B------:R-:W-:-:S02]  /*0140*/  UIMAD.WIDE.U32 UR8, UR6, UR5, URZ ;  /* 0x00000005060872a5 */ /* 0x000fc4000f8e003f */
[----:B------:R-:W-:Y:S02]  /*0150*/  ULDC UR4, c[0x0][0x558] ;  /* 0x0001560000047ab9 */ /* 0x000fe40000000800 */
[----:B------:R-:W-:-:S05]  /*0160*/  UMOV UR11, UR6 ;  /* 0x00000006000b7c82 */ /* 0x000fca0008000000 */
[----:B------:R-:W-:-:S03]  /*0170*/  @UP0 USHF.R.U32.HI UR11, URZ, UR4, UR9 ;  /* 0x000000043f0b0299 */ /* 0x000fc60008011609 */
.L_x_438:
[----:B------:R-:W-:Y:S01]  /*0180*/  ISETP.GE.AND P0, PT, R19, RZ, PT ;  /* 0x000000ff1300720c */ /* 0x000fe20003f06270 */
[----:B------:R-:W-:Y:S02]  /*0190*/  UIADD3 UR4, -UR11, URZ, URZ ;  /* 0x0000003f0b047290 */ /* 0x000fe4000fffe13f */
[----:B------:R-:W-:Y:S02]  /*01a0*/  ULDC UR10, c[0x0][0x550] ;  /* 0x00015400000a7ab9 */ /* 0x000fe40000000800 */
[----:B------:R-:W-:-:S08]  /*01b0*/  UIMAD UR10, UR4, UR10, UR6 ;  /* 0x0000000a040a72a4 */ /* 0x000fd0000f8e0206 */
[----:B------:R-:W-:Y:S05]  /*01c0*/  @!P0 EXIT ;  /* 0x000000000000894d */ /* 0x000fea0003800000 */
[----:B------:R-:W1:Y:S01]  /*01d0*/  S2UR UR7, SR_CTAID.X ;  /* 0x00000000000779c3 */ /* 0x000e620000002500 */
[----:B------:R-:W-:Y:S02]  /*01e0*/  ULDC UR4, c[0x0][0x2c4] ;  /* 0x0000b10000047ab9 */ /* 0x000fe40000000800 */
[----:B------:R-:W-:Y:S02]  /*01f0*/  UISETP.NE.AND UP2, UPT, UR4, 0x1, UPT ;  /* 0x000000010400788c */ /* 0x000fe4000bf45270 */
[----:B------:R-:W-:Y:S02]  /*0200*/  UMOV UR6, 0x1 ;  /* 0x0000000100067882 */ /* 0x000fe40000000000 */
[----:B------:R-:W-:Y:S02]  /*0210*/  ULDC.64 UR4, c[0x0][0x328] ;  /* 0x0000ca0000047ab9 */ /* 0x000fe40000000a00 */
[----:B------:R-:W-:Y:S02]  /*0220*/  UISETP.LE.AND UP1, UPT, UR6, UR5, UPT ;  /* 0x000000050600728c */ /* 0x000fe4000bf23270 */
[----:B------:R-:W-:-:S02]  /*0230*/  ULDC.64 UR8, c[0x0][0x2c8] ;  /* 0x0000b20000087ab9 */ /* 0x000fc40000000a00 */
[----:B------:R-:W-:Y:S02]  /*0240*/  ULDC UR12, c[0x0][0x168] ;  /* 0x00005a00000c7ab9 */ /* 0x000fe40000000800 */
[----:B------:R-:W-:Y:S01]  /*0250*/  PLOP3.LUT P0, PT, PT, PT, UP1, 0x40, 0x0 ;  /* 0x000000000000781c */ /* 0x000fe20003f0e818 */
[----:B------:R-:W-:Y:S02]  /*0260*/  UIADD3 UR12, UR6, -UR12, URZ ;  /* 0x8000000c060c7290 */ /* 0x000fe4000fffe03f */
[----:B------:R-:W-:Y:S02]  /*0270*/  ULDC UR5, c[0x0][0x1d0] ;  /* 0x0000740000057ab9 */ /* 0x000fe40000000800 */
[----:B-1----:R-:W-:-:S04]  /*0280*/  USHF.L.U32 UR7, UR7, 0x7, URZ ;  /* 0x0000000707077899 */ /* 0x002fc8000800063f */
[----:B------:R-:W-:-:S04]  /*0290*/  @UP2 UIADD3 UR14, UR7, 0x7f, URZ ;  /* 0x0000007f070e2890 */ /* 0x000fc8000fffe03f */
[----:B------:R-:W-:Y:S02]  /*02a0*/  UIMAD.WIDE.U32 UR14, UR14, UR8, URZ ;  /* 0x000000080e0e72a5 */ /* 0x000fe4000f8e003f */
[----:B------:R-:W-:Y:S02]  /*02b0*/  UIADD3 UR8, UR7, 0x7f, URZ ;  /* 0x0000007f07087890 */ /* 0x000fe4000fffe03f */
[----:B------:R-:W-:-:S04]  /*02c0*/  @UP2 USHF.R.U32.HI UR8, URZ, UR9, UR15 ;  /* 0x000000093f082299 */ /* 0x000fc8000801160f */
[----:B------:R-:W-:-:S04]  /*02d0*/  UIADD3 UR5, UR8, UR5, UR12 ;  /* 0x0000000508057290 */ /* 0x000fc8000fffe00c */
[----:B------:R-:W-:Y:S01]  /*02e0*/  UIADD3 UR8, UR5, UR4, URZ ;  /* 0x0000000405087290 */ /* 0x000fe2000fffe03f */
[----:B------:R-:W-:Y:S05]  /*02f0*/  @P0 BRA `(.L_x_439) ;  /* 0x0000014000000947 */ /* 0x000fea0003800000 */
[----:B------:R-:W-:Y:S01]  /*0300*/  ISETP.LT.AND P0, PT, RZ, UR5, PT ;  /* 0x00000005ff007c0c */ /* 0x000fe2000bf01270 */
[----:B------:R-:W-:-:S12]  /*0310*/  UIADD3 UR9, UR5, -0x1, URZ ;  /* 0xffffffff05097890 */ /* 0x000fd8000fffe03f */
[----:B------:R-:W-:Y:S05]  /*0320*/  @P0 BRA `(.L_x_440) ;  /* 0x0000008000000947 */ /* 0x000fea0003800000 */
[----:B------:R-:W-:Y:S02]  /*0330*/  ULDC UR4, c[0x0][0x32c] ;  /* 0x0000cb0000047ab9 */ /* 0x000fe40000000800 */
[----:B------:R-:W-:Y:S02]  /*0340*/  UISETP.NE.AND UP0, UPT, UR6, UR4, UPT ;  /* 0x000000040600728c */ /* 0x000fe4000bf05270 */
[----:B------:R-:W-:-:S03]  /*0350*/  UIADD3 UR9, -UR5, URZ, URZ ;  /* 0x0000003f05097290 */ /* 0x000fc6000fffe13f */
[----:B------:R-:W-:Y:S02]  /*0360*/  ULDC.64 UR4, c[0x0][0x330] ;  /* 0x0000cc0000047ab9 */ /* 0x000fe40000000a00 */
[----:B------:R-:W-:-:S04]  /*0370*/  UIMAD.WIDE.U32 UR12, UR9, UR4, URZ ;  /* 0x00000004090c72a5 */ /* 0x000fc8000f8e003f */
[----:B------:R-:W-:-:S04]  /*0380*/  @UP0 USHF.R.U32.HI UR9, URZ, UR5, UR13 ;  /* 0x000000053f090299 */ /* 0x000fc8000801160d */
[----:B------:R-:W-:Y:S01]  /*0390*/  ULOP3.LUT UR9, URZ, UR9, URZ, 0x33, !UPT ;  /* 0x000000093f097292 */ /* 0x000fe2000f8e333f */
[----:B------:R-:W-:Y:S05]  /*03a0*/  BRA `(.L_x_441) ;  /* 0x0000005000007947 */ /* 0x000fea0003800000 */
.L_x_440:
[----:B------:R-:W-:Y:S02]  /*03b0*/  ULDC UR4, c[0x0][0x32c] ;  /* 0x0000cb0000047ab9 */ /* 0x000fe40000000800 */
[----:B------:R-:W-:-:S03]  /*03c0*/  UISETP.NE.AND UP0, UPT, UR6, UR4, UPT ;  /* 0x000000040600728c */ /* 0x000fc6000bf05270 */
[----:B------:R-:W-:Y:S02]  /*03d0*/  ULDC.64 UR4, c[0x0][0x330] ;  /* 0x0000cc0000047ab9 */ /* 0x000fe40000000a00 */
[----:B------:R-:W-:-:S06]  /*03e0*/  UIMAD.WIDE.U32 UR12, UR9, UR4, URZ ;  /* 0x00000004090c72a5 */ /* 0x000fcc000f8e003f */
[----:B------:R-:W-:Y:S02]  /*03f0*/  @UP0 USHF.R.U32.HI UR9, URZ, UR5, UR13 ;  /* 0x000000053f090299 */ /* 0x000fe4000801160d */
.L_x_441:
[----:B------:R-:W-:Y:S02]  /*0400*/  ULDC UR4, c[0x0][0x32c] ;  /* 0x0000cb0000047ab9 */ /* 0x000fe40000000800 */
[----:B------:R-:W-:-:S04]  /*0410*/  UIMAD UR4, UR9, UR4, UR4 ;  /* 0x00000004090472a4 */ /* 0x000fc8000f8e0204 */
[----:B------:R-:W-:-:S04]  /*0420*/  UISETP.LT.AND UP0, UPT, UR8, UR4, UPT ;  /* 0x000000040800728c */ /* 0x000fc8000bf01270 */
[----:B------:R-:W-:-:S03]  /*0430*/  USEL UR8, UR8, UR4, UP0 ;  /* 0x0000000408087287 */ /* 0x000fc60008000000 */
.L_x_439:
[----:B------:R-:W-:Y:S01]  /*0440*/  ULDC.64 UR4, c[0x0][0x2c8] ;  /* 0x0000b20000047ab9 */ /* 0x000fe20000000a00 */
[----:B------:R-:W-:Y:S01]  /*0450*/  PLOP3.LUT P0, PT, PT, PT, UP1, 0x40, 0x0 ;  /* 0x000000000000781c */ /* 0x000fe20003f0e818 */
[----:B------:R-:W-:Y:S02]  /*0460*/  UIMAD.WIDE.U32 UR14, UR7, UR4, URZ ;  /* 0x00000004070e72a5 */ /* 0x000fe4000f8e003f */
[----:B------:R-:W-:Y:S02]  /*0470*/  UMOV UR12, 0x5f ;  /* 0x0000005f000c7882 */ /* 0x000fe40000000000 */
[----:B------:R-:W-:Y:S02]  /*0480*/  ULDC UR6, c[0x0][0x1d0] ;  /* 0x0000740000067ab9 */ /* 0x000fe40000000800 */
[----:B------:R-:W-:Y:S02]  /*0490*/  UIADD3 UR8, UR8, 0x5f, URZ ;  /* 0x0000005f08087890 */ /* 0x000fe4000fffe03f */
[----:B------:R-:W-:-:S02]  /*04a0*/  UIADD3 UR12, UR12, UR6, URZ ;  /* 0x000000060c0c7290 */ /* 0x000fc4000fffe03f */
[----:B------:R-:W-:Y:S02]  /*04b0*/  UIMAD.WIDE UR8, UR8, 0x2aaaaaab, URZ ;  /* 0x2aaaaaab080878a5 */ /* 0x000fe4000f8e023f */
[----:B------:R-:W-:Y:S02]  /*04c0*/  UIMAD.WIDE UR12, UR12, 0x2aaaaaab, URZ ;  /* 0x2aaaaaab0c0c78a5 */ /* 0x000fe4000f8e023f */
[----:B------:R-:W-:Y:S02]  /*04d0*/  ULDC UR14, c[0x0][0x168] ;  /* 0x00005a00000e7ab9 */ /* 0x000fe40000000800 */
[----:B------:R-:W-:Y:S02]  /*04e0*/  UMOV UR4, UR7 ;  /* 0x0000000700047c82 */ /* 0x000fe40008000000 */
[----:B------:R-:W-:Y:S02]  /*04f0*/  @UP2 USHF.R.U32.HI UR4, URZ, UR5, UR15 ;  /* 0x000000053f042299 */ /* 0x000fe4000801160f */
[----:B------:R-:W-:-:S02]  /*0500*/  UIADD3 UR6, UR6, -UR14, URZ ;  /* 0x8000000e06067290 */ /* 0x000fc4000fffe03f */
[----:B------:R-:W-:Y:S02]  /*0510*/  USHF.R.U32.HI UR8, URZ, 0x1f, UR9 ;  /* 0x0000001f3f087899 */ /* 0x000fe40008011609 */
[----:B------:R-:W-:Y:S02]  /*0520*/  USHF.R.U32.HI UR12, URZ, 0x1f, UR13 ;  /* 0x0000001f3f0c7899 */ /* 0x000fe4000801160d */
[----:B------:R-:W-:Y:S02]  /*0530*/  UIADD3 UR4, UR6, UR4, URZ ;  /* 0x0000000406047290 */ /* 0x000fe4000fffe03f */
[----:B------:R-:W-:Y:S02]  /*0540*/  ULDC UR5, c[0x0][0x324] ;  /* 0x0000c90000057ab9 */ /* 0x000fe40000000800 */
[----:B------:R-:W-:Y:S02]  /*0550*/  ULEA.HI.SX32 UR8, UR9, UR8, 0x1c ;  /* 0x0000000809087291 */ /* 0x000fe4000f8fe23f */
[----:B------:R-:W-:-:S02]  /*0560*/  ULEA.HI.SX32 UR12, UR13, UR12, 0x1c ;  /* 0x0000000c0d0c7291 */ /* 0x000fc4000f8fe23f */
[----:B------:R-:W-:Y:S02]  /*0570*/  UIADD3 UR5, UR4, -UR5, URZ ;  /* 0x8000000504057290 */ /* 0x000fe4000fffe03f */
[----:B------:R-:W-:-:S04]  /*0580*/  UISETP.LT.AND UP0, UPT, UR12, UR8, UPT ;  /* 0x000000080c00728c */ /* 0x000fc8000bf01270 */
[----:B------:R-:W-:Y:S01]  /*0590*/  USEL UR8, UR12, UR8, UP0 ;  /* 0x000000080c087287 */ /* 0x000fe20008000000 */
[----:B------:R-:W-:Y:S01]  /*05a0*/  MOV R3, UR5 ;  /* 0x0000000500037c02 */ /* 0x000fe20008000f00 */
[----:B------:R-:W-:Y:S05]  /*05b0*/  @P0 BRA `(.L_x_442) ;  /* 0x0000010000000947 */ /* 0x000fea0003800000 */
[----:B------:R-:W-:-:S04]  /*05c0*/  MOV R0, UR4 ;  /* 0x0000000400007c02 */ /* 0x000fc80008000f00 */
[----:B------:R-:W-:-:S13]  /*05d0*/  ISETP.GT.AND P0, PT, R0, -0x1, PT ;  /* 0xffffffff0000780c */ /* 0x000fda0003f04270 */
[----:B------:R-:W-:Y:S05]  /*05e0*/  @P0 BRA `(.L_x_443) ;  /* 0x0000007000000947 */ /* 0x000fea0003800000 */
[----:B------:R-:W-:Y:S01]  /*05f0*/  IMAD.MOV.U32 R2, RZ, RZ, c[0x0][0x32c] ;  /* 0x0000cb00ff027624 */ /* 0x000fe200078e00ff */
[----:B------:R-:W-:-:S04]  /*0600*/  LOP3.LUT R0, RZ, R0, RZ, 0x33, !PT ;  /* 0x00000000ff007212 */ /* 0x000fc800078e33ff */
[----:B------:R-:W-:-:S13]  /*0610*/  ISETP.NE.AND P0, PT, R2, 0x1, PT ;  /* 0x000000010200780c */ /* 0x000fda0003f05270 */
[----:B------:R-:W-:-:S05]  /*0620*/  @P0 IMAD.HI.U32 R2, R0, c[0x0][0x330], RZ ;  /* 0x0000cc0000020a27 */ /* 0x000fca00078e00ff */
[----:B------:R-:W-:-:S04]  /*0630*/  @P0 SHF.R.U32.HI R0, RZ, c[0x0][0x334], R2 ;  /* 0x0000cd00ff000a19 */ /* 0x000fc80000011602 */
[----:B------:R-:W-:Y:S01]  /*0640*/  LOP3.LUT R0, RZ, R0, RZ, 0x33, !PT ;  /* 0x00000000ff007212 */ /* 0x000fe200078e33ff */
[----:B------:R-:W-:Y:S05]  /*0650*/  BRA `(.L_x_444) ;  /* 0x0000004000007947 */ /* 0x000fea0003800000 */
.L_x_443:
[----:B------:R-:W-:-:S04]  /*0660*/  MOV R2, c[0x0][0x32c] ;  /* 0x0000cb0000027a02 */ /* 0x000fc80000000f00 */
[----:B------:R-:W-:-:S13]  /*0670*/  ISETP.NE.AND P0, PT, R2, 0x1, PT ;  /* 0x000000010200780c */ /* 0x000fda0003f05270 */
[----:B------:R-:W-:-:S05]  /*0680*/  @P0 IMAD.HI.U32 R2, R0, c[0x0][0x330], RZ ;  /* 0x0000cc0000020a27 */ /* 0x000fca00078e00ff */
[----:B------:R-:W-:-:S05]  /*0690*/  @P0 SHF.R.U32.HI R0, RZ, c[0x0][0x334], R2 ;  /* 0x0000cd00ff000a19 */ /* 0x000fca0000011602 */
.L_x_444:
[----:B------:R-:W-:-:S05]  /*06a0*/  IMAD R0, R0, c[0x0][0x32c], RZ ;  /* 0x0000cb0000007a24 */ /* 0x000fca00078e02ff */
[----:B------:R-:W-:-:S05]  /*06b0*/  IMNMX R3, R3, R0, !PT ;  /* 0x0000000003037217 */ /* 0x000fca0007800200 */
.L_x_442:
[----:B------:R-:W-:Y:S01]  /*06c0*/  IMAD.HI R0, R3, 0x2aaaaaab, RZ ;  /* 0x2aaaaaab03007827 */ /* 0x000fe200078e02ff */
[----:B------:R-:W-:Y:S02]  /*06d0*/  USHF.R.U32.HI UR5, URZ, 0x10, UR10 ;  /* 0x000000103f057899 */ /* 0x000fe4000801160a */
[----:B------:R-:W-:Y:S02]  /*06e0*/  ULDC UR4, c[0x0][0x338] ;  /* 0x0000ce0000047ab9 */ /* 0x000fe40000000800 */
[----:B------:R-:W-:Y:S01]  /*06f0*/  SHF.R.U32.HI R2, RZ, 0x1f, R0 ;  /* 0x0000001fff027819 */ /* 0x000fe20000011600 */
[----:B------:R-:W-:-:S03]  /*0700*/  UISETP.NE.AND UP0, UPT, UR5, URZ, UPT ;  /* 0x0000003f0500728c */ /* 0x000fc6000bf05270 */
[----:B------:R-:W-:Y:S01]  /*0710*/  LEA.HI.SX32 R0, R0, R2, 0x1c ;  /* 0x0000000200007211 */ /* 0x000fe200078fe2ff */
[----:B------:R-:W-:-:S03]  /*0720*/  USEL UR4, UR5, UR4, UP0 ;  /* 0x0000000405047287 */ /* 0x000fc60008000000 */
[----:B------:R-:W-:Y:S01]  /*0730*/  IMNMX R9, RZ, R0, !PT ;  /* 0x00000000ff097217 */ /* 0x000fe20007800200 */
[----:B------:R-:W-:-:S03]  /*0740*/  IMAD.MOV.U32 R0, RZ, RZ, RZ ;  /* 0x000000ffff007224 */ /* 0x000fc600078e00ff */
[----:B------:R-:W-:-:S13]  /*0750*/  ISETP.LT.AND P0, PT, R9, UR8, PT ;  /* 0x0000000809007c0c */ /* 0x000fda000bf01270 */
[----:B------:R-:W-:Y:S05]  /*0760*/  @!P0 BRA `(.L_x_445) ;  /* 0x000001f000008947 */ /* 0x000fea0003800000 */
[----:B------:R-:W-:Y:S01]  /*0770*/  IMAD.U32 R5, RZ, RZ, UR4 ;  /* 0x00000004ff057e24 */ /* 0x000fe2000f8e00ff */
[----:B------:R-:W-:-:S04]  /*0780*/  UIADD3 UR5, UR4, -0x1, UR8 ;  /* 0xffffffff04057890 */ /* 0x000fc8000fffe008 */
[----:B------:R-:W-:Y:S02]  /*0790*/  IABS R0, R5 ;  /* 0x0000000500007213 */ /* 0x000fe40000000000 */
[----:B------:R-:W-:-:S03]  /*07a0*/  IADD3 R8, -R9, UR5, RZ ;  /* 0x0000000509087c10 */ /* 0x000fc6000fffe1ff */
[----:B------:R-:W-:Y:S01]  /*07b0*/  IMAD.MOV.U32 R4, RZ, RZ, R0 ;  /* 0x000000ffff047224 */ /* 0x000fe200078e0000 */
[----:B------:R-:W-:-:S03]  /*07c0*/  IABS R7, R8 ;  /* 0x0000000800077213 */ /* 0x000fc60000000000 */
[----:B------:R-:W1:Y:S08]  /*07d0*/  I2F.RP R2, R4 ;  /* 0x0000000400027306 */ /* 0x000e700000209400 */
[----:B-1----:R-:W1:Y:S02]  /*07e0*/  MUFU.RCP R2, R2 ;  /* 0x0000000200027308 */ /* 0x002e640000001000 */
[----:B-1----:R-:W-:-:S06]  /*07f0*/  IADD3 R2, R2, 0xffffffe, RZ ;  /* 0x0ffffffe02027810 */ /* 0x002fcc0007ffe0ff */
[----:B------:R-:W1:Y:S02]  /*0800*/  F2I.FTZ.U32.TRUNC.NTZ R3, R2 ;  /* 0x0000000200037305 */ /* 0x000e64000021f000 */
[----:B-1----:R-:W-:-:S04]  /*0810*/  IMAD.MOV R0, RZ, RZ, -R3 ;  /* 0x000000ffff007224 */ /* 0x002fc800078e0a03 */
[----:B------:R-:W-:Y:S01]  /*0820*/  IMAD.MOV.U32 R2, RZ, RZ, R0 ;  /* 0x000000ffff027224 */ /* 0x000fe200078e0000 */
[----:B------:R-:W-:-:S03]  /*0830*/  IABS R0, R5 ;  /* 0x0000000500007213 */ /* 0x000fc60000000000 */
[----:B------:R-:W-:Y:S01]  /*0840*/  IMAD R5, R2, R4, RZ ;  /* 0x0000000402057224 */ /* 0x000fe200078e02ff */
[----:B------:R-:W-:Y:S01]  /*0850*/  MOV R2, RZ ;  /* 0x000000ff00027202 */ /* 0x000fe20000000f00 */
[----:B------:R-:W-:-:S04]  /*0860*/  IMAD.MOV R6, RZ, RZ, -R0 ;  /* 0x000000ffff067224 */ /* 0x000fc800078e0a00 */
[----:B------:R-:W-:-:S04]  /*0870*/  IMAD.HI.U32 R0, R3, R5, R2 ;  /* 0x0000000503007227 */ /* 0x000fc800078e0002 */
[----:B------:R-:W-:Y:S02]  /*0880*/  IMAD.MOV.U32 R2, RZ, RZ, R7 ;  /* 0x000000ffff027224 */ /* 0x000fe400078e0007 */
[----:B------:R-:W-:Y:S02]  /*0890*/  IMAD.MOV.U32 R3, RZ, RZ, R6 ;  /* 0x000000ffff037224 */ /* 0x000fe400078e0006 */
[----:B------:R-:W-:-:S04]  /*08a0*/  IMAD.HI.U32 R0, R0, R2, RZ ;  /* 0x0000000200007227 */ /* 0x000fc800078e00ff */
[----:B------:R-:W-:-:S05]  /*08b0*/  IMAD R2, R0, R3, R2 ;  /* 0x0000000300027224 */ /* 0x000fca00078e0202 */
[----:B------:R-:W-:-:S13]  /*08c0*/  ISETP.GT.U32.AND P0, PT, R4, R2, PT ;  /* 0x000000020400720c */ /* 0x000fda0003f04070 */
[-C--:B------:R-:W-:Y:S02]  /*08d0*/  @!P0 IADD3 R2, R2, -R4.reuse, RZ ;  /* 0x8000000402028210 */ /* 0x080fe40007ffe0ff */
[----:B------:R-:W-:Y:S02]  /*08e0*/  @!P0 IADD3 R0, R0, 0x1, RZ ;  /* 0x0000000100008810 */ /* 0x000fe40007ffe0ff */
[----:B------:R-:W-:Y:S02]  /*08f0*/  ISETP.GE.U32.AND P2, PT, R2, R4, PT ;  /* 0x000000040200720c */ /* 0x000fe40003f46070 */
[----:B------:R-:W-:Y:S02]  /*0900*/  LOP3.LUT R2, R8, UR4, RZ, 0x3c, !PT ;  /* 0x0000000408027c12 */ /* 0x000fe4000f8e3cff */
[----:B------:R-:W-:Y:S02]  /*0910*/  ISETP.NE.AND P0, PT, RZ, UR4, PT ;  /* 0x00000004ff007c0c */ /* 0x000fe4000bf05270 */
[----:B------:R-:W-:-:S07]  /*0920*/  ISETP.GE.AND P1, PT, R2, RZ, PT ;  /* 0x000000ff0200720c */ /* 0x000fce0003f26270 */
[----:B------:R-:W-:-:S06]  /*0930*/  @P2 IADD3 R0, R0, 0x1, RZ ;  /* 0x0000000100002810 */ /* 0x000fcc0007ffe0ff */
[----:B------:R-:W-:Y:S01]  /*0940*/  @!P1 IMAD.MOV R0, RZ, RZ, -R0 ;  /* 0x000000ffff009224 */ /* 0x000fe200078e0a00 */
[----:B------:R-:W-:Y:S02]  /*0950*/  @!P0 LOP3.LUT R0, RZ, UR4, RZ, 0x33, !PT ;  /* 0x00000004ff008c12 */ /* 0x000fe4000f8e33ff */
.L_x_445:
[----:B------:R-:W-:Y:S01]  /*0960*/  ULOP3.LUT UR10, UR10, 0xffff, URZ, 0xc0, !UPT ;  /* 0x0000ffff0a0a7892 */ /* 0x000fe2000f8ec03f */
[----:B------:R-:W-:Y:S01]  /*0970*/  PLOP3.LUT P4, PT, PT, PT, PT, 0x80, 0x0 ;  /* 0x000000000000781c */ /* 0x000fe20003f8f070 */
[----:B------:R-:W-:Y:S01]  /*0980*/  ULDC.64 UR12, c[0x0][0x118] ;  /* 0x00004600000c7ab9 */ /* 0x000fe20000000a00 */
[----:B------:R-:W-:Y:S01]  /*0990*/  CS2R R22, SRZ ;  /* 0x0000000000167805 */ /* 0x000fe2000001ff00 */
[----:B------:R-:W-:Y:S01]  /*09a0*/  CS2R R20, SRZ ;  /* 0x0000000000147805 */ /* 0x000fe2000001ff00 */
[----:B------:R-:W-:Y:S01]  /*09b0*/  CS2R R162, SRZ ;  /* 0x0000000000a27805 */ /* 0x000fe2000001ff00 */
[----:B------:R-:W-:Y:S01]  /*09c0*/  IMAD R220, R0, UR10, R9 ;  /* 0x0000000a00dc7c24 */ /* 0x000fe2000f8e0209 */
[----:B------:R-:W-:Y:S01]  /*09d0*/  CS2R R160, SRZ ;  /* 0x0000000000a07805 */ /* 0x000fe2000001ff00 */
[----:B------:R-:W-:Y:S01]  /*09e0*/  CS2R R166, SRZ ;  /* 0x0000000000a67805 */ /* 0x000fe2000001ff00 */
[----:B------:R-:W-:Y:S01]  /*09f0*/  CS2R R164, SRZ ;  /* 0x0000000000a47805 */ /* 0x000fe2000001ff00 */
[----:B------:R-:W-:Y:S01]  /*0a00*/  IMAD.IADD R0, R220, 0x1, R0 ;  /* 0x00000001dc007824 */ /* 0x000fe200078e0200 */
[----:B------:R1:W-:Y:S01]  /*0a10*/  STL [R1], R220 ;  /* 0x000000dc01007387 */ /* 0x0003e20000100800 */
[----:B------:R-:W-:Y:S01]  /*0a20*/  CS2R R158, SRZ ;  /* 0x00000000009e7805 */ /* 0x000fe2000001ff00 */
[----:B------:R-:W-:Y:S01]  /*0a30*/  CS2R R156, SRZ ;  /* 0x00000000009c7805 */ /* 0x000fe2000001ff00 */
[----:B------:R-:W-:Y:S01]  /*0a40*/  CS2R R154, SRZ ;  /* 0x00000000009a7805 */ /* 0x000fe2000001ff00 */
[----:B------:R-:W-:Y:S01]  /*0a50*/  IMNMX R225, R0, UR8, PT ;  /* 0x0000000800e17c17 */ /* 0x000fe2000b800200 */
        /* <DEDUP_REMOVED lines=27> */
[----:B-1----:R-:W-:Y:S02]  /*0c10*/  ISETP.NE.U32.AND P0, PT, RZ, c[0x0][0x340], PT ;  /* 0x0000d000ff007a0c */ /* 0x002fe40003f05070 */
[----:B------:R-:W-:Y:S01]  /*0c20*/  SHF.R.S32.HI R209, RZ, 0x1f, R210 ;  /* 0x0000001fffd17819 */ /* 0x000fe200000114d2 */
[----:B------:R-:W-:Y:S01]  /*0c30*/  USHF.R.S32.HI UR8, URZ, 0x1f, UR11 ;  /* 0x0000001f3f087899 */ /* 0x000fe2000801140b */
[----:B------:R-:W-:Y:S01]  /*0c40*/  ISETP.NE.AND.EX P2, PT, RZ, c[0x0][0x344], PT, P0 ;  /* 0x0000d100ff007a0c */ /* 0x000fe20003f45300 */
[----:B------:R-:W-:-:S12]  /*0c50*/  ULDC.64 UR4, c[0x0][0x1b8] ;  /* 0x00006e0000047ab9 */ /* 0x000fd80000000a00 */
[----:B------:R-:W-:-:S04]  /*0c60*/  @P2 IMAD.MOV.U32 R2, RZ, RZ, 0x4 ;  /* 0x00000004ff022424 */ /* 0x000fc800078e00ff */
[----:B------:R-:W-:-:S05]  /*0c70*/  @P2 IMAD.WIDE R2, R19, R2, c[0x0][0x340] ;  /* 0x0000d00013022625 */ /* 0x000fca00078e0202 */
[----:B------:R1:W2:Y:S01]  /*0c80*/  @P2 LDG.E R13, [R2.64] ;  /* 0x0000000c020d2981 */ /* 0x0002a2000c1e1900 */
[----:B------:R-:W-:Y:S01]  /*0c90*/  PLOP3.LUT P1, PT, PT, PT, UP2, 0x80, 0x0 ;  /* 0x000000000000781c */ /* 0x000fe20003f2f028 */
[----:B------:R-:W-:Y:S01]  /*0ca0*/  UIMAD UR9, UR8, UR4, URZ ;  /* 0x00000004080972a4 */ /* 0x000fe2000f8e023f */
[----:B------:R-:W-:Y:S01]  /*0cb0*/  PLOP3.LUT P0, PT, PT, PT, UP2, 0x80, 0x0 ;  /* 0x000000000000781c */ /* 0x000fe20003f0f028 */
[----:B------:R-:W-:Y:S01]  /*0cc0*/  UIMAD.WIDE.U32 UR14, UR11, UR4, URZ ;  /* 0x000000040b0e72a5 */ /* 0x000fe2000f8e003f */
[----:B------:R-:W-:Y:S01]  /*0cd0*/  SHF.R.S32.HI R14, RZ, 0x1f, R19 ;  /* 0x0000001fff0e7819 */ /* 0x000fe20000011413 */
[----:B------:R-:W-:Y:S01]  /*0ce0*/  UIMAD UR4, UR11, UR5, UR9 ;  /* 0x000000050b0472a4 */ /* 0x000fe2000f8e0209 */
[----:B------:R-:W-:Y:S01]  /*0cf0*/  LEA.HI R20, R209, R210, RZ, 0x4 ;  /* 0x000000d2d1147211 */ /* 0x000fe200078f20ff */
[----:B------:R-:W-:Y:S01]  /*0d00*/  IMAD.MOV.U32 R23, RZ, RZ, 0x20 ;  /* 0x00000020ff177424 */ /* 0x000fe200078e00ff */
[----:B------:R-:W-:Y:S01]  /*0d10*/  BSSY B0, `(.L_x_447) ;  /* 0x0000067000007945 */ /* 0x000fe20003800000 */
[----:B------:R-:W-:Y:S01]  /*0d20*/  UIADD3 UR4, UR15, UR4, URZ ;  /* 0x000000040f047290 */ /* 0x000fe2000fffe03f */
[----:B------:R-:W-:-:S04]  /*0d30*/  IMAD R10, R14, c[0x0][0x1c0], RZ ;  /* 0x000070000e0a7a24 */ /* 0x000fc800078e02ff */
[----:B------:R-:W-:Y:S01]  /*0d40*/  IMAD R10, R19, c[0x0][0x1c4], R10 ;  /* 0x00007100130a7a24 */ /* 0x000fe200078e020a */
[----:B-1----:R-:W-:Y:S01]  /*0d50*/  LEA.HI R2, R209, R210, RZ, 0x3 ;  /* 0x000000d2d1027211 */ /* 0x002fe200078f18ff */
[----:B------:R-:W-:Y:S02]  /*0d60*/  IMAD.U32 R3, RZ, RZ, UR15 ;  /* 0x0000000fff037e24 */ /* 0x000fe4000f8e00ff */
[----:B------:R-:W-:Y:S01]  /*0d70*/  IMAD.U32 R3, RZ, RZ, UR4 ;  /* 0x00000004ff037e24 */ /* 0x000fe2000f8e00ff */
[----:B------:R-:W-:Y:S01]  /*0d80*/  LOP3.LUT R0, R2, 0xfffffff8, RZ, 0xc0, !PT ;  /* 0xfffffff802007812 */ /* 0x000fe200078ec0ff */
[----:B------:R-:W-:Y:S01]  /*0d90*/  ULDC.64 UR4, c[0x0][0x1e8] ;  /* 0x00007a0000047ab9 */ /* 0x000fe20000000a00 */
[----:B------:R-:W-:Y:S01]  /*0da0*/  SHF.R.S32.HI R18, RZ, 0x3, R2 ;  /* 0x00000003ff127819 */ /* 0x000fe20000011402 */
[----:B------:R-:W-:Y:S01]  /*0db0*/  UIMAD UR4, UR8, UR4, URZ ;  /* 0x00000004080472a4 */ /* 0x000fe2000f8e023f */
[----:B------:R-:W-:Y:S01]  /*0dc0*/  MOV R2, UR14 ;  /* 0x0000000e00027c02 */ /* 0x000fe20008000f00 */
[----:B------:R-:W-:Y:S01]  /*0dd0*/  IMAD.IADD R25, R210, 0x1, -R0 ;  /* 0x00000001d2197824 */ /* 0x000fe200078e0a00 */
[----:B------:R-:W-:Y:S01]  /*0de0*/  SHF.R.S32.HI R4, RZ, 0x1f, R18 ;  /* 0x0000001fff047819 */ /* 0x000fe20000011412 */
[----:B------:R-:W-:-:S02]  /*0df0*/  UIMAD UR9, UR11, UR5, UR4 ;  /* 0x000000050b0972a4 */ /* 0x000fc4000f8e0204 */
[C---:B------:R-:W-:Y:S01]  /*0e00*/  IMAD R0, R25.reuse, 0x10, R18 ;  /* 0x0000001019007824 */ /* 0x040fe200078e0212 */
[----:B------:R-:W-:Y:S01]  /*0e10*/  ULDC.64 UR4, c[0x0][0x210] ;  /* 0x0000840000047ab9 */ /* 0x000fe20000000a00 */
[----:B------:R-:W-:Y:S01]  /*0e20*/  IMAD.SHL.U32 R16, R25, 0x8, RZ ;  /* 0x0000000819107824 */ /* 0x000fe200078e00ff */
[----:B------:R-:W-:Y:S01]  /*0e30*/  UIMAD UR4, UR8, UR4, URZ ;  /* 0x00000004080472a4 */ /* 0x000fe2000f8e023f */
[----:B------:R-:W-:Y:S01]  /*0e40*/  IMAD.WIDE.U32 R2, R19, c[0x0][0x1c0], R2 ;  /* 0x0000700013027a25 */ /* 0x000fe200078e0002 */
[----:B------:R-:W-:Y:S02]  /*0e50*/  IADD3 R9, R0, UR7, RZ ;  /* 0x0000000700097c10 */ /* 0x000fe4000fffe0ff */
[----:B------:R-:W-:Y:S01]  /*0e60*/  SHF.R.S32.HI R17, RZ, 0x1f, R16 ;  /* 0x0000001fff117819 */ /* 0x000fe20000011410 */
[----:B------:R-:W-:Y:S01]  /*0e70*/  IMAD.IADD R3, R3, 0x1, R10 ;  /* 0x0000000103037824 */ /* 0x000fe200078e020a */
[----:B------:R-:W-:Y:S01]  /*0e80*/  MOV R8, R9 ;  /* 0x0000000900087202 */ /* 0x000fe20000000f00 */
[----:B------:R-:W-:Y:S01]  /*0e90*/  @P1 IMAD.HI.U32 R0, R9, c[0x0][0x2c8], RZ ;  /* 0x0000b20009001a27 */ /* 0x000fe200078e00ff */
[----:B------:R-:W-:Y:S01]  /*0ea0*/  UIMAD UR4, UR11, UR5, UR4 ;  /* 0x000000050b0472a4 */ /* 0x000fe2000f8e0204 */
[----:B------:R-:W-:-:S02]  /*0eb0*/  ISETP.GE.AND P3, PT, R16, c[0x0][0x198], PT ;  /* 0x0000660010007a0c */ /* 0x000fc40003f66270 */
[----:B------:R-:W-:Y:S01]  /*0ec0*/  IMAD.WIDE.U32 R6, R18, c[0x0][0x1e0], R16 ;  /* 0x0000780012067a25 */ /* 0x000fe200078e0010 */
[----:B------:R-:W-:Y:S01]  /*0ed0*/  @P0 SHF.R.U32.HI R8, RZ, c[0x0][0x2cc], R0 ;  /* 0x0000b300ff080a19 */ /* 0x000fe20000011600 */
[----:B------:R-:W-:Y:S02]  /*0ee0*/  ULDC UR5, c[0x0][0x2c4] ;  /* 0x0000b10000057ab9 */ /* 0x000fe40000000800 */
[----:B------:R-:W-:Y:S01]  /*0ef0*/  IMAD R0, R4, c[0x0][0x1e0], RZ ;  /* 0x0000780004007a24 */ /* 0x000fe200078e02ff */
[----:B------:R-:W-:Y:S01]  /*0f00*/  IADD3 R11, -R8, RZ, RZ ;  /* 0x000000ff080b7210 */ /* 0x000fe20007ffe1ff */
[----:B------:R-:W-:Y:S02]  /*0f10*/  IMAD R4, R4, c[0x0][0x208], RZ ;  /* 0x0000820004047a24 */ /* 0x000fe400078e02ff */
[C---:B------:R-:W-:Y:S02]  /*0f20*/  IMAD R12, R18.reuse, c[0x0][0x1e4], R0 ;  /* 0x00007900120c7a24 */ /* 0x040fe400078e0200 */
[----:B------:R-:W-:-:S02]  /*0f30*/  IMAD R0, R18, c[0x0][0x20c], R4 ;  /* 0x0000830012007a24 */ /* 0x000fc400078e0204 */
[----:B------:R-:W-:-:S04]  /*0f40*/  IMAD.WIDE.U32 R4, R18, c[0x0][0x208], R16 ;  /* 0x0000820012047a25 */ /* 0x000fc800078e0010 */
[----:B------:R-:W-:Y:S01]  /*0f50*/  IMAD.IADD R5, R5, 0x1, R0 ;  /* 0x0000000105057824 */ /* 0x000fe200078e0200 */
[----:B------:R-:W-:Y:S01]  /*0f60*/  SHF.R.S32.HI R0, RZ, 0x1f, R8 ;  /* 0x0000001fff007819 */ /* 0x000fe20000011408 */
[----:B------:R-:W-:Y:S01]  /*0f70*/  IMAD R11, R11, c[0x0][0x2c4], R9 ;  /* 0x0000b1000b0b7a24 */ /* 0x000fe200078e0209 */
[----:B------:R-:W-:Y:S01]  /*0f80*/  MOV R9, UR11 ;  /* 0x0000000b00097c02 */ /* 0x000fe20008000f00 */
[----:B------:R-:W-:Y:S02]  /*0f90*/  IMAD.IADD R7, R7, 0x1, R12 ;  /* 0x0000000107077824 */ /* 0x000fe400078e020c */
[----:B------:R-:W-:Y:S02]  /*0fa0*/  IMAD R0, R0, c[0x0][0x1b0], RZ ;  /* 0x00006c0000007a24 */ /* 0x000fe400078e02ff */
[----:B------:R-:W-:-:S04]  /*0fb0*/  IMAD.WIDE.U32 R2, R8, c[0x0][0x1b0], R2 ;  /* 0x00006c0008027a25 */ /* 0x000fc800078e0002 */
[----:B------:R-:W-:-:S04]  /*0fc0*/  IMAD.WIDE.U32 R6, R9, c[0x0][0x1e8], R6 ;  /* 0x00007a0009067a25 */ /* 0x000fc800078e0006 */
[----:B------:R-:W-:Y:S01]  /*0fd0*/  IMAD R8, R8, c[0x0][0x1b4], R0 ;  /* 0x00006d0008087a24 */ /* 0x000fe200078e0200 */
[----:B------:R-:W-:Y:S01]  /*0fe0*/  LOP3.LUT R0, R20, 0xfffffff0, RZ, 0xc0, !PT ;  /* 0xfffffff014007812 */ /* 0x000fe200078ec0ff */
[----:B------:R-:W-:Y:S01]  /*0ff0*/  IMAD.SHL.U32 R9, R18, 0x40, RZ ;  /* 0x0000004012097824 */ /* 0x000fe200078e00ff */
[----:B------:R-:W-:Y:S01]  /*1000*/  IADD3 R7, R7, UR9, RZ ;  /* 0x0000000907077c10 */ /* 0x000fe2000fffe0ff */
[----:B------:R-:W-:Y:S01]  /*1010*/  IMAD.IADD R3, R3, 0x1, R8 ;  /* 0x0000000103037824 */ /* 0x000fe200078e0208 */
[----:B------:R-:W-:Y:S01]  /*1020*/  IADD3 R0, -R0, R210, RZ ;  /* 0x000000d200007210 */ /* 0x000fe20007ffe1ff */
[----:B------:R-:W-:Y:S01]  /*1030*/  IMAD.U32 R10, RZ, RZ, UR11 ;  /* 0x0000000bff0a7e24 */ /* 0x000fe2000f8e00ff */
[----:B------:R-:W-:Y:S01]  /*1040*/  LOP3.LUT R8, R9, 0x1c0, RZ, 0xc0, !PT ;  /* 0x000001c009087812 */ /* 0x000fe200078ec0ff */
[----:B------:R-:W-:Y:S01]  /*1050*/  IMAD.WIDE.U32 R2, R11, c[0x0][0x1a8], R2 ;  /* 0x00006a000b027a25 */ /* 0x000fe200078e0002 */
[----:B------:R-:W-:Y:S02]  /*1060*/  SHF.R.S32.HI R9, RZ, 0x1f, R11 ;  /* 0x0000001fff097819 */ /* 0x000fe4000001140b */
[----:B------:R-:W-:Y:S01]  /*1070*/  LOP3.LUT R12, R8, 0x38, R16, 0xf8, !PT ;  /* 0x00000038080c7812 */ /* 0x000fe200078ef810 */
[----:B------:R-:W-:Y:S01]  /*1080*/  IMAD.WIDE.U32 R4, R10, c[0x0][0x210], R4 ;  /* 0x000084000a047a25 */ /* 0x000fe200078e0004 */
[----:B------:R-:W-:-:S03]  /*1090*/  SHF.R.S32.HI R10, RZ, 0x1f, R0 ;  /* 0x0000001fff0a7819 */ /* 0x000fc60000011400 */
[----:B------:R-:W-:Y:S01]  /*10a0*/  IMAD R9, R9, c[0x0][0x1a8], RZ ;  /* 0x00006a0009097a24 */ /* 0x000fe200078e02ff */
[----:B------:R-:W-:Y:S02]  /*10b0*/  LEA.HI R22, R10, R0, RZ, 0x3 ;  /* 0x000000000a167211 */ /* 0x000fe400078f18ff */
[----:B------:R-:W-:Y:S01]  /*10c0*/  SHF.R.U32.HI R10, RZ, 0x3, R8 ;  /* 0x00000003ff0a7819 */ /* 0x000fe20000011608 */
[----:B------:R-:W-:Y:S01]  /*10d0*/  IMAD R9, R11, c[0x0][0x1ac], R9 ;  /* 0x00006b000b097a24 */ /* 0x000fe200078e0209 */
[----:B------:R-:W-:Y:S02]  /*10e0*/  LOP3.LUT R8, R22, 0xfffffff8, RZ, 0xc0, !PT ;  /* 0xfffffff816087812 */ /* 0x000fe400078ec0ff */
[----:B------:R-:W-:Y:S02]  /*10f0*/  LOP3.LUT R15, R12, R10, RZ, 0x3c, !PT ;  /* 0x0000000a0c0f7212 */ /* 0x000fe400078e3cff */
[----:B------:R-:W-:Y:S01]  /*1100*/  IADD3 R10, R3, R9, RZ ;  /* 0x00000009030a7210 */ /* 0x000fe20007ffe0ff */
[----:B------:R-:W-:Y:S01]  /*1110*/  IMAD.IADD R21, R0, 0x1, -R8 ;  /* 0x0000000100157824 */ /* 0x000fe200078e0a08 */
[----:B------:R-:W-:-:S02]  /*1120*/  LEA R11, P0, R2, c[0x0][0x160], 0x1 ;  /* 0x00005800020b7a11 */ /* 0x000fc400078008ff */
[----:B------:R-:W-:Y:S01]  /*1130*/  IADD3 R5, R5, UR4, RZ ;  /* 0x0000000405057c10 */ /* 0x000fe2000fffe0ff */
[----:B------:R-:W-:Y:S01]  /*1140*/  ULDC UR4, c[0x0][0x168] ;  /* 0x00005a0000047ab9 */ /* 0x000fe20000000800 */
[----:B------:R-:W-:Y:S01]  /*1150*/  LEA.HI.X R10, R2, c[0x0][0x164], R10, 0x1, P0 ;  /* 0x00005900020a7a11 */ /* 0x000fe200000f0c0a */
[----:B------:R-:W-:Y:S01]  /*1160*/  UIMAD UR4, UR5, UR4, URZ ;  /* 0x00000004050472a4 */ /* 0x000fe2000f8e023f */
[----:B------:R-:W-:Y:S02]  /*1170*/  IADD3 R9, R18, UR7, RZ ;  /* 0x0000000712097c10 */ /* 0x000fe4000fffe0ff */
[----:B------:R-:W-:-:S03]  /*1180*/  LEA.HI R12, R209, R210, RZ, 0x6 ;  /* 0x000000d2d10c7211 */ /* 0x000fc600078f30ff */
[----:B------:R-:W-:Y:S02]  /*1190*/  ISETP.GE.AND P0, PT, R9, UR4, PT ;  /* 0x0000000409007c0c */ /* 0x000fe4000bf06270 */
[----:B------:R-:W-:Y:S02]  /*11a0*/  SHF.L.U32 R12, R12, 0x3, RZ ;  /* 0x000000030c0c7819 */ /* 0x000fe400000006ff */
[--C-:B--2---:R-:W-:Y:S01]  /*11b0*/  @P2 SHF.R.S32.HI R3, RZ, 0x1f, R13.reuse ;  /* 0x0000001fff032819 */ /* 0x104fe2000001140d */
[----:B------:R-:W-:Y:S01]  /*11c0*/  @P2 IMAD.MOV.U32 R2, RZ, RZ, R13 ;  /* 0x000000ffff022224 */ /* 0x000fe200078e000d */
[----:B------:R-:W-:Y:S01]  /*11d0*/  @!P2 MOV R3, R14 ;  /* 0x0000000e0003a202 */ /* 0x000fe20000000f00 */
[----:B------:R-:W-:Y:S01]  /*11e0*/  @!P2 IMAD.MOV.U32 R2, RZ, RZ, R19 ;  /* 0x000000ffff02a224 */ /* 0x000fe200078e0013 */
[----:B------:R-:W-:Y:S01]  /*11f0*/  R2P PR, R21, 0x6 ;  /* 0x0000000615007804 */ /* 0x000fe20000000000 */
[----:B------:R-:W-:Y:S01]  /*1200*/  IMAD.MOV.U32 R19, RZ, RZ, 0x10 ;  /* 0x00000010ff137424 */ /* 0x000fe200078e00ff */
[----:B------:R1:W2:Y:S01]  /*1210*/  SHFL.IDX PT, R13, R11, RZ, 0x181f ;  /* 0x00181fff0b0d7589 */ /* 0x0002a200000e0000 */
[----:B------:R-:W-:-:S02]  /*1220*/  IMAD R0, R3, c[0x0][0x218], RZ ;  /* 0x0000860003007a24 */ /* 0x000fc400078e02ff */
[----:B------:R-:W-:Y:S01]  /*1230*/  IMAD R8, R3, c[0x0][0x1f0], RZ ;  /* 0x00007c0003087a24 */ /* 0x000fe200078e02ff */
[----:B------:R1:W3:Y:S01]  /*1240*/  SHFL.IDX PT, R14, R10, RZ, 0x181f ;  /* 0x00181fff0a0e7589 */ /* 0x0002e200000e0000 */
[C---:B------:R-:W-:Y:S02]  /*1250*/  IMAD R0, R2.reuse, c[0x0][0x21c], R0 ;  /* 0x0000870002007a24 */ /* 0x040fe400078e0200 */
[C---:B------:R-:W-:Y:S01]  /*1260*/  IMAD.WIDE.U32 R74, R2.reuse, c[0x0][0x218], R4 ;  /* 0x00008600024a7a25 */ /* 0x040fe200078e0004 */
[----:B------:R-:W-:Y:S02]  /*1270*/  LOP3.LUT R5, R15, 0xfffffe00, R12, 0xf8, !PT ;  /* 0xfffffe000f057812 */ /* 0x000fe400078ef80c */
[----:B------:R-:W-:Y:S01]  /*1280*/  SEL R4, R23, 0xffffffe0, !P2 ;  /* 0xffffffe017047807 */ /* 0x000fe20005000000 */
[C---:B------:R-:W-:Y:S01]  /*1290*/  IMAD R8, R2.reuse, c[0x0][0x1f4], R8 ;  /* 0x00007d0002087a24 */ /* 0x040fe200078e0208 */
[----:B------:R-:W-:Y:S01]  /*12a0*/  IADD3 R29, R75, R0, RZ ;  /* 0x000000004b1d7210 */ /* 0x000fe20007ffe0ff */
[----:B------:R-:W-:Y:S01]  /*12b0*/  IMAD.WIDE.U32 R30, R2, c[0x0][0x1f0], R6 ;  /* 0x00007c00021e7a25 */ /* 0x000fe200078e0006 */
[----:B------:R-:W-:-:S03]  /*12c0*/  SEL R2, R19, 0xfffffff0, !P1 ;  /* 0xfffffff013027807 */ /* 0x000fc60004800000 */
[----:B------:R-:W-:Y:S01]  /*12d0*/  IMAD.IADD R27, R31, 0x1, R8 ;  /* 0x000000011f1b7824 */ /* 0x000fe200078e0208 */
[----:B------:R1:W-:Y:S04]  /*12e0*/  STL.64 [R1+0x38], R30 ;  /* 0x0000381e01007387 */ /* 0x0003e80000100a00 */
[----:B------:R1:W-:Y:S04]  /*12f0*/  STL.64 [R1+0x48], R74 ;  /* 0x0000484a01007387 */ /* 0x0003e80000100a00 */
[----:B------:R1:W-:Y:S04]  /*1300*/  STL [R1+0x44], R29 ;  /* 0x0000441d01007387 */ /* 0x0003e80000100800 */
[----:B------:R1:W-:Y:S01]  /*1310*/  STL [R1+0x34], R27 ;  /* 0x0000341b01007387 */ /* 0x0003e20000100800 */
[----:B------:R-:W-:Y:S05]  /*1320*/  @P0 BRA `(.L_x_448) ;  /* 0x0000005000000947 */ /* 0x000fea0003800000 */
[----:B--23--:R-:W-:Y:S01]  /*1330*/  LEA R6, P0, R16, R13, 0x1 ;  /* 0x0000000d10067211 */ /* 0x00cfe200078008ff */
[----:B------:R-:W-:-:S03]  /*1340*/  IMAD.SHL.U32 R0, R5, 0x2, RZ ;  /* 0x0000000205007824 */ /* 0x000fc600078e00ff */
[----:B------:R-:W-:-:S05]  /*1350*/  LEA.HI.X R7, R16, R14, R17, 0x1, P0 ;  /* 0x0000000e10077211 */ /* 0x000fca00000f0c11 */
[----:B------:R-:W-:Y:S01]  /*1360*/  @!PT LDS RZ, [RZ] ;  /* 0x00000000fffff984 */ /* 0x000fe20000000800 */
[----:B------:R2:W-:Y:S04]  /*1370*/  LDGSTS.E.BYPASS.LTC128B.128 [R0+0x6100], [R6.64], !P3 ;  /* 0x0610000006007fae */ /* 0x0005e8000d901d4c */
.L_x_448:
[----:B--23--:R-:W-:Y:S05]  /*1380*/  BSYNC B0 ;  /* 0x0000000000007941 */ /* 0x00cfea0003800000 */
.L_x_447:
[----:B------:R-:W-:Y:S01]  /*1390*/  IADD3 R0, R9, 0x10, RZ ;  /* 0x0000001009007810 */ /* 0x000fe20007ffe0ff */
[----:B------:R2:W3:Y:S01]  /*13a0*/  SHFL.IDX PT, R3, R10, 0x1, 0x181f ;  /* 0x00381f000a037f89 */ /* 0x0004e200000e0000 */
[----:B------:R-:W-:Y:S02]  /*13b0*/  BSSY B0, `(.L_x_449) ;  /* 0x0000009000007945 */ /* 0x000fe40003800000 */
[----:B------:R-:W-:Y:S01]  /*13c0*/  ISETP.GE.AND P0, PT, R0, UR4, PT ;  /* 0x0000000400007c0c */ /* 0x000fe2000bf06270 */
[----:B------:R2:W4:-:S12]  /*13d0*/  SHFL.IDX PT, R6, R11, 0x1, 0x181f ;  /* 0x00381f000b067f89 */ /* 0x00051800000e0000 */
[----:B------:R-:W-:Y:S05]  /*13e0*/  @P0 BRA `(.L_x_450) ;  /* 0x0000005000000947 */ /* 0x000fea0003800000 */
[----:B----4-:R-:W-:Y:S01]  /*13f0*/  LEA R6, P0, R16, R6, 0x1 ;  /* 0x0000000610067211 */ /* 0x010fe200078008ff */
[----:B------:R-:W-:-:S03]  /*1400*/  IMAD.SHL.U32 R0, R5, 0x2, RZ ;  /* 0x0000000205007824 */ /* 0x000fc600078e00ff */
[----:B---3--:R-:W-:-:S05]  /*1410*/  LEA.HI.X R7, R16, R3, R17, 0x1, P0 ;  /* 0x0000000310077211 */ /* 0x008fca00000f0c11 */
[----:B------:R-:W-:Y:S01]  /*1420*/  @!PT LDS RZ, [RZ] ;  /* 0x00000000fffff984 */ /* 0x000fe20000000800 */
[----:B------:R3:W-:Y:S04]  /*1430*/  LDGSTS.E.BYPASS.LTC128B.128 [R0+0x6900], [R6.64], !P3 ;  /* 0x0690000006007fae */ /* 0x0007e8000d901d4c */
.L_x_450:
[----:B------:R-:W-:Y:S05]  /*1440*/  BSYNC B0 ;  /* 0x0000000000007941 */ /* 0x000fea0003800000 */
.L_x_449:
[----:B---3--:R-:W-:Y:S01]  /*1450*/  IADD3 R0, R9, 0x20, RZ ;  /* 0x0000002009007810 */ /* 0x008fe20007ffe0ff */
[----:B------:R3:W1:Y:S01]  /*1460*/  SHFL.IDX PT, R3, R10, 0x2, 0x181f ;  /* 0x00581f000a037f89 */ /* 0x00066200000e0000 */
[----:B------:R-:W-:Y:S02]  /*1470*/  BSSY B0, `(.L_x_451) ;  /* 0x0000009000007945 */ /* 0x000fe40003800000 */
[----:B------:R-:W-:Y:S01]  /*1480*/  ISETP.GE.AND P0, PT, R0, UR4, PT ;  /* 0x0000000400007c0c */ /* 0x000fe2000bf06270 */
[----:B----4-:R3:W4:-:S12]  /*1490*/  SHFL.IDX PT, R6, R11, 0x2, 0x181f ;  /* 0x00581f000b067f89 */ /* 0x01071800000e0000 */
[----:B------:R-:W-:Y:S05]  /*14a0*/  @P0 BRA `(.L_x_452) ;  /* 0x0000005000000947 */ /* 0x000fea0003800000 */
[----:B----4-:R-:W-:Y:S01]  /*14b0*/  LEA R6, P0, R16, R6, 0x1 ;  /* 0x0000000610067211 */ /* 0x010fe200078008ff */
[----:B------:R-:W-:-:S03]  /*14c0*/  IMAD.SHL.U32 R0, R5, 0x2, RZ ;  /* 0x0000000205007824 */ /* 0x000fc600078e00ff */
[----:B-1----:R-:W-:-:S05]  /*14d0*/  LEA.HI.X R7, R16, R3, R17, 0x1, P0 ;  /* 0x0000000310077211 */ /* 0x002fca00000f0c11 */
[----:B------:R-:W-:Y:S01]  /*14e0*/  @!PT LDS RZ, [RZ] ;  /* 0x00000000fffff984 */ /* 0x000fe20000000800 */
[----:B------:R1:W-:Y:S04]  /*14f0*/  LDGSTS.E.BYPASS.LTC128B.128 [R0+0x7100], [R6.64], !P3 ;  /* 0x0710000006007fae */ /* 0x0003e8000d901d4c */
.L_x_452:
[----:B------:R-:W-:Y:S05]  /*1500*/  BSYNC B0 ;  /* 0x0000000000007941 */ /* 0x000fea0003800000 */
.L_x_451:
[----:B-1----:R-:W-:Y:S01]  /*1510*/  IADD3 R0, R9, 0x30, RZ ;  /* 0x0000003009007810 */ /* 0x002fe20007ffe0ff */
[----:B------:R1:W2:Y:S01]  /*1520*/  SHFL.IDX PT, R3, R10, 0x3, 0x181f ;  /* 0x00781f000a037f89 */ /* 0x0002a200000e0000 */
[----:B------:R-:W-:Y:S02]  /*1530*/  BSSY B0, `(.L_x_453) ;  /* 0x0000009000007945 */ /* 0x000fe40003800000 */
[----:B------:R-:W-:Y:S01]  /*1540*/  ISETP.GE.AND P0, PT, R0, UR4, PT ;  /* 0x0000000400007c0c */ /* 0x000fe2000bf06270 */
[----:B----4-:R1:W4:-:S12]  /*1550*/  SHFL.IDX PT, R6, R11, 0x3, 0x181f ;  /* 0x00781f000b067f89 */ /* 0x01031800000e0000 */
[----:B------:R-:W-:Y:S05]  /*1560*/  @P0 BRA `(.L_x_454) ;  /* 0x0000005000000947 */ /* 0x000fea0003800000 */
[----:B----4-:R-:W-:Y:S01]  /*1570*/  LEA R6, P0, R16, R6, 0x1 ;  /* 0x0000000610067211 */ /* 0x010fe200078008ff */
[----:B------:R-:W-:-:S03]  /*1580*/  IMAD.SHL.U32 R0, R5, 0x2, RZ ;  /* 0x0000000205007824 */ /* 0x000fc600078e00ff */
[----:B--2---:R-:W-:-:S05]  /*1590*/  LEA.HI.X R7, R16, R3, R17, 0x1, P0 ;  /* 0x0000000310077211 */ /* 0x004fca00000f0c11 */
[----:B------:R-:W-:Y:S01]  /*15a0*/  @!PT LDS RZ, [RZ] ;  /* 0x00000000fffff984 */ /* 0x000fe20000000800 */
[----:B------:R2:W-:Y:S04]  /*15b0*/  LDGSTS.E.BYPASS.LTC128B.128 [R0+0x7900], [R6.64], !P3 ;  /* 0x0790000006007fae */ /* 0x0005e8000d901d4c */
.L_x_454:
[----:B------:R-:W-:Y:S05]  /*15c0*/  BSYNC B0 ;  /* 0x0000000000007941 */ /* 0x000fea0003800000 */
.L_x_453:
[----:B--2---:R-:W-:Y:S01]  /*15d0*/  IADD3 R0, R9, 0x40, RZ ;  /* 0x0000004009007810 */ /* 0x004fe20007ffe0ff */
        /* <DEDUP_REMOVED lines=10> */
.L_x_456:
[----:B------:R-:W-:Y:S05]  /*1680*/  BSYNC B0 ;  /* 0x0000000000007941 */ /* 0x000fea0003800000 */
.L_x_455:
        /* <DEDUP_REMOVED lines=11> */
.L_x_458:
[----:B------:R-:W-:Y:S05]  /*1740*/  BSYNC B0 ;  /* 0x0000000000007941 */ /* 0x000fea0003800000 */
.L_x_457:
        /* <DEDUP_REMOVED lines=11> */
.L_x_460:
[----:B------:R-:W-:Y:S05]  /*1800*/  BSYNC B0 ;  /* 0x0000000000007941 */ /* 0x000fea0003800000 */
.L_x_459:
[----:B-1--4-:R-:W1:Y:S01]  /*1810*/  SHFL.IDX PT, R6, R11, 0x7, 0x181f ;  /* 0x00f81f000b067f89 */ /* 0x012e6200000e0000 */
[----:B------:R-:W-:Y:S01]  /*1820*/  IADD3 R0, R9, 0x70, RZ ;  /* 0x0000007009007810 */ /* 0x000fe20007ffe0ff */
[----:B------:R-:W-:Y:S01]  /*1830*/  IMAD.SHL.U32 R227, R5, 0x2, RZ ;  /* 0x0000000205e37824 */ /* 0x000fe200078e00ff */
[C---:B------:R-:W-:Y:S01]  /*1840*/  IADD3 R204, R225.reuse, -0x1, RZ ;  /* 0xffffffffe1cc7810 */ /* 0x040fe20007ffe0ff */
[----:B------:R-:W4:Y:S01]  /*1850*/  SHFL.IDX PT, R3, R10, 0x7, 0x181f ;  /* 0x00f81f000a037f89 */ /* 0x000f2200000e0000 */
[----:B------:R-:W-:Y:S01]  /*1860*/  ISETP.GE.AND P0, PT, R0, UR4, PT ;  /* 0x0000000400007c0c */ /* 0x000fe2000bf06270 */
[----:B------:R-:W-:Y:S01]  /*1870*/  IMAD.MOV.U32 R0, RZ, RZ, 0x60 ;  /* 0x00000060ff007424 */ /* 0x000fe200078e00ff */
[----:B------:R-:W-:Y:S01]  /*1880*/  ISETP.GE.AND P6, PT, R16, c[0x0][0x1d4], PT ;  /* 0x0000750010007a0c */ /* 0x000fe20003fc6270 */
[----:B------:R-:W-:Y:S01]  /*1890*/  IMAD.MOV.U32 R230, RZ, RZ, R26 ;  /* 0x000000ffffe67224 */ /* 0x000fe200078e001a */
[----:B------:R-:W-:Y:S01]  /*18a0*/  SHF.R.S32.HI R26, RZ, 0x1f, R204 ;  /* 0x0000001fff1a7819 */ /* 0x000fe200000114cc */
[----:B------:R-:W-:Y:S01]  /*18b0*/  IMAD R24, R225, -0x60, R0 ;  /* 0xffffffa0e1187824 */ /* 0x000fe200078e0200 */
[----:B------:R-:W-:Y:S01]  /*18c0*/  LEA.HI R206, R209, R210, RZ, 0x5 ;  /* 0x000000d2d1ce7211 */ /* 0x000fe200078f28ff */
[C---:B------:R-:W-:Y:S01]  /*18d0*/  IMAD R8, R0.reuse, c[0x0][0x1e4], RZ ;  /* 0x0000790000087a24 */ /* 0x040fe200078e02ff */
[----:B------:R-:W-:Y:S01]  /*18e0*/  ULDC.64 UR4, c[0x0][0x208] ;  /* 0x0000820000047ab9 */ /* 0x000fe20000000a00 */
[----:B------:R-:W-:Y:S01]  /*18f0*/  IMAD.WIDE.U32 R228, R0, c[0x0][0x1e0], RZ ;  /* 0x0000780000e47a25 */ /* 0x000fe200078e00ff */
[----:B------:R-:W-:Y:S01]  /*1900*/  IADD3 R19, R24, c[0x0][0x1d0], -R18 ;  /* 0x0000740018137a10 */ /* 0x000fe20007ffe812 */
[----:B------:R-:W-:Y:S01]  /*1910*/  USHF.L.U32 UR9, UR4, 0x5, URZ ;  /* 0x0000000504097899 */ /* 0x000fe2000800063f */
[----:B------:R-:W-:Y:S01]  /*1920*/  SHF.R.S32.HI R205, RZ, 0x5, R206 ;  /* 0x00000005ffcd7819 */ /* 0x000fe200000114ce */
[----:B------:R-:W-:Y:S01]  /*1930*/  IMAD.IADD R207, R229, 0x1, R8 ;  /* 0x00000001e5cf7824 */ /* 0x000fe200078e0208 */
[----:B------:R-:W-:Y:S01]  /*1940*/  ISETP.GE.AND P4, PT, R19, 0x11, PT ;  /* 0x000000111300780c */ /* 0x000fe20003f86270 */
[----:B------:R-:W-:Y:S01]  /*1950*/  IMAD.MOV.U32 R231, RZ, RZ, R27 ;  /* 0x000000ffffe77224 */ /* 0x000fe200078e001b */
[----:B------:R-:W-:Y:S01]  /*1960*/  UMOV UR8, 0x5 ;  /* 0x0000000500087882 */ /* 0x000fe20000000000 */
[----:B------:R-:W-:Y:S01]  /*1970*/  IMAD R0, R207, R204, RZ ;  /* 0x000000cccf007224 */ /* 0x000fe200078e02ff */
[----:B------:R-:W-:Y:S01]  /*1980*/  USHF.L.U64.HI UR8, UR4, UR8, UR5 ;  /* 0x0000000804087299 */ /* 0x000fe20008010205 */
[----:B-1----:R-:W-:Y:S01]  /*1990*/  @!P0 LEA R6, P1, R16, R6, 0x1 ;  /* 0x0000000610068211 */ /* 0x002fe200078208ff */
[----:B------:R-:W-:-:S02]  /*19a0*/  IMAD.MOV.U32 R211, RZ, RZ, c[0x0][0x1e0] ;  /* 0x00007800ffd37624 */ /* 0x000fc400078e00ff */
[----:B------:R-:W-:Y:S01]  /*19b0*/  IMAD.MOV.U32 R230, RZ, RZ, R30 ;  /* 0x000000ffffe67224 */ /* 0x000fe200078e001e */
[----:B----4-:R-:W-:Y:S01]  /*19c0*/  @!P0 LEA.HI.X R7, R16, R3, R17, 0x1, P1 ;  /* 0x0000000310078211 */ /* 0x010fe200008f0c11 */
[----:B------:R-:W-:Y:S01]  /*19d0*/  IMAD R0, R26, R228, R0 ;  /* 0x000000e41a007224 */ /* 0x000fe200078e0200 */
[----:B------:R-:W-:Y:S01]  /*19e0*/  SHF.R.S32.HI R17, RZ, 0x4, R20 ;  /* 0x00000004ff117819 */ /* 0x000fe20000011414 */
[----:B------:R-:W-:Y:S01]  /*19f0*/  IMAD.WIDE.U32 R8, R211, 0x20, RZ ;  /* 0x00000020d3087825 */ /* 0x000fe200078e00ff */
[----:B------:R-:W-:Y:S02]  /*1a00*/  STL.64 [R1+0x30], R230 ;  /* 0x000030e601007387 */ /* 0x000fe40000100a00 */
[----:B------:R-:W-:Y:S01]  /*1a10*/  LEA.HI R20, R20, R17, RZ, 0x1 ;  /* 0x0000001114147211 */ /* 0x000fe200078f08ff */
[----:B------:R-:W-:Y:S01]  /*1a20*/  IMAD.MOV.U32 R212, RZ, RZ, c[0x0][0x1e4] ;  /* 0x00007900ffd47624 */ /* 0x000fe200078e00ff */
[----:B------:R-:W-:Y:S01]  /*1a30*/  @!PT LDS RZ, [RZ] ;  /* 0x00000000fffff984 */ /* 0x000fe20000000800 */
[----:B------:R1:W-:Y:S01]  /*1a40*/  @!P0 LDGSTS.E.BYPASS.LTC128B.128 [R227+0x9900], [R6.64], !P3 ;  /* 0x0990000006e38fae */ /* 0x0003e2000d901d4c */
[C---:B------:R-:W-:Y:S01]  /*1a50*/  ISETP.GE.AND P3, PT, R19.reuse, 0x21, PT ;  /* 0x000000211300780c */ /* 0x040fe20003f66270 */
[----:B------:R-:W-:Y:S01]  /*1a60*/  IMAD.MOV.U32 R72, RZ, RZ, R28 ;  /* 0x000000ffff487224 */ /* 0x000fe200078e001c */
[----:B------:R-:W-:Y:S01]  /*1a70*/  ISETP.GE.AND P0, PT, R19, 0x1, PT ;  /* 0x000000011300780c */ /* 0x000fe20003f06270 */
[----:B------:R-:W0:Y:S01]  /*1a80*/  LDGDEPBAR ;  /* 0x00000000000079af */ /* 0x000e220000000000 */
[----:B--23--:R-:W-:-:S02]  /*1a90*/  IMAD.SHL.U32 R11, R212, 0x20, RZ ;  /* 0x00000020d40b7824 */ /* 0x00cfc400078e00ff */
[----:B------:R-:W-:Y:S02]  /*1aa0*/  IMAD.MOV.U32 R73, RZ, RZ, R29 ;  /* 0x000000ffff497224 */ /* 0x000fe400078e001d */
[----:B------:R-:W-:-:S05]  /*1ab0*/  IMAD.MOV.U32 R72, RZ, RZ, R74 ;  /* 0x000000ffff487224 */ /* 0x000fca00078e004a */
[----:B------:R-:W-:Y:S01]  /*1ac0*/  STL.64 [R1+0x40], R72 ;  /* 0x0000404801007387 */ /* 0x000fe20000100a00 */
[----:B-1----:R-:W-:-:S04]  /*1ad0*/  IMAD.WIDE.U32 R6, R204, R228, R230 ;  /* 0x000000e4cc067225 */ /* 0x002fc800078e00e6 */
[----:B------:R-:W-:Y:S01]  /*1ae0*/  IMAD.IADD R7, R7, 0x1, R0 ;  /* 0x0000000107077824 */ /* 0x000fe200078e0200 */
[----:B------:R-:W-:Y:S01]  /*1af0*/  BAR.SYNC.DEFER_BLOCKING 0x0 ;  /* 0x0000000000007b1d */ /* 0x000fe20000010000 */
[C---:B------:R-:W-:Y:S02]  /*1b00*/  @P3 IADD3 R0, P1, R6.reuse, R8, RZ ;  /* 0x0000000806003210 */ /* 0x040fe40007f3e0ff */
[----:B------:R-:W-:Y:S02]  /*1b10*/  @P0 LEA R8, P5, R6, c[0x0][0x1c8], 0x1 ;  /* 0x0000720006080a11 */ /* 0x000fe400078a08ff */
[----:B------:R-:W-:-:S04]  /*1b20*/  @P4 LEA R3, P2, R211, R6, 0x4 ;  /* 0x00000006d3034211 */ /* 0x000fc800078420ff */
[----:B------:R-:W-:-:S07]  /*1b30*/  @P4 LEA.HI.X R10, R211, R7, R212, 0x4, P2 ;  /* 0x00000007d30a4211 */ /* 0x000fce00010f24d4 */
[----:B------:R-:W-:Y:S02]  /*1b40*/  P2R R5, PR, RZ, 0x20 ;  /* 0x00000020ff057803 */ /* 0x000fe40000000000 */
[----:B------:R-:W-:Y:S02]  /*1b50*/  @P4 LEA R12, P5, R3, c[0x0][0x1c8], 0x1 ;  /* 0x00007200030c4a11 */ /* 0x000fe400078a08ff */
[----:B------:R-:W-:Y:S02]  /*1b60*/  ISETP.NE.AND P2, PT, R5, RZ, PT ;  /* 0x000000ff0500720c */ /* 0x000fe40003f45270 */
[----:B------:R-:W-:Y:S02]  /*1b70*/  @P3 IADD3.X R5, R7, R9, R11, P1, !PT ;  /* 0x0000000907053210 */ /* 0x000fe40000ffe40b */
[----:B------:R-:W-:Y:S02]  /*1b80*/  ISETP.GE.AND P1, PT, R19, 0x41, PT ;  /* 0x000000411300780c */ /* 0x000fe40003f26270 */
[----:B------:R-:W-:-:S02]  /*1b90*/  @P0 LEA.HI.X R9, R6, c[0x0][0x1cc], R7, 0x1, P2 ;  /* 0x0000730006090a11 */ /* 0x000fc400010f0c07 */
[----:B------:R-:W-:Y:S02]  /*1ba0*/  ISETP.GE.AND P2, PT, R19, 0x31, PT ;  /* 0x000000311300780c */ /* 0x000fe40003f46270 */
[----:B------:R-:W-:Y:S01]  /*1bb0*/  @P4 LEA.HI.X R13, R3, c[0x0][0x1cc], R10, 0x1, P5 ;  /* 0x00007300030d4a11 */ /* 0x000fe200028f0c0a */
[----:B------:R-:W-:Y:S01]  /*1bc0*/  @!PT LDS RZ, [RZ] ;  /* 0x00000000fffff984 */ /* 0x000fe20000000800 */
[----:B------:R-:W-:Y:S01]  /*1bd0*/  @!PT LDS RZ, [RZ] ;  /* 0x00000000fffff984 */ /* 0x000fe20000000800 */
[----:B------:R-:W-:Y:S01]  /*1be0*/  @!PT LDS RZ, [RZ] ;  /* 0x00000000fffff984 */ /* 0x000fe20000000800 */
[----:B------:R1:W-:Y:S01]  /*1bf0*/  @P0 LDGSTS.E.BYPASS.LTC128B.128 [R227+0x3100], [R8.64], !P6 ;  /* 0x0310000008e30fae */ /* 0x0003e2000f101d4c */
[C---:B------:R-:W-:Y:S02]  /*1c00*/  @P3 LEA R14, P5, R0.reuse, c[0x0][0x1c8], 0x1 ;  /* 0x00007200000e3a11 */ /* 0x040fe400078a08ff */
[----:B------:R-:W-:Y:S01]  /*1c10*/  ISETP.GE.AND P0, PT, R19, 0x51, PT ;  /* 0x000000511300780c */ /* 0x000fe20003f06270 */
[----:B------:R2:W-:Y:S01]  /*1c20*/  @P4 LDGSTS.E.BYPASS.LTC128B.128 [R227+0x3900], [R12.64], !P6 ;  /* 0x039000000ce34fae */ /* 0x0005e2000f101d4c */
[----:B------:R-:W-:Y:S02]  /*1c30*/  @P3 LEA.HI.X R15, R0, c[0x0][0x1cc], R5, 0x1, P5 ;  /* 0x00007300000f3a11 */ /* 0x000fe400028f0c05 */
[----:B------:R-:W-:-:S03]  /*1c40*/  @P1 LEA R0, P5, R211, R6, 0x6 ;  /* 0x00000006d3001211 */ /* 0x000fc600078a30ff */
[----:B------:R-:W-:Y:S01]  /*1c50*/  @P2 IMAD R3, R212, 0x30, RZ ;  /* 0x00000030d4032824 */ /* 0x000fe200078e02ff */
[----:B------:R3:W-:Y:S01]  /*1c60*/  @P3 LDGSTS.E.BYPASS.LTC128B.128 [R227+0x4100], [R14.64], !P6 ;  /* 0x041000000ee33fae */ /* 0x0007e2000f101d4c */
[----:B------:R-:W-:-:S04]  /*1c70*/  @P2 IMAD.WIDE.U32 R10, R211, 0x30, R6 ;  /* 0x00000030d30a2825 */ /* 0x000fc800078e0006 */
[----:B------:R-:W-:Y:S02]  /*1c80*/  @P2 IMAD.IADD R3, R11, 0x1, R3 ;  /* 0x000000010b032824 */ /* 0x000fe400078e0203 */
[----:B------:R-:W-:Y:S02]  /*1c90*/  @P0 IMAD R11, R212, 0x50, RZ ;  /* 0x00000050d40b0824 */ /* 0x000fe400078e02ff */
[----:B------:R-:W-:Y:S01]  /*1ca0*/  P2R R5, PR, RZ, 0x20 ;  /* 0x00000020ff057803 */ /* 0x000fe20000000000 */
[----:B-1----:R-:W-:Y:S02]  /*1cb0*/  @P0 IMAD.MOV.U32 R8, RZ, RZ, R6 ;  /* 0x000000ffff080224 */ /* 0x002fe400078e0006 */
[----:B------:R-:W-:Y:S01]  /*1cc0*/  @P0 IMAD.MOV.U32 R9, RZ, RZ, R7 ;  /* 0x000000ffff090224 */ /* 0x000fe200078e0007 */
[----:B--2---:R-:W-:-:S03]  /*1cd0*/  @P2 LEA R12, P4, R10, c[0x0][0x1c8], 0x1 ;  /* 0x000072000a0c2a11 */ /* 0x004fc600078808ff */
[----:B------:R-:W-:Y:S01]  /*1ce0*/  @P0 IMAD.WIDE.U32 R8, R211, 0x50, R8 ;  /* 0x00000050d3080825 */ /* 0x000fe200078e0008 */
[----:B------:R-:W-:Y:S02]  /*1cf0*/  @P2 LEA.HI.X R13, R10, c[0x0][0x1cc], R3, 0x1, P4 ;  /* 0x000073000a0d2a11 */ /* 0x000fe400020f0c03 */
[----:B------:R-:W-:Y:S01]  /*1d00*/  ISETP.NE.AND P4, PT, R5, RZ, PT ;  /* 0x000000ff0500720c */ /* 0x000fe20003f85270 */
[----:B------:R-:W-:Y:S01]  /*1d10*/  @P0 IMAD.IADD R3, R9, 0x1, R11 ;  /* 0x0000000109030824 */ /* 0x000fe200078e020b */
[----:B------:R-:W-:Y:S01]  /*1d20*/  @P1 LEA R10, P5, R0, c[0x0][0x1c8], 0x1 ;  /* 0x00007200000a1a11 */ /* 0x000fe200078a08ff */
[----:B------:R3:W-:Y:S01]  /*1d30*/  @P2 LDGSTS.E.BYPASS.LTC128B.128 [R227+0x4900], [R12.64], !P6 ;  /* 0x049000000ce32fae */ /* 0x0007e2000f101d4c */
[----:B------:R-:W-:Y:S02]  /*1d40*/  @P1 LEA.HI.X R7, R211, R7, R212, 0x6, P4 ;  /* 0x00000007d3071211 */ /* 0x000fe400020f34d4 */
[----:B------:R-:W-:Y:S02]  /*1d50*/  @P0 LEA R6, P4, R8, c[0x0][0x1c8], 0x1 ;  /* 0x0000720008060a11 */ /* 0x000fe400078808ff */
[----:B------:R-:W-:Y:S01]  /*1d60*/  @P1 LEA.HI.X R11, R0, c[0x0][0x1cc], R7, 0x1, P5 ;  /* 0x00007300000b1a11 */ /* 0x000fe200028f0c07 */
[----:B------:R-:W-:Y:S01]  /*1d70*/  IMAD.SHL.U32 R0, R25, 0x40, RZ ;  /* 0x0000004019007824 */ /* 0x000fe200078e00ff */
[----:B------:R-:W-:Y:S01]  /*1d80*/  @P0 LEA.HI.X R7, R8, c[0x0][0x1cc], R3, 0x1, P4 ;  /* 0x0000730008070a11 */ /* 0x000fe200020f0c03 */
[----:B------:R-:W-:Y:S01]  /*1d90*/  IMAD.SHL.U32 R3, R21, 0x40, RZ ;  /* 0x0000004015037824 */ /* 0x000fe200078e00ff */
[----:B------:R-:W-:Y:S01]  /*1da0*/  LOP3.LUT R5, R20, 0xfffffffe, RZ, 0xc0, !PT ;  /* 0xfffffffe14057812 */ /* 0x000fe200078ec0ff */
[----:B------:R1:W-:Y:S01]  /*1db0*/  @P1 LDGSTS.E.BYPASS.LTC128B.128 [R227+0x5100], [R10.64], !P6 ;  /* 0x051000000ae31fae */ /* 0x0003e2000f101d4c */
[----:B------:R-:W-:-:S02]  /*1dc0*/  LOP3.LUT R0, R0, 0x1c0, RZ, 0xc0, !PT ;  /* 0x000001c000007812 */ /* 0x000fc400078ec0ff */
[----:B------:R-:W-:Y:S01]  /*1dd0*/  LOP3.LUT R3, R3, 0x1c0, RZ, 0xc0, !PT ;  /* 0x000001c003037812 */ /* 0x000fe200078ec0ff */
[----:B------:R2:W-:Y:S01]  /*1de0*/  @P0 LDGSTS.E.BYPASS.LTC128B.128 [R227+0x5900], [R6.64], !P6 ;  /* 0x0590000006e30fae */ /* 0x0005e2000f101d4c */
[----:B------:R-:W-:Y:S01]  /*1df0*/  IMAD.IADD R9, R17, 0x1, -R5 ;  /* 0x0000000111097824 */ /* 0x000fe200078e0a05 */
[----:B------:R-:W-:Y:S01]  /*1e00*/  LOP3.LUT P0, RZ, R25, 0x2, RZ, 0xc0, !PT ;  /* 0x0000000219ff7812 */ /* 0x000fe2000780c0ff */
[----:B------:R-:W-:Y:S01]  /*1e10*/  IMAD.SHL.U32 R5, R22, 0x40, RZ ;  /* 0x0000004016057824 */ /* 0x000fe200078e00ff */
[----:B------:R-:W0:Y:S01]  /*1e20*/  LDGDEPBAR ;  /* 0x00000000000079af */ /* 0x000e220000000000 */
[----:B------:R-:W-:-:S03]  /*1e30*/  ISETP.GE.AND P1, PT, R16, c[0x0][0x1d4], PT ;  /* 0x0000750010007a0c */ /* 0x000fc60003f26270 */
[----:B------:R-:W-:Y:S02]  /*1e40*/  LOP3.LUT R27, R5, 0xfffffe00, RZ, 0xc0, !PT ;  /* 0xfffffe00051b7812 */ /* 0x000fe400078ec0ff */
[C---:B------:R-:W-:Y:S02]  /*1e50*/  ISETP.LT.OR P3, PT, R19.reuse, 0x1, P1 ;  /* 0x000000011300780c */ /* 0x040fe40000f61670 */
[C---:B------:R-:W-:Y:S02]  /*1e60*/  ISETP.LT.OR P5, PT, R19.reuse, 0x11, P1 ;  /* 0x000000111300780c */ /* 0x040fe40000fa1670 */
[----:B------:R-:W-:Y:S01]  /*1e70*/  ISETP.LT.OR P4, PT, R19, 0x21, P1 ;  /* 0x000000211300780c */ /* 0x000fe20000f81670 */
[----:B--2---:R-:W-:Y:S01]  /*1e80*/  IMAD.SHL.U32 R7, R18, 0x8, RZ ;  /* 0x0000000812077824 */ /* 0x004fe200078e00ff */
[----:B------:R-:W-:-:S04]  /*1e90*/  DEPBAR.LE SB0, 0x1 ;  /* 0x000080400000791a */ /* 0x000fc80000000000 */
[----:B------:R-:W-:-:S04]  /*1ea0*/  DEPBAR.LE SB0, 0x0 ;  /* 0x000080000000791a */ /* 0x000fc80000000000 */
[----:B------:R-:W-:Y:S01]  /*1eb0*/  IMAD.SHL.U32 R6, R9, 0x8, RZ ;  /* 0x0000000809067824 */ /* 0x000fe200078e00ff */
[----:B------:R-:W-:Y:S02]  /*1ec0*/  LOP3.LUT R7, R0, 0x8, R7, 0xf8, !PT ;  /* 0x0000000800077812 */ /* 0x000fe400078ef807 */
[----:B------:R-:W-:Y:S02]  /*1ed0*/  SHF.R.U32.HI R0, RZ, 0x3, R0 ;  /* 0x00000003ff007819 */ /* 0x000fe40000011600 */
[----:B------:R-:W-:Y:S02]  /*1ee0*/  LOP3.LUT R5, R3, 0x8, R6, 0xf8, !PT ;  /* 0x0000000803057812 */ /* 0x000fe400078ef806 */
[----:B------:R-:W-:Y:S02]  /*1ef0*/  SHF.R.U32.HI R3, RZ, 0x3, R3 ;  /* 0x00000003ff037819 */ /* 0x000fe40000011603 */
[----:B------:R-:W-:Y:S01]  /*1f00*/  LOP3.LUT R0, R7, R0, RZ, 0x3c, !PT ;  /* 0x0000000007007212 */ /* 0x000fe200078e3cff */
[----:B------:R-:W-:Y:S01]  /*1f10*/  IMAD.WIDE.U32 R6, R204, c[0x0][0x208], RZ ;  /* 0x00008200cc067a25 */ /* 0x000fe200078e00ff */
[----:B------:R-:W-:-:S03]  /*1f20*/  LOP3.LUT R5, R5, R3, RZ, 0x3c, !PT ;  /* 0x0000000305057212 */ /* 0x000fc600078e3cff */
[----:B------:R-:W-:Y:S02]  /*1f30*/  IMAD R3, R205, 0x400, R27 ;  /* 0x00000400cd037824 */ /* 0x000fe400078e021b */
[----:B------:R-:W-:Y:S02]  /*1f40*/  IMAD R0, R9, 0x200, R0 ;  /* 0x0000020009007824 */ /* 0x000fe400078e0200 */
[----:B------:R-:W-:Y:S02]  /*1f50*/  IMAD.IADD R3, R5, 0x1, R3 ;  /* 0x0000000105037824 */ /* 0x000fe400078e0203 */
[----:B------:R-:W-:Y:S01]  /*1f60*/  IMAD.SHL.U32 R208, R0, 0x2, RZ ;  /* 0x0000000200d07824 */ /* 0x000fe200078e00ff */
[----:B------:R-:W-:Y:S01]  /*1f70*/  BAR.SYNC.DEFER_BLOCKING 0x0 ;  /* 0x0000000000007b1d */ /* 0x000fe20000010000 */
[----:B------:R-:W-:-:S03]  /*1f80*/  IMAD.SHL.U32 R215, R3, 0x2, RZ ;  /* 0x0000000203d77824 */ /* 0x000fc600078e00ff */
[----:B------:R-:W-:Y:S01]  /*1f90*/  IADD3 R0, R208, 0x3100, RZ ;  /* 0x00003100d0007810 */ /* 0x000fe20007ffe0ff */
[--C-:B------:R-:W-:Y:S01]  /*1fa0*/  IMAD R218, R2, 0x2, R215.reuse ;  /* 0x0000000202da7824 */ /* 0x100fe200078e02d7 */
[----:B------:R-:W-:Y:S01]  /*1fb0*/  IADD3 R219, R208, 0x3120, RZ ;  /* 0x00003120d0db7810 */ /* 0x000fe20007ffe0ff */
[----:B------:R-:W-:Y:S01]  /*1fc0*/  IMAD R216, R4, 0x2, R215 ;  /* 0x0000000204d87824 */ /* 0x000fe200078e02d7 */
[----:B------:R-:W-:Y:S01]  /*1fd0*/  @P0 IADD3 R219, R0, -0x20, RZ ;  /* 0xffffffe000db0810 */ /* 0x000fe20007ffe0ff */
[----:B------:R-:W-:Y:S02]  /*1fe0*/  IMAD R0, R26, c[0x0][0x208], RZ ;  /* 0x000082001a007a24 */ /* 0x000fe400078e02ff */
[----:B------:R-:W-:Y:S01]  /*1ff0*/  IMAD R217, R2, 0x2, R216 ;  /* 0x0000000202d97824 */ /* 0x000fe200078e02d8 */
[C---:B------:R-:W-:Y:S01]  /*2000*/  IADD3 R224, R219.reuse, 0x800, RZ ;  /* 0x00000800dbe07810 */ /* 0x040fe20007ffe0ff */
[----:B------:R-:W-:Y:S01]  /*2010*/  IMAD R0, R204, c[0x0][0x20c], R0 ;  /* 0x00008300cc007a24 */ /* 0x000fe200078e0200 */
[----:B------:R-:W-:-:S02]  /*2020*/  IADD3 R223, R219, 0x1000, RZ ;  /* 0x00001000dbdf7810 */ /* 0x000fc40007ffe0ff */
[----:B------:R-:W-:Y:S01]  /*2030*/  IADD3 R222, R219, 0x1800, RZ ;  /* 0x00001800dbde7810 */ /* 0x000fe20007ffe0ff */
[----:B------:R-:W-:Y:S01]  /*2040*/  IMAD.IADD R0, R7, 0x1, R0 ;  /* 0x0000000107007824 */ /* 0x000fe200078e0200 */
[----:B------:R-:W-:-:S03]  /*2050*/  IADD3 R221, R219, 0x2000, RZ ;  /* 0x00002000dbdd7810 */ /* 0x000fc60007ffe0ff */
[----:B------:R-:W-:Y:S01]  /*2060*/  IMAD R0, R0, 0x60, RZ ;  /* 0x0000006000007824 */ /* 0x000fe200078e02ff */
[----:B------:R-:W-:Y:S04]  /*2070*/  LDSM.16.M88.4 R28, [R208+0x3100] ;  /* 0x00310000d01c783b */ /* 0x000fe80000000200 */
[----:B---3--:R-:W2:Y:S04]  /*2080*/  LDSM.16.M88.4 R12, [R215+0x6100] ;  /* 0x00610000d70c783b */ /* 0x008ea80000000200 */
[----:B-1----:R-:W1:Y:S04]  /*2090*/  LDSM.16.M88.4 R8, [R215+0x8100] ;  /* 0x00810000d708783b */ /* 0x002e680000000200 */
[----:B------:R-:W3:Y:S04]  /*20a0*/  LDSM.16.M88.4 R20, [R208+0x3900] ;  /* 0x00390000d014783b */ /* 0x000ee80000000200 */
[----:B------:R-:W4:Y:S04]  /*20b0*/  LDSM.16.M88.4 R32, [R208+0x4100] ;  /* 0x00410000d020783b */ /* 0x000f280000000200 */
[----:B------:R-:W5:Y:S04]  /*20c0*/  LDSM.16.M88.4 R36, [R208+0x4900] ;  /* 0x00490000d024783b */ /* 0x000f680000000200 */
[----:B------:R-:W3:Y:S04]  /*20d0*/  LDSM.16.M88.4 R40, [R208+0x5100] ;  /* 0x00510000d028783b */ /* 0x000ee80000000200 */
[----:B------:R-:W-:Y:S04]  /*20e0*/  LDSM.16.M88.4 R68, [R219] ;  /* 0x00000000db44783b */ /* 0x000fe80000000200 */
[----:B------:R-:W-:Y:S04]  /*20f0*/  LDSM.16.M88.4 R48, [R219+0x800] ;  /* 0x00080000db30783b */ /* 0x000fe80000000200 */
[----:B------:R-:W-:Y:S01]  /*2100*/  LDSM.16.M88.4 R44, [R219+0x1000] ;  /* 0x00100000db2c783b */ /* 0x000fe20000000200 */
[-C--:B--2---:R-:W-:Y:S08]  /*2110*/  HMMA.16816.F32 R176, R12, R28.reuse, RZ ;  /* 0x0000001c0cb0723c */ /* 0x084ff000000018ff */
[C---:B-1----:R-:W-:Y:S08]  /*2120*/  HMMA.16816.F32 R52, R8.reuse, R28, RZ ;  /* 0x0000001c0834723c */ /* 0x042ff000000018ff */
[-C--:B------:R-:W-:Y:S08]  /*2130*/  HMMA.16816.F32 R92, R8, R30.reuse, RZ ;  /* 0x0000001e085c723c */ /* 0x080ff000000018ff */
[C---:B------:R-:W-:Y:S01]  /*2140*/  HMMA.16816.F32 R156, R12.reuse, R30, RZ ;  /* 0x0000001e0c9c723c */ /* 0x040fe200000018ff */
[----:B------:R-:W1:Y:S07]  /*2150*/  LDSM.16.M88.4 R28, [R208+0x5900] ;  /* 0x00590000d01c783b */ /* 0x000e6e0000000200 */
[-C--:B---3--:R-:W-:Y:S08]  /*2160*/  HMMA.16816.F32 R144, R12, R20.reuse, RZ ;  /* 0x000000140c90723c */ /* 0x088ff000000018ff */
[C---:B------:R-:W-:Y:S08]  /*2170*/  HMMA.16816.F32 R56, R8.reuse, R20, RZ ;  /* 0x000000140838723c */ /* 0x040ff000000018ff */
[-C--:B------:R-:W-:Y:S08]  /*2180*/  HMMA.16816.F32 R100, R8, R22.reuse, RZ ;  /* 0x000000160864723c */ /* 0x080ff000000018ff */
[----:B------:R-:W-:Y:S01]  /*2190*/  HMMA.16816.F32 R152, R12, R22, RZ ;  /* 0x000000160c98723c */ /* 0x000fe200000018ff */
[----:B------:R-:W2:Y:S07]  /*21a0*/  LDSM.16.M88.4 R20, [R218+0x8100] ;  /* 0x00810000da14783b */ /* 0x000eae0000000200 */
[C---:B----4-:R-:W-:Y:S08]  /*21b0*/  HMMA.16816.F32 R76, R8.reuse, R32, RZ ;  /* 0x00000020084c723c */ /* 0x050ff000000018ff */
[C---:B------:R-:W-:Y:S08]  /*21c0*/  HMMA.16816.F32 R96, R8.reuse, R34, RZ ;  /* 0x000000220860723c */ /* 0x040ff000000018ff */
[C---:B-----5:R-:W-:Y:S08]  /*21d0*/  HMMA.16816.F32 R60, R8.reuse, R36, RZ ;  /* 0x00000024083c723c */ /* 0x060ff000000018ff */
[C---:B------:R-:W-:Y:S08]  /*21e0*/  HMMA.16816.F32 R128, R8.reuse, R38, RZ ;  /* 0x000000260880723c */ /* 0x040ff000000018ff */
[C---:B------:R-:W-:Y:S08]  /*21f0*/  HMMA.16816.F32 R64, R8.reuse, R40, RZ ;  /* 0x000000280840723c */ /* 0x040ff000000018ff */
[C---:B------:R-:W-:Y:S08]  /*2200*/  HMMA.16816.F32 R116, R8.reuse, R42, RZ ;  /* 0x0000002a0874723c */ /* 0x040ff000000018ff */
[C---:B-1----:R-:W-:Y:S08]  /*2210*/  HMMA.16816.F32 R80, R8.reuse, R28, RZ ;  /* 0x0000001c0850723c */ /* 0x042ff000000018ff */
[----:B------:R-:W-:Y:S07]  /*2220*/  HMMA.16816.F32 R112, R8, R30, RZ ;  /* 0x0000001e0870723c */ /* 0x000fee00000018ff */
[----:B------:R-:W-:Y:S01]  /*2230*/  IMAD.WIDE.U32 R8, R6, 0x60, R72 ;  /* 0x0000006006087825 */ /* 0x000fe200078e0048 */
[----:B------:R-:W-:Y:S03]  /*2240*/  HMMA.16816.F32 R140, R12, R32, RZ ;  /* 0x000000200c8c723c */ /* 0x000fe600000018ff */
[----:B------:R-:W-:-:S05]  /*2250*/  IMAD.IADD R0, R9, 0x1, R0 ;  /* 0x0000000109007824 */ /* 0x000fca00078e0200 */
[C---:B------:R-:W-:Y:S01]  /*2260*/  HMMA.16816.F32 R148, R12.reuse, R34, RZ ;  /* 0x000000220c94723c */ /* 0x040fe200000018ff */
[----:B------:R-:W1:Y:S07]  /*2270*/  LDSM.16.M88.4 R32, [R219+0x2800] ;  /* 0x00280000db20783b */ /* 0x000e6e0000000200 */
[C---:B------:R-:W-:Y:S08]  /*2280*/  HMMA.16816.F32 R132, R12.reuse, R36, RZ ;  /* 0x000000240c84723c */ /* 0x040ff000000018ff */
[C---:B------:R-:W-:Y:S01]  /*2290*/  HMMA.16816.F32 R160, R12.reuse, R38, RZ ;  /* 0x000000260ca0723c */ /* 0x040fe200000018ff */
[----:B------:R-:W-:Y:S07]  /*22a0*/  LDSM.16.M88.4 R36, [R219+0x2000] ;  /* 0x00200000db24783b */ /* 0x000fee0000000200 */
[C---:B------:R-:W-:Y:S08]  /*22b0*/  HMMA.16816.F32 R124, R12.reuse, R40, RZ ;  /* 0x000000280c7c723c */ /* 0x040ff000000018ff */
[C---:B------:R-:W-:Y:S01]  /*22c0*/  HMMA.16816.F32 R172, R12.reuse, R42, RZ ;  /* 0x0000002a0cac723c */ /* 0x040fe200000018ff */
[----:B------:R-:W3:Y:S07]  /*22d0*/  LDSM.16.M88.4 R40, [R219+0x1800] ;  /* 0x00180000db28783b */ /* 0x000eee0000000200 */
[C---:B------:R-:W-:Y:S08]  /*22e0*/  HMMA.16816.F32 R120, R12.reuse, R28, RZ ;  /* 0x0000001c0c78723c */ /* 0x040ff000000018ff */
[----:B------:R-:W-:Y:S07]  /*22f0*/  HMMA.16816.F32 R108, R12, R30, RZ ;  /* 0x0000001e0c6c723c */ /* 0x000fee00000018ff */
[----:B------:R-:W-:Y:S01]  /*2300*/  LEA R12, P0, R8, c[0x0][0x1f8], 0x1 ;  /* 0x00007e00080c7a11 */ /* 0x000fe200078008ff */
[----:B--2---:R-:W-:Y:S03]  /*2310*/  HMMA.16816.F32 R104, R20, R68, R52 ;  /* 0x000000441468723c */ /* 0x004fe60000001834 */
[----:B------:R-:W-:-:S02]  /*2320*/  IADD3 R6, P2, R12, UR9, RZ ;  /* 0x000000090c067c10 */ /* 0x000fc4000ff5e0ff */
[----:B------:R-:W-:Y:S01]  /*2330*/  LEA.HI.X R13, R8, c[0x0][0x1fc], R0, 0x1, P0 ;  /* 0x00007f00080d7a11 */ /* 0x000fe200000f0c00 */
[----:B------:R-:W-:Y:S01]  /*2340*/  IMAD.MOV.U32 R0, RZ, RZ, 0x40 ;  /* 0x00000040ff007424 */ /* 0x000fe200078e00ff */
[----:B------:R-:W-:Y:S01]  /*2350*/  IADD3 R16, P0, R6, UR9, RZ ;  /* 0x0000000906107c10 */ /* 0x000fe2000ff1e0ff */
[----:B------:R-:W2:Y:S01]  /*2360*/  LDSM.16.M88.4 R8, [R218+0x6100] ;  /* 0x00610000da08783b */ /* 0x000ea20000000200 */
[----:B------:R-:W-:Y:S01]  /*2370*/  IADD3.X R7, R13, UR8, RZ, P2, !PT ;  /* 0x000000080d077c10 */ /* 0x000fe200097fe4ff */
[C---:B------:R-:W-:Y:S01]  /*2380*/  HMMA.16816.F32 R88, R20.reuse, R48, R56 ;  /* 0x000000301458723c */ /* 0x040fe20000001838 */
[----:B------:R-:W-:Y:S01]  /*2390*/  ISETP.LT.OR P2, PT, R19, 0x41, P1 ;  /* 0x000000411300780c */ /* 0x000fe20000f41670 */
[----:B------:R-:W-:Y:S01]  /*23a0*/  @!PT LDS RZ, [RZ] ;  /* 0x00000000fffff984 */ /* 0x000fe20000000800 */
[----:B------:R-:W-:Y:S01]  /*23b0*/  @!PT LDS RZ, [RZ] ;  /* 0x00000000fffff984 */ /* 0x000fe20000000800 */
[----:B------:R-:W-:Y:S01]  /*23c0*/  @!PT LDS RZ, [RZ] ;  /* 0x00000000fffff984 */ /* 0x000fe20000000800 */
[----:B------:R4:W-:Y:S01]  /*23d0*/  LDGSTS.E.BYPASS.LTC128B.128 [R227+0x100], [R12.64], !P3 ;  /* 0x001000000ce37fae */ /* 0x0009e2000d901d4c */
[----:B------:R-:W-:Y:S02]  /*23e0*/  IADD3.X R17, R7, UR8, RZ, P0, !PT ;  /* 0x0000000807117c10 */ /* 0x000fe400087fe4ff */
[----:B------:R-:W-:Y:S01]  /*23f0*/  IADD3 R14, P0, R16, UR9, RZ ;  /* 0x00000009100e7c10 */ /* 0x000fe2000ff1e0ff */
[----:B------:R5:W-:Y:S01]  /*2400*/  LDGSTS.E.BYPASS.LTC128B.128 [R227+0x900], [R6.64], !P5 ;  /* 0x0090000006e37fae */ /* 0x000be2000e901d4c */
[----:B------:R-:W-:Y:S01]  /*2410*/  ISETP.LT.OR P3, PT, R19, 0x31, P1 ;  /* 0x000000311300780c */ /* 0x000fe20000f61670 */
[----:B-1----:R-:W-:Y:S01]  /*2420*/  HMMA.16816.F32 R80, R20, R32, R80 ;  /* 0x000000201450723c */ /* 0x002fe20000001850 */
[----:B------:R-:W-:Y:S01]  /*2430*/  IADD3.X R15, R17, UR8, RZ, P0, !PT ;  /* 0x00000008110f7c10 */ /* 0x000fe200087fe4ff */
[----:B------:R3:W-:Y:S01]  /*2440*/  LDGSTS.E.BYPASS.LTC128B.128 [R227+0x1100], [R16.64], !P4 ;  /* 0x0110000010e37fae */ /* 0x0007e2000e101d4c */
[----:B------:R-:W-:-:S02]  /*2450*/  ISETP.LT.OR P1, PT, R19, 0x51, P1 ;  /* 0x000000511300780c */ /* 0x000fc40000f21670 */
[----:B------:R-:W-:-:S03]  /*2460*/  LOP3.LUT P5, RZ, R25, 0x4, RZ, 0xc0, !PT ;  /* 0x0000000419ff7812 */ /* 0x000fc600078ac0ff */
[----:B------:R-:W-:Y:S01]  /*2470*/  HMMA.16816.F32 R76, R20, R44, R76 ;  /* 0x0000002c144c723c */ /* 0x000fe2000000184c */
[----:B------:R-:W-:-:S03]  /*2480*/  SEL R0, R0, 0xffffffc0, !P5 ;  /* 0xffffffc000007807 */ /* 0x000fc60006800000 */
[----:B------:R1:W-:Y:S02]  /*2490*/  LDGSTS.E.BYPASS.LTC128B.128 [R227+0x1900], [R14.64], !P3 ;  /* 0x019000000ee37fae */ /* 0x0003e4000d901d4c */
[----:B------:R-:W-:Y:S02]  /*24a0*/  IMAD.IADD R214, R208, 0x1, R0 ;  /* 0x00000001d0d67824 */ /* 0x000fe400078e0200 */
[----:B------:R-:W-:Y:S01]  /*24b0*/  HMMA.16816.F32 R92, R20, R70, R92 ;  /* 0x00000046145c723c */ /* 0x000fe2000000185c */
[----:B------:R-:W-:Y:S01]  /*24c0*/  IMAD.IADD R213, R0, 0x1, R219 ;  /* 0x0000000100d57824 */ /* 0x000fe200078e02db */
[----:B------:R-:W-:-:S06]  /*24d0*/  LOP3.LUT R0, R5, R27, RZ, 0xfc, !PT ;  /* 0x0000001b05007212 */ /* 0x000fcc00078efcff */
[----:B------:R-:W-:Y:S01]  /*24e0*/  HMMA.16816.F32 R96, R20, R46, R96 ;  /* 0x0000002e1460723c */ /* 0x000fe20000001860 */
[----:B-----5:R-:W-:-:S04]  /*24f0*/  IADD3 R6, P0, R14, UR9, RZ ;  /* 0x000000090e067c10 */ /* 0x020fc8000ff1e0ff */
[----:B------:R-:W-:Y:S02]  /*2500*/  IADD3.X R7, R15, UR8, RZ, P0, !PT ;  /* 0x000000080f077c10 */ /* 0x000fe400087fe4ff */
[----:B----4-:R-:W-:Y:S01]  /*2510*/  IADD3 R12, P0, R6, UR9, RZ ;  /* 0x00000009060c7c10 */ /* 0x010fe2000ff1e0ff */
[----:B---3--:R-:W-:Y:S02]  /*2520*/  HMMA.16816.F32 R16, R20, R40, R60 ;  /* 0x000000281410723c */ /* 0x008fe4000000183c */
[----:B------:R3:W-:Y:S01]  /*2530*/  LDGSTS.E.BYPASS.LTC128B.128 [R227+0x2100], [R6.64], !P2 ;  /* 0x0210000006e37fae */ /* 0x0007e2000d101d4c */
[----:B------:R-:W-:Y:S02]  /*2540*/  IADD3.X R13, R7, UR8, RZ, P0, !PT ;  /* 0x00000008070d7c10 */ /* 0x000fe400087fe4ff */
[----:B------:R-:W-:Y:S02]  /*2550*/  ISETP.GT.AND P0, PT, R204, R220, PT ;  /* 0x000000dccc00720c */ /* 0x000fe40003f04270 */
[----:B------:R-:W-:Y:S01]  /*2560*/  IADD3 R220, R219, 0x2800, RZ ;  /* 0x00002800dbdc7810 */ /* 0x000fe20007ffe0ff */
[----:B------:R1:W-:Y:S01]  /*2570*/  LDGSTS.E.BYPASS.LTC128B.128 [R227+0x2900], [R12.64], !P1 ;  /* 0x029000000ce37fae */ /* 0x0003e2000c901d4c */
[C---:B--2---:R-:W-:Y:S03]  /*2580*/  HMMA.16816.F32 R180, R8.reuse, R48, R144 ;  /* 0x0000003008b4723c */ /* 0x044fe60000001890 */
[----:B------:R-:W-:Y:S04]  /*2590*/  LDSM.16.M88.4 R28, [R216+0x8100] ;  /* 0x00810000d81c783b */ /* 0x000fe80000000200 */
[----:B------:R-:W2:Y:S01]  /*25a0*/  LDSM.16.M88.4 R52, [R214+0x4900] ;  /* 0x00490000d634783b */ /* 0x000ea20000000200 */
[C---:B------:R-:W-:Y:S03]  /*25b0*/  HMMA.16816.F32 R184, R8.reuse, R44, R140 ;  /* 0x0000002c08b8723c */ /* 0x040fe6000000188c */
[----:B------:R-:W4:Y:S04]  /*25c0*/  LDSM.16.M88.4 R72, [R214+0x5100] ;  /* 0x00510000d648783b */ /* 0x000f280000000200 */
[----:B------:R-:W5:Y:S01]  /*25d0*/  LDSM.16.M88.4 R84, [R214+0x5900] ;  /* 0x00590000d654783b */ /* 0x000f620000000200 */
[C---:B------:R-:W-:Y:S03]  /*25e0*/  HMMA.16816.F32 R176, R8.reuse, R68, R176 ;  /* 0x0000004408b0723c */ /* 0x040fe600000018b0 */
[----:B------:R-:W3:Y:S04]  /*25f0*/  LDSM.16.M88.4 R60, [R214+0x3900] ;  /* 0x00390000d63c783b */ /* 0x000ee80000000200 */
[----:B------:R-:W3:Y:S01]  /*2600*/  LDSM.16.M88.4 R56, [R214+0x4100] ;  /* 0x00410000d638783b */ /* 0x000ee20000000200 */
[----:B------:R-:W-:Y:S03]  /*2610*/  HMMA.16816.F32 R140, R8, R50, R152 ;  /* 0x00000032088c723c */ /* 0x000fe60000001898 */
[----:B------:R-:W0:Y:S05]  /*2620*/  LDGDEPBAR ;  /* 0x00000000000079af */ /* 0x000e2a0000000000 */
[C---:B-1----:R-:W-:Y:S01]  /*2630*/  HMMA.16816.F32 R12, R20.reuse, R36, R64 ;  /* 0x00000024140c723c */ /* 0x042fe20000001840 */
[----:B------:R-:W1:Y:S07]  /*2640*/  LDSM.16.M88.4 R64, [R214+0x3100] ;  /* 0x00310000d640783b */ /* 0x000e6e0000000200 */
[----:B------:R-:W-:Y:S01]  /*2650*/  HMMA.16816.F32 R100, R20, R50, R100 ;  /* 0x000000321464723c */ /* 0x000fe20000001864 */
[----:B------:R-:W-:Y:S07]  /*2660*/  LDSM.16.M88.4 R48, [R213] ;  /* 0x00000000d530783b */ /* 0x000fee0000000200 */
[----:B--2---:R-:W-:Y:S01]  /*2670*/  HMMA.16816.F32 R144, R28, R52, R16 ;  /* 0x000000341c90723c */ /* 0x004fe20000001810 */
[----:B------:R-:W2:Y:S07]  /*2680*/  LDSM.16.M88.4 R16, [R216+0x6100] ;  /* 0x00610000d810783b */ /* 0x000eae0000000200 */
[----:B------:R-:W-:Y:S08]  /*2690*/  HMMA.16816.F32 R68, R8, R70, R156 ;  /* 0x000000460844723c */ /* 0x000ff0000000189c */
[C---:B------:R-:W-:Y:S08]  /*26a0*/  HMMA.16816.F32 R128, R20.reuse, R42, R128 ;  /* 0x0000002a1480723c */ /* 0x040ff00000001880 */
[C---:B------:R-:W-:Y:S08]  /*26b0*/  HMMA.16816.F32 R188, R20.reuse, R38, R116 ;  /* 0x0000002614bc723c */ /* 0x040ff00000001874 */
[----:B------:R-:W-:Y:S01]  /*26c0*/  HMMA.16816.F32 R136, R20, R34, R112 ;  /* 0x000000221488723c */ /* 0x000fe20000001870 */
[----:B------:R-:W-:Y:S07]  /*26d0*/  LDSM.16.M88.4 R20, [R213+0x2800] ;  /* 0x00280000d514783b */ /* 0x000fee0000000200 */
[C---:B------:R-:W-:Y:S08]  /*26e0*/  HMMA.16816.F32 R192, R8.reuse, R40, R132 ;  /* 0x0000002808c0723c */ /* 0x040ff00000001884 */
[C---:B------:R-:W-:Y:S01]  /*26f0*/  HMMA.16816.F32 R148, R8.reuse, R46, R148 ;  /* 0x0000002e0894723c */ /* 0x040fe20000001894 */
[----:B------:R-:W-:Y:S07]  /*2700*/  LDSM.16.M88.4 R44, [R213+0x800] ;  /* 0x00080000d52c783b */ /* 0x000fee0000000200 */
[C---:B------:R-:W-:Y:S01]  /*2710*/  HMMA.16816.F32 R160, R8.reuse, R42, R160 ;  /* 0x0000002a08a0723c */ /* 0x040fe200000018a0 */
[----:B------:R-:W-:Y:S07]  /*2720*/  LDSM.16.M88.4 R40, [R213+0x1000] ;  /* 0x00100000d528783b */ /* 0x000fee0000000200 */
[C---:B------:R-:W-:Y:S08]  /*2730*/  HMMA.16816.F32 R196, R8.reuse, R36, R124 ;  /* 0x0000002408c4723c */ /* 0x040ff0000000187c */
[C---:B------:R-:W-:Y:S08]  /*2740*/  HMMA.16816.F32 R200, R8.reuse, R32, R120 ;  /* 0x0000002008c8723c */ /* 0x040ff00000001878 */
[C---:B------:R-:W-:Y:S01]  /*2750*/  HMMA.16816.F32 R172, R8.reuse, R38, R172 ;  /* 0x0000002608ac723c */ /* 0x040fe200000018ac */
[----:B------:R-:W-:Y:S07]  /*2760*/  LDSM.16.M88.4 R36, [R213+0x1800] ;  /* 0x00180000d524783b */ /* 0x000fee0000000200 */
[----:B------:R-:W-:Y:S01]  /*2770*/  HMMA.16816.F32 R168, R8, R34, R108 ;  /* 0x0000002208a8723c */ /* 0x000fe2000000186c */
[----:B------:R-:W-:Y:S04]  /*2780*/  LDSM.16.M88.4 R8, [R217+0x8100] ;  /* 0x00810000d908783b */ /* 0x000fe80000000200 */
[----:B------:R-:W-:Y:S03]  /*2790*/  LDSM.16.M88.4 R32, [R213+0x2000] ;  /* 0x00200000d520783b */ /* 0x000fe60000000200 */
[----:B----4-:R-:W-:Y:S01]  /*27a0*/  HMMA.16816.F32 R132, R28, R72, R12 ;  /* 0x000000481c84723c */ /* 0x010fe2000000180c */
[----:B------:R-:W4:Y:S01]  /*27b0*/  LDSM.16.M88.4 R12, [R217+0x6100] ;  /* 0x00610000d90c783b */ /* 0x000f220000000200 */
[----:B------:R-:W-:-:S06]  /*27c0*/  DEPBAR.LE SB0, 0x0 ;  /* 0x000080000000791a */ /* 0x000fcc0000000000 */
[C---:B-----5:R-:W-:Y:S08]  /*27d0*/  HMMA.16816.F32 R124, R28.reuse, R84, R80 ;  /* 0x000000541c7c723c */ /* 0x060ff00000001850 */
[C---:B---3--:R-:W-:Y:S08]  /*27e0*/  HMMA.16816.F32 R156, R28.reuse, R60, R88 ;  /* 0x0000003c1c9c723c */ /* 0x048ff00000001858 */
[C---:B------:R-:W-:Y:S08]  /*27f0*/  HMMA.16816.F32 R152, R28.reuse, R56, R76 ;  /* 0x000000381c98723c */ /* 0x040ff0000000184c */
[C---:B-1----:R-:W-:Y:S08]  /*2800*/  HMMA.16816.F32 R120, R28.reuse, R66, R92 ;  /* 0x000000421c78723c */ /* 0x042ff0000000185c */
[----:B------:R-:W-:Y:S08]  /*2810*/  HMMA.16816.F32 R112, R28, R58, R96 ;  /* 0x0000003a1c70723c */ /* 0x000ff00000001860 */
[----:B--2---:R-:W-:Y:S08]  /*2820*/  HMMA.16816.F32 R80, R16, R62, R140 ;  /* 0x0000003e1050723c */ /* 0x004ff0000000188c */
[C---:B------:R-:W-:Y:S08]  /*2830*/  HMMA.16816.F32 R164, R28.reuse, R64, R104 ;  /* 0x000000401ca4723c */ /* 0x040ff00000001868 */
[----:B------:R-:W-:Y:S08]  /*2840*/  HMMA.16816.F32 R116, R28, R62, R100 ;  /* 0x0000003e1c74723c */ /* 0x000ff00000001864 */
[C---:B------:R-:W-:Y:S08]  /*2850*/  HMMA.16816.F32 R96, R16.reuse, R64, R176 ;  /* 0x000000401060723c */ /* 0x040ff000000018b0 */
[C---:B------:R-:W-:Y:S08]  /*2860*/  HMMA.16816.F32 R92, R16.reuse, R66, R68 ;  /* 0x00000042105c723c */ /* 0x040ff00000001844 */
[C---:B------:R-:W-:Y:S08]  /*2870*/  HMMA.16816.F32 R88, R16.reuse, R60, R180 ;  /* 0x0000003c1058723c */ /* 0x040ff000000018b4 */
[----:B------:R-:W-:Y:S08]  /*2880*/  HMMA.16816.F32 R76, R16, R56, R184 ;  /* 0x00000038104c723c */ /* 0x000ff000000018b8 */
[C---:B------:R-:W-:Y:S08]  /*2890*/  HMMA.16816.F32 R108, R28.reuse, R54, R128 ;  /* 0x000000361c6c723c */ /* 0x040ff00000001880 */
[C---:B------:R-:W-:Y:S08]  /*28a0*/  HMMA.16816.F32 R104, R28.reuse, R74, R188 ;  /* 0x0000004a1c68723c */ /* 0x040ff000000018bc */
[----:B------:R-:W-:Y:S08]  /*28b0*/  HMMA.16816.F32 R100, R28, R86, R136 ;  /* 0x000000561c64723c */ /* 0x000ff00000001888 */
[C---:B------:R-:W-:Y:S08]  /*28c0*/  HMMA.16816.F32 R68, R16.reuse, R58, R148 ;  /* 0x0000003a1044723c */ /* 0x040ff00000001894 */
[C---:B------:R-:W-:Y:S08]  /*28d0*/  HMMA.16816.F32 R64, R16.reuse, R52, R192 ;  /* 0x000000341040723c */ /* 0x040ff000000018c0 */
[C---:B------:R-:W-:Y:S08]  /*28e0*/  HMMA.16816.F32 R60, R16.reuse, R54, R160 ;  /* 0x00000036103c723c */ /* 0x040ff000000018a0 */
[C---:B------:R-:W-:Y:S08]  /*28f0*/  HMMA.16816.F32 R56, R16.reuse, R72, R196 ;  /* 0x000000481038723c */ /* 0x040ff000000018c4 */
[C---:B------:R-:W-:Y:S08]  /*2900*/  HMMA.16816.F32 R52, R16.reuse, R74, R172 ;  /* 0x0000004a1034723c */ /* 0x040ff000000018ac */
[C---:B------:R-:W-:Y:S08]  /*2910*/  HMMA.16816.F32 R28, R16.reuse, R84, R200 ;  /* 0x00000054101c723c */ /* 0x040ff000000018c8 */
[----:B------:R-:W-:Y:S08]  /*2920*/  HMMA.16816.F32 R16, R16, R86, R168 ;  /* 0x000000561010723c */ /* 0x000ff000000018a8 */
[----:B----4-:R-:W-:Y:S08]  /*2930*/  HMMA.16816.F32 R84, R12, R46, R80 ;  /* 0x0000002e0c54723c */ /* 0x010ff00000001850 */
[----:B------:R-:W-:Y:S08]  /*2940*/  HMMA.16816.F32 R160, R8, R50, R120 ;  /* 0x0000003208a0723c */ /* 0x000ff00000001878 */
[----:B------:R-:W-:Y:S08]  /*2950*/  HMMA.16816.F32 R80, R12, R40, R76 ;  /* 0x000000280c50723c */ /* 0x000ff0000000184c */
[C---:B------:R-:W-:Y:S08]  /*2960*/  HMMA.16816.F32 R136, R8.reuse, R46, R116 ;  /* 0x0000002e0888723c */ /* 0x040ff00000001874 */
[----:B------:R-:W-:Y:S08]  /*2970*/  HMMA.16816.F32 R120, R8, R22, R100 ;  /* 0x000000160878723c */ /* 0x000ff00000001864 */
[-C--:B------:R-:W-:Y:S08]  /*2980*/  HMMA.16816.F32 R76, R12, R42.reuse, R68 ;  /* 0x0000002a0c4c723c */ /* 0x080ff00000001844 */
[----:B------:R-:W-:Y:S08]  /*2990*/  HMMA.16816.F32 R116, R8, R42, R112 ;  /* 0x0000002a0874723c */ /* 0x000ff00000001870 */
        /* <DEDUP_REMOVED lines=16> */
[----:B------:R-:W-:Y:S01]  /*2aa0*/  HMMA.16816.F32 R56, R12, R22, R16 ;  /* 0x000000160c38723c */ /* 0x000fe20000001810 */
[----:B------:R-:W-:Y:S06]  /*2ab0*/  BAR.SYNC.DEFER_BLOCKING 0x0 ;  /* 0x0000000000007b1d */ /* 0x000fec0000010000 */
[----:B------:R-:W-:Y:S05]  /*2ac0*/  @!P0 BRA `(.L_x_461) ;  /* 0x000001d000008947 */ /* 0x000fea0003800000 */
[----:B------:R-:W-:Y:S01]  /*2ad0*/  IADD3 R3, R225, -0x2, RZ ;  /* 0xfffffffee1037810 */ /* 0x000fe20007ffe0ff */
        /* <DEDUP_REMOVED lines=25> */
[----:B-1----:R-:W-:-:S05]  /*2c70*/  IADD3 R14, P0, R6, R16, RZ ;  /* 0x00000010060e7210 */ /* 0x002fca0007f1e0ff */
[----:B------:R-:W-:-:S05]  /*2c80*/  IMAD.X R15, R7, 0x1, R5, P0 ;  /* 0x00000001070f7824 */ /* 0x000fca00000e0605 */
[----:B------:R2:W-:Y:S03]  /*2c90*/  LDGSTS.E.BYPASS.LTC128B.128 [R227+0x5900], [R14.64], !P6 ;  /* 0x059000000ee37fae */ /* 0x0005e6000f101d4c */
.L_x_461:
[----:B------:R-:W-:Y:S01]  /*2ca0*/  FMUL.FTZ R3, R65, c[0x0][0x320] ;  /* 0x0000c80041037a20 */ /* 0x000fe20000410000 */
[----:B--2---:R-:W-:Y:S01]  /*2cb0*/  SHF.R.S32.HI R7, RZ, 0x1f, R205 ;  /* 0x0000001fff077819 */ /* 0x004fe200000114cd */
[----:B------:R-:W-:Y:S01]  /*2cc0*/  FMUL.FTZ R5, R61, c[0x0][0x320] ;  /* 0x0000c8003d057a20 */ /* 0x000fe20000410000 */
[----:B------:R-:W-:Y:S01]  /*2cd0*/  LEA.HI R6, R209, R210, RZ, 0x2 ;  /* 0x000000d2d1067211 */ /* 0x000fe200078f10ff */
[----:B------:R1:W2:Y:S01]  /*2ce0*/  MUFU.TANH R32, R3 ;  /* 0x0000000300207308 */ /* 0x0002a20000002400 */
[----:B------:R-:W-:Y:S01]  /*2cf0*/  PLOP3.LUT P1, PT, PT, PT, UP2, 0x80, 0x0 ;  /* 0x000000000000781c */ /* 0x000fe20003f2f028 */
[----:B------:R-:W-:Y:S01]  /*2d00*/  FMUL.FTZ R10, R69, c[0x0][0x320] ;  /* 0x0000c800450a7a20 */ /* 0x000fe20000410000 */
[----:B------:R-:W-:Y:S01]  /*2d10*/  LOP3.LUT R6, R6, 0xfffffffc, RZ, 0xc0, !PT ;  /* 0xfffffffc06067812 */ /* 0x000fe200078ec0ff */
[----:B------:R-:W-:Y:S01]  /*2d20*/  ULDC UR10, c[0x0][0x324] ;  /* 0x0000c900000a7ab9 */ /* 0x000fe20000000800 */
[----:B------:R-:W-:Y:S01]  /*2d30*/  PLOP3.LUT P0, PT, PT, PT, UP2, 0x80, 0x0 ;  /* 0x000000000000781c */ /* 0x000fe20003f0f028 */
[----:B------:R-:W-:Y:S01]  /*2d40*/  ULOP3.LUT UR10, URZ, UR10, URZ, 0x33, !UPT ;  /* 0x0000000a3f0a7292 */ /* 0x000fe2000f8e333f */
[----:B------:R-:W0:Y:S01]  /*2d50*/  LDGDEPBAR ;  /* 0x00000000000079af */ /* 0x000e220000000000 */
[----:B------:R3:W4:Y:S01]  /*2d60*/  MUFU.TANH R16, R5 ;  /* 0x0000000500107308 */ /* 0x0007220000002400 */
[----:B------:R-:W-:-:S02]  /*2d70*/  IMAD.IADD R6, R210, 0x1, -R6 ;  /* 0x00000001d2067824 */ /* 0x000fc400078e0a06 */
[----:B-1----:R-:W-:-:S05]  /*2d80*/  FMUL.FTZ R3, R96, c[0x0][0x320] ;  /* 0x0000c80060037a20 */ /* 0x002fca0000410000 */
[----:B------:R1:W1:Y:S01]  /*2d90*/  MUFU.TANH R14, R10 ;  /* 0x0000000a000e7308 */ /* 0x0002620000002400 */
[----:B---3--:R-:W-:-:S07]  /*2da0*/  LEA.HI R5, R7, R205, RZ, 0x2 ;  /* 0x000000cd07057211 */ /* 0x008fce00078f10ff */
[----:B------:R3:W2:Y:S01]  /*2db0*/  MUFU.TANH R37, R3 ;  /* 0x0000000300257308 */ /* 0x0006a20000002400 */
[----:B------:R-:W-:Y:S01]  /*2dc0*/  FMUL.FTZ R7, R68, c[0x0][0x320] ;  /* 0x0000c80044077a20 */ /* 0x000fe20000410000 */
[----:B------:R-:W-:-:S04]  /*2dd0*/  LOP3.LUT R5, R5, 0xffffffc, RZ, 0xc0, !PT ;  /* 0x0ffffffc05057812 */ /* 0x000fc800078ec0ff */
[----:B------:R-:W-:Y:S02]  /*2de0*/  IADD3 R8, -R5, R205, RZ ;  /* 0x000000cd05087210 */ /* 0x000fe40007ffe1ff */
[----:B------:R-:W2:Y:S01]  /*2df0*/  MUFU.TANH R15, R7 ;  /* 0x00000007000f7308 */ /* 0x000ea20000002400 */
[----:B------:R-:W-:Y:S01]  /*2e00*/  LEA.HI R5, R6, R6, RZ, 0x1 ;  /* 0x0000000606057211 */ /* 0x000fe200078f08ff */
[----:B-1----:R-:W-:Y:S02]  /*2e10*/  FMUL.FTZ R10, R72, c[0x0][0x320] ;  /* 0x0000c800480a7a20 */ /* 0x002fe40000410000 */
[----:B---3--:R-:W-:-:S04]  /*2e20*/  FMUL.FTZ R3, R97, c[0x0][0x320] ;  /* 0x0000c80061037a20 */ /* 0x008fc80000410000 */
[----:B------:R-:W1:Y:S08]  /*2e30*/  MUFU.TANH R13, R10 ;  /* 0x0000000a000d7308 */ /* 0x000e700000002400 */
[----:B------:R3:W1:Y:S02]  /*2e40*/  MUFU.TANH R31, R3 ;  /* 0x00000003001f7308 */ /* 0x0006640000002400 */
[----:B---3--:R-:W-:-:S06]  /*2e50*/  FMUL.FTZ R3, R92, c[0x0][0x320] ;  /* 0x0000c8005c037a20 */ /* 0x008fcc0000410000 */
        /* <DEDUP_REMOVED lines=23> */
[----:B---3--:R-:W-:-:S04]  /*2fd0*/  LOP3.LUT R3, R206, 0xffffffe0, RZ, 0xc0, !PT ;  /* 0xffffffe0ce037812 */ /* 0x008fc800078ec0ff */
[----:B------:R-:W-:-:S04]  /*2fe0*/  IADD3 R3, -R3, R210, RZ ;  /* 0x000000d203037210 */ /* 0x000fc80007ffe1ff */
[----:B------:R-:W-:-:S04]  /*2ff0*/  SHF.R.S32.HI R9, RZ, 0x1f, R3 ;  /* 0x0000001fff097819 */ /* 0x000fc80000011403 */
[----:B------:R-:W-:-:S04]  /*3000*/  LEA.HI R9, R9, R3, RZ, 0x2 ;  /* 0x0000000309097211 */ /* 0x000fc800078f10ff */
[----:B------:R-:W-:-:S05]  /*3010*/  LEA.HI.SX32 R7, R9, UR7, 0x1e ;  /* 0x0000000709077c11 */ /* 0x000fca000f8ff2ff */
[----:B------:R-:W-:Y:S01]  /*3020*/  IMAD R11, R8, 0x10, R7 ;  /* 0x00000010080b7824 */ /* 0x000fe200078e0207 */
[C---:B------:R-:W-:Y:S02]  /*3030*/  SHF.L.U32 R7, R5.reuse, 0x5, RZ ;  /* 0x0000000505077819 */ /* 0x040fe400000006ff */
[----:B------:R-:W-:Y:S02]  /*3040*/  LOP3.LUT R8, R5, 0x1ffffffe, RZ, 0xc0, !PT ;  /* 0x1ffffffe05087812 */ /* 0x000fe400078ec0ff */
[----:B------:R-:W-:Y:S02]  /*3050*/  LOP3.LUT R5, R7, 0xffffffc0, RZ, 0xc0, !PT ;  /* 0xffffffc007057812 */ /* 0x000fe400078ec0ff */
[----:B------:R-:W-:Y:S01]  /*3060*/  IADD3.X R7, R24, c[0x0][0x1d0], RZ, PT, !PT ;  /* 0x0000740018077a10 */ /* 0x000fe20003ffe4ff */
[----:B------:R-:W-:Y:S01]  /*3070*/  IMAD.IADD R6, R6, 0x1, -R8 ;  /* 0x0000000106067824 */ /* 0x000fe200078e0a08 */
[----:B------:R-:W-:Y:S01]  /*3080*/  IADD3 R5, R5, R11, RZ ;  /* 0x0000000b05057210 */ /* 0x000fe20007ffe0ff */
[----:B------:R-:W-:-:S04]  /*3090*/  FMUL.FTZ R8, R56, c[0x0][0x320] ;  /* 0x0000c80038087a20 */ /* 0x000fc80000410000 */
[----:B------:R-:W-:Y:S02]  /*30a0*/  IMAD R25, R6, 0x8, R5 ;  /* 0x0000000806197824 */ /* 0x000fe400078e0205 */
[----:B------:R-:W-:Y:S02]  /*30b0*/  FMUL.FTZ R5, R73, c[0x0][0x320] ;  /* 0x0000c80049057a20 */ /* 0x000fe40000410000 */
[----:B------:R-:W-:Y:S01]  /*30c0*/  @P1 IMAD.HI.U32 R6, R25, c[0x0][0x2c8], RZ ;  /* 0x0000b20019061a27 */ /* 0x000fe200078e00ff */
[----:B------:R3:W-:Y:S01]  /*30d0*/  STL [R1+0x28], R25 ;  /* 0x0000281901007387 */ /* 0x0007e20000100800 */
[----:B------:R5:W1:Y:S02]  /*30e0*/  MUFU.TANH R12, R5 ;  /* 0x00000005000c7308 */ /* 0x000a640000002400 */
[----:B-----5:R-:W-:-:S06]  /*30f0*/  FMUL.FTZ R5, R88, c[0x0][0x320] ;  /* 0x0000c80058057a20 */ /* 0x020fcc0000410000 */
[----:B------:R5:W1:Y:S01]  /*3100*/  MUFU.TANH R11, R5 ;  /* 0x00000005000b7308 */ /* 0x000a620000002400 */
[----:B---3--:R-:W-:Y:S02]  /*3110*/  @P0 SHF.R.U32.HI R25, RZ, c[0x0][0x2cc], R6 ;  /* 0x0000b300ff190a19 */ /* 0x008fe40000011606 */
[----:B------:R-:W-:-:S03]  /*3120*/  PLOP3.LUT P0, PT, PT, PT, UP1, 0x40, 0x0 ;  /* 0x000000000000781c */ /* 0x000fc60003f0e818 */
[----:B------:R-:W3:Y:S01]  /*3130*/  SHFL.IDX PT, R6, R25, RZ, 0x1c1f ;  /* 0x001c1fff19067589 */ /* 0x000ee200000e0000 */
[----:B-----5:R-:W-:-:S04]  /*3140*/  FMUL.FTZ R5, R89, c[0x0][0x320] ;  /* 0x0000c80059057a20 */ /* 0x020fc80000410000 */
[----:B------:R5:W1:Y:S02]  /*3150*/  MUFU.TANH R10, R5 ;  /* 0x00000005000a7308 */ /* 0x000a640000002400 */
[----:B-----5:R-:W-:-:S06]  /*3160*/  LOP3.LUT R5, R9, 0x7ffffffc, RZ, 0xc0, !PT ;  /* 0x7ffffffc09057812 */ /* 0x020fcc00078ec0ff */
[----:B------:R-:W1:Y:S01]  /*3170*/  MUFU.TANH R9, R8 ;  /* 0x0000000800097308 */ /* 0x000e620000002400 */
[----:B------:R-:W-:Y:S01]  /*3180*/  IADD3 R3, R3, -R5, RZ ;  /* 0x8000000503037210 */ /* 0x000fe20007ffe0ff */
[----:B------:R-:W-:-:S03]  /*3190*/  FMUL.FTZ R5, R57, c[0x0][0x320] ;  /* 0x0000c80039057a20 */ /* 0x000fc60000410000 */
[----:B------:R-:W-:-:S03]  /*31a0*/  SHF.L.U32 R36, R3, 0x1, RZ ;  /* 0x0000000103247819 */ /* 0x000fc600000006ff */
[----:B------:R5:W1:Y:S01]  /*31b0*/  MUFU.TANH R8, R5 ;  /* 0x0000000500087308 */ /* 0x000a620000002400 */
[----:B------:R-:W-:Y:S01]  /*31c0*/  IADD3 R3, R7, -c[0x0][0x168], -R36 ;  /* 0x80005a0007037a10 */ /* 0x000fe20007ffe824 */
[----:B------:R1:W-:Y:S01]  /*31d0*/  STL [R1+0x20], R36 ;  /* 0x0000202401007387 */ /* 0x0003e20000100800 */
[----:B------:R-:W-:Y:S02]  /*31e0*/  IADD3 R34, -R36, c[0x0][0x1d0], R24 ;  /* 0x0000740024227a10 */ /* 0x000fe40007ffe118 */
[C---:B------:R-:W-:Y:S02]  /*31f0*/  IADD3 R33, R3.reuse, c[0x0][0x328], RZ ;  /* 0x0000ca0003217a10 */ /* 0x040fe40007ffe0ff */
[----:B------:R-:W-:-:S04]  /*3200*/  IADD3 R35, R3, UR10, RZ ;  /* 0x0000000a03237c10 */ /* 0x000fc8000fffe0ff */
[----:B---3--:R-:W-:Y:S01]  /*3210*/  IADD3 R3, R35, R6, RZ ;  /* 0x0000000623037210 */ /* 0x008fe20007ffe0ff */
[----:B-----5:R-:W-:-:S05]  /*3220*/  IMAD.IADD R5, R33, 0x1, R6 ;  /* 0x0000000121057824 */ /* 0x020fca00078e0206 */
[----:B------:R-:W-:Y:S02]  /*3230*/  IMNMX R5, R5, R34, PT ;  /* 0x0000002205057217 */ /* 0x000fe40003800200 */
[----:B-1----:R-:W-:Y:S01]  /*3240*/  IADD3 R36, R24, -R36, RZ ;  /* 0x8000002418247210 */ /* 0x002fe20007ffe0ff */
[----:B------:R-:W-:Y:S05]  /*3250*/  @P0 BRA `(.L_x_462) ;  /* 0x0000015000000947 */ /* 0x000fea0003800000 */
[----:B--2-4-:R-:W-:Y:S01]  /*3260*/  IADD3 R6, R6, c[0x0][0x1d0], RZ ;  /* 0x0000740006067a10 */ /* 0x014fe20007ffe0ff */
[----:B------:R-:W-:Y:S03]  /*3270*/  BSSY B0, `(.L_x_463) ;  /* 0x000000f000007945 */ /* 0x000fe60003800000 */
[----:B------:R-:W-:-:S04]  /*3280*/  IADD3 R6, R6, -c[0x0][0x168], RZ ;  /* 0x80005a0006067a10 */ /* 0x000fc80007ffe0ff */
        /* <DEDUP_REMOVED lines=9> */
.L_x_464:
[----:B------:R-:W-:-:S04]  /*3320*/  MOV R7, c[0x0][0x32c] ;  /* 0x0000cb0000077a02 */ /* 0x000fc80000000f00 */
[----:B------:R-:W-:-:S13]  /*3330*/  ISETP.NE.AND P0, PT, R7, 0x1, PT ;  /* 0x000000010700780c */ /* 0x000fda0003f05270 */
[----:B------:R-:W-:-:S05]  /*3340*/  @P0 IMAD.HI.U32 R7, R6, c[0x0][0x330], RZ ;  /* 0x0000cc0006070a27 */ /* 0x000fca00078e00ff */
[----:B------:R-:W-:Y:S02]  /*3350*/  @P0 SHF.R.U32.HI R6, RZ, c[0x0][0x334], R7 ;  /* 0x0000cd00ff060a19 */ /* 0x000fe40000011607 */
.L_x_465:
[----:B------:R-:W-:Y:S05]  /*3360*/  BSYNC B0 ;  /* 0x0000000000007941 */ /* 0x000fea0003800000 */
.L_x_463:
[----:B------:R-:W-:-:S05]  /*3370*/  IMAD R6, R6, c[0x0][0x32c], R36 ;  /* 0x0000cb0006067a24 */ /* 0x000fca00078e0224 */
[----:B------:R-:W-:Y:S02]  /*3380*/  IADD3 R7, R6, c[0x0][0x32c], RZ ;  /* 0x0000cb0006077a10 */ /* 0x000fe40007ffe0ff */
[----:B------:R-:W-:Y:S02]  /*3390*/  IMNMX R3, R3, R6, !PT ;  /* 0x0000000603037217 */ /* 0x000fe40007800200 */
[----:B------:R-:W-:Y:S02]  /*33a0*/  IMNMX R5, R5, R7, PT ;  /* 0x0000000705057217 */ /* 0x000fe40003800200 */
.L_x_462:
[C---:B--2-4-:R-:W-:Y:S01]  /*33b0*/  ISETP.GE.AND P0, PT, R24.reuse, 0x9, PT ;  /* 0x000000091800780c */ /* 0x054fe20003f06270 */
[----:B------:R-:W1:Y:S01]  /*33c0*/  SHFL.IDX PT, R6, R25, 0x1, 0x1c1f ;  /* 0x003c1f0019067f89 */ /* 0x000e6200000e0000 */
[----:B------:R-:W-:Y:S02]  /*33d0*/  ISETP.GE.AND P1, PT, R24, 0x2, PT ;  /* 0x000000021800780c */ /* 0x000fe40003f26270 */
[----:B------:R-:W-:Y:S02]  /*33e0*/  P2R R54, PR, RZ, 0x1 ;  /* 0x00000001ff367803 */ /* 0x000fe40000000000 */
[----:B------:R-:W-:-:S02]  /*33f0*/  ISETP.GT.AND P0, PT, R3, 0x8, !P0 ;  /* 0x000000080300780c */ /* 0x000fc40004704270 */
[----:B------:R-:W-:Y:S02]  /*3400*/  P2R R55, PR, RZ, 0x2 ;  /* 0x00000002ff377803 */ /* 0x000fe40000000000 */
[----:B------:R-:W-:Y:S02]  /*3410*/  ISETP.LT.OR P0, PT, R5, 0x9, P0 ;  /* 0x000000090500780c */ /* 0x000fe40000701670 */
[----:B------:R-:W-:Y:S02]  /*3420*/  ISETP.GT.AND P1, PT, R3, 0x1, !P1 ;  /* 0x000000010300780c */ /* 0x000fe40004f24270 */
[----:B------:R-:W-:Y:S02]  /*3430*/  ISETP.GE.AND P2, PT, R24, 0x11, PT ;  /* 0x000000111800780c */ /* 0x000fe40003f46270 */
[----:B------:R-:W-:Y:S02]  /*3440*/  FSEL R73, R30, -INF , !P0 ;  /* 0xff8000001e497808 */ /* 0x000fe40004000000 */
[----:B------:R-:W-:-:S02]  /*3450*/  ISETP.LT.OR P1, PT, R5, 0x2, P1 ;  /* 0x000000020500780c */ /* 0x000fc40000f21670 */
[----:B------:R-:W-:Y:S02]  /*3460*/  ISETP.GT.AND P0, PT, R3, 0x10, !P2 ;  /* 0x000000100300780c */ /* 0x000fe40005704270 */
[----:B------:R-:W-:Y:S02]  /*3470*/  ISETP.GE.AND P3, PT, R24, 0xa, PT ;  /* 0x0000000a1800780c */ /* 0x000fe40003f66270 */
[----:B------:R-:W-:Y:S02]  /*3480*/  FSEL R64, R31, -INF , !P1 ;  /* 0xff8000001f407808 */ /* 0x000fe40004800000 */
[----:B------:R-:W-:Y:S02]  /*3490*/  P2R R52, PR, RZ, 0x4 ;  /* 0x00000004ff347803 */ /* 0x000fe40000000000 */
[----:B------:R-:W-:Y:S02]  /*34a0*/  ISETP.LT.OR P0, PT, R5, 0x11, P0 ;  /* 0x000000110500780c */ /* 0x000fe40000701670 */
[----:B------:R-:W-:-:S02]  /*34b0*/  ISETP.GT.AND P1, PT, R3, 0x9, !P3 ;  /* 0x000000090300780c */ /* 0x000fc40005f24270 */
[----:B------:R-:W-:Y:S02]  /*34c0*/  ISETP.GE.AND P2, PT, R24, 0x12, PT ;  /* 0x000000121800780c */ /* 0x000fe40003f46270 */
[----:B------:R-:W-:Y:S02]  /*34d0*/  FSEL R77, R28, -INF , !P0 ;  /* 0xff8000001c4d7808 */ /* 0x000fe40004000000 */
[----:B------:R-:W-:Y:S02]  /*34e0*/  ISETP.LT.OR P1, PT, R5, 0xa, P1 ;  /* 0x0000000a0500780c */ /* 0x000fe40000f21670 */
[----:B------:R-:W-:Y:S02]  /*34f0*/  ISETP.GT.AND P0, PT, R3, 0x11, !P2 ;  /* 0x000000110300780c */ /* 0x000fe40005704270 */
[----:B------:R-:W-:Y:S02]  /*3500*/  FSEL R76, R29, -INF , !P1 ;  /* 0xff8000001d4c7808 */ /* 0x000fe40004800000 */
[----:B------:R-:W-:-:S02]  /*3510*/  ISETP.LT.OR P0, PT, R5, 0x12, P0 ;  /* 0x000000120500780c */ /* 0x000fc40000701670 */
[C---:B------:R-:W-:Y:S02]  /*3520*/  ISETP.GE.AND P1, PT, R24.reuse, 0x19, PT ;  /* 0x000000191800780c */ /* 0x040fe40003f26270 */
[----:B------:R-:W-:Y:S02]  /*3530*/  FSEL R81, R27, -INF , !P0 ;  /* 0xff8000001b517808 */ /* 0x000fe40004000000 */
[----:B------:R-:W-:Y:S02]  /*3540*/  ISETP.GT.AND P0, PT, R3, 0x18, !P1 ;  /* 0x000000180300780c */ /* 0x000fe40004f04270 */
[----:B------:R-:W-:Y:S02]  /*3550*/  P2R R50, PR, RZ, 0x2 ;  /* 0x00000002ff327803 */ /* 0x000fe40000000000 */
[----:B------:R-:W-:Y:S02]  /*3560*/  ISETP.LT.OR P0, PT, R5, 0x19, P0 ;  /* 0x000000190500780c */ /* 0x000fe40000701670 */
[----:B------:R-:W-:-:S02]  /*3570*/  ISETP.GE.AND P1, PT, R24, 0x1a, PT ;  /* 0x0000001a1800780c */ /* 0x000fc40003f26270 */
[----:B------:R-:W-:Y:S02]  /*3580*/  FSEL R84, R26, -INF , !P0 ;  /* 0xff8000001a547808 */ /* 0x000fe40004000000 */
[----:B------:R-:W-:Y:S02]  /*3590*/  ISETP.GT.AND P0, PT, R3, 0x19, !P1 ;  /* 0x000000190300780c */ /* 0x000fe40004f04270 */
[----:B------:R-:W-:Y:S02]  /*35a0*/  P2R R49, PR, RZ, 0x2 ;  /* 0x00000002ff317803 */ /* 0x000fe40000000000 */
[----:B------:R-:W-:Y:S02]  /*35b0*/  ISETP.LT.OR P0, PT, R5, 0x1a, P0 ;  /* 0x0000001a0500780c */ /* 0x000fe40000701670 */
[----:B------:R-:W-:Y:S02]  /*35c0*/  ISETP.GE.AND P1, PT, R24, 0x21, PT ;  /* 0x000000211800780c */ /* 0x000fe40003f26270 */
[----:B------:R-:W-:-:S02]  /*35d0*/  FSEL R85, R23, -INF , !P0 ;  /* 0xff80000017557808 */ /* 0x000fc40004000000 */
[----:B------:R-:W-:Y:S02]  /*35e0*/  ISETP.GT.AND P0, PT, R3, 0x20, !P1 ;  /* 0x000000200300780c */ /* 0x000fe40004f04270 */
[----:B------:R-:W-:Y:S02]  /*35f0*/  P2R R48, PR, RZ, 0x2 ;  /* 0x00000002ff307803 */ /* 0x000fe40000000000 */
[----:B------:R-:W-:Y:S02]  /*3600*/  ISETP.LT.OR P0, PT, R5, 0x21, P0 ;  /* 0x000000210500780c */ /* 0x000fe40000701670 */
[----:B------:R-:W-:Y:S02]  /*3610*/  ISETP.GE.AND P1, PT, R24, 0x22, PT ;  /* 0x000000221800780c */ /* 0x000fe40003f26270 */
[----:B------:R-:W-:Y:S02]  /*3620*/  FSEL R97, R22, -INF , !P0 ;  /* 0xff80000016617808 */ /* 0x000fe40004000000 */
[----:B------:R-:W-:-:S02]  /*3630*/  ISETP.GT.AND P0, PT, R3, 0x21, !P1 ;  /* 0x000000210300780c */ /* 0x000fc40004f04270 */
[----:B------:R-:W-:Y:S02]  /*3640*/  P2R R47, PR, RZ, 0x2 ;  /* 0x00000002ff2f7803 */ /* 0x000fe40000000000 */
[----:B------:R-:W-:Y:S02]  /*3650*/  ISETP.LT.OR P0, PT, R5, 0x22, P0 ;  /* 0x000000220500780c */ /* 0x000fe40000701670 */
[----:B------:R-:W-:Y:S02]  /*3660*/  ISETP.GE.AND P1, PT, R24, 0x29, PT ;  /* 0x000000291800780c */ /* 0x000fe40003f26270 */
[----:B------:R-:W-:Y:S02]  /*3670*/  FSEL R100, R21, -INF , !P0 ;  /* 0xff80000015647808 */ /* 0x000fe40004000000 */
[----:B------:R-:W-:Y:S02]  /*3680*/  ISETP.GT.AND P0, PT, R3, 0x28, !P1 ;  /* 0x000000280300780c */ /* 0x000fe40004f04270 */
[----:B------:R-:W-:-:S02]  /*3690*/  P2R R46, PR, RZ, 0x2 ;  /* 0x00000002ff2e7803 */ /* 0x000fc40000000000 */
[----:B------:R-:W-:Y:S02]  /*36a0*/  ISETP.LT.OR P0, PT, R5, 0x29, P0 ;  /* 0x000000290500780c */ /* 0x000fe40000701670 */
[----:B------:R-:W-:Y:S02]  /*36b0*/  ISETP.GE.AND P1, PT, R24, 0x2a, PT ;  /* 0x0000002a1800780c */ /* 0x000fe40003f26270 */
[----:B------:R-:W-:Y:S02]  /*36c0*/  FSEL R101, R20, -INF , !P0 ;  /* 0xff80000014657808 */ /* 0x000fe40004000000 */
[----:B------:R-:W-:Y:S02]  /*36d0*/  ISETP.GT.AND P0, PT, R3, 0x29, !P1 ;  /* 0x000000290300780c */ /* 0x000fe40004f04270 */
[----:B------:R-:W-:Y:S02]  /*36e0*/  P2R R45, PR, RZ, 0x2 ;  /* 0x00000002ff2d7803 */ /* 0x000fe40000000000 */
        /* <DEDUP_REMOVED lines=14> */
[----:B------:R-:W-:Y:S02]  /*37d0*/  ISETP.GE.AND P5, PT, R24, 0x3a, PT ;  /* 0x0000003a1800780c */ /* 0x000fe40003fa6270 */
[----:B------:R-:W-:Y:S02]  /*37e0*/  ISETP.LT.OR P0, PT, R5, 0x39, P0 ;  /* 0x000000390500780c */ /* 0x000fe40000701670 */
[----:B------:R-:W-:Y:S02]  /*37f0*/  P2R R53, PR, RZ, 0x8 ;  /* 0x00000008ff357803 */ /* 0x000fe40000000000 */
[----:B------:R-:W-:Y:S02]  /*3800*/  FSEL R170, R17, -INF , !P0 ;  /* 0xff80000011aa7808 */ /* 0x000fe40004000000 */
[----:B------:R-:W-:-:S02]  /*3810*/  ISETP.GT.AND P0, PT, R3, 0x39, !P5 ;  /* 0x000000390300780c */ /* 0x000fc40006f04270 */
[----:B------:R-:W-:Y:S02]  /*3820*/  ISETP.GE.AND P3, PT, R24, 0x41, PT ;  /* 0x000000411800780c */ /* 0x000fe40003f66270 */
[----:B------:R-:W-:Y:S02]  /*3830*/  ISETP.LT.OR P0, PT, R5, 0x3a, P0 ;  /* 0x0000003a0500780c */ /* 0x000fe40000701670 */
[----:B------:R-:W-:Y:S02]  /*3840*/  P2R R51, PR, RZ, 0x4 ;  /* 0x00000004ff337803 */ /* 0x000fe40000000000 */
[----:B------:R-:W-:Y:S02]  /*3850*/  FSEL R171, R16, -INF , !P0 ;  /* 0xff80000010ab7808 */ /* 0x000fe40004000000 */
[----:B------:R-:W-:Y:S02]  /*3860*/  ISETP.GT.AND P0, PT, R3, 0x40, !P3 ;  /* 0x000000400300780c */ /* 0x000fe40005f04270 */
[----:B------:R-:W-:-:S02]  /*3870*/  ISETP.GE.AND P2, PT, R24, 0x42, PT ;  /* 0x000000421800780c */ /* 0x000fc40003f46270 */
[----:B------:R-:W-:Y:S02]  /*3880*/  ISETP.LT.OR P0, PT, R5, 0x41, P0 ;  /* 0x000000410500780c */ /* 0x000fe40000701670 */
[----:B------:R-:W-:Y:S02]  /*3890*/  P2R R42, PR, RZ, 0x2 ;  /* 0x00000002ff2a7803 */ /* 0x000fe40000000000 */
[----:B------:R-:W-:Y:S02]  /*38a0*/  FSEL R172, R15, -INF , !P0 ;  /* 0xff8000000fac7808 */ /* 0x000fe40004000000 */
[----:B------:R-:W-:Y:S02]  /*38b0*/  ISETP.GT.AND P0, PT, R3, 0x41, !P2 ;  /* 0x000000410300780c */ /* 0x000fe40005704270 */
[----:B------:R-:W-:Y:S02]  /*38c0*/  ISETP.GE.AND P1, PT, R24, 0x49, PT ;  /* 0x000000491800780c */ /* 0x000fe40003f26270 */
[----:B------:R-:W-:-:S02]  /*38d0*/  ISETP.LT.OR P0, PT, R5, 0x42, P0 ;  /* 0x000000420500780c */ /* 0x000fc40000701670 */
[----:B------:R-:W-:Y:S02]  /*38e0*/  P2R R41, PR, RZ, 0x2 ;  /* 0x00000002ff297803 */ /* 0x000fe40000000000 */
[----:B------:R-:W-:Y:S02]  /*38f0*/  FSEL R191, R14, -INF , !P0 ;  /* 0xff8000000ebf7808 */ /* 0x000fe40004000000 */
[----:B------:R-:W-:Y:S02]  /*3900*/  ISETP.GT.AND P0, PT, R3, 0x48, !P1 ;  /* 0x000000480300780c */ /* 0x000fe40004f04270 */
[----:B------:R-:W-:Y:S02]  /*3910*/  ISETP.GE.AND P1, PT, R24, 0x4a, PT ;  /* 0x0000004a1800780c */ /* 0x000fe40003f26270 */
[----:B------:R-:W-:Y:S02]  /*3920*/  ISETP.LT.OR P0, PT, R5, 0x49, P0 ;  /* 0x000000490500780c */ /* 0x000fe40000701670 */
[----:B------:R-:W-:-:S02]  /*3930*/  P2R R40, PR, RZ, 0x2 ;  /* 0x00000002ff287803 */ /* 0x000fc40000000000 */
[----:B------:R-:W-:Y:S02]  /*3940*/  FSEL R192, R13, -INF , !P0 ;  /* 0xff8000000dc07808 */ /* 0x000fe40004000000 */
[----:B------:R-:W-:Y:S02]  /*3950*/  ISETP.GT.AND P0, PT, R3, 0x49, !P1 ;  /* 0x000000490300780c */ /* 0x000fe40004f04270 */
[----:B------:R-:W-:Y:S02]  /*3960*/  ISETP.GE.AND P1, PT, R24, 0x51, PT ;  /* 0x000000511800780c */ /* 0x000fe40003f26270 */
[----:B------:R-:W-:Y:S02]  /*3970*/  ISETP.LT.OR P0, PT, R5, 0x4a, P0 ;  /* 0x0000004a0500780c */ /* 0x000fe40000701670 */
[----:B------:R-:W-:Y:S02]  /*3980*/  P2R R39, PR, RZ, 0x2 ;  /* 0x00000002ff277803 */ /* 0x000fe40000000000 */
[----:B------:R-:W-:-:S02]  /*3990*/  FSEL R193, R12, -INF , !P0 ;  /* 0xff8000000cc17808 */ /* 0x000fc40004000000 */
[----:B------:R-:W-:Y:S02]  /*39a0*/  ISETP.GT.AND P0, PT, R3, 0x50, !P1 ;  /* 0x000000500300780c */ /* 0x000fe40004f04270 */
[C---:B------:R-:W-:Y:S02]  /*39b0*/  ISETP.GE.AND P1, PT, R24.reuse, 0x52, PT ;  /* 0x000000521800780c */ /* 0x040fe40003f26270 */
        /* <DEDUP_REMOVED lines=8> */
[----:B------:R-:W-:-:S04]  /*3a40*/  ISETP.GT.AND P0, PT, R3, 0x58, !P4 ;  /* 0x000000580300780c */ /* 0x000fc80006704270 */
[----:B------:R-:W-:-:S04]  /*3a50*/  ISETP.LT.OR P0, PT, R5, 0x59, P0 ;  /* 0x000000590500780c */ /* 0x000fc80000701670 */
[----:B------:R-:W-:Y:S02]  /*3a60*/  FSEL R200, R9, -INF , !P0 ;  /* 0xff80000009c87808 */ /* 0x000fe40004000000 */
[----:B------:R-:W-:-:S04]  /*3a70*/  ISETP.GT.AND P0, PT, R3, RZ, !P1 ;  /* 0x000000ff0300720c */ /* 0x000fc80004f04270 */
[----:B------:R-:W-:-:S04]  /*3a80*/  ISETP.LT.OR P0, PT, R5, 0x1, P0 ;  /* 0x000000010500780c */ /* 0x000fc80000701670 */
[----:B------:R-:W-:Y:S02]  /*3a90*/  FSEL R61, R37, -INF , !P0 ;  /* 0xff800000253d7808 */ /* 0x000fe40004000000 */
[----:B------:R-:W-:-:S04]  /*3aa0*/  ISETP.GE.AND P0, PT, R24, 0x5a, PT ;  /* 0x0000005a1800780c */ /* 0x000fc80003f06270 */
[----:B------:R-:W-:Y:S02]  /*3ab0*/  P2R R37, PR, RZ, 0x1 ;  /* 0x00000001ff257803 */ /* 0x000fe40000000000 */
[----:B------:R-:W-:Y:S01]  /*3ac0*/  ISETP.GT.AND P0, PT, R3, 0x59, !P0 ;  /* 0x000000590300780c */ /* 0x000fe20004704270 */
[----:B------:R-:W-:-:S03]  /*3ad0*/  FMUL.FTZ R3, R63, c[0x0][0x320] ;  /* 0x0000c8003f037a20 */ /* 0x000fc60000410000 */
[----:B------:R-:W-:Y:S01]  /*3ae0*/  ISETP.LT.OR P0, PT, R5, 0x5a, P0 ;  /* 0x0000005a0500780c */ /* 0x000fe20000701670 */
[----:B------:R2:W3:Y:S01]  /*3af0*/  MUFU.TANH R32, R3 ;  /* 0x0000000300207308 */ /* 0x0004e20000002400 */
[----:B------:R-:W-:Y:S02]  /*3b00*/  FMUL.FTZ R5, R103, c[0x0][0x320] ;  /* 0x0000c80067057a20 */ /* 0x000fe40000410000 */
[----:B------:R-:W-:Y:S02]  /*3b10*/  FSEL R202, R8, -INF , !P0 ;  /* 0xff80000008ca7808 */ /* 0x000fe40004000000 */
[----:B------:R-:W-:-:S03]  /*3b20*/  PLOP3.LUT P0, PT, PT, PT, UP1, 0x40, 0x0 ;  /* 0x000000000000781c */ /* 0x000fc60003f0e818 */
[----:B------:R1:W4:Y:S01]  /*3b30*/  MUFU.TANH R12, R5 ;  /* 0x00000005000c7308 */ /* 0x0003220000002400 */
[----:B--2---:R-:W-:-:S07]  /*3b40*/  FMUL.FTZ R3, R86, c[0x0][0x320] ;  /* 0x0000c80056037a20 */ /* 0x004fce0000410000 */
[----:B------:R2:W2:Y:S01]  /*3b50*/  MUFU.TANH R31, R3 ;  /* 0x00000003001f7308 */ /* 0x0004a20000002400 */
[----:B-1----:R-:W-:-:S05]  /*3b60*/  IMAD.IADD R5, R33, 0x1, R6 ;  /* 0x0000000121057824 */ /* 0x002fca00078e0206 */
[----:B------:R-:W-:Y:S01]  /*3b70*/  IMNMX R5, R5, R34, PT ;  /* 0x0000002205057217 */ /* 0x000fe20003800200 */
[----:B--2---:R-:W-:-:S04]  /*3b80*/  FMUL.FTZ R3, R87, c[0x0][0x320] ;  /* 0x0000c80057037a20 */ /* 0x004fc80000410000 */
[----:B------:R1:W2:Y:S02]  /*3b90*/  MUFU.TANH R30, R3 ;  /* 0x00000003001e7308 */ /* 0x0002a40000002400 */
        /* <DEDUP_REMOVED lines=40> */
[----:B-1----:R-:W-:Y:S01]  /*3e20*/  IMAD.IADD R3, R35, 0x1, R6 ;  /* 0x0000000123037824 */ /* 0x002fe200078e0206 */
[----:B------:R-:W-:Y:S05]  /*3e30*/  @P0 BRA `(.L_x_466) ;  /* 0x0000015000000947 */ /* 0x000fea0003800000 */
[----:B--234-:R-:W-:Y:S01]  /*3e40*/  IADD3 R6, R6, c[0x0][0x1d0], RZ ;  /* 0x0000740006067a10 */ /* 0x01cfe20007ffe0ff */
        /* <DEDUP_REMOVED lines=11> */
.L_x_468:
[----:B------:R-:W-:-:S04]  /*3f00*/  MOV R7, c[0x0][0x32c] ;  /* 0x0000cb0000077a02 */ /* 0x000fc80000000f00 */
[----:B------:R-:W-:-:S13]  /*3f10*/  ISETP.NE.AND P0, PT, R7, 0x1, PT ;  /* 0x000000010700780c */ /* 0x000fda0003f05270 */
[----:B------:R-:W-:-:S05]  /*3f20*/  @P0 IMAD.HI.U32 R7, R6, c[0x0][0x330], RZ ;  /* 0x0000cc0006070a27 */ /* 0x000fca00078e00ff */
[----:B------:R-:W-:Y:S02]  /*3f30*/  @P0 SHF.R.U32.HI R6, RZ, c[0x0][0x334], R7 ;  /* 0x0000cd00ff060a19 */ /* 0x000fe40000011607 */
.L_x_469:
[----:B------:R-:W-:Y:S05]  /*3f40*/  BSYNC B0 ;  /* 0x0000000000007941 */ /* 0x000fea0003800000 */
.L_x_467:
[----:B------:R-:W-:-:S05]  /*3f50*/  IMAD R6, R6, c[0x0][0x32c], R36 ;  /* 0x0000cb0006067a24 */ /* 0x000fca00078e0224 */
[----:B------:R-:W-:Y:S02]  /*3f60*/  IADD3 R7, R6, c[0x0][0x32c], RZ ;  /* 0x0000cb0006077a10 */ /* 0x000fe40007ffe0ff */
[----:B------:R-:W-:Y:S02]  /*3f70*/  IMNMX R3, R3, R6, !PT ;  /* 0x0000000603037217 */ /* 0x000fe40007800200 */
[----:B------:R-:W-:Y:S02]  /*3f80*/  IMNMX R5, R5, R7, PT ;  /* 0x0000000705057217 */ /* 0x000fe40003800200 */
.L_x_466:
[----:B--234-:R-:W-:Y:S01]  /*3f90*/  ISETP.NE.AND P0, PT, R55, RZ, PT ;  /* 0x000000ff3700720c */ /* 0x01cfe20003f05270 */
[----:B------:R-:W1:Y:S03]  /*3fa0*/  SHFL.IDX PT, R6, R25, 0x2, 0x1c1f ;  /* 0x005c1f0019067f89 */ /* 0x000e6600000e0000 */
[----:B------:R-:W-:-:S04]  /*3fb0*/  ISETP.GT.AND P0, PT, R3, 0x1, !P0 ;  /* 0x000000010300780c */ /* 0x000fc80004704270 */
[----:B------:R-:W-:-:S04]  /*3fc0*/  ISETP.LT.OR P0, PT, R5, 0x2, P0 ;  /* 0x000000020500780c */ /* 0x000fc80000701670 */
[----:B------:R-:W-:Y:S02]  /*3fd0*/  FSEL R57, R28, -INF , !P0 ;  /* 0xff8000001c397808 */ /* 0x000fe40004000000 */
[----:B------:R-:W-:-:S04]  /*3fe0*/  ISETP.NE.AND P0, PT, R54, RZ, PT ;  /* 0x000000ff3600720c */ /* 0x000fc80003f05270 */
        /* <DEDUP_REMOVED lines=79> */
[----:B------:R-:W-:-:S04]  /*44e0*/  ISETP.GT.AND P0, PT, R3, RZ, !P1 ;  /* 0x000000ff0300720c */ /* 0x000fc80004f04270 */
[----:B------:R-:W-:-:S04]  /*44f0*/  ISETP.LT.OR P0, PT, R5, 0x1, P0 ;  /* 0x000000010500780c */ /* 0x000fc80000701670 */
[----:B------:R-:W-:Y:S02]  /*4500*/  FSEL R56, R29, -INF , !P0 ;  /* 0xff8000001d387808 */ /* 0x000fe40004000000 */
[----:B------:R-:W-:-:S04]  /*4510*/  ISETP.NE.AND P0, PT, R37, RZ, PT ;  /* 0x000000ff2500720c */ /* 0x000fc80003f05270 */
        /* <DEDUP_REMOVED lines=68> */
.L_x_472:
[----:B------:R-:W-:-:S04]  /*4960*/  MOV R7, c[0x0][0x32c] ;  /* 0x0000cb0000077a02 */ /* 0x000fc80000000f00 */
[----:B------:R-:W-:-:S13]  /*4970*/  ISETP.NE.AND P0, PT, R7, 0x1, PT ;  /* 0x000000010700780c */ /* 0x000fda0003f05270 */
[----:B------:R-:W-:-:S05]  /*4980*/  @P0 IMAD.HI.U32 R7, R6, c[0x0][0x330], RZ ;  /* 0x0000cc0006070a27 */ /* 0x000fca00078e00ff */
[----:B------:R-:W-:Y:S02]  /*4990*/  @P0 SHF.R.U32.HI R6, RZ, c[0x0][0x334], R7 ;  /* 0x0000cd00ff060a19 */ /* 0x000fe40000011607 */
.L_x_473:
[----:B------:R-:W-:Y:S05]  /*49a0*/  BSYNC B0 ;  /* 0x0000000000007941 */ /* 0x000fea0003800000 */
.L_x_471:
[----:B------:R-:W-:-:S05]  /*49b0*/  IMAD R6, R6, c[0x0][0x32c], R36 ;  /* 0x0000cb0006067a24 */ /* 0x000fca00078e0224 */
[----:B------:R-:W-:Y:S02]  /*49c0*/  IADD3 R7, R6, c[0x0][0x32c], RZ ;  /* 0x0000cb0006077a10 */ /* 0x000fe40007ffe0ff */
[----:B------:R-:W-:Y:S02]  /*49d0*/  IMNMX R3, R3, R6, !PT ;  /* 0x0000000603037217 */ /* 0x000fe40007800200 */
[----:B------:R-:W-:Y:S02]  /*49e0*/  IMNMX R5, R5, R7, PT ;  /* 0x0000000705057217 */ /* 0x000fe40003800200 */
.L_x_470:
        /* <DEDUP_REMOVED lines=93> */
[----:B-1----:R-:W-:Y:S02]  /*4fc0*/  IMAD.IADD R5, R33, 0x1, R6 ;  /* 0x0000000121057824 */ /* 0x002fe400078e0206 */
[----:B------:R-:W-:Y:S02]  /*4fd0*/  FSEL R201, R8, -INF , !P0 ;  /* 0xff80000008c97808 */ /* 0x000fe40004000000 */
[----:B------:R-:W-:Y:S02]  /*4fe0*/  PLOP3.LUT P0, PT, PT, PT, UP1, 0x40, 0x0 ;  /* 0x000000000000781c */ /* 0x000fe40003f0e818 */
[----:B------:R-:W-:Y:S01]  /*4ff0*/  IMNMX R5, R5, R34, PT ;  /* 0x0000002205057217 */ /* 0x000fe20003800200 */
[----:B--2---:R-:W-:-:S04]  /*5000*/  FMUL.FTZ R3, R119, c[0x0][0x320] ;  /* 0x0000c80077037a20 */ /* 0x004fc80000410000 */
[----:B------:R1:W2:Y:S02]  /*5010*/  MUFU.TANH R24, R3 ;  /* 0x0000000300187308 */ /* 0x0002a40000002400 */
[----:B-1----:R-:W-:-:S06]  /*5020*/  FMUL.FTZ R3, R138, c[0x0][0x320] ;  /* 0x0000c8008a037a20 */ /* 0x002fcc0000410000 */
[----:B------:R1:W4:Y:S02]  /*5030*/  MUFU.TANH R23, R3 ;  /* 0x0000000300177308 */ /* 0x0003240000002400 */
        /* <DEDUP_REMOVED lines=56> */
.L_x_476:
[----:B------:R-:W-:-:S04]  /*53c0*/  MOV R7, c[0x0][0x32c] ;  /* 0x0000cb0000077a02 */ /* 0x000fc80000000f00 */
[----:B------:R-:W-:-:S13]  /*53d0*/  ISETP.NE.AND P0, PT, R7, 0x1, PT ;  /* 0x000000010700780c */ /* 0x000fda0003f05270 */
[----:B------:R-:W-:-:S05]  /*53e0*/  @P0 IMAD.HI.U32 R7, R6, c[0x0][0x330], RZ ;  /* 0x0000cc0006070a27 */ /* 0x000fca00078e00ff */
[----:B------:R-:W-:Y:S02]  /*53f0*/  @P0 SHF.R.U32.HI R6, RZ, c[0x0][0x334], R7 ;  /* 0x0000cd00ff060a19 */ /* 0x000fe40000011607 */
.L_x_477:
[----:B------:R-:W-:Y:S05]  /*5400*/  BSYNC B0 ;  /* 0x0000000000007941 */ /* 0x000fea0003800000 */
.L_x_475:
[----:B------:R-:W-:-:S05]  /*5410*/  IMAD R6, R6, c[0x0][0x32c], R36 ;  /* 0x0000cb0006067a24 */ /* 0x000fca00078e0224 */
[----:B------:R-:W-:Y:S02]  /*5420*/  IADD3 R7, R6, c[0x0][0x32c], RZ ;  /* 0x0000cb0006077a10 */ /* 0x000fe40007ffe0ff */
[----:B------:R-:W-:Y:S02]  /*5430*/  IMNMX R3, R3, R6, !PT ;  /* 0x0000000603037217 */ /* 0x000fe40007800200 */
[----:B------:R-:W-:Y:S02]  /*5440*/  IMNMX R5, R5, R7, PT ;  /* 0x0000000705057217 */ /* 0x000fe40003800200 */
.L_x_474:
[----:B--234-:R-:W-:Y:S01]  /*5450*/  ISETP.NE.AND P0, PT, R55, RZ, PT ;  /* 0x000000ff3700720c */ /* 0x01cfe20003f05270 */
[----:B------:R-:W-:Y:S01]  /*5460*/  IMAD.SHL.U32 R209, R0, 0x2, RZ ;  /* 0x0000000200d17824 */ /* 0x000fe200078e00ff */
[----:B------:R-:W-:Y:S01]  /*5470*/  P2R R25, PR, RZ, 0x40 ;  /* 0x00000040ff197803 */ /* 0x000fe20000000000 */
[----:B------:R-:W-:Y:S01]  /*5480*/  ULDC.64 UR4, c[0x0][0x2c8] ;  /* 0x0000b20000047ab9 */ /* 0x000fe20000000a00 */
[----:B------:R-:W-:Y:S01]  /*5490*/  ISETP.GT.AND P0, PT, R3, 0x1, !P0 ;  /* 0x000000010300780c */ /* 0x000fe20004704270 */
[--C-:B------:R-:W-:Y:S01]  /*54a0*/  IMAD R210, R4, 0x2, R209.reuse ;  /* 0x0000000204d27824 */ /* 0x100fe200078e02d1 */
[----:B------:R-:W-:Y:S01]  /*54b0*/  ISETP.NE.AND P6, PT, R53, RZ, PT ;  /* 0x000000ff3500720c */ /* 0x000fe20003fc5270 */
[C---:B------:R-:W-:Y:S01]  /*54c0*/  IMAD R212, R2.reuse, 0x2, R209 ;  /* 0x0000000202d47824 */ /* 0x040fe200078e02d1 */
[----:B------:R-:W-:Y:S01]  /*54d0*/  ISETP.LT.OR P0, PT, R5, 0x2, P0 ;  /* 0x000000020500780c */ /* 0x000fe20000701670 */
[----:B------:R-:W-:Y:S01]  /*54e0*/  IMAD R211, R2, 0x2, R210 ;  /* 0x0000000202d37824 */ /* 0x000fe200078e02d2 */
[----:B------:R-:W-:Y:S01]  /*54f0*/  FMNMX.FTZ R72, R61, R64, !PT ;  /* 0x000000403d487209 */ /* 0x000fe20007810000 */
[----:B------:R-:W-:Y:S01]  /*5500*/  LDSM.16.MT88.4 R88, [R209+0x900] ;  /* 0x00090000d158783b */ /* 0x000fe20000004200 */
[----:B------:R-:W-:Y:S01]  /*5510*/  FSEL R69, R15, -INF , !P0 ;  /* 0xff8000000f457808 */ /* 0x000fe20004000000 */
[----:B------:R-:W-:Y:S01]  /*5520*/  UIMAD.WIDE.U32 UR14, UR7, UR4, URZ ;  /* 0x00000004070e72a5 */ /* 0x000fe2000f8e003f */
[----:B------:R-:W-:Y:S01]  /*5530*/  ISETP.NE.AND P0, PT, R54, RZ, PT ;  /* 0x000000ff3600720c */ /* 0x000fe20003f05270 */
[----:B------:R-:W-:Y:S01]  /*5540*/  LDSM.16.MT88.4 R108, [R209+0x1100] ;  /* 0x00110000d16c783b */ /* 0x000fe20000004200 */
[----:B------:R-:W-:Y:S01]  /*5550*/  FMNMX.FTZ R72, R73, R72, !PT ;  /* 0x0000004849487209 */ /* 0x000fe20007810000 */
[----:B------:R-:W-:Y:S01]  /*5560*/  @UP2 USHF.R.U32.HI UR7, URZ, UR5, UR15 ;  /* 0x000000053f072299 */ /* 0x000fe2000801160f */
[----:B------:R-:W-:-:S02]  /*5570*/  ISETP.GT.AND P0, PT, R3, 0x8, !P0 ;  /* 0x000000080300780c */ /* 0x000fc40004704270 */
[----:B------:R-:W-:Y:S01]  /*5580*/  FMNMX.FTZ R72, R76, R72, !PT ;  /* 0x000000484c487209 */ /* 0x000fe20007810000 */
[----:B------:R-:W-:Y:S01]  /*5590*/  UIADD3 UR4, UR6, UR7, URZ ;  /* 0x0000000706047290 */ /* 0x000fe2000fffe03f */
[----:B------:R-:W-:Y:S02]  /*55a0*/  ISETP.LT.OR P0, PT, R5, 0x9, P0 ;  /* 0x000000090500780c */ /* 0x000fe40000701670 */
[----:B------:R-:W-:Y:S01]  /*55b0*/  FMNMX.FTZ R72, R77, R72, !PT ;  /* 0x000000484d487209 */ /* 0x000fe20007810000 */
[----:B------:R-:W-:Y:S01]  /*55c0*/  ULDC UR7, c[0x0][0x328] ;  /* 0x0000ca0000077ab9 */ /* 0x000fe20000000800 */
[----:B------:R-:W-:Y:S01]  /*55d0*/  FSEL R74, R26, -INF , !P0 ;  /* 0xff8000001a4a7808 */ /* 0x000fe20004000000 */
[----:B------:R-:W-:Y:S01]  /*55e0*/  UIADD3 UR7, UR4, UR7, URZ ;  /* 0x0000000704077290 */ /* 0x000fe2000fffe03f */
[----:B------:R-:W-:Y:S02]  /*55f0*/  ISETP.GT.AND P0, PT, R3, 0x9, !P6 ;  /* 0x000000090300780c */ /* 0x000fe40007704270 */
[----:B------:R-:W-:-:S02]  /*5600*/  FMNMX.FTZ R72, R81, R72, !PT ;  /* 0x0000004851487209 */ /* 0x000fc40007810000 */
[----:B------:R-:W-:Y:S02]  /*5610*/  ISETP.LT.OR P0, PT, R5, 0xa, P0 ;  /* 0x0000000a0500780c */ /* 0x000fe40000701670 */
[----:B------:R-:W-:Y:S02]  /*5620*/  FMNMX.FTZ R72, R84, R72, !PT ;  /* 0x0000004854487209 */ /* 0x000fe40007810000 */
[----:B------:R-:W-:Y:S02]  /*5630*/  FSEL R75, R18, -INF , !P0 ;  /* 0xff800000124b7808 */ /* 0x000fe40004000000 */
[----:B------:R-:W-:Y:S02]  /*5640*/  ISETP.NE.AND P0, PT, R52, RZ, PT ;  /* 0x000000ff3400720c */ /* 0x000fe40003f05270 */
[----:B------:R-:W-:Y:S01]  /*5650*/  FMNMX.FTZ R72, R85, R72, !PT ;  /* 0x0000004855487209 */ /* 0x000fe20007810000 */
[----:B------:R-:W-:Y:S01]  /*5660*/  LDSM.16.MT88.4 R52, [R209+0x100] ;  /* 0x00010000d134783b */ /* 0x000fe20000004200 */
[----:B------:R-:W-:-:S02]  /*5670*/  ISETP.GT.AND P0, PT, R3, 0x10, !P0 ;  /* 0x000000100300780c */ /* 0x000fc40004704270 */
[----:B------:R-:W-:Y:S02]  /*5680*/  FMNMX.FTZ R72, R97, R72, !PT ;  /* 0x0000004861487209 */ /* 0x000fe40007810000 */
[----:B------:R-:W-:Y:S02]  /*5690*/  ISETP.LT.OR P0, PT, R5, 0x11, P0 ;  /* 0x000000110500780c */ /* 0x000fe40000701670 */
[----:B------:R-:W-:Y:S02]  /*56a0*/  FMNMX.FTZ R72, R100, R72, !PT ;  /* 0x0000004864487209 */ /* 0x000fe40007810000 */
[----:B------:R-:W-:Y:S02]  /*56b0*/  FSEL R112, R13, -INF , !P0 ;  /* 0xff8000000d707808 */ /* 0x000fe40004000000 */
[----:B------:R-:W-:Y:S02]  /*56c0*/  ISETP.NE.AND P0, PT, R51, RZ, PT ;  /* 0x000000ff3300720c */ /* 0x000fe40003f05270 */
[----:B------:R-:W-:-:S02]  /*56d0*/  FMNMX.FTZ R72, R101, R72, !PT ;  /* 0x0000004865487209 */ /* 0x000fc40007810000 */
[----:B------:R-:W-:Y:S02]  /*56e0*/  ISETP.GT.AND P0, PT, R3, 0x11, !P0 ;  /* 0x000000110300780c */ /* 0x000fe40004704270 */
[----:B------:R-:W-:Y:S02]  /*56f0*/  FMNMX.FTZ R72, R107, R72, !PT ;  /* 0x000000486b487209 */ /* 0x000fe40007810000 */
[----:B------:R-:W-:Y:S02]  /*5700*/  ISETP.LT.OR P0, PT, R5, 0x12, P0 ;  /* 0x000000120500780c */ /* 0x000fe40000701670 */
[----:B------:R-:W-:Y:S02]  /*5710*/  FMNMX.FTZ R72, R166, R72, !PT ;  /* 0x00000048a6487209 */ /* 0x000fe40007810000 */
[----:B------:R-:W-:Y:S02]  /*5720*/  FSEL R113, R8, -INF , !P0 ;  /* 0xff80000008717808 */ /* 0x000fe40004000000 */
[----:B------:R-:W-:-:S02]  /*5730*/  ISETP.NE.AND P0, PT, R50, RZ, PT ;  /* 0x000000ff3200720c */ /* 0x000fc40003f05270 */
[----:B------:R-:W-:Y:S02]  /*5740*/  FMNMX.FTZ R72, R167, R72, !PT ;  /* 0x00000048a7487209 */ /* 0x000fe40007810000 */
[----:B------:R-:W-:Y:S02]  /*5750*/  ISETP.GT.AND P0, PT, R3, 0x18, !P0 ;  /* 0x000000180300780c */ /* 0x000fe40004704270 */
[----:B------:R-:W-:Y:S02]  /*5760*/  FMNMX.FTZ R72, R170, R72, !PT ;  /* 0x00000048aa487209 */ /* 0x000fe40007810000 */
[----:B------:R-:W-:Y:S02]  /*5770*/  ISETP.LT.OR P0, PT, R5, 0x19, P0 ;  /* 0x000000190500780c */ /* 0x000fe40000701670 */
[----:B------:R-:W-:Y:S02]  /*5780*/  FMNMX.FTZ R71, R56, R57, !PT ;  /* 0x0000003938477209 */ /* 0x000fe40007810000 */
[----:B------:R-:W-:-:S02]  /*5790*/  FSEL R114, R23, -INF , !P0 ;  /* 0xff80000017727808 */ /* 0x000fc40004000000 */
[----:B------:R-:W-:Y:S02]  /*57a0*/  ISETP.NE.AND P0, PT, R49, RZ, PT ;  /* 0x000000ff3100720c */ /* 0x000fe40003f05270 */
[----:B------:R-:W-:Y:S02]  /*57b0*/  FMNMX.FTZ R72, R171, R72, !PT ;  /* 0x00000048ab487209 */ /* 0x000fe40007810000 */
[----:B------:R-:W-:Y:S02]  /*57c0*/  ISETP.GT.AND P0, PT, R3, 0x19, !P0 ;  /* 0x000000190300780c */ /* 0x000fe40004704270 */
[----:B------:R-:W-:Y:S02]  /*57d0*/  FMNMX.FTZ R71, R58, R71, !PT ;  /* 0x000000473a477209 */ /* 0x000fe40007810000 */
[----:B------:R-:W-:Y:S02]  /*57e0*/  ISETP.LT.OR P0, PT, R5, 0x1a, P0 ;  /* 0x0000001a0500780c */ /* 0x000fe40000701670 */
[----:B------:R-:W-:-:S02]  /*57f0*/  FMNMX.FTZ R72, R172, R72, !PT ;  /* 0x00000048ac487209 */ /* 0x000fc40007810000 */
[----:B------:R-:W-:Y:S02]  /*5800*/  FSEL R115, R22, -INF , !P0 ;  /* 0xff80000016737808 */ /* 0x000fe40004000000 */
[----:B------:R-:W-:Y:S02]  /*5810*/  ISETP.NE.AND P0, PT, R48, RZ, PT ;  /* 0x000000ff3000720c */ /* 0x000fe40003f05270 */
[----:B------:R-:W-:Y:S02]  /*5820*/  FMNMX.FTZ R71, R60, R71, !PT ;  /* 0x000000473c477209 */ /* 0x000fe40007810000 */
[----:B------:R-:W-:Y:S02]  /*5830*/  ISETP.GT.AND P0, PT, R3, 0x20, !P0 ;  /* 0x000000200300780c */ /* 0x000fe40004704270 */
[----:B------:R-:W-:Y:S02]  /*5840*/  FMNMX.FTZ R72, R191, R72, !PT ;  /* 0x00000048bf487209 */ /* 0x000fe40007810000 */
[----:B------:R-:W-:-:S02]  /*5850*/  FMNMX.FTZ R71, R65, R71, !PT ;  /* 0x0000004741477209 */ /* 0x000fc40007810000 */
[----:B------:R-:W-:Y:S02]  /*5860*/  ISETP.LT.OR P0, PT, R5, 0x21, P0 ;  /* 0x000000210500780c */ /* 0x000fe40000701670 */
[----:B------:R-:W-:Y:S02]  /*5870*/  FMNMX.FTZ R72, R192, R72, !PT ;  /* 0x00000048c0487209 */ /* 0x000fe40007810000 */
[----:B------:R-:W-:Y:S02]  /*5880*/  FMNMX.FTZ R71, R66, R71, !PT ;  /* 0x0000004742477209 */ /* 0x000fe40007810000 */
[----:B------:R-:W-:Y:S02]  /*5890*/  FSEL R140, R17, -INF , !P0 ;  /* 0xff800000118c7808 */ /* 0x000fe40004000000 */
[----:B------:R-:W-:Y:S02]  /*58a0*/  ISETP.NE.AND P0, PT, R47, RZ, PT ;  /* 0x000000ff2f00720c */ /* 0x000fe40003f05270 */
[----:B------:R-:W-:-:S02]  /*58b0*/  FMNMX.FTZ R72, R193, R72, !PT ;  /* 0x00000048c1487209 */ /* 0x000fc40007810000 */
[----:B------:R-:W-:Y:S02]  /*58c0*/  FMNMX.FTZ R71, R67, R71, !PT ;  /* 0x0000004743477209 */ /* 0x000fe40007810000 */
[----:B------:R-:W-:Y:S02]  /*58d0*/  ISETP.GT.AND P0, PT, R3, 0x21, !P0 ;  /* 0x000000210300780c */ /* 0x000fe40004704270 */
[----:B------:R-:W-:Y:S02]  /*58e0*/  FMNMX.FTZ R72, R194, R72, !PT ;  /* 0x00000048c2487209 */ /* 0x000fe40007810000 */
[----:B------:R-:W-:Y:S02]  /*58f0*/  FMNMX.FTZ R71, R70, R71, !PT ;  /* 0x0000004746477209 */ /* 0x000fe40007810000 */
[----:B------:R-:W-:Y:S02]  /*5900*/  ISETP.LT.OR P0, PT, R5, 0x22, P0 ;  /* 0x000000220500780c */ /* 0x000fe40000701670 */
[----:B------:R-:W-:-:S02]  /*5910*/  FMNMX.FTZ R72, R195, R72, !PT ;  /* 0x00000048c3487209 */ /* 0x000fc40007810000 */
[----:B------:R-:W-:Y:S02]  /*5920*/  FMNMX.FTZ R71, R92, R71, !PT ;  /* 0x000000475c477209 */ /* 0x000fe40007810000 */
[----:B------:R-:W-:Y:S02]  /*5930*/  FSEL R141, R16, -INF , !P0 ;  /* 0xff800000108d7808 */ /* 0x000fe40004000000 */
[----:B------:R-:W-:Y:S02]  /*5940*/  FMNMX.FTZ R72, R200, R72, !PT ;  /* 0x00000048c8487209 */ /* 0x000fe40007810000 */
[----:B------:R-:W-:Y:S02]  /*5950*/  ISETP.NE.AND P0, PT, R46, RZ, PT ;  /* 0x000000ff2e00720c */ /* 0x000fe40003f05270 */
[----:B------:R-:W-:Y:S02]  /*5960*/  FMNMX.FTZ R71, R93, R71, !PT ;  /* 0x000000475d477209 */ /* 0x000fe40007810000 */
[----:B------:R-:W-:-:S02]  /*5970*/  FMNMX.FTZ R72, R202, R72, !PT ;  /* 0x00000048ca487209 */ /* 0x000fc40007810000 */
[----:B------:R-:W-:Y:S02]  /*5980*/  ISETP.GT.AND P0, PT, R3, 0x28, !P0 ;  /* 0x000000280300780c */ /* 0x000fe40004704270 */
[----:B------:R-:W-:Y:S01]  /*5990*/  FMNMX.FTZ R71, R94, R71, !PT ;  /* 0x000000475e477209 */ /* 0x000fe20007810000 */
[----:B------:R-:W1:Y:S01]  /*59a0*/  SHFL.BFLY PT, R6, R72, 0x2, 0x1f ;  /* 0x0c401f0048067f89 */ /* 0x000e6200000e0000 */
        /* <DEDUP_REMOVED lines=10> */
[----:B------:R-:W-:Y:S02]  /*5a50*/  FMNMX.FTZ R71, R159, R71, !PT ;  /* 0x000000479f477209 */ /* 0x000fe40007810000 */
[----:B------:R-:W-:Y:S02]  /*5a60*/  ISETP.NE.AND P0, PT, R44, RZ, PT ;  /* 0x000000ff2c00720c */ /* 0x000fe40003f05270 */
[----:B------:R-:W-:Y:S02]  /*5a70*/  FMNMX.FTZ R71, R176, R71, !PT ;  /* 0x00000047b0477209 */ /* 0x000fe40007810000 */
[----:B------:R-:W-:Y:S02]  /*5a80*/  ISETP.GT.AND P0, PT, R3, 0x30, !P0 ;  /* 0x000000300300780c */ /* 0x000fe40004704270 */
[----:B-1----:R-:W-:Y:S02]  /*5a90*/  FMNMX.FTZ R72, R72, R6, !PT ;  /* 0x0000000648487209 */ /* 0x002fe40007810000 */
[----:B------:R-:W-:-:S02]  /*5aa0*/  FMNMX.FTZ R71, R181, R71, !PT ;  /* 0x00000047b5477209 */ /* 0x000fc40007810000 */
[----:B------:R-:W-:Y:S01]  /*5ab0*/  ISETP.LT.OR P0, PT, R5, 0x31, P0 ;  /* 0x000000310500780c */ /* 0x000fe20000701670 */
[----:B------:R-:W1:Y:S01]  /*5ac0*/  SHFL.BFLY PT, R6, R72, 0x1, 0x1f ;  /* 0x0c201f0048067f89 */ /* 0x000e6200000e0000 */
[----:B------:R-:W-:Y:S02]  /*5ad0*/  FMNMX.FTZ R71, R180, R71, !PT ;  /* 0x00000047b4477209 */ /* 0x000fe40007810000 */
[----:B------:R-:W-:Y:S02]  /*5ae0*/  FSEL R164, R14, -INF , !P0 ;  /* 0xff8000000ea47808 */ /* 0x000fe40004000000 */
[----:B------:R-:W-:Y:S02]  /*5af0*/  ISETP.NE.AND P0, PT, R43, RZ, PT ;  /* 0x000000ff2b00720c */ /* 0x000fe40003f05270 */
[----:B------:R-:W-:Y:S02]  /*5b00*/  FMNMX.FTZ R71, R182, R71, !PT ;  /* 0x00000047b6477209 */ /* 0x000fe40007810000 */
[----:B------:R-:W-:-:S02]  /*5b10*/  ISETP.GT.AND P0, PT, R3, 0x31, !P0 ;  /* 0x000000310300780c */ /* 0x000fc40004704270 */
[----:B------:R-:W-:Y:S02]  /*5b20*/  FMNMX.FTZ R71, R183, R71, !PT ;  /* 0x00000047b7477209 */ /* 0x000fe40007810000 */
[----:B------:R-:W-:Y:S02]  /*5b30*/  ISETP.LT.OR P0, PT, R5, 0x32, P0 ;  /* 0x000000320500780c */ /* 0x000fe40000701670 */
[----:B------:R-:W-:Y:S02]  /*5b40*/  ISETP.NE.AND P6, PT, R42, RZ, PT ;  /* 0x000000ff2a00720c */ /* 0x000fe40003fc5270 */
[----:B------:R-:W-:Y:S02]  /*5b50*/  FMNMX.FTZ R71, R188, R71, !PT ;  /* 0x00000047bc477209 */ /* 0x000fe40007810000 */
[----:B------:R-:W-:Y:S02]  /*5b60*/  FSEL R165, R12, -INF , !P0 ;  /* 0xff8000000ca57808 */ /* 0x000fe40004000000 */
[----:B------:R-:W-:-:S02]  /*5b70*/  ISETP.GT.AND P0, PT, R3, 0x38, !P6 ;  /* 0x000000380300780c */ /* 0x000fc40007704270 */
[----:B------:R-:W-:Y:S02]  /*5b80*/  FMNMX.FTZ R71, R189, R71, !PT ;  /* 0x00000047bd477209 */ /* 0x000fe40007810000 */
[----:B------:R-:W-:Y:S02]  /*5b90*/  ISETP.LT.OR P0, PT, R5, 0x39, P0 ;  /* 0x000000390500780c */ /* 0x000fe40000701670 */
[----:B------:R-:W-:Y:S02]  /*5ba0*/  FMNMX.FTZ R71, R190, R71, !PT ;  /* 0x00000047be477209 */ /* 0x000fe40007810000 */
[----:B------:R-:W-:Y:S02]  /*5bb0*/  FSEL R168, R20, -INF , !P0 ;  /* 0xff80000014a87808 */ /* 0x000fe40004000000 */
[----:B------:R-:W-:Y:S02]  /*5bc0*/  ISETP.GT.AND P0, PT, R3, 0x39, !P5 ;  /* 0x000000390300780c */ /* 0x000fe40006f04270 */
[----:B-1----:R-:W-:-:S02]  /*5bd0*/  FMNMX.FTZ R72, R72, R6, !PT ;  /* 0x0000000648487209 */ /* 0x002fc40007810000 */
[----:B------:R-:W1:Y:S01]  /*5be0*/  SHFL.BFLY PT, R6, R71, 0x2, 0x1f ;  /* 0x0c401f0047067f89 */ /* 0x000e6200000e0000 */
[----:B------:R-:W-:Y:S02]  /*5bf0*/  ISETP.LT.OR P0, PT, R5, 0x3a, P0 ;  /* 0x0000003a0500780c */ /* 0x000fe40000701670 */
[----:B------:R-:W-:Y:S01]  /*5c00*/  FMUL.FTZ R7, R72, c[0x0][0x2d0] ;  /* 0x0000b40048077a20 */ /* 0x000fe20000410000 */
[----:B------:R-:W-:Y:S02]  /*5c10*/  ISETP.NE.AND P5, PT, R38, RZ, PT ;  /* 0x000000ff2600720c */ /* 0x000fe40003fa5270 */
[----:B------:R-:W-:Y:S02]  /*5c20*/  FSEL R169, R19, -INF , !P0 ;  /* 0xff80000013a97808 */ /* 0x000fe40004000000 */
[----:B------:R-:W-:Y:S02]  /*5c30*/  ISETP.GT.AND P0, PT, R3, 0x40, !P3 ;  /* 0x000000400300780c */ /* 0x000fe40005f04270 */
[----:B------:R-:W-:-:S02]  /*5c40*/  ISETP.NE.AND P6, PT, R37, RZ, PT ;  /* 0x000000ff2500720c */ /* 0x000fc40003fc5270 */
[----:B------:R-:W-:Y:S02]  /*5c50*/  ISETP.LT.OR P0, PT, R5, 0x41, P0 ;  /* 0x000000410500780c */ /* 0x000fe40000701670 */
[----:B------:R-:W-:Y:S02]  /*5c60*/  ISETP.NE.AND P3, PT, R41, RZ, PT ;  /* 0x000000ff2900720c */ /* 0x000fe40003f65270 */
[----:B------:R-:W-:Y:S02]  /*5c70*/  FSEL R178, R11, -INF , !P0 ;  /* 0xff8000000bb27808 */ /* 0x000fe40004000000 */
[----:B------:R-:W-:Y:S02]  /*5c80*/  ISETP.GT.AND P0, PT, R3, 0x41, !P2 ;  /* 0x000000410300780c */ /* 0x000fe40005704270 */
[----:B------:R-:W-:Y:S02]  /*5c90*/  ISETP.NE.AND P2, PT, R40, RZ, PT ;  /* 0x000000ff2800720c */ /* 0x000fe40003f45270 */
[----:B------:R-:W-:-:S02]  /*5ca0*/  ISETP.LT.OR P0, PT, R5, 0x42, P0 ;  /* 0x000000420500780c */ /* 0x000fc40000701670 */
[----:B-1----:R-:W-:Y:S02]  /*5cb0*/  FMNMX.FTZ R71, R71, R6, !PT ;  /* 0x0000000647477209 */ /* 0x002fe40007810000 */
[----:B------:R-:W-:Y:S02]  /*5cc0*/  FSEL R177, R10, -INF , !P0 ;  /* 0xff8000000ab17808 */ /* 0x000fe40004000000 */
[----:B------:R-:W-:Y:S01]  /*5cd0*/  ISETP.GT.AND P0, PT, R3, RZ, !P1 ;  /* 0x000000ff0300720c */ /* 0x000fe20004f04270 */
[----:B------:R-:W1:Y:S01]  /*5ce0*/  SHFL.BFLY PT, R6, R71, 0x1, 0x1f ;  /* 0x0c201f0047067f89 */ /* 0x000e6200000e0000 */
[----:B------:R-:W-:Y:S02]  /*5cf0*/  ISETP.NE.AND P1, PT, R39, RZ, PT ;  /* 0x000000ff2700720c */ /* 0x000fe40003f25270 */
[----:B------:R-:W-:Y:S02]  /*5d00*/  ISETP.LT.OR P0, PT, R5, 0x1, P0 ;  /* 0x000000010500780c */ /* 0x000fe40000701670 */
[----:B------:R-:W-:-:S02]  /*5d10*/  ISETP.GT.AND P3, PT, R3, 0x48, !P3 ;  /* 0x000000480300780c */ /* 0x000fc40005f64270 */
[----:B------:R-:W-:Y:S02]  /*5d20*/  FSEL R68, R21, -INF , !P0 ;  /* 0xff80000015447808 */ /* 0x000fe40004000000 */
[----:B------:R-:W-:Y:S02]  /*5d30*/  FSETP.NEU.FTZ.AND P0, PT, R72, -INF , PT ;  /* 0xff8000004800780b */ /* 0x000fe40003f1d000 */
[----:B------:R-:W-:Y:S02]  /*5d40*/  ISETP.GT.AND P2, PT, R3, 0x49, !P2 ;  /* 0x000000490300780c */ /* 0x000fe40005744270 */
[----:B------:R-:W-:Y:S02]  /*5d50*/  FSEL R7, R7, RZ, P0 ;  /* 0x000000ff07077208 */ /* 0x000fe40000000000 */
[C---:B------:R-:W-:Y:S02]  /*5d60*/  ISETP.GT.AND P1, PT, R3.reuse, 0x50, !P1 ;  /* 0x000000500300780c */ /* 0x040fe40004f24270 */
[----:B------:R-:W-:Y:S01]  /*5d70*/  ISETP.GT.AND P4, PT, R3, 0x58, !P4 ;  /* 0x000000580300780c */ /* 0x000fe20006784270 */
[--C-:B------:R-:W-:Y:S01]  /*5d80*/  FFMA.FTZ R8, R61, c[0x0][0x2d0], -R7.reuse ;  /* 0x0000b4003d087a23 */ /* 0x100fe20000010807 */
[----:B------:R-:W-:Y:S01]  /*5d90*/  IADD3 R225, R225, -0x2, RZ ;  /* 0xfffffffee1e17810 */ /* 0x000fe20007ffe0ff */
[----:B------:R-:W-:-:S02]  /*5da0*/  FFMA.FTZ R9, R73, c[0x0][0x2d0], -R7 ;  /* 0x0000b40049097a23 */ /* 0x000fc40000010807 */
[----:B------:R2:W-:Y:S01]  /*5db0*/  MUFU.EX2 R120, R8 ;  /* 0x0000000800787308 */ /* 0x0005e20000000800 */
[----:B-1----:R-:W-:-:S04]  /*5dc0*/  FMNMX.FTZ R71, R71, R6, !PT ;  /* 0x0000000647477209 */ /* 0x002fc80007810000 */
[C---:B------:R-:W-:Y:S01]  /*5dd0*/  FSETP.NEU.FTZ.AND P0, PT, R71.reuse, -INF , PT ;  /* 0xff8000004700780b */ /* 0x040fe20003f1d000 */
[----:B------:R-:W-:Y:S02]  /*5de0*/  FMUL.FTZ R6, R71, c[0x0][0x2d0] ;  /* 0x0000b40047067a20 */ /* 0x000fe40000410000 */
[----:B------:R1:W-:Y:S03]  /*5df0*/  MUFU.EX2 R119, R9 ;  /* 0x0000000900777308 */ /* 0x0003e60000000800 */
[----:B------:R-:W-:Y:S02]  /*5e00*/  FSEL R6, R6, RZ, P0 ;  /* 0x000000ff06067208 */ /* 0x000fe40000000000 */
[C---:B------:R-:W-:Y:S01]  /*5e10*/  ISETP.GT.AND P0, PT, R3.reuse, 0x51, !P5 ;  /* 0x000000510300780c */ /* 0x040fe20006f04270 */
[--C-:B--2---:R-:W-:Y:S01]  /*5e20*/  FFMA.FTZ R8, R64, c[0x0][0x2d0], -R7.reuse ;  /* 0x0000b40040087a23 */ /* 0x104fe20000010807 */
[----:B------:R-:W-:Y:S01]  /*5e30*/  ISETP.GT.AND P5, PT, R3, 0x59, !P6 ;  /* 0x000000590300780c */ /* 0x000fe200077a4270 */
[----:B------:R-:W-:Y:S01]  /*5e40*/  FFMA.FTZ R4, R60, c[0x0][0x2d0], -R6 ;  /* 0x0000b4003c047a23 */ /* 0x000fe20000010806 */
[C---:B------:R-:W-:Y:S01]  /*5e50*/  ISETP.LT.OR P6, PT, R5.reuse, 0x49, P3 ;  /* 0x000000490500780c */ /* 0x040fe20001fc1670 */
[----:B------:R2:W-:Y:S01]  /*5e60*/  MUFU.EX2 R246, R8 ;  /* 0x0000000800f67308 */ /* 0x0005e20000000800 */
[----:B------:R-:W-:Y:S01]  /*5e70*/  ISETP.LT.OR P3, PT, R5, 0x51, P1 ;  /* 0x000000510500780c */ /* 0x000fe20000f61670 */
[----:B------:R-:W3:Y:S01]  /*5e80*/  LDSM.16.MT88.4 R60, [R210+0x100] ;  /* 0x00010000d23c783b */ /* 0x000ee20000004200 */
[----:B------:R-:W-:Y:S01]  /*5e90*/  FSEL R158, R27, -INF , !P6 ;  /* 0xff8000001b9e7808 */ /* 0x000fe20007000000 */
[----:B-1----:R-:W-:Y:S01]  /*5ea0*/  FFMA.FTZ R9, R76, c[0x0][0x2d0], -R7 ;  /* 0x0000b4004c097a23 */ /* 0x002fe20000010807 */
[----:B------:R-:W-:-:S02]  /*5eb0*/  FSEL R160, R80, -INF , !P3 ;  /* 0xff80000050a07808 */ /* 0x000fc40005800000 */
[----:B------:R-:W-:Y:S01]  /*5ec0*/  ISETP.LT.OR P1, PT, R5, 0x59, P4 ;  /* 0x000000590500780c */ /* 0x000fe20002721670 */
[----:B------:R-:W-:Y:S01]  /*5ed0*/  MUFU.EX2 R235, R4 ;  /* 0x0000000400eb7308 */ /* 0x000fe20000000800 */
[----:B------:R-:W-:Y:S02]  /*5ee0*/  ISETP.NE.AND P6, PT, R25, RZ, PT ;  /* 0x000000ff1900720c */ /* 0x000fe40003fc5270 */
[----:B------:R-:W-:Y:S02]  /*5ef0*/  FSEL R162, R87, -INF , !P1 ;  /* 0xff80000057a27808 */ /* 0x000fe40004800000 */
[----:B--2---:R-:W-:-:S03]  /*5f00*/  FMNMX.FTZ R8, R104, R105, !PT ;  /* 0x0000006968087209 */ /* 0x004fc60007810000 */
[----:B------:R1:W2:Y:S01]  /*5f10*/  MUFU.EX2 R247, R9 ;  /* 0x0000000900f77308 */ /* 0x0002a20000000800 */
[----:B------:R-:W-:-:S04]  /*5f20*/  FMNMX.FTZ R8, R106, R8, !PT ;  /* 0x000000086a087209 */ /* 0x000fc80007810000 */
[----:B------:R-:W-:-:S04]  /*5f30*/  FMNMX.FTZ R8, R116, R8, !PT ;  /* 0x0000000874087209 */ /* 0x000fc80007810000 */
[----:B------:R-:W-:Y:S02]  /*5f40*/  FMNMX.FTZ R3, R124, R8, !PT ;  /* 0x000000087c037209 */ /* 0x000fe40007810000 */
[----:B------:R-:W-:Y:S02]  /*5f50*/  FMNMX.FTZ R8, R68, R69, !PT ;  /* 0x0000004544087209 */ /* 0x000fe40007810000 */
[----:B------:R-:W-:Y:S01]  /*5f60*/  FMNMX.FTZ R0, R125, R3, !PT ;  /* 0x000000037d007209 */ /* 0x000fe20007810000 */
[----:B------:R-:W-:Y:S01]  /*5f70*/  FFMA.FTZ R3, R56, c[0x0][0x2d0], -R6 ;  /* 0x0000b40038037a23 */ /* 0x000fe20000010806 */
[----:B------:R-:W-:Y:S02]  /*5f80*/  FMNMX.FTZ R8, R74, R8, !PT ;  /* 0x000000084a087209 */ /* 0x000fe40007810000 */
[----:B------:R-:W-:Y:S01]  /*5f90*/  FMNMX.FTZ R0, R128, R0, !PT ;  /* 0x0000000080007209 */ /* 0x000fe20007810000 */
[----:B------:R4:W-:Y:S01]  /*5fa0*/  MUFU.EX2 R230, R3 ;  /* 0x0000000300e67308 */ /* 0x0009e20000000800 */
[----:B------:R-:W-:-:S02]  /*5fb0*/  FMNMX.FTZ R8, R75, R8, !PT ;  /* 0x000000084b087209 */ /* 0x000fc40007810000 */
[----:B------:R-:W-:Y:S02]  /*5fc0*/  FMNMX.FTZ R0, R129, R0, !PT ;  /* 0x0000000081007209 */ /* 0x000fe40007810000 */
[----:B-1----:R-:W-:Y:S02]  /*5fd0*/  P2R R9, PR, RZ, 0x20 ;  /* 0x00000020ff097803 */ /* 0x002fe40000000000 */
[----:B------:R-:W-:Y:S02]  /*5fe0*/  FMNMX.FTZ R0, R145, R0, !PT ;  /* 0x0000000091007209 */ /* 0x000fe40007810000 */
[----:B------:R-:W-:Y:S02]  /*5ff0*/  ISETP.LT.OR P5, PT, R5, 0x4a, P2 ;  /* 0x0000004a0500780c */ /* 0x000fe400017a1670 */
[----:B------:R-:W-:Y:S02]  /*6000*/  FMNMX.FTZ R0, R144, R0, !PT ;  /* 0x0000000090007209 */ /* 0x000fe40007810000 */
[----:B------:R-:W-:-:S02]  /*6010*/  FSEL R157, R82, -INF , !P5 ;  /* 0xff800000529d7808 */ /* 0x000fc40006800000 */
[----:B------:R-:W-:Y:S01]  /*6020*/  FMNMX.FTZ R0, R146, R0, !PT ;  /* 0x0000000092007209 */ /* 0x000fe20007810000 */
[----:B----4-:R-:W-:Y:S01]  /*6030*/  FFMA.FTZ R3, R57, c[0x0][0x2d0], -R6 ;  /* 0x0000b40039037a23 */ /* 0x010fe20000010806 */
[----:B------:R-:W-:Y:S02]  /*6040*/  ISETP.LT.OR P2, PT, R5, 0x52, P0 ;  /* 0x000000520500780c */ /* 0x000fe40000741670 */
[----:B------:R-:W-:Y:S01]  /*6050*/  FMNMX.FTZ R0, R147, R0, !PT ;  /* 0x0000000093007209 */ /* 0x000fe20007810000 */
[----:B------:R1:W4:Y:S01]  /*6060*/  MUFU.EX2 R233, R3 ;  /* 0x0000000300e97308 */ /* 0x0003220000000800 */
[----:B------:R-:W-:Y:S02]  /*6070*/  ISETP.NE.AND P0, PT, R9, RZ, PT ;  /* 0x000000ff0900720c */ /* 0x000fe40003f05270 */
[----:B------:R-:W-:Y:S02]  /*6080*/  FMNMX.FTZ R0, R173, R0, !PT ;  /* 0x00000000ad007209 */ /* 0x000fe40007810000 */
[----:B------:R-:W-:-:S02]  /*6090*/  FSEL R161, R83, -INF , !P2 ;  /* 0xff80000053a17808 */ /* 0x000fc40005000000 */
[----:B------:R-:W-:Y:S02]  /*60a0*/  FMNMX.FTZ R0, R174, R0, !PT ;  /* 0x00000000ae007209 */ /* 0x000fe40007810000 */
[----:B------:R-:W-:Y:S02]  /*60b0*/  ISETP.LT.OR P0, PT, R5, 0x5a, P0 ;  /* 0x0000005a0500780c */ /* 0x000fe40000701670 */
[----:B------:R-:W-:Y:S02]  /*60c0*/  FMNMX.FTZ R0, R175, R0, !PT ;  /* 0x00000000af007209 */ /* 0x000fe40007810000 */
[----:B------:R-:W-:Y:S02]  /*60d0*/  FSEL R163, R86, -INF , !P0 ;  /* 0xff80000056a37808 */ /* 0x000fe40004000000 */
[----:B--2---:R-:W-:Y:S02]  /*60e0*/  F2FP.PACK_AB R10, R247, R119 ;  /* 0x00000077f70a723e */ /* 0x004fe400000000ff */
[----:B-1----:R-:W-:Y:S01]  /*60f0*/  FMNMX.FTZ R3, R112, R8, !PT ;  /* 0x0000000870037209 */ /* 0x002fe20007810000 */
[----:B------:R-:W-:Y:S01]  /*6100*/  FFMA.FTZ R8, R58, c[0x0][0x2d0], -R6 ;  /* 0x0000b4003a087a23 */ /* 0x000fe20000010806 */
[----:B----4-:R-:W-:Y:S01]  /*6110*/  F2FP.PACK_AB R9, R233, R230 ;  /* 0x000000e6e909723e */ /* 0x010fe200000000ff */
[----:B------:R-:W1:Y:S01]  /*6120*/  LDSM.16.MT88.4 R56, [R212+0x100] ;  /* 0x00010000d438783b */ /* 0x000e620000004200 */
[----:B------:R-:W-:Y:S01]  /*6130*/  FMNMX.FTZ R3, R113, R3, !PT ;  /* 0x0000000371037209 */ /* 0x000fe20007810000 */
[----:B------:R2:W4:Y:S03]  /*6140*/  MUFU.EX2 R117, R8 ;  /* 0x0000000800757308 */ /* 0x0005260000000800 */
[----:B------:R-:W-:-:S04]  /*6150*/  FMNMX.FTZ R3, R114, R3, !PT ;  /* 0x0000000372037209 */ /* 0x000fc80007810000 */
[----:B------:R-:W-:Y:S01]  /*6160*/  FMNMX.FTZ R2, R115, R3, !PT ;  /* 0x0000000373027209 */ /* 0x000fe20007810000 */
[----:B------:R-:W-:Y:S02]  /*6170*/  FFMA.FTZ R3, R77, c[0x0][0x2d0], -R7 ;  /* 0x0000b4004d037a23 */ /* 0x000fe40000010807 */
[----:B------:R-:W5:Y:S01]  /*6180*/  LDSM.16.MT88.4 R76, [R211+0x100] ;  /* 0x00010000d34c783b */ /* 0x000f620000004200 */
[----:B------:R-:W-:Y:S01]  /*6190*/  FMNMX.FTZ R2, R140, R2, !PT ;  /* 0x000000028c027209 */ /* 0x000fe20007810000 */
[----:B------:R3:W-:Y:S03]  /*61a0*/  MUFU.EX2 R207, R3 ;  /* 0x0000000300cf7308 */ /* 0x0007e60000000800 */
[----:B------:R-:W-:Y:S02]  /*61b0*/  FMNMX.FTZ R2, R141, R2, !PT ;  /* 0x000000028d027209 */ /* 0x000fe40007810000 */
[----:B--2---:R-:W-:-:S02]  /*61c0*/  F2FP.PACK_AB R8, R246, R120 ;  /* 0x00000078f608723e */ /* 0x004fc400000000ff */
[----:B----4-:R-:W-:-:S07]  /*61d0*/  F2FP.PACK_AB R11, R235, R117 ;  /* 0x00000075eb0b723e */ /* 0x010fce00000000ff */
[C---:B------:R-:W-:Y:S01]  /*61e0*/  HMMA.16816.F32 R32, R8.reuse, R52, RZ ;  /* 0x000000340820723c */ /* 0x040fe200000018ff */
[----:B---3--:R-:W-:Y:S02]  /*61f0*/  FMNMX.FTZ R3, R142, R2, !PT ;  /* 0x000000028e037209 */ /* 0x008fe40007810000 */
[----:B------:R-:W-:Y:S01]  /*6200*/  FMNMX.FTZ R2, R179, R0, !PT ;  /* 0x00000000b3027209 */ /* 0x000fe20007810000 */
[----:B------:R-:W-:Y:S01]  /*6210*/  FFMA.FTZ R0, R81, c[0x0][0x2d0], -R7 ;  /* 0x0000b40051007a23 */ /* 0x000fe20000010807 */
[----:B------:R-:W-:Y:S01]  /*6220*/  FMNMX.FTZ R4, R143, R3, !PT ;  /* 0x000000038f047209 */ /* 0x000fe20007810000 */
[----:B------:R-:W-:Y:S01]  /*6230*/  LDSM.16.MT88.4 R80, [R210+0x900] ;  /* 0x00090000d250783b */ /* 0x000fe20000004200 */
[----:B------:R-:W-:Y:S01]  /*6240*/  FMNMX.FTZ R2, R184, R2, !PT ;  /* 0x00000002b8027209 */ /* 0x000fe20007810000 */
[----:B------:R2:W3:Y:S01]  /*6250*/  MUFU.EX2 R187, R0 ;  /* 0x0000000000bb7308 */ /* 0x0004e20000000800 */
[----:B------:R-:W-:Y:S02]  /*6260*/  HMMA.16816.F32 R24, R8, R60, RZ ;  /* 0x0000003c0818723c */ /* 0x000fe400000018ff */
[----:B------:R-:W-:-:S02]  /*6270*/  FMNMX.FTZ R3, R185, R2, !PT ;  /* 0x00000002b9037209 */ /* 0x000fc40007810000 */
[----:B------:R-:W-:-:S04]  /*6280*/  FMNMX.FTZ R2, R164, R4, !PT ;  /* 0x00000004a4027209 */ /* 0x000fc80007810000 */
[----:B------:R-:W-:Y:S01]  /*6290*/  FMNMX.FTZ R2, R165, R2, !PT ;  /* 0x00000002a5027209 */ /* 0x000fe20007810000 */
[----:B-1----:R-:W-:Y:S01]  /*62a0*/  HMMA.16816.F32 R28, R8, R56, RZ ;  /* 0x00000038081c723c */ /* 0x002fe200000018ff */
[----:B--2---:R-:W-:Y:S01]  /*62b0*/  FFMA.FTZ R0, R84, c[0x0][0x2d0], -R7 ;  /* 0x0000b40054007a23 */ /* 0x004fe20000010807 */
[----:B---3--:R-:W-:-:S06]  /*62c0*/  F2FP.PACK_AB R12, R187, R207 ;  /* 0x000000cfbb0c723e */ /* 0x008fcc00000000ff */
[C---:B-----5:R-:W-:Y:S01]  /*62d0*/  HMMA.16816.F32 R16, R8.reuse, R76, RZ ;  /* 0x0000004c0810723c */ /* 0x060fe200000018ff */
[----:B------:R1:W-:Y:S07]  /*62e0*/  MUFU.EX2 R234, R0 ;  /* 0x0000000000ea7308 */ /* 0x0003ee0000000800 */
[C---:B------:R-:W-:Y:S08]  /*62f0*/  HMMA.16816.F32 R20, R8.reuse, R54, RZ ;  /* 0x000000360814723c */ /* 0x040ff000000018ff */
[----:B------:R-:W-:Y:S01]  /*6300*/  HMMA.16816.F32 R36, R8, R58, RZ ;  /* 0x0000003a0824723c */ /* 0x000fe200000018ff */
[----:B-1----:R-:W-:Y:S01]  /*6310*/  FMNMX.FTZ R0, R196, R3, !PT ;  /* 0x00000003c4007209 */ /* 0x002fe20007810000 */
[----:B------:R-:W-:-:S02]  /*6320*/  FFMA.FTZ R3, R85, c[0x0][0x2d0], -R7 ;  /* 0x0000b40055037a23 */ /* 0x000fc40000010807 */
[----:B------:R-:W-:Y:S01]  /*6330*/  LDSM.16.MT88.4 R84, [R211+0x900] ;  /* 0x00090000d354783b */ /* 0x000fe20000004200 */
[----:B------:R-:W-:Y:S01]  /*6340*/  FMNMX.FTZ R0, R197, R0, !PT ;  /* 0x00000000c5007209 */ /* 0x000fe20007810000 */
[----:B------:R1:W2:Y:S02]  /*6350*/  MUFU.EX2 R118, R3 ;  /* 0x0000000300767308 */ /* 0x0002a40000000800 */
[----:B------:R-:W-:Y:S01]  /*6360*/  HMMA.16816.F32 R40, R8, R62, RZ ;  /* 0x0000003e0828723c */ /* 0x000fe200000018ff */
[----:B------:R-:W-:-:S04]  /*6370*/  FMNMX.FTZ R0, R198, R0, !PT ;  /* 0x00000000c6007209 */ /* 0x000fc80007810000 */
[----:B------:R-:W-:-:S03]  /*6380*/  FMNMX.FTZ R0, R199, R0, !PT ;  /* 0x00000000c7007209 */ /* 0x000fc60007810000 */
[----:B------:R-:W-:Y:S01]  /*6390*/  HMMA.16816.F32 R8, R8, R78, RZ ;  /* 0x0000004e0808723c */ /* 0x000fe200000018ff */
[----:B------:R-:W-:-:S04]  /*63a0*/  FMNMX.FTZ R0, R203, R0, !PT ;  /* 0x00000000cb007209 */ /* 0x000fc80007810000 */
[----:B------:R-:W-:Y:S02]  /*63b0*/  FMNMX.FTZ R0, R201, R0, !PT ;  /* 0x00000000c9007209 */ /* 0x000fe40007810000 */
[----:B-1----:R-:W-:Y:S01]  /*63c0*/  FMNMX.FTZ R3, R168, R2, !PT ;  /* 0x00000002a8037209 */ /* 0x002fe20007810000 */
[----:B------:R-:W-:Y:S01]  /*63d0*/  FFMA.FTZ R2, R65, c[0x0][0x2d0], -R6 ;  /* 0x0000b40041027a23 */ /* 0x000fe20000010806 */
[----:B--2---:R-:W-:Y:S01]  /*63e0*/  F2FP.PACK_AB R14, R118, R234 ;  /* 0x000000ea760e723e */ /* 0x004fe200000000ff */
[----:B------:R-:W1:Y:S01]  /*63f0*/  SHFL.BFLY PT, R4, R0, 0x2, 0x1f ;  /* 0x0c401f0000047f89 */ /* 0x000e6200000e0000 */
[----:B------:R-:W-:Y:S01]  /*6400*/  FMNMX.FTZ R3, R169, R3, !PT ;  /* 0x00000003a9037209 */ /* 0x000fe20007810000 */
[----:B------:R2:W-:Y:S03]  /*6410*/  MUFU.EX2 R243, R2 ;  /* 0x0000000200f37308 */ /* 0x0005e60000000800 */
[----:B------:R-:W-:-:S04]  /*6420*/  FMNMX.FTZ R3, R178, R3, !PT ;  /* 0x00000003b2037209 */ /* 0x000fc80007810000 */
[----:B------:R-:W-:-:S04]  /*6430*/  FMNMX.FTZ R3, R177, R3, !PT ;  /* 0x00000003b1037209 */ /* 0x000fc80007810000 */
[----:B------:R-:W-:-:S04]  /*6440*/  FMNMX.FTZ R3, R158, R3, !PT ;  /* 0x000000039e037209 */ /* 0x000fc80007810000 */
[----:B------:R-:W-:Y:S01]  /*6450*/  FMNMX.FTZ R3, R157, R3, !PT ;  /* 0x000000039d037209 */ /* 0x000fe20007810000 */
[----:B--2---:R-:W-:-:S03]  /*6460*/  FFMA.FTZ R2, R66, c[0x0][0x2d0], -R6 ;  /* 0x0000b40042027a23 */ /* 0x004fc60000010806 */
[----:B------:R-:W-:Y:S01]  /*6470*/  FMNMX.FTZ R3, R160, R3, !PT ;  /* 0x00000003a0037209 */ /* 0x000fe20007810000 */
[----:B------:R2:W3:Y:S01]  /*6480*/  MUFU.EX2 R186, R2 ;  /* 0x0000000200ba7308 */ /* 0x0004e20000000800 */
[----:B-1----:R-:W-:Y:S02]  /*6490*/  FMNMX.FTZ R0, R0, R4, !PT ;  /* 0x0000000400007209 */ /* 0x002fe40007810000 */
[----:B------:R-:W-:-:S03]  /*64a0*/  FMNMX.FTZ R3, R161, R3, !PT ;  /* 0x00000003a1037209 */ /* 0x000fc60007810000 */
[----:B------:R-:W1:Y:S01]  /*64b0*/  SHFL.BFLY PT, R4, R0, 0x1, 0x1f ;  /* 0x0c201f0000047f89 */ /* 0x000e6200000e0000 */
[----:B------:R-:W-:-:S04]  /*64c0*/  FMNMX.FTZ R3, R162, R3, !PT ;  /* 0x00000003a2037209 */ /* 0x000fc80007810000 */
[----:B------:R-:W-:Y:S01]  /*64d0*/  FMNMX.FTZ R3, R163, R3, !PT ;  /* 0x00000003a3037209 */ /* 0x000fe20007810000 */
[----:B--2---:R-:W-:-:S04]  /*64e0*/  FFMA.FTZ R2, R67, c[0x0][0x2d0], -R6 ;  /* 0x0000b40043027a23 */ /* 0x004fc80000010806 */
[----:B------:R-:W2:Y:S01]  /*64f0*/  SHFL.BFLY PT, R5, R3, 0x2, 0x1f ;  /* 0x0c401f0003057f89 */ /* 0x000ea200000e0000 */
[----:B---3--:R-:W-:Y:S01]  /*6500*/  F2FP.PACK_AB R13, R186, R243 ;  /* 0x000000f3ba0d723e */ /* 0x008fe200000000ff */
[----:B------:R3:W-:Y:S02]  /*6510*/  MUFU.EX2 R232, R2 ;  /* 0x0000000200e87308 */ /* 0x0007e40000000800 */
[----:B------:R-:W-:Y:S01]  /*6520*/  LDSM.16.MT88.4 R64, [R212+0x900] ;  /* 0x00090000d440783b */ /* 0x000fe20000004200 */
[--C-:B---3--:R-:W-:Y:S01]  /*6530*/  FFMA.FTZ R2, R70, c[0x0][0x2d0], -R6.reuse ;  /* 0x0000b40046027a23 */ /* 0x108fe20000010806 */
[----:B-1----:R-:W-:Y:S01]  /*6540*/  FMNMX.FTZ R70, R0, R4, !PT ;  /* 0x0000000400467209 */ /* 0x002fe20007810000 */
[----:B------:R-:W-:-:S03]  /*6550*/  FFMA.FTZ R0, R94, c[0x0][0x2d0], -R6 ;  /* 0x0000b4005e007a23 */ /* 0x000fc60000010806 */
[----:B------:R1:W3:Y:S01]  /*6560*/  MUFU.EX2 R240, R2 ;  /* 0x0000000200f07308 */ /* 0x0002e20000000800 */
[----:B--2---:R-:W-:Y:S02]  /*6570*/  FMNMX.FTZ R3, R3, R5, !PT ;  /* 0x0000000503037209 */ /* 0x004fe40007810000 */
[----:B------:R-:W-:-:S03]  /*6580*/  FSETP.NEU.FTZ.AND P0, PT, R70, -INF , PT ;  /* 0xff8000004600780b */ /* 0x000fc60003f1d000 */
[----:B------:R-:W2:Y:S02]  /*6590*/  SHFL.BFLY PT, R5, R3, 0x1, 0x1f ;  /* 0x0c201f0003057f89 */ /* 0x000ea400000e0000 */
[----:B------:R4:W-:Y:S01]  /*65a0*/  MUFU.EX2 R205, R0 ;  /* 0x0000000000cd7308 */ /* 0x0009e20000000800 */
[----:B-1----:R-:W-:Y:S01]  /*65b0*/  FFMA.FTZ R2, R97, c[0x0][0x2d0], -R7 ;  /* 0x0000b40061027a23 */ /* 0x002fe20000010807 */
[----:B---3--:R-:W-:-:S06]  /*65c0*/  F2FP.PACK_AB R15, R240, R232 ;  /* 0x000000e8f00f723e */ /* 0x008fcc00000000ff */
[----:B------:R1:W-:Y:S01]  /*65d0*/  MUFU.EX2 R239, R2 ;  /* 0x0000000200ef7308 */ /* 0x0003e20000000800 */
[----:B----4-:R-:W-:Y:S01]  /*65e0*/  FFMA.FTZ R0, R96, c[0x0][0x2d0], -R6 ;  /* 0x0000b40060007a23 */ /* 0x010fe20000010806 */
[C---:B------:R-:W-:Y:S01]  /*65f0*/  HMMA.16816.F32 R48, R12.reuse, R88, R32 ;  /* 0x000000580c30723c */ /* 0x040fe20000001820 */
[----:B------:R-:W-:Y:S05]  /*6600*/  LDSM.16.MT88.4 R96, [R211+0x1100] ;  /* 0x00110000d360783b */ /* 0x000fea0000004200 */
[----:B------:R-:W-:Y:S01]  /*6610*/  MUFU.EX2 R206, R0 ;  /* 0x0000000000ce7308 */ /* 0x000fe20000000800 */
[----:B--2---:R-:W-:Y:S01]  /*6620*/  FMNMX.FTZ R3, R3, R5, !PT ;  /* 0x0000000503037209 */ /* 0x004fe20007810000 */
[----:B------:R-:W-:Y:S01]  /*6630*/  IMAD.MOV.U32 R5, RZ, RZ, R120 ;  /* 0x000000ffff057224 */ /* 0x000fe200078e0078 */
[----:B------:R-:W-:Y:S01]  /*6640*/  HMMA.16816.F32 R44, R12, R64, R28 ;  /* 0x000000400c2c723c */ /* 0x000fe2000000181c */
[----:B-1----:R-:W-:-:S04]  /*6650*/  FFMA.FTZ R2, R100, c[0x0][0x2d0], -R7 ;  /* 0x0000b40064027a23 */ /* 0x002fc80000010807 */
[----:B------:R1:W2:Y:S03]  /*6660*/  MUFU.EX2 R228, R2 ;  /* 0x0000000200e47308 */ /* 0x0002a60000000800 */
[C---:B------:R-:W-:Y:S08]  /*6670*/  HMMA.16816.F32 R32, R12.reuse, R80, R24 ;  /* 0x000000500c20723c */ /* 0x040ff00000001818 */
[----:B------:R-:W-:Y:S01]  /*6680*/  HMMA.16816.F32 R28, R12, R84, R16 ;  /* 0x000000540c1c723c */ /* 0x000fe20000001810 */
[----:B-1----:R-:W-:-:S07]  /*6690*/  FFMA.FTZ R2, R101, c[0x0][0x2d0], -R7 ;  /* 0x0000b40065027a23 */ /* 0x002fce0000010807 */
[C---:B------:R-:W-:Y:S01]  /*66a0*/  HMMA.16816.F32 R24, R12.reuse, R90, R20 ;  /* 0x0000005a0c18723c */ /* 0x040fe20000001814 */
[----:B------:R-:W1:Y:S01]  /*66b0*/  LDSM.16.MT88.4 R100, [R210+0x1100] ;  /* 0x00110000d264783b */ /* 0x000e620000004200 */
[----:B------:R3:W-:Y:S06]  /*66c0*/  MUFU.EX2 R231, R2 ;  /* 0x0000000200e77308 */ /* 0x0007ec0000000800 */
[C---:B------:R-:W-:Y:S08]  /*66d0*/  HMMA.16816.F32 R20, R12.reuse, R66, R36 ;  /* 0x000000420c14723c */ /* 0x040ff00000001824 */
[----:B------:R-:W-:Y:S01]  /*66e0*/  HMMA.16816.F32 R16, R12, R82, R40 ;  /* 0x000000520c10723c */ /* 0x000fe20000001828 */
[----:B---3--:R-:W-:-:S04]  /*66f0*/  FFMA.FTZ R2, R107, c[0x0][0x2d0], -R7 ;  /* 0x0000b4006b027a23 */ /* 0x008fc80000010807 */
[----:B------:R3:W4:Y:S03]  /*6700*/  MUFU.EX2 R204, R2 ;  /* 0x0000000200cc7308 */ /* 0x0007260000000800 */
[----:B------:R-:W-:Y:S07]  /*6710*/  HMMA.16816.F32 R12, R12, R86, R8 ;  /* 0x000000560c0c723c */ /* 0x000fee0000001808 */
[----:B--2---:R-:W-:-:S02]  /*6720*/  F2FP.PACK_AB R8, R228, R239 ;  /* 0x000000efe408723e */ /* 0x004fc400000000ff */
[----:B------:R-:W-:Y:S01]  /*6730*/  F2FP.PACK_AB R11, R206, R205 ;  /* 0x000000cdce0b723e */ /* 0x000fe200000000ff */
[----:B---3--:R-:W-:Y:S01]  /*6740*/  FFMA.FTZ R2, R92, c[0x0][0x2d0], -R6 ;  /* 0x0000b4005c027a23 */ /* 0x008fe20000010806 */
[----:B----4-:R-:W-:-:S03]  /*6750*/  F2FP.PACK_AB R10, R204, R231 ;  /* 0x000000e7cc0a723e */ /* 0x010fc600000000ff */
[----:B------:R2:W-:Y:S02]  /*6760*/  MUFU.EX2 R238, R2 ;  /* 0x0000000200ee7308 */ /* 0x0005e40000000800 */
[----:B--2---:R-:W-:Y:S02]  /*6770*/  FFMA.FTZ R2, R93, c[0x0][0x2d0], -R6 ;  /* 0x0000b4005d027a23 */ /* 0x004fe40000010806 */
[----:B------:R-:W2:Y:S04]  /*6780*/  LDSM.16.MT88.4 R92, [R212+0x1100] ;  /* 0x00110000d45c783b */ /* 0x000ea80000004200 */
[----:B------:R3:W4:Y:S02]  /*6790*/  MUFU.EX2 R226, R2 ;  /* 0x0000000200e27308 */ /* 0x0007240000000800 */
[----:B---3--:R-:W-:Y:S01]  /*67a0*/  FMUL.FTZ R2, R70, c[0x0][0x2d0] ;  /* 0x0000b40046027a20 */ /* 0x008fe20000410000 */
[----:B----4-:R-:W-:-:S04]  /*67b0*/  F2FP.PACK_AB R9, R226, R238 ;  /* 0x000000eee209723e */ /* 0x010fc800000000ff */
[----:B------:R-:W-:Y:S02]  /*67c0*/  FSEL R2, R2, RZ, P0 ;  /* 0x000000ff02027208 */ /* 0x000fe40000000000 */
[----:B------:R-:W-:Y:S01]  /*67d0*/  FSETP.NEU.FTZ.AND P0, PT, R3, -INF , PT ;  /* 0xff8000000300780b */ /* 0x000fe20003f1d000 */
[C---:B-1----:R-:W-:Y:S02]  /*67e0*/  HMMA.16816.F32 R136, R8.reuse, R100, R32 ;  /* 0x000000640888723c */ /* 0x042fe40000001820 */
[--C-:B------:R-:W-:Y:S02]  /*67f0*/  FFMA.FTZ R0, R104, c[0x0][0x2d0], -R2.reuse ;  /* 0x0000b40068007a23 */ /* 0x100fe40000010802 */
[--C-:B------:R-:W-:Y:S02]  /*6800*/  FFMA.FTZ R4, R116, c[0x0][0x2d0], -R2.reuse ;  /* 0x0000b40074047a23 */ /* 0x100fe40000010802 */
[----:B------:R1:W-:Y:S02]  /*6810*/  MUFU.EX2 R229, R0 ;  /* 0x0000000000e57308 */ /* 0x0003e40000000800 */
[C---:B------:R-:W-:Y:S06]  /*6820*/  HMMA.16816.F32 R152, R8.reuse, R96, R28 ;  /* 0x000000600898723c */ /* 0x040fec000000181c */
[----:B------:R-:W-:Y:S02]  /*6830*/  MUFU.EX2 R250, R4 ;  /* 0x0000000400fa7308 */ /* 0x000fe40000000800 */
[----:B--2---:R-:W-:Y:S01]  /*6840*/  HMMA.16816.F32 R120, R8, R92, R44 ;  /* 0x0000005c0878723c */ /* 0x004fe2000000182c */
[----:B-1----:R-:W-:-:S07]  /*6850*/  FFMA.FTZ R0, R105, c[0x0][0x2d0], -R2 ;  /* 0x0000b40069007a23 */ /* 0x002fce0000010802 */
[C---:B------:R-:W-:Y:S01]  /*6860*/  HMMA.16816.F32 R132, R8.reuse, R94, R20 ;  /* 0x0000005e0884723c */ /* 0x040fe20000001814 */
[----:B------:R1:W2:Y:S07]  /*6870*/  MUFU.EX2 R251, R0 ;  /* 0x0000000000fb7308 */ /* 0x0002ae0000000800 */
[----:B------:R-:W-:Y:S01]  /*6880*/  HMMA.16816.F32 R148, R8, R102, R16 ;  /* 0x000000660894723c */ /* 0x000fe20000001810 */
[----:B-1----:R-:W-:-:S07]  /*6890*/  FFMA.FTZ R0, R106, c[0x0][0x2d0], -R2 ;  /* 0x0000b4006a007a23 */ /* 0x002fce0000010802 */
[----:B------:R-:W-:Y:S01]  /*68a0*/  HMMA.16816.F32 R104, R8, R108, R48 ;  /* 0x0000006c0868723c */ /* 0x000fe20000001830 */
[----:B------:R1:W3:Y:S06]  /*68b0*/  MUFU.EX2 R252, R0 ;  /* 0x0000000000fc7308 */ /* 0x0002ec0000000800 */
[----:B------:R-:W-:Y:S02]  /*68c0*/  IMAD.MOV.U32 R51, RZ, RZ, R119 ;  /* 0x000000ffff337224 */ /* 0x000fe400078e0077 */
[----:B------:R-:W-:Y:S02]  /*68d0*/  IMAD.MOV.U32 R50, RZ, RZ, R118 ;  /* 0x000000ffff327224 */ /* 0x000fe400078e0076 */
[----:B------:R-:W-:-:S02]  /*68e0*/  IMAD.MOV.U32 R49, RZ, RZ, R117 ;  /* 0x000000ffff317224 */ /* 0x000fc400078e0075 */
[----:B------:R-:W-:Y:S01]  /*68f0*/  HMMA.16816.F32 R116, R8, R110, R24 ;  /* 0x0000006e0874723c */ /* 0x000fe20000001818 */
[----:B-1----:R-:W-:-:S05]  /*6900*/  FMUL.FTZ R0, R3, c[0x0][0x2d0] ;  /* 0x0000b40003007a20 */ /* 0x002fca0000410000 */
[----:B------:R-:W-:Y:S02]  /*6910*/  FSEL R0, R0, RZ, P0 ;  /* 0x000000ff00007208 */ /* 0x000fe40000000000 */
[----:B------:R-:W-:-:S03]  /*6920*/  PLOP3.LUT P0, PT, PT, PT, UP1, 0x40, 0x0 ;  /* 0x000000000000781c */ /* 0x000fc60003f0e818 */
[----:B------:R-:W-:-:S04]  /*6930*/  FFMA.FTZ R4, R68, c[0x0][0x2d0], -R0 ;  /* 0x0000b40044047a23 */ /* 0x000fc80000010800 */
[----:B------:R1:W-:Y:S02]  /*6940*/  MUFU.EX2 R73, R4 ;  /* 0x0000000400497308 */ /* 0x0003e40000000800 */
[----:B-1----:R-:W-:Y:S02]  /*6950*/  FFMA.FTZ R4, R69, c[0x0][0x2d0], -R0 ;  /* 0x0000b40045047a23 */ /* 0x002fe40000010800 */
[----:B------:R-:W-:-:S04]  /*6960*/  IMAD.MOV.U32 R69, RZ, RZ, R5 ;  /* 0x000000ffff457224 */ /* 0x000fc800078e0005 */
[----:B------:R1:W4:Y:S01]  /*6970*/  MUFU.EX2 R248, R4 ;  /* 0x0000000400f87308 */ /* 0x0003220000000800 */
[----:B------:R-:W-:Y:S02]  /*6980*/  IMAD.MOV.U32 R5, RZ, RZ, R246 ;  /* 0x000000ffff057224 */ /* 0x000fe400078e00f6 */
[----:B-1----:R-:W-:Y:S02]  /*6990*/  FFMA.FTZ R4, R74, c[0x0][0x2d0], -R0 ;  /* 0x0000b4004a047a23 */ /* 0x002fe40000010800 */
[----:B------:R-:W-:-:S03]  /*69a0*/  IMAD.MOV.U32 R74, RZ, RZ, R234 ;  /* 0x000000ffff4a7224 */ /* 0x000fc600078e00ea */
[----:B------:R1:W-:Y:S02]  /*69b0*/  MUFU.EX2 R249, R4 ;  /* 0x0000000400f97308 */ /* 0x0003e40000000800 */
[----:B-1----:R-:W-:Y:S02]  /*69c0*/  FFMA.FTZ R4, R75, c[0x0][0x2d0], -R0 ;  /* 0x0000b4004b047a23 */ /* 0x002fe40000010800 */
[----:B------:R-:W-:-:S04]  /*69d0*/  IMAD.MOV.U32 R75, RZ, RZ, R232 ;  /* 0x000000ffff4b7224 */ /* 0x000fc800078e00e8 */
[----:B------:R1:W5:Y:S02]  /*69e0*/  MUFU.EX2 R68, R4 ;  /* 0x0000000400447308 */ /* 0x0003640000000800 */
[----:B-1----:R-:W-:-:S06]  /*69f0*/  FFMA.FTZ R4, R124, c[0x0][0x2d0], -R2 ;  /* 0x0000b4007c047a23 */ /* 0x002fcc0000010802 */
[----:B------:R1:W-:Y:S02]  /*6a00*/  MUFU.EX2 R242, R4 ;  /* 0x0000000400f27308 */ /* 0x0003e40000000800 */
[----:B-1----:R-:W-:Y:S02]  /*6a10*/  FFMA.FTZ R4, R125, c[0x0][0x2d0], -R2 ;  /* 0x0000b4007d047a23 */ /* 0x002fe40000010802 */
[----:B------:R-:W-:Y:S04]  /*6a20*/  HMMA.16816.F32 R124, R8, R98, R12 ;  /* 0x00000062087c723c */ /* 0x000fe8000000180c */
[----:B------:R1:W1:Y:S03]  /*6a30*/  MUFU.EX2 R241, R4 ;  /* 0x0000000400f17308 */ /* 0x0002660000000800 */
[----:B--2---:R-:W-:-:S02]  /*6a40*/  F2FP.PACK_AB R8, R251, R229 ;  /* 0x000000e5fb08723e */ /* 0x004fc400000000ff */
[----:B---3--:R-:W-:Y:S02]  /*6a50*/  F2FP.PACK_AB R10, R250, R252 ;  /* 0x000000fcfa0a723e */ /* 0x008fe400000000ff */
[----:B----4-:R-:W-:Y:S02]  /*6a60*/  F2FP.PACK_AB R9, R248, R73 ;  /* 0x00000049f809723e */ /* 0x010fe400000000ff */
[----:B-----5:R-:W-:Y:S01]  /*6a70*/  F2FP.PACK_AB R11, R68, R249 ;  /* 0x000000f9440b723e */ /* 0x020fe200000000ff */
[----:B-1----:R-:W-:-:S06]  /*6a80*/  FFMA.FTZ R4, R128, c[0x0][0x2d0], -R2 ;  /* 0x0000b40080047a23 */ /* 0x002fcc0000010802 */
[C---:B------:R-:W-:Y:S01]  /*6a90*/  HMMA.16816.F32 R16, R8.reuse, R60, RZ ;  /* 0x0000003c0810723c */ /* 0x040fe200000018ff */
[----:B------:R1:W-:Y:S06]  /*6aa0*/  MUFU.EX2 R245, R4 ;  /* 0x0000000400f57308 */ /* 0x0003ec0000000800 */
[----:B------:R-:W-:Y:S01]  /*6ab0*/  IMAD.MOV.U32 R60, RZ, RZ, R240 ;  /* 0x000000ffff3c7224 */ /* 0x000fe200078e00f0 */
[----:B------:R-:W-:Y:S01]  /*6ac0*/  HMMA.16816.F32 R32, R8, R62, RZ ;  /* 0x0000003e0820723c */ /* 0x000fe200000018ff */
[----:B------:R-:W-:-:S06]  /*6ad0*/  IMAD.MOV.U32 R61, RZ, RZ, R50 ;  /* 0x000000ffff3d7224 */ /* 0x000fcc00078e0032 */
[----:B------:R-:W-:Y:S01]  /*6ae0*/  IMAD.MOV.U32 R62, RZ, RZ, R239 ;  /* 0x000000ffff3e7224 */ /* 0x000fe200078e00ef */
[----:B------:R-:W-:Y:S01]  /*6af0*/  HMMA.16816.F32 R28, R8, R52, RZ ;  /* 0x00000034081c723c */ /* 0x000fe200000018ff */
[----:B------:R-:W-:Y:S02]  /*6b00*/  IMAD.MOV.U32 R63, RZ, RZ, R49 ;  /* 0x000000ffff3f7224 */ /* 0x000fe400078e0031 */
[----:B-1----:R-:W-:-:S04]  /*6b10*/  FFMA.FTZ R4, R129, c[0x0][0x2d0], -R2 ;  /* 0x0000b40081047a23 */ /* 0x002fc80000010802 */
[----:B------:R1:W2:Y:S01]  /*6b20*/  MUFU.EX2 R244, R4 ;  /* 0x0000000400f47308 */ /* 0x0002a20000000800 */
[----:B------:R-:W-:Y:S01]  /*6b30*/  HMMA.16816.F32 R40, R8, R54, RZ ;  /* 0x000000360828723c */ /* 0x000fe200000018ff */
[----:B------:R-:W-:Y:S02]  /*6b40*/  IMAD.MOV.U32 R53, RZ, RZ, R233 ;  /* 0x000000ffff357224 */ /* 0x000fe400078e00e9 */
[----:B------:R-:W-:-:S04]  /*6b50*/  IMAD.MOV.U32 R52, RZ, RZ, R230 ;  /* 0x000000ffff347224 */ /* 0x000fc800078e00e6 */
[----:B------:R-:W-:Y:S01]  /*6b60*/  IMAD.MOV.U32 R55, RZ, RZ, R229 ;  /* 0x000000ffff377224 */ /* 0x000fe200078e00e5 */
[----:B------:R-:W-:Y:S01]  /*6b70*/  HMMA.16816.F32 R24, R8, R56, RZ ;  /* 0x000000380818723c */ /* 0x000fe200000018ff */
[----:B------:R-:W-:Y:S02]  /*6b80*/  IMAD.MOV.U32 R54, RZ, RZ, R51 ;  /* 0x000000ffff367224 */ /* 0x000fe400078e0033 */
[----:B------:R-:W-:Y:S01]  /*6b90*/  LDSM.16.MT88.4 R48, [R210+0x1900] ;  /* 0x00190000d230783b */ /* 0x000fe20000004200 */
[----:B-1----:R-:W-:-:S04]  /*6ba0*/  FFMA.FTZ R4, R112, c[0x0][0x2d0], -R0 ;  /* 0x0000b40070047a23 */ /* 0x002fc80000010800 */
[C---:B------:R-:W-:Y:S01]  /*6bb0*/  HMMA.16816.F32 R36, R8.reuse, R58, RZ ;  /* 0x0000003a0824723c */ /* 0x040fe200000018ff */
[----:B------:R-:W-:Y:S01]  /*6bc0*/  LDSM.16.MT88.4 R56, [R211+0x1900] ;  /* 0x00190000d338783b */ /* 0x000fe20000004200 */
[----:B------:R1:W-:Y:S06]  /*6bd0*/  MUFU.EX2 R237, R4 ;  /* 0x0000000400ed7308 */ /* 0x0003ec0000000800 */
[C---:B------:R-:W-:Y:S08]  /*6be0*/  HMMA.16816.F32 R12, R8.reuse, R76, RZ ;  /* 0x0000004c080c723c */ /* 0x040ff000000018ff */
[----:B------:R-:W-:Y:S01]  /*6bf0*/  HMMA.16816.F32 R20, R8, R78, RZ ;  /* 0x0000004e0814723c */ /* 0x000fe200000018ff */
[----:B-1----:R-:W-:-:S04]  /*6c00*/  FFMA.FTZ R4, R113, c[0x0][0x2d0], -R0 ;  /* 0x0000b40071047a23 */ /* 0x002fc80000010800 */
[----:B------:R1:W3:Y:S02]  /*6c10*/  MUFU.EX2 R236, R4 ;  /* 0x0000000400ec7308 */ /* 0x0002e40000000800 */
[----:B------:R-:W-:Y:S02]  /*6c20*/  F2FP.PACK_AB R8, R241, R242 ;  /* 0x000000f2f108723e */ /* 0x000fe400000000ff */
[----:B--2---:R-:W-:Y:S01]  /*6c30*/  F2FP.PACK_AB R10, R244, R245 ;  /* 0x000000f5f40a723e */ /* 0x004fe200000000ff */
[----:B-1----:R-:W-:Y:S01]  /*6c40*/  FFMA.FTZ R4, R114, c[0x0][0x2d0], -R0 ;  /* 0x0000b40072047a23 */ /* 0x002fe20000010800 */
[----:B---3--:R-:W-:-:S03]  /*6c50*/  F2FP.PACK_AB R9, R236, R237 ;  /* 0x000000edec09723e */ /* 0x008fc600000000ff */
[----:B------:R1:W-:Y:S02]  /*6c60*/  MUFU.EX2 R240, R4 ;  /* 0x0000000400f07308 */ /* 0x0003e40000000800 */
[----:B-1----:R-:W-:Y:S02]  /*6c70*/  FFMA.FTZ R4, R115, c[0x0][0x2d0], -R0 ;  /* 0x0000b40073047a23 */ /* 0x002fe40000010800 */
[----:B------:R-:W1:Y:S04]  /*6c80*/  LDSM.16.MT88.4 R112, [R209+0x1900] ;  /* 0x00190000d170783b */ /* 0x000e680000004200 */
[----:B------:R2:W3:Y:S02]  /*6c90*/  MUFU.EX2 R239, R4 ;  /* 0x0000000400ef7308 */ /* 0x0004e40000000800 */
[----:B--2---:R-:W-:Y:S01]  /*6ca0*/  FFMA.FTZ R4, R166, c[0x0][0x2d0], -R7 ;  /* 0x0000b400a6047a23 */ /* 0x004fe20000010807 */
[----:B---3--:R-:W-:Y:S01]  /*6cb0*/  F2FP.PACK_AB R11, R239, R240 ;  /* 0x000000f0ef0b723e */ /* 0x008fe200000000ff */
[----:B------:R-:W-:-:S04]  /*6cc0*/  IMAD.MOV.U32 R166, RZ, RZ, R247 ;  /* 0x000000ffffa67224 */ /* 0x000fc800078e00f7 */
[----:B------:R2:W-:Y:S02]  /*6cd0*/  MUFU.EX2 R246, R4 ;  /* 0x0000000400f67308 */ /* 0x0005e40000000800 */
[C---:B------:R-:W-:Y:S07]  /*6ce0*/  HMMA.16816.F32 R44, R8.reuse, R88, R28 ;  /* 0x00000058082c723c */ /* 0x040fee000000181c */
[----:B------:R-:W-:Y:S01]  /*6cf0*/  IMAD.MOV.U32 R88, RZ, RZ, R243 ;  /* 0x000000ffff587224 */ /* 0x000fe200078e00f3 */
[----:B------:R-:W-:Y:S01]  /*6d00*/  HMMA.16816.F32 R16, R8, R80, R16 ;  /* 0x000000500810723c */ /* 0x000fe20000001810 */
[----:B------:R-:W-:-:S02]  /*6d10*/  IMAD.MOV.U32 R89, RZ, RZ, R186 ;  /* 0x000000ffff597224 */ /* 0x000fc400078e00ba */
[----:B--2---:R-:W-:Y:S02]  /*6d20*/  FFMA.FTZ R4, R167, c[0x0][0x2d0], -R7 ;  /* 0x0000b400a7047a23 */ /* 0x004fe40000010807 */
[----:B------:R-:W-:Y:S02]  /*6d30*/  IMAD.MOV.U32 R167, RZ, RZ, R238 ;  /* 0x000000ffffa77224 */ /* 0x000fe400078e00ee */
[----:B------:R2:W3:Y:S01]  /*6d40*/  MUFU.EX2 R247, R4 ;  /* 0x0000000400f77308 */ /* 0x0004e20000000800 */
[----:B------:R-:W-:Y:S01]  /*6d50*/  IMAD.MOV.U32 R81, RZ, RZ, R235 ;  /* 0x000000ffff517224 */ /* 0x000fe200078e00eb */
[----:B------:R-:W-:Y:S01]  /*6d60*/  HMMA.16816.F32 R40, R8, R90, R40 ;  /* 0x0000005a0828723c */ /* 0x000fe20000001828 */
[----:B------:R-:W-:-:S06]  /*6d70*/  IMAD.MOV.U32 R80, RZ, RZ, R228 ;  /* 0x000000ffff507224 */ /* 0x000fcc00078e00e4 */
[----:B------:R-:W-:Y:S01]  /*6d80*/  IMAD.MOV.U32 R90, RZ, RZ, R231 ;  /* 0x000000ffff5a7224 */ /* 0x000fe200078e00e7 */
[----:B------:R-:W-:Y:S01]  /*6d90*/  HMMA.16816.F32 R12, R8, R84, R12 ;  /* 0x00000054080c723c */ /* 0x000fe2000000180c */
[----:B--2---:R-:W-:-:S06]  /*6da0*/  FFMA.FTZ R4, R170, c[0x0][0x2d0], -R7 ;  /* 0x0000b400aa047a23 */ /* 0x004fcc0000010807 */
[----:B------:R-:W-:Y:S01]  /*6db0*/  IMAD.MOV.U32 R85, RZ, RZ, R226 ;  /* 0x000000ffff557224 */ /* 0x000fe200078e00e2 */
[----:B------:R-:W-:Y:S01]  /*6dc0*/  HMMA.16816.F32 R32, R8, R82, R32 ;  /* 0x000000520820723c */ /* 0x000fe20000001820 */
[----:B------:R2:W-:Y:S01]  /*6dd0*/  MUFU.EX2 R243, R4 ;  /* 0x0000000400f37308 */ /* 0x0005e20000000800 */
[----:B------:R-:W-:-:S05]  /*6de0*/  IMAD.MOV.U32 R84, RZ, RZ, R207 ;  /* 0x000000ffff547224 */ /* 0x000fca00078e00cf */
[----:B------:R-:W-:Y:S01]  /*6df0*/  IMAD.MOV.U32 R83, RZ, RZ, R204 ;  /* 0x000000ffff537224 */ /* 0x000fe200078e00cc */
[----:B------:R-:W-:Y:S01]  /*6e00*/  HMMA.16816.F32 R24, R8, R64, R24 ;  /* 0x000000400818723c */ /* 0x000fe20000001818 */
[----:B------:R-:W-:-:S07]  /*6e10*/  IMAD.MOV.U32 R82, RZ, RZ, R187 ;  /* 0x000000ffff527224 */ /* 0x000fce00078e00bb */
[----:B------:R-:W-:Y:S01]  /*6e20*/  HMMA.16816.F32 R36, R8, R66, R36 ;  /* 0x000000420824723c */ /* 0x000fe20000001824 */
[----:B--2---:R-:W-:-:S04]  /*6e30*/  FFMA.FTZ R4, R171, c[0x0][0x2d0], -R7 ;  /* 0x0000b400ab047a23 */ /* 0x004fc80000010807 */
[----:B------:R2:W4:Y:S03]  /*6e40*/  MUFU.EX2 R238, R4 ;  /* 0x0000000400ee7308 */ /* 0x0005260000000800 */
[----:B------:R-:W-:Y:S07]  /*6e50*/  HMMA.16816.F32 R20, R8, R86, R20 ;  /* 0x000000560814723c */ /* 0x000fee0000001814 */
[----:B---3--:R-:W-:Y:S01]  /*6e60*/  F2FP.PACK_AB R8, R247, R246 ;  /* 0x000000f6f708723e */ /* 0x008fe200000000ff */
[----:B--2---:R-:W-:Y:S01]  /*6e70*/  FFMA.FTZ R4, R172, c[0x0][0x2d0], -R7 ;  /* 0x0000b400ac047a23 */ /* 0x004fe20000010807 */
[----:B----4-:R-:W-:-:S03]  /*6e80*/  F2FP.PACK_AB R10, R238, R243 ;  /* 0x000000f3ee0a723e */ /* 0x010fc600000000ff */
[----:B------:R2:W-:Y:S02]  /*6e90*/  MUFU.EX2 R235, R4 ;  /* 0x0000000400eb7308 */ /* 0x0005e40000000800 */
[----:B--2---:R-:W-:-:S06]  /*6ea0*/  FFMA.FTZ R4, R130, c[0x0][0x2d0], -R6 ;  /* 0x0000b40082047a23 */ /* 0x004fcc0000010806 */
[----:B------:R2:W-:Y:S02]  /*6eb0*/  MUFU.EX2 R234, R4 ;  /* 0x0000000400ea7308 */ /* 0x0005e40000000800 */
[----:B--2---:R-:W-:Y:S02]  /*6ec0*/  FFMA.FTZ R4, R156, c[0x0][0x2d0], -R6 ;  /* 0x0000b4009c047a23 */ /* 0x004fe40000010806 */
[----:B------:R-:W-:-:S04]  /*6ed0*/  IMAD.MOV.U32 R156, RZ, RZ, R206 ;  /* 0x000000ffff9c7224 */ /* 0x000fc800078e00ce */
[----:B------:R2:W3:Y:S02]  /*6ee0*/  MUFU.EX2 R233, R4 ;  /* 0x0000000400e97308 */ /* 0x0004e40000000800 */
[--C-:B--2---:R-:W-:Y:S01]  /*6ef0*/  FFMA.FTZ R4, R131, c[0x0][0x2d0], -R6.reuse ;  /* 0x0000b40083047a23 */ /* 0x104fe20000010806 */
[----:B---3--:R-:W-:Y:S01]  /*6f00*/  F2FP.PACK_AB R9, R233, R234 ;  /* 0x000000eae909723e */ /* 0x008fe200000000ff */
[----:B------:R-:W2:Y:S04]  /*6f10*/  LDSM.16.MT88.4 R128, [R212+0x1900] ;  /* 0x00190000d480783b */ /* 0x000ea80000004200 */
[----:B------:R3:W-:Y:S02]  /*6f20*/  MUFU.EX2 R231, R4 ;  /* 0x0000000400e77308 */ /* 0x0007e40000000800 */
[----:B---3--:R-:W-:-:S02]  /*6f30*/  FFMA.FTZ R4, R159, c[0x0][0x2d0], -R6 ;  /* 0x0000b4009f047a23 */ /* 0x008fc40000010806 */
[----:B------:R-:W-:-:S04]  /*6f40*/  IMAD.MOV.U32 R159, RZ, RZ, R205 ;  /* 0x000000ffff9f7224 */ /* 0x000fc800078e00cd */
[----:B------:R3:W4:Y:S02]  /*6f50*/  MUFU.EX2 R232, R4 ;  /* 0x0000000400e87308 */ /* 0x0007240000000800 */
[----:B---3--:R-:W-:Y:S01]  /*6f60*/  FFMA.FTZ R4, R145, c[0x0][0x2d0], -R2 ;  /* 0x0000b40091047a23 */ /* 0x008fe20000010802 */
[----:B----4-:R-:W-:-:S05]  /*6f70*/  F2FP.PACK_AB R11, R232, R231 ;  /* 0x000000e7e80b723e */ /* 0x010fca00000000ff */
[----:B------:R3:W-:Y:S02]  /*6f80*/  MUFU.EX2 R230, R4 ;  /* 0x0000000400e67308 */ /* 0x0007e40000000800 */
[C---:B-1----:R-:W-:Y:S08]  /*6f90*/  HMMA.16816.F32 R104, R8.reuse, R112, R104 ;  /* 0x000000700868723c */ /* 0x042ff00000001868 */
[----:B------:R-:W-:Y:S01]  /*6fa0*/  HMMA.16816.F32 R116, R8, R114, R116 ;  /* 0x000000720874723c */ /* 0x000fe20000001874 */
[----:B---3--:R-:W-:-:S04]  /*6fb0*/  FFMA.FTZ R4, R144, c[0x0][0x2d0], -R2 ;  /* 0x0000b40090047a23 */ /* 0x008fc80000010802 */
[----:B------:R1:W3:Y:S03]  /*6fc0*/  MUFU.EX2 R228, R4 ;  /* 0x0000000400e47308 */ /* 0x0002e60000000800 */
[C---:B--2---:R-:W-:Y:S08]  /*6fd0*/  HMMA.16816.F32 R120, R8.reuse, R128, R120 ;  /* 0x000000800878723c */ /* 0x044ff00000001878 */
[----:B------:R-:W-:Y:S01]  /*6fe0*/  HMMA.16816.F32 R132, R8, R130, R132 ;  /* 0x000000820884723c */ /* 0x000fe20000001884 */
[----:B-1----:R-:W-:-:S07]  /*6ff0*/  FFMA.FTZ R4, R146, c[0x0][0x2d0], -R2 ;  /* 0x0000b40092047a23 */ /* 0x002fce0000010802 */
[C---:B------:R-:W-:Y:S01]  /*7000*/  HMMA.16816.F32 R136, R8.reuse, R48, R136 ;  /* 0x000000300888723c */ /* 0x040fe20000001888 */
[----:B------:R1:W-:Y:S07]  /*7010*/  MUFU.EX2 R229, R4 ;  /* 0x0000000400e57308 */ /* 0x0003ee0000000800 */
[C---:B------:R-:W-:Y:S08]  /*7020*/  HMMA.16816.F32 R148, R8.reuse, R50, R148 ;  /* 0x000000320894723c */ /* 0x040ff00000001894 */
[----:B------:R-:W-:Y:S01]  /*7030*/  HMMA.16816.F32 R152, R8, R56, R152 ;  /* 0x000000380898723c */ /* 0x000fe20000001898 */
[----:B-1----:R-:W-:-:S02]  /*7040*/  FFMA.FTZ R4, R147, c[0x0][0x2d0], -R2 ;  /* 0x0000b40093047a23 */ /* 0x002fc40000010802 */
[----:B------:R-:W-:Y:S02]  /*7050*/  LDSM.16.MT88.4 R144, [R210+0x2900] ;  /* 0x00290000d290783b */ /* 0x000fe40000004200 */
        /* <DEDUP_REMOVED lines=16> */
[C---:B------:R-:W-:Y:S08]  /*7160*/  HMMA.16816.F32 R124, R8.reuse, R92, R24 ;  /* 0x0000005c087c723c */ /* 0x040ff00000001818 */
[----:B------:R-:W-:Y:S01]  /*7170*/  HMMA.16816.F32 R24, R8, R102, R32 ;  /* 0x000000660818723c */ /* 0x000fe20000001820 */
[----:B------:R-:W-:Y:S01]  /*7180*/  LDSM.16.MT88.4 R32, [R211+0x2100] ;  /* 0x00210000d320783b */ /* 0x000fe20000004200 */
[----:B-1----:R-:W-:-:S05]  /*7190*/  FFMA.FTZ R4, R192, c[0x0][0x2d0], -R7 ;  /* 0x0000b400c0047a23 */ /* 0x002fca0000010807 */
[----:B------:R-:W-:Y:S01]  /*71a0*/  IMAD.MOV.U32 R102, RZ, RZ, R89 ;  /* 0x000000ffff667224 */ /* 0x000fe200078e0059 */
[----:B------:R1:W-:Y:S01]  /*71b0*/  MUFU.EX2 R191, R4 ;  /* 0x0000000400bf7308 */ /* 0x0003e20000000800 */
[----:B------:R-:W-:Y:S01]  /*71c0*/  HMMA.16816.F32 R76, R8, R108, R44 ;  /* 0x0000006c084c723c */ /* 0x000fe2000000182c */
[----:B------:R-:W-:Y:S01]  /*71d0*/  LDSM.16.MT88.4 R44, [R212+0x2100] ;  /* 0x00210000d42c783b */ /* 0x000fe20000004200 */
[----:B------:R-:W-:-:S06]  /*71e0*/  IMAD.MOV.U32 R103, RZ, RZ, R74 ;  /* 0x000000ffff677224 */ /* 0x000fcc00078e004a */
[----:B------:R-:W-:Y:S01]  /*71f0*/  HMMA.16816.F32 R64, R8, R110, R40 ;  /* 0x0000006e0840723c */ /* 0x000fe20000001828 */
[----:B------:R-:W3:Y:S01]  /*7200*/  LDSM.16.MT88.4 R40, [R209+0x2100] ;  /* 0x00210000d128783b */ /* 0x000ee20000004200 */
[----:B-1----:R-:W-:-:S06]  /*7210*/  FFMA.FTZ R4, R193, c[0x0][0x2d0], -R7 ;  /* 0x0000b400c1047a23 */ /* 0x002fcc0000010807 */
[----:B------:R-:W-:Y:S01]  /*7220*/  HMMA.16816.F32 R92, R8, R94, R36 ;  /* 0x0000005e085c723c */ /* 0x000fe20000001824 */
[----:B------:R-:W1:Y:S01]  /*7230*/  LDSM.16.MT88.4 R36, [R210+0x2100] ;  /* 0x00210000d224783b */ /* 0x000e620000004200 */
[----:B------:R-:W-:Y:S01]  /*7240*/  IMAD.MOV.U32 R193, RZ, RZ, R156 ;  /* 0x000000ffffc17224 */ /* 0x000fe200078e009c */
[----:B------:R4:W5:Y:S01]  /*7250*/  MUFU.EX2 R192, R4 ;  /* 0x0000000400c07308 */ /* 0x0009620000000800 */
[----:B------:R-:W-:-:S04]  /*7260*/  IMAD.MOV.U32 R156, RZ, RZ, R62 ;  /* 0x000000ffff9c7224 */ /* 0x000fc800078e003e */
[C---:B------:R-:W-:Y:S08]  /*7270*/  HMMA.16816.F32 R12, R8.reuse, R96, R12 ;  /* 0x00000060080c723c */ /* 0x040ff0000000180c */
[----:B------:R-:W-:Y:S01]  /*7280*/  HMMA.16816.F32 R140, R8, R100, R16 ;  /* 0x00000064088c723c */ /* 0x000fe20000001810 */
[----:B------:R-:W1:Y:S01]  /*7290*/  LDSM.16.MT88.4 R16, [R209+0x2900] ;  /* 0x00290000d110783b */ /* 0x000e620000004200 */
[----:B----4-:R-:W-:-:S02]  /*72a0*/  FFMA.FTZ R4, R194, c[0x0][0x2d0], -R7 ;  /* 0x0000b400c2047a23 */ /* 0x010fc40000010807 */
[----:B------:R-:W-:Y:S02]  /*72b0*/  IMAD.MOV.U32 R194, RZ, RZ, R83 ;  /* 0x000000ffffc27224 */ /* 0x000fe400078e0053 */
[----:B------:R4:W-:Y:S02]  /*72c0*/  MUFU.EX2 R187, R4 ;  /* 0x0000000400bb7308 */ /* 0x0009e40000000800 */
[----:B------:R-:W-:Y:S01]  /*72d0*/  HMMA.16816.F32 R96, R8, R98, R20 ;  /* 0x000000620860723c */ /* 0x000fe20000001814 */
[----:B------:R-:W1:Y:S01]  /*72e0*/  LDSM.16.MT88.4 R20, [R212+0x2900] ;  /* 0x00290000d414783b */ /* 0x000e620000004200 */
[----:B------:R-:W-:Y:S02]  /*72f0*/  IMAD.MOV.U32 R100, RZ, RZ, R61 ;  /* 0x000000ffff647224 */ /* 0x000fe400078e003d */
[----:B------:R-:W-:-:S03]  /*7300*/  IMAD.MOV.U32 R101, RZ, RZ, R167 ;  /* 0x000000ffff657224 */ /* 0x000fc600078e00a7 */
[----:B--2---:R-:W-:Y:S02]  /*7310*/  F2FP.PACK_AB R8, R207, R235 ;  /* 0x000000ebcf08723e */ /* 0x004fe400000000ff */
[----:B-----5:R-:W-:Y:S01]  /*7320*/  F2FP.PACK_AB R10, R192, R191 ;  /* 0x000000bfc00a723e */ /* 0x020fe200000000ff */
[----:B----4-:R-:W-:Y:S02]  /*7330*/  FFMA.FTZ R4, R195, c[0x0][0x2d0], -R7 ;  /* 0x0000b400c3047a23 */ /* 0x010fe40000010807 */
[----:B------:R-:W-:Y:S02]  /*7340*/  IMAD.MOV.U32 R195, RZ, RZ, R159 ;  /* 0x000000ffffc37224 */ /* 0x000fe400078e009f */
[----:B------:R2:W-:Y:S01]  /*7350*/  MUFU.EX2 R172, R4 ;  /* 0x0000000400ac7308 */ /* 0x0005e20000000800 */
[----:B------:R-:W-:Y:S02]  /*7360*/  IMAD.MOV.U32 R159, RZ, RZ, R60 ;  /* 0x000000ffff9f7224 */ /* 0x000fe400078e003c */
[----:B--2---:R-:W-:-:S02]  /*7370*/  FFMA.FTZ R4, R176, c[0x0][0x2d0], -R6 ;  /* 0x0000b400b0047a23 */ /* 0x004fc40000010806 */
[----:B------:R-:W-:-:S03]  /*7380*/  IMAD.MOV.U32 R176, RZ, RZ, R90 ;  /* 0x000000ffffb07224 */ /* 0x000fc600078e005a */
[----:B------:R2:W-:Y:S02]  /*7390*/  MUFU.EX2 R171, R4 ;  /* 0x0000000400ab7308 */ /* 0x0005e40000000800 */
[----:B--2---:R-:W-:Y:S02]  /*73a0*/  FFMA.FTZ R4, R181, c[0x0][0x2d0], -R6 ;  /* 0x0000b400b5047a23 */ /* 0x004fe40000010806 */
[----:B------:R-:W-:-:S04]  /*73b0*/  IMAD.MOV.U32 R181, RZ, RZ, R85 ;  /* 0x000000ffffb57224 */ /* 0x000fc800078e0055 */
[----:B------:R2:W4:Y:S02]  /*73c0*/  MUFU.EX2 R170, R4 ;  /* 0x0000000400aa7308 */ /* 0x0005240000000800 */
[----:B--2---:R-:W-:Y:S01]  /*73d0*/  FFMA.FTZ R4, R180, c[0x0][0x2d0], -R6 ;  /* 0x0000b400b4047a23 */ /* 0x004fe20000010806 */
[----:B----4-:R-:W-:Y:S01]  /*73e0*/  F2FP.PACK_AB R9, R170, R171 ;  /* 0x000000abaa09723e */ /* 0x010fe200000000ff */
[----:B------:R-:W-:-:S04]  /*73f0*/  IMAD.MOV.U32 R180, RZ, RZ, R80 ;  /* 0x000000ffffb47224 */ /* 0x000fc800078e0050 */
[----:B------:R2:W-:Y:S02]  /*7400*/  MUFU.EX2 R91, R4 ;  /* 0x00000004005b7308 */ /* 0x0005e40000000800 */
[----:B--2---:R-:W-:Y:S02]  /*7410*/  FFMA.FTZ R4, R182, c[0x0][0x2d0], -R6 ;  /* 0x0000b400b6047a23 */ /* 0x004fe40000010806 */
[----:B------:R-:W-:-:S04]  /*7420*/  IMAD.MOV.U32 R182, RZ, RZ, R75 ;  /* 0x000000ffffb67224 */ /* 0x000fc800078e004b */
[----:B------:R2:W4:Y:S02]  /*7430*/  MUFU.EX2 R89, R4 ;  /* 0x0000000400597308 */ /* 0x0005240000000800 */
[----:B--2---:R-:W-:Y:S01]  /*7440*/  FFMA.FTZ R4, R200, c[0x0][0x2d0], -R7 ;  /* 0x0000b400c8047a23 */ /* 0x004fe20000010807 */
[----:B----4-:R-:W-:Y:S01]  /*7450*/  F2FP.PACK_AB R11, R89, R91 ;  /* 0x0000005b590b723e */ /* 0x010fe200000000ff */
[----:B------:R-:W-:-:S04]  /*7460*/  IMAD.MOV.U32 R200, RZ, RZ, R82 ;  /* 0x000000ffffc87224 */ /* 0x000fc800078e0052 */
[----:B------:R2:W-:Y:S01]  /*7470*/  MUFU.EX2 R90, R4 ;  /* 0x00000004005a7308 */ /* 0x0005e20000000800 */
[----:B------:R-:W-:Y:S02]  /*7480*/  FFMA.FTZ R7, R202, c[0x0][0x2d0], -R7 ;  /* 0x0000b400ca077a23 */ /* 0x000fe40000010807 */
[----:B------:R-:W-:Y:S01]  /*7490*/  IMAD.MOV.U32 R202, RZ, RZ, R88 ;  /* 0x000000ffffca7224 */ /* 0x000fe200078e0058 */
[C---:B---3--:R-:W-:Y:S04]  /*74a0*/  HMMA.16816.F32 R104, R8.reuse, R40, R104 ;  /* 0x000000280868723c */ /* 0x048fe80000001868 */
[----:B------:R-:W3:Y:S04]  /*74b0*/  MUFU.EX2 R88, R7 ;  /* 0x0000000700587308 */ /* 0x000ee80000000800 */
[----:B------:R-:W-:Y:S01]  /*74c0*/  HMMA.16816.F32 R116, R8, R42, R116 ;  /* 0x0000002a0874723c */ /* 0x000fe20000001874 */
[----:B--2---:R-:W-:-:S02]  /*74d0*/  FFMA.FTZ R4, R183, c[0x0][0x2d0], -R6 ;  /* 0x0000b400b7047a23 */ /* 0x004fc40000010806 */
[----:B------:R-:W-:Y:S02]  /*74e0*/  IMAD.MOV.U32 R183, RZ, RZ, R84 ;  /* 0x000000ffffb77224 */ /* 0x000fe400078e0054 */
[----:B------:R2:W-:Y:S03]  /*74f0*/  MUFU.EX2 R87, R4 ;  /* 0x0000000400577308 */ /* 0x0005e60000000800 */
[C---:B------:R-:W-:Y:S08]  /*7500*/  HMMA.16816.F32 R120, R8.reuse, R44, R120 ;  /* 0x0000002c0878723c */ /* 0x040ff00000001878 */
[----:B------:R-:W-:Y:S01]  /*7510*/  HMMA.16816.F32 R132, R8, R46, R132 ;  /* 0x0000002e0884723c */ /* 0x000fe20000001884 */
[----:B--2---:R-:W-:-:S07]  /*7520*/  FFMA.FTZ R4, R188, c[0x0][0x2d0], -R6 ;  /* 0x0000b400bc047a23 */ /* 0x004fce0000010806 */
[C---:B-1----:R-:W-:Y:S01]  /*7530*/  HMMA.16816.F32 R136, R8.reuse, R36, R136 ;  /* 0x000000240888723c */ /* 0x042fe20000001888 */
[----:B------:R-:W-:Y:S01]  /*7540*/  IMAD.MOV.U32 R188, RZ, RZ, R81 ;  /* 0x000000ffffbc7224 */ /* 0x000fe200078e0051 */
[----:B------:R1:W-:Y:S06]  /*7550*/  MUFU.EX2 R86, R4 ;  /* 0x0000000400567308 */ /* 0x0003ec0000000800 */
[C---:B------:R-:W-:Y:S08]  /*7560*/  HMMA.16816.F32 R148, R8.reuse, R38, R148 ;  /* 0x000000260894723c */ /* 0x040ff00000001894 */
[----:B------:R-:W-:Y:S01]  /*7570*/  HMMA.16816.F32 R152, R8, R32, R152 ;  /* 0x000000200898723c */ /* 0x000fe20000001898 */
[----:B-1----:R-:W-:-:S02]  /*7580*/  FFMA.FTZ R4, R189, c[0x0][0x2d0], -R6 ;  /* 0x0000b400bd047a23 */ /* 0x002fc40000010806 */
[----:B------:R-:W-:Y:S02]  /*7590*/  FFMA.FTZ R6, R190, c[0x0][0x2d0], -R6 ;  /* 0x0000b400be067a23 */ /* 0x000fe40000010806 */
[----:B------:R1:W-:Y:S03]  /*75a0*/  MUFU.EX2 R85, R4 ;  /* 0x0000000400557308 */ /* 0x0003e60000000800 */
[----:B------:R-:W-:Y:S01]  /*75b0*/  HMMA.16816.F32 R8, R8, R34, R28 ;  /* 0x000000220808723c */ /* 0x000fe2000000181c */
[----:B------:R-:W-:Y:S01]  /*75c0*/  IMAD.MOV.U32 R189, RZ, RZ, R166 ;  /* 0x000000ffffbd7224 */ /* 0x000fe200078e00a6 */
[----:B---3--:R-:W-:Y:S01]  /*75d0*/  F2FP.PACK_AB R166, R88, R90 ;  /* 0x0000005a58a6723e */ /* 0x008fe200000000ff */
[----:B------:R-:W-:Y:S02]  /*75e0*/  IMAD.MOV.U32 R190, RZ, RZ, R63 ;  /* 0x000000ffffbe7224 */ /* 0x000fe400078e003f */
[----:B------:R-:W2:Y:S01]  /*75f0*/  MUFU.EX2 R84, R6 ;  /* 0x0000000600547308 */ /* 0x000ea20000000800 */
[----:B-1----:R-:W-:-:S02]  /*7600*/  FFMA.FTZ R4, R173, c[0x0][0x2d0], -R2 ;  /* 0x0000b400ad047a23 */ /* 0x002fc40000010802 */
[----:B------:R-:W-:-:S05]  /*7610*/  IMAD.MOV.U32 R173, RZ, RZ, R54 ;  /* 0x000000ffffad7224 */ /* 0x000fca00078e0036 */
[----:B------:R1:W-:Y:S01]  /*7620*/  MUFU.EX2 R83, R4 ;  /* 0x0000000400537308 */ /* 0x0003e20000000800 */
[----:B--2---:R-:W-:Y:S01]  /*7630*/  F2FP.PACK_AB R167, R84, R85 ;  /* 0x0000005554a7723e */ /* 0x004fe200000000ff */
[----:B-1----:R-:W-:Y:S02]  /*7640*/  FFMA.FTZ R4, R174, c[0x0][0x2d0], -R2 ;  /* 0x0000b400ae047a23 */ /* 0x002fe40000010802 */
[----:B------:R-:W-:-:S04]  /*7650*/  IMAD.MOV.U32 R174, RZ, RZ, R55 ;  /* 0x000000ffffae7224 */ /* 0x000fc800078e0037 */
[----:B------:R1:W-:Y:S02]  /*7660*/  MUFU.EX2 R82, R4 ;  /* 0x0000000400527308 */ /* 0x0003e40000000800 */
[----:B-1----:R-:W-:Y:S02]  /*7670*/  FFMA.FTZ R4, R175, c[0x0][0x2d0], -R2 ;  /* 0x0000b400af047a23 */ /* 0x002fe40000010802 */
[----:B------:R-:W-:-:S04]  /*7680*/  IMAD.MOV.U32 R175, RZ, RZ, R52 ;  /* 0x000000ffffaf7224 */ /* 0x000fc800078e0034 */
[----:B------:R1:W-:Y:S02]  /*7690*/  MUFU.EX2 R81, R4 ;  /* 0x0000000400517308 */ /* 0x0003e40000000800 */
[----:B-1----:R-:W-:Y:S02]  /*76a0*/  FFMA.FTZ R4, R179, c[0x0][0x2d0], -R2 ;  /* 0x0000b400b3047a23 */ /* 0x002fe40000010802 */
[----:B------:R-:W-:Y:S02]  /*76b0*/  IMAD.MOV.U32 R179, RZ, RZ, R53 ;  /* 0x000000ffffb37224 */ /* 0x000fe400078e0035 */
[----:B------:R-:W1:Y:S02]  /*76c0*/  LDSM.16.MT88.4 R52, [R211+0x2900] ;  /* 0x00290000d334783b */ /* 0x000e640000004200 */
[----:B------:R2:W3:Y:S02]  /*76d0*/  MUFU.EX2 R80, R4 ;  /* 0x0000000400507308 */ /* 0x0004e40000000800 */
[----:B--2---:R-:W-:Y:S01]  /*76e0*/  FFMA.FTZ R4, R164, c[0x0][0x2d0], -R0 ;  /* 0x0000b400a4047a23 */ /* 0x004fe20000010800 */
[----:B------:R-:W-:-:S02]  /*76f0*/  F2FP.PACK_AB R164, R172, R187 ;  /* 0x000000bbaca4723e */ /* 0x000fc400000000ff */
[----:B---3--:R-:W-:-:S03]  /*7700*/  F2FP.PACK_AB R6, R80, R81 ;  /* 0x000000515006723e */ /* 0x008fc600000000ff */
[----:B------:R2:W-:Y:S02]  /*7710*/  MUFU.EX2 R74, R4 ;  /* 0x00000004004a7308 */ /* 0x0005e40000000800 */
[----:B--2---:R-:W-:Y:S01]  /*7720*/  FFMA.FTZ R4, R165, c[0x0][0x2d0], -R0 ;  /* 0x0000b400a5047a23 */ /* 0x004fe20000010800 */
[----:B------:R-:W-:-:S05]  /*7730*/  F2FP.PACK_AB R165, R86, R87 ;  /* 0x0000005756a5723e */ /* 0x000fca00000000ff */
[----:B------:R2:W3:Y:S02]  /*7740*/  MUFU.EX2 R75, R4 ;  /* 0x00000004004b7308 */ /* 0x0004e40000000800 */
[C---:B------:R-:W-:Y:S08]  /*7750*/  HMMA.16816.F32 R104, R164.reuse, R16, R104 ;  /* 0x00000010a468723c */ /* 0x040ff00000001868 */
[----:B------:R-:W-:Y:S01]  /*7760*/  HMMA.16816.F32 R116, R164, R18, R116 ;  /* 0x00000012a474723c */ /* 0x000fe20000001874 */
[----:B--2---:R-:W-:-:S02]  /*7770*/  FFMA.FTZ R4, R168, c[0x0][0x2d0], -R0 ;  /* 0x0000b400a8047a23 */ /* 0x004fc40000010800 */
[----:B------:R-:W-:Y:S02]  /*7780*/  IMAD.MOV.U32 R168, RZ, RZ, R69 ;  /* 0x000000ffffa87224 */ /* 0x000fe400078e0045 */
[----:B------:R2:W-:Y:S03]  /*7790*/  MUFU.EX2 R61, R4 ;  /* 0x00000004003d7308 */ /* 0x0005e60000000800 */
[C---:B------:R-:W-:Y:S08]  /*77a0*/  HMMA.16816.F32 R120, R164.reuse, R20, R120 ;  /* 0x00000014a478723c */ /* 0x040ff00000001878 */
[----:B------:R-:W-:Y:S01]  /*77b0*/  HMMA.16816.F32 R132, R164, R22, R132 ;  /* 0x00000016a484723c */ /* 0x000fe20000001884 */
[----:B--2---:R-:W-:-:S07]  /*77c0*/  FFMA.FTZ R4, R169, c[0x0][0x2d0], -R0 ;  /* 0x0000b400a9047a23 */ /* 0x004fce0000010800 */
[C---:B------:R-:W-:Y:S01]  /*77d0*/  HMMA.16816.F32 R136, R164.reuse, R144, R136 ;  /* 0x00000090a488723c */ /* 0x040fe20000001888 */
[----:B------:R-:W-:Y:S01]  /*77e0*/  IMAD.MOV.U32 R169, RZ, RZ, R5 ;  /* 0x000000ffffa97224 */ /* 0x000fe200078e0005 */
[----:B---3--:R-:W-:Y:S01]  /*77f0*/  F2FP.PACK_AB R5, R75, R74 ;  /* 0x0000004a4b05723e */ /* 0x008fe200000000ff */
[----:B------:R2:W3:Y:S05]  /*7800*/  MUFU.EX2 R60, R4 ;  /* 0x00000004003c7308 */ /* 0x0004ea0000000800 */
[C---:B------:R-:W-:Y:S08]  /*7810*/  HMMA.16816.F32 R148, R164.reuse, R146, R148 ;  /* 0x00000092a494723c */ /* 0x040ff00000001894 */
[----:B-1----:R-:W-:Y:S01]  /*7820*/  HMMA.16816.F32 R152, R164, R52, R152 ;  /* 0x00000034a498723c */ /* 0x002fe20000001898 */
[----:B--2---:R-:W-:-:S02]  /*7830*/  F2FP.PACK_AB R4, R82, R83 ;  /* 0x000000535204723e */ /* 0x004fc400000000ff */
[----:B---3--:R-:W-:-:S05]  /*7840*/  F2FP.PACK_AB R7, R60, R61 ;  /* 0x0000003d3c07723e */ /* 0x008fca00000000ff */
[----:B------:R-:W-:Y:S07]  /*7850*/  HMMA.16816.F32 R164, R164, R54, R8 ;  /* 0x00000036a4a4723c */ /* 0x000fee0000001808 */
[--C-:B------:R-:W-:Y:S01]  /*7860*/  FFMA.FTZ R8, R184, c[0x0][0x2d0], -R2.reuse ;  /* 0x0000b400b8087a23 */ /* 0x100fe20000010802 */
[C---:B------:R-:W-:Y:S03]  /*7870*/  HMMA.16816.F32 R108, R4.reuse, R112, R76 ;  /* 0x00000070046c723c */ /* 0x040fe6000000184c */
[----:B------:R1:W-:Y:S05]  /*7880*/  MUFU.EX2 R62, R8 ;  /* 0x00000008003e7308 */ /* 0x0003ea0000000800 */
[C---:B------:R-:W-:Y:S08]  /*7890*/  HMMA.16816.F32 R112, R4.reuse, R114, R64 ;  /* 0x000000720470723c */ /* 0x040ff00000001840 */
[----:B------:R-:W-:Y:S01]  /*78a0*/  HMMA.16816.F32 R140, R4, R48, R140 ;  /* 0x00000030048c723c */ /* 0x000fe2000000188c */
[----:B-1----:R-:W-:-:S04]  /*78b0*/  FFMA.FTZ R8, R185, c[0x0][0x2d0], -R2 ;  /* 0x0000b400b9087a23 */ /* 0x002fc80000010802 */
[----:B------:R1:W2:Y:S03]  /*78c0*/  MUFU.EX2 R63, R8 ;  /* 0x00000008003f7308 */ /* 0x0002a60000000800 */
[C---:B------:R-:W-:Y:S08]  /*78d0*/  HMMA.16816.F32 R24, R4.reuse, R50, R24 ;  /* 0x000000320418723c */ /* 0x040ff00000001818 */
[----:B------:R-:W-:Y:S01]  /*78e0*/  HMMA.16816.F32 R12, R4, R56, R12 ;  /* 0x00000038040c723c */ /* 0x000fe2000000180c */
[----:B-1----:R-:W-:-:S07]  /*78f0*/  FFMA.FTZ R8, R196, c[0x0][0x2d0], -R2 ;  /* 0x0000b400c4087a23 */ /* 0x002fce0000010802 */
[C---:B------:R-:W-:Y:S01]  /*7900*/  HMMA.16816.F32 R124, R4.reuse, R128, R124 ;  /* 0x00000080047c723c */ /* 0x040fe2000000187c */
[----:B------:R1:W-:Y:S07]  /*7910*/  MUFU.EX2 R65, R8 ;  /* 0x0000000800417308 */ /* 0x0003ee0000000800 */
[----:B------:R-:W-:Y:S01]  /*7920*/  HMMA.16816.F32 R128, R4, R130, R92 ;  /* 0x000000820480723c */ /* 0x000fe2000000185c */
[----:B-1----:R-:W-:-:S04]  /*7930*/  FFMA.FTZ R8, R197, c[0x0][0x2d0], -R2 ;  /* 0x0000b400c5087a23 */ /* 0x002fc80000010802 */
[----:B------:R1:W3:Y:S02]  /*7940*/  MUFU.EX2 R66, R8 ;  /* 0x0000000800427308 */ /* 0x0002e40000000800 */
[----:B-1----:R-:W-:-:S06]  /*7950*/  FFMA.FTZ R8, R198, c[0x0][0x2d0], -R2 ;  /* 0x0000b400c6087a23 */ /* 0x002fcc0000010802 */
[----:B------:R1:W-:Y:S02]  /*7960*/  MUFU.EX2 R67, R8 ;  /* 0x0000000800437308 */ /* 0x0003e40000000800 */
[----:B-1----:R-:W-:-:S06]  /*7970*/  FFMA.FTZ R8, R199, c[0x0][0x2d0], -R2 ;  /* 0x0000b400c7087a23 */ /* 0x002fcc0000010802 */
[----:B------:R1:W-:Y:S02]  /*7980*/  MUFU.EX2 R69, R8 ;  /* 0x0000000800457308 */ /* 0x0003e40000000800 */
[----:B-1----:R-:W-:-:S06]  /*7990*/  FFMA.FTZ R8, R178, c[0x0][0x2d0], -R0 ;  /* 0x0000b400b2087a23 */ /* 0x002fcc0000010800 */
[----:B------:R1:W-:Y:S02]  /*79a0*/  MUFU.EX2 R31, R8 ;  /* 0x00000008001f7308 */ /* 0x0003e40000000800 */
[----:B-1----:R-:W-:-:S06]  /*79b0*/  FFMA.FTZ R8, R177, c[0x0][0x2d0], -R0 ;  /* 0x0000b400b1087a23 */ /* 0x002fcc0000010800 */
[----:B------:R1:W4:Y:S02]  /*79c0*/  MUFU.EX2 R48, R8 ;  /* 0x0000000800307308 */ /* 0x0003240000000800 */
[----:B-1----:R-:W-:-:S06]  /*79d0*/  FFMA.FTZ R8, R158, c[0x0][0x2d0], -R0 ;  /* 0x0000b4009e087a23 */ /* 0x002fcc0000010800 */
[----:B------:R1:W-:Y:S02]  /*79e0*/  MUFU.EX2 R64, R8 ;  /* 0x0000000800407308 */ /* 0x0003e40000000800 */
[----:B-1----:R-:W-:-:S06]  /*79f0*/  FFMA.FTZ R8, R157, c[0x0][0x2d0], -R0 ;  /* 0x0000b4009d087a23 */ /* 0x002fcc0000010800 */
[----:B------:R1:W5:Y:S02]  /*7a00*/  MUFU.EX2 R50, R8 ;  /* 0x0000000800327308 */ /* 0x0003640000000800 */
[--C-:B-1----:R-:W-:Y:S02]  /*7a10*/  FFMA.FTZ R8, R203, c[0x0][0x2d0], -R2.reuse ;  /* 0x0000b400cb087a23 */ /* 0x102fe40000010802 */
[----:B------:R-:W-:-:S04]  /*7a20*/  FFMA.FTZ R2, R201, c[0x0][0x2d0], -R2 ;  /* 0x0000b400c9027a23 */ /* 0x000fc80000010802 */
[----:B------:R1:W-:Y:S08]  /*7a30*/  MUFU.EX2 R56, R8 ;  /* 0x0000000800387308 */ /* 0x0003f00000000800 */
[----:B------:R3:W3:Y:S01]  /*7a40*/  MUFU.EX2 R51, R2 ;  /* 0x0000000200337308 */ /* 0x0006e20000000800 */
[----:B-1----:R-:W-:Y:S07]  /*7a50*/  HMMA.16816.F32 R8, R4, R58, R96 ;  /* 0x0000003a0408723c */ /* 0x002fee0000001860 */
[----:B--2---:R-:W-:Y:S01]  /*7a60*/  F2FP.PACK_AB R4, R63, R62 ;  /* 0x0000003e3f04723e */ /* 0x004fe200000000ff */
[----:B---3--:R-:W-:Y:S01]  /*7a70*/  FFMA.FTZ R2, R160, c[0x0][0x2d0], -R0 ;  /* 0x0000b400a0027a23 */ /* 0x008fe20000010800 */
[----:B------:R-:W-:-:S02]  /*7a80*/  F2FP.PACK_AB R6, R66, R65 ;  /* 0x000000414206723e */ /* 0x000fc400000000ff */
[----:B----4-:R-:W-:Y:S01]  /*7a90*/  F2FP.PACK_AB R5, R48, R31 ;  /* 0x0000001f3005723e */ /* 0x010fe200000000ff */
[----:B------:R1:W-:Y:S01]  /*7aa0*/  MUFU.EX2 R49, R2 ;  /* 0x0000000200317308 */ /* 0x0003e20000000800 */
[----:B-----5:R-:W-:Y:S02]  /*7ab0*/  F2FP.PACK_AB R7, R50, R64 ;  /* 0x000000403207723e */ /* 0x020fe400000000ff */
[----:B------:R-:W-:-:S05]  /*7ac0*/  F2FP.PACK_AB R160, R69, R67 ;  /* 0x0000004345a0723e */ /* 0x000fca00000000ff */
[----:B------:R-:W-:Y:S01]  /*7ad0*/  HMMA.16816.F32 R108, R4, R40, R108 ;  /* 0x00000028046c723c */ /* 0x000fe2000000186c */
[----:B-1----:R-:W-:-:S07]  /*7ae0*/  FFMA.FTZ R2, R161, c[0x0][0x2d0], -R0 ;  /* 0x0000b400a1027a23 */ /* 0x002fce0000010800 */
[C---:B------:R-:W-:Y:S01]  /*7af0*/  HMMA.16816.F32 R112, R4.reuse, R42, R112 ;  /* 0x0000002a0470723c */ /* 0x040fe20000001870 */
[----:B------:R1:W2:Y:S07]  /*7b00*/  MUFU.EX2 R30, R2 ;  /* 0x00000002001e7308 */ /* 0x0002ae0000000800 */
[C---:B------:R-:W-:Y:S08]  /*7b10*/  HMMA.16816.F32 R124, R4.reuse, R44, R124 ;  /* 0x0000002c047c723c */ /* 0x040ff0000000187c */
[C---:B------:R-:W-:Y:S01]  /*7b20*/  HMMA.16816.F32 R128, R4.reuse, R46, R128 ;  /* 0x0000002e0480723c */ /* 0x040fe20000001880 */
[--C-:B-1----:R-:W-:Y:S01]  /*7b30*/  FFMA.FTZ R2, R162, c[0x0][0x2d0], -R0.reuse ;  /* 0x0000b400a2027a23 */ /* 0x102fe20000010800 */
[----:B------:R-:W-:Y:S01]  /*7b40*/  F2FP.PACK_AB R162, R51, R56 ;  /* 0x0000003833a2723e */ /* 0x000fe200000000ff */
[----:B------:R-:W-:Y:S01]  /*7b50*/  FFMA.FTZ R0, R163, c[0x0][0x2d0], -R0 ;  /* 0x0000b400a3007a23 */ /* 0x000fe20000010800 */
[----:B--2---:R-:W-:Y:S01]  /*7b60*/  F2FP.PACK_AB R161, R30, R49 ;  /* 0x000000311ea1723e */ /* 0x004fe200000000ff */
[----:B------:R1:W-:Y:S03]  /*7b70*/  MUFU.EX2 R29, R2 ;  /* 0x00000002001d7308 */ /* 0x0003e60000000800 */
[C---:B------:R-:W-:Y:S05]  /*7b80*/  HMMA.16816.F32 R140, R4.reuse, R36, R140 ;  /* 0x00000024048c723c */ /* 0x040fea000000188c */
[----:B------:R2:W3:Y:S03]  /*7b90*/  MUFU.EX2 R28, R0 ;  /* 0x00000000001c7308 */ /* 0x0004e60000000800 */
[----:B------:R-:W-:Y:S01]  /*7ba0*/  HMMA.16816.F32 R24, R4, R38, R24 ;  /* 0x000000260418723c */ /* 0x000fe20000001818 */
[----:B-1----:R-:W-:-:S07]  /*7bb0*/  FADD.FTZ R2, R168, R169 ;  /* 0x000000a9a8027221 */ /* 0x002fce0000010000 */
[----:B------:R-:W-:Y:S01]  /*7bc0*/  HMMA.16816.F32 R12, R4, R32, R12 ;  /* 0x00000020040c723c */ /* 0x000fe2000000180c */
[----:B------:R-:W-:Y:S02]  /*7bd0*/  FADD.FTZ R2, R173, R2 ;  /* 0x00000002ad027221 */ /* 0x000fe40000010000 */
[----:B--2---:R-:W-:-:S05]  /*7be0*/  FADD.FTZ R0, R175, R179 ;  /* 0x000000b3af007221 */ /* 0x004fca0000010000 */
[----:B------:R-:W-:Y:S01]  /*7bf0*/  HMMA.16816.F32 R8, R4, R34, R8 ;  /* 0x000000220408723c */ /* 0x000fe20000001808 */
[----:B------:R-:W-:Y:S01]  /*7c00*/  FADD.FTZ R2, R189, R2 ;  /* 0x00000002bd027221 */ /* 0x000fe20000010000 */
[----:B---3--:R-:W-:Y:S01]  /*7c10*/  F2FP.PACK_AB R163, R28, R29 ;  /* 0x0000001d1ca3723e */ /* 0x008fe200000000ff */
        /* <DEDUP_REMOVED lines=100> */
[----:B------:R-:W-:Y:S05]  /*8260*/  @P0 BRA `(.L_x_478) ;  /* 0x0000015000000947 */ /* 0x000fea0003800000 */
[----:B------:R-:W-:Y:S01]  /*8270*/  ISETP.LT.AND P0, PT, RZ, UR4, PT ;  /* 0x00000004ff007c0c */ /* 0x000fe2000bf01270 */
[----:B------:R-:W-:-:S02]  /*8280*/  UIADD3 UR14, UR4, -0x1, URZ ;  /* 0xffffffff040e7890 */ /* 0x000fc4000fffe03f */
[----:B------:R-:W-:-:S10]  /*8290*/  ULDC UR6, c[0x0][0x32c] ;  /* 0x0000cb0000067ab9 */ /* 0x000fd40000000800 */
[----:B------:R-:W-:Y:S05]  /*82a0*/  @P0 BRA `(.L_x_479) ;  /* 0x0000008000000947 */ /* 0x000fea0003800000 */
[----:B------:R-:W-:Y:S02]  /*82b0*/  UISETP.NE.AND UP0, UPT, UR6, 0x1, UPT ;  /* 0x000000010600788c */ /* 0x000fe4000bf05270 */
[----:B------:R-:W-:-:S03]  /*82c0*/  UIADD3 UR14, -UR4, URZ, URZ ;  /* 0x0000003f040e7290 */ /* 0x000fc6000fffe13f */
[----:B------:R-:W-:Y:S02]  /*82d0*/  ULDC.64 UR4, c[0x0][0x330] ;  /* 0x0000cc0000047ab9 */ /* 0x000fe40000000a00 */
[----:B------:R-:W-:-:S07]  /*82e0*/  UIMAD.WIDE.U32 UR16, UR14, UR4, URZ ;  /* 0x000000040e1072a5 */ /* 0x000fce000f8e003f */
[----:B------:R-:W-:Y:S02]  /*82f0*/  @UP0 UMOV UR15, UR17 ;  /* 0x00000011000f0c82 */ /* 0x000fe40008000000 */
[----:B------:R-:W-:-:S04]  /*8300*/  @UP0 USHF.R.U32.HI UR14, URZ, UR5, UR15 ;  /* 0x000000053f0e0299 */ /* 0x000fc8000801160f */
[----:B------:R-:W-:Y:S01]  /*8310*/  ULOP3.LUT UR14, URZ, UR14, URZ, 0x33, !UPT ;  /* 0x0000000e3f0e7292 */ /* 0x000fe2000f8e333f */
[----:B------:R-:W-:Y:S05]  /*8320*/  BRA `(.L_x_480) ;  /* 0x0000005000007947 */ /* 0x000fea0003800000 */
.L_x_479:
[----:B------:R-:W-:Y:S02]  /*8330*/  UISETP.NE.AND UP0, UPT, UR6, 0x1, UPT ;  /* 0x000000010600788c */ /* 0x000fe4000bf05270 */
[----:B------:R-:W-:Y:S02]  /*8340*/  ULDC.64 UR4, c[0x0][0x330] ;  /* 0x0000cc0000047ab9 */ /* 0x000fe40000000a00 */
[----:B------:R-:W-:-:S07]  /*8350*/  UIMAD.WIDE.U32 UR16, UR14, UR4, URZ ;  /* 0x000000040e1072a5 */ /* 0x000fce000f8e003f */
[----:B------:R-:W-:Y:S02]  /*8360*/  @UP0 UMOV UR15, UR17 ;  /* 0x00000011000f0c82 */ /* 0x000fe40008000000 */
[----:B------:R-:W-:Y:S02]  /*8370*/  @UP0 USHF.R.U32.HI UR14, URZ, UR5, UR15 ;  /* 0x000000053f0e0299 */ /* 0x000fe4000801160f */
.L_x_480:
[----:B------:R-:W-:Y:S02]  /*8380*/  ULDC UR4, c[0x0][0x32c] ;  /* 0x0000cb0000047ab9 */ /* 0x000fe40000000800 */
[----:B------:R-:W-:-:S04]  /*8390*/  UIMAD UR4, UR14, UR6, UR4 ;  /* 0x000000060e0472a4 */ /* 0x000fc8000f8e0204 */
[----:B------:R-:W-:-:S04]  /*83a0*/  UISETP.LT.AND UP0, UPT, UR7, UR4, UPT ;  /* 0x000000040700728c */ /* 0x000fc8000bf01270 */
[----:B------:R-:W-:-:S03]  /*83b0*/  USEL UR7, UR7, UR4, UP0 ;  /* 0x0000000407077287 */ /* 0x000fc60008000000 */
.L_x_478:
[----:B-1----:R-:W2:Y:S01]  /*83c0*/  LDL R0, [R1] ;  /* 0x0000000001007983 */ /* 0x002ea20000100800 */
[----:B------:R-:W-:-:S04]  /*83d0*/  UIMAD.WIDE UR6, UR7, 0x2aaaaaab, URZ ;  /* 0x2aaaaaab070678a5 */ /* 0x000fc8000f8e023f */
[----:B------:R-:W-:-:S04]  /*83e0*/  USHF.R.U32.HI UR5, URZ, 0x1f, UR7 ;  /* 0x0000001f3f057899 */ /* 0x000fc80008011607 */
[----:B------:R-:W-:Y:S01]  /*83f0*/  ULEA.HI.SX32 UR5, UR7, UR5, 0x1c ;  /* 0x0000000507057291 */ /* 0x000fe2000f8fe23f */
[----:B--2---:R-:W1:Y:S03]  /*8400*/  R2UR UR4, R0 ;  /* 0x00000000000473c2 */ /* 0x004e6600000e0000 */
[----:B-1----:R-:W-:-:S04]  /*8410*/  UISETP.LT.AND UP0, UPT, UR4, UR5, UPT ;  /* 0x000000050400728c */ /* 0x002fc8000bf01270 */
[----:B------:R-:W-:-:S06]  /*8420*/  USEL UR4, UR4, UR5, !UP0 ;  /* 0x0000000504047287 */ /* 0x000fcc000c000000 */
[----:B------:R-:W-:-:S13]  /*8430*/  ISETP.GE.AND P0, PT, R225, UR4, PT ;  /* 0x00000004e1007c0c */ /* 0x000fda000bf06270 */
[----:B------:R-:W-:Y:S05]  /*8440*/  @!P0 BRA `(.L_x_481) ;  /* 0x000067c000008947 */ /* 0x000fea0003800000 */
[----:B------:R-:W2:Y:S01]  /*8450*/  LDL R0, [R1+0x28] ;  /* 0x0000280001007983 */ /* 0x000ea20000100800 */
[----:B------:R-:W-:Y:S01]  /*8460*/  PLOP3.LUT P1, PT, PT, PT, UP2, 0x80, 0x0 ;  /* 0x000000000000781c */ /* 0x000fe20003f2f028 */
[----:B------:R-:W-:Y:S01]  /*8470*/  IMAD.MOV.U32 R101, RZ, RZ, R71 ;  /* 0x000000ffff657224 */ /* 0x000fe200078e0047 */
[----:B------:R-:W-:Y:S01]  /*8480*/  PLOP3.LUT P0, PT, PT, PT, UP2, 0x80, 0x0 ;  /* 0x000000000000781c */ /* 0x000fe20003f0f028 */
[----:B------:R-:W-:Y:S01]  /*8490*/  IMAD.MOV.U32 R100, RZ, RZ, R72 ;  /* 0x000000ffff647224 */ /* 0x000fe200078e0048 */
[----:B------:R-:W-:Y:S01]  /*84a0*/  MOV R103, R3 ;  /* 0x0000000300677202 */ /* 0x000fe20000000f00 */
[----:B------:R-:W-:-:S08]  /*84b0*/  IMAD.MOV.U32 R102, RZ, RZ, R70 ;  /* 0x000000ffff667224 */ /* 0x000fd000078e0046 */
[----:B--2---:R-:W-:-:S05]  /*84c0*/  @P1 IMAD.HI.U32 R0, R0, c[0x0][0x2c8], RZ ;  /* 0x0000b20000001a27 */ /* 0x004fca00078e00ff */
[----:B------:R-:W-:-:S05]  /*84d0*/  @P0 SHF.R.U32.HI R0, RZ, c[0x0][0x2cc], R0 ;  /* 0x0000b300ff000a19 */ /* 0x000fca0000011600 */
[----:B------:R1:W-:Y:S02]  /*84e0*/  @P0 STL [R1+0x4], R0 ;  /* 0x0000040001000387 */ /* 0x0003e40000100800 */
.L_x_498:
[----:B------:R-:W-:Y:S04]  /*84f0*/  DEPBAR.LE SB0, 0x0 ;  /* 0x000080000000791a */ /* 0x000fe80000000000 */
[----:B------:R-:W-:Y:S08]  /*8500*/  BAR.SYNC.DEFER_BLOCKING 0x0 ;  /* 0x0000000000007b1d */ /* 0x000ff00000010000 */
[----:B------:R-:W-:Y:S08]  /*8510*/  LDSM.16.M88.4 R96, [R215+0x6100] ;  /* 0x00610000d760783b */ /* 0x000ff00000000200 */
[----:B------:R-:W2:Y:S04]  /*8520*/  LDL R228, [R1] ;  /* 0x0000000001e47983 */ /* 0x000ea80000100800 */
[----:B------:R-:W3:Y:S08]  /*8530*/  LDSM.16.M88.4 R16, [R208+0x3100] ;  /* 0x00310000d010783b */ /* 0x000ef00000000200 */
[----:B------:R-:W4:Y:S08]  /*8540*/  LDSM.16.M88.4 R92, [R215+0x8100] ;  /* 0x00810000d75c783b */ /* 0x000f300000000200 */
[----:B------:R-:W5:Y:S06]  /*8550*/  LDL.64 R194, [R1+0x40] ;  /* 0x0000400001c27983 */ /* 0x000f6c0000100a00 */
[----:B-1----:R-:W5:Y:S06]  /*8560*/  LDL.64 R2, [R1+0x48] ;  /* 0x0000480001027983 */ /* 0x002f6c0000100a00 */
        /* <DEDUP_REMOVED lines=9> */
[----:B------:R-:W5:Y:S06]  /*8600*/  LDL.64 R242, [R1+0x38] ;  /* 0x0000380001f27983 */ /* 0x000f6c0000100a00 */
[----:B------:R-:W2:Y:S01]  /*8610*/  LDSM.16.M88.4 R188, [R223] ;  /* 0x00000000dfbc783b */ /* 0x000ea20000000200 */
[-C--:B---3--:R-:W-:Y:S08]  /*8620*/  HMMA.16816.F32 R4, R96, R16.reuse, RZ ;  /* 0x000000106004723c */ /* 0x088ff000000018ff */
[C---:B----4-:R-:W-:Y:S08]  /*8630*/  HMMA.16816.F32 R8, R92.reuse, R16, RZ ;  /* 0x000000105c08723c */ /* 0x050ff000000018ff */
[-C--:B------:R-:W-:Y:S08]  /*8640*/  HMMA.16816.F32 R12, R92, R18.reuse, RZ ;  /* 0x000000125c0c723c */ /* 0x080ff000000018ff */
[C---:B------:R-:W-:Y:S08]  /*8650*/  HMMA.16816.F32 R16, R96.reuse, R18, RZ ;  /* 0x000000126010723c */ /* 0x040ff000000018ff */
[-C--:B-1----:R-:W-:Y:S08]  /*8660*/  HMMA.16816.F32 R20, R96, R32.reuse, RZ ;  /* 0x000000206014723c */ /* 0x082ff000000018ff */
        /* <DEDUP_REMOVED lines=19> */
[----:B------:R-:W1:Y:S01]  /*87a0*/  LDSM.16.M88.4 R168, [R222] ;  /* 0x00000000dea8783b */ /* 0x000e620000000200 */
[----:B--2---:R-:W-:Y:S06]  /*87b0*/  ISETP.GT.AND P0, PT, R228, R225, PT ;  /* 0x000000e1e400720c */ /* 0x004fec0003f04270 */
[-C--:B------:R-:W-:Y:S08]  /*87c0*/  HMMA.16816.F32 R4, R172, R176.reuse, R4 ;  /* 0x000000b0ac04723c */ /* 0x080ff00000001804 */
[C---:B------:R-:W-:Y:S04]  /*87d0*/  HMMA.16816.F32 R8, R180.reuse, R176, R8 ;  /* 0x000000b0b408723c */ /* 0x040fe80000001808 */
[----:B------:R-:W-:Y:S03]  /*87e0*/  @!P0 SHF.R.S32.HI R0, RZ, 0x1f, R225 ;  /* 0x0000001fff008819 */ /* 0x000fe600000114e1 */
[C---:B------:R-:W-:Y:S01]  /*87f0*/  @!P0 IMAD.WIDE.U32 R176, R225.reuse, c[0x0][0x208], RZ ;  /* 0x00008200e1b08a25 */ /* 0x040fe200078e00ff */
[-C--:B------:R-:W-:Y:S04]  /*8800*/  HMMA.16816.F32 R12, R180, R178.reuse, R12 ;  /* 0x000000b2b40c723c */ /* 0x080fe8000000180c */
[----:B------:R-:W-:Y:S01]  /*8810*/  @!P0 IMAD R0, R0, c[0x0][0x208], RZ ;  /* 0x0000820000008a24 */ /* 0x000fe200078e02ff */
[----:B-----5:R-:W-:Y:S03]  /*8820*/  @!P0 MOV R3, R195 ;  /* 0x000000c300038202 */ /* 0x020fe60000000f00 */
[C---:B------:R-:W-:Y:S04]  /*8830*/  HMMA.16816.F32 R16, R172.reuse, R178, R16 ;  /* 0x000000b2ac10723c */ /* 0x040fe80000001810 */
[----:B------:R-:W-:Y:S04]  /*8840*/  @!P0 IMAD.WIDE.U32 R2, R176, 0x60, R2 ;  /* 0x00000060b0028825 */ /* 0x000fe800078e0002 */
[-C--:B------:R-:W-:Y:S04]  /*8850*/  HMMA.16816.F32 R20, R172, R184.reuse, R20 ;  /* 0x000000b8ac14723c */ /* 0x080fe80000001814 */
[----:B------:R-:W-:Y:S01]  /*8860*/  @!P0 LEA R192, P1, R2, c[0x0][0x1f8], 0x1 ;  /* 0x00007e0002c08a11 */ /* 0x000fe200078208ff */
[----:B------:R-:W-:Y:S03]  /*8870*/  @!P0 IMAD R0, R225, c[0x0][0x20c], R0 ;  /* 0x00008300e1008a24 */ /* 0x000fe600078e0200 */
[C---:B------:R-:W-:Y:S04]  /*8880*/  HMMA.16816.F32 R24, R180.reuse, R184, R24 ;  /* 0x000000b8b418723c */ /* 0x040fe80000001818 */
[----:B------:R-:W-:Y:S02]  /*8890*/  @!P0 IADD3 R0, R177, R0, RZ ;  /* 0x00000000b1008210 */ /* 0x000fe40007ffe0ff */
[----:B------:R-:W2:Y:S02]  /*88a0*/  LDSM.16.M88.4 R176, [R221] ;  /* 0x00000000ddb0783b */ /* 0x000ea40000000200 */
[-C--:B------:R-:W-:Y:S04]  /*88b0*/  HMMA.16816.F32 R28, R180, R186.reuse, R28 ;  /* 0x000000bab41c723c */ /* 0x080fe8000000181c */
[----:B------:R-:W-:Y:S04]  /*88c0*/  @!P0 IMAD R0, R0, 0x60, RZ ;  /* 0x0000006000008824 */ /* 0x000fe800078e02ff */
[C---:B------:R-:W-:Y:S01]  /*88d0*/  HMMA.16816.F32 R32, R172.reuse, R186, R32 ;  /* 0x000000baac20723c */ /* 0x040fe20000001820 */
[----:B------:R-:W3:Y:S03]  /*88e0*/  LDSM.16.M88.4 R184, [R220] ;  /* 0x00000000dcb8783b */ /* 0x000ee60000000200 */
[----:B------:R-:W-:Y:S04]  /*88f0*/  @!P0 IADD3 R0, R3, R0, RZ ;  /* 0x0000000003008210 */ /* 0x000fe80007ffe0ff */
[-C--:B------:R-:W-:Y:S04]  /*8900*/  HMMA.16816.F32 R36, R172, R188.reuse, R36 ;  /* 0x000000bcac24723c */ /* 0x080fe80000001824 */
[----:B------:R-:W-:Y:S04]  /*8910*/  @!P0 LEA.HI.X R193, R2, c[0x0][0x1fc], R0, 0x1, P1 ;  /* 0x00007f0002c18a11 */ /* 0x000fe800008f0c00 */
[C---:B------:R-:W-:Y:S01]  /*8920*/  HMMA.16816.F32 R40, R180.reuse, R188, R40 ;  /* 0x000000bcb428723c */ /* 0x040fe20000001828 */
[----:B------:R-:W-:Y:S01]  /*8930*/  @!PT LDS RZ, [RZ] ;  /* 0x00000000fffff984 */ /* 0x000fe20000000800 */
[----:B------:R-:W-:Y:S01]  /*8940*/  @!PT LDS RZ, [RZ] ;  /* 0x00000000fffff984 */ /* 0x000fe20000000800 */
[----:B------:R-:W-:Y:S01]  /*8950*/  @!PT LDS RZ, [RZ] ;  /* 0x00000000fffff984 */ /* 0x000fe20000000800 */
[----:B------:R4:W-:Y:S07]  /*8960*/  @!P0 LDGSTS.E.BYPASS.LTC128B.128 [R227+0x100], [R192.64], !P6 ;  /* 0x00100000c0e38fae */ /* 0x0009ee000f101d4c */
[-C--:B------:R-:W-:Y:S08]  /*8970*/  HMMA.16816.F32 R44, R180, R190.reuse, R44 ;  /* 0x000000beb42c723c */ /* 0x080ff0000000182c */
[C---:B------:R-:W-:Y:S07]  /*8980*/  HMMA.16816.F32 R48, R172.reuse, R190, R48 ;  /* 0x000000beac30723c */ /* 0x040fee0000001830 */
[----:B------:R-:W-:Y:S01]  /*8990*/  @!P0 IADD3 R190, P2, R192, UR9, RZ ;  /* 0x00000009c0be8c10 */ /* 0x000fe2000ff5e0ff */
[-C--:B-1----:R-:W-:Y:S04]  /*89a0*/  HMMA.16816.F32 R52, R172, R168.reuse, R52 ;  /* 0x000000a8ac34723c */ /* 0x082fe80000001834 */
[----:B------:R-:W-:Y:S02]  /*89b0*/  @!P0 IADD3.X R191, R193, UR8, RZ, P2, !PT ;  /* 0x00000008c1bf8c10 */ /* 0x000fe400097fe4ff */
[----:B------:R-:W-:Y:S02]  /*89c0*/  @!P0 IADD3 R188, P1, R190, UR9, RZ ;  /* 0x00000009bebc8c10 */ /* 0x000fe4000ff3e0ff */
[C---:B------:R-:W-:Y:S01]  /*89d0*/  HMMA.16816.F32 R56, R180.reuse, R168, R56 ;  /* 0x000000a8b438723c */ /* 0x040fe20000001838 */
[----:B------:R1:W-:Y:S03]  /*89e0*/  @!P0 LDGSTS.E.BYPASS.LTC128B.128 [R227+0x900], [R190.64], !P6 ;  /* 0x00900000bee38fae */ /* 0x0003e6000f101d4c */
[----:B------:R-:W-:Y:S03]  /*89f0*/  @!P0 IADD3.X R189, R191, UR8, RZ, P1, !PT ;  /* 0x00000008bfbd8c10 */ /* 0x000fe60008ffe4ff */
[----:B------:R-:W-:Y:S01]  /*8a00*/  @!P0 IADD3 R168, P3, R188, UR9, RZ ;  /* 0x00000009bca88c10 */ /* 0x000fe2000ff7e0ff */
[-C--:B------:R-:W-:Y:S01]  /*8a10*/  HMMA.16816.F32 R60, R180, R170.reuse, R60 ;  /* 0x000000aab43c723c */ /* 0x080fe2000000183c */
[----:B------:R1:W-:Y:S03]  /*8a20*/  @!P0 LDGSTS.E.BYPASS.LTC128B.128 [R227+0x1100], [R188.64], !P6 ;  /* 0x01100000bce38fae */ /* 0x0003e6000f101d4c */
[----:B------:R-:W-:Y:S02]  /*8a30*/  @!P0 IADD3.X R169, R189, UR8, RZ, P3, !PT ;  /* 0x00000008bda98c10 */ /* 0x000fe40009ffe4ff */
[----:B------:R-:W-:Y:S02]  /*8a40*/  @!P0 IADD3 R2, P2, R168, UR9, RZ ;  /* 0x00000009a8028c10 */ /* 0x000fe4000ff5e0ff */
[C---:B------:R-:W-:Y:S01]  /*8a50*/  HMMA.16816.F32 R64, R172.reuse, R170, R64 ;  /* 0x000000aaac40723c */ /* 0x040fe20000001840 */
[----:B------:R5:W-:Y:S01]  /*8a60*/  @!P0 LDGSTS.E.BYPASS.LTC128B.128 [R227+0x1900], [R168.64], !P6 ;  /* 0x01900000a8e38fae */ /* 0x000be2000f101d4c */
[----:B------:R-:W-:Y:S02]  /*8a70*/  PLOP3.LUT P3, PT, PT, PT, UP2, 0x80, 0x0 ;  /* 0x000000000000781c */ /* 0x000fe40003f6f028 */
[----:B------:R-:W-:Y:S02]  /*8a80*/  @!P0 IADD3.X R3, R169, UR8, RZ, P2, !PT ;  /* 0x00000008a9038c10 */ /* 0x000fe400097fe4ff */
[----:B----4-:R-:W-:Y:S02]  /*8a90*/  @!P0 IADD3 R192, P1, R2, UR9, RZ ;  /* 0x0000000902c08c10 */ /* 0x010fe4000ff3e0ff */
[-C--:B--2---:R-:W-:Y:S01]  /*8aa0*/  HMMA.16816.F32 R68, R172, R176.reuse, R68 ;  /* 0x000000b0ac44723c */ /* 0x084fe20000001844 */
[----:B------:R2:W-:Y:S03]  /*8ab0*/  @!P0 LDGSTS.E.BYPASS.LTC128B.128 [R227+0x2100], [R2.64], !P6 ;  /* 0x0210000002e38fae */ /* 0x0005e6000f101d4c */
[----:B------:R-:W-:Y:S04]  /*8ac0*/  @!P0 IADD3.X R193, R3, UR8, RZ, P1, !PT ;  /* 0x0000000803c18c10 */ /* 0x000fe80008ffe4ff */
[C---:B------:R-:W-:Y:S01]  /*8ad0*/  HMMA.16816.F32 R72, R180.reuse, R176, R72 ;  /* 0x000000b0b448723c */ /* 0x040fe20000001848 */
[----:B------:R4:W-:Y:S03]  /*8ae0*/  @!P0 LDGSTS.E.BYPASS.LTC128B.128 [R227+0x2900], [R192.64], !P6 ;  /* 0x02900000c0e38fae */ /* 0x0009e6000f101d4c */
[C---:B------:R-:W-:Y:S02]  /*8af0*/  ISETP.GT.AND P0, PT, R225.reuse, R228, PT ;  /* 0x000000e4e100720c */ /* 0x040fe40003f04270 */
[----:B------:R-:W-:Y:S02]  /*8b00*/  MOV R228, c[0x0][0x1e0] ;  /* 0x0000780000e47a02 */ /* 0x000fe40000000f00 */
[-C--:B------:R-:W-:Y:S01]  /*8b10*/  HMMA.16816.F32 R76, R180, R178.reuse, R76 ;  /* 0x000000b2b44c723c */ /* 0x080fe2000000184c */
[----:B-1----:R-:W-:Y:S07]  /*8b20*/  LDSM.16.M88.4 R188, [R214+0x3100] ;  /* 0x00310000d6bc783b */ /* 0x002fee0000000200 */
[C---:B------:R-:W-:Y:S01]  /*8b30*/  HMMA.16816.F32 R80, R172.reuse, R178, R80 ;  /* 0x000000b2ac50723c */ /* 0x040fe20000001850 */
[----:B------:R-:W0:Y:S03]  /*8b40*/  LDGDEPBAR ;  /* 0x00000000000079af */ /* 0x000e260000000000 */
[----:B------:R-:W-:Y:S04]  /*8b50*/  @P0 IADD3 R0, R225, -0x1, RZ ;  /* 0xffffffffe1000810 */ /* 0x000fe80007ffe0ff */
[-C--:B---3--:R-:W-:Y:S01]  /*8b60*/  HMMA.16816.F32 R84, R172, R184.reuse, R84 ;  /* 0x000000b8ac54723c */ /* 0x088fe20000001854 */
[----:B-----5:R-:W1:Y:S03]  /*8b70*/  LDSM.16.M88.4 R168, [R216+0x6100] ;  /* 0x00610000d8a8783b */ /* 0x020e660000000200 */
[----:B--2---:R-:W-:Y:S04]  /*8b80*/  @P0 SHF.R.S32.HI R2, RZ, 0x1f, R0 ;  /* 0x0000001fff020819 */ /* 0x004fe80000011400 */
[C---:B------:R-:W-:Y:S01]  /*8b90*/  HMMA.16816.F32 R88, R180.reuse, R184, R88 ;  /* 0x000000b8b458723c */ /* 0x040fe20000001858 */
[----:B----4-:R-:W2:Y:S03]  /*8ba0*/  LDSM.16.M88.4 R192, [R216+0x8100] ;  /* 0x00810000d8c0783b */ /* 0x010ea60000000200 */
[----:B------:R-:W-:Y:S04]  /*8bb0*/  @P0 IMAD R2, R2, c[0x0][0x1e0], RZ ;  /* 0x0000780002020a24 */ /* 0x000fe800078e02ff */
[-C--:B------:R-:W-:Y:S01]  /*8bc0*/  HMMA.16816.F32 R92, R180, R186.reuse, R92 ;  /* 0x000000bab45c723c */ /* 0x080fe2000000185c */
[----:B------:R-:W3:Y:S03]  /*8bd0*/  LDSM.16.M88.4 R196, [R214+0x3900] ;  /* 0x00390000d6c4783b */ /* 0x000ee60000000200 */
[----:B------:R-:W-:Y:S04]  /*8be0*/  @P0 IMAD R2, R0, c[0x0][0x1e4], R2 ;  /* 0x0000790000020a24 */ /* 0x000fe800078e0202 */
[----:B------:R-:W-:Y:S01]  /*8bf0*/  HMMA.16816.F32 R96, R172, R186, R96 ;  /* 0x000000baac60723c */ /* 0x000fe20000001860 */
[----:B------:R-:W4:Y:S08]  /*8c00*/  LDSM.16.M88.4 R200, [R214+0x4100] ;  /* 0x00410000d6c8783b */ /* 0x000f300000000200 */
[----:B------:R-:W5:Y:S08]  /*8c10*/  LDSM.16.M88.4 R176, [R214+0x4900] ;  /* 0x00490000d6b0783b */ /* 0x000f700000000200 */
[----:B------:R-:W4:Y:S01]  /*8c20*/  LDSM.16.M88.4 R180, [R214+0x5100] ;  /* 0x00510000d6b4783b */ /* 0x000f220000000200 */
[-C--:B-1----:R-:W-:Y:S07]  /*8c30*/  HMMA.16816.F32 R4, R168, R188.reuse, R4 ;  /* 0x000000bca804723c */ /* 0x082fee0000001804 */
[----:B------:R-:W1:Y:S01]  /*8c40*/  LDSM.16.M88.4 R204, [R214+0x5900] ;  /* 0x00590000d6cc783b */ /* 0x000e620000000200 */
[C---:B--2---:R-:W-:Y:S07]  /*8c50*/  HMMA.16816.F32 R8, R192.reuse, R188, R8 ;  /* 0x000000bcc008723c */ /* 0x044fee0000001808 */
[----:B------:R-:W-:Y:S01]  /*8c60*/  LDSM.16.M88.4 R172, [R217+0x6100] ;  /* 0x00610000d9ac783b */ /* 0x000fe20000000200 */
[-C--:B------:R-:W-:Y:S07]  /*8c70*/  HMMA.16816.F32 R12, R192, R190.reuse, R12 ;  /* 0x000000bec00c723c */ /* 0x080fee000000180c */
[----:B------:R-:W2:Y:S01]  /*8c80*/  LDSM.16.M88.4 R184, [R213] ;  /* 0x00000000d5b8783b */ /* 0x000ea20000000200 */
[C---:B------:R-:W-:Y:S07]  /*8c90*/  HMMA.16816.F32 R16, R168.reuse, R190, R16 ;  /* 0x000000bea810723c */ /* 0x040fee0000001810 */
[----:B------:R-:W1:Y:S01]  /*8ca0*/  LDSM.16.M88.4 R188, [R217+0x8100] ;  /* 0x00810000d9bc783b */ /* 0x000e620000000200 */
[-C--:B---3--:R-:W-:Y:S08]  /*8cb0*/  HMMA.16816.F32 R20, R168, R196.reuse, R20 ;  /* 0x000000c4a814723c */ /* 0x088ff00000001814 */
[C---:B------:R-:W-:Y:S08]  /*8cc0*/  HMMA.16816.F32 R24, R192.reuse, R196, R24 ;  /* 0x000000c4c018723c */ /* 0x040ff00000001818 */
[-C--:B------:R-:W-:Y:S08]  /*8cd0*/  HMMA.16816.F32 R28, R192, R198.reuse, R28 ;  /* 0x000000c6c01c723c */ /* 0x080ff0000000181c */
[C---:B------:R-:W-:Y:S08]  /*8ce0*/  HMMA.16816.F32 R32, R168.reuse, R198, R32 ;  /* 0x000000c6a820723c */ /* 0x040ff00000001820 */
[-C--:B----4-:R-:W-:Y:S08]  /*8cf0*/  HMMA.16816.F32 R36, R168, R200.reuse, R36 ;  /* 0x000000c8a824723c */ /* 0x090ff00000001824 */
[C---:B------:R-:W-:Y:S08]  /*8d00*/  HMMA.16816.F32 R40, R192.reuse, R200, R40 ;  /* 0x000000c8c028723c */ /* 0x040ff00000001828 */
[-C--:B------:R-:W-:Y:S08]  /*8d10*/  HMMA.16816.F32 R44, R192, R202.reuse, R44 ;  /* 0x000000cac02c723c */ /* 0x080ff0000000182c */
[C---:B------:R-:W-:Y:S08]  /*8d20*/  HMMA.16816.F32 R48, R168.reuse, R202, R48 ;  /* 0x000000caa830723c */ /* 0x040ff00000001830 */
[-C--:B-----5:R-:W-:Y:S08]  /*8d30*/  HMMA.16816.F32 R52, R168, R176.reuse, R52 ;  /* 0x000000b0a834723c */ /* 0x0a0ff00000001834 */
[C---:B------:R-:W-:Y:S08]  /*8d40*/  HMMA.16816.F32 R56, R192.reuse, R176, R56 ;  /* 0x000000b0c038723c */ /* 0x040ff00000001838 */
[-C--:B------:R-:W-:Y:S08]  /*8d50*/  HMMA.16816.F32 R60, R192, R178.reuse, R60 ;  /* 0x000000b2c03c723c */ /* 0x080ff0000000183c */
[C---:B------:R-:W-:Y:S08]  /*8d60*/  HMMA.16816.F32 R64, R168.reuse, R178, R64 ;  /* 0x000000b2a840723c */ /* 0x040ff00000001840 */
[-C--:B------:R-:W-:Y:S08]  /*8d70*/  HMMA.16816.F32 R68, R168, R180.reuse, R68 ;  /* 0x000000b4a844723c */ /* 0x080ff00000001844 */
[C---:B------:R-:W-:Y:S08]  /*8d80*/  HMMA.16816.F32 R72, R192.reuse, R180, R72 ;  /* 0x000000b4c048723c */ /* 0x040ff00000001848 */
[-C--:B------:R-:W-:Y:S08]  /*8d90*/  HMMA.16816.F32 R76, R192, R182.reuse, R76 ;  /* 0x000000b6c04c723c */ /* 0x080ff0000000184c */
[C---:B------:R-:W-:Y:S08]  /*8da0*/  HMMA.16816.F32 R80, R168.reuse, R182, R80 ;  /* 0x000000b6a850723c */ /* 0x040ff00000001850 */
[-C--:B-1----:R-:W-:Y:S08]  /*8db0*/  HMMA.16816.F32 R84, R168, R204.reuse, R84 ;  /* 0x000000cca854723c */ /* 0x082ff00000001854 */
[C---:B------:R-:W-:Y:S08]  /*8dc0*/  HMMA.16816.F32 R88, R192.reuse, R204, R88 ;  /* 0x000000ccc058723c */ /* 0x040ff00000001858 */
[-C--:B------:R-:W-:Y:S08]  /*8dd0*/  HMMA.16816.F32 R92, R192, R206.reuse, R92 ;  /* 0x000000cec05c723c */ /* 0x080ff0000000185c */
[----:B------:R-:W-:Y:S08]  /*8de0*/  HMMA.16816.F32 R96, R168, R206, R96 ;  /* 0x000000cea860723c */ /* 0x000ff00000001860 */
[-C--:B--2---:R-:W-:Y:S08]  /*8df0*/  HMMA.16816.F32 R4, R172, R184.reuse, R4 ;  /* 0x000000b8ac04723c */ /* 0x084ff00000001804 */
[C---:B------:R-:W-:Y:S08]  /*8e00*/  HMMA.16816.F32 R8, R188.reuse, R184, R8 ;  /* 0x000000b8bc08723c */ /* 0x040ff00000001808 */
        /* <DEDUP_REMOVED lines=16> */
[----:B------:R-:W-:Y:S02]  /*8f10*/  FMUL.FTZ R13, R13, c[0x0][0x320] ;  /* 0x0000c8000d0d7a20 */ /* 0x000fe40000410000 */
[----:B------:R-:W-:Y:S02]  /*8f20*/  FMUL.FTZ R16, R16, c[0x0][0x320] ;  /* 0x0000c80010107a20 */ /* 0x000fe40000410000 */
[----:B------:R-:W-:Y:S02]  /*8f30*/  FMUL.FTZ R17, R17, c[0x0][0x320] ;  /* 0x0000c80011117a20 */ /* 0x000fe40000410000 */
[----:B------:R-:W-:Y:S01]  /*8f40*/  FMUL.FTZ R18, R18, c[0x0][0x320] ;  /* 0x0000c80012127a20 */ /* 0x000fe20000410000 */
[----:B------:R-:W4:Y:S01]  /*8f50*/  MUFU.TANH R239, R6 ;  /* 0x0000000600ef7308 */ /* 0x000f220000002400 */
[----:B------:R-:W-:Y:S09]  /*8f60*/  FMUL.FTZ R19, R19, c[0x0][0x320] ;  /* 0x0000c80013137a20 */ /* 0x000ff20000410000 */
[----:B------:R5:W1:Y:S10]  /*8f70*/  MUFU.TANH R244, R15 ;  /* 0x0000000f00f47308 */ /* 0x000a740000002400 */
[----:B------:R1:W1:Y:S10]  /*8f80*/  MUFU.TANH R229, R7 ;  /* 0x0000000700e57308 */ /* 0x0002740000002400 */
[----:B------:R-:W2:Y:S01]  /*8f90*/  MUFU.TANH R246, R8 ;  /* 0x0000000800f67308 */ /* 0x000ea20000002400 */
[----:B-----5:R-:W5:Y:S09]  /*8fa0*/  LDL.64 R14, [R1+0x30] ;  /* 0x00003000010e7983 */ /* 0x020f720000100a00 */
[----:B------:R-:W2:Y:S01]  /*8fb0*/  MUFU.TANH R240, R9 ;  /* 0x0000000900f07308 */ /* 0x000ea20000002400 */
[----:B-1----:R-:W1:Y:S09]  /*8fc0*/  LDSM.16.M88.4 R4, [R213+0x800] ;  /* 0x00080000d504783b */ /* 0x002e720000000200 */
[----:B------:R-:W1:Y:S10]  /*8fd0*/  MUFU.TANH R251, R10 ;  /* 0x0000000a00fb7308 */ /* 0x000e740000002400 */
[----:B------:R1:W1:Y:S10]  /*8fe0*/  MUFU.TANH R249, R11 ;  /* 0x0000000b00f97308 */ /* 0x0002740000002400 */
[----:B------:R-:W2:Y:S10]  /*8ff0*/  MUFU.TANH R238, R12 ;  /* 0x0000000c00ee7308 */ /* 0x000eb40000002400 */
[----:B------:R-:W2:Y:S01]  /*9000*/  MUFU.TANH R237, R13 ;  /* 0x0000000d00ed7308 */ /* 0x000ea20000002400 */
[----:B-1----:R-:W1:Y:S01]  /*9010*/  LDSM.16.M88.4 R8, [R213+0x1000] ;  /* 0x00100000d508783b */ /* 0x002e620000000200 */
[-C--:B------:R-:W-:Y:S08]  /*9020*/  HMMA.16816.F32 R20, R172, R4.reuse, R20 ;  /* 0x00000004ac14723c */ /* 0x080ff00000001814 */
[----:B------:R-:W1:Y:S01]  /*9030*/  MUFU.TANH R16, R16 ;  /* 0x0000001000107308 */ /* 0x000e620000002400 */
[C---:B------:R-:W-:Y:S09]  /*9040*/  HMMA.16816.F32 R24, R188.reuse, R4, R24 ;  /* 0x00000004bc18723c */ /* 0x040ff20000001818 */
[----:B------:R-:W1:Y:S01]  /*9050*/  MUFU.TANH R17, R17 ;  /* 0x0000001100117308 */ /* 0x000e620000002400 */
[-C--:B------:R-:W-:Y:S08]  /*9060*/  HMMA.16816.F32 R28, R188, R6.reuse, R28 ;  /* 0x00000006bc1c723c */ /* 0x080ff0000000181c */
[C---:B------:R-:W-:Y:S01]  /*9070*/  HMMA.16816.F32 R32, R172.reuse, R6, R32 ;  /* 0x00000006ac20723c */ /* 0x040fe20000001820 */
[----:B------:R-:W2:Y:S01]  /*9080*/  MUFU.TANH R205, R18 ;  /* 0x0000001200cd7308 */ /* 0x000ea20000002400 */
[----:B------:R-:W2:Y:S02]  /*9090*/  LDSM.16.M88.4 R4, [R213+0x1800] ;  /* 0x00180000d504783b */ /* 0x000ea40000000200 */
[----:B------:R-:W-:Y:S02]  /*90a0*/  FMUL.FTZ R20, R20, c[0x0][0x320] ;  /* 0x0000c80014147a20 */ /* 0x000fe40000410000 */
[----:B------:R-:W-:Y:S02]  /*90b0*/  FMUL.FTZ R21, R21, c[0x0][0x320] ;  /* 0x0000c80015157a20 */ /* 0x000fe40000410000 */
[----:B------:R-:W-:Y:S03]  /*90c0*/  FMUL.FTZ R27, R27, c[0x0][0x320] ;  /* 0x0000c8001b1b7a20 */ /* 0x000fe60000410000 */
[----:B------:R-:W2:Y:S01]  /*90d0*/  MUFU.TANH R203, R19 ;  /* 0x0000001300cb7308 */ /* 0x000ea20000002400 */
[----:B------:R-:W-:Y:S02]  /*90e0*/  FMUL.FTZ R22, R22, c[0x0][0x320] ;  /* 0x0000c80016167a20 */ /* 0x000fe40000410000 */
[----:B------:R-:W-:Y:S01]  /*90f0*/  FMUL.FTZ R23, R23, c[0x0][0x320] ;  /* 0x0000c80017177a20 */ /* 0x000fe20000410000 */
[-C--:B-1----:R-:W-:Y:S03]  /*9100*/  HMMA.16816.F32 R36, R172, R8.reuse, R36 ;  /* 0x00000008ac24723c */ /* 0x082fe60000001824 */
[----:B------:R-:W-:Y:S02]  /*9110*/  FMUL.FTZ R29, R29, c[0x0][0x320] ;  /* 0x0000c8001d1d7a20 */ /* 0x000fe40000410000 */
[----:B------:R-:W-:Y:S01]  /*9120*/  FMUL.FTZ R30, R30, c[0x0][0x320] ;  /* 0x0000c8001e1e7a20 */ /* 0x000fe20000410000 */
[----:B------:R-:W1:Y:S01]  /*9130*/  MUFU.TANH R234, R27 ;  /* 0x0000001b00ea7308 */ /* 0x000e620000002400 */
[----:B------:R-:W-:Y:S01]  /*9140*/  FMUL.FTZ R31, R31, c[0x0][0x320] ;  /* 0x0000c8001f1f7a20 */ /* 0x000fe20000410000 */
[C---:B------:R-:W-:Y:S04]  /*9150*/  HMMA.16816.F32 R40, R188.reuse, R8, R40 ;  /* 0x00000008bc28723c */ /* 0x040fe80000001828 */
[----:B------:R-:W-:Y:S02]  /*9160*/  FMUL.FTZ R33, R33, c[0x0][0x320] ;  /* 0x0000c80021217a20 */ /* 0x000fe40000410000 */
[----:B------:R-:W-:Y:S02]  /*9170*/  FMUL.FTZ R35, R35, c[0x0][0x320] ;  /* 0x0000c80023237a20 */ /* 0x000fe40000410000 */
[----:B------:R-:W1:Y:S01]  /*9180*/  MUFU.TANH R201, R29 ;  /* 0x0000001d00c97308 */ /* 0x000e620000002400 */
[-C--:B------:R-:W-:Y:S03]  /*9190*/  HMMA.16816.F32 R44, R188, R10.reuse, R44 ;  /* 0x0000000abc2c723c */ /* 0x080fe6000000182c */
[----:B------:R-:W-:Y:S02]  /*91a0*/  FMUL.FTZ R24, R24, c[0x0][0x320] ;  /* 0x0000c80018187a20 */ /* 0x000fe40000410000 */
[----:B------:R-:W-:Y:S02]  /*91b0*/  FMUL.FTZ R25, R25, c[0x0][0x320] ;  /* 0x0000c80019197a20 */ /* 0x000fe40000410000 */
[----:B------:R-:W-:Y:S01]  /*91c0*/  FMUL.FTZ R37, R37, c[0x0][0x320] ;  /* 0x0000c80025257a20 */ /* 0x000fe20000410000 */
[C---:B------:R-:W-:Y:S01]  /*91d0*/  HMMA.16816.F32 R48, R172.reuse, R10, R48 ;  /* 0x0000000aac30723c */ /* 0x040fe20000001830 */
[----:B------:R-:W1:Y:S01]  /*91e0*/  MUFU.TANH R232, R30 ;  /* 0x0000001e00e87308 */ /* 0x000e620000002400 */
[----:B------:R-:W1:Y:S02]  /*91f0*/  LDSM.16.M88.4 R8, [R213+0x2000] ;  /* 0x00200000d508783b */ /* 0x000e640000000200 */
[----:B------:R-:W-:Y:S02]  /*9200*/  FMUL.FTZ R26, R26, c[0x0][0x320] ;  /* 0x0000c8001a1a7a20 */ /* 0x000fe40000410000 */
[----:B------:R-:W-:Y:S02]  /*9210*/  FMUL.FTZ R28, R28, c[0x0][0x320] ;  /* 0x0000c8001c1c7a20 */ /* 0x000fe40000410000 */
[-C--:B--2---:R-:W-:Y:S03]  /*9220*/  HMMA.16816.F32 R52, R172, R4.reuse, R52 ;  /* 0x00000004ac34723c */ /* 0x084fe60000001834 */
[----:B------:R-:W2:Y:S01]  /*9230*/  MUFU.TANH R231, R31 ;  /* 0x0000001f00e77308 */ /* 0x000ea20000002400 */
[----:B------:R-:W-:Y:S02]  /*9240*/  FMUL.FTZ R32, R32, c[0x0][0x320] ;  /* 0x0000c80020207a20 */ /* 0x000fe40000410000 */
[----:B------:R-:W-:Y:S02]  /*9250*/  FMUL.FTZ R34, R34, c[0x0][0x320] ;  /* 0x0000c80022227a20 */ /* 0x000fe40000410000 */
[C---:B------:R-:W-:Y:S04]  /*9260*/  HMMA.16816.F32 R56, R188.reuse, R4, R56 ;  /* 0x00000004bc38723c */ /* 0x040fe80000001838 */
[----:B------:R-:W-:Y:S01]  /*9270*/  FMUL.FTZ R46, R46, c[0x0][0x320] ;  /* 0x0000c8002e2e7a20 */ /* 0x000fe20000410000 */
[----:B------:R-:W2:Y:S01]  /*9280*/  MUFU.TANH R20, R20 ;  /* 0x0000001400147308 */ /* 0x000ea20000002400 */
[----:B------:R-:W-:Y:S02]  /*9290*/  FMUL.FTZ R36, R36, c[0x0][0x320] ;  /* 0x0000c80024247a20 */ /* 0x000fe40000410000 */
[-C--:B------:R-:W-:Y:S04]  /*92a0*/  HMMA.16816.F32 R60, R188, R6.reuse, R60 ;  /* 0x00000006bc3c723c */ /* 0x080fe8000000183c */
[----:B------:R-:W-:Y:S02]  /*92b0*/  FMUL.FTZ R48, R48, c[0x0][0x320] ;  /* 0x0000c80030307a20 */ /* 0x000fe40000410000 */
[----:B------:R-:W-:Y:S01]  /*92c0*/  FMUL.FTZ R49, R49, c[0x0][0x320] ;  /* 0x0000c80031317a20 */ /* 0x000fe20000410000 */
[----:B------:R2:W2:Y:S01]  /*92d0*/  MUFU.TANH R197, R46 ;  /* 0x0000002e00c57308 */ /* 0x0004a20000002400 */
[C---:B------:R-:W-:Y:S01]  /*92e0*/  HMMA.16816.F32 R64, R172.reuse, R6, R64 ;  /* 0x00000006ac40723c */ /* 0x040fe20000001840 */
[----:B------:R-:W3:Y:S01]  /*92f0*/  LDSM.16.M88.4 R4, [R213+0x2800] ;  /* 0x00280000d504783b */ /* 0x000ee20000000200 */
[----:B------:R-:W-:Y:S04]  /*9300*/  DEPBAR.LE SB0, 0x0 ;  /* 0x000080000000791a */ /* 0x000fe80000000000 */
[----:B------:R-:W-:Y:S02]  /*9310*/  FMUL.FTZ R50, R50, c[0x0][0x320] ;  /* 0x0000c80032327a20 */ /* 0x000fe40000410000 */
[----:B------:R-:W-:Y:S01]  /*9320*/  FMUL.FTZ R51, R51, c[0x0][0x320] ;  /* 0x0000c80033337a20 */ /* 0x000fe20000410000 */
[----:B------:R-:W3:Y:S01]  /*9330*/  MUFU.TANH R21, R21 ;  /* 0x0000001500157308 */ /* 0x000ee20000002400 */
[----:B------:R-:W-:Y:S01]  /*9340*/  BAR.SYNC.DEFER_BLOCKING 0x0 ;  /* 0x0000000000007b1d */ /* 0x000fe20000010000 */
[-C--:B-1----:R-:W-:Y:S05]  /*9350*/  HMMA.16816.F32 R68, R172, R8.reuse, R68 ;  /* 0x00000008ac44723c */ /* 0x082fea0000001844 */
[----:B------:R-:W-:Y:S02]  /*9360*/  FMUL.FTZ R52, R52, c[0x0][0x320] ;  /* 0x0000c80034347a20 */ /* 0x000fe40000410000 */
[----:B------:R-:W-:Y:S01]  /*9370*/  FMUL.FTZ R53, R53, c[0x0][0x320] ;  /* 0x0000c80035357a20 */ /* 0x000fe20000410000 */
[----:B------:R1:W1:Y:S01]  /*9380*/  MUFU.TANH R193, R22 ;  /* 0x0000001600c17308 */ /* 0x0002620000002400 */
[C---:B------:R-:W-:Y:S01]  /*9390*/  HMMA.16816.F32 R72, R188.reuse, R8, R72 ;  /* 0x00000008bc48723c */ /* 0x040fe20000001848 */
[----:B--2---:R-:W2:Y:S03]  /*93a0*/  LDL R46, [R1+0x20] ;  /* 0x00002000012e7983 */ /* 0x004ea60000100800 */
[----:B------:R-:W-:Y:S02]  /*93b0*/  FMUL.FTZ R54, R54, c[0x0][0x320] ;  /* 0x0000c80036367a20 */ /* 0x000fe40000410000 */
[----:B------:R-:W-:Y:S01]  /*93c0*/  FMUL.FTZ R55, R55, c[0x0][0x320] ;  /* 0x0000c80037377a20 */ /* 0x000fe20000410000 */
[----:B------:R-:W-:Y:S01]  /*93d0*/  MOV R8, c[0x0][0x1e4] ;  /* 0x0000790000087a02 */ /* 0x000fe20000000f00 */
[-C--:B------:R-:W-:Y:S01]  /*93e0*/  HMMA.16816.F32 R76, R188, R10.reuse, R76 ;  /* 0x0000000abc4c723c */ /* 0x080fe2000000184c */
[----:B------:R1:W1:Y:S03]  /*93f0*/  MUFU.TANH R185, R23 ;  /* 0x0000001700b97308 */ /* 0x0002660000002400 */
[----:B------:R-:W-:Y:S02]  /*9400*/  FMUL.FTZ R56, R56, c[0x0][0x320] ;  /* 0x0000c80038387a20 */ /* 0x000fe40000410000 */
[----:B------:R-:W-:Y:S02]  /*9410*/  FMUL.FTZ R59, R59, c[0x0][0x320] ;  /* 0x0000c8003b3b7a20 */ /* 0x000fe40000410000 */
[C---:B------:R-:W-:Y:S03]  /*9420*/  HMMA.16816.F32 R80, R172.reuse, R10, R80 ;  /* 0x0000000aac50723c */ /* 0x040fe60000001850 */
[----:B------:R1:W1:Y:S01]  /*9430*/  MUFU.TANH R207, R24 ;  /* 0x0000001800cf7308 */ /* 0x0002620000002400 */
[----:B------:R-:W-:Y:S02]  /*9440*/  FMUL.FTZ R60, R60, c[0x0][0x320] ;  /* 0x0000c8003c3c7a20 */ /* 0x000fe40000410000 */
[----:B------:R-:W-:Y:S01]  /*9450*/  FMUL.FTZ R61, R61, c[0x0][0x320] ;  /* 0x0000c8003d3d7a20 */ /* 0x000fe20000410000 */
[----:B------:R-:W-:Y:S01]  /*9460*/  @P0 SHF.L.U32 R10, R228, 0x5, RZ ;  /* 0x00000005e40a0819 */ /* 0x000fe200000006ff */
[-C--:B---3--:R-:W-:Y:S04]  /*9470*/  HMMA.16816.F32 R84, R172, R4.reuse, R84 ;  /* 0x00000004ac54723c */ /* 0x088fe80000001854 */
[----:B------:R-:W-:Y:S01]  /*9480*/  FMUL.FTZ R63, R63, c[0x0][0x320] ;  /* 0x0000c8003f3f7a20 */ /* 0x000fe20000410000 */
[----:B------:R3:W1:Y:S01]  /*9490*/  MUFU.TANH R206, R25 ;  /* 0x0000001900ce7308 */ /* 0x0006620000002400 */
[----:B------:R-:W-:Y:S02]  /*94a0*/  FMUL.FTZ R64, R64, c[0x0][0x320] ;  /* 0x0000c80040407a20 */ /* 0x000fe40000410000 */
[C---:B------:R-:W-:Y:S04]  /*94b0*/  HMMA.16816.F32 R88, R188.reuse, R4, R88 ;  /* 0x00000004bc58723c */ /* 0x040fe80000001858 */
[----:B------:R-:W-:Y:S02]  /*94c0*/  FMUL.FTZ R65, R65, c[0x0][0x320] ;  /* 0x0000c80041417a20 */ /* 0x000fe40000410000 */
[----:B------:R-:W-:Y:S01]  /*94d0*/  FMUL.FTZ R66, R66, c[0x0][0x320] ;  /* 0x0000c80042427a20 */ /* 0x000fe20000410000 */
[----:B------:R3:W1:Y:S01]  /*94e0*/  MUFU.TANH R235, R26 ;  /* 0x0000001a00eb7308 */ /* 0x0006620000002400 */
[-C--:B------:R-:W-:Y:S04]  /*94f0*/  HMMA.16816.F32 R92, R188, R6.reuse, R92 ;  /* 0x00000006bc5c723c */ /* 0x080fe8000000185c */
[----:B------:R-:W-:Y:S04]  /*9500*/  @P0 IMAD.WIDE.U32 R4, R0, c[0x0][0x1e0], RZ ;  /* 0x0000780000040a25 */ /* 0x000fe800078e00ff */
[----:B------:R-:W-:Y:S01]  /*9510*/  HMMA.16816.F32 R96, R172, R6, R96 ;  /* 0x00000006ac60723c */ /* 0x000fe20000001860 */
[----:B------:R3:W1:Y:S01]  /*9520*/  MUFU.TANH R202, R28 ;  /* 0x0000001c00ca7308 */ /* 0x0006620000002400 */
[----:B------:R-:W3:Y:S02]  /*9530*/  LDL R7, [R1+0x4] ;  /* 0x0000040001077983 */ /* 0x000ee40000100800 */
[----:B------:R-:W-:Y:S01]  /*9540*/  @P0 IADD3 R0, R5, R2, RZ ;  /* 0x0000000205000210 */ /* 0x000fe20007ffe0ff */
[----:B------:R-:W-:Y:S01]  /*9550*/  FMUL.FTZ R67, R67, c[0x0][0x320] ;  /* 0x0000c80043437a20 */ /* 0x000fe20000410000 */
[----:B------:R1:W3:Y:S01]  /*9560*/  LDL R6, [R1+0x28] ;  /* 0x0000280001067983 */ /* 0x0002e20000100800 */
[----:B------:R-:W-:Y:S01]  /*9570*/  @P0 MOV R2, R242 ;  /* 0x000000f200020202 */ /* 0x000fe20000000f00 */
[----:B------:R-:W-:Y:S03]  /*9580*/  FMUL.FTZ R68, R68, c[0x0][0x320] ;  /* 0x0000c80044447a20 */ /* 0x000fe60000410000 */
[----:B------:R1:W1:Y:S01]  /*9590*/  MUFU.TANH R13, R32 ;  /* 0x00000020000d7308 */ /* 0x0002620000002400 */
[----:B------:R-:W-:Y:S02]  /*95a0*/  @P0 IMAD R0, R0, 0x60, RZ ;  /* 0x0000006000000824 */ /* 0x000fe400078e02ff */
[----:B------:R-:W-:Y:S02]  /*95b0*/  FMUL.FTZ R69, R69, c[0x0][0x320] ;  /* 0x0000c80045457a20 */ /* 0x000fe40000410000 */
[----:B------:R-:W-:Y:S02]  /*95c0*/  FMUL.FTZ R70, R70, c[0x0][0x320] ;  /* 0x0000c80046467a20 */ /* 0x000fe40000410000 */
[----:B------:R-:W-:Y:S02]  /*95d0*/  FMUL.FTZ R71, R71, c[0x0][0x320] ;  /* 0x0000c80047477a20 */ /* 0x000fe40000410000 */
[----:B------:R-:W-:Y:S01]  /*95e0*/  FMUL.FTZ R72, R72, c[0x0][0x320] ;  /* 0x0000c80048487a20 */ /* 0x000fe20000410000 */
[----:B------:R-:W1:Y:S01]  /*95f0*/  MUFU.TANH R33, R33 ;  /* 0x0000002100217308 */ /* 0x000e620000002400 */
[----:B------:R-:W-:Y:S02]  /*9600*/  FMUL.FTZ R73, R73, c[0x0][0x320] ;  /* 0x0000c80049497a20 */ /* 0x000fe40000410000 */
[----:B------:R-:W-:Y:S02]  /*9610*/  FMUL.FTZ R74, R74, c[0x0][0x320] ;  /* 0x0000c8004a4a7a20 */ /* 0x000fe40000410000 */
[----:B------:R-:W-:Y:S02]  /*9620*/  FMUL.FTZ R75, R75, c[0x0][0x320] ;  /* 0x0000c8004b4b7a20 */ /* 0x000fe40000410000 */
[----:B------:R-:W-:Y:S02]  /*9630*/  FMUL.FTZ R76, R76, c[0x0][0x320] ;  /* 0x0000c8004c4c7a20 */ /* 0x000fe40000410000 */
[----:B------:R-:W-:Y:S01]  /*9640*/  FMUL.FTZ R77, R77, c[0x0][0x320] ;  /* 0x0000c8004d4d7a20 */ /* 0x000fe20000410000 */
[----:B------:R1:W1:Y:S01]  /*9650*/  MUFU.TANH R183, R34 ;  /* 0x0000002200b77308 */ /* 0x0002620000002400 */
        /* <DEDUP_REMOVED lines=31> */
[----:B------:R-:W-:Y:S01]  /*9850*/  FMUL.FTZ R45, R45, c[0x0][0x320] ;  /* 0x0000c8002d2d7a20 */ /* 0x000fe20000410000 */
[----:B-----5:R-:W-:Y:S01]  /*9860*/  @P0 MOV R3, R15 ;  /* 0x0000000f00030202 */ /* 0x020fe20000000f00 */
[----:B------:R-:W-:Y:S02]  /*9870*/  FMUL.FTZ R47, R47, c[0x0][0x320] ;  /* 0x0000c8002f2f7a20 */ /* 0x000fe40000410000 */
[----:B------:R-:W-:Y:S02]  /*9880*/  FMUL.FTZ R57, R57, c[0x0][0x320] ;  /* 0x0000c80039397a20 */ /* 0x000fe40000410000 */
[----:B------:R-:W-:Y:S01]  /*9890*/  @P0 IMAD.WIDE.U32 R2, R4, 0x60, R2 ;  /* 0x0000006004020825 */ /* 0x000fe200078e0002 */
[----:B------:R1:W1:Y:S03]  /*98a0*/  MUFU.TANH R35, R39 ;  /* 0x0000002700237308 */ /* 0x0002660000002400 */
[----:B------:R-:W-:Y:S01]  /*98b0*/  FMUL.FTZ R58, R58, c[0x0][0x320] ;  /* 0x0000c8003a3a7a20 */ /* 0x000fe20000410000 */
[----:B------:R-:W-:Y:S01]  /*98c0*/  @P0 LEA R4, P1, R2, c[0x0][0x1c8], 0x1 ;  /* 0x0000720002040a11 */ /* 0x000fe200078208ff */
[----:B------:R-:W-:Y:S01]  /*98d0*/  FMUL.FTZ R62, R62, c[0x0][0x320] ;  /* 0x0000c8003e3e7a20 */ /* 0x000fe20000410000 */
[----:B------:R-:W-:Y:S01]  /*98e0*/  @P0 IADD3 R0, R3, R0, RZ ;  /* 0x0000000003000210 */ /* 0x000fe20007ffe0ff */
[----:B------:R-:W-:Y:S02]  /*98f0*/  FMUL.FTZ R90, R90, c[0x0][0x320] ;  /* 0x0000c8005a5a7a20 */ /* 0x000fe40000410000 */
[----:B------:R-:W-:Y:S01]  /*9900*/  FMUL.FTZ R94, R94, c[0x0][0x320] ;  /* 0x0000c8005e5e7a20 */ /* 0x000fe20000410000 */
[----:B------:R1:W1:Y:S01]  /*9910*/  MUFU.TANH R194, R40 ;  /* 0x0000002800c27308 */ /* 0x0002620000002400 */
[----:B------:R-:W-:Y:S01]  /*9920*/  @P0 LEA.HI.X R5, R2, c[0x0][0x1cc], R0, 0x1, P1 ;  /* 0x0000730002050a11 */ /* 0x000fe200008f0c00 */
[----:B------:R-:W-:Y:S01]  /*9930*/  FMUL.FTZ R95, R95, c[0x0][0x320] ;  /* 0x0000c8005f5f7a20 */ /* 0x000fe20000410000 */
[-C--:B------:R-:W-:Y:S02]  /*9940*/  @P0 IADD3 R2, P1, R4, R10.reuse, RZ ;  /* 0x0000000a04020210 */ /* 0x080fe40007f3e0ff */
[----:B------:R-:W-:Y:S01]  /*9950*/  @P0 SHF.L.U64.HI R0, R228, 0x5, R8 ;  /* 0x00000005e4000819 */ /* 0x000fe20000010208 */
[----:B------:R-:W-:Y:S01]  /*9960*/  @!PT LDS RZ, [RZ] ;  /* 0x00000000fffff984 */ /* 0x000fe20000000800 */
[----:B------:R-:W-:Y:S01]  /*9970*/  @!PT LDS RZ, [RZ] ;  /* 0x00000000fffff984 */ /* 0x000fe20000000800 */
[----:B------:R-:W-:Y:S01]  /*9980*/  @!PT LDS RZ, [RZ] ;  /* 0x00000000fffff984 */ /* 0x000fe20000000800 */
[----:B------:R5:W-:Y:S01]  /*9990*/  @P0 LDGSTS.E.BYPASS.LTC128B.128 [R227+0x3100], [R4.64], !P6 ;  /* 0x0310000004e30fae */ /* 0x000be2000f101d4c */
[----:B------:R-:W-:Y:S02]  /*99a0*/  @P0 IADD3 R8, P2, R2, R10, RZ ;  /* 0x0000000a02080210 */ /* 0x000fe40007f5e0ff */
[-C--:B------:R-:W-:Y:S01]  /*99b0*/  @P0 IADD3.X R3, R5, R0.reuse, RZ, P1, !PT ;  /* 0x0000000005030210 */ /* 0x080fe20000ffe4ff */
[----:B------:R1:W1:Y:S03]  /*99c0*/  MUFU.TANH R192, R41 ;  /* 0x0000002900c07308 */ /* 0x0002660000002400 */
[----:B------:R-:W-:Y:S01]  /*99d0*/  @P0 IADD3.X R9, R3, R0, RZ, P2, !PT ;  /* 0x0000000003090210 */ /* 0x000fe200017fe4ff */
[----:B------:R1:W-:Y:S06]  /*99e0*/  @P0 LDGSTS.E.BYPASS.LTC128B.128 [R227+0x3900], [R2.64], !P6 ;  /* 0x0390000002e30fae */ /* 0x0003ec000f101d4c */
[----:B------:R2:W2:Y:S02]  /*99f0*/  MUFU.TANH R200, R42 ;  /* 0x0000002a00c87308 */ /* 0x0004a40000002400 */
[----:B------:R2:W-:Y:S08]  /*9a00*/  @P0 LDGSTS.E.BYPASS.LTC128B.128 [R227+0x4100], [R8.64], !P6 ;  /* 0x0410000008e30fae */ /* 0x0005f0000f101d4c */
[----:B------:R2:W2:Y:S10]  /*9a10*/  MUFU.TANH R199, R43 ;  /* 0x0000002b00c77308 */ /* 0x0004b40000002400 */
[----:B------:R2:W2:Y:S01]  /*9a20*/  MUFU.TANH R184, R44 ;  /* 0x0000002c00b87308 */ /* 0x0004a20000002400 */
[----:B-1----:R-:W-:Y:S04]  /*9a30*/  @P0 IADD3 R2, P1, R8, R10, RZ ;  /* 0x0000000a08020210 */ /* 0x002fe80007f3e0ff */
[----:B------:R-:W-:Y:S02]  /*9a40*/  @P0 IADD3.X R3, R9, R0, RZ, P1, !PT ;  /* 0x0000000009030210 */ /* 0x000fe40000ffe4ff */
[----:B-----5:R-:W-:Y:S03]  /*9a50*/  @P0 IADD3 R4, P2, R2, R10, RZ ;  /* 0x0000000a02040210 */ /* 0x020fe60007f5e0ff */
[----:B------:R1:W1:Y:S01]  /*9a60*/  MUFU.TANH R170, R45 ;  /* 0x0000002d00aa7308 */ /* 0x0002620000002400 */
[----:B------:R5:W-:Y:S01]  /*9a70*/  @P0 LDGSTS.E.BYPASS.LTC128B.128 [R227+0x4900], [R2.64], !P6 ;  /* 0x0490000002e30fae */ /* 0x000be2000f101d4c */
[----:B------:R-:W-:Y:S02]  /*9a80*/  @P0 IADD3.X R5, R3, R0, RZ, P2, !PT ;  /* 0x0000000003050210 */ /* 0x000fe400017fe4ff */
[----:B------:R-:W-:Y:S04]  /*9a90*/  @P0 IADD3 R10, P1, R4, R10, RZ ;  /* 0x0000000a040a0210 */ /* 0x000fe80007f3e0ff */
[----:B------:R-:W-:Y:S01]  /*9aa0*/  @P0 IADD3.X R11, R5, R0, RZ, P1, !PT ;  /* 0x00000000050b0210 */ /* 0x000fe20000ffe4ff */
[----:B------:R1:W-:Y:S01]  /*9ab0*/  @P0 LDGSTS.E.BYPASS.LTC128B.128 [R227+0x5100], [R4.64], !P6 ;  /* 0x0510000004e30fae */ /* 0x0003e2000f101d4c */
[----:B------:R1:W1:Y:S07]  /*9ac0*/  MUFU.TANH R196, R47 ;  /* 0x0000002f00c47308 */ /* 0x00026e0000002400 */
[----:B------:R2:W-:Y:S01]  /*9ad0*/  @P0 LDGSTS.E.BYPASS.LTC128B.128 [R227+0x5900], [R10.64], !P6 ;  /* 0x059000000ae30fae */ /* 0x0005e2000f101d4c */
[----:B------:R-:W-:Y:S02]  /*9ae0*/  PLOP3.LUT P0, PT, PT, PT, UP1, 0x40, 0x0 ;  /* 0x000000000000781c */ /* 0x000fe40003f0e818 */
[----:B------:R-:W1:Y:S05]  /*9af0*/  MUFU.TANH R49, R49 ;  /* 0x0000003100317308 */ /* 0x000e6a0000002400 */
[----:B------:R-:W0:Y:S01]  /*9b00*/  LDGDEPBAR ;  /* 0x00000000000079af */ /* 0x000e220000000000 */
[----:B-----5:R-:W-:Y:S04]  /*9b10*/  IMAD R3, R225, -0x60, RZ ;  /* 0xffffffa0e1037824 */ /* 0x020fe800078e02ff */
[----:B------:R-:W1:Y:S10]  /*9b20*/  MUFU.TANH R50, R50 ;  /* 0x0000003200327308 */ /* 0x000e740000002400 */
[----:B------:R-:W1:Y:S10]  /*9b30*/  MUFU.TANH R51, R51 ;  /* 0x0000003300337308 */ /* 0x000e740000002400 */
[----:B------:R-:W1:Y:S10]  /*9b40*/  MUFU.TANH R52, R52 ;  /* 0x0000003400347308 */ /* 0x000e740000002400 */
[----:B------:R-:W1:Y:S10]  /*9b50*/  MUFU.TANH R53, R53 ;  /* 0x0000003500357308 */ /* 0x000e740000002400 */
[----:B------:R-:W1:Y:S10]  /*9b60*/  MUFU.TANH R54, R54 ;  /* 0x0000003600367308 */ /* 0x000e740000002400 */
[----:B------:R-:W1:Y:S10]  /*9b70*/  MUFU.TANH R55, R55 ;  /* 0x0000003700377308 */ /* 0x000e740000002400 */
[----:B------:R3:W3:Y:S10]  /*9b80*/  MUFU.TANH R168, R56 ;  /* 0x0000003800a87308 */ /* 0x0006f40000002400 */
[----:B------:R3:W3:Y:S01]  /*9b90*/  MUFU.TANH R56, R57 ;  /* 0x0000003900387308 */ /* 0x0006e20000002400 */
[----:B--2---:R-:W-:Y:S04]  /*9ba0*/  IADD3 R10, -R46, 0x1, R3 ;  /* 0x000000012e0a7810 */ /* 0x004fe80007ffe103 */
[----:B-1----:R-:W-:Y:S05]  /*9bb0*/  IADD3 R5, R10, c[0x0][0x1d0], RZ ;  /* 0x000074000a057a10 */ /* 0x002fea0007ffe0ff */
[----:B------:R1:W2:Y:S01]  /*9bc0*/  MUFU.TANH R181, R58 ;  /* 0x0000003a00b57308 */ /* 0x0002a20000002400 */
[----:B------:R-:W-:Y:S04]  /*9bd0*/  IADD3 R5, R5, -c[0x0][0x168], RZ ;  /* 0x80005a0005057a10 */ /* 0x000fe80007ffe0ff */
[C---:B------:R-:W-:Y:S05]  /*9be0*/  IADD3 R8, R5.reuse, UR10, RZ ;  /* 0x0000000a05087c10 */ /* 0x040fea000fffe0ff */
[----:B------:R1:W1:Y:S10]  /*9bf0*/  MUFU.TANH R180, R59 ;  /* 0x0000003b00b47308 */ /* 0x0002740000002400 */
[----:B------:R-:W1:Y:S10]  /*9c00*/  MUFU.TANH R60, R60 ;  /* 0x0000003c003c7308 */ /* 0x000e740000002400 */
[----:B------:R-:W1:Y:S10]  /*9c10*/  MUFU.TANH R61, R61 ;  /* 0x0000003d003d7308 */ /* 0x000e740000002400 */
[----:B------:R1:W1:Y:S01]  /*9c20*/  MUFU.TANH R179, R62 ;  /* 0x0000003e00b37308 */ /* 0x0002620000002400 */
[----:B---3--:R-:W-:Y:S02]  /*9c30*/  @P3 MOV R6, R7 ;  /* 0x0000000700063202 */ /* 0x008fe40000000f00 */
[----:B------:R-:W-:Y:S07]  /*9c40*/  IADD3 R7, R5, c[0x0][0x328], RZ ;  /* 0x0000ca0005077a10 */ /* 0x000fee0007ffe0ff */
[----:B------:R3:W1:Y:S01]  /*9c50*/  MUFU.TANH R178, R63 ;  /* 0x0000003f00b27308 */ /* 0x0006620000002400 */
[----:B------:R-:W5:Y:S09]  /*9c60*/  SHFL.IDX PT, R9, R6, RZ, 0x1c1f ;  /* 0x001c1fff06097589 */ /* 0x000f7200000e0000 */
[----:B------:R-:W1:Y:S10]  /*9c70*/  MUFU.TANH R64, R64 ;  /* 0x0000004000407308 */ /* 0x000e740000002400 */
[----:B------:R-:W1:Y:S01]  /*9c80*/  MUFU.TANH R65, R65 ;  /* 0x0000004100417308 */ /* 0x000e620000002400 */
[----:B-----5:R-:W-:Y:S02]  /*9c90*/  IADD3 R2, R7, R9, RZ ;  /* 0x0000000907027210 */ /* 0x020fe40007ffe0ff */
[----:B------:R-:W-:Y:S07]  /*9ca0*/  IADD3 R0, R9, R8, RZ ;  /* 0x0000000809007210 */ /* 0x000fee0007ffe0ff */
[----:B------:R-:W1:Y:S10]  /*9cb0*/  MUFU.TANH R66, R66 ;  /* 0x0000004200427308 */ /* 0x000e740000002400 */
        /* <DEDUP_REMOVED lines=11> */
[----:B------:R3:W1:Y:S10]  /*9d70*/  MUFU.TANH R186, R78 ;  /* 0x0000004e00ba7308 */ /* 0x0006740000002400 */
        /* <DEDUP_REMOVED lines=15> */
[----:B------:R3:W1:Y:S10]  /*9e70*/  MUFU.TANH R63, R94 ;  /* 0x0000005e003f7308 */ /* 0x0006740000002400 */
[----:B------:R3:W1:Y:S10]  /*9e80*/  MUFU.TANH R59, R95 ;  /* 0x0000005f003b7308 */ /* 0x0006740000002400 */
[----:B------:R-:W1:Y:S10]  /*9e90*/  MUFU.TANH R30, R30 ;  /* 0x0000001e001e7308 */ /* 0x000e740000002400 */
[----:B------:R-:W1:Y:S10]  /*9ea0*/  MUFU.TANH R27, R27 ;  /* 0x0000001b001b7308 */ /* 0x000e740000002400 */
[----:B------:R-:W1:Y:S10]  /*9eb0*/  MUFU.TANH R31, R31 ;  /* 0x0000001f001f7308 */ /* 0x000e740000002400 */
[----:B------:R-:W1:Y:S01]  /*9ec0*/  MUFU.TANH R29, R29 ;  /* 0x0000001d001d7308 */ /* 0x000e620000002400 */
[----:B------:R-:W-:-:S05]  /*9ed0*/  @P0 BRA `(.L_x_482) ;  /* 0x0000019000000947 */ /* 0x000fca0003800000 */
[----:B--234-:R-:W-:Y:S01]  /*9ee0*/  IADD3 R4, R9, c[0x0][0x1d0], RZ ;  /* 0x0000740009047a10 */ /* 0x01cfe20007ffe0ff */
[----:B------:R-:W-:Y:S03]  /*9ef0*/  BSSY B0, `(.L_x_483) ;  /* 0x0000012000007945 */ /* 0x000fe60003800000 */
[----:B------:R-:W-:Y:S04]  /*9f00*/  IADD3 R4, R4, -c[0x0][0x168], RZ ;  /* 0x80005a0004047a10 */ /* 0x000fe80007ffe0ff */
[----:B------:R-:W-:Y:S11]  /*9f10*/  ISETP.GT.AND P0, PT, R4, -0x1, PT ;  /* 0xffffffff0400780c */ /* 0x000ff60003f04270 */
[----:B------:R-:W-:Y:S02]  /*9f20*/  @!UPT UIADD3 URZ, URZ, URZ, URZ ;  /* 0x0000003f3f3ff290 */ /* 0x000fe4000fffe03f */
[----:B------:R-:W-:-:S05]  /*9f30*/  @P0 BRA `(.L_x_484) ;  /* 0x0000008000000947 */ /* 0x000fca0003800000 */
[----:B------:R-:W-:Y:S01]  /*9f40*/  LOP3.LUT R4, RZ, R4, RZ, 0x33, !PT ;  /* 0x00000004ff047212 */ /* 0x000fe200078e33ff */
[----:B------:R-:W-:Y:S05]  /*9f50*/  IMAD.MOV.U32 R9, RZ, RZ, c[0x0][0x32c] ;  /* 0x0000cb00ff097624 */ /* 0x000fea00078e00ff */
[----:B------:R-:W-:Y:S11]  /*9f60*/  ISETP.NE.AND P0, PT, R9, 0x1, PT ;  /* 0x000000010900780c */ /* 0x000ff60003f05270 */
[----:B------:R-:W-:Y:S02]  /*9f70*/  @!UPT UIADD3 URZ, URZ, URZ, URZ ;  /* 0x0000003f3f3ff290 */ /* 0x000fe4000fffe03f */
[----:B------:R-:W-:Y:S05]  /*9f80*/  @P0 IMAD.HI.U32 R9, R4, c[0x0][0x330], RZ ;  /* 0x0000cc0004090a27 */ /* 0x000fea00078e00ff */
[----:B------:R-:W-:Y:S04]  /*9f90*/  @P0 SHF.R.U32.HI R4, RZ, c[0x0][0x334], R9 ;  /* 0x0000cd00ff040a19 */ /* 0x000fe80000011609 */
[----:B------:R-:W-:Y:S01]  /*9fa0*/  LOP3.LUT R4, RZ, R4, RZ, 0x33, !PT ;  /* 0x00000004ff047212 */ /* 0x000fe200078e33ff */
[----:B------:R-:W-:-:S05]  /*9fb0*/  BRA `(.L_x_485) ;  /* 0x0000005000007947 */ /* 0x000fca0003800000 */
.L_x_484:
[----:B------:R-:W-:Y:S04]  /*9fc0*/  MOV R9, c[0x0][0x32c] ;  /* 0x0000cb0000097a02 */ /* 0x000fe80000000f00 */
[----:B------:R-:W-:Y:S11]  /*9fd0*/  ISETP.NE.AND P0, PT, R9, 0x1, PT ;  /* 0x000000010900780c */ /* 0x000ff60003f05270 */
[----:B------:R-:W-:Y:S02]  /*9fe0*/  @!UPT UIADD3 URZ, URZ, URZ, URZ ;  /* 0x0000003f3f3ff290 */ /* 0x000fe4000fffe03f */
[----:B------:R-:W-:Y:S05]  /*9ff0*/  @P0 IMAD.HI.U32 R9, R4, c[0x0][0x330], RZ ;  /* 0x0000cc0004090a27 */ /* 0x000fea00078e00ff */
[----:B------:R-:W-:Y:S02]  /*a000*/  @P0 SHF.R.U32.HI R4, RZ, c[0x0][0x334], R9 ;  /* 0x0000cd00ff040a19 */ /* 0x000fe40000011609 */
.L_x_485:
[----:B------:R-:W-:Y:S05]  /*a010*/  BSYNC B0 ;  /* 0x0000000000007941 */ /* 0x000fea0003800000 */
.L_x_483:
[----:B------:R-:W-:Y:S04]  /*a020*/  IMAD.IADD R9, R3, 0x1, -R46 ;  /* 0x0000000103097824 */ /* 0x000fe800078e0a2e */
[----:B------:R-:W-:Y:S05]  /*a030*/  IMAD R4, R4, c[0x0][0x32c], R9 ;  /* 0x0000cb0004047a24 */ /* 0x000fea00078e0209 */
[----:B------:R-:W-:Y:S02]  /*a040*/  IADD3 R9, R4, c[0x0][0x32c], RZ ;  /* 0x0000cb0004097a10 */ /* 0x000fe40007ffe0ff */
[----:B------:R-:W-:Y:S02]  /*a050*/  IMNMX R0, R0, R4, !PT ;  /* 0x0000000400007217 */ /* 0x000fe40007800200 */
[----:B------:R-:W-:Y:S02]  /*a060*/  IMNMX R2, R2, R9, PT ;  /* 0x0000000902027217 */ /* 0x000fe40003800200 */
.L_x_482:
[C---:B--234-:R-:W-:Y:S02]  /*a070*/  ISETP.GE.AND P0, PT, R3.reuse, 0x9, PT ;  /* 0x000000090300780c */ /* 0x05cfe40003f06270 */
[C---:B------:R-:W-:Y:S02]  /*a080*/  ISETP.GE.AND P1, PT, R3.reuse, 0x2, PT ;  /* 0x000000020300780c */ /* 0x040fe40003f26270 */
[----:B------:R-:W-:Y:S02]  /*a090*/  P2R R25, PR, RZ, 0x1 ;  /* 0x00000001ff197803 */ /* 0x000fe40000000000 */
[C---:B------:R-:W-:Y:S02]  /*a0a0*/  ISETP.GT.AND P0, PT, R0.reuse, 0x8, !P0 ;  /* 0x000000080000780c */ /* 0x040fe40004704270 */
[----:B------:R-:W-:Y:S02]  /*a0b0*/  P2R R26, PR, RZ, 0x2 ;  /* 0x00000002ff1a7803 */ /* 0x000fe40000000000 */
[----:B------:R-:W-:Y:S02]  /*a0c0*/  ISETP.GT.AND P1, PT, R0, 0x1, !P1 ;  /* 0x000000010000780c */ /* 0x000fe40004f24270 */
[C---:B------:R-:W-:Y:S02]  /*a0d0*/  ISETP.GE.AND P2, PT, R3.reuse, 0x11, PT ;  /* 0x000000110300780c */ /* 0x040fe40003f46270 */
[C---:B------:R-:W-:Y:S02]  /*a0e0*/  ISETP.LT.OR P0, PT, R2.reuse, 0x9, P0 ;  /* 0x000000090200780c */ /* 0x040fe40000701670 */
[----:B------:R-:W-:Y:S02]  /*a0f0*/  ISETP.LT.OR P1, PT, R2, 0x2, P1 ;  /* 0x000000020200780c */ /* 0x000fe40000f21670 */
[C---:B------:R-:W-:Y:S02]  /*a100*/  ISETP.GE.AND P3, PT, R3.reuse, 0xa, PT ;  /* 0x0000000a0300780c */ /* 0x040fe40003f66270 */
[----:B------:R-:W-:Y:S02]  /*a110*/  FSEL R36, R16, -INF , !P0 ;  /* 0xff80000010247808 */ /* 0x000fe40004000000 */
[----:B------:R-:W-:Y:S02]  /*a120*/  ISETP.GT.AND P0, PT, R0, 0x10, !P2 ;  /* 0x000000100000780c */ /* 0x000fe40005704270 */
[----:B------:R-:W-:Y:S02]  /*a130*/  FSEL R32, R176, -INF , !P1 ;  /* 0xff800000b0207808 */ /* 0x000fe40004800000 */
[----:B------:R-:W-:Y:S02]  /*a140*/  ISETP.GT.AND P1, PT, R0, 0x9, !P3 ;  /* 0x000000090000780c */ /* 0x000fe40005f24270 */
[----:B------:R-:W-:Y:S02]  /*a150*/  P2R R23, PR, RZ, 0x4 ;  /* 0x00000004ff177803 */ /* 0x000fe40000000000 */
[C---:B------:R-:W-:Y:S02]  /*a160*/  ISETP.LT.OR P0, PT, R2.reuse, 0x11, P0 ;  /* 0x000000110200780c */ /* 0x040fe40000701670 */
[----:B------:R-:W-:Y:S02]  /*a170*/  ISETP.GE.AND P2, PT, R3, 0x12, PT ;  /* 0x000000120300780c */ /* 0x000fe40003f46270 */
[----:B------:R-:W-:Y:S02]  /*a180*/  ISETP.LT.OR P1, PT, R2, 0xa, P1 ;  /* 0x0000000a0200780c */ /* 0x000fe40000f21670 */
[----:B------:R-:W-:Y:S02]  /*a190*/  FSEL R40, R20, -INF , !P0 ;  /* 0xff80000014287808 */ /* 0x000fe40004000000 */
[----:B------:R-:W-:Y:S02]  /*a1a0*/  ISETP.GT.AND P0, PT, R0, 0x11, !P2 ;  /* 0x000000110000780c */ /* 0x000fe40005704270 */
[----:B------:R-:W-:Y:S02]  /*a1b0*/  FSEL R38, R17, -INF , !P1 ;  /* 0xff80000011267808 */ /* 0x000fe40004800000 */
[----:B------:R-:W-:Y:S02]  /*a1c0*/  ISETP.LT.OR P0, PT, R2, 0x12, P0 ;  /* 0x000000120200780c */ /* 0x000fe40000701670 */
[----:B------:R-:W-:Y:S02]  /*a1d0*/  ISETP.GE.AND P1, PT, R3, 0x19, PT ;  /* 0x000000190300780c */ /* 0x000fe40003f26270 */
[----:B------:R-:W-:Y:S02]  /*a1e0*/  FSEL R42, R21, -INF , !P0 ;  /* 0xff800000152a7808 */ /* 0x000fe40004000000 */
[----:B------:R-:W-:Y:S02]  /*a1f0*/  ISETP.GT.AND P0, PT, R0, 0x18, !P1 ;  /* 0x000000180000780c */ /* 0x000fe40004f04270 */
[----:B------:R-:W-:Y:S02]  /*a200*/  P2R R21, PR, RZ, 0x2 ;  /* 0x00000002ff157803 */ /* 0x000fe40000000000 */
        /* <DEDUP_REMOVED lines=11> */
[C---:B------:R-:W-:Y:S02]  /*a2c0*/  ISETP.GE.AND P1, PT, R3.reuse, 0x22, PT ;  /* 0x000000220300780c */ /* 0x040fe40003f26270 */
        /* <DEDUP_REMOVED lines=30> */
[----:B-1----:R-:W-:Y:S02]  /*a4b0*/  FSEL R195, R64, -INF , !P0 ;  /* 0xff80000040c37808 */ /* 0x002fe40004000000 */
[----:B------:R-:W-:Y:S02]  /*a4c0*/  ISETP.GT.AND P0, PT, R0, 0x39, !P1 ;  /* 0x000000390000780c */ /* 0x000fe40004f04270 */
[----:B------:R-:W-:Y:S02]  /*a4d0*/  ISETP.GE.AND P4, PT, R3, 0x41, PT ;  /* 0x000000410300780c */ /* 0x000fe40003f86270 */
[----:B------:R-:W-:Y:S02]  /*a4e0*/  ISETP.LT.OR P0, PT, R2, 0x3a, P0 ;  /* 0x0000003a0200780c */ /* 0x000fe40000701670 */
[----:B------:R-:W-:Y:S02]  /*a4f0*/  P2R R24, PR, RZ, 0x8 ;  /* 0x00000008ff187803 */ /* 0x000fe40000000000 */
[----:B------:R-:W-:Y:S02]  /*a500*/  FSEL R198, R65, -INF , !P0 ;  /* 0xff80000041c67808 */ /* 0x000fe40004000000 */
[----:B------:R-:W-:Y:S02]  /*a510*/  ISETP.GT.AND P0, PT, R0, 0x40, !P4 ;  /* 0x000000400000780c */ /* 0x000fe40006704270 */
[C---:B------:R-:W-:Y:S02]  /*a520*/  ISETP.GE.AND P3, PT, R3.reuse, 0x42, PT ;  /* 0x000000420300780c */ /* 0x040fe40003f66270 */
[----:B------:R-:W-:Y:S02]  /*a530*/  ISETP.LT.OR P0, PT, R2, 0x41, P0 ;  /* 0x000000410200780c */ /* 0x000fe40000701670 */
[----:B------:R-:W-:Y:S02]  /*a540*/  P2R R22, PR, RZ, 0x4 ;  /* 0x00000004ff167803 */ /* 0x000fe40000000000 */
[----:B------:R-:W-:Y:S02]  /*a550*/  FSEL R204, R68, -INF , !P0 ;  /* 0xff80000044cc7808 */ /* 0x000fe40004000000 */
        /* <DEDUP_REMOVED lines=25> */
[----:B------:R-:W-:Y:S04]  /*a6f0*/  ISETP.GT.AND P0, PT, R0, 0x58, !P5 ;  /* 0x000000580000780c */ /* 0x000fe80006f04270 */
[----:B------:R-:W-:Y:S04]  /*a700*/  ISETP.LT.OR P0, PT, R2, 0x59, P0 ;  /* 0x000000590200780c */ /* 0x000fe80000701670 */
[----:B------:R-:W-:Y:S02]  /*a710*/  FSEL R252, R30, -INF , !P0 ;  /* 0xff8000001efc7808 */ /* 0x000fe40004000000 */
[----:B------:R-:W-:Y:S04]  /*a720*/  ISETP.GT.AND P0, PT, R0, RZ, !P1 ;  /* 0x000000ff0000720c */ /* 0x000fe80004f04270 */
[----:B------:R-:W-:Y:S04]  /*a730*/  ISETP.LT.OR P0, PT, R2, 0x1, P0 ;  /* 0x000000010200780c */ /* 0x000fe80000701670 */
[----:B------:R-:W-:Y:S02]  /*a740*/  FSEL R30, R226, -INF , !P0 ;  /* 0xff800000e21e7808 */ /* 0x000fe40004000000 */
[----:B------:R-:W-:Y:S02]  /*a750*/  ISETP.GE.AND P0, PT, R3, 0x5a, PT ;  /* 0x0000005a0300780c */ /* 0x000fe40003f06270 */
[----:B------:R-:W1:Y:S02]  /*a760*/  SHFL.IDX PT, R3, R6, 0x1, 0x1c1f ;  /* 0x003c1f0006037f89 */ /* 0x000e6400000e0000 */
[----:B------:R-:W-:Y:S02]  /*a770*/  P2R R4, PR, RZ, 0x1 ;  /* 0x00000001ff047803 */ /* 0x000fe40000000000 */
[----:B------:R-:W-:Y:S04]  /*a780*/  ISETP.GT.AND P0, PT, R0, 0x59, !P0 ;  /* 0x000000590000780c */ /* 0x000fe80004704270 */
[----:B------:R-:W-:Y:S04]  /*a790*/  ISETP.LT.OR P0, PT, R2, 0x5a, P0 ;  /* 0x0000005a0200780c */ /* 0x000fe80000701670 */
[----:B------:R-:W-:Y:S02]  /*a7a0*/  FSEL R84, R27, -INF , !P0 ;  /* 0xff8000001b547808 */ /* 0x000fe40004000000 */
[----:B------:R-:W-:Y:S01]  /*a7b0*/  PLOP3.LUT P0, PT, PT, PT, UP1, 0x40, 0x0 ;  /* 0x000000000000781c */ /* 0x000fe20003f0e818 */
[--C-:B-1----:R-:W-:Y:S02]  /*a7c0*/  IMAD.IADD R2, R7, 0x1, R3.reuse ;  /* 0x0000000107027824 */ /* 0x102fe400078e0203 */
[----:B------:R-:W-:Y:S10]  /*a7d0*/  IMAD.IADD R0, R8, 0x1, R3 ;  /* 0x0000000108007824 */ /* 0x000ff400078e0203 */
[----:B------:R-:W-:-:S05]  /*a7e0*/  @P0 BRA `(.L_x_486) ;  /* 0x000001b000000947 */ /* 0x000fca0003800000 */
[----:B------:R-:W-:Y:S01]  /*a7f0*/  IADD3 R0, R3, c[0x0][0x1d0], RZ ;  /* 0x0000740003007a10 */ /* 0x000fe20007ffe0ff */
        /* <DEDUP_REMOVED lines=13> */
.L_x_488:
[----:B------:R-:W-:Y:S04]  /*a8d0*/  MOV R2, c[0x0][0x32c] ;  /* 0x0000cb0000027a02 */ /* 0x000fe80000000f00 */
[----:B------:R-:W-:Y:S11]  /*a8e0*/  ISETP.NE.AND P0, PT, R2, 0x1, PT ;  /* 0x000000010200780c */ /* 0x000ff60003f05270 */
[----:B------:R-:W-:Y:S02]  /*a8f0*/  @!UPT UIADD3 URZ, URZ, URZ, URZ ;  /* 0x0000003f3f3ff290 */ /* 0x000fe4000fffe03f */
[----:B------:R-:W-:Y:S05]  /*a900*/  @P0 IMAD.HI.U32 R2, R0, c[0x0][0x330], RZ ;  /* 0x0000cc0000020a27 */ /* 0x000fea00078e00ff */
[----:B------:R-:W-:Y:S02]  /*a910*/  @P0 SHF.R.U32.HI R0, RZ, c[0x0][0x334], R2 ;  /* 0x0000cd00ff000a19 */ /* 0x000fe40000011602 */
.L_x_489:
[----:B------:R-:W-:Y:S05]  /*a920*/  BSYNC B0 ;  /* 0x0000000000007941 */ /* 0x000fea0003800000 */
.L_x_487:
[----:B------:R-:W-:Y:S02]  /*a930*/  IADD3 R2, R10, -0x1, RZ ;  /* 0xffffffff0a027810 */ /* 0x000fe40007ffe0ff */
[C-C-:B------:R-:W-:Y:S02]  /*a940*/  IADD3 R27, R3.reuse, UR10, R5.reuse ;  /* 0x0000000a031b7c10 */ /* 0x140fe4000fffe005 */
[----:B------:R-:W-:Y:S01]  /*a950*/  IADD3 R3, R3, c[0x0][0x328], R5 ;  /* 0x0000ca0003037a10 */ /* 0x000fe20007ffe005 */
[----:B------:R-:W-:Y:S05]  /*a960*/  IMAD R0, R0, c[0x0][0x32c], R2 ;  /* 0x0000cb0000007a24 */ /* 0x000fea00078e0202 */
[----:B------:R-:W-:Y:S02]  /*a970*/  IADD3 R2, R0, c[0x0][0x32c], RZ ;  /* 0x0000cb0000027a10 */ /* 0x000fe40007ffe0ff */
[----:B------:R-:W-:Y:S02]  /*a980*/  IMNMX R0, R27, R0, !PT ;  /* 0x000000001b007217 */ /* 0x000fe40007800200 */
[----:B------:R-:W-:Y:S02]  /*a990*/  IMNMX R2, R3, R2, PT ;  /* 0x0000000203027217 */ /* 0x000fe40003800200 */
.L_x_486:
[----:B------:R-:W-:Y:S01]  /*a9a0*/  ISETP.NE.AND P0, PT, R26, RZ, PT ;  /* 0x000000ff1a00720c */ /* 0x000fe20003f05270 */
[----:B------:R-:W1:Y:S03]  /*a9b0*/  SHFL.IDX PT, R3, R6, 0x2, 0x1c1f ;  /* 0x005c1f0006037f89 */ /* 0x000e6600000e0000 */
[----:B------:R-:W-:Y:S04]  /*a9c0*/  ISETP.GT.AND P0, PT, R0, 0x1, !P0 ;  /* 0x000000010000780c */ /* 0x000fe80004704270 */
[----:B------:R-:W-:Y:S04]  /*a9d0*/  ISETP.LT.OR P0, PT, R2, 0x2, P0 ;  /* 0x000000020200780c */ /* 0x000fe80000701670 */
[----:B------:R-:W-:Y:S02]  /*a9e0*/  FSEL R34, R229, -INF , !P0 ;  /* 0xff800000e5227808 */ /* 0x000fe40004000000 */
[----:B------:R-:W-:Y:S04]  /*a9f0*/  ISETP.NE.AND P0, PT, R25, RZ, PT ;  /* 0x000000ff1900720c */ /* 0x000fe80003f05270 */
        /* <DEDUP_REMOVED lines=79> */
[----:B------:R-:W-:Y:S04]  /*aef0*/  ISETP.GT.AND P0, PT, R0, RZ, !P1 ;  /* 0x000000ff0000720c */ /* 0x000fe80004f04270 */
[----:B------:R-:W-:Y:S04]  /*af00*/  ISETP.LT.OR P0, PT, R2, 0x1, P0 ;  /* 0x000000010200780c */ /* 0x000fe80000701670 */
[----:B------:R-:W-:Y:S02]  /*af10*/  FSEL R31, R239, -INF , !P0 ;  /* 0xff800000ef1f7808 */ /* 0x000fe40004000000 */
[----:B------:R-:W-:Y:S04]  /*af20*/  ISETP.NE.AND P0, PT, R4, RZ, PT ;  /* 0x000000ff0400720c */ /* 0x000fe80003f05270 */
[----:B------:R-:W-:Y:S01]  /*af30*/  ISETP.GT.AND P0, PT, R0, 0x59, !P0 ;  /* 0x000000590000780c */ /* 0x000fe20004704270 */
[--C-:B-1----:R-:W-:Y:S03]  /*af40*/  IMAD.IADD R0, R8, 0x1, R3.reuse ;  /* 0x0000000108007824 */ /* 0x102fe600078e0203 */
[----:B------:R-:W-:Y:S01]  /*af50*/  ISETP.LT.OR P0, PT, R2, 0x5a, P0 ;  /* 0x0000005a0200780c */ /* 0x000fe20000701670 */
[----:B------:R-:W-:Y:S03]  /*af60*/  IMAD.IADD R2, R7, 0x1, R3 ;  /* 0x0000000107027824 */ /* 0x000fe600078e0203 */
[----:B------:R-:W-:Y:S02]  /*af70*/  FSEL R250, R29, -INF , !P0 ;  /* 0xff8000001dfa7808 */ /* 0x000fe40004000000 */
[----:B------:R-:W-:Y:S11]  /*af80*/  PLOP3.LUT P0, PT, PT, PT, UP1, 0x40, 0x0 ;  /* 0x000000000000781c */ /* 0x000ff60003f0e818 */
[----:B------:R-:W-:Y:S02]  /*af90*/  @!UPT UIADD3 URZ, URZ, URZ, URZ ;  /* 0x0000003f3f3ff290 */ /* 0x000fe4000fffe03f */
        /* <DEDUP_REMOVED lines=15> */
.L_x_492:
[----:B------:R-:W-:Y:S04]  /*b090*/  MOV R27, c[0x0][0x32c] ;  /* 0x0000cb00001b7a02 */ /* 0x000fe80000000f00 */
[----:B------:R-:W-:Y:S11]  /*b0a0*/  ISETP.NE.AND P0, PT, R27, 0x1, PT ;  /* 0x000000011b00780c */ /* 0x000ff60003f05270 */
[----:B------:R-:W-:Y:S02]  /*b0b0*/  @!UPT UIADD3 URZ, URZ, URZ, URZ ;  /* 0x0000003f3f3ff290 */ /* 0x000fe4000fffe03f */
[----:B------:R-:W-:Y:S05]  /*b0c0*/  @P0 IMAD.HI.U32 R27, R3, c[0x0][0x330], RZ ;  /* 0x0000cc00031b0a27 */ /* 0x000fea00078e00ff */
[----:B------:R-:W-:Y:S02]  /*b0d0*/  @P0 SHF.R.U32.HI R3, RZ, c[0x0][0x334], R27 ;  /* 0x0000cd00ff030a19 */ /* 0x000fe4000001161b */
.L_x_493:
[----:B------:R-:W-:Y:S05]  /*b0e0*/  BSYNC B0 ;  /* 0x0000000000007941 */ /* 0x000fea0003800000 */
.L_x_491:
[----:B------:R-:W-:Y:S04]  /*b0f0*/  IMAD R27, R225, -0x60, -R46 ;  /* 0xffffffa0e11b7824 */ /* 0x000fe800078e0a2e */
[----:B------:R-:W-:Y:S05]  /*b100*/  IMAD R3, R3, c[0x0][0x32c], R27 ;  /* 0x0000cb0003037a24 */ /* 0x000fea00078e021b */
[----:B------:R-:W-:Y:S02]  /*b110*/  IADD3 R27, R3, c[0x0][0x32c], RZ ;  /* 0x0000cb00031b7a10 */ /* 0x000fe40007ffe0ff */
[----:B------:R-:W-:Y:S02]  /*b120*/  IMNMX R0, R0, R3, !PT ;  /* 0x0000000300007217 */ /* 0x000fe40007800200 */
[----:B------:R-:W-:Y:S02]  /*b130*/  IMNMX R2, R2, R27, PT ;  /* 0x0000001b02027217 */ /* 0x000fe40003800200 */
.L_x_490:
        /* <DEDUP_REMOVED lines=111> */
.L_x_496:
[----:B------:R-:W-:Y:S04]  /*b830*/  MOV R2, c[0x0][0x32c] ;  /* 0x0000cb0000027a02 */ /* 0x000fe80000000f00 */
[----:B------:R-:W-:Y:S11]  /*b840*/  ISETP.NE.AND P0, PT, R2, 0x1, PT ;  /* 0x000000010200780c */ /* 0x000ff60003f05270 */
[----:B------:R-:W-:Y:S02]  /*b850*/  @!UPT UIADD3 URZ, URZ, URZ, URZ ;  /* 0x0000003f3f3ff290 */ /* 0x000fe4000fffe03f */
[----:B------:R-:W-:Y:S05]  /*b860*/  @P0 IMAD.HI.U32 R2, R0, c[0x0][0x330], RZ ;  /* 0x0000cc0000020a27 */ /* 0x000fea00078e00ff */
[----:B------:R-:W-:Y:S02]  /*b870*/  @P0 SHF.R.U32.HI R0, RZ, c[0x0][0x334], R2 ;  /* 0x0000cd00ff000a19 */ /* 0x000fe40000011602 */
.L_x_497:
[----:B------:R-:W-:Y:S05]  /*b880*/  BSYNC B0 ;  /* 0x0000000000007941 */ /* 0x000fea0003800000 */
.L_x_495:
[----:B------:R-:W-:Y:S02]  /*b890*/  IADD3 R10, R10, -0x1, RZ ;  /* 0xffffffff0a0a7810 */ /* 0x000fe40007ffe0ff */
[C-C-:B------:R-:W-:Y:S02]  /*b8a0*/  IADD3 R6, R3.reuse, UR10, R5.reuse ;  /* 0x0000000a03067c10 */ /* 0x140fe4000fffe005 */
[----:B------:R-:W-:Y:S01]  /*b8b0*/  IADD3 R3, R3, c[0x0][0x328], R5 ;  /* 0x0000ca0003037a10 */ /* 0x000fe20007ffe005 */
[----:B------:R-:W-:Y:S05]  /*b8c0*/  IMAD R0, R0, c[0x0][0x32c], R10 ;  /* 0x0000cb0000007a24 */ /* 0x000fea00078e020a */
[----:B------:R-:W-:Y:S02]  /*b8d0*/  IADD3 R2, R0, c[0x0][0x32c], RZ ;  /* 0x0000cb0000027a10 */ /* 0x000fe40007ffe0ff */
[----:B------:R-:W-:Y:S02]  /*b8e0*/  IMNMX R0, R6, R0, !PT ;  /* 0x0000000006007217 */ /* 0x000fe40007800200 */
[----:B------:R-:W-:Y:S02]  /*b8f0*/  IMNMX R2, R3, R2, PT ;  /* 0x0000000203027217 */ /* 0x000fe40003800200 */
.L_x_494:
[----:B------:R-:W-:Y:S02]  /*b900*/  ISETP.GT.AND P0, PT, R0, RZ, !P1 ;  /* 0x000000ff0000720c */ /* 0x000fe40004f04270 */
[----:B------:R-:W-:Y:S02]  /*b910*/  ISETP.NE.AND P1, PT, R23, RZ, PT ;  /* 0x000000ff1700720c */ /* 0x000fe40003f25270 */
[----:B------:R-:W-:Y:S02]  /*b920*/  ISETP.LT.OR P0, PT, R2, 0x1, P0 ;  /* 0x000000010200780c */ /* 0x000fe40000701670 */
[----:B------:R-:W-:Y:S02]  /*b930*/  FMNMX.FTZ R72, R30, R100, !PT ;  /* 0x000000641e487209 */ /* 0x000fe40007810000 */
[----:B------:R-:W-:Y:S02]  /*b940*/  FSEL R8, R251, -INF , !P0 ;  /* 0xff800000fb087808 */ /* 0x000fe40004000000 */
[----:B------:R-:W-:Y:S02]  /*b950*/  ISETP.NE.AND P0, PT, R26, RZ, PT ;  /* 0x000000ff1a00720c */ /* 0x000fe40003f05270 */
[----:B------:R-:W-:Y:S02]  /*b960*/  FMNMX.FTZ R72, R32, R72, !PT ;  /* 0x0000004820487209 */ /* 0x000fe40007810000 */
[----:B------:R-:W-:Y:S02]  /*b970*/  ISETP.GT.AND P0, PT, R0, 0x1, !P0 ;  /* 0x000000010000780c */ /* 0x000fe40004704270 */
[----:B------:R-:W-:Y:S02]  /*b980*/  FMNMX.FTZ R72, R36, R72, !PT ;  /* 0x0000004824487209 */ /* 0x000fe40007810000 */
        /* <DEDUP_REMOVED lines=37> */
[----:B------:R-:W-:Y:S01]  /*bbe0*/  FMNMX.FTZ R3, R49, R3, !PT ;  /* 0x0000000331037209 */ /* 0x000fe20007810000 */
[----:B------:R-:W-:Y:S01]  /*bbf0*/  LDSM.16.MT88.4 R20, [R209+0x100] ;  /* 0x00010000d114783b */ /* 0x000fe20000004200 */
[----:B------:R-:W-:Y:S02]  /*bc00*/  ISETP.GT.AND P0, PT, R0, 0x19, !P0 ;  /* 0x000000190000780c */ /* 0x000fe40004704270 */
[----:B------:R-:W-:Y:S02]  /*bc10*/  FMNMX.FTZ R72, R177, R72, !PT ;  /* 0x00000048b1487209 */ /* 0x000fe40007810000 */
[----:B------:R-:W-:Y:S02]  /*bc20*/  ISETP.LT.OR P0, PT, R2, 0x1a, P0 ;  /* 0x0000001a0200780c */ /* 0x000fe40000701670 */
[----:B------:R-:W-:Y:S02]  /*bc30*/  FMNMX.FTZ R3, R94, R3, !PT ;  /* 0x000000035e037209 */ /* 0x000fe40007810000 */
[----:B------:R-:W-:Y:S02]  /*bc40*/  FSEL R88, R231, -INF , !P0 ;  /* 0xff800000e7587808 */ /* 0x000fe40004000000 */
[----:B------:R-:W-:Y:S02]  /*bc50*/  FMNMX.FTZ R72, R182, R72, !PT ;  /* 0x00000048b6487209 */ /* 0x000fe40007810000 */
[----:B------:R-:W-:Y:S02]  /*bc60*/  ISETP.NE.AND P0, PT, R19, RZ, PT ;  /* 0x000000ff1300720c */ /* 0x000fe40003f05270 */
[----:B------:R-:W-:Y:S02]  /*bc70*/  FMNMX.FTZ R3, R95, R3, !PT ;  /* 0x000000035f037209 */ /* 0x000fe40007810000 */
[----:B------:R-:W-:Y:S02]  /*bc80*/  ISETP.GT.AND P0, PT, R0, 0x20, !P0 ;  /* 0x000000200000780c */ /* 0x000fe40004704270 */
[----:B------:R-:W-:Y:S02]  /*bc90*/  FMNMX.FTZ R72, R187, R72, !PT ;  /* 0x00000048bb487209 */ /* 0x000fe40007810000 */
[----:B------:R-:W-:Y:S02]  /*bca0*/  FMNMX.FTZ R3, R173, R3, !PT ;  /* 0x00000003ad037209 */ /* 0x000fe40007810000 */
[----:B------:R-:W-:Y:S02]  /*bcb0*/  ISETP.LT.OR P0, PT, R2, 0x21, P0 ;  /* 0x000000210200780c */ /* 0x000fe40000701670 */
[----:B------:R-:W-:Y:S02]  /*bcc0*/  FMNMX.FTZ R72, R195, R72, !PT ;  /* 0x00000048c3487209 */ /* 0x000fe40007810000 */
[----:B------:R-:W-:Y:S02]  /*bcd0*/  FMNMX.FTZ R3, R175, R3, !PT ;  /* 0x00000003af037209 */ /* 0x000fe40007810000 */
[----:B------:R-:W-:Y:S02]  /*bce0*/  FSEL R98, R200, -INF , !P0 ;  /* 0xff800000c8627808 */ /* 0x000fe40004000000 */
[----:B------:R-:W-:Y:S02]  /*bcf0*/  ISETP.NE.AND P0, PT, R18, RZ, PT ;  /* 0x000000ff1200720c */ /* 0x000fe40003f05270 */
[----:B------:R-:W-:Y:S02]  /*bd00*/  FMNMX.FTZ R72, R198, R72, !PT ;  /* 0x00000048c6487209 */ /* 0x000fe40007810000 */
[----:B------:R-:W-:Y:S02]  /*bd10*/  FMNMX.FTZ R3, R183, R3, !PT ;  /* 0x00000003b7037209 */ /* 0x000fe40007810000 */
[----:B------:R-:W-:Y:S02]  /*bd20*/  FMNMX.FTZ R72, R204, R72, !PT ;  /* 0x00000048cc487209 */ /* 0x000fe40007810000 */
[----:B------:R-:W-:Y:S02]  /*bd30*/  ISETP.GT.AND P0, PT, R0, 0x21, !P0 ;  /* 0x000000210000780c */ /* 0x000fe40004704270 */
        /* <DEDUP_REMOVED lines=15> */
[----:B------:R-:W-:Y:S02]  /*be30*/  FMNMX.FTZ R72, R247, R72, !PT ;  /* 0x00000048f7487209 */ /* 0x000fe40007810000 */
[----:B------:R-:W-:Y:S02]  /*be40*/  ISETP.NE.AND P0, PT, R16, RZ, PT ;  /* 0x000000ff1000720c */ /* 0x000fe40003f05270 */
[----:B------:R-:W-:Y:S02]  /*be50*/  FMNMX.FTZ R3, R229, R3, !PT ;  /* 0x00000003e5037209 */ /* 0x000fe40007810000 */
[----:B------:R-:W-:Y:S02]  /*be60*/  FMNMX.FTZ R72, R252, R72, !PT ;  /* 0x00000048fc487209 */ /* 0x000fe40007810000 */
[----:B------:R-:W-:Y:S02]  /*be70*/  ISETP.GT.AND P0, PT, R0, 0x29, !P0 ;  /* 0x000000290000780c */ /* 0x000fe40004704270 */
[----:B------:R-:W-:Y:S02]  /*be80*/  FMNMX.FTZ R3, R230, R3, !PT ;  /* 0x00000003e6037209 */ /* 0x000fe40007810000 */
[----:B------:R-:W-:Y:S02]  /*be90*/  FMNMX.FTZ R72, R84, R72, !PT ;  /* 0x0000004854487209 */ /* 0x000fe40007810000 */
[----:B------:R-:W-:Y:S02]  /*bea0*/  ISETP.LT.OR P0, PT, R2, 0x2a, P0 ;  /* 0x0000002a0200780c */ /* 0x000fe40000701670 */
[----:B------:R-:W-:Y:S01]  /*beb0*/  FMNMX.FTZ R3, R242, R3, !PT ;  /* 0x00000003f2037209 */ /* 0x000fe20007810000 */
[----:B------:R-:W-:Y:S01]  /*bec0*/  SHFL.BFLY PT, R5, R72, 0x2, 0x1f ;  /* 0x0c401f0048057f89 */ /* 0x000fe200000e0000 */
        /* <DEDUP_REMOVED lines=8> */
[----:B------:R-:W-:Y:S01]  /*bf50*/  ISETP.NE.AND P0, PT, R14, RZ, PT ;  /* 0x000000ff0e00720c */ /* 0x000fe20003f05270 */
[----:B------:R-:W1:Y:S01]  /*bf60*/  SHFL.BFLY PT, R6, R3, 0x2, 0x1f ;  /* 0x0c401f0003067f89 */ /* 0x000e6200000e0000 */
[----:B------:R-:W-:Y:S02]  /*bf70*/  ISETP.NE.AND P1, PT, R12, RZ, PT ;  /* 0x000000ff0c00720c */ /* 0x000fe40003f25270 */
[C---:B------:R-:W-:Y:S02]  /*bf80*/  ISETP.GT.AND P0, PT, R0.reuse, 0x31, !P0 ;  /* 0x000000310000780c */ /* 0x040fe40004704270 */
[----:B------:R-:W-:Y:S02]  /*bf90*/  ISETP.GT.AND P5, PT, R0, 0x58, !P5 ;  /* 0x000000580000780c */ /* 0x000fe40006fa4270 */
[----:B------:R-:W-:Y:S04]  /*bfa0*/  ISETP.LT.OR P0, PT, R2, 0x32, P0 ;  /* 0x000000320200780c */ /* 0x000fe80000701670 */
[----:B------:R-:W-:Y:S02]  /*bfb0*/  FSEL R180, R180, -INF , !P0 ;  /* 0xff800000b4b47808 */ /* 0x000fe40004000000 */
[----:B------:R-:W-:Y:S04]  /*bfc0*/  ISETP.NE.AND P0, PT, R13, RZ, PT ;  /* 0x000000ff0d00720c */ /* 0x000fe80003f05270 */
[----:B------:R-:W-:Y:S04]  /*bfd0*/  ISETP.GT.AND P0, PT, R0, 0x38, !P0 ;  /* 0x000000380000780c */ /* 0x000fe80004704270 */
[----:B------:R-:W-:Y:S02]  /*bfe0*/  ISETP.LT.OR P0, PT, R2, 0x39, P0 ;  /* 0x000000390200780c */ /* 0x000fe40000701670 */
[----:B-1----:R-:W-:Y:S02]  /*bff0*/  FMNMX.FTZ R3, R3, R6, !PT ;  /* 0x0000000603037209 */ /* 0x002fe40007810000 */
[----:B------:R-:W-:Y:S02]  /*c000*/  FMNMX.FTZ R72, R72, R5, !PT ;  /* 0x0000000548487209 */ /* 0x000fe40007810000 */
[----:B------:R-:W-:Y:S01]  /*c010*/  FSEL R179, R179, -INF , !P0 ;  /* 0xff800000b3b37808 */ /* 0x000fe20004000000 */
[----:B------:R-:W-:Y:S01]  /*c020*/  SHFL.BFLY PT, R71, R3, 0x1, 0x1f ;  /* 0x0c201f0003477f89 */ /* 0x000fe200000e0000 */
[----:B------:R-:W-:Y:S02]  /*c030*/  ISETP.GT.AND P0, PT, R0, 0x39, !P1 ;  /* 0x000000390000780c */ /* 0x000fe40004f04270 */
[----:B------:R-:W-:Y:S02]  /*c040*/  FMNMX.FTZ R5, R8, R103, !PT ;  /* 0x0000006708057209 */ /* 0x000fe40007810000 */
[----:B------:R-:W-:Y:S02]  /*c050*/  ISETP.LT.OR P0, PT, R2, 0x3a, P0 ;  /* 0x0000003a0200780c */ /* 0x000fe40000701670 */
[----:B------:R-:W-:Y:S01]  /*c060*/  FMNMX.FTZ R5, R10, R5, !PT ;  /* 0x000000050a057209 */ /* 0x000fe20007810000 */
[----:B------:R-:W1:Y:S01]  /*c070*/  SHFL.BFLY PT, R7, R72, 0x1, 0x1f ;  /* 0x0c201f0048077f89 */ /* 0x000e6200000e0000 */
[----:B------:R-:W-:Y:S02]  /*c080*/  FSEL R178, R178, -INF , !P0 ;  /* 0xff800000b2b27808 */ /* 0x000fe40004000000 */
[----:B------:R-:W-:Y:S02]  /*c090*/  ISETP.GT.AND P0, PT, R0, 0x40, !P4 ;  /* 0x000000400000780c */ /* 0x000fe40006704270 */
[----:B------:R-:W-:Y:S02]  /*c0a0*/  ISETP.NE.AND P4, PT, R4, RZ, PT ;  /* 0x000000ff0400720c */ /* 0x000fe40003f85270 */
        /* <DEDUP_REMOVED lines=8> */
[----:B------:R-:W-:Y:S02]  /*c130*/  FMNMX.FTZ R4, R35, R4, !PT ;  /* 0x0000000423047209 */ /* 0x000fe40007810000 */
[----:B-1----:R-:W-:Y:S02]  /*c140*/  FMNMX.FTZ R72, R72, R7, !PT ;  /* 0x0000000748487209 */ /* 0x002fe40007810000 */
[----:B------:R-:W-:Y:S02]  /*c150*/  ISETP.GT.AND P0, PT, R0, 0x48, !P2 ;  /* 0x000000480000780c */ /* 0x000fe40005704270 */
[C---:B------:R-:W-:Y:S01]  /*c160*/  FSETP.NEU.FTZ.AND P2, PT, R72.reuse, -INF , PT ;  /* 0xff8000004800780b */ /* 0x040fe20003f5d000 */
[----:B------:R-:W-:Y:S01]  /*c170*/  FMUL.FTZ R74, R72, c[0x0][0x2d0] ;  /* 0x0000b400484a7a20 */ /* 0x000fe20000410000 */
[----:B------:R-:W-:Y:S02]  /*c180*/  FMNMX.FTZ R4, R46, R4, !PT ;  /* 0x000000042e047209 */ /* 0x000fe40007810000 */
[----:B------:R-:W-:Y:S02]  /*c190*/  FMNMX.FTZ R71, R3, R71, !PT ;  /* 0x0000004703477209 */ /* 0x000fe40007810000 */
[----:B------:R-:W-:Y:S02]  /*c1a0*/  FSEL R74, R74, RZ, P2 ;  /* 0x000000ff4a4a7208 */ /* 0x000fe40001000000 */
[----:B------:R-:W-:Y:S01]  /*c1b0*/  FMNMX.FTZ R4, R48, R4, !PT ;  /* 0x0000000430047209 */ /* 0x000fe20007810000 */
[----:B------:R-:W-:Y:S01]  /*c1c0*/  FMUL.FTZ R75, R71, c[0x0][0x2d0] ;  /* 0x0000b400474b7a20 */ /* 0x000fe20000410000 */
[----:B------:R-:W-:Y:S01]  /*c1d0*/  FMNMX.FTZ R5, R25, R5, !PT ;  /* 0x0000000519057209 */ /* 0x000fe20007810000 */
[--C-:B------:R-:W-:Y:S01]  /*c1e0*/  FFMA.FTZ R3, R36, c[0x0][0x2d0], -R74.reuse ;  /* 0x0000b40024037a23 */ /* 0x100fe2000001084a */
[----:B------:R-:W-:Y:S01]  /*c1f0*/  FMNMX.FTZ R4, R50, R4, !PT ;  /* 0x0000000432047209 */ /* 0x000fe20007810000 */
[--C-:B------:R-:W-:Y:S01]  /*c200*/  FFMA.FTZ R16, R45, c[0x0][0x2d0], -R74.reuse ;  /* 0x0000b4002d107a23 */ /* 0x100fe2000001084a */
[----:B------:R-:W-:Y:S01]  /*c210*/  ISETP.LT.OR P0, PT, R2, 0x49, P0 ;  /* 0x000000490200780c */ /* 0x000fe20000701670 */
[----:B------:R1:W-:Y:S01]  /*c220*/  MUFU.EX2 R93, R3 ;  /* 0x00000003005d7308 */ /* 0x0003e20000000800 */
        /* <DEDUP_REMOVED lines=11> */
[--C-:B------:R-:W-:Y:S01]  /*c2e0*/  FFMA.FTZ R5, R30, c[0x0][0x2d0], -R74.reuse ;  /* 0x0000b4001e057a23 */ /* 0x100fe2000001084a */
[----:B------:R-:W-:Y:S01]  /*c2f0*/  FMNMX.FTZ R4, R184, R4, !PT ;  /* 0x00000004b8047209 */ /* 0x000fe20007810000 */
[--C-:B-1----:R-:W-:Y:S01]  /*c300*/  FFMA.FTZ R3, R38, c[0x0][0x2d0], -R74.reuse ;  /* 0x0000b40026037a23 */ /* 0x102fe2000001084a */
[----:B------:R-:W-:Y:S01]  /*c310*/  FSEL R192, R186, -INF , !P0 ;  /* 0xff800000bac07808 */ /* 0x000fe20004000000 */
[----:B------:R1:W-:Y:S01]  /*c320*/  MUFU.EX2 R245, R5 ;  /* 0x0000000500f57308 */ /* 0x0003e20000000800 */
[----:B------:R-:W-:Y:S02]  /*c330*/  FMNMX.FTZ R4, R188, R4, !PT ;  /* 0x00000004bc047209 */ /* 0x000fe40007810000 */
[----:B------:R-:W-:Y:S02]  /*c340*/  ISETP.GT.AND P4, PT, R0, 0x59, !P4 ;  /* 0x000000590000780c */ /* 0x000fe40006784270 */
[----:B------:R-:W-:Y:S02]  /*c350*/  FMNMX.FTZ R4, R189, R4, !PT ;  /* 0x00000004bd047209 */ /* 0x000fe40007810000 */
[----:B------:R-:W-:Y:S02]  /*c360*/  ISETP.NE.AND P1, PT, R11, RZ, PT ;  /* 0x000000ff0b00720c */ /* 0x000fe40003f25270 */
[----:B------:R-:W-:Y:S01]  /*c370*/  FMNMX.FTZ R4, R190, R4, !PT ;  /* 0x00000004be047209 */ /* 0x000fe20007810000 */
[----:B------:R2:W3:Y:S01]  /*c380*/  MUFU.EX2 R86, R3 ;  /* 0x0000000300567308 */ /* 0x0004e20000000800 */
[----:B------:R-:W-:Y:S02]  /*c390*/  ISETP.GT.AND P0, PT, R0, 0x49, !P1 ;  /* 0x000000490000780c */ /* 0x000fe40004f04270 */
[----:B------:R-:W-:Y:S02]  /*c3a0*/  FMNMX.FTZ R4, R202, R4, !PT ;  /* 0x00000004ca047209 */ /* 0x000fe40007810000 */
[----:B------:R-:W-:Y:S02]  /*c3b0*/  FSETP.NEU.FTZ.AND P1, PT, R71, -INF , PT ;  /* 0xff8000004700780b */ /* 0x000fe40003f3d000 */
[----:B------:R-:W-:Y:S02]  /*c3c0*/  FMNMX.FTZ R4, R206, R4, !PT ;  /* 0x00000004ce047209 */ /* 0x000fe40007810000 */
[----:B------:R-:W-:Y:S02]  /*c3d0*/  FMNMX.FTZ R6, R168, R6, !PT ;  /* 0x00000006a8067209 */ /* 0x000fe40007810000 */
[----:B------:R-:W-:Y:S02]  /*c3e0*/  FSEL R75, R75, RZ, P1 ;  /* 0x000000ff4b4b7208 */ /* 0x000fe40000800000 */
[----:B------:R-:W-:Y:S02]  /*c3f0*/  FMNMX.FTZ R4, R207, R4, !PT ;  /* 0x00000004cf047209 */ /* 0x000fe40007810000 */
[----:B-1----:R-:W-:Y:S01]  /*c400*/  FMNMX.FTZ R5, R169, R6, !PT ;  /* 0x00000006a9057209 */ /* 0x002fe20007810000 */
[----:B------:R-:W-:Y:S01]  /*c410*/  FFMA.FTZ R6, R32, c[0x0][0x2d0], -R74 ;  /* 0x0000b40020067a23 */ /* 0x000fe2000001084a */
[----:B------:R-:W-:Y:S01]  /*c420*/  FMNMX.FTZ R4, R226, R4, !PT ;  /* 0x00000004e2047209 */ /* 0x000fe20007810000 */
[--C-:B------:R-:W-:Y:S01]  /*c430*/  FFMA.FTZ R12, R43, c[0x0][0x2d0], -R75.reuse ;  /* 0x0000b4002b0c7a23 */ /* 0x100fe2000001084b */
[----:B------:R-:W-:Y:S01]  /*c440*/  FMNMX.FTZ R5, R170, R5, !PT ;  /* 0x00000005aa057209 */ /* 0x000fe20007810000 */
[----:B------:R-:W1:Y:S01]  /*c450*/  MUFU.EX2 R61, R6 ;  /* 0x00000006003d7308 */ /* 0x000e620000000800 */
[----:B------:R-:W-:Y:S02]  /*c460*/  FMNMX.FTZ R4, R237, R4, !PT ;  /* 0x00000004ed047209 */ /* 0x000fe40007810000 */
[----:B------:R-:W-:Y:S01]  /*c470*/  FMNMX.FTZ R5, R181, R5, !PT ;  /* 0x00000005b5057209 */ /* 0x000fe20007810000 */
[--C-:B--2---:R-:W-:Y:S01]  /*c480*/  FFMA.FTZ R3, R31, c[0x0][0x2d0], -R75.reuse ;  /* 0x0000b4001f037a23 */ /* 0x104fe2000001084b */
[----:B------:R-:W-:Y:S02]  /*c490*/  ISETP.LT.OR P0, PT, R2, 0x4a, P0 ;  /* 0x0000004a0200780c */ /* 0x000fe40000701670 */
[----:B------:R-:W-:Y:S02]  /*c4a0*/  FMNMX.FTZ R5, R180, R5, !PT ;  /* 0x00000005b4057209 */ /* 0x000fe40007810000 */
[----:B------:R-:W-:Y:S01]  /*c4b0*/  FSEL R186, R79, -INF , !P0 ;  /* 0xff8000004fba7808 */ /* 0x000fe20004000000 */
[----:B------:R2:W-:Y:S01]  /*c4c0*/  MUFU.EX2 R249, R3 ;  /* 0x0000000300f97308 */ /* 0x0005e20000000800 */
[----:B------:R-:W-:Y:S02]  /*c4d0*/  FMNMX.FTZ R4, R238, R4, !PT ;  /* 0x00000004ee047209 */ /* 0x000fe40007810000 */
[----:B------:R-:W-:Y:S02]  /*c4e0*/  FMNMX.FTZ R5, R179, R5, !PT ;  /* 0x00000005b3057209 */ /* 0x000fe40007810000 */
[----:B------:R-:W-:Y:S02]  /*c4f0*/  FMNMX.FTZ R4, R239, R4, !PT ;  /* 0x00000004ef047209 */ /* 0x000fe40007810000 */
[----:B------:R-:W-:Y:S02]  /*c500*/  FMNMX.FTZ R5, R178, R5, !PT ;  /* 0x00000005b2057209 */ /* 0x000fe40007810000 */
[----:B------:R-:W-:Y:S02]  /*c510*/  FMNMX.FTZ R4, R240, R4, !PT ;  /* 0x00000004f0047209 */ /* 0x000fe40007810000 */
[----:B------:R-:W-:Y:S02]  /*c520*/  FMNMX.FTZ R5, R199, R5, !PT ;  /* 0x00000005c7057209 */ /* 0x000fe40007810000 */
[----:B------:R-:W-:Y:S01]  /*c530*/  ISETP.NE.AND P3, PT, R9, RZ, PT ;  /* 0x000000ff0900720c */ /* 0x000fe20003f65270 */
[----:B------:R-:W4:Y:S01]  /*c540*/  SHFL.BFLY PT, R7, R4, 0x2, 0x1f ;  /* 0x0c401f0004077f89 */ /* 0x000f2200000e0000 */
[----:B------:R-:W-:Y:S02]  /*c550*/  FMNMX.FTZ R5, R201, R5, !PT ;  /* 0x00000005c9057209 */ /* 0x000fe40007810000 */
[----:B------:R-:W-:Y:S01]  /*c560*/  ISETP.NE.AND P0, PT, R28, RZ, PT ;  /* 0x000000ff1c00720c */ /* 0x000fe20003f05270 */
[--C-:B------:R-:W-:Y:S01]  /*c570*/  FFMA.FTZ R28, R49, c[0x0][0x2d0], -R75.reuse ;  /* 0x0000b400311c7a23 */ /* 0x100fe2000001084b */
[C---:B------:R-:W-:Y:S02]  /*c580*/  ISETP.GT.AND P3, PT, R0.reuse, 0x50, !P3 ;  /* 0x000000500000780c */ /* 0x040fe40005f64270 */
[----:B------:R-:W-:Y:S02]  /*c590*/  ISETP.GT.AND P0, PT, R0, 0x51, !P0 ;  /* 0x000000510000780c */ /* 0x000fe40004704270 */
[----:B------:R-:W-:Y:S02]  /*c5a0*/  ISETP.LT.OR P3, PT, R2, 0x51, P3 ;  /* 0x000000510200780c */ /* 0x000fe40001f61670 */
[----:B--2---:R-:W-:Y:S02]  /*c5b0*/  FMNMX.FTZ R3, R192, R5, !PT ;  /* 0x00000005c0037209 */ /* 0x004fe40007810000 */
[----:B------:R-:W-:Y:S02]  /*c5c0*/  ISETP.LT.OR P0, PT, R2, 0x52, P0 ;  /* 0x000000520200780c */ /* 0x000fe40000701670 */
[----:B------:R-:W-:Y:S01]  /*c5d0*/  FMNMX.FTZ R0, R186, R3, !PT ;  /* 0x00000003ba007209 */ /* 0x000fe20007810000 */
[--C-:B------:R-:W-:Y:S01]  /*c5e0*/  FFMA.FTZ R3, R34, c[0x0][0x2d0], -R75.reuse ;  /* 0x0000b40022037a23 */ /* 0x100fe2000001084b */
[----:B------:R-:W-:Y:S02]  /*c5f0*/  FSEL R196, R91, -INF , !P0 ;  /* 0xff8000005bc47808 */ /* 0x000fe40004000000 */
[----:B------:R-:W-:Y:S01]  /*c600*/  ISETP.LT.OR P0, PT, R2, 0x5a, P4 ;  /* 0x0000005a0200780c */ /* 0x000fe20002701670 */
[----:B------:R2:W5:Y:S01]  /*c610*/  MUFU.EX2 R60, R3 ;  /* 0x00000003003c7308 */ /* 0x0005620000000800 */
[----:B------:R-:W-:Y:S02]  /*c620*/  FSEL R194, R78, -INF , !P3 ;  /* 0xff8000004ec27808 */ /* 0x000fe40005800000 */
[----:B------:R-:W-:Y:S02]  /*c630*/  FSEL R73, R59, -INF , !P0 ;  /* 0xff8000003b497808 */ /* 0x000fe40004000000 */
[----:B----4-:R-:W-:Y:S02]  /*c640*/  FMNMX.FTZ R4, R4, R7, !PT ;  /* 0x0000000704047209 */ /* 0x010fe40007810000 */
[----:B------:R-:W-:Y:S01]  /*c650*/  ISETP.LT.OR P3, PT, R2, 0x59, P5 ;  /* 0x000000590200780c */ /* 0x000fe20002f61670 */
[--C-:B------:R-:W-:Y:S01]  /*c660*/  FFMA.FTZ R2, R37, c[0x0][0x2d0], -R75.reuse ;  /* 0x0000b40025027a23 */ /* 0x100fe2000001084b */
[----:B---3--:R-:W-:Y:S01]  /*c670*/  F2FP.PACK_AB R78, R86, R93 ;  /* 0x0000005d564e723e */ /* 0x008fe200000000ff */
[----:B------:R-:W3:Y:S01]  /*c680*/  SHFL.BFLY PT, R70, R4, 0x1, 0x1f ;  /* 0x0c201f0004467f89 */ /* 0x000ee200000e0000 */
[----:B------:R-:W-:Y:S01]  /*c690*/  FSEL R197, R63, -INF , !P3 ;  /* 0xff8000003fc57808 */ /* 0x000fe20005800000 */
[----:B------:R4:W-:Y:S01]  /*c6a0*/  MUFU.EX2 R92, R2 ;  /* 0x00000002005c7308 */ /* 0x0009e20000000800 */
[----:B------:R-:W-:Y:S02]  /*c6b0*/  FMNMX.FTZ R0, R194, R0, !PT ;  /* 0x00000000c2007209 */ /* 0x000fe40007810000 */
[----:B-1----:R-:W-:Y:S02]  /*c6c0*/  F2FP.PACK_AB R76, R61, R245 ;  /* 0x000000f53d4c723e */ /* 0x002fe400000000ff */
[----:B------:R-:W-:Y:S04]  /*c6d0*/  FMNMX.FTZ R0, R196, R0, !PT ;  /* 0x00000000c4007209 */ /* 0x000fe80007810000 */
[----:B------:R-:W-:Y:S01]  /*c6e0*/  FMNMX.FTZ R0, R197, R0, !PT ;  /* 0x00000000c5007209 */ /* 0x000fe20007810000 */
[----:B------:R-:W-:Y:S01]  /*c6f0*/  MUFU.EX2 R63, R28 ;  /* 0x0000001c003f7308 */ /* 0x000fe20000000800 */
[----:B--2---:R-:W-:Y:S02]  /*c700*/  FFMA.FTZ R3, R39, c[0x0][0x2d0], -R75 ;  /* 0x0000b40027037a23 */ /* 0x004fe4000001084b */
[----:B------:R-:W-:Y:S01]  /*c710*/  FMNMX.FTZ R0, R73, R0, !PT ;  /* 0x0000000049007209 */ /* 0x000fe20007810000 */
[----:B------:R-:W-:Y:S01]  /*c720*/  LDSM.16.MT88.4 R36, [R212+0x100] ;  /* 0x00010000d424783b */ /* 0x000fe20000004200 */
[----:B-----5:R-:W-:Y:S05]  /*c730*/  F2FP.PACK_AB R77, R60, R249 ;  /* 0x000000f93c4d723e */ /* 0x020fea00000000ff */
[----:B------:R1:W2:Y:S01]  /*c740*/  MUFU.EX2 R85, R3 ;  /* 0x0000000300557308 */ /* 0x0002a20000000800 */
[----:B---3--:R-:W-:Y:S01]  /*c750*/  FMNMX.FTZ R70, R4, R70, !PT ;  /* 0x0000004604467209 */ /* 0x008fe20007810000 */
[----:B----4-:R-:W3:Y:S03]  /*c760*/  SHFL.BFLY PT, R2, R0, 0x2, 0x1f ;  /* 0x0c401f0000027f89 */ /* 0x010ee600000e0000 */
[C---:B------:R-:W-:Y:S01]  /*c770*/  FSETP.NEU.FTZ.AND P0, PT, R70.reuse, -INF , PT ;  /* 0xff8000004600780b */ /* 0x040fe20003f1d000 */
[----:B------:R-:W-:Y:S05]  /*c780*/  FMUL.FTZ R96, R70, c[0x0][0x2d0] ;  /* 0x0000b40046607a20 */ /* 0x000fea0000410000 */
[----:B------:R-:W-:Y:S05]  /*c790*/  FSEL R96, R96, RZ, P0 ;  /* 0x000000ff60607208 */ /* 0x000fea0000000000 */
[--C-:B------:R-:W-:Y:S02]  /*c7a0*/  FFMA.FTZ R4, R35, c[0x0][0x2d0], -R96.reuse ;  /* 0x0000b40023047a23 */ /* 0x100fe40000010860 */
[--C-:B------:R-:W-:Y:S02]  /*c7b0*/  FFMA.FTZ R32, R46, c[0x0][0x2d0], -R96.reuse ;  /* 0x0000b4002e207a23 */ /* 0x100fe40000010860 */
[----:B------:R-:W-:Y:S01]  /*c7c0*/  MUFU.EX2 R52, R4 ;  /* 0x0000000400347308 */ /* 0x000fe20000000800 */
[--C-:B-1----:R-:W-:Y:S01]  /*c7d0*/  FFMA.FTZ R3, R27, c[0x0][0x2d0], -R96.reuse ;  /* 0x0000b4001b037a23 */ /* 0x102fe20000010860 */
[----:B--2---:R-:W-:Y:S08]  /*c7e0*/  F2FP.PACK_AB R79, R85, R92 ;  /* 0x0000005c554f723e */ /* 0x004ff000000000ff */
[----:B------:R1:W-:Y:S02]  /*c7f0*/  MUFU.EX2 R251, R3 ;  /* 0x0000000300fb7308 */ /* 0x0003e40000000800 */
[--C-:B-1----:R-:W-:Y:S08]  /*c800*/  FFMA.FTZ R3, R29, c[0x0][0x2d0], -R96.reuse ;  /* 0x0000b4001d037a23 */ /* 0x102ff00000010860 */
[----:B------:R1:W2:Y:S02]  /*c810*/  MUFU.EX2 R246, R3 ;  /* 0x0000000300f67308 */ /* 0x0002a40000000800 */
[----:B-1----:R-:W-:Y:S01]  /*c820*/  FFMA.FTZ R3, R33, c[0x0][0x2d0], -R96 ;  /* 0x0000b40021037a23 */ /* 0x002fe20000010860 */
[----:B--2---:R-:W-:Y:S07]  /*c830*/  F2FP.PACK_AB R64, R246, R251 ;  /* 0x000000fbf640723e */ /* 0x004fee00000000ff */
[----:B------:R-:W-:Y:S10]  /*c840*/  MUFU.EX2 R33, R16 ;  /* 0x0000001000217308 */ /* 0x000ff40000000800 */
[----:B------:R3:W-:Y:S02]  /*c850*/  MUFU.EX2 R89, R3 ;  /* 0x0000000300597308 */ /* 0x0007e40000000800 */
[----:B---3--:R-:W-:Y:S01]  /*c860*/  FMNMX.FTZ R3, R0, R2, !PT ;  /* 0x0000000200037209 */ /* 0x008fe20007810000 */
[----:B------:R-:W-:Y:S01]  /*c870*/  FFMA.FTZ R2, R40, c[0x0][0x2d0], -R74 ;  /* 0x0000b40028027a23 */ /* 0x000fe2000001084a */
[----:B------:R-:W-:Y:S01]  /*c880*/  FSEL R0, R72, RZ, P2 ;  /* 0x000000ff48007208 */ /* 0x000fe20001000000 */
[----:B------:R-:W-:Y:S05]  /*c890*/  FFMA.FTZ R40, R50, c[0x0][0x2d0], -R96 ;  /* 0x0000b40032287a23 */ /* 0x000fea0000010860 */
[----:B------:R1:W-:Y:S01]  /*c8a0*/  MUFU.EX2 R80, R2 ;  /* 0x0000000200507308 */ /* 0x0003e20000000800 */
[----:B------:R-:W2:Y:S01]  /*c8b0*/  SHFL.BFLY PT, R4, R3, 0x1, 0x1f ;  /* 0x0c201f0003047f89 */ /* 0x000ea200000e0000 */
[----:B------:R-:W-:Y:S04]  /*c8c0*/  FADD.FTZ R0, -R0, R100 ;  /* 0x0000006400007221 */ /* 0x000fe80000010100 */
[----:B------:R-:W-:Y:S04]  /*c8d0*/  FMUL.FTZ R0, R0, c[0x0][0x2d0] ;  /* 0x0000b40000007a20 */ /* 0x000fe80000410000 */
[----:B------:R3:W4:Y:S01]  /*c8e0*/  MUFU.EX2 R69, R0 ;  /* 0x0000000000457308 */ /* 0x0007220000000800 */
[----:B-1----:R-:W-:Y:S02]  /*c8f0*/  FSEL R2, R71, RZ, P1 ;  /* 0x000000ff47027208 */ /* 0x002fe40000800000 */
[----:B--2---:R-:W-:Y:S03]  /*c900*/  FMNMX.FTZ R3, R3, R4, !PT ;  /* 0x0000000403037209 */ /* 0x004fe60007810000 */
[----:B------:R-:W-:Y:S02]  /*c910*/  FADD.FTZ R2, -R2, R101 ;  /* 0x0000006502027221 */ /* 0x000fe40000010100 */
[----:B------:R-:W-:Y:S02]  /*c920*/  FMUL.FTZ R97, R3, c[0x0][0x2d0] ;  /* 0x0000b40003617a20 */ /* 0x000fe40000410000 */
[----:B------:R-:W-:Y:S01]  /*c930*/  FMUL.FTZ R2, R2, c[0x0][0x2d0] ;  /* 0x0000b40002027a20 */ /* 0x000fe20000410000 */
[----:B---3--:R-:W-:Y:S01]  /*c940*/  FSEL R0, R70, RZ, P0 ;  /* 0x000000ff46007208 */ /* 0x008fe20000000000 */
[----:B----4-:R-:W-:Y:S01]  /*c950*/  FMUL.FTZ R16, R69, R116 ;  /* 0x0000007445107220 */ /* 0x010fe20000410000 */
[----:B------:R-:W-:Y:S01]  /*c960*/  FSETP.NEU.FTZ.AND P0, PT, R3, -INF , PT ;  /* 0xff8000000300780b */ /* 0x000fe20003f1d000 */
[----:B------:R-:W1:Y:S01]  /*c970*/  MUFU.EX2 R68, R2 ;  /* 0x0000000200447308 */ /* 0x000e620000000800 */
[----:B------:R-:W-:Y:S02]  /*c980*/  FMUL.FTZ R5, R69, R105 ;  /* 0x0000006945057220 */ /* 0x000fe40000410000 */
[----:B------:R-:W-:Y:S01]  /*c990*/  FADD.FTZ R0, -R0, R102 ;  /* 0x0000006600007221 */ /* 0x000fe20000010100 */
[----:B------:R-:W-:Y:S01]  /*c9a0*/  FSEL R97, R97, RZ, P0 ;  /* 0x000000ff61617208 */ /* 0x000fe20000000000 */
[----:B------:R-:W-:Y:S01]  /*c9b0*/  FMUL.FTZ R17, R69, R117 ;  /* 0x0000007545117220 */ /* 0x000fe20000410000 */
[----:B------:R-:W-:Y:S01]  /*c9c0*/  MOV R117, R249 ;  /* 0x000000f900757202 */ /* 0x000fe20000000f00 */
[----:B------:R-:W-:Y:S02]  /*c9d0*/  FMUL.FTZ R0, R0, c[0x0][0x2d0] ;  /* 0x0000b40000007a20 */ /* 0x000fe40000410000 */
[----:B------:R-:W-:Y:S02]  /*c9e0*/  IMAD.MOV.U32 R116, RZ, RZ, R245 ;  /* 0x000000ffff747224 */ /* 0x000fe400078e00f5 */
[----:B------:R2:W3:Y:S01]  /*c9f0*/  MUFU.EX2 R2, R0 ;  /* 0x0000000000027308 */ /* 0x0004e20000000800 */
[--C-:B------:R-:W-:Y:S02]  /*ca00*/  FFMA.FTZ R4, R25, c[0x0][0x2d0], -R97.reuse ;  /* 0x0000b40019047a23 */ /* 0x100fe40000010861 */
[--C-:B------:R-:W-:Y:S02]  /*ca10*/  FFMA.FTZ R58, R58, c[0x0][0x2d0], -R97.reuse ;  /* 0x0000b4003a3a7a23 */ /* 0x100fe40000010861 */
[--C-:B------:R-:W-:Y:S05]  /*ca20*/  FFMA.FTZ R62, R62, c[0x0][0x2d0], -R97.reuse ;  /* 0x0000b4003e3e7a23 */ /* 0x100fea0000010861 */
[----:B------:R4:W-:Y:S01]  /*ca30*/  MUFU.EX2 R54, R4 ;  /* 0x0000000400367308 */ /* 0x0009e20000000800 */
[C---:B-1----:R-:W-:Y:S02]  /*ca40*/  FMUL.FTZ R6, R68.reuse, R106 ;  /* 0x0000006a44067220 */ /* 0x042fe40000410000 */
[C---:B------:R-:W-:Y:S01]  /*ca50*/  FMUL.FTZ R7, R68.reuse, R107 ;  /* 0x0000006b44077220 */ /* 0x040fe20000410000 */
[----:B------:R-:W-:Y:S01]  /*ca60*/  MOV R107, R52 ;  /* 0x00000034006b7202 */ /* 0x000fe20000000f00 */
[C---:B------:R-:W-:Y:S02]  /*ca70*/  FMUL.FTZ R18, R68.reuse, R118 ;  /* 0x0000007644127220 */ /* 0x040fe40000410000 */
[C---:B------:R-:W-:Y:S01]  /*ca80*/  FMUL.FTZ R19, R68.reuse, R119 ;  /* 0x0000007744137220 */ /* 0x040fe20000410000 */
[----:B------:R-:W-:Y:S01]  /*ca90*/  F2FP.PACK_AB R66, R107, R89 ;  /* 0x000000596b42723e */ /* 0x000fe200000000ff */
[C---:B------:R-:W-:Y:S01]  /*caa0*/  FMUL.FTZ R34, R68.reuse, R134 ;  /* 0x0000008644227220 */ /* 0x040fe20000410000 */
[----:B------:R-:W-:Y:S01]  /*cab0*/  MOV R119, R246 ;  /* 0x000000f600777202 */ /* 0x000fe20000000f00 */
[----:B------:R-:W-:Y:S02]  /*cac0*/  FMUL.FTZ R35, R68, R135 ;  /* 0x0000008744237220 */ /* 0x000fe40000410000 */
[----:B--2---:R-:W-:Y:S02]  /*cad0*/  FFMA.FTZ R0, R8, c[0x0][0x2d0], -R97 ;  /* 0x0000b40008007a23 */ /* 0x004fe40000010861 */
[----:B------:R-:W-:Y:S02]  /*cae0*/  IMAD.MOV.U32 R118, RZ, RZ, R251 ;  /* 0x000000ffff767224 */ /* 0x000fe400078e00fb */
[----:B------:R1:W-:Y:S01]  /*caf0*/  MUFU.EX2 R200, R0 ;  /* 0x0000000000c87308 */ /* 0x0003e20000000800 */
[----:B------:R-:W-:Y:S02]  /*cb00*/  FFMA.FTZ R8, R41, c[0x0][0x2d0], -R75 ;  /* 0x0000b40029087a23 */ /* 0x000fe4000001084b */
[----:B---3--:R-:W-:Y:S02]  /*cb10*/  FMUL.FTZ R13, R2, R113 ;  /* 0x00000071020d7220 */ /* 0x008fe40000410000 */
[----:B----4-:R-:W-:Y:S02]  /*cb20*/  FFMA.FTZ R4, R24, c[0x0][0x2d0], -R97 ;  /* 0x0000b40018047a23 */ /* 0x010fe40000010861 */
[----:B------:R-:W-:Y:S02]  /*cb30*/  IMAD.MOV.U32 R113, RZ, RZ, R89 ;  /* 0x000000ffff717224 */ /* 0x000fe400078e0059 */
[----:B------:R-:W-:Y:S01]  /*cb40*/  FMUL.FTZ R45, R2, R145 ;  /* 0x00000091022d7220 */ /* 0x000fe20000410000 */
[----:B------:R2:W-:Y:S01]  /*cb50*/  MUFU.EX2 R87, R4 ;  /* 0x0000000400577308 */ /* 0x0005e20000000800 */
[----:B------:R-:W-:Y:S02]  /*cb60*/  FMUL.FTZ R50, R68, R150 ;  /* 0x0000009644327220 */ /* 0x000fe40000410000 */
[C---:B------:R-:W-:Y:S02]  /*cb70*/  FMUL.FTZ R9, R2.reuse, R109 ;  /* 0x0000006d02097220 */ /* 0x040fe40000410000 */
[C---:B------:R-:W-:Y:S02]  /*cb80*/  FMUL.FTZ R25, R2.reuse, R125 ;  /* 0x0000007d02197220 */ /* 0x040fe40000410000 */
[C---:B------:R-:W-:Y:S02]  /*cb90*/  FMUL.FTZ R28, R2.reuse, R128 ;  /* 0x00000080021c7220 */ /* 0x040fe40000410000 */
[----:B------:R-:W-:Y:S01]  /*cba0*/  FMUL.FTZ R29, R2, R129 ;  /* 0x00000081021d7220 */ /* 0x000fe20000410000 */
[----:B------:R3:W4:Y:S01]  /*cbb0*/  MUFU.EX2 R31, R8 ;  /* 0x00000008001f7308 */ /* 0x0007220000000800 */
[----:B------:R-:W-:Y:S02]  /*cbc0*/  FFMA.FTZ R24, R44, c[0x0][0x2d0], -R75 ;  /* 0x0000b4002c187a23 */ /* 0x000fe4000001084b */
[----:B------:R-:W-:Y:S02]  /*cbd0*/  FFMA.FTZ R44, R51, c[0x0][0x2d0], -R96 ;  /* 0x0000b400332c7a23 */ /* 0x000fe40000010860 */
[----:B-1----:R-:W-:Y:S02]  /*cbe0*/  FFMA.FTZ R0, R10, c[0x0][0x2d0], -R97 ;  /* 0x0000b4000a007a23 */ /* 0x002fe40000010861 */
[----:B------:R-:W-:Y:S02]  /*cbf0*/  FMUL.FTZ R51, R68, R151 ;  /* 0x0000009744337220 */ /* 0x000fe40000410000 */
[----:B------:R-:W-:Y:S01]  /*cc00*/  FMUL.FTZ R41, R2, R141 ;  /* 0x0000008d02297220 */ /* 0x000fe20000410000 */
[----:B------:R1:W5:Y:S01]  /*cc10*/  MUFU.EX2 R53, R0 ;  /* 0x0000000000357308 */ /* 0x0003620000000800 */
[----:B--2---:R-:W-:Y:S09]  /*cc20*/  FFMA.FTZ R4, R42, c[0x0][0x2d0], -R74 ;  /* 0x0000b4002a047a23 */ /* 0x004ff2000001084a */
[----:B------:R-:W2:Y:S01]  /*cc30*/  MUFU.EX2 R244, R4 ;  /* 0x0000000400f47308 */ /* 0x000ea20000000800 */
[----:B---3--:R-:W-:Y:S01]  /*cc40*/  FMUL.FTZ R8, R2, R108 ;  /* 0x0000006c02087220 */ /* 0x008fe20000410000 */
[----:B------:R-:W-:Y:S01]  /*cc50*/  MOV R108, R85 ;  /* 0x00000055006c7202 */ /* 0x000fe20000000f00 */
[----:B----4-:R-:W-:Y:S07]  /*cc60*/  IMAD.MOV.U32 R125, RZ, RZ, R31 ;  /* 0x000000ffff7d7224 */ /* 0x010fee00078e001f */
[----:B------:R3:W4:Y:S01]  /*cc70*/  MUFU.EX2 R30, R24 ;  /* 0x00000018001e7308 */ /* 0x0007220000000800 */
[----:B-1----:R-:W-:Y:S01]  /*cc80*/  FSEL R0, R3, RZ, P0 ;  /* 0x000000ff03007208 */ /* 0x002fe20000000000 */
[----:B-----5:R-:W-:Y:S01]  /*cc90*/  IMAD.MOV.U32 R106, RZ, RZ, R53 ;  /* 0x000000ffff6a7224 */ /* 0x020fe200078e0035 */
[C---:B------:R-:W-:Y:S02]  /*cca0*/  ISETP.GT.AND P0, PT, R225.reuse, UR4, PT ;  /* 0x00000004e1007c0c */ /* 0x040fe4000bf04270 */
[----:B------:R-:W-:Y:S01]  /*ccb0*/  IADD3 R225, R225, -0x1, RZ ;  /* 0xffffffffe1e17810 */ /* 0x000fe20007ffe0ff */
[----:B------:R-:W-:Y:S01]  /*ccc0*/  FADD.FTZ R0, -R0, R103 ;  /* 0x0000006700007221 */ /* 0x000fe20000010100 */
[----:B------:R-:W-:Y:S03]  /*ccd0*/  F2FP.PACK_AB R65, R106, R200 ;  /* 0x000000c86a41723e */ /* 0x000fe600000000ff */
[----:B------:R1:W-:Y:S01]  /*cce0*/  MUFU.EX2 R49, R44 ;  /* 0x0000002c00317308 */ /* 0x0003e20000000800 */
[----:B------:R-:W-:Y:S01]  /*ccf0*/  FMUL.FTZ R0, R0, c[0x0][0x2d0] ;  /* 0x0000b40000007a20 */ /* 0x000fe20000410000 */
[----:B--2---:R-:W-:Y:S01]  /*cd00*/  MOV R105, R244 ;  /* 0x000000f400697202 */ /* 0x004fe20000000f00 */
[----:B------:R-:W-:Y:S01]  /*cd10*/  FMUL.FTZ R4, R69, R104 ;  /* 0x0000006845047220 */ /* 0x000fe20000410000 */
[----:B------:R-:W-:Y:S02]  /*cd20*/  MOV R104, R54 ;  /* 0x0000003600687202 */ /* 0x000fe40000000f00 */
[----:B------:R-:W2:Y:S02]  /*cd30*/  LDSM.16.MT88.4 R52, [R210+0x100] ;  /* 0x00010000d234783b */ /* 0x000ea40000004200 */
[----:B------:R-:W-:Y:S02]  /*cd40*/  F2FP.PACK_AB R67, R87, R104 ;  /* 0x000000685743723e */ /* 0x000fe400000000ff */
[----:B------:R-:W5:Y:S01]  /*cd50*/  MUFU.EX2 R0, R0 ;  /* 0x0000000000007308 */ /* 0x000f620000000800 */
[-C--:B------:R-:W-:Y:S05]  /*cd60*/  HMMA.16816.F32 R4, R76, R20.reuse, R4 ;  /* 0x000000144c04723c */ /* 0x080fea0000001804 */
[C---:B---3--:R-:W-:Y:S02]  /*cd70*/  FMUL.FTZ R24, R2.reuse, R124 ;  /* 0x0000007c02187220 */ /* 0x048fe40000410000 */
[----:B----4-:R-:W-:Y:S02]  /*cd80*/  IMAD.MOV.U32 R129, RZ, RZ, R30 ;  /* 0x000000ffff817224 */ /* 0x010fe400078e001e */
[----:B------:R-:W-:Y:S03]  /*cd90*/  MUFU.EX2 R124, R32 ;  /* 0x00000020007c7308 */ /* 0x000fe60000000800 */
[----:B-1----:R-:W-:Y:S07]  /*cda0*/  FMUL.FTZ R44, R2, R144 ;  /* 0x00000090022c7220 */ /* 0x002fee0000410000 */
[----:B------:R-:W-:Y:S01]  /*cdb0*/  MUFU.EX2 R151, R58 ;  /* 0x0000003a00977308 */ /* 0x000fe20000000800 */
[C---:B-----5:R-:W-:Y:S02]  /*cdc0*/  FMUL.FTZ R11, R0.reuse, R111 ;  /* 0x0000006f000b7220 */ /* 0x060fe40000410000 */
[C---:B------:R-:W-:Y:S02]  /*cdd0*/  FMUL.FTZ R10, R0.reuse, R110 ;  /* 0x0000006e000a7220 */ /* 0x040fe40000410000 */
[----:B------:R-:W-:Y:S05]  /*cde0*/  IMAD.MOV.U32 R110, RZ, RZ, R86 ;  /* 0x000000ffff6e7224 */ /* 0x000fea00078e0056 */
[----:B------:R1:W-:Y:S01]  /*cdf0*/  MUFU.EX2 R111, R12 ;  /* 0x0000000c006f7308 */ /* 0x0003e20000000800 */
[C---:B------:R-:W-:Y:S01]  /*ce00*/  FMUL.FTZ R15, R0.reuse, R115 ;  /* 0x00000073000f7220 */ /* 0x040fe20000410000 */
[C---:B------:R-:W-:Y:S04]  /*ce10*/  HMMA.16816.F32 R8, R64.reuse, R20, R8 ;  /* 0x000000144008723c */ /* 0x040fe80000001808 */
[C---:B------:R-:W-:Y:S01]  /*ce20*/  FMUL.FTZ R14, R0.reuse, R114 ;  /* 0x00000072000e7220 */ /* 0x040fe20000410000 */
[----:B------:R-:W-:Y:S01]  /*ce30*/  MOV R114, R92 ;  /* 0x0000005c00727202 */ /* 0x000fe20000000f00 */
[C---:B------:R-:W-:Y:S01]  /*ce40*/  FMUL.FTZ R26, R0.reuse, R126 ;  /* 0x0000007e001a7220 */ /* 0x040fe20000410000 */
[----:B------:R-:W-:Y:S01]  /*ce50*/  MOV R126, R80 ;  /* 0x00000050007e7202 */ /* 0x000fe20000000f00 */
[----:B------:R-:W-:Y:S01]  /*ce60*/  FFMA.FTZ R20, R47, c[0x0][0x2d0], -R74 ;  /* 0x0000b4002f147a23 */ /* 0x000fe2000001084a */
[----:B------:R-:W3:Y:S03]  /*ce70*/  LDSM.16.MT88.4 R80, [R211+0x100] ;  /* 0x00010000d350783b */ /* 0x000ee60000004200 */
[----:B------:R4:W5:Y:S01]  /*ce80*/  MUFU.EX2 R59, R20 ;  /* 0x00000014003b7308 */ /* 0x0009620000000800 */
[C---:B------:R-:W-:Y:S02]  /*ce90*/  FMUL.FTZ R21, R69.reuse, R121 ;  /* 0x0000007945157220 */ /* 0x040fe40000410000 */
[C---:B------:R-:W-:Y:S02]  /*cea0*/  FMUL.FTZ R27, R0.reuse, R127 ;  /* 0x0000007f001b7220 */ /* 0x040fe40000410000 */
[C---:B------:R-:W-:Y:S02]  /*ceb0*/  FMUL.FTZ R31, R0.reuse, R131 ;  /* 0x00000083001f7220 */ /* 0x040fe40000410000 */
[----:B------:R-:W-:Y:S01]  /*cec0*/  FMUL.FTZ R30, R0, R130 ;  /* 0x00000082001e7220 */ /* 0x000fe20000410000 */
[----:B------:R-:W-:Y:S01]  /*ced0*/  MOV R130, R33 ;  /* 0x0000002100827202 */ /* 0x000fe20000000f00 */
[----:B-1----:R-:W-:Y:S01]  /*cee0*/  FMUL.FTZ R12, R2, R112 ;  /* 0x00000070020c7220 */ /* 0x002fe20000410000 */
[----:B------:R1:W-:Y:S01]  /*cef0*/  MUFU.EX2 R127, R40 ;  /* 0x00000028007f7308 */ /* 0x0003e20000000800 */
[C---:B------:R-:W-:Y:S01]  /*cf00*/  FMUL.FTZ R32, R69.reuse, R132 ;  /* 0x0000008445207220 */ /* 0x040fe20000410000 */
[----:B------:R-:W-:Y:S01]  /*cf10*/  MOV R112, R87 ;  /* 0x0000005700707202 */ /* 0x000fe20000000f00 */
[----:B------:R-:W-:Y:S02]  /*cf20*/  FMUL.FTZ R33, R69, R133 ;  /* 0x0000008545217220 */ /* 0x000fe40000410000 */
[----:B------:R-:W-:Y:S01]  /*cf30*/  LDSM.16.MT88.4 R132, [R212+0x2900] ;  /* 0x00290000d484783b */ /* 0x000fe20000004200 */
[-C--:B------:R-:W-:Y:S03]  /*cf40*/  HMMA.16816.F32 R12, R64, R22.reuse, R12 ;  /* 0x00000016400c723c */ /* 0x080fe6000000180c */
[----:B------:R-:W-:Y:S02]  /*cf50*/  IMAD.MOV.U32 R131, RZ, RZ, R84 ;  /* 0x000000ffff837224 */ /* 0x000fe400078e0054 */
[----:B------:R-:W-:Y:S02]  /*cf60*/  FFMA.FTZ R92, R95, c[0x0][0x2d0], -R75 ;  /* 0x0000b4005f5c7a23 */ /* 0x000fe4000001084b */
[----:B------:R-:W2:Y:S01]  /*cf70*/  LDSM.16.MT88.4 R84, [R209+0x900] ;  /* 0x00090000d154783b */ /* 0x000ea20000004200 */
[C---:B------:R-:W-:Y:S04]  /*cf80*/  HMMA.16816.F32 R16, R76.reuse, R22, R16 ;  /* 0x000000164c10723c */ /* 0x040fe80000001810 */
[C---:B----4-:R-:W-:Y:S02]  /*cf90*/  FMUL.FTZ R20, R69.reuse, R120 ;  /* 0x0000007845147220 */ /* 0x050fe40000410000 */
[----:B------:R-:W-:Y:S01]  /*cfa0*/  FMUL.FTZ R42, R0, R142 ;  /* 0x0000008e002a7220 */ /* 0x000fe20000410000 */
[----:B------:R4:W-:Y:S01]  /*cfb0*/  MUFU.EX2 R120, R62 ;  /* 0x0000003e00787308 */ /* 0x0009e20000000800 */
[C---:B------:R-:W-:Y:S01]  /*cfc0*/  FMUL.FTZ R22, R68.reuse, R122 ;  /* 0x0000007a44167220 */ /* 0x040fe20000410000 */
[----:B------:R-:W-:Y:S03]  /*cfd0*/  MOV R122, R60 ;  /* 0x0000003c007a7202 */ /* 0x000fe60000000f00 */
[----:B------:R-:W-:Y:S02]  /*cfe0*/  FMUL.FTZ R23, R68, R123 ;  /* 0x0000007b44177220 */ /* 0x000fe40000410000 */
[----:B-----5:R-:W-:Y:S02]  /*cff0*/  IMAD.MOV.U32 R150, RZ, RZ, R59 ;  /* 0x000000ffff967224 */ /* 0x020fe400078e003b */
[C---:B------:R-:W-:Y:S02]  /*d000*/  FMUL.FTZ R60, R2.reuse, R160 ;  /* 0x000000a0023c7220 */ /* 0x040fe40000410000 */
[----:B------:R-:W5:Y:S01]  /*d010*/  LDL.LU R160, [R1+0x10] ;  /* 0x0000100001a07983 */ /* 0x000f620000300800 */
[-C--:B------:R-:W-:Y:S03]  /*d020*/  HMMA.16816.F32 R20, R76, R36.reuse, R20 ;  /* 0x000000244c14723c */ /* 0x080fe60000001814 */
[----:B------:R-:W-:Y:S02]  /*d030*/  IMAD.MOV.U32 R115, RZ, RZ, R93 ;  /* 0x000000ffff737224 */ /* 0x000fe400078e005d */
[----:B-1----:R-:W-:Y:S02]  /*d040*/  FMUL.FTZ R40, R2, R140 ;  /* 0x0000008c02287220 */ /* 0x002fe40000410000 */
[----:B------:R-:W-:Y:S01]  /*d050*/  FMUL.FTZ R59, R0, R159 ;  /* 0x0000009f003b7220 */ /* 0x000fe20000410000 */
[C---:B------:R-:W-:Y:S04]  /*d060*/  HMMA.16816.F32 R24, R64.reuse, R36, R24 ;  /* 0x000000244018723c */ /* 0x040fe80000001818 */
[----:B------:R-:W-:Y:S02]  /*d070*/  IMAD.MOV.U32 R121, RZ, RZ, R61 ;  /* 0x000000ffff797224 */ /* 0x000fe400078e003d */
[----:B------:R-:W-:Y:S02]  /*d080*/  FMUL.FTZ R61, R2, R161 ;  /* 0x000000a1023d7220 */ /* 0x000fe40000410000 */
[-C--:B------:R-:W-:Y:S04]  /*d090*/  HMMA.16816.F32 R28, R64, R38.reuse, R28 ;  /* 0x00000026401c723c */ /* 0x080fe8000000181c */
[----:B------:R-:W-:Y:S02]  /*d0a0*/  FFMA.FTZ R36, R48, c[0x0][0x2d0], -R96 ;  /* 0x0000b40030247a23 */ /* 0x000fe40000010860 */
[----:B------:R-:W-:Y:S02]  /*d0b0*/  IMAD.MOV.U32 R161, RZ, RZ, R116 ;  /* 0x000000ffffa17224 */ /* 0x000fe400078e0074 */
[C---:B------:R-:W-:Y:S01]  /*d0c0*/  HMMA.16816.F32 R32, R76.reuse, R38, R32 ;  /* 0x000000264c20723c */ /* 0x040fe20000001820 */
[----:B------:R1:W-:Y:S03]  /*d0d0*/  MUFU.EX2 R128, R36 ;  /* 0x0000002400807308 */ /* 0x0003e60000000800 */
[----:B------:R-:W-:Y:S02]  /*d0e0*/  FMUL.FTZ R37, R69, R137 ;  /* 0x0000008945257220 */ /* 0x000fe40000410000 */
[----:B------:R-:W-:Y:S02]  /*d0f0*/  FMUL.FTZ R43, R0, R143 ;  /* 0x0000008f002b7220 */ /* 0x000fe40000410000 */
[C---:B------:R-:W-:Y:S03]  /*d100*/  FMUL.FTZ R38, R68.reuse, R138 ;  /* 0x0000008a44267220 */ /* 0x040fe60000410000 */
[----:B------:R-:W-:Y:S01]  /*d110*/  MUFU.EX2 R138, R92 ;  /* 0x0000005c008a7308 */ /* 0x000fe20000000800 */
[----:B------:R-:W-:Y:S02]  /*d120*/  FMUL.FTZ R39, R68, R139 ;  /* 0x0000008b44277220 */ /* 0x000fe40000410000 */
[--C-:B------:R-:W-:Y:S02]  /*d130*/  FFMA.FTZ R48, R57, c[0x0][0x2d0], -R74.reuse ;  /* 0x0000b40039307a23 */ /* 0x100fe4000001084a */
[C---:B------:R-:W-:Y:S02]  /*d140*/  FMUL.FTZ R46, R0.reuse, R146 ;  /* 0x00000092002e7220 */ /* 0x040fe40000410000 */
[----:B------:R-:W-:Y:S02]  /*d150*/  FMUL.FTZ R47, R0, R147 ;  /* 0x00000093002f7220 */ /* 0x000fe40000410000 */
[----:B------:R-:W-:Y:S01]  /*d160*/  FMUL.FTZ R57, R2, R157 ;  /* 0x0000009d02397220 */ /* 0x000fe20000410000 */
[----:B------:R3:W-:Y:S01]  /*d170*/  MUFU.EX2 R123, R48 ;  /* 0x00000030007b7308 */ /* 0x0007e20000000800 */
[C---:B------:R-:W-:Y:S02]  /*d180*/  FMUL.FTZ R58, R0.reuse, R158 ;  /* 0x0000009e003a7220 */ /* 0x040fe40000410000 */
[----:B----4-:R-:W-:Y:S02]  /*d190*/  FMUL.FTZ R62, R0, R162 ;  /* 0x000000a2003e7220 */ /* 0x010fe40000410000 */
[C---:B-1----:R-:W-:Y:S07]  /*d1a0*/  FMUL.FTZ R36, R69.reuse, R136 ;  /* 0x0000008845247220 */ /* 0x042fee0000410000 */
[-C--:B--2---:R-:W-:Y:S08]  /*d1b0*/  HMMA.16816.F32 R36, R76, R52.reuse, R36 ;  /* 0x000000344c24723c */ /* 0x084ff00000001824 */
[C---:B------:R-:W-:Y:S04]  /*d1c0*/  HMMA.16816.F32 R40, R64.reuse, R52, R40 ;  /* 0x000000344028723c */ /* 0x040fe80000001828 */
[C---:B---3--:R-:W-:Y:S02]  /*d1d0*/  FMUL.FTZ R48, R69.reuse, R148 ;  /* 0x0000009445307220 */ /* 0x048fe40000410000 */
[----:B------:R-:W-:Y:S02]  /*d1e0*/  IMAD.MOV.U32 R148, RZ, RZ, R49 ;  /* 0x000000ffff947224 */ /* 0x000fe400078e0031 */
[-C--:B------:R-:W-:Y:S04]  /*d1f0*/  HMMA.16816.F32 R44, R64, R54.reuse, R44 ;  /* 0x00000036402c723c */ /* 0x080fe8000000182c */
[--C-:B------:R-:W-:Y:S02]  /*d200*/  FFMA.FTZ R52, R56, c[0x0][0x2d0], -R97.reuse ;  /* 0x0000b40038347a23 */ /* 0x100fe40000010861 */
[C---:B------:R-:W-:Y:S01]  /*d210*/  FMUL.FTZ R49, R69.reuse, R149 ;  /* 0x0000009545317220 */ /* 0x040fe20000410000 */
[----:B------:R-:W-:Y:S01]  /*d220*/  MOV R149, R63 ;  /* 0x0000003f00957202 */ /* 0x000fe20000000f00 */
[----:B------:R1:W2:Y:S01]  /*d230*/  MUFU.EX2 R103, R52 ;  /* 0x0000003400677308 */ /* 0x0002a20000000800 */
[C---:B------:R-:W-:Y:S03]  /*d240*/  FMUL.FTZ R53, R69.reuse, R153 ;  /* 0x0000009945357220 */ /* 0x040fe60000410000 */
[----:B------:R-:W-:Y:S01]  /*d250*/  FMUL.FTZ R56, R2, R156 ;  /* 0x0000009c02387220 */ /* 0x000fe20000410000 */
[C---:B------:R-:W-:Y:S04]  /*d260*/  HMMA.16816.F32 R48, R76.reuse, R54, R48 ;  /* 0x000000364c30723c */ /* 0x040fe80000001830 */
[----:B------:R-:W-:Y:S03]  /*d270*/  FMUL.FTZ R63, R0, R163 ;  /* 0x000000a3003f7220 */ /* 0x000fe60000410000 */
[C---:B------:R-:W-:Y:S02]  /*d280*/  FMUL.FTZ R54, R68.reuse, R154 ;  /* 0x0000009a44367220 */ /* 0x040fe40000410000 */
[----:B------:R-:W-:Y:S03]  /*d290*/  FMUL.FTZ R55, R68, R155 ;  /* 0x0000009b44377220 */ /* 0x000fe60000410000 */
[----:B-1----:R-:W-:Y:S07]  /*d2a0*/  FMUL.FTZ R52, R69, R152 ;  /* 0x0000009845347220 */ /* 0x002fee0000410000 */
[-C--:B------:R-:W-:Y:S08]  /*d2b0*/  HMMA.16816.F32 R52, R76, R80.reuse, R52 ;  /* 0x000000504c34723c */ /* 0x080ff00000001834 */
[C---:B------:R-:W-:Y:S07]  /*d2c0*/  HMMA.16816.F32 R56, R64.reuse, R80, R56 ;  /* 0x000000504038723c */ /* 0x040fee0000001838 */
[----:B------:R-:W-:Y:S01]  /*d2d0*/  FFMA.FTZ R80, R88, c[0x0][0x2d0], -R97 ;  /* 0x0000b40058507a23 */ /* 0x000fe20000010861 */
[-C--:B------:R-:W-:Y:S03]  /*d2e0*/  HMMA.16816.F32 R60, R64, R82.reuse, R60 ;  /* 0x00000052403c723c */ /* 0x080fe6000000183c */
[----:B------:R1:W3:Y:S01]  /*d2f0*/  MUFU.EX2 R109, R80 ;  /* 0x00000050006d7308 */ /* 0x0002e20000000800 */
[----:B--2---:R-:W-:Y:S03]  /*d300*/  F2FP.PACK_AB R81, R151, R103 ;  /* 0x000000679751723e */ /* 0x004fe600000000ff */
[C---:B------:R-:W-:Y:S02]  /*d310*/  FMUL.FTZ R64, R69.reuse, R164 ;  /* 0x000000a445407220 */ /* 0x040fe40000410000 */
[----:B------:R-:W-:Y:S03]  /*d320*/  FMUL.FTZ R65, R69, R165 ;  /* 0x000000a545417220 */ /* 0x000fe60000410000 */
[C---:B------:R-:W-:Y:S02]  /*d330*/  FMUL.FTZ R66, R68.reuse, R166 ;  /* 0x000000a644427220 */ /* 0x040fe40000410000 */
[----:B------:R-:W-:Y:S07]  /*d340*/  FMUL.FTZ R67, R68, R167 ;  /* 0x000000a744437220 */ /* 0x000fee0000410000 */
[----:B------:R-:W-:Y:S04]  /*d350*/  HMMA.16816.F32 R64, R76, R82, R64 ;  /* 0x000000524c40723c */ /* 0x000fe80000001840 */
[--C-:B-1----:R-:W-:Y:S03]  /*d360*/  FFMA.FTZ R80, R90, c[0x0][0x2d0], -R74.reuse ;  /* 0x0000b4005a507a23 */ /* 0x102fe6000001084a */
[----:B------:R-:W-:Y:S01]  /*d370*/  F2FP.PACK_AB R78, R150, R130 ;  /* 0x00000082964e723e */ /* 0x000fe200000000ff */
[----:B------:R-:W1:Y:S01]  /*d380*/  LDSM.16.MT88.4 R88, [R212+0x900] ;  /* 0x00090000d458783b */ /* 0x000e620000004200 */
[----:B------:R-:W-:Y:S01]  /*d390*/  F2FP.PACK_AB R79, R149, R129 ;  /* 0x00000081954f723e */ /* 0x000fe200000000ff */
[----:B------:R2:W-:Y:S02]  /*d3a0*/  MUFU.EX2 R251, R80 ;  /* 0x0000005000fb7308 */ /* 0x0005e40000000800 */
[----:B------:R-:W-:Y:S02]  /*d3b0*/  F2FP.PACK_AB R76, R105, R126 ;  /* 0x0000007e694c723e */ /* 0x000fe400000000ff */
[----:B------:R-:W-:Y:S02]  /*d3c0*/  F2FP.PACK_AB R77, R111, R125 ;  /* 0x0000007d6f4d723e */ /* 0x000fe400000000ff */
[----:B------:R-:W-:Y:S02]  /*d3d0*/  F2FP.PACK_AB R82, R148, R127 ;  /* 0x0000007f9452723e */ /* 0x000fe400000000ff */
[----:B---3--:R-:W-:Y:S03]  /*d3e0*/  F2FP.PACK_AB R83, R109, R120 ;  /* 0x000000786d53723e */ /* 0x008fe600000000ff */
[-C--:B------:R-:W-:Y:S03]  /*d3f0*/  HMMA.16816.F32 R4, R76, R84.reuse, R4 ;  /* 0x000000544c04723c */ /* 0x080fe60000001804 */
[--C-:B--2---:R-:W-:Y:S02]  /*d400*/  FFMA.FTZ R80, R94, c[0x0][0x2d0], -R75.reuse ;  /* 0x0000b4005e507a23 */ /* 0x104fe4000001084b */
[----:B------:R-:W2:Y:S02]  /*d410*/  LDSM.16.MT88.4 R92, [R210+0x900] ;  /* 0x00090000d25c783b */ /* 0x000ea40000004200 */
[----:B------:R3:W-:Y:S02]  /*d420*/  MUFU.EX2 R139, R80 ;  /* 0x00000050008b7308 */ /* 0x0007e40000000800 */
[----:B---3--:R-:W-:Y:S07]  /*d430*/  F2FP.PACK_AB R80, R128, R124 ;  /* 0x0000007c8050723e */ /* 0x008fee00000000ff */
[C---:B------:R-:W-:Y:S07]  /*d440*/  HMMA.16816.F32 R8, R80.reuse, R84, R8 ;  /* 0x000000545008723c */ /* 0x040fee0000001808 */
[--C-:B------:R-:W-:Y:S01]  /*d450*/  FFMA.FTZ R84, R176, c[0x0][0x2d0], -R74.reuse ;  /* 0x0000b400b0547a23 */ /* 0x100fe2000001084a */
[-C--:B------:R-:W-:Y:S03]  /*d460*/  HMMA.16816.F32 R12, R80, R86.reuse, R12 ;  /* 0x00000056500c723c */ /* 0x080fe6000000180c */
[----:B------:R3:W-:Y:S05]  /*d470*/  MUFU.EX2 R249, R84 ;  /* 0x0000005400f97308 */ /* 0x0007ea0000000800 */
[C---:B------:R-:W-:Y:S08]  /*d480*/  HMMA.16816.F32 R16, R76.reuse, R86, R16 ;  /* 0x000000564c10723c */ /* 0x040ff00000001810 */
[-C--:B-1----:R-:W-:Y:S08]  /*d490*/  HMMA.16816.F32 R20, R76, R88.reuse, R20 ;  /* 0x000000584c14723c */ /* 0x082ff00000001814 */
[C---:B------:R-:W-:Y:S04]  /*d4a0*/  HMMA.16816.F32 R24, R80.reuse, R88, R24 ;  /* 0x000000585018723c */ /* 0x040fe80000001818 */
[----:B---3--:R-:W-:Y:S03]  /*d4b0*/  FFMA.FTZ R84, R177, c[0x0][0x2d0], -R74 ;  /* 0x0000b400b1547a23 */ /* 0x008fe6000001084a */
[--C-:B------:R-:W-:Y:S01]  /*d4c0*/  FFMA.FTZ R88, R171, c[0x0][0x2d0], -R96.reuse ;  /* 0x0000b400ab587a23 */ /* 0x100fe20000010860 */
[-C--:B------:R-:W-:Y:S01]  /*d4d0*/  HMMA.16816.F32 R28, R80, R90.reuse, R28 ;  /* 0x0000005a501c723c */ /* 0x080fe2000000181c */
[----:B------:R1:W-:Y:S07]  /*d4e0*/  MUFU.EX2 R246, R84 ;  /* 0x0000005400f67308 */ /* 0x0003ee0000000800 */
[C---:B------:R-:W-:Y:S03]  /*d4f0*/  HMMA.16816.F32 R32, R76.reuse, R90, R32 ;  /* 0x0000005a4c20723c */ /* 0x040fe60000001820 */
[----:B------:R3:W-:Y:S05]  /*d500*/  MUFU.EX2 R136, R88 ;  /* 0x0000005800887308 */ /* 0x0007ea0000000800 */
[-C--:B--2---:R-:W-:Y:S08]  /*d510*/  HMMA.16816.F32 R36, R76, R92.reuse, R36 ;  /* 0x0000005c4c24723c */ /* 0x084ff00000001824 */
[C---:B------:R-:W-:Y:S04]  /*d520*/  HMMA.16816.F32 R40, R80.reuse, R92, R40 ;  /* 0x0000005c5028723c */ /* 0x040fe80000001828 */
[----:B-1----:R-:W-:Y:S03]  /*d530*/  FFMA.FTZ R84, R173, c[0x0][0x2d0], -R75 ;  /* 0x0000b400ad547a23 */ /* 0x002fe6000001084b */
[----:B------:R-:W-:Y:S01]  /*d540*/  FFMA.FTZ R92, R168, c[0x0][0x2d0], -R97 ;  /* 0x0000b400a85c7a23 */ /* 0x000fe20000010861 */
[----:B------:R1:W-:Y:S01]  /*d550*/  MUFU.EX2 R245, R84 ;  /* 0x0000005400f57308 */ /* 0x0003e20000000800 */
[-C--:B------:R-:W-:Y:S03]  /*d560*/  HMMA.16816.F32 R44, R80, R94.reuse, R44 ;  /* 0x0000005e502c723c */ /* 0x080fe6000000182c */
[--C-:B---3--:R-:W-:Y:S05]  /*d570*/  FFMA.FTZ R88, R172, c[0x0][0x2d0], -R96.reuse ;  /* 0x0000b400ac587a23 */ /* 0x108fea0000010860 */
[C---:B------:R-:W-:Y:S01]  /*d580*/  HMMA.16816.F32 R48, R76.reuse, R94, R48 ;  /* 0x0000005e4c30723c */ /* 0x040fe20000001830 */
[----:B------:R2:W-:Y:S03]  /*d590*/  MUFU.EX2 R142, R88 ;  /* 0x00000058008e7308 */ /* 0x0005e60000000800 */
[----:B-----5:R-:W-:Y:S07]  /*d5a0*/  FFMA.FTZ R69, R69, R160, R161 ;  /* 0x000000a045457223 */ /* 0x020fee00000100a1 */
[----:B------:R3:W-:Y:S01]  /*d5b0*/  MUFU.EX2 R235, R92 ;  /* 0x0000005c00eb7308 */ /* 0x0007e20000000800 */
[----:B-1----:R-:W-:Y:S09]  /*d5c0*/  FFMA.FTZ R84, R175, c[0x0][0x2d0], -R75 ;  /* 0x0000b400af547a23 */ /* 0x002ff2000001084b */
[----:B------:R1:W-:Y:S01]  /*d5d0*/  MUFU.EX2 R143, R84 ;  /* 0x00000054008f7308 */ /* 0x0003e20000000800 */
[--C-:B--2---:R-:W-:Y:S09]  /*d5e0*/  FFMA.FTZ R88, R174, c[0x0][0x2d0], -R96.reuse ;  /* 0x0000b400ae587a23 */ /* 0x104ff20000010860 */
[----:B------:R2:W4:Y:S01]  /*d5f0*/  MUFU.EX2 R141, R88 ;  /* 0x00000058008d7308 */ /* 0x0005220000000800 */
[----:B---3--:R-:W-:Y:S09]  /*d600*/  FFMA.FTZ R92, R169, c[0x0][0x2d0], -R97 ;  /* 0x0000b400a95c7a23 */ /* 0x008ff20000010861 */
[----:B------:R3:W-:Y:S01]  /*d610*/  MUFU.EX2 R234, R92 ;  /* 0x0000005c00ea7308 */ /* 0x0007e20000000800 */
[----:B-1----:R-:W-:Y:S09]  /*d620*/  FFMA.FTZ R84, R99, c[0x0][0x2d0], -R96 ;  /* 0x0000b40063547a23 */ /* 0x002ff20000010860 */
[----:B------:R1:W-:Y:S01]  /*d630*/  MUFU.EX2 R137, R84 ;  /* 0x0000005400897308 */ /* 0x0003e20000000800 */
[--C-:B--2---:R-:W-:Y:S09]  /*d640*/  FFMA.FTZ R88, R182, c[0x0][0x2d0], -R74.reuse ;  /* 0x0000b400b6587a23 */ /* 0x104ff2000001084a */
[----:B------:R2:W-:Y:S01]  /*d650*/  MUFU.EX2 R244, R88 ;  /* 0x0000005800f47308 */ /* 0x0005e20000000800 */
[----:B---3--:R-:W-:Y:S09]  /*d660*/  FFMA.FTZ R92, R185, c[0x0][0x2d0], -R75 ;  /* 0x0000b400b95c7a23 */ /* 0x008ff2000001084b */
[----:B------:R3:W-:Y:S01]  /*d670*/  MUFU.EX2 R145, R92 ;  /* 0x0000005c00917308 */ /* 0x0007e20000000800 */
[----:B-1----:R-:W1:Y:S01]  /*d680*/  LDSM.16.MT88.4 R84, [R211+0x900] ;  /* 0x00090000d354783b */ /* 0x002e620000004200 */
[--C-:B--2---:R-:W-:Y:S08]  /*d690*/  FFMA.FTZ R88, R98, c[0x0][0x2d0], -R97.reuse ;  /* 0x0000b40062587a23 */ /* 0x104ff00000010861 */
[----:B------:R2:W5:Y:S01]  /*d6a0*/  MUFU.EX2 R140, R88 ;  /* 0x00000058008c7308 */ /* 0x0005620000000800 */
[----:B---3--:R-:W-:Y:S08]  /*d6b0*/  LDSM.16.MT88.4 R92, [R210+0x1100] ;  /* 0x00110000d25c783b */ /* 0x008ff00000004200 */
[----:B--2---:R-:W2:Y:S01]  /*d6c0*/  LDSM.16.MT88.4 R88, [R209+0x1100] ;  /* 0x00110000d158783b */ /* 0x004ea20000004200 */
[-C--:B-1----:R-:W-:Y:S08]  /*d6d0*/  HMMA.16816.F32 R52, R76, R84.reuse, R52 ;  /* 0x000000544c34723c */ /* 0x082ff00000001834 */
[C---:B------:R-:W-:Y:S07]  /*d6e0*/  HMMA.16816.F32 R56, R80.reuse, R84, R56 ;  /* 0x000000545038723c */ /* 0x040fee0000001838 */
[----:B------:R-:W-:Y:S01]  /*d6f0*/  FFMA.FTZ R84, R170, c[0x0][0x2d0], -R97 ;  /* 0x0000b400aa547a23 */ /* 0x000fe20000010861 */
[-C--:B------:R-:W-:Y:S03]  /*d700*/  HMMA.16816.F32 R60, R80, R86.reuse, R60 ;  /* 0x00000056503c723c */ /* 0x080fe6000000183c */
[----:B------:R1:W3:Y:S04]  /*d710*/  MUFU.EX2 R232, R84 ;  /* 0x0000005400e87308 */ /* 0x0002e80000000800 */
[--C-:B------:R-:W-:Y:S01]  /*d720*/  FFMA.FTZ R80, R187, c[0x0][0x2d0], -R74.reuse ;  /* 0x0000b400bb507a23 */ /* 0x100fe2000001084a */
[----:B------:R-:W-:Y:S04]  /*d730*/  HMMA.16816.F32 R64, R76, R86, R64 ;  /* 0x000000564c40723c */ /* 0x000fe80000001840 */
[----:B----4-:R-:W-:Y:S01]  /*d740*/  F2FP.PACK_AB R82, R141, R142 ;  /* 0x0000008e8d52723e */ /* 0x010fe200000000ff */
[----:B------:R4:W-:Y:S01]  /*d750*/  MUFU.EX2 R147, R80 ;  /* 0x0000005000937308 */ /* 0x0009e20000000800 */
[----:B-----5:R-:W-:Y:S02]  /*d760*/  F2FP.PACK_AB R81, R235, R140 ;  /* 0x0000008ceb51723e */ /* 0x020fe400000000ff */
[----:B------:R-:W-:Y:S04]  /*d770*/  F2FP.PACK_AB R76, R251, R123 ;  /* 0x0000007bfb4c723e */ /* 0x000fe800000000ff */
[----:B------:R-:W-:Y:S02]  /*d780*/  F2FP.PACK_AB R77, R138, R139 ;  /* 0x0000008b8a4d723e */ /* 0x000fe400000000ff */
[----:B------:R-:W-:Y:S02]  /*d790*/  F2FP.PACK_AB R78, R246, R249 ;  /* 0x000000f9f64e723e */ /* 0x000fe400000000ff */
[----:B------:R-:W-:Y:S01]  /*d7a0*/  F2FP.PACK_AB R79, R143, R245 ;  /* 0x000000f58f4f723e */ /* 0x000fe200000000ff */
[----:B-1----:R-:W1:Y:S01]  /*d7b0*/  LDSM.16.MT88.4 R84, [R212+0x1100] ;  /* 0x00110000d454783b */ /* 0x002e620000004200 */
[----:B---3--:R-:W-:Y:S05]  /*d7c0*/  F2FP.PACK_AB R83, R232, R234 ;  /* 0x000000eae853723e */ /* 0x008fea00000000ff */
[-C--:B--2---:R-:W-:Y:S03]  /*d7d0*/  HMMA.16816.F32 R4, R76, R88.reuse, R4 ;  /* 0x000000584c04723c */ /* 0x084fe60000001804 */
[--C-:B----4-:R-:W-:Y:S04]  /*d7e0*/  FFMA.FTZ R80, R183, c[0x0][0x2d0], -R75.reuse ;  /* 0x0000b400b7507a23 */ /* 0x110fe8000001084b */
[----:B------:R2:W-:Y:S02]  /*d7f0*/  MUFU.EX2 R146, R80 ;  /* 0x0000005000927308 */ /* 0x0005e40000000800 */
[----:B--2---:R-:W-:Y:S07]  /*d800*/  F2FP.PACK_AB R80, R136, R137 ;  /* 0x000000898850723e */ /* 0x004fee00000000ff */
[C---:B------:R-:W-:Y:S07]  /*d810*/  HMMA.16816.F32 R8, R80.reuse, R88, R8 ;  /* 0x000000585008723c */ /* 0x040fee0000001808 */
[--C-:B------:R-:W-:Y:S01]  /*d820*/  FFMA.FTZ R88, R195, c[0x0][0x2d0], -R74.reuse ;  /* 0x0000b400c3587a23 */ /* 0x100fe2000001084a */
[-C--:B------:R-:W-:Y:S03]  /*d830*/  HMMA.16816.F32 R12, R80, R90.reuse, R12 ;  /* 0x0000005a500c723c */ /* 0x080fe6000000180c */
[----:B------:R2:W-:Y:S05]  /*d840*/  MUFU.EX2 R231, R88 ;  /* 0x0000005800e77308 */ /* 0x0005ea0000000800 */
[C---:B------:R-:W-:Y:S08]  /*d850*/  HMMA.16816.F32 R16, R76.reuse, R90, R16 ;  /* 0x0000005a4c10723c */ /* 0x040ff00000001810 */
[-C--:B-1----:R-:W-:Y:S08]  /*d860*/  HMMA.16816.F32 R20, R76, R84.reuse, R20 ;  /* 0x000000544c14723c */ /* 0x082ff00000001814 */
[C---:B------:R-:W-:Y:S04]  /*d870*/  HMMA.16816.F32 R24, R80.reuse, R84, R24 ;  /* 0x000000545018723c */ /* 0x040fe80000001818 */
[----:B--2---:R-:W-:Y:S01]  /*d880*/  FFMA.FTZ R88, R198, c[0x0][0x2d0], -R74 ;  /* 0x0000b400c6587a23 */ /* 0x004fe2000001084a */
[----:B------:R-:W-:Y:S02]  /*d890*/  MOV R198, R109 ;  /* 0x0000006d00c67202 */ /* 0x000fe40000000f00 */
[--C-:B------:R-:W-:Y:S01]  /*d8a0*/  FFMA.FTZ R84, R184, c[0x0][0x2d0], -R96.reuse ;  /* 0x0000b400b8547a23 */ /* 0x100fe20000010860 */
[-C--:B------:R-:W-:Y:S01]  /*d8b0*/  HMMA.16816.F32 R28, R80, R86.reuse, R28 ;  /* 0x00000056501c723c */ /* 0x080fe2000000181c */
[----:B------:R1:W-:Y:S07]  /*d8c0*/  MUFU.EX2 R195, R88 ;  /* 0x0000005800c37308 */ /* 0x0003ee0000000800 */
[C---:B------:R-:W-:Y:S03]  /*d8d0*/  HMMA.16816.F32 R32, R76.reuse, R86, R32 ;  /* 0x000000564c20723c */ /* 0x040fe60000001820 */
[----:B------:R2:W-:Y:S05]  /*d8e0*/  MUFU.EX2 R144, R84 ;  /* 0x0000005400907308 */ /* 0x0005ea0000000800 */
[-C--:B------:R-:W-:Y:S08]  /*d8f0*/  HMMA.16816.F32 R36, R76, R92.reuse, R36 ;  /* 0x0000005c4c24723c */ /* 0x080ff00000001824 */
[C---:B------:R-:W-:Y:S04]  /*d900*/  HMMA.16816.F32 R40, R80.reuse, R92, R40 ;  /* 0x0000005c5028723c */ /* 0x040fe80000001828 */
[----:B-1----:R-:W-:Y:S03]  /*d910*/  FFMA.FTZ R88, R191, c[0x0][0x2d0], -R75 ;  /* 0x0000b400bf587a23 */ /* 0x002fe6000001084b */
[----:B------:R-:W-:Y:S01]  /*d920*/  FFMA.FTZ R92, R180, c[0x0][0x2d0], -R97 ;  /* 0x0000b400b45c7a23 */ /* 0x000fe20000010861 */
[-C--:B------:R-:W-:Y:S01]  /*d930*/  HMMA.16816.F32 R44, R80, R94.reuse, R44 ;  /* 0x0000005e502c723c */ /* 0x080fe2000000182c */
[----:B------:R1:W-:Y:S03]  /*d940*/  MUFU.EX2 R191, R88 ;  /* 0x0000005800bf7308 */ /* 0x0003e60000000800 */
[--C-:B--2---:R-:W-:Y:S04]  /*d950*/  FFMA.FTZ R84, R188, c[0x0][0x2d0], -R96.reuse ;  /* 0x0000b400bc547a23 */ /* 0x104fe80000010860 */
[C---:B------:R-:W-:Y:S03]  /*d960*/  HMMA.16816.F32 R48, R76.reuse, R94, R48 ;  /* 0x0000005e4c30723c */ /* 0x040fe60000001830 */
[----:B------:R2:W-:Y:S10]  /*d970*/  MUFU.EX2 R187, R84 ;  /* 0x0000005400bb7308 */ /* 0x0005f40000000800 */
[----:B------:R3:W-:Y:S01]  /*d980*/  MUFU.EX2 R155, R92 ;  /* 0x0000005c009b7308 */ /* 0x0007e20000000800 */
[----:B-1----:R-:W-:Y:S09]  /*d990*/  FFMA.FTZ R88, R193, c[0x0][0x2d0], -R75 ;  /* 0x0000b400c1587a23 */ /* 0x002ff2000001084b */
[----:B------:R1:W-:Y:S01]  /*d9a0*/  MUFU.EX2 R193, R88 ;  /* 0x0000005800c17308 */ /* 0x0003e20000000800 */
[--C-:B--2---:R-:W-:Y:S02]  /*d9b0*/  FFMA.FTZ R84, R189, c[0x0][0x2d0], -R96.reuse ;  /* 0x0000b400bd547a23 */ /* 0x104fe40000010860 */
[----:B------:R-:W-:Y:S01]  /*d9c0*/  IMAD.MOV.U32 R189, RZ, RZ, R123 ;  /* 0x000000ffffbd7224 */ /* 0x000fe200078e007b */
[----:B------:R-:W-:Y:S06]  /*d9d0*/  MOV R123, R118 ;  /* 0x00000076007b7202 */ /* 0x000fec0000000f00 */
[----:B------:R2:W-:Y:S01]  /*d9e0*/  MUFU.EX2 R184, R84 ;  /* 0x0000005400b87308 */ /* 0x0005e20000000800 */
[----:B---3--:R-:W-:Y:S09]  /*d9f0*/  FFMA.FTZ R92, R179, c[0x0][0x2d0], -R97 ;  /* 0x0000b400b35c7a23 */ /* 0x008ff20000010861 */
[----:B------:R3:W-:Y:S01]  /*da00*/  MUFU.EX2 R154, R92 ;  /* 0x0000005c009a7308 */ /* 0x0007e20000000800 */
[----:B-1----:R-:W1:Y:S01]  /*da10*/  LDSM.16.MT88.4 R88, [R211+0x1100] ;  /* 0x00110000d358783b */ /* 0x002e620000004200 */
[----:B--2---:R-:W-:Y:S01]  /*da20*/  FFMA.FTZ R84, R190, c[0x0][0x2d0], -R96 ;  /* 0x0000b400be547a23 */ /* 0x004fe20000010860 */
[----:B------:R-:W-:Y:S06]  /*da30*/  MOV R190, R127 ;  /* 0x0000007f00be7202 */ /* 0x000fec0000000f00 */
[----:B------:R-:W2:Y:S01]  /*da40*/  LDL.LU R127, [R1+0x14] ;  /* 0x00001400017f7983 */ /* 0x000ea20000300800 */
[----:B------:R4:W5:Y:S01]  /*da50*/  MUFU.EX2 R185, R84 ;  /* 0x0000005400b97308 */ /* 0x0009620000000800 */
[----:B---3--:R-:W-:Y:S01]  /*da60*/  FFMA.FTZ R92, R205, c[0x0][0x2d0], -R75 ;  /* 0x0000b400cd5c7a23 */ /* 0x008fe2000001084b */
[----:B------:R-:W-:Y:S01]  /*da70*/  MOV R205, R190 ;  /* 0x000000be00cd7202 */ /* 0x000fe20000000f00 */
[----:B------:R-:W-:Y:S07]  /*da80*/  IMAD.MOV.U32 R190, RZ, RZ, R151 ;  /* 0x000000ffffbe7224 */ /* 0x000fee00078e0097 */
[----:B------:R3:W-:Y:S01]  /*da90*/  MUFU.EX2 R159, R92 ;  /* 0x0000005c009f7308 */ /* 0x0007e20000000800 */
[--C-:B----4-:R-:W-:Y:S01]  /*daa0*/  FFMA.FTZ R84, R204, c[0x0][0x2d0], -R74.reuse ;  /* 0x0000b400cc547a23 */ /* 0x110fe2000001084a */
[----:B------:R-:W-:Y:S01]  /*dab0*/  MOV R204, R122 ;  /* 0x0000007a00cc7202 */ /* 0x000fe20000000f00 */
[-C--:B-1----:R-:W-:Y:S01]  /*dac0*/  HMMA.16816.F32 R52, R76, R88.reuse, R52 ;  /* 0x000000584c34723c */ /* 0x082fe20000001834 */
[----:B------:R-:W4:Y:S06]  /*dad0*/  LDL.LU R122, [R1+0x18] ;  /* 0x00001800017a7983 */ /* 0x000f2c0000300800 */
[----:B------:R1:W-:Y:S01]  /*dae0*/  MUFU.EX2 R183, R84 ;  /* 0x0000005400b77308 */ /* 0x0003e20000000800 */
[C---:B------:R-:W-:Y:S01]  /*daf0*/  HMMA.16816.F32 R56, R80.reuse, R88, R56 ;  /* 0x000000585038723c */ /* 0x040fe20000001838 */
[----:B---3--:R-:W-:Y:S06]  /*db00*/  LDSM.16.MT88.4 R92, [R210+0x1900] ;  /* 0x00190000d25c783b */ /* 0x008fec0000004200 */
[--C-:B------:R-:W-:Y:S01]  /*db10*/  FFMA.FTZ R88, R178, c[0x0][0x2d0], -R97.reuse ;  /* 0x0000b400b2587a23 */ /* 0x100fe20000010861 */
[-C--:B------:R-:W-:Y:S03]  /*db20*/  HMMA.16816.F32 R60, R80, R90.reuse, R60 ;  /* 0x0000005a503c723c */ /* 0x080fe6000000183c */
[----:B------:R-:W3:Y:S04]  /*db30*/  MUFU.EX2 R102, R88 ;  /* 0x0000005800667308 */ /* 0x000ee80000000800 */
[--C-:B------:R-:W-:Y:S01]  /*db40*/  FFMA.FTZ R80, R228, c[0x0][0x2d0], -R74.reuse ;  /* 0x0000b400e4507a23 */ /* 0x100fe2000001084a */
[----:B------:R-:W-:Y:S04]  /*db50*/  HMMA.16816.F32 R64, R76, R90, R64 ;  /* 0x0000005a4c40723c */ /* 0x000fe80000001840 */
[----:B-1----:R-:W-:Y:S01]  /*db60*/  FFMA.FTZ R84, R181, c[0x0][0x2d0], -R97 ;  /* 0x0000b400b5547a23 */ /* 0x002fe20000010861 */
[----:B-----5:R-:W-:Y:S01]  /*db70*/  F2FP.PACK_AB R82, R185, R184 ;  /* 0x000000b8b952723e */ /* 0x020fe200000000ff */
[----:B------:R1:W-:Y:S01]  /*db80*/  MUFU.EX2 R181, R80 ;  /* 0x0000005000b57308 */ /* 0x0003e20000000800 */
[----:B------:R-:W-:Y:S02]  /*db90*/  F2FP.PACK_AB R76, R147, R244 ;  /* 0x000000f4934c723e */ /* 0x000fe400000000ff */
[----:B------:R-:W-:Y:S03]  /*dba0*/  F2FP.PACK_AB R77, R145, R146 ;  /* 0x00000092914d723e */ /* 0x000fe600000000ff */
[----:B------:R-:W-:Y:S02]  /*dbb0*/  F2FP.PACK_AB R78, R195, R231 ;  /* 0x000000e7c34e723e */ /* 0x000fe400000000ff */
[----:B------:R-:W-:Y:S02]  /*dbc0*/  F2FP.PACK_AB R79, R193, R191 ;  /* 0x000000bfc14f723e */ /* 0x000fe400000000ff */
[----:B------:R5:W5:Y:S01]  /*dbd0*/  MUFU.EX2 R182, R84 ;  /* 0x0000005400b67308 */ /* 0x000b620000000800 */
[----:B------:R-:W-:Y:S01]  /*dbe0*/  MOV R228, R121 ;  /* 0x0000007900e47202 */ /* 0x000fe20000000f00 */
[----:B------:R-:W-:Y:S01]  /*dbf0*/  IMAD.MOV.U32 R121, RZ, RZ, R119 ;  /* 0x000000ffff797224 */ /* 0x000fe200078e0077 */
[----:B---3--:R-:W-:Y:S01]  /*dc00*/  F2FP.PACK_AB R83, R102, R154 ;  /* 0x0000009a6653723e */ /* 0x008fe200000000ff */
[----:B------:R-:W-:Y:S03]  /*dc10*/  LDSM.16.MT88.4 R88, [R212+0x1900] ;  /* 0x00190000d458783b */ /* 0x000fe60000004200 */
[----:B------:R-:W-:Y:S02]  /*dc20*/  MOV R188, R121 ;  /* 0x0000007900bc7202 */ /* 0x000fe40000000f00 */
[----:B------:R-:W-:Y:S01]  /*dc30*/  MOV R121, R113 ;  /* 0x0000007100797202 */ /* 0x000fe20000000f00 */
[----:B-1----:R-:W-:Y:S01]  /*dc40*/  FFMA.FTZ R80, R203, c[0x0][0x2d0], -R75 ;  /* 0x0000b400cb507a23 */ /* 0x002fe2000001084b */
[----:B------:R-:W-:Y:S03]  /*dc50*/  MOV R203, R150 ;  /* 0x0000009600cb7202 */ /* 0x000fe60000000f00 */
[----:B------:R1:W-:Y:S01]  /*dc60*/  MUFU.EX2 R153, R80 ;  /* 0x0000005000997308 */ /* 0x0003e20000000800 */
[----:B-----5:R-:W3:Y:S01]  /*dc70*/  LDSM.16.MT88.4 R84, [R209+0x1900] ;  /* 0x00190000d154783b */ /* 0x020ee20000004200 */
[----:B------:R-:W-:Y:S02]  /*dc80*/  F2FP.PACK_AB R81, R155, R182 ;  /* 0x000000b69b51723e */ /* 0x000fe400000000ff */
[----:B-1----:R-:W-:Y:S01]  /*dc90*/  F2FP.PACK_AB R80, R187, R144 ;  /* 0x00000090bb50723e */ /* 0x002fe200000000ff */
[-C--:B---3--:R-:W-:Y:S08]  /*dca0*/  HMMA.16816.F32 R4, R76, R84.reuse, R4 ;  /* 0x000000544c04723c */ /* 0x088ff00000001804 */
[C---:B------:R-:W-:Y:S07]  /*dcb0*/  HMMA.16816.F32 R8, R80.reuse, R84, R8 ;  /* 0x000000545008723c */ /* 0x040fee0000001808 */
[--C-:B------:R-:W-:Y:S01]  /*dcc0*/  FFMA.FTZ R84, R233, c[0x0][0x2d0], -R74.reuse ;  /* 0x0000b400e9547a23 */ /* 0x100fe2000001084a */
[-C--:B------:R-:W-:Y:S03]  /*dcd0*/  HMMA.16816.F32 R12, R80, R86.reuse, R12 ;  /* 0x00000056500c723c */ /* 0x080fe6000000180c */
[----:B------:R1:W-:Y:S01]  /*dce0*/  MUFU.EX2 R158, R84 ;  /* 0x00000054009e7308 */ /* 0x0003e20000000800 */
[----:B------:R-:W-:Y:S04]  /*dcf0*/  IMAD.MOV.U32 R233, RZ, RZ, R111 ;  /* 0x000000ffffe97224 */ /* 0x000fe800078e006f */
[C---:B------:R-:W-:Y:S08]  /*dd00*/  HMMA.16816.F32 R16, R76.reuse, R86, R16 ;  /* 0x000000564c10723c */ /* 0x040ff00000001810 */
[-C--:B------:R-:W-:Y:S08]  /*dd10*/  HMMA.16816.F32 R20, R76, R88.reuse, R20 ;  /* 0x000000584c14723c */ /* 0x080ff00000001814 */
[C---:B------:R-:W-:Y:S04]  /*dd20*/  HMMA.16816.F32 R24, R80.reuse, R88, R24 ;  /* 0x000000585018723c */ /* 0x040fe80000001818 */
[----:B-1----:R-:W-:Y:S02]  /*dd30*/  FFMA.FTZ R84, R236, c[0x0][0x2d0], -R74 ;  /* 0x0000b400ec547a23 */ /* 0x002fe4000001084a */
[----:B------:R-:W-:Y:S02]  /*dd40*/  IMAD.MOV.U32 R236, RZ, RZ, R105 ;  /* 0x000000ffffec7224 */ /* 0x000fe400078e0069 */
[-C--:B------:R-:W-:Y:S01]  /*dd50*/  HMMA.16816.F32 R28, R80, R90.reuse, R28 ;  /* 0x0000005a501c723c */ /* 0x080fe2000000181c */
[----:B------:R1:W-:Y:S03]  /*dd60*/  MUFU.EX2 R180, R84 ;  /* 0x0000005400b47308 */ /* 0x0003e60000000800 */
[--C-:B------:R-:W-:Y:S01]  /*dd70*/  FFMA.FTZ R88, R206, c[0x0][0x2d0], -R96.reuse ;  /* 0x0000b400ce587a23 */ /* 0x100fe20000010860 */
[----:B------:R-:W-:Y:S03]  /*dd80*/  MOV R206, R110 ;  /* 0x0000006e00ce7202 */ /* 0x000fe60000000f00 */
[C---:B------:R-:W-:Y:S03]  /*dd90*/  HMMA.16816.F32 R32, R76.reuse, R90, R32 ;  /* 0x0000005a4c20723c */ /* 0x040fe60000001820 */
[----:B------:R3:W-:Y:S05]  /*dda0*/  MUFU.EX2 R156, R88 ;  /* 0x00000058009c7308 */ /* 0x0007ea0000000800 */
[-C--:B------:R-:W-:Y:S08]  /*ddb0*/  HMMA.16816.F32 R36, R76, R92.reuse, R36 ;  /* 0x0000005c4c24723c */ /* 0x080ff00000001824 */
[C---:B------:R-:W-:Y:S04]  /*ddc0*/  HMMA.16816.F32 R40, R80.reuse, R92, R40 ;  /* 0x0000005c5028723c */ /* 0x040fe80000001828 */
[----:B-1----:R-:W-:Y:S01]  /*ddd0*/  FFMA.FTZ R84, R229, c[0x0][0x2d0], -R75 ;  /* 0x0000b400e5547a23 */ /* 0x002fe2000001084b */
[----:B------:R-:W-:Y:S02]  /*dde0*/  MOV R229, R104 ;  /* 0x0000006800e57202 */ /* 0x000fe40000000f00 */
[----:B------:R-:W-:Y:S01]  /*ddf0*/  FFMA.FTZ R92, R201, c[0x0][0x2d0], -R97 ;  /* 0x0000b400c95c7a23 */ /* 0x000fe20000010861 */
[-C--:B------:R-:W-:Y:S01]  /*de00*/  HMMA.16816.F32 R44, R80, R94.reuse, R44 ;  /* 0x0000005e502c723c */ /* 0x080fe2000000182c */
[----:B------:R1:W-:Y:S03]  /*de10*/  MUFU.EX2 R157, R84 ;  /* 0x00000054009d7308 */ /* 0x0003e60000000800 */
[--C-:B---3--:R-:W-:Y:S04]  /*de20*/  FFMA.FTZ R88, R207, c[0x0][0x2d0], -R96.reuse ;  /* 0x0000b400cf587a23 */ /* 0x108fe80000010860 */
[C---:B------:R-:W-:Y:S03]  /*de30*/  HMMA.16816.F32 R48, R76.reuse, R94, R48 ;  /* 0x0000005e4c30723c */ /* 0x040fe60000001830 */
[----:B------:R3:W-:Y:S10]  /*de40*/  MUFU.EX2 R178, R88 ;  /* 0x0000005800b27308 */ /* 0x0007f40000000800 */
[----:B------:R5:W-:Y:S01]  /*de50*/  MUFU.EX2 R100, R92 ;  /* 0x0000005c00647308 */ /* 0x000be20000000800 */
[----:B-1----:R-:W-:Y:S01]  /*de60*/  FFMA.FTZ R84, R230, c[0x0][0x2d0], -R75 ;  /* 0x0000b400e6547a23 */ /* 0x002fe2000001084b */
[----:B------:R-:W-:Y:S08]  /*de70*/  MOV R230, R107 ;  /* 0x0000006b00e67202 */ /* 0x000ff00000000f00 */
[----:B------:R1:W-:Y:S01]  /*de80*/  MUFU.EX2 R179, R84 ;  /* 0x0000005400b37308 */ /* 0x0003e20000000800 */
[--C-:B---3--:R-:W-:Y:S09]  /*de90*/  FFMA.FTZ R88, R226, c[0x0][0x2d0], -R96.reuse ;  /* 0x0000b400e2587a23 */ /* 0x108ff20000010860 */
[----:B------:R3:W2:Y:S01]  /*dea0*/  MUFU.EX2 R177, R88 ;  /* 0x0000005800b17308 */ /* 0x0006a20000000800 */
[----:B-----5:R-:W-:Y:S09]  /*deb0*/  FFMA.FTZ R92, R192, c[0x0][0x2d0], -R97 ;  /* 0x0000b400c05c7a23 */ /* 0x020ff20000010861 */
[----:B------:R5:W-:Y:S01]  /*dec0*/  MUFU.EX2 R99, R92 ;  /* 0x0000005c00637308 */ /* 0x000be20000000800 */
[----:B-1----:R-:W-:Y:S02]  /*ded0*/  FFMA.FTZ R84, R202, c[0x0][0x2d0], -R96 ;  /* 0x0000b400ca547a23 */ /* 0x002fe40000010860 */
[----:B------:R-:W-:Y:S07]  /*dee0*/  IMAD.MOV.U32 R202, RZ, RZ, R108 ;  /* 0x000000ffffca7224 */ /* 0x000fee00078e006c */
[----:B------:R1:W-:Y:S01]  /*def0*/  MUFU.EX2 R152, R84 ;  /* 0x0000005400987308 */ /* 0x0003e20000000800 */
[----:B---3--:R-:W-:Y:S09]  /*df00*/  FFMA.FTZ R88, R241, c[0x0][0x2d0], -R74 ;  /* 0x0000b400f1587a23 */ /* 0x008ff2000001084a */
[----:B------:R3:W-:Y:S01]  /*df10*/  MUFU.EX2 R176, R88 ;  /* 0x0000005800b07308 */ /* 0x0007e20000000800 */
[----:B-----5:R-:W-:Y:S09]  /*df20*/  FFMA.FTZ R92, R243, c[0x0][0x2d0], -R75 ;  /* 0x0000b400f35c7a23 */ /* 0x020ff2000001084b */
[----:B------:R5:W-:Y:S01]  /*df30*/  MUFU.EX2 R172, R92 ;  /* 0x0000005c00ac7308 */ /* 0x000be20000000800 */
[----:B-1----:R-:W1:Y:S01]  /*df40*/  LDSM.16.MT88.4 R84, [R211+0x1900] ;  /* 0x00190000d354783b */ /* 0x002e620000004200 */
[----:B---3--:R-:W-:Y:S08]  /*df50*/  FFMA.FTZ R88, R199, c[0x0][0x2d0], -R97 ;  /* 0x0000b400c7587a23 */ /* 0x008ff00000010861 */
[----:B------:R3:W1:Y:S01]  /*df60*/  MUFU.EX2 R101, R88 ;  /* 0x0000005800657308 */ /* 0x0006620000000800 */
[----:B-----5:R-:W-:Y:S01]  /*df70*/  LDSM.16.MT88.4 R92, [R210+0x2100] ;  /* 0x00210000d25c783b */ /* 0x020fe20000004200 */
[----:B----4-:R-:W-:Y:S01]  /*df80*/  FFMA.FTZ R2, R2, R122, R123 ;  /* 0x0000007a02027223 */ /* 0x010fe2000001007b */
[----:B------:R-:W-:Y:S01]  /*df90*/  MOV R123, R115 ;  /* 0x00000073007b7202 */ /* 0x000fe20000000f00 */
[----:B------:R-:W-:Y:S02]  /*dfa0*/  IMAD.MOV.U32 R122, RZ, RZ, R114 ;  /* 0x000000ffff7a7224 */ /* 0x000fe400078e0072 */
[----:B------:R-:W-:Y:S01]  /*dfb0*/  FADD.FTZ R2, R188, R2 ;  /* 0x00000002bc027221 */ /* 0x000fe20000010000 */
[----:B------:R-:W-:Y:S02]  /*dfc0*/  MOV R188, R120 ;  /* 0x0000007800bc7202 */ /* 0x000fe40000000f00 */
[----:B---3--:R-:W3:Y:S01]  /*dfd0*/  LDSM.16.MT88.4 R88, [R209+0x2100] ;  /* 0x00210000d158783b */ /* 0x008ee20000004200 */
[-C--:B-1----:R-:W-:Y:S08]  /*dfe0*/  HMMA.16816.F32 R52, R76, R84.reuse, R52 ;  /* 0x000000544c34723c */ /* 0x082ff00000001834 */
[C---:B------:R-:W-:Y:S07]  /*dff0*/  HMMA.16816.F32 R56, R80.reuse, R84, R56 ;  /* 0x000000545038723c */ /* 0x040fee0000001838 */
[----:B------:R-:W-:Y:S01]  /*e000*/  FFMA.FTZ R84, R186, c[0x0][0x2d0], -R97 ;  /* 0x0000b400ba547a23 */ /* 0x000fe20000010861 */
[-C--:B------:R-:W-:Y:S03]  /*e010*/  HMMA.16816.F32 R60, R80, R86.reuse, R60 ;  /* 0x00000056503c723c */ /* 0x080fe6000000183c */
[----:B------:R1:W4:Y:S04]  /*e020*/  MUFU.EX2 R98, R84 ;  /* 0x0000005400627308 */ /* 0x0003280000000800 */
[--C-:B------:R-:W-:Y:S01]  /*e030*/  FFMA.FTZ R80, R247, c[0x0][0x2d0], -R74.reuse ;  /* 0x0000b400f7507a23 */ /* 0x100fe2000001084a */
[----:B------:R-:W-:Y:S04]  /*e040*/  HMMA.16816.F32 R64, R76, R86, R64 ;  /* 0x000000564c40723c */ /* 0x000fe80000001840 */
[----:B--2---:R-:W-:Y:S01]  /*e050*/  F2FP.PACK_AB R82, R177, R178 ;  /* 0x000000b2b152723e */ /* 0x004fe200000000ff */
[----:B------:R2:W5:Y:S01]  /*e060*/  MUFU.EX2 R175, R80 ;  /* 0x0000005000af7308 */ /* 0x0005620000000800 */
[----:B------:R-:W-:Y:S02]  /*e070*/  F2FP.PACK_AB R81, R100, R101 ;  /* 0x000000656451723e */ /* 0x000fe400000000ff */
[----:B------:R-:W-:Y:S04]  /*e080*/  F2FP.PACK_AB R76, R181, R183 ;  /* 0x000000b7b54c723e */ /* 0x000fe800000000ff */
[----:B------:R-:W-:Y:S02]  /*e090*/  F2FP.PACK_AB R77, R159, R153 ;  /* 0x000000999f4d723e */ /* 0x000fe400000000ff */
[----:B------:R-:W-:Y:S02]  /*e0a0*/  F2FP.PACK_AB R78, R180, R158 ;  /* 0x0000009eb44e723e */ /* 0x000fe400000000ff */
[----:B------:R-:W-:Y:S01]  /*e0b0*/  F2FP.PACK_AB R79, R179, R157 ;  /* 0x0000009db34f723e */ /* 0x000fe200000000ff */
[----:B-1----:R-:W1:Y:S01]  /*e0c0*/  LDSM.16.MT88.4 R84, [R212+0x2100] ;  /* 0x00210000d454783b */ /* 0x002e620000004200 */
[----:B----4-:R-:W-:Y:S05]  /*e0d0*/  F2FP.PACK_AB R83, R98, R99 ;  /* 0x000000636253723e */ /* 0x010fea00000000ff */
[-C--:B---3--:R-:W-:Y:S03]  /*e0e0*/  HMMA.16816.F32 R4, R76, R88.reuse, R4 ;  /* 0x000000584c04723c */ /* 0x088fe60000001804 */
[----:B--2---:R-:W-:Y:S01]  /*e0f0*/  FFMA.FTZ R80, R242, c[0x0][0x2d0], -R75 ;  /* 0x0000b400f2507a23 */ /* 0x004fe2000001084b */
[----:B-----5:R-:W-:Y:S03]  /*e100*/  F2FP.PACK_AB R164, R175, R176 ;  /* 0x000000b0afa4723e */ /* 0x020fe600000000ff */
[----:B------:R2:W3:Y:S02]  /*e110*/  MUFU.EX2 R174, R80 ;  /* 0x0000005000ae7308 */ /* 0x0004e40000000800 */
[----:B--2---:R-:W-:Y:S03]  /*e120*/  F2FP.PACK_AB R80, R156, R152 ;  /* 0x000000989c50723e */ /* 0x004fe600000000ff */
[----:B---3--:R-:W-:Y:S04]  /*e130*/  F2FP.PACK_AB R165, R172, R174 ;  /* 0x000000aeaca5723e */ /* 0x008fe800000000ff */
[C---:B------:R-:W-:Y:S07]  /*e140*/  HMMA.16816.F32 R8, R80.reuse, R88, R8 ;  /* 0x000000585008723c */ /* 0x040fee0000001808 */
[--C-:B------:R-:W-:Y:S01]  /*e150*/  FFMA.FTZ R88, R252, c[0x0][0x2d0], -R74.reuse ;  /* 0x0000b400fc587a23 */ /* 0x100fe2000001084a */
[-C--:B------:R-:W-:Y:S03]  /*e160*/  HMMA.16816.F32 R12, R80, R90.reuse, R12 ;  /* 0x0000005a500c723c */ /* 0x080fe6000000180c */
[----:B------:R2:W-:Y:S01]  /*e170*/  MUFU.EX2 R173, R88 ;  /* 0x0000005800ad7308 */ /* 0x0005e20000000800 */
[----:B------:R-:W-:Y:S01]  /*e180*/  FFMA.FTZ R74, R131, c[0x0][0x2d0], -R74 ;  /* 0x0000b400834a7a23 */ /* 0x000fe2000001084a */
[----:B------:R-:W-:Y:S02]  /*e190*/  MOV R131, R117 ;  /* 0x0000007500837202 */ /* 0x000fe40000000f00 */
[----:B------:R-:W-:Y:S01]  /*e1a0*/  LDSM.16.MT88.4 R116, [R209+0x2900] ;  /* 0x00290000d174783b */ /* 0x000fe20000004200 */
[C---:B------:R-:W-:Y:S04]  /*e1b0*/  HMMA.16816.F32 R16, R76.reuse, R90, R16 ;  /* 0x0000005a4c10723c */ /* 0x040fe80000001810 */
[----:B------:R-:W-:Y:S01]  /*e1c0*/  FFMA.FTZ R68, R68, R127, R131 ;  /* 0x0000007f44447223 */ /* 0x000fe20000010083 */
[----:B------:R3:W4:Y:S01]  /*e1d0*/  MUFU.EX2 R171, R74 ;  /* 0x0000004a00ab7308 */ /* 0x0007220000000800 */
[----:B------:R-:W-:Y:S02]  /*e1e0*/  MOV R131, R112 ;  /* 0x0000007000837202 */ /* 0x000fe40000000f00 */
[-C--:B-1----:R-:W-:Y:S04]  /*e1f0*/  HMMA.16816.F32 R20, R76, R84.reuse, R20 ;  /* 0x000000544c14723c */ /* 0x082fe80000001814 */
[----:B------:R-:W-:Y:S04]  /*e200*/  MOV R127, R106 ;  /* 0x0000006a007f7202 */ /* 0x000fe80000000f00 */
[C---:B------:R-:W-:Y:S01]  /*e210*/  HMMA.16816.F32 R24, R80.reuse, R84, R24 ;  /* 0x000000545018723c */ /* 0x040fe20000001818 */
[----:B--2---:R-:W1:Y:S07]  /*e220*/  LDSM.16.MT88.4 R88, [R211+0x2100] ;  /* 0x00210000d358783b */ /* 0x004e6e0000004200 */
[-C--:B------:R-:W-:Y:S04]  /*e230*/  HMMA.16816.F32 R28, R80, R86.reuse, R28 ;  /* 0x00000056501c723c */ /* 0x080fe8000000181c */
[--C-:B---3--:R-:W-:Y:S01]  /*e240*/  FFMA.FTZ R74, R248, c[0x0][0x2d0], -R75.reuse ;  /* 0x0000b400f84a7a23 */ /* 0x108fe2000001084b */
[----:B----4-:R-:W-:Y:S01]  /*e250*/  F2FP.PACK_AB R166, R171, R173 ;  /* 0x000000adaba6723e */ /* 0x010fe200000000ff */
[----:B------:R-:W-:Y:S02]  /*e260*/  FFMA.FTZ R75, R250, c[0x0][0x2d0], -R75 ;  /* 0x0000b400fa4b7a23 */ /* 0x000fe4000001084b */
[C---:B------:R-:W-:Y:S01]  /*e270*/  HMMA.16816.F32 R32, R76.reuse, R86, R32 ;  /* 0x000000564c20723c */ /* 0x040fe20000001820 */
[----:B------:R2:W-:Y:S07]  /*e280*/  MUFU.EX2 R170, R74 ;  /* 0x0000004a00aa7308 */ /* 0x0005ee0000000800 */
[-C--:B------:R-:W-:Y:S03]  /*e290*/  HMMA.16816.F32 R36, R76, R92.reuse, R36 ;  /* 0x0000005c4c24723c */ /* 0x080fe60000001824 */
[----:B------:R-:W3:Y:S05]  /*e2a0*/  MUFU.EX2 R169, R75 ;  /* 0x0000004b00a97308 */ /* 0x000eea0000000800 */
[C---:B------:R-:W-:Y:S08]  /*e2b0*/  HMMA.16816.F32 R40, R80.reuse, R92, R40 ;  /* 0x0000005c5028723c */ /* 0x040ff00000001828 */
[-C--:B------:R-:W-:Y:S04]  /*e2c0*/  HMMA.16816.F32 R44, R80, R94.reuse, R44 ;  /* 0x0000005e502c723c */ /* 0x080fe8000000182c */
[--C-:B--2---:R-:W-:Y:S04]  /*e2d0*/  FFMA.FTZ R74, R237, c[0x0][0x2d0], -R96.reuse ;  /* 0x0000b400ed4a7a23 */ /* 0x104fe80000010860 */
[----:B------:R2:W-:Y:S01]  /*e2e0*/  MUFU.EX2 R168, R74 ;  /* 0x0000004a00a87308 */ /* 0x0005e20000000800 */
[C---:B------:R-:W-:Y:S04]  /*e2f0*/  HMMA.16816.F32 R48, R76.reuse, R94, R48 ;  /* 0x0000005e4c30723c */ /* 0x040fe80000001830 */
[----:B---3--:R-:W-:Y:S04]  /*e300*/  F2FP.PACK_AB R167, R169, R170 ;  /* 0x000000aaa9a7723e */ /* 0x008fe800000000ff */
[-C--:B-1----:R-:W-:Y:S08]  /*e310*/  HMMA.16816.F32 R52, R76, R88.reuse, R52 ;  /* 0x000000584c34723c */ /* 0x082ff00000001834 */
[C---:B------:R-:W-:Y:S04]  /*e320*/  HMMA.16816.F32 R56, R80.reuse, R88, R56 ;  /* 0x000000585038723c */ /* 0x040fe80000001838 */
[----:B--2---:R-:W-:Y:S04]  /*e330*/  FFMA.FTZ R74, R238, c[0x0][0x2d0], -R96 ;  /* 0x0000b400ee4a7a23 */ /* 0x004fe80000010860 */
[-C--:B------:R-:W-:Y:S01]  /*e340*/  HMMA.16816.F32 R60, R80, R90.reuse, R60 ;  /* 0x0000005a503c723c */ /* 0x080fe2000000183c */
[----:B------:R1:W2:Y:S07]  /*e350*/  MUFU.EX2 R85, R74 ;  /* 0x0000004a00557308 */ /* 0x0002ae0000000800 */
[----:B------:R-:W-:Y:S08]  /*e360*/  HMMA.16816.F32 R64, R76, R90, R64 ;  /* 0x0000005a4c40723c */ /* 0x000ff00000001840 */
[-C--:B------:R-:W-:Y:S07]  /*e370*/  HMMA.16816.F32 R104, R164, R116.reuse, R4 ;  /* 0x00000074a468723c */ /* 0x080fee0000001804 */
[----:B------:R-:W-:Y:S01]  /*e380*/  FADD.FTZ R4, R228, R69 ;  /* 0x00000045e4047221 */ /* 0x000fe20000010000 */
[----:B------:R-:W-:Y:S01]  /*e390*/  MOV R228, R149 ;  /* 0x0000009500e47202 */ /* 0x000fe20000000f00 */
[----:B------:R-:W-:Y:S03]  /*e3a0*/  FADD.FTZ R6, R204, R68 ;  /* 0x00000044cc067221 */ /* 0x000fe60000010000 */
[--C-:B-1----:R-:W-:Y:S01]  /*e3b0*/  FFMA.FTZ R74, R239, c[0x0][0x2d0], -R96.reuse ;  /* 0x0000b400ef4a7a23 */ /* 0x102fe20000010860 */
[----:B--2---:R-:W-:Y:S01]  /*e3c0*/  F2FP.PACK_AB R160, R85, R168 ;  /* 0x000000a855a0723e */ /* 0x004fe200000000ff */
[----:B------:R-:W-:Y:S02]  /*e3d0*/  FFMA.FTZ R96, R240, c[0x0][0x2d0], -R96 ;  /* 0x0000b400f0607a23 */ /* 0x000fe40000010860 */
[----:B------:R-:W-:Y:S01]  /*e3e0*/  IMAD.MOV.U32 R204, RZ, RZ, R148 ;  /* 0x000000ffffcc7224 */ /* 0x000fe200078e0094 */
[----:B------:R1:W-:Y:S01]  /*e3f0*/  MUFU.EX2 R86, R74 ;  /* 0x0000004a00567308 */ /* 0x0003e20000000800 */
[----:B------:R-:W-:Y:S01]  /*e400*/  FADD.FTZ R4, R123, R4 ;  /* 0x000000047b047221 */ /* 0x000fe20000010000 */
[----:B------:R-:W2:Y:S01]  /*e410*/  LDSM.16.MT88.4 R148, [R210+0x2900] ;  /* 0x00290000d294783b */ /* 0x000ea20000004200 */
[----:B------:R-:W-:Y:S02]  /*e420*/  FADD.FTZ R6, R122, R6 ;  /* 0x000000067a067221 */ /* 0x000fe40000010000 */
[----:B------:R-:W-:Y:S02]  /*e430*/  FADD.FTZ R5, R121, R2 ;  /* 0x0000000279057221 */ /* 0x000fe40000010000 */
[----:B------:R-:W-:Y:S02]  /*e440*/  FADD.FTZ R4, R206, R4 ;  /* 0x00000004ce047221 */ /* 0x000fe40000010000 */
[----:B------:R-:W-:Y:S01]  /*e450*/  FADD.FTZ R2, R202, R6 ;  /* 0x00000006ca027221 */ /* 0x000fe20000010000 */
[----:B------:R-:W3:Y:S01]  /*e460*/  MUFU.EX2 R96, R96 ;  /* 0x0000006000607308 */ /* 0x000ee20000000800 */
[----:B------:R-:W-:Y:S02]  /*e470*/  FADD.FTZ R6, R126, R4 ;  /* 0x000000047e067221 */ /* 0x000fe40000010000 */
[--C-:B-1----:R-:W-:Y:S07]  /*e480*/  FFMA.FTZ R74, R194, c[0x0][0x2d0], -R97.reuse ;  /* 0x0000b400c24a7a23 */ /* 0x102fee0000010861 */
[----:B------:R1:W-:Y:S01]  /*e490*/  MUFU.EX2 R75, R74 ;  /* 0x0000004a004b7308 */ /* 0x0003e20000000800 */
[----:B---3--:R-:W-:Y:S01]  /*e4a0*/  F2FP.PACK_AB R162, R96, R86 ;  /* 0x0000005660a2723e */ /* 0x008fe200000000ff */
[--C-:B-1----:R-:W-:Y:S08]  /*e4b0*/  FFMA.FTZ R74, R196, c[0x0][0x2d0], -R97.reuse ;  /* 0x0000b400c44a7a23 */ /* 0x102ff00000010861 */
[----:B------:R1:W3:Y:S02]  /*e4c0*/  MUFU.EX2 R84, R74 ;  /* 0x0000004a00547308 */ /* 0x0002e40000000800 */
[--C-:B-1----:R-:W-:Y:S01]  /*e4d0*/  FFMA.FTZ R74, R197, c[0x0][0x2d0], -R97.reuse ;  /* 0x0000b400c54a7a23 */ /* 0x102fe20000010861 */
[----:B---3--:R-:W-:Y:S01]  /*e4e0*/  F2FP.PACK_AB R161, R84, R75 ;  /* 0x0000004b54a1723e */ /* 0x008fe200000000ff */
[----:B------:R-:W-:Y:S02]  /*e4f0*/  FFMA.FTZ R97, R73, c[0x0][0x2d0], -R97 ;  /* 0x0000b40049617a23 */ /* 0x000fe40000010861 */
[----:B------:R-:W3:Y:S04]  /*e500*/  LDL.LU R73, [R1+0x1c] ;  /* 0x00001c0001497983 */ /* 0x000ee80000300800 */
[----:B------:R-:W-:Y:S10]  /*e510*/  MUFU.EX2 R74, R74 ;  /* 0x0000004a004a7308 */ /* 0x000ff40000000800 */
[----:B------:R-:W1:Y:S02]  /*e520*/  MUFU.EX2 R97, R97 ;  /* 0x0000006100617308 */ /* 0x000e640000000800 */
[----:B-1----:R-:W-:Y:S07]  /*e530*/  F2FP.PACK_AB R163, R97, R74 ;  /* 0x0000004a61a3723e */ /* 0x002fee00000000ff */
[C---:B------:R-:W-:Y:S08]  /*e540*/  HMMA.16816.F32 R108, R160.reuse, R116, R8 ;  /* 0x00000074a06c723c */ /* 0x040ff00000001808 */
[-C--:B------:R-:W-:Y:S08]  /*e550*/  HMMA.16816.F32 R112, R160, R118.reuse, R12 ;  /* 0x00000076a070723c */ /* 0x080ff0000000180c */
[C---:B------:R-:W-:Y:S08]  /*e560*/  HMMA.16816.F32 R116, R164.reuse, R118, R16 ;  /* 0x00000076a474723c */ /* 0x040ff00000001810 */
[-C--:B------:R-:W-:Y:S04]  /*e570*/  HMMA.16816.F32 R120, R164, R132.reuse, R20 ;  /* 0x00000084a478723c */ /* 0x080fe80000001814 */
[----:B---3--:R-:W-:Y:S02]  /*e580*/  FFMA.FTZ R8, R0, R73, R200 ;  /* 0x0000004900087223 */ /* 0x008fe400000100c8 */
[----:B------:R-:W-:Y:S02]  /*e590*/  FADD.FTZ R0, R230, R5 ;  /* 0x00000005e6007221 */ /* 0x000fe40000010000 */
[----:B------:R-:W-:Y:S04]  /*e5a0*/  FADD.FTZ R8, R127, R8 ;  /* 0x000000087f087221 */ /* 0x000fe80000010000 */
        /* <DEDUP_REMOVED lines=17> */
[----:B------:R-:W-:Y:S02]  /*e6c0*/  FADD.FTZ R11, R190, R4 ;  /* 0x00000004be0b7221 */ /* 0x000fe40000010000 */
[----:B------:R-:W-:Y:S01]  /*e6d0*/  FADD.FTZ R8, R204, R2 ;  /* 0x00000002cc087221 */ /* 0x000fe20000010000 */
[----:B------:R-:W1:Y:S01]  /*e6e0*/  LDSM.16.MT88.4 R4, [R211+0x2900] ;  /* 0x00290000d304783b */ /* 0x000e620000004200 */
        /* <DEDUP_REMOVED lines=8> */
[-C--:B--2---:R-:W-:Y:S03]  /*e770*/  HMMA.16816.F32 R136, R164, R148.reuse, R36 ;  /* 0x00000094a488723c */ /* 0x084fe60000001824 */
[----:B------:R-:W-:Y:S02]  /*e780*/  FADD.FTZ R8, R249, R9 ;  /* 0x00000009f9087221 */ /* 0x000fe40000010000 */
[----:B------:R-:W-:Y:S02]  /*e790*/  FADD.FTZ R2, R245, R2 ;  /* 0x00000002f5027221 */ /* 0x000fe40000010000 */
[----:B------:R-:W-:Y:S02]  /*e7a0*/  FADD.FTZ R0, R142, R0 ;  /* 0x000000008e007221 */ /* 0x000fe40000010000 */
[----:B------:R-:W-:Y:S03]  /*e7b0*/  FADD.FTZ R12, R140, R12 ;  /* 0x0000000c8c0c7221 */ /* 0x000fe60000010000 */
[----:B------:R-:W-:Y:S02]  /*e7c0*/  FADD.FTZ R10, R246, R8 ;  /* 0x00000008f60a7221 */ /* 0x000fe40000010000 */
        /* <DEDUP_REMOVED lines=31> */
[----:B------:R-:W-:Y:S02]  /*e9c0*/  FADD.FTZ R9, R157, R0 ;  /* 0x000000009d097221 */ /* 0x000fe40000010000 */
[C---:B------:R-:W-:Y:S04]  /*e9d0*/  HMMA.16816.F32 R156, R160.reuse, R4, R56 ;  /* 0x00000004a09c723c */ /* 0x040fe80000001838 */
[----:B------:R-:W-:Y:S01]  /*e9e0*/  FADD.FTZ R8, R102, R8 ;  /* 0x0000000866087221 */ /* 0x000fe20000010000 */
[----:B------:R-:W-:Y:S01]  /*e9f0*/  MOV R102, R70 ;  /* 0x0000004600667202 */ /* 0x000fe20000000f00 */
[----:B------:R-:W-:Y:S02]  /*ea00*/  FADD.FTZ R2, R178, R10 ;  /* 0x0000000ab2027221 */ /* 0x000fe40000010000 */
[----:B------:R-:W-:Y:S01]  /*ea10*/  FADD.FTZ R8, R101, R8 ;  /* 0x0000000865087221 */ /* 0x000fe20000010000 */
[-C--:B------:R-:W-:Y:S03]  /*ea20*/  HMMA.16816.F32 R160, R160, R6.reuse, R60 ;  /* 0x00000006a0a0723c */ /* 0x080fe6000000183c */
[----:B------:R-:W-:Y:S01]  /*ea30*/  FADD.FTZ R4, R100, R8 ;  /* 0x0000000864047221 */ /* 0x000fe20000010000 */
[----:B------:R-:W-:Y:S01]  /*ea40*/  MOV R101, R71 ;  /* 0x0000004700657202 */ /* 0x000fe20000000f00 */
        /* <DEDUP_REMOVED lines=18> */
[----:B------:R1:W-:Y:S01]  /*eb70*/  STL [R1+0x10], R6 ;  /* 0x0000100601007387 */ /* 0x0003e20000100800 */
[----:B------:R-:W-:Y:S02]  /*eb80*/  FADD.FTZ R4, R86, R4 ;  /* 0x0000000456047221 */ /* 0x000fe40000010000 */
[----:B------:R-:W-:Y:S01]  /*eb90*/  FADD.FTZ R0, R74, R2 ;  /* 0x000000024a007221 */ /* 0x000fe20000010000 */
[----:B------:R1:W-:Y:S01]  /*eba0*/  STL [R1+0x14], R5 ;  /* 0x0000140501007387 */ /* 0x0003e20000100800 */
[----:B------:R-:W-:Y:S02]  /*ebb0*/  FADD.FTZ R2, R96, R4 ;  /* 0x0000000460027221 */ /* 0x000fe40000010000 */
[----:B------:R-:W-:Y:S02]  /*ebc0*/  FADD.FTZ R0, R97, R0 ;  /* 0x0000000061007221 */ /* 0x000fe40000010000 */
[----:B------:R-:W-:Y:S01]  /*ebd0*/  IMAD.MOV.U32 R100, RZ, RZ, R72 ;  /* 0x000000ffff647224 */ /* 0x000fe200078e0048 */
[----:B------:R1:W-:Y:S04]  /*ebe0*/  STL [R1+0x18], R2 ;  /* 0x0000180201007387 */ /* 0x0003e80000100800 */
[----:B------:R1:W-:Y:S01]  /*ebf0*/  STL [R1+0x1c], R0 ;  /* 0x00001c0001007387 */ /* 0x0003e20000100800 */
[----:B------:R-:W-:-:S05]  /*ec00*/  @P0 BRA `(.L_x_498) ;  /* 0xffff98e000000947 */ /* 0x000fca000383ffff */
.L_x_481:
[----:B------:R-:W2:Y:S01]  /*ec10*/  S2UR UR6, SR_CTAID.X ;  /* 0x00000000000679c3 */ /* 0x000ea20000002500 */
[----:B------:R-:W-:Y:S01]  /*ec20*/  ULDC.64 UR4, c[0x0][0x2c8] ;  /* 0x0000b20000047ab9 */ /* 0x000fe20000000a00 */
[----:B------:R-:W-:Y:S01]  /*ec30*/  PLOP3.LUT P0, PT, PT, PT, UP1, 0x40, 0x0 ;  /* 0x000000000000781c */ /* 0x000fe20003f0e818 */
[----:B--2---:R-:W-:-:S04]  /*ec40*/  ULEA UR6, UR6, 0x7f, 0x7 ;  /* 0x0000007f06067891 */ /* 0x004fc8000f8e383f */
[----:B------:R-:W-:-:S03]  /*ec50*/  UIMAD.WIDE.U32 UR14, UR6, UR4, URZ ;  /* 0x00000004060e72a5 */ /* 0x000fc6000f8e003f */
[----:B------:R-:W-:Y:S02]  /*ec60*/  ULDC UR4, c[0x0][0x168] ;  /* 0x00005a0000047ab9 */ /* 0x000fe40000000800 */
[----:B------:R-:W-:Y:S02]  /*ec70*/  UIADD3 UR4, -UR4, 0x1, URZ ;  /* 0x0000000104047890 */ /* 0x000fe4000fffe13f */
[----:B------:R-:W-:-:S03]  /*ec80*/  @UP2 USHF.R.U32.HI UR6, URZ, UR5, UR15 ;  /* 0x000000053f062299 */ /* 0x000fc6000801160f */
[----:B------:R-:W-:Y:S02]  /*ec90*/  ULDC UR5, c[0x0][0x1d0] ;  /* 0x0000740000057ab9 */ /* 0x000fe40000000800 */
[----:B------:R-:W-:-:S03]  /*eca0*/  UIADD3 UR5, UR6, UR5, UR4 ;  /* 0x0000000506057290 */ /* 0x000fc6000fffe004 */
[----:B------:R-:W-:Y:S02]  /*ecb0*/  ULDC UR4, c[0x0][0x324] ;  /* 0x0000c90000047ab9 */ /* 0x000fe40000000800 */
[----:B------:R-:W-:-:S06]  /*ecc0*/  UIADD3 UR4, UR5, -UR4, URZ ;  /* 0x8000000405047290 */ /* 0x000fcc000fffe03f */
[----:B-1----:R-:W-:Y:S01]  /*ecd0*/  MOV R2, UR4 ;  /* 0x0000000400027c02 */ /* 0x002fe20008000f00 */
        /* <DEDUP_REMOVED lines=11> */
.L_x_500:
[----:B------:R-:W-:-:S04]  /*ed90*/  MOV R4, c[0x0][0x32c] ;  /* 0x0000cb0000047a02 */ /* 0x000fc80000000f00 */
[----:B------:R-:W-:-:S13]  /*eda0*/  ISETP.NE.AND P0, PT, R4, 0x1, PT ;  /* 0x000000010400780c */ /* 0x000fda0003f05270 */
[----:B------:R-:W-:-:S05]  /*edb0*/  @P0 IMAD.HI.U32 R4, R0, c[0x0][0x330], RZ ;  /* 0x0000cc0000040a27 */ /* 0x000fca00078e00ff */
[----:B------:R-:W-:-:S05]  /*edc0*/  @P0 SHF.R.U32.HI R0, RZ, c[0x0][0x334], R4 ;  /* 0x0000cd00ff000a19 */ /* 0x000fca0000011604 */
.L_x_501:
[----:B------:R-:W-:-:S05]  /*edd0*/  IMAD R0, R0, c[0x0][0x32c], RZ ;  /* 0x0000cb0000007a24 */ /* 0x000fca00078e02ff */
[----:B------:R-:W-:-:S03]  /*ede0*/  IMNMX R2, R2, R0, !PT ;  /* 0x0000000002027217 */ /* 0x000fc60007800200 */
.L_x_499:
[----:B------:R-:W2:Y:S01]  /*edf0*/  LDL R4, [R1] ;  /* 0x0000000001047983 */ /* 0x000ea20000100800 */
[----:B------:R-:W-:-:S05]  /*ee00*/  IADD3 R2, R2, 0x5f, RZ ;  /* 0x0000005f02027810 */ /* 0x000fca0007ffe0ff */
[----:B------:R-:W-:-:S05]  /*ee10*/  IMAD.HI R2, R2, 0x2aaaaaab, RZ ;  /* 0x2aaaaaab02027827 */ /* 0x000fca00078e02ff */
[----:B------:R-:W-:-:S04]  /*ee20*/  SHF.R.U32.HI R0, RZ, 0x1f, R2 ;  /* 0x0000001fff007819 */ /* 0x000fc80000011602 */
[----:B------:R-:W-:-:S04]  /*ee30*/  LEA.HI.SX32 R0, R2, R0, 0x1c ;  /* 0x0000000002007211 */ /* 0x000fc800078fe2ff */
[----:B--2---:R-:W-:-:S04]  /*ee40*/  IMNMX R4, R4, R0, !PT ;  /* 0x0000000004047217 */ /* 0x004fc80007800200 */
[----:B------:R-:W-:Y:S01]  /*ee50*/  ISETP.GE.AND P0, PT, R225, R4, PT ;  /* 0x00000004e100720c */ /* 0x000fe20003f06270 */
[----:B------:R1:W-:-:S12]  /*ee60*/  STL [R1+0x24], R4 ;  /* 0x0000240401007387 */ /* 0x0003d80000100800 */
[----:B------:R-:W-:Y:S05]  /*ee70*/  @!P0 BRA `(.L_x_502) ;  /* 0x00004df000008947 */ /* 0x000fea0003800000 */
[----:B------:R-:W-:Y:S01]  /*ee80*/  MOV R100, R71 ;  /* 0x0000004700647202 */ /* 0x000fe20000000f00 */
[----:B------:R-:W-:Y:S01]  /*ee90*/  IMAD.MOV.U32 R102, RZ, RZ, R3 ;  /* 0x000000ffff667224 */ /* 0x000fe200078e0003 */
[----:B------:R-:W-:Y:S01]  /*eea0*/  MOV R2, R72 ;  /* 0x0000004800027202 */ /* 0x000fe20000000f00 */
[----:B------:R-:W-:Y:S01]  /*eeb0*/  IMAD.MOV.U32 R103, RZ, RZ, R225 ;  /* 0x000000ffff677224 */ /* 0x000fe200078e00e1 */
[----:B------:R-:W-:Y:S02]  /*eec0*/  MOV R101, R70 ;  /* 0x0000004600657202 */ /* 0x000fe40000000f00 */
.L_x_503:
[----:B--2---:R-:W2:Y:S01]  /*eed0*/  LDL R225, [R1] ;  /* 0x0000000001e17983 */ /* 0x004ea20000100800 */
[----:B------:R-:W-:Y:S04]  /*eee0*/  DEPBAR.LE SB0, 0x0 ;  /* 0x000080000000791a */ /* 0x000fe80000000000 */
[----:B------:R-:W-:Y:S08]  /*eef0*/  BAR.SYNC.DEFER_BLOCKING 0x0 ;  /* 0x0000000000007b1d */ /* 0x000ff00000010000 */
[----:B-----5:R-:W-:Y:S08]  /*ef00*/  LDSM.16.M88.4 R96, [R215+0x6100] ;  /* 0x00610000d760783b */ /* 0x020ff00000000200 */
[----:B------:R-:W3:Y:S08]  /*ef10*/  LDSM.16.M88.4 R16, [R208+0x3100] ;  /* 0x00310000d010783b */ /* 0x000ef00000000200 */
[----:B------:R-:W4:Y:S06]  /*ef20*/  LDL.64 R198, [R1+0x40] ;  /* 0x0000400001c67983 */ /* 0x000f2c0000100a00 */
[----:B------:R-:W4:Y:S06]  /*ef30*/  LDL.64 R196, [R1+0x48] ;  /* 0x0000480001c47983 */ /* 0x000f2c0000100a00 */
        /* <DEDUP_REMOVED lines=11> */
[----:B------:R-:W-:Y:S04]  /*eff0*/  STL [R1+0x50], R215 ;  /* 0x000050d701007387 */ /* 0x000fe80000100800 */
[----:B------:R-:W-:Y:S04]  /*f000*/  STL [R1+0x54], R208 ;  /* 0x000054d001007387 */ /* 0x000fe80000100800 */
[----:B------:R-:W-:Y:S04]  /*f010*/  STL [R1+0x58], R219 ;  /* 0x000058db01007387 */ /* 0x000fe80000100800 */
[----:B------:R-:W-:Y:S04]  /*f020*/  STL [R1+0x5c], R218 ;  /* 0x00005cda01007387 */ /* 0x000fe80000100800 */
[----:B------:R-:W-:Y:S04]  /*f030*/  STL [R1+0x60], R224 ;  /* 0x000060e001007387 */ /* 0x000fe80000100800 */
[----:B------:R-:W-:Y:S04]  /*f040*/  STL [R1+0x64], R223 ;  /* 0x000064df01007387 */ /* 0x000fe80000100800 */
[----:B------:R-:W-:Y:S04]  /*f050*/  STL [R1+0x68], R222 ;  /* 0x000068de01007387 */ /* 0x000fe80000100800 */
[----:B------:R-:W-:Y:S04]  /*f060*/  STL [R1+0x6c], R221 ;  /* 0x00006cdd01007387 */ /* 0x000fe80000100800 */
[----:B------:R-:W-:Y:S01]  /*f070*/  STL [R1+0x70], R220 ;  /* 0x000070dc01007387 */ /* 0x000fe20000100800 */
[-C--:B-1-3--:R-:W-:Y:S08]  /*f080*/  HMMA.16816.F32 R4, R96, R16.reuse, RZ ;  /* 0x000000106004723c */ /* 0x08aff000000018ff */
        /* <DEDUP_REMOVED lines=14> */
[C---:B------:R-:W-:Y:S02]  /*f170*/  HMMA.16816.F32 R64, R96.reuse, R66, RZ ;  /* 0x000000426040723c */ /* 0x040fe400000018ff */
[----:B--2---:R-:W-:Y:S06]  /*f180*/  ISETP.GT.AND P0, PT, R225, R103, PT ;  /* 0x00000067e100720c */ /* 0x004fec0003f04270 */
[-C--:B------:R-:W-:Y:S07]  /*f190*/  HMMA.16816.F32 R68, R96, R80.reuse, RZ ;  /* 0x000000506044723c */ /* 0x080fee00000018ff */
[----:B------:R-:W-:Y:S01]  /*f1a0*/  @!P0 SHF.R.S32.HI R0, RZ, 0x1f, R103 ;  /* 0x0000001fff008819 */ /* 0x000fe20000011467 */
[C---:B------:R-:W-:Y:S04]  /*f1b0*/  HMMA.16816.F32 R72, R92.reuse, R80, RZ ;  /* 0x000000505c48723c */ /* 0x040fe800000018ff */
[----:B------:R-:W-:Y:S04]  /*f1c0*/  @!P0 IMAD R0, R0, c[0x0][0x208], RZ ;  /* 0x0000820000008a24 */ /* 0x000fe800078e02ff */
[-C--:B------:R-:W-:Y:S01]  /*f1d0*/  HMMA.16816.F32 R76, R92, R82.reuse, RZ ;  /* 0x000000525c4c723c */ /* 0x080fe200000018ff */
[C---:B------:R-:W-:Y:S07]  /*f1e0*/  @!P0 IMAD R0, R103.reuse, c[0x0][0x20c], R0 ;  /* 0x0000830067008a24 */ /* 0x040fee00078e0200 */
[C---:B------:R-:W-:Y:S08]  /*f1f0*/  HMMA.16816.F32 R80, R96.reuse, R82, RZ ;  /* 0x000000526050723c */ /* 0x040ff000000018ff */
[-C--:B------:R-:W-:Y:S08]  /*f200*/  HMMA.16816.F32 R84, R96, R168.reuse, RZ ;  /* 0x000000a86054723c */ /* 0x080ff000000018ff */
[C---:B------:R-:W-:Y:S08]  /*f210*/  HMMA.16816.F32 R88, R92.reuse, R168, RZ ;  /* 0x000000a85c58723c */ /* 0x040ff000000018ff */
[-C--:B------:R-:W-:Y:S08]  /*f220*/  HMMA.16816.F32 R92, R92, R170.reuse, RZ ;  /* 0x000000aa5c5c723c */ /* 0x080ff000000018ff */
[----:B------:R-:W-:Y:S01]  /*f230*/  HMMA.16816.F32 R96, R96, R170, RZ ;  /* 0x000000aa6060723c */ /* 0x000fe200000018ff */
[----:B------:R-:W1:Y:S07]  /*f240*/  LDSM.16.M88.4 R168, [R222] ;  /* 0x00000000dea8783b */ /* 0x000e6e0000000200 */
[-C--:B------:R-:W-:Y:S08]  /*f250*/  HMMA.16816.F32 R4, R172, R176.reuse, R4 ;  /* 0x000000b0ac04723c */ /* 0x080ff00000001804 */
[C---:B------:R-:W-:Y:S07]  /*f260*/  HMMA.16816.F32 R8, R180.reuse, R176, R8 ;  /* 0x000000b0b408723c */ /* 0x040fee0000001808 */
[----:B------:R-:W-:Y:S01]  /*f270*/  @!P0 IMAD.WIDE.U32 R176, R103, c[0x0][0x208], RZ ;  /* 0x0000820067b08a25 */ /* 0x000fe200078e00ff */
[-C--:B------:R-:W-:Y:S04]  /*f280*/  HMMA.16816.F32 R12, R180, R178.reuse, R12 ;  /* 0x000000b2b40c723c */ /* 0x080fe8000000180c */
[----:B------:R-:W-:Y:S04]  /*f290*/  @!P0 IADD3 R0, R177, R0, RZ ;  /* 0x00000000b1008210 */ /* 0x000fe80007ffe0ff */
[C---:B------:R-:W-:Y:S04]  /*f2a0*/  HMMA.16816.F32 R16, R172.reuse, R178, R16 ;  /* 0x000000b2ac10723c */ /* 0x040fe80000001810 */
[----:B------:R-:W-:Y:S04]  /*f2b0*/  @!P0 IMAD R0, R0, 0x60, RZ ;  /* 0x0000006000008824 */ /* 0x000fe800078e02ff */
[-C--:B------:R-:W-:Y:S08]  /*f2c0*/  HMMA.16816.F32 R20, R172, R184.reuse, R20 ;  /* 0x000000b8ac14723c */ /* 0x080ff00000001814 */
[C---:B------:R-:W-:Y:S07]  /*f2d0*/  HMMA.16816.F32 R24, R180.reuse, R184, R24 ;  /* 0x000000b8b418723c */ /* 0x040fee0000001818 */
[----:B----4-:R-:W-:Y:S01]  /*f2e0*/  @!P0 MOV R184, R196 ;  /* 0x000000c400b88202 */ /* 0x010fe20000000f00 */
[-C--:B------:R-:W-:Y:S04]  /*f2f0*/  HMMA.16816.F32 R28, R180, R186.reuse, R28 ;  /* 0x000000bab41c723c */ /* 0x080fe8000000181c */
[----:B------:R-:W-:Y:S04]  /*f300*/  @!P0 MOV R185, R199 ;  /* 0x000000c700b98202 */ /* 0x000fe80000000f00 */
[C---:B------:R-:W-:Y:S04]  /*f310*/  HMMA.16816.F32 R32, R172.reuse, R186, R32 ;  /* 0x000000baac20723c */ /* 0x040fe80000001820 */
[----:B------:R-:W-:Y:S02]  /*f320*/  @!P0 IMAD.WIDE.U32 R184, R176, 0x60, R184 ;  /* 0x00000060b0b88825 */ /* 0x000fe400078e00b8 */
[----:B------:R-:W2:Y:S02]  /*f330*/  LDSM.16.M88.4 R176, [R221] ;  /* 0x00000000ddb0783b */ /* 0x000ea40000000200 */
[-C--:B------:R-:W-:Y:S04]  /*f340*/  HMMA.16816.F32 R36, R172, R188.reuse, R36 ;  /* 0x000000bcac24723c */ /* 0x080fe80000001824 */
[C---:B------:R-:W-:Y:S02]  /*f350*/  @!P0 LEA R194, P1, R184.reuse, c[0x0][0x1f8], 0x1 ;  /* 0x00007e00b8c28a11 */ /* 0x040fe400078208ff */
[----:B------:R-:W-:Y:S02]  /*f360*/  @!P0 IADD3 R0, R185, R0, RZ ;  /* 0x00000000b9008210 */ /* 0x000fe40007ffe0ff */
[C---:B------:R-:W-:Y:S04]  /*f370*/  HMMA.16816.F32 R40, R180.reuse, R188, R40 ;  /* 0x000000bcb428723c */ /* 0x040fe80000001828 */
[----:B------:R-:W-:Y:S02]  /*f380*/  @!P0 LEA.HI.X R195, R184, c[0x0][0x1fc], R0, 0x1, P1 ;  /* 0x00007f00b8c38a11 */ /* 0x000fe400008f0c00 */
[----:B------:R-:W3:Y:S01]  /*f390*/  LDSM.16.M88.4 R184, [R220] ;  /* 0x00000000dcb8783b */ /* 0x000ee20000000200 */
[----:B------:R-:W-:Y:S01]  /*f3a0*/  @!P0 IADD3 R192, P2, R194, UR9, RZ ;  /* 0x00000009c2c08c10 */ /* 0x000fe2000ff5e0ff */
[-C--:B------:R-:W-:Y:S04]  /*f3b0*/  HMMA.16816.F32 R44, R180, R190.reuse, R44 ;  /* 0x000000beb42c723c */ /* 0x080fe8000000182c */
[----:B------:R-:W-:Y:S02]  /*f3c0*/  @!P0 IADD3.X R193, R195, UR8, RZ, P2, !PT ;  /* 0x00000008c3c18c10 */ /* 0x000fe400097fe4ff */
[----:B------:R-:W-:Y:S01]  /*f3d0*/  @!PT LDS RZ, [RZ] ;  /* 0x00000000fffff984 */ /* 0x000fe20000000800 */
[----:B------:R-:W-:Y:S01]  /*f3e0*/  @!PT LDS RZ, [RZ] ;  /* 0x00000000fffff984 */ /* 0x000fe20000000800 */
[----:B------:R-:W-:Y:S01]  /*f3f0*/  @!PT LDS RZ, [RZ] ;  /* 0x00000000fffff984 */ /* 0x000fe20000000800 */
[----:B------:R4:W-:Y:S02]  /*f400*/  @!P0 LDGSTS.E.BYPASS.LTC128B.128 [R227+0x100], [R194.64], !P6 ;  /* 0x00100000c2e38fae */ /* 0x0009e4000f101d4c */
[C---:B------:R-:W-:Y:S06]  /*f410*/  HMMA.16816.F32 R48, R172.reuse, R190, R48 ;  /* 0x000000beac30723c */ /* 0x040fec0000001830 */
[----:B------:R2:W-:Y:S01]  /*f420*/  @!P0 LDGSTS.E.BYPASS.LTC128B.128 [R227+0x900], [R192.64], !P6 ;  /* 0x00900000c0e38fae */ /* 0x0005e2000f101d4c */
        /* <DEDUP_REMOVED lines=11> */
[----:B----4-:R-:W-:Y:S02]  /*f4e0*/  @!P0 IADD3 R194, P1, R168, UR9, RZ ;  /* 0x00000009a8c28c10 */ /* 0x010fe4000ff3e0ff */
[C---:B------:R-:W-:Y:S01]  /*f4f0*/  HMMA.16816.F32 R64, R172.reuse, R170, R64 ;  /* 0x000000aaac40723c */ /* 0x040fe20000001840 */
[----:B------:R4:W-:Y:S03]  /*f500*/  @!P0 LDGSTS.E.BYPASS.LTC128B.128 [R227+0x2100], [R168.64], !P6 ;  /* 0x02100000a8e38fae */ /* 0x0009e6000f101d4c */
[----:B------:R-:W-:Y:S04]  /*f510*/  @!P0 IADD3.X R195, R169, UR8, RZ, P1, !PT ;  /* 0x00000008a9c38c10 */ /* 0x000fe80008ffe4ff */
[-C--:B--2---:R-:W-:Y:S01]  /*f520*/  HMMA.16816.F32 R68, R172, R176.reuse, R68 ;  /* 0x000000b0ac44723c */ /* 0x084fe20000001844 */
[----:B------:R2:W-:Y:S02]  /*f530*/  @!P0 LDGSTS.E.BYPASS.LTC128B.128 [R227+0x2900], [R194.64], !P6 ;  /* 0x02900000c2e38fae */ /* 0x0005e4000f101d4c */
[C---:B------:R-:W-:Y:S02]  /*f540*/  ISETP.GT.AND P0, PT, R103.reuse, R225, PT ;  /* 0x000000e16700720c */ /* 0x040fe40003f04270 */
[----:B------:R-:W-:Y:S03]  /*f550*/  IADD3 R225, R103, -0x1, RZ ;  /* 0xffffffff67e17810 */ /* 0x000fe60007ffe0ff */
[C---:B------:R-:W-:Y:S01]  /*f560*/  HMMA.16816.F32 R72, R180.reuse, R176, R72 ;  /* 0x000000b0b448723c */ /* 0x040fe20000001848 */
[----:B------:R-:W-:Y:S07]  /*f570*/  LDSM.16.M88.4 R196, [R214+0x3900] ;  /* 0x00390000d6c4783b */ /* 0x000fee0000000200 */
[-C--:B------:R-:W-:Y:S01]  /*f580*/  HMMA.16816.F32 R76, R180, R178.reuse, R76 ;  /* 0x000000b2b44c723c */ /* 0x080fe2000000184c */
[----:B-1----:R-:W-:Y:S07]  /*f590*/  LDSM.16.M88.4 R188, [R214+0x3100] ;  /* 0x00310000d6bc783b */ /* 0x002fee0000000200 */
[C---:B------:R-:W-:Y:S01]  /*f5a0*/  HMMA.16816.F32 R80, R172.reuse, R178, R80 ;  /* 0x000000b2ac50723c */ /* 0x040fe20000001850 */
[----:B----4-:R-:W1:Y:S07]  /*f5b0*/  LDSM.16.M88.4 R168, [R216+0x6100] ;  /* 0x00610000d8a8783b */ /* 0x010e6e0000000200 */
[-C--:B---3--:R-:W-:Y:S01]  /*f5c0*/  HMMA.16816.F32 R84, R172, R184.reuse, R84 ;  /* 0x000000b8ac54723c */ /* 0x088fe20000001854 */
[----:B--2---:R-:W2:Y:S07]  /*f5d0*/  LDSM.16.M88.4 R192, [R216+0x8100] ;  /* 0x00810000d8c0783b */ /* 0x004eae0000000200 */
[C---:B------:R-:W-:Y:S01]  /*f5e0*/  HMMA.16816.F32 R88, R180.reuse, R184, R88 ;  /* 0x000000b8b458723c */ /* 0x040fe20000001858 */
[----:B------:R-:W3:Y:S07]  /*f5f0*/  LDSM.16.M88.4 R200, [R214+0x4100] ;  /* 0x00410000d6c8783b */ /* 0x000eee0000000200 */
[-C--:B------:R-:W-:Y:S01]  /*f600*/  HMMA.16816.F32 R92, R180, R186.reuse, R92 ;  /* 0x000000bab45c723c */ /* 0x080fe2000000185c */
[----:B------:R-:W4:Y:S07]  /*f610*/  LDSM.16.M88.4 R176, [R214+0x4900] ;  /* 0x00490000d6b0783b */ /* 0x000f2e0000000200 */
[----:B------:R-:W-:Y:S01]  /*f620*/  HMMA.16816.F32 R96, R172, R186, R96 ;  /* 0x000000baac60723c */ /* 0x000fe20000001860 */
[----:B------:R-:W3:Y:S07]  /*f630*/  LDSM.16.M88.4 R180, [R214+0x5100] ;  /* 0x00510000d6b4783b */ /* 0x000eee0000000200 */
[-C--:B-1----:R-:W-:Y:S01]  /*f640*/  HMMA.16816.F32 R4, R168, R188.reuse, R4 ;  /* 0x000000bca804723c */ /* 0x082fe20000001804 */
[----:B------:R-:W1:Y:S07]  /*f650*/  LDSM.16.M88.4 R204, [R214+0x5900] ;  /* 0x00590000d6cc783b */ /* 0x000e6e0000000200 */
[C---:B--2---:R-:W-:Y:S01]  /*f660*/  HMMA.16816.F32 R8, R192.reuse, R188, R8 ;  /* 0x000000bcc008723c */ /* 0x044fe20000001808 */
[----:B------:R-:W-:Y:S07]  /*f670*/  LDSM.16.M88.4 R172, [R217+0x6100] ;  /* 0x00610000d9ac783b */ /* 0x000fee0000000200 */
[-C--:B------:R-:W-:Y:S01]  /*f680*/  HMMA.16816.F32 R12, R192, R190.reuse, R12 ;  /* 0x000000bec00c723c */ /* 0x080fe2000000180c */
[----:B------:R-:W2:Y:S07]  /*f690*/  LDSM.16.M88.4 R184, [R213] ;  /* 0x00000000d5b8783b */ /* 0x000eae0000000200 */
[C---:B------:R-:W-:Y:S01]  /*f6a0*/  HMMA.16816.F32 R16, R168.reuse, R190, R16 ;  /* 0x000000bea810723c */ /* 0x040fe20000001810 */
[----:B------:R-:W1:Y:S07]  /*f6b0*/  LDSM.16.M88.4 R188, [R217+0x8100] ;  /* 0x00810000d9bc783b */ /* 0x000e6e0000000200 */
[-C--:B------:R-:W-:Y:S01]  /*f6c0*/  HMMA.16816.F32 R20, R168, R196.reuse, R20 ;  /* 0x000000c4a814723c */ /* 0x080fe20000001814 */
[----:B------:R-:W0:Y:S07]  /*f6d0*/  LDGDEPBAR ;  /* 0x00000000000079af */ /* 0x000e2e0000000000 */
        /* <DEDUP_REMOVED lines=45> */
[----:B------:R1:W2:Y:S01]  /*f9b0*/  MUFU.TANH R170, R7 ;  /* 0x0000000700aa7308 */ /* 0x0002a20000002400 */
[----:B---3--:R-:W-:Y:S09]  /*f9c0*/  FMNMX.FTZ R0, R168, R0, !PT ;  /* 0x00000000a8007209 */ /* 0x008ff20007810000 */
[----:B------:R-:W-:Y:S10]  /*f9d0*/  MUFU.TANH R179, R14 ;  /* 0x0000000e00b37308 */ /* 0x000ff40000002400 */
[----:B------:R-:W3:Y:S01]  /*f9e0*/  MUFU.TANH R177, R8 ;  /* 0x0000000800b17308 */ /* 0x000ee20000002400 */
[----:B-1----:R-:W1:Y:S01]  /*f9f0*/  LDSM.16.M88.4 R4, [R213+0x800] ;  /* 0x00080000d504783b */ /* 0x002e620000000200 */
[----:B--2---:R-:W-:Y:S08]  /*fa00*/  FMNMX.FTZ R3, R170, R3, !PT ;  /* 0x00000003aa037209 */ /* 0x004ff00007810000 */
[----:B------:R-:W-:Y:S10]  /*fa10*/  MUFU.TANH R171, R9 ;  /* 0x0000000900ab7308 */ /* 0x000ff40000002400 */
[----:B------:R-:W-:Y:S10]  /*fa20*/  MUFU.TANH R178, R10 ;  /* 0x0000000a00b27308 */ /* 0x000ff40000002400 */
[----:B------:R2:W-:Y:S10]  /*fa30*/  MUFU.TANH R181, R11 ;  /* 0x0000000b00b57308 */ /* 0x0005f40000002400 */
[----:B------:R-:W4:Y:S01]  /*fa40*/  MUFU.TANH R16, R16 ;  /* 0x0000001000107308 */ /* 0x000f220000002400 */
[-C--:B-1----:R-:W-:Y:S09]  /*fa50*/  HMMA.16816.F32 R20, R172, R4.reuse, R20 ;  /* 0x00000004ac14723c */ /* 0x082ff20000001814 */
[----:B------:R-:W1:Y:S01]  /*fa60*/  MUFU.TANH R18, R18 ;  /* 0x0000001200127308 */ /* 0x000e620000002400 */
[C---:B------:R-:W-:Y:S01]  /*fa70*/  HMMA.16816.F32 R24, R188.reuse, R4, R24 ;  /* 0x00000004bc18723c */ /* 0x040fe20000001818 */
[----:B--2---:R-:W2:Y:S08]  /*fa80*/  LDSM.16.M88.4 R8, [R213+0x1000] ;  /* 0x00100000d508783b */ /* 0x004eb00000000200 */
        /* <DEDUP_REMOVED lines=9> */
[----:B------:R-:W-:Y:S01]  /*fb20*/  MUFU.TANH R12, R12 ;  /* 0x0000000c000c7308 */ /* 0x000fe20000002400 */
[----:B------:R-:W-:Y:S02]  /*fb30*/  FMUL.FTZ R26, R26, c[0x0][0x320] ;  /* 0x0000c8001a1a7a20 */ /* 0x000fe40000410000 */
[----:B------:R-:W-:Y:S02]  /*fb40*/  FMUL.FTZ R27, R27, c[0x0][0x320] ;  /* 0x0000c8001b1b7a20 */ /* 0x000fe40000410000 */
[----:B------:R-:W-:Y:S02]  /*fb50*/  FMUL.FTZ R30, R30, c[0x0][0x320] ;  /* 0x0000c8001e1e7a20 */ /* 0x000fe40000410000 */
[----:B------:R-:W-:Y:S02]  /*fb60*/  FMUL.FTZ R31, R31, c[0x0][0x320] ;  /* 0x0000c8001f1f7a20 */ /* 0x000fe40000410000 */
[----:B------:R-:W-:Y:S01]  /*fb70*/  FMUL.FTZ R29, R29, c[0x0][0x320] ;  /* 0x0000c8001d1d7a20 */ /* 0x000fe20000410000 */
[----:B------:R-:W1:Y:S01]  /*fb80*/  MUFU.TANH R20, R20 ;  /* 0x0000001400147308 */ /* 0x000e620000002400 */
[----:B------:R-:W-:Y:S02]  /*fb90*/  FMUL.FTZ R24, R24, c[0x0][0x320] ;  /* 0x0000c80018187a20 */ /* 0x000fe40000410000 */
[----:B------:R-:W-:Y:S01]  /*fba0*/  FMUL.FTZ R34, R34, c[0x0][0x320] ;  /* 0x0000c80022227a20 */ /* 0x000fe20000410000 */
[-C--:B--2---:R-:W-:Y:S03]  /*fbb0*/  HMMA.16816.F32 R36, R172, R8.reuse, R36 ;  /* 0x00000008ac24723c */ /* 0x084fe60000001824 */
[----:B------:R-:W-:Y:S02]  /*fbc0*/  FMUL.FTZ R33, R33, c[0x0][0x320] ;  /* 0x0000c80021217a20 */ /* 0x000fe40000410000 */
[----:B------:R-:W-:Y:S01]  /*fbd0*/  FMUL.FTZ R35, R35, c[0x0][0x320] ;  /* 0x0000c80023237a20 */ /* 0x000fe20000410000 */
[----:B------:R-:W2:Y:S01]  /*fbe0*/  MUFU.TANH R15, R22 ;  /* 0x00000016000f7308 */ /* 0x000ea20000002400 */
        /* <DEDUP_REMOVED lines=13> */
[----:B------:R1:W1:Y:S01]  /*fcc0*/  MUFU.TANH R14, R23 ;  /* 0x00000017000e7308 */ /* 0x0002620000002400 */
[----:B------:R-:W-:Y:S02]  /*fcd0*/  FMUL.FTZ R37, R37, c[0x0][0x320] ;  /* 0x0000c80025257a20 */ /* 0x000fe40000410000 */
[----:B------:R-:W-:Y:S02]  /*fce0*/  FMUL.FTZ R40, R40, c[0x0][0x320] ;  /* 0x0000c80028287a20 */ /* 0x000fe40000410000 */
[C---:B------:R-:W-:Y:S04]  /*fcf0*/  HMMA.16816.F32 R56, R188.reuse, R4, R56 ;  /* 0x00000004bc38723c */ /* 0x040fe80000001838 */
[----:B------:R-:W-:Y:S01]  /*fd00*/  FMUL.FTZ R44, R44, c[0x0][0x320] ;  /* 0x0000c8002c2c7a20 */ /* 0x000fe20000410000 */
[----:B------:R-:W3:Y:S01]  /*fd10*/  MUFU.TANH R32, R32 ;  /* 0x0000002000207308 */ /* 0x000ee20000002400 */
[----:B------:R-:W-:Y:S02]  /*fd20*/  FMUL.FTZ R42, R42, c[0x0][0x320] ;  /* 0x0000c8002a2a7a20 */ /* 0x000fe40000410000 */
[-C--:B------:R-:W-:Y:S04]  /*fd30*/  HMMA.16816.F32 R60, R188, R6.reuse, R60 ;  /* 0x00000006bc3c723c */ /* 0x080fe8000000183c */
[----:B------:R-:W-:Y:S02]  /*fd40*/  FMUL.FTZ R48, R48, c[0x0][0x320] ;  /* 0x0000c80030307a20 */ /* 0x000fe40000410000 */
[----:B------:R-:W-:Y:S01]  /*fd50*/  FMUL.FTZ R50, R50, c[0x0][0x320] ;  /* 0x0000c80032327a20 */ /* 0x000fe20000410000 */
[----:B------:R-:W3:Y:S01]  /*fd60*/  MUFU.TANH R34, R34 ;  /* 0x0000002200227308 */ /* 0x000ee20000002400 */
[C---:B------:R-:W-:Y:S01]  /*fd70*/  HMMA.16816.F32 R64, R172.reuse, R6, R64 ;  /* 0x00000006ac40723c */ /* 0x040fe20000001840 */
[----:B------:R-:W3:Y:S01]  /*fd80*/  LDSM.16.M88.4 R4, [R213+0x2800] ;  /* 0x00280000d504783b */ /* 0x000ee20000000200 */
[----:B------:R-:W-:Y:S04]  /*fd90*/  DEPBAR.LE SB0, 0x0 ;  /* 0x000080000000791a */ /* 0x000fe80000000000 */
[----:B------:R-:W-:Y:S02]  /*fda0*/  FMUL.FTZ R54, R54, c[0x0][0x320] ;  /* 0x0000c80036367a20 */ /* 0x000fe40000410000 */
[----:B------:R-:W-:Y:S01]  /*fdb0*/  FMUL.FTZ R55, R55, c[0x0][0x320] ;  /* 0x0000c80037377a20 */ /* 0x000fe20000410000 */
[----:B------:R-:W3:Y:S01]  /*fdc0*/  MUFU.TANH R33, R33 ;  /* 0x0000002100217308 */ /* 0x000ee20000002400 */
[-C--:B--2---:R-:W-:Y:S01]  /*fdd0*/  HMMA.16816.F32 R68, R172, R8.reuse, R68 ;  /* 0x00000008ac44723c */ /* 0x084fe20000001844 */
[----:B-1----:R-:W2:Y:S04]  /*fde0*/  LDL.64 R22, [R1+0x38] ;  /* 0x0000380001167983 */ /* 0x002ea80000100a00 */
[----:B------:R-:W-:Y:S02]  /*fdf0*/  FMUL.FTZ R52, R52, c[0x0][0x320] ;  /* 0x0000c80034347a20 */ /* 0x000fe40000410000 */
[----:B------:R-:W-:Y:S01]  /*fe00*/  FMUL.FTZ R53, R53, c[0x0][0x320] ;  /* 0x0000c80035357a20 */ /* 0x000fe20000410000 */
[C---:B------:R-:W-:Y:S01]  /*fe10*/  HMMA.16816.F32 R72, R188.reuse, R8, R72 ;  /* 0x00000008bc48723c */ /* 0x040fe20000001848 */
[----:B------:R-:W1:Y:S01]  /*fe20*/  MUFU.TANH R35, R35 ;  /* 0x0000002300237308 */ /* 0x000e620000002400 */
[----:B------:R-:W-:Y:S02]  /*fe30*/  BAR.SYNC.DEFER_BLOCKING 0x0 ;  /* 0x0000000000007b1d */ /* 0x000fe40000010000 */
[----:B------:R-:W-:Y:S02]  /*fe40*/  FMUL.FTZ R61, R61, c[0x0][0x320] ;  /* 0x0000c8003d3d7a20 */ /* 0x000fe40000410000 */
[----:B------:R-:W-:Y:S02]  /*fe50*/  FMUL.FTZ R62, R62, c[0x0][0x320] ;  /* 0x0000c8003e3e7a20 */ /* 0x000fe40000410000 */
[-C--:B------:R-:W-:Y:S03]  /*fe60*/  HMMA.16816.F32 R76, R188, R10.reuse, R76 ;  /* 0x0000000abc4c723c */ /* 0x080fe6000000184c */
[----:B------:R-:W1:Y:S01]  /*fe70*/  MUFU.TANH R194, R36 ;  /* 0x0000002400c27308 */ /* 0x000e620000002400 */
[----:B------:R-:W-:Y:S02]  /*fe80*/  FMUL.FTZ R63, R63, c[0x0][0x320] ;  /* 0x0000c8003f3f7a20 */ /* 0x000fe40000410000 */
[----:B------:R-:W-:Y:S02]  /*fe90*/  FMUL.FTZ R51, R51, c[0x0][0x320] ;  /* 0x0000c80033337a20 */ /* 0x000fe40000410000 */
[C---:B------:R-:W-:Y:S04]  /*fea0*/  HMMA.16816.F32 R80, R172.reuse, R10, R80 ;  /* 0x0000000aac50723c */ /* 0x040fe80000001850 */
[----:B------:R-:W-:Y:S01]  /*feb0*/  FMUL.FTZ R68, R68, c[0x0][0x320] ;  /* 0x0000c80044447a20 */ /* 0x000fe20000410000 */
[----:B------:R-:W1:Y:S01]  /*fec0*/  MUFU.TANH R200, R38 ;  /* 0x0000002600c87308 */ /* 0x000e620000002400 */
[----:B------:R-:W-:Y:S02]  /*fed0*/  FMUL.FTZ R71, R71, c[0x0][0x320] ;  /* 0x0000c80047477a20 */ /* 0x000fe40000410000 */
[-C--:B---3--:R-:W-:Y:S04]  /*fee0*/  HMMA.16816.F32 R84, R172, R4.reuse, R84 ;  /* 0x00000004ac54723c */ /* 0x088fe80000001854 */
[----:B------:R-:W-:Y:S02]  /*fef0*/  FMUL.FTZ R72, R72, c[0x0][0x320] ;  /* 0x0000c80048487a20 */ /* 0x000fe40000410000 */
[----:B------:R-:W-:Y:S01]  /*ff00*/  FMUL.FTZ R74, R74, c[0x0][0x320] ;  /* 0x0000c8004a4a7a20 */ /* 0x000fe20000410000 */
[----:B------:R-:W-:Y:S01]  /*ff10*/  MUFU.TANH R201, R39 ;  /* 0x0000002700c97308 */ /* 0x000fe20000002400 */
[C---:B------:R-:W-:Y:S04]  /*ff20*/  HMMA.16816.F32 R88, R188.reuse, R4, R88 ;  /* 0x00000004bc58723c */ /* 0x040fe80000001858 */
[----:B------:R-:W-:Y:S02]  /*ff30*/  FMUL.FTZ R73, R73, c[0x0][0x320] ;  /* 0x0000c80049497a20 */ /* 0x000fe40000410000 */
[----:B------:R-:W-:Y:S01]  /*ff40*/  FMUL.FTZ R75, R75, c[0x0][0x320] ;  /* 0x0000c8004b4b7a20 */ /* 0x000fe20000410000 */
[----:B------:R-:W-:Y:S01]  /*ff50*/  FMNMX.FTZ R5, R177, R101, !PT ;  /* 0x00000065b1057209 */ /* 0x000fe20007810000 */
[-C--:B------:R-:W-:Y:S01]  /*ff60*/  HMMA.16816.F32 R92, R188, R6.reuse, R92 ;  /* 0x00000006bc5c723c */ /* 0x080fe2000000185c */
[----:B------:R-:W-:Y:S03]  /*ff70*/  MUFU.TANH R230, R72 ;  /* 0x0000004800e67308 */ /* 0x000fe60000002400 */
[----:B----4-:R-:W-:Y:S01]  /*ff80*/  FMNMX.FTZ R4, R16, R0, !PT ;  /* 0x0000000010047209 */ /* 0x010fe20007810000 */
[----:B------:R-:W-:Y:S01]  /*ff90*/  FMUL.FTZ R82, R82, c[0x0][0x320] ;  /* 0x0000c80052527a20 */ /* 0x000fe20000410000 */
[----:B------:R-:W-:Y:S01]  /*ffa0*/  FMNMX.FTZ R0, R18, R3, !PT ;  /* 0x0000000312007209 */ /* 0x000fe20007810000 */
[----:B------:R-:W-:Y:S01]  /*ffb0*/  FMUL.FTZ R83, R83, c[0x0][0x320] ;  /* 0x0000c80053537a20 */ /* 0x000fe20000410000 */
[----:B------:R-:W-:Y:S01]  /*ffc0*/  FMNMX.FTZ R4, R17, R4, !PT ;  /* 0x0000000411047209 */ /* 0x000fe20007810000 */
[----:B------:R-:W-:Y:S01]  /*ffd0*/  FMUL.FTZ R80, R80, c[0x0][0x320] ;  /* 0x0000c80050507a20 */ /* 0x000fe20000410000 */
[----:B------:R-:W-:Y:S01]  /*ffe0*/  HMMA.16816.F32 R96, R172, R6, R96 ;  /* 0x00000006ac60723c */ /* 0x000fe20000001860 */
[----:B------:R3:W4:Y:S03]  /*fff0*/  MUFU.TANH R195, R37 ;  /* 0x0000002500c37308 */ /* 0x0007260000002400 */
[----:B------:R-:W-:Y:S01]  /*10000*/  FMNMX.FTZ R3, R171, R5, !PT ;  /* 0x00000005ab037209 */ /* 0x000fe20007810000 */
[----:B------:R-:W-:Y:S01]  /*10010*/  FMUL.FTZ R86, R86, c[0x0][0x320] ;  /* 0x0000c80056567a20 */ /* 0x000fe20000410000 */
[----:B------:R-:W-:Y:S01]  /*10020*/  FMNMX.FTZ R0, R19, R0, !PT ;  /* 0x0000000013007209 */ /* 0x000fe20007810000 */
[----:B------:R-:W-:Y:S01]  /*10030*/  FMUL.FTZ R81, R81, c[0x0][0x320] ;  /* 0x0000c80051517a20 */ /* 0x000fe20000410000 */
[----:B------:R-:W-:Y:S01]  /*10040*/  FMNMX.FTZ R4, R20, R4, !PT ;  /* 0x0000000414047209 */ /* 0x000fe20007810000 */
[----:B------:R-:W-:Y:S02]  /*10050*/  FMUL.FTZ R84, R84, c[0x0][0x320] ;  /* 0x0000c80054547a20 */ /* 0x000fe40000410000 */
[----:B------:R-:W4:Y:S01]  /*10060*/  MUFU.TANH R198, R50 ;  /* 0x0000003200c67308 */ /* 0x000f220000002400 */
        /* <DEDUP_REMOVED lines=9> */
[----:B------:R-:W4:Y:S01]  /*10100*/  MUFU.TANH R182, R48 ;  /* 0x0000003000b67308 */ /* 0x000f220000002400 */
[----:B------:R-:W-:Y:S01]  /*10110*/  FMUL.FTZ R49, R49, c[0x0][0x320] ;  /* 0x0000c80031317a20 */ /* 0x000fe20000410000 */
[----:B------:R-:W-:Y:S01]  /*10120*/  FMNMX.FTZ R0, R32, R4, !PT ;  /* 0x0000000420007209 */ /* 0x000fe20007810000 */
[----:B------:R-:W-:Y:S01]  /*10130*/  FMUL.FTZ R93, R93, c[0x0][0x320] ;  /* 0x0000c8005d5d7a20 */ /* 0x000fe20000410000 */
[----:B---3--:R-:W3:Y:S01]  /*10140*/  LDL.64 R36, [R1+0x30] ;  /* 0x0000300001247983 */ /* 0x008ee20000100a00 */
[----:B------:R-:W-:Y:S01]  /*10150*/  FMUL.FTZ R90, R90, c[0x0][0x320] ;  /* 0x0000c8005a5a7a20 */ /* 0x000fe20000410000 */
[----:B------:R-:W-:Y:S01]  /*10160*/  FMNMX.FTZ R3, R34, R3, !PT ;  /* 0x0000000322037209 */ /* 0x000fe20007810000 */
[----:B------:R-:W-:Y:S01]  /*10170*/  FMUL.FTZ R91, R91, c[0x0][0x320] ;  /* 0x0000c8005b5b7a20 */ /* 0x000fe20000410000 */
[----:B------:R-:W-:Y:S01]  /*10180*/  FMNMX.FTZ R0, R33, R0, !PT ;  /* 0x0000000021007209 */ /* 0x000fe20007810000 */
[----:B------:R-:W-:Y:S01]  /*10190*/  FMUL.FTZ R99, R99, c[0x0][0x320] ;  /* 0x0000c80063637a20 */ /* 0x000fe20000410000 */
[----:B------:R-:W4:Y:S01]  /*101a0*/  MUFU.TANH R199, R51 ;  /* 0x0000003300c77308 */ /* 0x000f220000002400 */
[----:B-1----:R-:W-:Y:S01]  /*101b0*/  FMNMX.FTZ R3, R35, R3, !PT ;  /* 0x0000000323037209 */ /* 0x002fe20007810000 */
[----:B------:R-:W-:Y:S01]  /*101c0*/  FMUL.FTZ R92, R92, c[0x0][0x320] ;  /* 0x0000c8005c5c7a20 */ /* 0x000fe20000410000 */
[----:B------:R-:W-:Y:S01]  /*101d0*/  FMNMX.FTZ R72, R194, R0, !PT ;  /* 0x00000000c2487209 */ /* 0x000fe20007810000 */
[----:B------:R-:W-:Y:S01]  /*101e0*/  FMUL.FTZ R64, R64, c[0x0][0x320] ;  /* 0x0000c80040407a20 */ /* 0x000fe20000410000 */
[----:B------:R-:W-:Y:S01]  /*101f0*/  FMNMX.FTZ R0, R200, R3, !PT ;  /* 0x00000003c8007209 */ /* 0x000fe20007810000 */
[----:B------:R-:W-:Y:S01]  /*10200*/  FMUL.FTZ R69, R69, c[0x0][0x320] ;  /* 0x0000c80045457a20 */ /* 0x000fe20000410000 */
[----:B----4-:R-:W-:Y:S01]  /*10210*/  FMNMX.FTZ R72, R195, R72, !PT ;  /* 0x00000048c3487209 */ /* 0x010fe20007810000 */
[----:B------:R-:W-:Y:S01]  /*10220*/  FMUL.FTZ R96, R96, c[0x0][0x320] ;  /* 0x0000c80060607a20 */ /* 0x000fe20000410000 */
[----:B------:R-:W-:Y:S01]  /*10230*/  FMNMX.FTZ R0, R201, R0, !PT ;  /* 0x00000000c9007209 */ /* 0x000fe20007810000 */
[----:B------:R-:W1:Y:S01]  /*10240*/  MUFU.TANH R192, R49 ;  /* 0x0000003100c07308 */ /* 0x000e620000002400 */
[----:B------:R-:W-:Y:S02]  /*10250*/  FMUL.FTZ R97, R97, c[0x0][0x320] ;  /* 0x0000c80061617a20 */ /* 0x000fe40000410000 */
[----:B------:R-:W-:Y:S01]  /*10260*/  FMUL.FTZ R57, R57, c[0x0][0x320] ;  /* 0x0000c80039397a20 */ /* 0x000fe20000410000 */
[----:B------:R-:W-:Y:S01]  /*10270*/  FMNMX.FTZ R0, R198, R0, !PT ;  /* 0x00000000c6007209 */ /* 0x000fe20007810000 */
[----:B------:R-:W-:Y:S01]  /*10280*/  FMUL.FTZ R60, R60, c[0x0][0x320] ;  /* 0x0000c8003c3c7a20 */ /* 0x000fe20000410000 */
[----:B------:R-:W-:Y:S01]  /*10290*/  FMNMX.FTZ R72, R182, R72, !PT ;  /* 0x00000048b6487209 */ /* 0x000fe20007810000 */
[----:B------:R-:W-:Y:S02]  /*102a0*/  FMUL.FTZ R59, R59, c[0x0][0x320] ;  /* 0x0000c8003b3b7a20 */ /* 0x000fe40000410000 */
[----:B------:R-:W-:Y:S01]  /*102b0*/  FMUL.FTZ R66, R66, c[0x0][0x320] ;  /* 0x0000c80042427a20 */ /* 0x000fe20000410000 */
[----:B------:R-:W4:Y:S01]  /*102c0*/  MUFU.TANH R207, R54 ;  /* 0x0000003600cf7308 */ /* 0x000f220000002400 */
[----:B------:R-:W-:Y:S02]  /*102d0*/  FMUL.FTZ R43, R43, c[0x0][0x320] ;  /* 0x0000c8002b2b7a20 */ /* 0x000fe40000410000 */
[----:B------:R-:W-:Y:S01]  /*102e0*/  FMUL.FTZ R67, R67, c[0x0][0x320] ;  /* 0x0000c80043437a20 */ /* 0x000fe20000410000 */
[----:B------:R-:W-:Y:S01]  /*102f0*/  FMNMX.FTZ R0, R199, R0, !PT ;  /* 0x00000000c7007209 */ /* 0x000fe20007810000 */
[----:B------:R-:W-:Y:S02]  /*10300*/  FMUL.FTZ R65, R65, c[0x0][0x320] ;  /* 0x0000c80041417a20 */ /* 0x000fe40000410000 */
[----:B------:R-:W-:Y:S02]  /*10310*/  FMUL.FTZ R70, R70, c[0x0][0x320] ;  /* 0x0000c80046467a20 */ /* 0x000fe40000410000 */
[----:B------:R-:W-:Y:S01]  /*10320*/  FMUL.FTZ R98, R98, c[0x0][0x320] ;  /* 0x0000c80062627a20 */ /* 0x000fe20000410000 */
[----:B------:R-:W4:Y:S01]  /*10330*/  MUFU.TANH R51, R52 ;  /* 0x0000003400337308 */ /* 0x000f220000002400 */
[----:B------:R-:W-:Y:S02]  /*10340*/  FMUL.FTZ R41, R41, c[0x0][0x320] ;  /* 0x0000c80029297a20 */ /* 0x000fe40000410000 */
[----:B------:R-:W-:Y:S01]  /*10350*/  FMUL.FTZ R56, R56, c[0x0][0x320] ;  /* 0x0000c80038387a20 */ /* 0x000fe20000410000 */
[----:B-1----:R-:W-:Y:S01]  /*10360*/  FMNMX.FTZ R72, R192, R72, !PT ;  /* 0x00000048c0487209 */ /* 0x002fe20007810000 */
[----:B------:R-:W-:Y:S02]  /*10370*/  FMUL.FTZ R46, R46, c[0x0][0x320] ;  /* 0x0000c8002e2e7a20 */ /* 0x000fe40000410000 */
[----:B------:R-:W-:Y:S02]  /*10380*/  FMUL.FTZ R58, R58, c[0x0][0x320] ;  /* 0x0000c8003a3a7a20 */ /* 0x000fe40000410000 */
[----:B------:R-:W-:Y:S01]  /*10390*/  FMUL.FTZ R76, R76, c[0x0][0x320] ;  /* 0x0000c8004c4c7a20 */ /* 0x000fe20000410000 */
[----:B------:R-:W-:Y:S01]  /*103a0*/  MUFU.TANH R205, R44 ;  /* 0x0000002c00cd7308 */ /* 0x000fe20000002400 */
[----:B------:R-:W-:Y:S02]  /*103b0*/  FMUL.FTZ R77, R77, c[0x0][0x320] ;  /* 0x0000c8004d4d7a20 */ /* 0x000fe40000410000 */
[----:B------:R-:W-:Y:S01]  /*103c0*/  FMUL.FTZ R78, R78, c[0x0][0x320] ;  /* 0x0000c8004e4e7a20 */ /* 0x000fe20000410000 */
[----:B----4-:R-:W-:Y:S01]  /*103d0*/  FMNMX.FTZ R0, R207, R0, !PT ;  /* 0x00000000cf007209 */ /* 0x010fe20007810000 */
[----:B------:R-:W-:Y:S02]  /*103e0*/  FMUL.FTZ R79, R79, c[0x0][0x320] ;  /* 0x0000c8004f4f7a20 */ /* 0x000fe40000410000 */
[----:B------:R-:W-:Y:S02]  /*103f0*/  FMUL.FTZ R45, R45, c[0x0][0x320] ;  /* 0x0000c8002d2d7a20 */ /* 0x000fe40000410000 */
[----:B------:R-:W-:Y:S01]  /*10400*/  FMUL.FTZ R47, R47, c[0x0][0x320] ;  /* 0x0000c8002f2f7a20 */ /* 0x000fe20000410000 */
[----:B------:R-:W1:Y:S01]  /*10410*/  MUFU.TANH R44, R55 ;  /* 0x00000037002c7308 */ /* 0x000e620000002400 */
[----:B------:R-:W-:Y:S09]  /*10420*/  FMNMX.FTZ R72, R51, R72, !PT ;  /* 0x0000004833487209 */ /* 0x000ff20007810000 */
[----:B------:R-:W4:Y:S10]  /*10430*/  MUFU.TANH R24, R24 ;  /* 0x0000001800187308 */ /* 0x000f340000002400 */
[----:B------:R-:W4:Y:S01]  /*10440*/  MUFU.TANH R233, R53 ;  /* 0x0000003500e97308 */ /* 0x000f220000002400 */
[----:B-1----:R-:W-:Y:S09]  /*10450*/  FMNMX.FTZ R0, R44, R0, !PT ;  /* 0x000000002c007209 */ /* 0x002ff20007810000 */
[----:B------:R-:W1:Y:S01]  /*10460*/  MUFU.TANH R231, R66 ;  /* 0x0000004200e77308 */ /* 0x000e620000002400 */
[----:B----4-:R-:W-:Y:S09]  /*10470*/  FMNMX.FTZ R4, R24, R5, !PT ;  /* 0x0000000518047209 */ /* 0x010ff20007810000 */
[----:B------:R-:W4:Y:S01]  /*10480*/  MUFU.TANH R25, R25 ;  /* 0x0000001900197308 */ /* 0x000f220000002400 */
[----:B------:R-:W-:Y:S09]  /*10490*/  FMNMX.FTZ R72, R233, R72, !PT ;  /* 0x00000048e9487209 */ /* 0x000ff20007810000 */
[----:B------:R-:W4:Y:S01]  /*104a0*/  MUFU.TANH R251, R64 ;  /* 0x0000004000fb7308 */ /* 0x000f220000002400 */
[----:B-1----:R-:W-:Y:S09]  /*104b0*/  FMNMX.FTZ R0, R231, R0, !PT ;  /* 0x00000000e7007209 */ /* 0x002ff20007810000 */
[----:B------:R-:W-:Y:S01]  /*104c0*/  MUFU.TANH R226, R40 ;  /* 0x0000002800e27308 */ /* 0x000fe20000002400 */
[----:B----4-:R-:W-:Y:S09]  /*104d0*/  FMNMX.FTZ R4, R25, R4, !PT ;  /* 0x0000000419047209 */ /* 0x010ff20007810000 */
[----:B------:R-:W-:Y:S01]  /*104e0*/  MUFU.TANH R40, R42 ;  /* 0x0000002a00287308 */ /* 0x000fe20000002400 */
[----:B------:R-:W-:Y:S09]  /*104f0*/  FMNMX.FTZ R72, R251, R72, !PT ;  /* 0x00000048fb487209 */ /* 0x000ff20007810000 */
[----:B------:R-:W-:Y:S10]  /*10500*/  MUFU.TANH R42, R43 ;  /* 0x0000002b002a7308 */ /* 0x000ff40000002400 */
[----:B------:R-:W1:Y:S10]  /*10510*/  MUFU.TANH R43, R67 ;  /* 0x00000043002b7308 */ /* 0x000e740000002400 */
[----:B------:R-:W4:Y:S10]  /*10520*/  MUFU.TANH R28, R28 ;  /* 0x0000001c001c7308 */ /* 0x000f340000002400 */
[----:B------:R-:W4:Y:S01]  /*10530*/  MUFU.TANH R252, R65 ;  /* 0x0000004100fc7308 */ /* 0x000f220000002400 */
[----:B-1----:R-:W-:Y:S09]  /*10540*/  FMNMX.FTZ R0, R43, R0, !PT ;  /* 0x000000002b007209 */ /* 0x002ff20007810000 */
[----:B------:R-:W1:Y:S01]  /*10550*/  MUFU.TANH R203, R70 ;  /* 0x0000004600cb7308 */ /* 0x000e620000002400 */
[----:B----4-:R-:W-:Y:S09]  /*10560*/  FMNMX.FTZ R4, R28, R4, !PT ;  /* 0x000000041c047209 */ /* 0x010ff20007810000 */
[----:B------:R-:W4:Y:S01]  /*10570*/  MUFU.TANH R29, R29 ;  /* 0x0000001d001d7308 */ /* 0x000f220000002400 */
[----:B------:R-:W-:Y:S09]  /*10580*/  FMNMX.FTZ R72, R252, R72, !PT ;  /* 0x00000048fc487209 */ /* 0x000ff20007810000 */
[----:B------:R-:W2:Y:S01]  /*10590*/  MUFU.TANH R218, R68 ;  /* 0x0000004400da7308 */ /* 0x000ea20000002400 */
[----:B-1----:R-:W-:Y:S09]  /*105a0*/  FMNMX.FTZ R0, R203, R0, !PT ;  /* 0x00000000cb007209 */ /* 0x002ff20007810000 */
[----:B------:R-:W1:Y:S01]  /*105b0*/  MUFU.TANH R235, R69 ;  /* 0x0000004500eb7308 */ /* 0x000e620000002400 */
[----:B----4-:R-:W-:Y:S02]  /*105c0*/  FMNMX.FTZ R3, R29, R4, !PT ;  /* 0x000000041d037209 */ /* 0x010fe40007810000 */
[----:B------:R-:W-:Y:S02]  /*105d0*/  FMNMX.FTZ R4, R178, R102, !PT ;  /* 0x00000066b2047209 */ /* 0x000fe40007810000 */
[----:B------:R-:W-:Y:S05]  /*105e0*/  FMNMX.FTZ R3, R226, R3, !PT ;  /* 0x00000003e2037209 */ /* 0x000fea0007810000 */
[----:B------:R-:W4:Y:S01]  /*105f0*/  MUFU.TANH R222, R71 ;  /* 0x0000004700de7308 */ /* 0x000f220000002400 */
[----:B------:R-:W-:Y:S02]  /*10600*/  FMNMX.FTZ R4, R181, R4, !PT ;  /* 0x00000004b5047209 */ /* 0x000fe40007810000 */
[----:B--2---:R-:W-:Y:S02]  /*10610*/  MOV R23, c[0x0][0x1e4] ;  /* 0x0000790000177a02 */ /* 0x004fe40000000f00 */
[----:B------:R-:W-:Y:S02]  /*10620*/  FMNMX.FTZ R72, R218, R72, !PT ;  /* 0x00000048da487209 */ /* 0x000fe40007810000 */
[----:B------:R-:W-:Y:S03]  /*10630*/  FMNMX.FTZ R4, R179, R4, !PT ;  /* 0x00000004b3047209 */ /* 0x000fe60007810000 */
[----:B------:R-:W2:Y:S01]  /*10640*/  MUFU.TANH R204, R82 ;  /* 0x0000005200cc7308 */ /* 0x000ea20000002400 */
[----:B------:R-:W-:Y:S02]  /*10650*/  FMNMX.FTZ R4, R180, R4, !PT ;  /* 0x00000004b4047209 */ /* 0x000fe40007810000 */
[----:B-1----:R-:W-:Y:S04]  /*10660*/  MOV R189, R235 ;  /* 0x000000eb00bd7202 */ /* 0x002fe80000000f00 */
[----:B------:R-:W-:Y:S03]  /*10670*/  FMNMX.FTZ R72, R189, R72, !PT ;  /* 0x00000048bd487209 */ /* 0x000fe60007810000 */
[----:B------:R-:W1:Y:S01]  /*10680*/  MUFU.TANH R234, R83 ;  /* 0x0000005300ea7308 */ /* 0x000e620000002400 */
[----:B----4-:R-:W-:Y:S09]  /*10690*/  FMNMX.FTZ R0, R222, R0, !PT ;  /* 0x00000000de007209 */ /* 0x010ff20007810000 */
[----:B------:R-:W4:Y:S01]  /*106a0*/  MUFU.TANH R206, R80 ;  /* 0x0000005000ce7308 */ /* 0x000f220000002400 */
[----:B--2---:R-:W-:Y:S09]  /*106b0*/  FMNMX.FTZ R0, R204, R0, !PT ;  /* 0x00000000cc007209 */ /* 0x004ff20007810000 */
[----:B------:R-:W2:Y:S01]  /*106c0*/  MUFU.TANH R237, R86 ;  /* 0x0000005600ed7308 */ /* 0x000ea20000002400 */
[----:B-1----:R-:W-:Y:S04]  /*106d0*/  MOV R190, R234 ;  /* 0x000000ea00be7202 */ /* 0x002fe80000000f00 */
[----:B------:R-:W-:Y:S05]  /*106e0*/  FMNMX.FTZ R0, R190, R0, !PT ;  /* 0x00000000be007209 */ /* 0x000fea0007810000 */
[----:B------:R2:W-:Y:S01]  /*106f0*/  MUFU.TANH R172, R96 ;  /* 0x0000006000ac7308 */ /* 0x0005e20000002400 */
[----:B----4-:R-:W-:Y:S09]  /*10700*/  FMNMX.FTZ R72, R206, R72, !PT ;  /* 0x00000048ce487209 */ /* 0x010ff20007810000 */
[----:B------:R-:W-:Y:S10]  /*10710*/  MUFU.TANH R196, R30 ;  /* 0x0000001e00c47308 */ /* 0x000ff40000002400 */
[----:B------:R-:W1:Y:S01]  /*10720*/  MUFU.TANH R30, R81 ;  /* 0x00000051001e7308 */ /* 0x000e620000002400 */
[----:B--2---:R-:W-:Y:S04]  /*10730*/  MOV R96, R237 ;  /* 0x000000ed00607202 */ /* 0x004fe80000000f00 */
[----:B------:R-:W-:Y:S05]  /*10740*/  FMNMX.FTZ R0, R96, R0, !PT ;  /* 0x0000000060007209 */ /* 0x000fea0007810000 */
[----:B------:R-:W2:Y:S10]  /*10750*/  MUFU.TANH R187, R26 ;  /* 0x0000001a00bb7308 */ /* 0x000eb40000002400 */
[----:B------:R-:W4:Y:S01]  /*10760*/  MUFU.TANH R223, R84 ;  /* 0x0000005400df7308 */ /* 0x000f220000002400 */
[----:B-1----:R-:W-:Y:S09]  /*10770*/  FMNMX.FTZ R72, R30, R72, !PT ;  /* 0x000000481e487209 */ /* 0x002ff20007810000 */
[----:B------:R-:W1:Y:S01]  /*10780*/  MUFU.TANH R228, R87 ;  /* 0x0000005700e47308 */ /* 0x000e620000002400 */
[----:B--2---:R-:W-:Y:S09]  /*10790*/  FMNMX.FTZ R4, R187, R4, !PT ;  /* 0x00000004bb047209 */ /* 0x004ff20007810000 */
[----:B------:R-:W2:Y:S01]  /*107a0*/  MUFU.TANH R193, R27 ;  /* 0x0000001b00c17308 */ /* 0x000ea20000002400 */
[----:B----4-:R-:W-:Y:S09]  /*107b0*/  FMNMX.FTZ R72, R223, R72, !PT ;  /* 0x00000048df487209 */ /* 0x010ff20007810000 */
[----:B------:R-:W4:Y:S01]  /*107c0*/  MUFU.TANH R221, R85 ;  /* 0x0000005500dd7308 */ /* 0x000f220000002400 */
[----:B-1----:R-:W-:Y:S09]  /*107d0*/  FMNMX.FTZ R0, R228, R0, !PT ;  /* 0x00000000e4007209 */ /* 0x002ff20007810000 */
[----:B------:R-:W1:Y:S01]  /*107e0*/  MUFU.TANH R191, R98 ;  /* 0x0000006200bf7308 */ /* 0x000e620000002400 */
[----:B--2---:R-:W-:Y:S04]  /*107f0*/  FMNMX.FTZ R4, R193, R4, !PT ;  /* 0x00000004c1047209 */ /* 0x004fe80007810000 */
[----:B------:R-:W-:Y:S05]  /*10800*/  FMNMX.FTZ R4, R196, R4, !PT ;  /* 0x00000004c4047209 */ /* 0x000fea0007810000 */
[----:B------:R-:W2:Y:S01]  /*10810*/  MUFU.TANH R229, R41 ;  /* 0x0000002900e57308 */ /* 0x000ea20000002400 */
[----:B----4-:R-:W-:Y:S04]  /*10820*/  FMNMX.FTZ R72, R221, R72, !PT ;  /* 0x00000048dd487209 */ /* 0x010fe80007810000 */
[----:B------:R-:W-:Y:S05]  /*10830*/  FMNMX.FTZ R72, R172, R72, !PT ;  /* 0x00000048ac487209 */ /* 0x000fea0007810000 */
[----:B------:R-:W4:Y:S01]  /*10840*/  MUFU.TANH R52, R99 ;  /* 0x0000006300347308 */ /* 0x000f220000002400 */
[----:B-1----:R-:W-:Y:S09]  /*10850*/  FMNMX.FTZ R0, R191, R0, !PT ;  /* 0x00000000bf007209 */ /* 0x002ff20007810000 */
[----:B------:R-:W1:Y:S01]  /*10860*/  MUFU.TANH R197, R31 ;  /* 0x0000001f00c57308 */ /* 0x000e620000002400 */
[----:B--2---:R-:W-:Y:S04]  /*10870*/  FMNMX.FTZ R3, R229, R3, !PT ;  /* 0x00000003e5037209 */ /* 0x004fe80007810000 */
[----:B------:R-:W-:Y:S05]  /*10880*/  FMNMX.FTZ R3, R205, R3, !PT ;  /* 0x00000003cd037209 */ /* 0x000fea0007810000 */
[----:B------:R-:W2:Y:S01]  /*10890*/  MUFU.TANH R173, R97 ;  /* 0x0000006100ad7308 */ /* 0x000ea20000002400 */
[----:B----4-:R-:W-:Y:S05]  /*108a0*/  FMNMX.FTZ R0, R52, R0, !PT ;  /* 0x0000000034007209 */ /* 0x010fea0007810000 */
[----:B------:R-:W4:Y:S04]  /*108b0*/  SHFL.BFLY PT, R71, R0, 0x2, 0x1f ;  /* 0x0c401f0000477f89 */ /* 0x000f2800000e0000 */
[----:B------:R-:W3:Y:S01]  /*108c0*/  MUFU.TANH R27, R45 ;  /* 0x0000002d001b7308 */ /* 0x000ee20000002400 */
[----:B-1----:R-:W-:Y:S04]  /*108d0*/  FMNMX.FTZ R4, R197, R4, !PT ;  /* 0x00000004c5047209 */ /* 0x002fe80007810000 */
[----:B------:R-:W-:Y:S05]  /*108e0*/  FMNMX.FTZ R4, R40, R4, !PT ;  /* 0x0000000428047209 */ /* 0x000fea0007810000 */
[----:B------:R-:W1:Y:S01]  /*108f0*/  MUFU.TANH R232, R56 ;  /* 0x0000003800e87308 */ /* 0x000e620000002400 */
[----:B------:R-:W-:Y:S02]  /*10900*/  FMNMX.FTZ R4, R42, R4, !PT ;  /* 0x000000042a047209 */ /* 0x000fe40007810000 */
[----:B--2---:R-:W-:Y:S05]  /*10910*/  FMNMX.FTZ R72, R173, R72, !PT ;  /* 0x00000048ad487209 */ /* 0x004fea0007810000 */
[----:B------:R-:W2:Y:S02]  /*10920*/  SHFL.BFLY PT, R5, R72, 0x2, 0x1f ;  /* 0x0c401f0048057f89 */ /* 0x000ea400000e0000 */
[----:B------:R-:W2:Y:S01]  /*10930*/  MUFU.TANH R45, R46 ;  /* 0x0000002e002d7308 */ /* 0x000ea20000002400 */
[----:B----4-:R-:W-:Y:S02]  /*10940*/  FMNMX.FTZ R71, R0, R71, !PT ;  /* 0x0000004700477209 */ /* 0x010fe40007810000 */
[----:B---3--:R-:W-:Y:S07]  /*10950*/  FMNMX.FTZ R3, R27, R3, !PT ;  /* 0x000000031b037209 */ /* 0x008fee0007810000 */
[----:B------:R-:W3:Y:S01]  /*10960*/  MUFU.TANH R46, R57 ;  /* 0x00000039002e7308 */ /* 0x000ee20000002400 */
[----:B-1----:R-:W-:Y:S09]  /*10970*/  FMNMX.FTZ R3, R232, R3, !PT ;  /* 0x00000003e8037209 */ /* 0x002ff20007810000 */
[----:B------:R-:W1:Y:S01]  /*10980*/  MUFU.TANH R47, R47 ;  /* 0x0000002f002f7308 */ /* 0x000e620000002400 */
[----:B--2---:R-:W-:Y:S02]  /*10990*/  FMNMX.FTZ R72, R72, R5, !PT ;  /* 0x0000000548487209 */ /* 0x004fe40007810000 */
[----:B------:R-:W2:Y:S01]  /*109a0*/  SHFL.BFLY PT, R5, R71, 0x1, 0x1f ;  /* 0x0c201f0047057f89 */ /* 0x000ea200000e0000 */
[----:B------:R-:W-:Y:S06]  /*109b0*/  FMNMX.FTZ R4, R45, R4, !PT ;  /* 0x000000042d047209 */ /* 0x000fec0007810000 */
[----:B------:R-:W4:Y:S01]  /*109c0*/  MUFU.TANH R50, R60 ;  /* 0x0000003c00327308 */ /* 0x000f220000002400 */
[----:B------:R-:W4:Y:S01]  /*109d0*/  SHFL.BFLY PT, R7, R72, 0x1, 0x1f ;  /* 0x0c201f0048077f89 */ /* 0x000f2200000e0000 */
[----:B---3--:R-:W-:Y:S08]  /*109e0*/  FMNMX.FTZ R3, R46, R3, !PT ;  /* 0x000000032e037209 */ /* 0x008ff00007810000 */
[----:B------:R-:W3:Y:S01]  /*109f0*/  MUFU.TANH R41, R58 ;  /* 0x0000003a00297308 */ /* 0x000ee20000002400 */
[----:B-1----:R-:W-:Y:S02]  /*10a00*/  FMNMX.FTZ R4, R47, R4, !PT ;  /* 0x000000042f047209 */ /* 0x002fe40007810000 */
[----:B--2---:R-:W-:Y:S07]  /*10a10*/  FMNMX.FTZ R71, R71, R5, !PT ;  /* 0x0000000547477209 */ /* 0x004fee0007810000 */
[----:B------:R-:W1:Y:S01]  /*10a20*/  MUFU.TANH R219, R61 ;  /* 0x0000003d00db7308 */ /* 0x000e620000002400 */
[----:B----4-:R-:W-:Y:S02]  /*10a30*/  FMNMX.FTZ R3, R50, R3, !PT ;  /* 0x0000000332037209 */ /* 0x010fe40007810000 */
[----:B------:R-:W-:Y:S07]  /*10a40*/  FMNMX.FTZ R72, R72, R7, !PT ;  /* 0x0000000748487209 */ /* 0x000fee0007810000 */
[----:B------:R2:W4:Y:S01]  /*10a50*/  MUFU.TANH R215, R74 ;  /* 0x0000004a00d77308 */ /* 0x0005220000002400 */
[----:B---3--:R-:W-:Y:S09]  /*10a60*/  FMNMX.FTZ R4, R41, R4, !PT ;  /* 0x0000000429047209 */ /* 0x008ff20007810000 */
[----:B------:R-:W3:Y:S01]  /*10a70*/  MUFU.TANH R49, R59 ;  /* 0x0000003b00317308 */ /* 0x000ee20000002400 */
[----:B-1----:R-:W-:Y:S04]  /*10a80*/  FMNMX.FTZ R3, R219, R3, !PT ;  /* 0x00000003db037209 */ /* 0x002fe80007810000 */
[----:B------:R-:W-:Y:S05]  /*10a90*/  FMNMX.FTZ R3, R230, R3, !PT ;  /* 0x00000003e6037209 */ /* 0x000fea0007810000 */
[----:B------:R-:W1:Y:S01]  /*10aa0*/  MUFU.TANH R53, R62 ;  /* 0x0000003e00357308 */ /* 0x000e620000002400 */
[----:B--2---:R-:W-:Y:S01]  /*10ab0*/  FMUL.FTZ R74, R94, c[0x0][0x320] ;  /* 0x0000c8005e4a7a20 */ /* 0x004fe20000410000 */
[----:B----4-:R-:W-:Y:S08]  /*10ac0*/  MOV R99, R215 ;  /* 0x000000d700637202 */ /* 0x010ff00000000f00 */
[----:B------:R-:W2:Y:S01]  /*10ad0*/  MUFU.TANH R208, R73 ;  /* 0x0000004900d07308 */ /* 0x000ea20000002400 */
[----:B---3--:R-:W-:Y:S09]  /*10ae0*/  FMNMX.FTZ R4, R49, R4, !PT ;  /* 0x0000000431047209 */ /* 0x008ff20007810000 */
[----:B------:R-:W3:Y:S01]  /*10af0*/  MUFU.TANH R224, R63 ;  /* 0x0000003f00e07308 */ /* 0x000ee20000002400 */
[----:B-1----:R-:W-:Y:S09]  /*10b00*/  FMNMX.FTZ R0, R53, R4, !PT ;  /* 0x0000000435007209 */ /* 0x002ff20007810000 */
[----:B------:R-:W1:Y:S01]  /*10b10*/  MUFU.TANH R202, R76 ;  /* 0x0000004c00ca7308 */ /* 0x000e620000002400 */
[----:B--2---:R-:W-:Y:S09]  /*10b20*/  FMNMX.FTZ R3, R208, R3, !PT ;  /* 0x00000003d0037209 */ /* 0x004ff20007810000 */
[----:B------:R-:W2:Y:S01]  /*10b30*/  MUFU.TANH R236, R77 ;  /* 0x0000004d00ec7308 */ /* 0x000ea20000002400 */
[----:B---3--:R-:W-:Y:S04]  /*10b40*/  FMNMX.FTZ R0, R224, R0, !PT ;  /* 0x00000000e0007209 */ /* 0x008fe80007810000 */
[----:B------:R-:W-:Y:S01]  /*10b50*/  FMNMX.FTZ R4, R99, R0, !PT ;  /* 0x0000000063047209 */ /* 0x000fe20007810000 */
[----:B------:R-:W-:Y:S04]  /*10b60*/  FMUL.FTZ R0, R95, c[0x0][0x320] ;  /* 0x0000c8005f007a20 */ /* 0x000fe80000410000 */
[----:B------:R-:W3:Y:S01]  /*10b70*/  MUFU.TANH R175, R88 ;  /* 0x0000005800af7308 */ /* 0x000ee20000002400 */
[----:B-1----:R-:W-:Y:S09]  /*10b80*/  FMNMX.FTZ R3, R202, R3, !PT ;  /* 0x00000003ca037209 */ /* 0x002ff20007810000 */
[----:B------:R-:W1:Y:S01]  /*10b90*/  MUFU.TANH R48, R89 ;  /* 0x0000005900307308 */ /* 0x000e620000002400 */
[----:B--2---:R-:W-:Y:S04]  /*10ba0*/  MOV R188, R236 ;  /* 0x000000ec00bc7202 */ /* 0x004fe80000000f00 */
[----:B------:R-:W-:Y:S05]  /*10bb0*/  FMNMX.FTZ R3, R188, R3, !PT ;  /* 0x00000003bc037209 */ /* 0x000fea0007810000 */
[----:B------:R-:W2:Y:S01]  /*10bc0*/  MUFU.TANH R215, R92 ;  /* 0x0000005c00d77308 */ /* 0x000ea20000002400 */
[----:B---3--:R-:W-:Y:S09]  /*10bd0*/  FMNMX.FTZ R3, R175, R3, !PT ;  /* 0x00000003af037209 */ /* 0x008ff20007810000 */
[----:B------:R-:W3:Y:S01]  /*10be0*/  MUFU.TANH R26, R93 ;  /* 0x0000005d001a7308 */ /* 0x000ee20000002400 */
[----:B-1----:R-:W-:Y:S09]  /*10bf0*/  FMNMX.FTZ R3, R48, R3, !PT ;  /* 0x0000000330037209 */ /* 0x002ff20007810000 */
[----:B------:R-:W1:Y:S01]  /*10c00*/  MUFU.TANH R220, R75 ;  /* 0x0000004b00dc7308 */ /* 0x000e620000002400 */
[----:B--2---:R-:W-:Y:S09]  /*10c10*/  FMNMX.FTZ R3, R215, R3, !PT ;  /* 0x00000003d7037209 */ /* 0x004ff20007810000 */
[----:B------:R2:W-:Y:S01]  /*10c20*/  MUFU.TANH R75, R0 ;  /* 0x00000000004b7308 */ /* 0x0005e20000002400 */
[----:B---3--:R-:W-:Y:S05]  /*10c30*/  FMNMX.FTZ R3, R26, R3, !PT ;  /* 0x000000031a037209 */ /* 0x008fea0007810000 */
[----:B------:R-:W3:Y:S04]  /*10c40*/  SHFL.BFLY PT, R6, R3, 0x2, 0x1f ;  /* 0x0c401f0003067f89 */ /* 0x000ee800000e0000 */
[----:B------:R-:W4:Y:S01]  /*10c50*/  MUFU.TANH R97, R78 ;  /* 0x0000004e00617308 */ /* 0x000f220000002400 */
[----:B-1----:R-:W-:Y:S09]  /*10c60*/  FMNMX.FTZ R4, R220, R4, !PT ;  /* 0x00000004dc047209 */ /* 0x002ff20007810000 */
[----:B------:R-:W1:Y:S01]  /*10c70*/  MUFU.TANH R98, R79 ;  /* 0x0000004f00627308 */ /* 0x000e620000002400 */
[----:B--2---:R-:W-:Y:S04]  /*10c80*/  FADD.FTZ R0, -R72, R2 ;  /* 0x0000000248007221 */ /* 0x004fe80000010100 */
[----:B------:R-:W-:Y:S05]  /*10c90*/  FMUL.FTZ R2, R0, c[0x0][0x2d0] ;  /* 0x0000b40000027a20 */ /* 0x000fea0000410000 */
[----:B------:R-:W2:Y:S01]  /*10ca0*/  MUFU.TANH R174, R90 ;  /* 0x0000005a00ae7308 */ /* 0x000ea20000002400 */
[----:B---3--:R-:W-:Y:S02]  /*10cb0*/  FMNMX.FTZ R3, R3, R6, !PT ;  /* 0x0000000603037209 */ /* 0x008fe40007810000 */
[----:B----4-:R-:W-:Y:S02]  /*10cc0*/  FMNMX.FTZ R4, R97, R4, !PT ;  /* 0x0000000461047209 */ /* 0x010fe40007810000 */
[----:B------:R-:W-:Y:S01]  /*10cd0*/  @P0 SHF.R.S32.HI R6, RZ, 0x1f, R225 ;  /* 0x0000001fff060819 */ /* 0x000fe200000114e1 */
[----:B------:R-:W3:Y:S04]  /*10ce0*/  SHFL.BFLY PT, R70, R3, 0x1, 0x1f ;  /* 0x0c201f0003467f89 */ /* 0x000ee800000e0000 */
[----:B------:R4:W-:Y:S01]  /*10cf0*/  MUFU.EX2 R73, R2 ;  /* 0x0000000200497308 */ /* 0x0009e20000000800 */
[----:B------:R-:W-:Y:S01]  /*10d00*/  @P0 IMAD R6, R6, c[0x0][0x1e0], RZ ;  /* 0x0000780006060a24 */ /* 0x000fe200078e02ff */
[----:B-1----:R-:W-:Y:S03]  /*10d10*/  FMNMX.FTZ R4, R98, R4, !PT ;  /* 0x0000000462047209 */ /* 0x002fe60007810000 */
[----:B------:R-:W-:Y:S05]  /*10d20*/  @P0 IMAD R6, R225, c[0x0][0x1e4], R6 ;  /* 0x00007900e1060a24 */ /* 0x000fea00078e0206 */
[----:B------:R-:W1:Y:S01]  /*10d30*/  MUFU.TANH R31, R91 ;  /* 0x0000005b001f7308 */ /* 0x000e620000002400 */
[----:B--2---:R-:W-:Y:S09]  /*10d40*/  FMNMX.FTZ R4, R174, R4, !PT ;  /* 0x00000004ae047209 */ /* 0x004ff20007810000 */
[----:B------:R-:W2:Y:S01]  /*10d50*/  MUFU.TANH R74, R74 ;  /* 0x0000004a004a7308 */ /* 0x000ea20000002400 */
[----:B---3--:R-:W-:Y:S01]  /*10d60*/  FMNMX.FTZ R70, R3, R70, !PT ;  /* 0x0000004603467209 */ /* 0x008fe20007810000 */
[----:B----4-:R-:W-:Y:S02]  /*10d70*/  FADD.FTZ R2, -R71, R100 ;  /* 0x0000006447027221 */ /* 0x010fe40000010100 */
[----:B------:R-:W-:Y:S02]  /*10d80*/  FMUL.FTZ R100, R72, c[0x0][0x2d0] ;  /* 0x0000b40048647a20 */ /* 0x000fe40000410000 */
[----:B------:R-:W-:Y:S02]  /*10d90*/  FMUL.FTZ R2, R2, c[0x0][0x2d0] ;  /* 0x0000b40002027a20 */ /* 0x000fe40000410000 */
[--C-:B------:R-:W-:Y:S02]  /*10da0*/  FFMA.FTZ R56, R195, c[0x0][0x2d0], -R100.reuse ;  /* 0x0000b400c3387a23 */ /* 0x100fe40000010864 */
[----:B------:R3:W-:Y:S01]  /*10db0*/  MUFU.EX2 R69, R2 ;  /* 0x0000000200457308 */ /* 0x0007e20000000800 */
[--C-:B------:R-:W-:Y:S01]  /*10dc0*/  FFMA.FTZ R60, R182, c[0x0][0x2d0], -R100.reuse ;  /* 0x0000b400b63c7a23 */ /* 0x100fe20000010864 */
[----:B-1----:R-:W-:Y:S01]  /*10dd0*/  FMNMX.FTZ R0, R31, R4, !PT ;  /* 0x000000041f007209 */ /* 0x002fe20007810000 */
[--C-:B------:R-:W-:Y:S02]  /*10de0*/  FFMA.FTZ R4, R169, c[0x0][0x2d0], -R100.reuse ;  /* 0x0000b400a9047a23 */ /* 0x100fe40000010864 */
[----:B------:R-:W-:Y:S04]  /*10df0*/  FMUL.FTZ R169, R70, c[0x0][0x2d0] ;  /* 0x0000b40046a97a20 */ /* 0x000fe80000410000 */
[----:B------:R-:W-:Y:S01]  /*10e00*/  FFMA.FTZ R28, R28, c[0x0][0x2d0], -R169 ;  /* 0x0000b4001c1c7a23 */ /* 0x000fe200000108a9 */
[----:B------:R1:W-:Y:S01]  /*10e10*/  MUFU.EX2 R244, R4 ;  /* 0x0000000400f47308 */ /* 0x0003e20000000800 */
[----:B--2---:R-:W-:Y:S04]  /*10e20*/  FMNMX.FTZ R0, R74, R0, !PT ;  /* 0x000000004a007209 */ /* 0x004fe80007810000 */
[----:B------:R-:W-:Y:S05]  /*10e30*/  FMNMX.FTZ R0, R75, R0, !PT ;  /* 0x000000004b007209 */ /* 0x000fea0007810000 */
[----:B------:R-:W2:Y:S01]  /*10e40*/  SHFL.BFLY PT, R3, R0, 0x2, 0x1f ;  /* 0x0c401f0000037f89 */ /* 0x000ea200000e0000 */
[----:B---3--:R-:W-:Y:S01]  /*10e50*/  FADD.FTZ R2, -R70, R101 ;  /* 0x0000006546027221 */ /* 0x008fe20000010100 */
[----:B------:R-:W-:Y:S03]  /*10e60*/  MOV R101, R230 ;  /* 0x000000e600657202 */ /* 0x000fe60000000f00 */
[----:B------:R-:W-:Y:S04]  /*10e70*/  FMUL.FTZ R2, R2, c[0x0][0x2d0] ;  /* 0x0000b40002027a20 */ /* 0x000fe80000410000 */
[----:B------:R3:W4:Y:S01]  /*10e80*/  MUFU.EX2 R68, R2 ;  /* 0x0000000200447308 */ /* 0x0007220000000800 */
[----:B-1----:R-:W-:Y:S05]  /*10e90*/  @P0 IMAD.WIDE.U32 R4, R225, c[0x0][0x1e0], RZ ;  /* 0x00007800e1040a25 */ /* 0x002fea00078e00ff */
[----:B------:R-:W-:Y:S02]  /*10ea0*/  @P0 IADD3 R5, R5, R6, RZ ;  /* 0x0000000605050210 */ /* 0x000fe40007ffe0ff */
[----:B------:R-:W-:Y:S02]  /*10eb0*/  @P0 MOV R6, R22 ;  /* 0x0000001600060202 */ /* 0x000fe40000000f00 */
[----:B------:R-:W-:Y:S01]  /*10ec0*/  MOV R22, c[0x0][0x1e0] ;  /* 0x0000780000167a02 */ /* 0x000fe20000000f00 */
[----:B------:R-:W-:Y:S01]  /*10ed0*/  @P0 IMAD R5, R5, 0x60, RZ ;  /* 0x0000006005050824 */ /* 0x000fe200078e02ff */
[----:B--2---:R-:W-:Y:S01]  /*10ee0*/  FMNMX.FTZ R0, R0, R3, !PT ;  /* 0x0000000300007209 */ /* 0x004fe20007810000 */
[--C-:B------:R-:W-:Y:S02]  /*10ef0*/  FFMA.FTZ R3, R17, c[0x0][0x2d0], -R100.reuse ;  /* 0x0000b40011037a23 */ /* 0x100fe40000010864 */
[----:B------:R-:W-:Y:S01]  /*10f00*/  FMUL.FTZ R17, R73, R117 ;  /* 0x0000007549117220 */ /* 0x000fe20000410000 */
[----:B------:R-:W-:Y:S01]  /*10f10*/  MOV R117, R43 ;  /* 0x0000002b00757202 */ /* 0x000fe20000000f00 */
[----:B------:R1:W-:Y:S01]  /*10f20*/  MUFU.EX2 R250, R3 ;  /* 0x0000000300fa7308 */ /* 0x0003e20000000800 */
[----:B---3--:R-:W-:Y:S02]  /*10f30*/  FFMA.FTZ R2, R168, c[0x0][0x2d0], -R100 ;  /* 0x0000b400a8027a23 */ /* 0x008fe40000010864 */
[----:B------:R-:W-:Y:S07]  /*10f40*/  FMUL.FTZ R168, R71, c[0x0][0x2d0] ;  /* 0x0000b40047a87a20 */ /* 0x000fee0000410000 */
[----:B------:R2:W3:Y:S01]  /*10f50*/  MUFU.EX2 R249, R2 ;  /* 0x0000000200f97308 */ /* 0x0004e20000000800 */
[C---:B----4-:R-:W-:Y:S02]  /*10f60*/  FMUL.FTZ R57, R68.reuse, R157 ;  /* 0x0000009d44397220 */ /* 0x050fe40000410000 */
[----:B------:R-:W-:Y:S02]  /*10f70*/  FMUL.FTZ R61, R68, R161 ;  /* 0x000000a1443d7220 */ /* 0x000fe40000410000 */
[--C-:B------:R-:W-:Y:S02]  /*10f80*/  FFMA.FTZ R92, R198, c[0x0][0x2d0], -R168.reuse ;  /* 0x0000b400c65c7a23 */ /* 0x100fe400000108a8 */
[----:B-1----:R-:W-:Y:S01]  /*10f90*/  FFMA.FTZ R3, R176, c[0x0][0x2d0], -R168 ;  /* 0x0000b400b0037a23 */ /* 0x002fe200000108a8 */
[----:B------:R-:W-:Y:S03]  /*10fa0*/  MOV R176, R52 ;  /* 0x0000003400b07202 */ /* 0x000fe60000000f00 */
[----:B------:R1:W-:Y:S01]  /*10fb0*/  MUFU.EX2 R242, R3 ;  /* 0x0000000300f27308 */ /* 0x0003e20000000800 */
[----:B--2---:R-:W-:Y:S01]  /*10fc0*/  FFMA.FTZ R2, R16, c[0x0][0x2d0], -R100 ;  /* 0x0000b40010027a23 */ /* 0x004fe20000010864 */
[----:B---3--:R-:W-:Y:S01]  /*10fd0*/  F2FP.PACK_AB R76, R249, R244 ;  /* 0x000000f4f94c723e */ /* 0x008fe200000000ff */
[--C-:B------:R-:W-:Y:S07]  /*10fe0*/  FFMA.FTZ R16, R35, c[0x0][0x2d0], -R168.reuse ;  /* 0x0000b40023107a23 */ /* 0x100fee00000108a8 */
[----:B------:R2:W3:Y:S01]  /*10ff0*/  MUFU.EX2 R248, R2 ;  /* 0x0000000200f87308 */ /* 0x0004e20000000800 */
[----:B------:R-:W-:Y:S02]  /*11000*/  FMUL.FTZ R35, R69, R135 ;  /* 0x0000008745237220 */ /* 0x000fe40000410000 */
[--C-:B-1----:R-:W-:Y:S01]  /*11010*/  FFMA.FTZ R3, R170, c[0x0][0x2d0], -R168.reuse ;  /* 0x0000b400aa037a23 */ /* 0x102fe200000108a8 */
[----:B------:R-:W-:Y:S06]  /*11020*/  MOV R170, R48 ;  /* 0x0000003000aa7202 */ /* 0x000fec0000000f00 */
[----:B------:R1:W4:Y:S01]  /*11030*/  MUFU.EX2 R245, R3 ;  /* 0x0000000300f57308 */ /* 0x0003220000000800 */
[----:B--2---:R-:W2:Y:S01]  /*11040*/  SHFL.BFLY PT, R2, R0, 0x1, 0x1f ;  /* 0x0c201f0000027f89 */ /* 0x004ea200000e0000 */
[----:B---3--:R-:W-:Y:S01]  /*11050*/  F2FP.PACK_AB R78, R250, R248 ;  /* 0x000000f8fa4e723e */ /* 0x008fe200000000ff */
[--C-:B-1----:R-:W-:Y:S01]  /*11060*/  FFMA.FTZ R3, R18, c[0x0][0x2d0], -R168.reuse ;  /* 0x0000b40012037a23 */ /* 0x102fe200000108a8 */
[----:B----4-:R-:W-:Y:S01]  /*11070*/  F2FP.PACK_AB R77, R245, R242 ;  /* 0x000000f2f54d723e */ /* 0x010fe200000000ff */
[----:B------:R-:W-:Y:S01]  /*11080*/  FMUL.FTZ R18, R69, R118 ;  /* 0x0000007645127220 */ /* 0x000fe20000410000 */
[----:B------:R-:W-:Y:S04]  /*11090*/  MOV R118, R44 ;  /* 0x0000002c00767202 */ /* 0x000fe80000000f00 */
[----:B------:R2:W-:Y:S02]  /*110a0*/  MUFU.EX2 R247, R3 ;  /* 0x0000000300f77308 */ /* 0x0005e40000000800 */
[----:B--2---:R-:W-:Y:S01]  /*110b0*/  FMNMX.FTZ R3, R0, R2, !PT ;  /* 0x0000000200037209 */ /* 0x004fe20007810000 */
[--C-:B------:R-:W-:Y:S01]  /*110c0*/  FFMA.FTZ R2, R177, c[0x0][0x2d0], -R169.reuse ;  /* 0x0000b400b1027a23 */ /* 0x100fe200000108a9 */
[----:B------:R-:W-:Y:S01]  /*110d0*/  MOV R177, R26 ;  /* 0x0000001a00b17202 */ /* 0x000fe20000000f00 */
[----:B------:R-:W-:Y:S05]  /*110e0*/  FFMA.FTZ R0, R19, c[0x0][0x2d0], -R168 ;  /* 0x0000b40013007a23 */ /* 0x000fea00000108a8 */
[----:B------:R1:W-:Y:S01]  /*110f0*/  MUFU.EX2 R239, R2 ;  /* 0x0000000200ef7308 */ /* 0x0003e20000000800 */
[----:B------:R-:W-:Y:S01]  /*11100*/  FMUL.FTZ R19, R69, R119 ;  /* 0x0000007745137220 */ /* 0x000fe20000410000 */
[----:B------:R-:W-:Y:S08]  /*11110*/  MOV R119, R42 ;  /* 0x0000002a00777202 */ /* 0x000ff00000000f00 */
[----:B------:R2:W3:Y:S01]  /*11120*/  MUFU.EX2 R246, R0 ;  /* 0x0000000000f67308 */ /* 0x0004e20000000800 */
[--C-:B-1----:R-:W-:Y:S01]  /*11130*/  FFMA.FTZ R2, R171, c[0x0][0x2d0], -R169.reuse ;  /* 0x0000b400ab027a23 */ /* 0x102fe200000108a9 */
[----:B------:R-:W-:Y:S08]  /*11140*/  MOV R171, R228 ;  /* 0x000000e400ab7202 */ /* 0x000ff00000000f00 */
[----:B------:R1:W4:Y:S01]  /*11150*/  MUFU.EX2 R240, R2 ;  /* 0x0000000200f07308 */ /* 0x0003220000000800 */
[----:B--2---:R-:W-:Y:S01]  /*11160*/  FADD.FTZ R0, -R3, R102 ;  /* 0x0000006603007221 */ /* 0x004fe20000010100 */
[----:B---3--:R-:W-:Y:S02]  /*11170*/  F2FP.PACK_AB R79, R246, R247 ;  /* 0x000000f7f64f723e */ /* 0x008fe400000000ff */
[----:B------:R-:W-:Y:S01]  /*11180*/  MOV R102, R49 ;  /* 0x0000003100667202 */ /* 0x000fe20000000f00 */
[----:B------:R-:W-:Y:S02]  /*11190*/  FMUL.FTZ R0, R0, c[0x0][0x2d0] ;  /* 0x0000b40000007a20 */ /* 0x000fe40000410000 */
[----:B------:R-:W-:Y:S04]  /*111a0*/  FMUL.FTZ R49, R73, R149 ;  /* 0x0000009549317220 */ /* 0x000fe80000410000 */
[----:B------:R-:W2:Y:S01]  /*111b0*/  MUFU.EX2 R0, R0 ;  /* 0x0000000000007308 */ /* 0x000ea20000000800 */
[----:B-1----:R-:W-:Y:S01]  /*111c0*/  FFMA.FTZ R2, R12, c[0x0][0x2d0], -R169 ;  /* 0x0000b4000c027a23 */ /* 0x002fe200000108a9 */
[----:B------:R-:W-:Y:S02]  /*111d0*/  @P0 SHF.L.U64.HI R12, R22, 0x5, R23 ;  /* 0x00000005160c0819 */ /* 0x000fe40000010217 */
[----:B----4-:R-:W-:Y:S06]  /*111e0*/  F2FP.PACK_AB R64, R240, R239 ;  /* 0x000000eff040723e */ /* 0x010fec00000000ff */
[----:B------:R1:W-:Y:S01]  /*111f0*/  MUFU.EX2 R241, R2 ;  /* 0x0000000200f17308 */ /* 0x0003e20000000800 */
[C---:B--2---:R-:W-:Y:S02]  /*11200*/  FMUL.FTZ R26, R0.reuse, R126 ;  /* 0x0000007e001a7220 */ /* 0x044fe40000410000 */
[C---:B------:R-:W-:Y:S02]  /*11210*/  FMUL.FTZ R42, R0.reuse, R142 ;  /* 0x0000008e002a7220 */ /* 0x040fe40000410000 */
[C---:B------:R-:W-:Y:S02]  /*11220*/  FMUL.FTZ R43, R0.reuse, R143 ;  /* 0x0000008f002b7220 */ /* 0x040fe40000410000 */
[C---:B------:R-:W-:Y:S02]  /*11230*/  FMUL.FTZ R59, R0.reuse, R159 ;  /* 0x0000009f003b7220 */ /* 0x040fe40000410000 */
[C---:B------:R-:W-:Y:S02]  /*11240*/  FMUL.FTZ R58, R0.reuse, R158 ;  /* 0x0000009e003a7220 */ /* 0x040fe40000410000 */
[----:B------:R-:W-:Y:S02]  /*11250*/  FMUL.FTZ R62, R0, R162 ;  /* 0x000000a2003e7220 */ /* 0x000fe40000410000 */
[----:B-1----:R-:W-:Y:S01]  /*11260*/  FFMA.FTZ R2, R13, c[0x0][0x2d0], -R169 ;  /* 0x0000b4000d027a23 */ /* 0x002fe200000108a9 */
[----:B------:R-:W-:Y:S01]  /*11270*/  @P0 SHF.L.U32 R13, R22, 0x5, RZ ;  /* 0x00000005160d0819 */ /* 0x000fe200000006ff */
[----:B------:R-:W-:Y:S02]  /*11280*/  FMUL.FTZ R63, R0, R163 ;  /* 0x000000a3003f7220 */ /* 0x000fe40000410000 */
[----:B------:R1:W2:Y:S02]  /*11290*/  MUFU.EX2 R243, R2 ;  /* 0x0000000200f37308 */ /* 0x0002a40000000800 */
[----:B-1----:R-:W-:Y:S01]  /*112a0*/  FMUL.FTZ R2, R3, c[0x0][0x2d0] ;  /* 0x0000b40003027a20 */ /* 0x002fe20000410000 */
[----:B--2---:R-:W-:Y:S03]  /*112b0*/  F2FP.PACK_AB R66, R243, R241 ;  /* 0x000000f1f342723e */ /* 0x004fe600000000ff */
[--C-:B------:R-:W-:Y:S01]  /*112c0*/  FFMA.FTZ R7, R178, c[0x0][0x2d0], -R2.reuse ;  /* 0x0000b400b2077a23 */ /* 0x100fe20000010802 */
[----:B------:R-:W-:Y:S01]  /*112d0*/  MOV R178, R233 ;  /* 0x000000e900b27202 */ /* 0x000fe20000000f00 */
[--C-:B------:R-:W-:Y:S01]  /*112e0*/  FFMA.FTZ R8, R181, c[0x0][0x2d0], -R2.reuse ;  /* 0x0000b400b5087a23 */ /* 0x100fe20000010802 */
[----:B------:R-:W-:Y:S01]  /*112f0*/  MOV R181, R231 ;  /* 0x000000e700b57202 */ /* 0x000fe20000000f00 */
[----:B------:R1:W-:Y:S01]  /*11300*/  MUFU.EX2 R183, R7 ;  /* 0x0000000700b77308 */ /* 0x0003e20000000800 */
[--C-:B------:R-:W-:Y:S02]  /*11310*/  FFMA.FTZ R44, R196, c[0x0][0x2d0], -R2.reuse ;  /* 0x0000b400c42c7a23 */ /* 0x100fe40000010802 */
[--C-:B------:R-:W-:Y:S02]  /*11320*/  FFMA.FTZ R48, R197, c[0x0][0x2d0], -R2.reuse ;  /* 0x0000b400c5307a23 */ /* 0x100fe40000010802 */
[----:B------:R-:W-:Y:S05]  /*11330*/  FFMA.FTZ R74, R74, c[0x0][0x2d0], -R2 ;  /* 0x0000b4004a4a7a23 */ /* 0x000fea0000010802 */
[----:B------:R-:W2:Y:S10]  /*11340*/  MUFU.EX2 R185, R8 ;  /* 0x0000000800b97308 */ /* 0x000eb40000000800 */
[----:B------:R3:W-:Y:S01]  /*11350*/  MUFU.EX2 R231, R16 ;  /* 0x0000001000e77308 */ /* 0x0007e20000000800 */
[----:B-1----:R-:W-:Y:S05]  /*11360*/  @P0 MOV R7, R37 ;  /* 0x0000002500070202 */ /* 0x002fea0000000f00 */
[----:B------:R-:W-:Y:S05]  /*11370*/  @P0 IMAD.WIDE.U32 R6, R4, 0x60, R6 ;  /* 0x0000006004060825 */ /* 0x000fea00078e0006 */
[----:B------:R-:W-:Y:S01]  /*11380*/  @P0 IADD3 R5, R7, R5, RZ ;  /* 0x0000000507050210 */ /* 0x000fe20007ffe0ff */
[--C-:B------:R-:W-:Y:S01]  /*11390*/  FFMA.FTZ R7, R179, c[0x0][0x2d0], -R2.reuse ;  /* 0x0000b400b3077a23 */ /* 0x100fe20000010802 */
[C---:B------:R-:W-:Y:S02]  /*113a0*/  @P0 LEA R4, P1, R6.reuse, c[0x0][0x1c8], 0x1 ;  /* 0x0000720006040a11 */ /* 0x040fe400078208ff */
[----:B--2---:R-:W-:Y:S01]  /*113b0*/  F2FP.PACK_AB R65, R185, R183 ;  /* 0x000000b7b941723e */ /* 0x004fe200000000ff */
[----:B------:R1:W-:Y:S01]  /*113c0*/  MUFU.EX2 R184, R7 ;  /* 0x0000000700b87308 */ /* 0x0003e20000000800 */
[----:B------:R-:W-:Y:S02]  /*113d0*/  @P0 LEA.HI.X R5, R6, c[0x0][0x1cc], R5, 0x1, P1 ;  /* 0x0000730006050a11 */ /* 0x000fe400008f0c05 */
[-C--:B------:R-:W-:Y:S01]  /*113e0*/  @P0 IADD3 R10, P2, R4, R13.reuse, RZ ;  /* 0x0000000d040a0210 */ /* 0x080fe20007f5e0ff */
[----:B---3--:R-:W-:Y:S02]  /*113f0*/  FMUL.FTZ R16, R73, R116 ;  /* 0x0000007449107220 */ /* 0x008fe40000410000 */
[----:B------:R2:W-:Y:S01]  /*11400*/  @P0 LDGSTS.E.BYPASS.LTC128B.128 [R227+0x3100], [R4.64], !P6 ;  /* 0x0310000004e30fae */ /* 0x0005e2000f101d4c */
[-C--:B------:R-:W-:Y:S02]  /*11410*/  @P0 IADD3.X R11, R5, R12.reuse, RZ, P2, !PT ;  /* 0x0000000c050b0210 */ /* 0x080fe400017fe4ff */
[----:B------:R-:W-:Y:S02]  /*11420*/  @P0 IADD3 R8, P1, R10, R13, RZ ;  /* 0x0000000d0a080210 */ /* 0x000fe40007f3e0ff */
[----:B------:R-:W-:Y:S01]  /*11430*/  MOV R116, R45 ;  /* 0x0000002d00747202 */ /* 0x000fe20000000f00 */
[----:B------:R-:W-:Y:S01]  /*11440*/  FMUL.FTZ R45, R68, R145 ;  /* 0x00000091442d7220 */ /* 0x000fe20000410000 */
[----:B------:R-:W-:Y:S01]  /*11450*/  @P0 IADD3.X R9, R11, R12, RZ, P1, !PT ;  /* 0x0000000c0b090210 */ /* 0x000fe20000ffe4ff */
[----:B------:R3:W-:Y:S01]  /*11460*/  @P0 LDGSTS.E.BYPASS.LTC128B.128 [R227+0x3900], [R10.64], !P6 ;  /* 0x039000000ae30fae */ /* 0x0007e2000f101d4c */
[----:B------:R-:W-:Y:S02]  /*11470*/  @P0 IADD3 R6, P3, R8, R13, RZ ;  /* 0x0000000d08060210 */ /* 0x000fe40007f7e0ff */
[----:B------:R-:W-:Y:S05]  /*11480*/  MOV R179, R202 ;  /* 0x000000ca00b37202 */ /* 0x000fea0000000f00 */
[----:B------:R4:W-:Y:S01]  /*11490*/  @P0 LDGSTS.E.BYPASS.LTC128B.128 [R227+0x4100], [R8.64], !P6 ;  /* 0x0410000008e30fae */ /* 0x0009e2000f101d4c */
[----:B-1----:R-:W-:Y:S01]  /*114a0*/  FFMA.FTZ R7, R180, c[0x0][0x2d0], -R2 ;  /* 0x0000b400b4077a23 */ /* 0x002fe20000010802 */
[----:B------:R-:W-:Y:S03]  /*114b0*/  MOV R180, R203 ;  /* 0x000000cb00b47202 */ /* 0x000fe60000000f00 */
[----:B------:R1:W1:Y:S01]  /*114c0*/  MUFU.EX2 R186, R7 ;  /* 0x0000000700ba7308 */ /* 0x0002620000000800 */
[-C--:B--2---:R-:W-:Y:S04]  /*114d0*/  @P0 IADD3 R4, P2, R6, R13.reuse, RZ ;  /* 0x0000000d06040210 */ /* 0x084fe80007f5e0ff */
[----:B---3--:R-:W-:Y:S01]  /*114e0*/  @P0 IADD3 R10, P1, R4, R13, RZ ;  /* 0x0000000d040a0210 */ /* 0x008fe20007f3e0ff */
[----:B------:R-:W-:Y:S02]  /*114f0*/  FFMA.FTZ R11, R20, c[0x0][0x2d0], -R100 ;  /* 0x0000b400140b7a23 */ /* 0x000fe40000010864 */
[----:B------:R-:W-:Y:S01]  /*11500*/  FMUL.FTZ R13, R68, R113 ;  /* 0x00000071440d7220 */ /* 0x000fe20000410000 */
[----:B------:R-:W-:Y:S01]  /*11510*/  MOV R113, R47 ;  /* 0x0000002f00717202 */ /* 0x000fe20000000f00 */
[----:B------:R2:W-:Y:S01]  /*11520*/  MUFU.EX2 R238, R11 ;  /* 0x0000000b00ee7308 */ /* 0x0005e20000000800 */
[----:B------:R-:W-:Y:S02]  /*11530*/  FMUL.FTZ R47, R0, R147 ;  /* 0x00000093002f7220 */ /* 0x000fe40000410000 */
[C---:B----4-:R-:W-:Y:S01]  /*11540*/  FMUL.FTZ R8, R68.reuse, R108 ;  /* 0x0000006c44087220 */ /* 0x050fe20000410000 */
[----:B------:R-:W-:Y:S01]  /*11550*/  MOV R108, R51 ;  /* 0x00000033006c7202 */ /* 0x000fe20000000f00 */
[----:B------:R-:W-:Y:S01]  /*11560*/  FMUL.FTZ R51, R69, R151 ;  /* 0x0000009745337220 */ /* 0x000fe20000410000 */
[----:B-1----:R-:W-:Y:S01]  /*11570*/  @P0 IADD3.X R7, R9, R12, RZ, P3, !PT ;  /* 0x0000000c09070210 */ /* 0x002fe20001ffe4ff */
[----:B------:R-:W-:Y:S01]  /*11580*/  FMUL.FTZ R9, R68, R109 ;  /* 0x0000006d44097220 */ /* 0x000fe20000410000 */
[----:B------:R-:W-:Y:S02]  /*11590*/  F2FP.PACK_AB R67, R186, R184 ;  /* 0x000000b8ba43723e */ /* 0x000fe400000000ff */
[-C--:B------:R-:W-:Y:S01]  /*115a0*/  @P0 IADD3.X R5, R7, R12.reuse, RZ, P2, !PT ;  /* 0x0000000c07050210 */ /* 0x080fe200017fe4ff */
[----:B------:R1:W-:Y:S01]  /*115b0*/  @P0 LDGSTS.E.BYPASS.LTC128B.128 [R227+0x4900], [R6.64], !P6 ;  /* 0x0490000006e30fae */ /* 0x0003e2000f101d4c */
[----:B------:R-:W-:Y:S07]  /*115c0*/  MOV R109, R207 ;  /* 0x000000cf006d7202 */ /* 0x000fee0000000f00 */
[----:B------:R3:W-:Y:S01]  /*115d0*/  @P0 LDGSTS.E.BYPASS.LTC128B.128 [R227+0x5100], [R4.64], !P6 ;  /* 0x0510000004e30fae */ /* 0x0007e2000f101d4c */
[----:B--2---:R-:W-:Y:S01]  /*115e0*/  @P0 IADD3.X R11, R5, R12, RZ, P1, !PT ;  /* 0x0000000c050b0210 */ /* 0x004fe20000ffe4ff */
[----:B------:R-:W-:Y:S02]  /*115f0*/  FFMA.FTZ R12, R34, c[0x0][0x2d0], -R168 ;  /* 0x0000b400220c7a23 */ /* 0x000fe400000108a8 */
[----:B------:R-:W-:Y:S04]  /*11600*/  FMUL.FTZ R34, R69, R134 ;  /* 0x0000008645227220 */ /* 0x000fe80000410000 */
[----:B------:R2:W-:Y:S08]  /*11610*/  @P0 LDGSTS.E.BYPASS.LTC128B.128 [R227+0x5900], [R10.64], !P6 ;  /* 0x059000000ae30fae */ /* 0x0005f0000f101d4c */
[----:B------:R-:W-:Y:S01]  /*11620*/  LDSM.16.MT88.4 R36, [R212+0x100] ;  /* 0x00010000d424783b */ /* 0x000fe20000004200 */
[--C-:B-1----:R-:W-:Y:S02]  /*11630*/  FFMA.FTZ R6, R21, c[0x0][0x2d0], -R100.reuse ;  /* 0x0000b40015067a23 */ /* 0x102fe40000010864 */
[----:B------:R-:W-:Y:S01]  /*11640*/  FMUL.FTZ R7, R69, R107 ;  /* 0x0000006b45077220 */ /* 0x000fe20000410000 */
[----:B------:R-:W-:Y:S01]  /*11650*/  MOV R107, R204 ;  /* 0x000000cc006b7202 */ /* 0x000fe20000000f00 */
[----:B------:R1:W-:Y:S03]  /*11660*/  MUFU.EX2 R235, R6 ;  /* 0x0000000600eb7308 */ /* 0x0003e60000000800 */
[----:B------:R-:W4:Y:S01]  /*11670*/  LDSM.16.MT88.4 R20, [R209+0x100] ;  /* 0x00010000d114783b */ /* 0x000f220000004200 */
[--C-:B---3--:R-:W-:Y:S02]  /*11680*/  FFMA.FTZ R4, R32, c[0x0][0x2d0], -R100.reuse ;  /* 0x0000b40020047a23 */ /* 0x108fe40000010864 */
[--C-:B------:R-:W-:Y:S02]  /*11690*/  FFMA.FTZ R32, R29, c[0x0][0x2d0], -R169.reuse ;  /* 0x0000b4001d207a23 */ /* 0x100fe400000108a9 */
[----:B------:R-:W-:Y:S01]  /*116a0*/  FMUL.FTZ R5, R73, R105 ;  /* 0x0000006949057220 */ /* 0x000fe20000410000 */
[----:B------:R-:W-:Y:S01]  /*116b0*/  MOV R105, R206 ;  /* 0x000000ce00697202 */ /* 0x000fe20000000f00 */
[----:B------:R3:W-:Y:S01]  /*116c0*/  MUFU.EX2 R236, R4 ;  /* 0x0000000400ec7308 */ /* 0x0007e20000000800 */
[----:B------:R-:W-:Y:S01]  /*116d0*/  FMUL.FTZ R29, R68, R129 ;  /* 0x00000081441d7220 */ /* 0x000fe20000410000 */
[----:B------:R-:W-:Y:S01]  /*116e0*/  LDSM.16.MT88.4 R80, [R211+0x100] ;  /* 0x00010000d350783b */ /* 0x000fe20000004200 */
[C---:B--2---:R-:W-:Y:S01]  /*116f0*/  FMUL.FTZ R11, R0.reuse, R111 ;  /* 0x0000006f000b7220 */ /* 0x044fe20000410000 */
[----:B------:R-:W-:Y:S01]  /*11700*/  MOV R111, R232 ;  /* 0x000000e8006f7202 */ /* 0x000fe20000000f00 */
[C---:B------:R-:W-:Y:S01]  /*11710*/  FMUL.FTZ R10, R0.reuse, R110 ;  /* 0x0000006e000a7220 */ /* 0x040fe20000410000 */
[----:B------:R-:W-:Y:S01]  /*11720*/  MOV R110, R30 ;  /* 0x0000001e006e7202 */ /* 0x000fe20000000f00 */
[C---:B------:R-:W-:Y:S03]  /*11730*/  FMUL.FTZ R30, R0.reuse, R130 ;  /* 0x00000082001e7220 */ /* 0x040fe60000410000 */
[----:B------:R2:W-:Y:S01]  /*11740*/  MUFU.EX2 R232, R12 ;  /* 0x0000000c00e87308 */ /* 0x0005e20000000800 */
[----:B------:R-:W-:Y:S01]  /*11750*/  LDSM.16.MT88.4 R84, [R209+0x900] ;  /* 0x00090000d154783b */ /* 0x000fe20000004200 */
[----:B-1----:R-:W-:Y:S01]  /*11760*/  FMUL.FTZ R6, R69, R106 ;  /* 0x0000006a45067220 */ /* 0x002fe20000410000 */
[----:B------:R-:W-:Y:S01]  /*11770*/  MOV R106, R31 ;  /* 0x0000001f006a7202 */ /* 0x000fe20000000f00 */
[----:B------:R-:W-:Y:S05]  /*11780*/  FMUL.FTZ R31, R0, R131 ;  /* 0x00000083001f7220 */ /* 0x000fea0000410000 */
[----:B------:R-:W-:Y:S01]  /*11790*/  LDSM.16.MT88.4 R88, [R212+0x900] ;  /* 0x00090000d458783b */ /* 0x000fe20000004200 */
[----:B------:R1:W-:Y:S01]  /*117a0*/  MUFU.EX2 R228, R32 ;  /* 0x0000002000e47308 */ /* 0x0003e20000000800 */
[----:B---3--:R-:W-:Y:S02]  /*117b0*/  FFMA.FTZ R4, R33, c[0x0][0x2d0], -R100 ;  /* 0x0000b40021047a23 */ /* 0x008fe40000010864 */
[----:B------:R-:W-:Y:S04]  /*117c0*/  FMUL.FTZ R33, R73, R133 ;  /* 0x0000008549217220 */ /* 0x000fe80000410000 */
[----:B------:R-:W0:Y:S03]  /*117d0*/  LDGDEPBAR ;  /* 0x00000000000079af */ /* 0x000e260000000000 */
[----:B------:R3:W-:Y:S01]  /*117e0*/  MUFU.EX2 R237, R4 ;  /* 0x0000000400ed7308 */ /* 0x0007e20000000800 */
[----:B--2---:R-:W-:Y:S01]  /*117f0*/  FMUL.FTZ R12, R68, R112 ;  /* 0x00000070440c7220 */ /* 0x004fe20000410000 */
[----:B------:R-:W-:Y:S01]  /*11800*/  MOV R112, R50 ;  /* 0x0000003200707202 */ /* 0x000fe20000000f00 */
[----:B------:R-:W-:Y:S07]  /*11810*/  FMUL.FTZ R50, R69, R150 ;  /* 0x0000009645327220 */ /* 0x000fee0000410000 */
[----:B------:R2:W-:Y:S01]  /*11820*/  MUFU.EX2 R206, R56 ;  /* 0x0000003800ce7308 */ /* 0x0005e20000000800 */
[----:B-1----:R-:W-:Y:S02]  /*11830*/  FMUL.FTZ R32, R73, R132 ;  /* 0x0000008449207220 */ /* 0x002fe40000410000 */
[----:B------:R-:W-:Y:S01]  /*11840*/  LDSM.16.MT88.4 R132, [R212+0x2900] ;  /* 0x00290000d484783b */ /* 0x000fe20000004200 */
[--C-:B---3--:R-:W-:Y:S02]  /*11850*/  FFMA.FTZ R4, R15, c[0x0][0x2d0], -R168.reuse ;  /* 0x0000b4000f047a23 */ /* 0x108fe400000108a8 */
[C---:B------:R-:W-:Y:S01]  /*11860*/  FMUL.FTZ R15, R0.reuse, R115 ;  /* 0x00000073000f7220 */ /* 0x040fe20000410000 */
[----:B------:R-:W-:Y:S03]  /*11870*/  MOV R115, R46 ;  /* 0x0000002e00737202 */ /* 0x000fe60000000f00 */
[----:B------:R1:W-:Y:S01]  /*11880*/  MUFU.EX2 R233, R4 ;  /* 0x0000000400e97308 */ /* 0x0003e20000000800 */
[----:B------:R-:W-:Y:S02]  /*11890*/  FMUL.FTZ R46, R0, R146 ;  /* 0x00000092002e7220 */ /* 0x000fe40000410000 */
[----:B--2---:R-:W-:Y:S02]  /*118a0*/  FMUL.FTZ R56, R68, R156 ;  /* 0x0000009c44387220 */ /* 0x004fe40000410000 */
[----:B-1----:R-:W-:Y:S02]  /*118b0*/  FFMA.FTZ R4, R14, c[0x0][0x2d0], -R168 ;  /* 0x0000b4000e047a23 */ /* 0x002fe400000108a8 */
[----:B------:R-:W-:Y:S01]  /*118c0*/  FMUL.FTZ R14, R0, R114 ;  /* 0x00000072000e7220 */ /* 0x000fe20000410000 */
[----:B------:R-:W-:Y:S02]  /*118d0*/  MOV R114, R41 ;  /* 0x0000002900727202 */ /* 0x000fe40000000f00 */
[----:B------:R1:W-:Y:S01]  /*118e0*/  MUFU.EX2 R234, R4 ;  /* 0x0000000400ea7308 */ /* 0x0003e20000000800 */
[----:B------:R-:W-:Y:S02]  /*118f0*/  FMUL.FTZ R41, R68, R141 ;  /* 0x0000008d44297220 */ /* 0x000fe40000410000 */
[C---:B-1----:R-:W-:Y:S01]  /*11900*/  FMUL.FTZ R4, R73.reuse, R104 ;  /* 0x0000006849047220 */ /* 0x042fe20000410000 */
[----:B------:R-:W-:Y:S02]  /*11910*/  MOV R104, R53 ;  /* 0x0000003500687202 */ /* 0x000fe40000000f00 */
[----:B------:R-:W1:Y:S04]  /*11920*/  LDSM.16.MT88.4 R52, [R210+0x100] ;  /* 0x00010000d234783b */ /* 0x000e680000004200 */
[-C--:B----4-:R-:W-:Y:S08]  /*11930*/  HMMA.16816.F32 R4, R76, R20.reuse, R4 ;  /* 0x000000144c04723c */ /* 0x090ff00000001804 */
[C---:B------:R-:W-:Y:S07]  /*11940*/  HMMA.16816.F32 R8, R64.reuse, R20, R8 ;  /* 0x000000144008723c */ /* 0x040fee0000001808 */
[----:B------:R-:W-:Y:S01]  /*11950*/  FMUL.FTZ R21, R73, R121 ;  /* 0x0000007949157220 */ /* 0x000fe20000410000 */
[-C--:B------:R-:W-:Y:S04]  /*11960*/  HMMA.16816.F32 R12, R64, R22.reuse, R12 ;  /* 0x00000016400c723c */ /* 0x080fe8000000180c */
[--C-:B------:R-:W-:Y:S01]  /*11970*/  FFMA.FTZ R20, R24, c[0x0][0x2d0], -R169.reuse ;  /* 0x0000b40018147a23 */ /* 0x100fe200000108a9 */
[----:B------:R-:W-:Y:S01]  /*11980*/  MOV R121, R27 ;  /* 0x0000001b00797202 */ /* 0x000fe20000000f00 */
[--C-:B------:R-:W-:Y:S02]  /*11990*/  FFMA.FTZ R24, R25, c[0x0][0x2d0], -R169.reuse ;  /* 0x0000b40019187a23 */ /* 0x100fe400000108a9 */
[C---:B------:R-:W-:Y:S01]  /*119a0*/  HMMA.16816.F32 R16, R76.reuse, R22, R16 ;  /* 0x000000164c10723c */ /* 0x040fe20000001810 */
[----:B------:R2:W-:Y:S03]  /*119b0*/  MUFU.EX2 R230, R20 ;  /* 0x0000001400e67308 */ /* 0x0005e60000000800 */
[----:B------:R-:W-:Y:S02]  /*119c0*/  FMUL.FTZ R25, R68, R125 ;  /* 0x0000007d44197220 */ /* 0x000fe40000410000 */
[----:B------:R-:W-:Y:S02]  /*119d0*/  FMUL.FTZ R27, R0, R127 ;  /* 0x0000007f001b7220 */ /* 0x000fe40000410000 */
[C---:B------:R-:W-:Y:S01]  /*119e0*/  FMUL.FTZ R23, R69.reuse, R123 ;  /* 0x0000007b45177220 */ /* 0x040fe20000410000 */
[----:B------:R-:W-:Y:S02]  /*119f0*/  MOV R123, R229 ;  /* 0x000000e5007b7202 */ /* 0x000fe40000000f00 */
[----:B------:R3:W-:Y:S01]  /*11a00*/  MUFU.EX2 R229, R24 ;  /* 0x0000001800e57308 */ /* 0x0007e20000000800 */
[----:B------:R-:W-:Y:S01]  /*11a10*/  FMUL.FTZ R22, R69, R122 ;  /* 0x0000007a45167220 */ /* 0x000fe20000410000 */
[----:B------:R-:W-:Y:S08]  /*11a20*/  MOV R122, R205 ;  /* 0x000000cd007a7202 */ /* 0x000ff00000000f00 */
[----:B------:R4:W-:Y:S01]  /*11a30*/  MUFU.EX2 R205, R60 ;  /* 0x0000003c00cd7308 */ /* 0x0009e20000000800 */
[----:B--2---:R-:W-:Y:S01]  /*11a40*/  FMUL.FTZ R20, R73, R120 ;  /* 0x0000007849147220 */ /* 0x004fe20000410000 */
[----:B------:R-:W-:Y:S01]  /*11a50*/  MOV R120, R40 ;  /* 0x0000002800787202 */ /* 0x000fe20000000f00 */
[--C-:B------:R-:W-:Y:S05]  /*11a60*/  FFMA.FTZ R40, R193, c[0x0][0x2d0], -R2.reuse ;  /* 0x0000b400c1287a23 */ /* 0x100fea0000010802 */
[-C--:B------:R-:W-:Y:S03]  /*11a70*/  HMMA.16816.F32 R20, R76, R36.reuse, R20 ;  /* 0x000000244c14723c */ /* 0x080fe60000001814 */
[C---:B---3--:R-:W-:Y:S01]  /*11a80*/  FMUL.FTZ R24, R68.reuse, R124 ;  /* 0x0000007c44187220 */ /* 0x048fe20000410000 */
[----:B------:R-:W-:Y:S02]  /*11a90*/  MOV R124, R226 ;  /* 0x000000e2007c7202 */ /* 0x000fe40000000f00 */
[----:B------:R2:W-:Y:S04]  /*11aa0*/  MUFU.EX2 R226, R28 ;  /* 0x0000001c00e27308 */ /* 0x0005e80000000800 */
[C---:B------:R-:W-:Y:S04]  /*11ab0*/  HMMA.16816.F32 R24, R64.reuse, R36, R24 ;  /* 0x000000244018723c */ /* 0x040fe80000001818 */
[C---:B----4-:R-:W-:Y:S03]  /*11ac0*/  FMUL.FTZ R60, R68.reuse, R160 ;  /* 0x000000a0443c7220 */ /* 0x050fe60000410000 */
[----:B------:R-:W-:Y:S02]  /*11ad0*/  FFMA.FTZ R36, R187, c[0x0][0x2d0], -R2 ;  /* 0x0000b400bb247a23 */ /* 0x000fe40000010802 */
[----:B------:R-:W-:Y:S02]  /*11ae0*/  FMUL.FTZ R37, R73, R137 ;  /* 0x0000008949257220 */ /* 0x000fe40000410000 */
[----:B------:R3:W-:Y:S01]  /*11af0*/  MUFU.EX2 R137, R44 ;  /* 0x0000002c00897308 */ /* 0x0007e20000000800 */
[C---:B--2---:R-:W-:Y:S09]  /*11b00*/  FMUL.FTZ R28, R68.reuse, R128 ;  /* 0x00000080441c7220 */ /* 0x044ff20000410000 */
[----:B------:R2:W-:Y:S01]  /*11b10*/  MUFU.EX2 R128, R36 ;  /* 0x0000002400807308 */ /* 0x0005e20000000800 */
[-C--:B------:R-:W-:Y:S08]  /*11b20*/  HMMA.16816.F32 R28, R64, R38.reuse, R28 ;  /* 0x00000026401c723c */ /* 0x080ff0000000181c */
[C---:B------:R-:W-:Y:S04]  /*11b30*/  HMMA.16816.F32 R32, R76.reuse, R38, R32 ;  /* 0x000000264c20723c */ /* 0x040fe80000001820 */
[C---:B---3--:R-:W-:Y:S03]  /*11b40*/  FMUL.FTZ R44, R68.reuse, R144 ;  /* 0x00000090442c7220 */ /* 0x048fe60000410000 */
[----:B------:R-:W-:Y:S02]  /*11b50*/  FMUL.FTZ R39, R69, R139 ;  /* 0x0000008b45277220 */ /* 0x000fe40000410000 */
[----:B------:R3:W4:Y:S03]  /*11b60*/  MUFU.EX2 R139, R40 ;  /* 0x00000028008b7308 */ /* 0x0007260000000800 */
[----:B--2---:R-:W-:Y:S02]  /*11b70*/  FMUL.FTZ R36, R73, R136 ;  /* 0x0000008849247220 */ /* 0x004fe40000410000 */
[----:B------:R-:W-:Y:S05]  /*11b80*/  FMUL.FTZ R38, R69, R138 ;  /* 0x0000008a45267220 */ /* 0x000fea0000410000 */
[----:B------:R2:W2:Y:S02]  /*11b90*/  MUFU.EX2 R138, R48 ;  /* 0x00000030008a7308 */ /* 0x0004a40000000800 */
[-C--:B-1----:R-:W-:Y:S03]  /*11ba0*/  HMMA.16816.F32 R36, R76, R52.reuse, R36 ;  /* 0x000000344c24723c */ /* 0x082fe60000001824 */
[----:B---3--:R-:W-:Y:S07]  /*11bb0*/  FMUL.FTZ R40, R68, R140 ;  /* 0x0000008c44287220 */ /* 0x008fee0000410000 */
[C---:B------:R-:W-:Y:S04]  /*11bc0*/  HMMA.16816.F32 R40, R64.reuse, R52, R40 ;  /* 0x000000344028723c */ /* 0x040fe80000001828 */
[C---:B--2---:R-:W-:Y:S02]  /*11bd0*/  FMUL.FTZ R48, R73.reuse, R148 ;  /* 0x0000009449307220 */ /* 0x044fe40000410000 */
[----:B------:R-:W-:Y:S01]  /*11be0*/  LDSM.16.MT88.4 R148, [R210+0x2900] ;  /* 0x00290000d294783b */ /* 0x000fe20000004200 */
[--C-:B------:R-:W-:Y:S01]  /*11bf0*/  FFMA.FTZ R52, R194, c[0x0][0x2d0], -R100.reuse ;  /* 0x0000b400c2347a23 */ /* 0x100fe20000010864 */
[-C--:B------:R-:W-:Y:S03]  /*11c00*/  HMMA.16816.F32 R44, R64, R54.reuse, R44 ;  /* 0x00000036402c723c */ /* 0x080fe6000000182c */
[----:B------:R1:W2:Y:S01]  /*11c10*/  MUFU.EX2 R207, R52 ;  /* 0x0000003400cf7308 */ /* 0x0002a20000000800 */
[----:B------:R-:W-:Y:S04]  /*11c20*/  FMUL.FTZ R53, R73, R153 ;  /* 0x0000009949357220 */ /* 0x000fe80000410000 */
[C---:B------:R-:W-:Y:S07]  /*11c30*/  HMMA.16816.F32 R48, R76.reuse, R54, R48 ;  /* 0x000000364c30723c */ /* 0x040fee0000001830 */
        /* <DEDUP_REMOVED lines=8> */
[----:B----4-:R-:W-:Y:S03]  /*11cc0*/  F2FP.PACK_AB R81, R139, R128 ;  /* 0x000000808b51723e */ /* 0x010fe600000000ff */
[C---:B------:R-:W-:Y:S02]  /*11cd0*/  FMUL.FTZ R64, R73.reuse, R164 ;  /* 0x000000a449407220 */ /* 0x040fe40000410000 */
[----:B------:R-:W-:Y:S03]  /*11ce0*/  FMUL.FTZ R65, R73, R165 ;  /* 0x000000a549417220 */ /* 0x000fe60000410000 */
[C---:B------:R-:W-:Y:S02]  /*11cf0*/  FMUL.FTZ R66, R69.reuse, R166 ;  /* 0x000000a645427220 */ /* 0x040fe40000410000 */
[----:B------:R-:W-:Y:S07]  /*11d00*/  FMUL.FTZ R67, R69, R167 ;  /* 0x000000a745437220 */ /* 0x000fee0000410000 */
[----:B------:R-:W-:Y:S04]  /*11d10*/  HMMA.16816.F32 R64, R76, R82, R64 ;  /* 0x000000524c40723c */ /* 0x000fe80000001840 */
[--C-:B-1----:R-:W-:Y:S03]  /*11d20*/  FFMA.FTZ R80, R200, c[0x0][0x2d0], -R168.reuse ;  /* 0x0000b400c8507a23 */ /* 0x102fe600000108a8 */
[----:B------:R-:W-:Y:S01]  /*11d30*/  F2FP.PACK_AB R76, R235, R238 ;  /* 0x000000eeeb4c723e */ /* 0x000fe200000000ff */
[----:B------:R1:W-:Y:S01]  /*11d40*/  MUFU.EX2 R200, R92 ;  /* 0x0000005c00c87308 */ /* 0x0003e20000000800 */
[----:B------:R-:W-:Y:S03]  /*11d50*/  F2FP.PACK_AB R78, R237, R236 ;  /* 0x000000eced4e723e */ /* 0x000fe600000000ff */
[----:B------:R-:W-:Y:S02]  /*11d60*/  F2FP.PACK_AB R77, R234, R233 ;  /* 0x000000e9ea4d723e */ /* 0x000fe400000000ff */
[----:B------:R-:W-:Y:S02]  /*11d70*/  F2FP.PACK_AB R79, R231, R232 ;  /* 0x000000e8e74f723e */ /* 0x000fe400000000ff */
[----:B------:R-:W-:Y:S02]  /*11d80*/  F2FP.PACK_AB R82, R228, R226 ;  /* 0x000000e2e452723e */ /* 0x000fe400000000ff */
[----:B------:R4:W-:Y:S01]  /*11d90*/  MUFU.EX2 R203, R80 ;  /* 0x0000005000cb7308 */ /* 0x0009e20000000800 */
[----:B------:R-:W-:Y:S02]  /*11da0*/  F2FP.PACK_AB R83, R138, R137 ;  /* 0x000000898a53723e */ /* 0x000fe400000000ff */
[-C--:B------:R-:W-:Y:S01]  /*11db0*/  HMMA.16816.F32 R4, R76, R84.reuse, R4 ;  /* 0x000000544c04723c */ /* 0x080fe20000001804 */
[----:B-1----:R-:W1:Y:S02]  /*11dc0*/  LDSM.16.MT88.4 R92, [R210+0x900] ;  /* 0x00090000d25c783b */ /* 0x002e640000004200 */
[--C-:B----4-:R-:W-:Y:S04]  /*11dd0*/  FFMA.FTZ R80, R201, c[0x0][0x2d0], -R168.reuse ;  /* 0x0000b400c9507a23 */ /* 0x110fe800000108a8 */
[----:B------:R4:W1:Y:S02]  /*11de0*/  MUFU.EX2 R202, R80 ;  /* 0x0000005000ca7308 */ /* 0x0008640000000800 */
[----:B----4-:R-:W-:Y:S07]  /*11df0*/  F2FP.PACK_AB R80, R229, R230 ;  /* 0x000000e6e550723e */ /* 0x010fee00000000ff */
[C---:B------:R-:W-:Y:S07]  /*11e00*/  HMMA.16816.F32 R8, R80.reuse, R84, R8 ;  /* 0x000000545008723c */ /* 0x040fee0000001808 */
[----:B------:R-:W-:Y:S01]  /*11e10*/  FFMA.FTZ R84, R199, c[0x0][0x2d0], -R168 ;  /* 0x0000b400c7547a23 */ /* 0x000fe200000108a8 */
[-C--:B------:R-:W-:Y:S03]  /*11e20*/  HMMA.16816.F32 R12, R80, R86.reuse, R12 ;  /* 0x00000056500c723c */ /* 0x080fe6000000180c */
[----:B------:R4:W1:Y:S05]  /*11e30*/  MUFU.EX2 R201, R84 ;  /* 0x0000005400c97308 */ /* 0x00086a0000000800 */
[C---:B------:R-:W-:Y:S08]  /*11e40*/  HMMA.16816.F32 R16, R76.reuse, R86, R16 ;  /* 0x000000564c10723c */ /* 0x040ff00000001810 */
[-C--:B------:R-:W-:Y:S08]  /*11e50*/  HMMA.16816.F32 R20, R76, R88.reuse, R20 ;  /* 0x000000584c14723c */ /* 0x080ff00000001814 */
[C---:B------:R-:W-:Y:S04]  /*11e60*/  HMMA.16816.F32 R24, R80.reuse, R88, R24 ;  /* 0x000000585018723c */ /* 0x040fe80000001818 */
[--C-:B----4-:R-:W-:Y:S01]  /*11e70*/  FFMA.FTZ R84, R124, c[0x0][0x2d0], -R169.reuse ;  /* 0x0000b4007c547a23 */ /* 0x110fe200000108a9 */
[----:B------:R-:W-:Y:S02]  /*11e80*/  MOV R124, R123 ;  /* 0x0000007b007c7202 */ /* 0x000fe40000000f00 */
[----:B------:R-:W-:Y:S01]  /*11e90*/  MOV R123, R122 ;  /* 0x0000007a007b7202 */ /* 0x000fe20000000f00 */
[-C--:B------:R-:W-:Y:S01]  /*11ea0*/  HMMA.16816.F32 R28, R80, R90.reuse, R28 ;  /* 0x0000005a501c723c */ /* 0x080fe2000000181c */
[----:B------:R4:W-:Y:S03]  /*11eb0*/  MUFU.EX2 R143, R84 ;  /* 0x00000054008f7308 */ /* 0x0009e60000000800 */
[----:B------:R-:W-:Y:S02]  /*11ec0*/  MOV R122, R121 ;  /* 0x00000079007a7202 */ /* 0x000fe40000000f00 */
[----:B------:R-:W-:Y:S02]  /*11ed0*/  MOV R121, R120 ;  /* 0x0000007800797202 */ /* 0x000fe40000000f00 */
[C---:B------:R-:W-:Y:S04]  /*11ee0*/  HMMA.16816.F32 R32, R76.reuse, R90, R32 ;  /* 0x0000005a4c20723c */ /* 0x040fe80000001820 */
[----:B------:R-:W-:Y:S02]  /*11ef0*/  MOV R120, R119 ;  /* 0x0000007700787202 */ /* 0x000fe40000000f00 */
[----:B------:R-:W-:Y:S02]  /*11f00*/  MOV R119, R118 ;  /* 0x0000007600777202 */ /* 0x000fe40000000f00 */
[-C--:B-1----:R-:W-:Y:S04]  /*11f10*/  HMMA.16816.F32 R36, R76, R92.reuse, R36 ;  /* 0x0000005c4c24723c */ /* 0x082fe80000001824 */
[----:B------:R-:W-:Y:S02]  /*11f20*/  MOV R118, R116 ;  /* 0x0000007400767202 */ /* 0x000fe40000000f00 */
[----:B------:R-:W-:Y:S02]  /*11f30*/  MOV R116, R115 ;  /* 0x0000007300747202 */ /* 0x000fe40000000f00 */
        /* <DEDUP_REMOVED lines=11> */
[----:B------:R-:W-:Y:S04]  /*11ff0*/  MOV R118, R116 ;  /* 0x0000007400767202 */ /* 0x000fe80000000f00 */
[----:B------:R-:W-:Y:S02]  /*12000*/  MOV R116, R115 ;  /* 0x0000007300747202 */ /* 0x000fe40000000f00 */
[----:B------:R-:W-:Y:S02]  /*12010*/  MOV R113, R112 ;  /* 0x0000007000717202 */ /* 0x000fe40000000f00 */
[----:B------:R-:W-:Y:S01]  /*12020*/  MOV R112, R111 ;  /* 0x0000006f00707202 */ /* 0x000fe20000000f00 */
[--C-:B-1----:R-:W-:Y:S01]  /*12030*/  FFMA.FTZ R84, R124, c[0x0][0x2d0], -R169.reuse ;  /* 0x0000b4007c547a23 */ /* 0x102fe200000108a9 */
[----:B------:R-:W-:Y:S02]  /*12040*/  MOV R124, R123 ;  /* 0x0000007b007c7202 */ /* 0x000fe40000000f00 */
[----:B------:R-:W-:Y:S01]  /*12050*/  MOV R123, R122 ;  /* 0x0000007a007b7202 */ /* 0x000fe20000000f00 */
[----:B------:R1:W-:Y:S01]  /*12060*/  MUFU.EX2 R142, R84 ;  /* 0x00000054008e7308 */ /* 0x0003e20000000800 */
[----:B------:R-:W-:Y:S01]  /*12070*/  MOV R122, R121 ;  /* 0x00000079007a7202 */ /* 0x000fe20000000f00 */
        /* <DEDUP_REMOVED lines=17> */
[----:B------:R-:W-:Y:S01]  /*12190*/  MOV R108, R104 ;  /* 0x00000068006c7202 */ /* 0x000fe20000000f00 */
[----:B------:R1:W5:Y:S01]  /*121a0*/  LDL.LU R220, [R1+0x70] ;  /* 0x0000700001dc7983 */ /* 0x0003620000300800 */
[----:B------:R-:W-:Y:S01]  /*121b0*/  MOV R104, R178 ;  /* 0x000000b200687202 */ /* 0x000fe20000000f00 */
[--C-:B----4-:R-:W-:Y:S01]  /*121c0*/  FFMA.FTZ R88, R124, c[0x0][0x2d0], -R2.reuse ;  /* 0x0000b4007c587a23 */ /* 0x110fe20000010802 */
[----:B------:R-:W-:Y:S02]  /*121d0*/  MOV R124, R123 ;  /* 0x0000007b007c7202 */ /* 0x000fe40000000f00 */
[----:B------:R-:W-:Y:S01]  /*121e0*/  MOV R123, R122 ;  /* 0x0000007a007b7202 */ /* 0x000fe20000000f00 */
[----:B------:R4:W-:Y:S01]  /*121f0*/  MUFU.EX2 R136, R88 ;  /* 0x0000005800887308 */ /* 0x0009e20000000800 */
[----:B------:R-:W-:Y:S02]  /*12200*/  MOV R122, R121 ;  /* 0x00000079007a7202 */ /* 0x000fe40000000f00 */
[----:B------:R-:W-:Y:S02]  /*12210*/  MOV R178, R171 ;  /* 0x000000ab00b27202 */ /* 0x000fe40000000f00 */
[----:B------:R-:W-:Y:S02]  /*12220*/  MOV R171, R221 ;  /* 0x000000dd00ab7202 */ /* 0x000fe40000000f00 */
[----:B------:R2:W5:Y:S01]  /*12230*/  LDL.LU R221, [R1+0x6c] ;  /* 0x00006c0001dd7983 */ /* 0x0005620000300800 */
[----:B------:R-:W-:Y:S02]  /*12240*/  MOV R115, R112 ;  /* 0x0000007000737202 */ /* 0x000fe40000000f00 */
[----:B------:R-:W-:Y:S02]  /*12250*/  MOV R112, R111 ;  /* 0x0000006f00707202 */ /* 0x000fe40000000f00 */
[----:B------:R-:W-:Y:S02]  /*12260*/  MOV R111, R108 ;  /* 0x0000006c006f7202 */ /* 0x000fe40000000f00 */
[----:B------:R-:W-:Y:S02]  /*12270*/  MOV R108, R104 ;  /* 0x00000068006c7202 */ /* 0x000fe40000000f00 */
[----:B------:R-:W-:Y:S02]  /*12280*/  MOV R104, R222 ;  /* 0x000000de00687202 */ /* 0x000fe40000000f00 */
[----:B------:R2:W5:Y:S01]  /*12290*/  LDL.LU R222, [R1+0x68] ;  /* 0x0000680001de7983 */ /* 0x0005620000300800 */
[----:B------:R-:W-:Y:S02]  /*122a0*/  MOV R120, R115 ;  /* 0x0000007300787202 */ /* 0x000fe40000000f00 */
[----:B------:R-:W-:Y:S02]  /*122b0*/  MOV R115, R111 ;  /* 0x0000006f00737202 */ /* 0x000fe40000000f00 */
[----:B------:R-:W-:Y:S01]  /*122c0*/  MOV R111, R109 ;  /* 0x0000006d006f7202 */ /* 0x000fe20000000f00 */
[----:B----4-:R-:W-:Y:S01]  /*122d0*/  FFMA.FTZ R88, R124, c[0x0][0x2d0], -R2 ;  /* 0x0000b4007c587a23 */ /* 0x010fe20000010802 */
[----:B------:R-:W-:Y:S01]  /*122e0*/  MOV R124, R123 ;  /* 0x0000007b007c7202 */ /* 0x000fe20000000f00 */
[-C--:B-1----:R-:W-:Y:S02]  /*122f0*/  HMMA.16816.F32 R52, R76, R84.reuse, R52 ;  /* 0x000000544c34723c */ /* 0x082fe40000001834 */
[----:B------:R1:W4:Y:S01]  /*12300*/  MUFU.EX2 R141, R88 ;  /* 0x00000058008d7308 */ /* 0x0003220000000800 */
[----:B------:R-:W-:Y:S02]  /*12310*/  MOV R123, R122 ;  /* 0x0000007a007b7202 */ /* 0x000fe40000000f00 */
[----:B------:R-:W-:Y:S02]  /*12320*/  MOV R109, R107 ;  /* 0x0000006b006d7202 */ /* 0x000fe40000000f00 */
[----:B------:R-:W-:Y:S01]  /*12330*/  MOV R107, R223 ;  /* 0x000000df006b7202 */ /* 0x000fe20000000f00 */
[C---:B------:R-:W-:Y:S01]  /*12340*/  HMMA.16816.F32 R56, R80.reuse, R84, R56 ;  /* 0x000000545038723c */ /* 0x040fe20000001838 */
[----:B------:R2:W5:Y:S03]  /*12350*/  LDL.LU R223, [R1+0x64] ;  /* 0x0000640001df7983 */ /* 0x0005660000300800 */
[----:B------:R-:W-:Y:S02]  /*12360*/  MOV R121, R120 ;  /* 0x0000007800797202 */ /* 0x000fe40000000f00 */
[----:B------:R-:W-:Y:S01]  /*12370*/  MOV R120, R115 ;  /* 0x0000007300787202 */ /* 0x000fe20000000f00 */
[--C-:B------:R-:W-:Y:S01]  /*12380*/  FFMA.FTZ R84, R251, c[0x0][0x2d0], -R100.reuse ;  /* 0x0000b400fb547a23 */ /* 0x100fe20000010864 */
[-C--:B------:R-:W-:Y:S03]  /*12390*/  HMMA.16816.F32 R60, R80, R86.reuse, R60 ;  /* 0x00000056503c723c */ /* 0x080fe6000000183c */
[----:B------:R2:W-:Y:S01]  /*123a0*/  MUFU.EX2 R196, R84 ;  /* 0x0000005400c47308 */ /* 0x0005e20000000800 */
[----:B------:R-:W-:Y:S02]  /*123b0*/  MOV R115, R111 ;  /* 0x0000006f00737202 */ /* 0x000fe40000000f00 */
[----:B------:R-:W-:Y:S01]  /*123c0*/  MOV R122, R121 ;  /* 0x00000079007a7202 */ /* 0x000fe20000000f00 */
[----:B------:R-:W-:Y:S01]  /*123d0*/  FFMA.FTZ R80, R252, c[0x0][0x2d0], -R100 ;  /* 0x0000b400fc507a23 */ /* 0x000fe20000010864 */
[----:B------:R-:W-:Y:S04]  /*123e0*/  HMMA.16816.F32 R64, R76, R86, R64 ;  /* 0x000000564c40723c */ /* 0x000fe80000001840 */
[--C-:B-1----:R-:W-:Y:S01]  /*123f0*/  FFMA.FTZ R88, R124, c[0x0][0x2d0], -R2.reuse ;  /* 0x0000b4007c587a23 */ /* 0x102fe20000010802 */
[----:B------:R-:W-:Y:S01]  /*12400*/  MOV R124, R123 ;  /* 0x0000007b007c7202 */ /* 0x000fe20000000f00 */
[----:B------:R-:W-:Y:S01]  /*12410*/  MUFU.EX2 R195, R80 ;  /* 0x0000005000c37308 */ /* 0x000fe20000000800 */
[----:B------:R-:W-:Y:S02]  /*12420*/  MOV R121, R120 ;  /* 0x0000007800797202 */ /* 0x000fe40000000f00 */
[----:B------:R-:W-:Y:S03]  /*12430*/  MOV R120, R115 ;  /* 0x0000007300787202 */ /* 0x000fe60000000f00 */
[----:B------:R-:W-:Y:S02]  /*12440*/  MOV R123, R122 ;  /* 0x0000007a007b7202 */ /* 0x000fe40000000f00 */
[----:B------:R-:W-:Y:S02]  /*12450*/  MOV R122, R121 ;  /* 0x00000079007a7202 */ /* 0x000fe40000000f00 */
[----:B------:R1:W-:Y:S01]  /*12460*/  MUFU.EX2 R140, R88 ;  /* 0x00000058008c7308 */ /* 0x0003e20000000800 */
[----:B------:R-:W-:Y:S02]  /*12470*/  MOV R121, R120 ;  /* 0x0000007800797202 */ /* 0x000fe40000000f00 */
[----:B--2---:R-:W-:Y:S01]  /*12480*/  F2FP.PACK_AB R76, R206, R207 ;  /* 0x000000cfce4c723e */ /* 0x004fe200000000ff */
[----:B------:R-:W-:Y:S01]  /*12490*/  LDSM.16.MT88.4 R84, [R212+0x1100] ;  /* 0x00110000d454783b */ /* 0x000fe20000004200 */
[----:B---3--:R-:W-:Y:S02]  /*124a0*/  F2FP.PACK_AB R78, R204, R205 ;  /* 0x000000cdcc4e723e */ /* 0x008fe400000000ff */
[----:B------:R-:W-:Y:S02]  /*124b0*/  F2FP.PACK_AB R77, R202, R203 ;  /* 0x000000cbca4d723e */ /* 0x000fe400000000ff */
[----:B------:R-:W-:Y:S02]  /*124c0*/  F2FP.PACK_AB R79, R201, R200 ;  /* 0x000000c8c94f723e */ /* 0x000fe400000000ff */
[----:B------:R-:W-:Y:S02]  /*124d0*/  F2FP.PACK_AB R82, R198, R142 ;  /* 0x0000008ec652723e */ /* 0x000fe400000000ff */
[----:B----4-:R-:W-:Y:S02]  /*124e0*/  F2FP.PACK_AB R81, R141, R136 ;  /* 0x000000888d51723e */ /* 0x010fe400000000ff */
[----:B------:R-:W-:Y:S02]  /*124f0*/  MOV R120, R119 ;  /* 0x0000007700787202 */ /* 0x000fe40000000f00 */
[----:B------:R-:W-:Y:S02]  /*12500*/  MOV R119, R117 ;  /* 0x0000007500777202 */ /* 0x000fe40000000f00 */
[----:B------:R-:W-:Y:S02]  /*12510*/  MOV R117, R219 ;  /* 0x000000db00757202 */ /* 0x000fe40000000f00 */
[----:B------:R-:W-:Y:S02]  /*12520*/  MOV R111, R224 ;  /* 0x000000e0006f7202 */ /* 0x000fe40000000f00 */
[----:B------:R-:W-:Y:S01]  /*12530*/  MOV R115, R218 ;  /* 0x000000da00737202 */ /* 0x000fe20000000f00 */
[----:B-1----:R-:W-:Y:S01]  /*12540*/  FFMA.FTZ R88, R124, c[0x0][0x2d0], -R2 ;  /* 0x0000b4007c587a23 */ /* 0x002fe20000010802 */
[----:B------:R-:W-:Y:S01]  /*12550*/  MOV R124, R123 ;  /* 0x0000007b007c7202 */ /* 0x000fe20000000f00 */
[----:B------:R1:W5:Y:S01]  /*12560*/  LDL.LU R224, [R1+0x60] ;  /* 0x0000600001e07983 */ /* 0x0003620000300800 */
[----:B------:R-:W-:Y:S01]  /*12570*/  MOV R123, R122 ;  /* 0x0000007a007b7202 */ /* 0x000fe20000000f00 */
[----:B------:R2:W3:Y:S01]  /*12580*/  MUFU.EX2 R144, R88 ;  /* 0x0000005800907308 */ /* 0x0004e20000000800 */
[----:B------:R-:W-:Y:S01]  /*12590*/  MOV R122, R121 ;  /* 0x00000079007a7202 */ /* 0x000fe20000000f00 */
[----:B------:R-:W-:Y:S01]  /*125a0*/  FFMA.FTZ R92, R124, c[0x0][0x2d0], -R100 ;  /* 0x0000b4007c5c7a23 */ /* 0x000fe20000010864 */
[----:B------:R-:W-:Y:S01]  /*125b0*/  MOV R124, R123 ;  /* 0x0000007b007c7202 */ /* 0x000fe20000000f00 */
[----:B------:R1:W5:Y:S01]  /*125c0*/  LDL.LU R218, [R1+0x5c] ;  /* 0x00005c0001da7983 */ /* 0x0003620000300800 */
[----:B------:R-:W-:Y:S02]  /*125d0*/  MOV R123, R122 ;  /* 0x0000007a007b7202 */ /* 0x000fe40000000f00 */
[----:B------:R-:W-:Y:S01]  /*125e0*/  MOV R121, R120 ;  /* 0x0000007800797202 */ /* 0x000fe20000000f00 */
[----:B------:R1:W5:Y:S01]  /*125f0*/  LDL.LU R219, [R1+0x58] ;  /* 0x0000580001db7983 */ /* 0x0003620000300800 */
[----:B------:R-:W-:Y:S01]  /*12600*/  MOV R120, R119 ;  /* 0x0000007700787202 */ /* 0x000fe20000000f00 */
[----:B------:R-:W-:Y:S01]  /*12610*/  FFMA.FTZ R80, R123, c[0x0][0x2d0], -R168 ;  /* 0x0000b4007b507a23 */ /* 0x000fe200000108a8 */
[----:B------:R-:W-:Y:S01]  /*12620*/  MOV R119, R181 ;  /* 0x000000b500777202 */ /* 0x000fe20000000f00 */
[----:B------:R4:W-:Y:S01]  /*12630*/  MUFU.EX2 R147, R92 ;  /* 0x0000005c00937308 */ /* 0x0009e20000000800 */
[----:B------:R-:W-:Y:S02]  /*12640*/  MOV R122, R121 ;  /* 0x00000079007a7202 */ /* 0x000fe40000000f00 */
[----:B------:R-:W-:Y:S02]  /*12650*/  MOV R121, R119 ;  /* 0x0000007700797202 */ /* 0x000fe40000000f00 */
[----:B------:R-:W-:Y:S02]  /*12660*/  MOV R119, R116 ;  /* 0x0000007400777202 */ /* 0x000fe40000000f00 */
[----:B------:R-:W-:Y:S02]  /*12670*/  MOV R116, R113 ;  /* 0x0000007100747202 */ /* 0x000fe40000000f00 */
[----:B------:R-:W-:Y:S01]  /*12680*/  MOV R113, R102 ;  /* 0x0000006600717202 */ /* 0x000fe20000000f00 */
[----:B------:R1:W-:Y:S01]  /*12690*/  MUFU.EX2 R146, R80 ;  /* 0x0000005000927308 */ /* 0x0003e20000000800 */
[----:B------:R-:W-:Y:S01]  /*126a0*/  MOV R181, R208 ;  /* 0x000000d000b57202 */ /* 0x000fe20000000f00 */
[----:B--2---:R-:W2:Y:S01]  /*126b0*/  LDSM.16.MT88.4 R88, [R209+0x1100] ;  /* 0x00110000d158783b */ /* 0x004ea20000004200 */
[----:B------:R-:W-:Y:S02]  /*126c0*/  MOV R102, R215 ;  /* 0x000000d700667202 */ /* 0x000fe40000000f00 */
[----:B---3--:R-:W-:Y:S05]  /*126d0*/  F2FP.PACK_AB R83, R144, R140 ;  /* 0x0000008c9053723e */ /* 0x008fea00000000ff */
[----:B------:R3:W5:Y:S04]  /*126e0*/  LDL.LU R208, [R1+0x54] ;  /* 0x0000540001d07983 */ /* 0x0007680000300800 */
[----:B------:R3:W5:Y:S01]  /*126f0*/  LDL.LU R215, [R1+0x50] ;  /* 0x0000500001d77983 */ /* 0x0007620000300800 */
[----:B----4-:R-:W-:Y:S04]  /*12700*/  FFMA.FTZ R92, R124, c[0x0][0x2d0], -R100 ;  /* 0x0000b4007c5c7a23 */ /* 0x010fe80000010864 */
[----:B------:R4:W3:Y:S01]  /*12710*/  MUFU.EX2 R197, R92 ;  /* 0x0000005c00c57308 */ /* 0x0008e20000000800 */
[----:B-1----:R-:W-:Y:S01]  /*12720*/  F2FP.PACK_AB R80, R199, R143 ;  /* 0x0000008fc750723e */ /* 0x002fe200000000ff */
[-C--:B--2---:R-:W-:Y:S03]  /*12730*/  HMMA.16816.F32 R4, R76, R88.reuse, R4 ;  /* 0x000000584c04723c */ /* 0x084fe60000001804 */
[--C-:B----4-:R-:W-:Y:S05]  /*12740*/  FFMA.FTZ R92, R122, c[0x0][0x2d0], -R168.reuse ;  /* 0x0000b4007a5c7a23 */ /* 0x110fea00000108a8 */
[----:B------:R1:W2:Y:S01]  /*12750*/  MUFU.EX2 R194, R92 ;  /* 0x0000005c00c27308 */ /* 0x0002a20000000800 */
[C---:B------:R-:W-:Y:S07]  /*12760*/  HMMA.16816.F32 R8, R80.reuse, R88, R8 ;  /* 0x000000585008723c */ /* 0x040fee0000001808 */
[--C-:B------:R-:W-:Y:S01]  /*12770*/  FFMA.FTZ R88, R121, c[0x0][0x2d0], -R168.reuse ;  /* 0x0000b40079587a23 */ /* 0x100fe200000108a8 */
[-C--:B------:R-:W-:Y:S03]  /*12780*/  HMMA.16816.F32 R12, R80, R90.reuse, R12 ;  /* 0x0000005a500c723c */ /* 0x080fe6000000180c */
[----:B------:R4:W-:Y:S05]  /*12790*/  MUFU.EX2 R192, R88 ;  /* 0x0000005800c07308 */ /* 0x0009ea0000000800 */
[C---:B------:R-:W-:Y:S01]  /*127a0*/  HMMA.16816.F32 R16, R76.reuse, R90, R16 ;  /* 0x0000005a4c10723c */ /* 0x040fe20000001810 */
[----:B-1----:R-:W1:Y:S07]  /*127b0*/  LDSM.16.MT88.4 R92, [R210+0x1100] ;  /* 0x00110000d25c783b */ /* 0x002e6e0000004200 */
[-C--:B------:R-:W-:Y:S08]  /*127c0*/  HMMA.16816.F32 R20, R76, R84.reuse, R20 ;  /* 0x000000544c14723c */ /* 0x080ff00000001814 */
[C---:B------:R-:W-:Y:S04]  /*127d0*/  HMMA.16816.F32 R24, R80.reuse, R84, R24 ;  /* 0x000000545018723c */ /* 0x040fe80000001818 */
[----:B----4-:R-:W-:Y:S03]  /*127e0*/  FFMA.FTZ R88, R120, c[0x0][0x2d0], -R168 ;  /* 0x0000b40078587a23 */ /* 0x010fe600000108a8 */
[--C-:B------:R-:W-:Y:S01]  /*127f0*/  FFMA.FTZ R84, R116, c[0x0][0x2d0], -R169.reuse ;  /* 0x0000b40074547a23 */ /* 0x100fe200000108a9 */
[-C--:B------:R-:W-:Y:S01]  /*12800*/  HMMA.16816.F32 R28, R80, R86.reuse, R28 ;  /* 0x00000056501c723c */ /* 0x080fe2000000181c */
[----:B------:R4:W2:Y:S03]  /*12810*/  MUFU.EX2 R193, R88 ;  /* 0x0000005800c17308 */ /* 0x0008a60000000800 */
[----:B------:R-:W-:Y:S02]  /*12820*/  MOV R116, R113 ;  /* 0x0000007100747202 */ /* 0x000fe40000000f00 */
[----:B------:R-:W-:Y:S02]  /*12830*/  MOV R113, R112 ;  /* 0x0000007000717202 */ /* 0x000fe40000000f00 */
[C---:B------:R-:W-:Y:S04]  /*12840*/  HMMA.16816.F32 R32, R76.reuse, R86, R32 ;  /* 0x000000564c20723c */ /* 0x040fe80000001820 */
[----:B------:R-:W-:Y:S02]  /*12850*/  MOV R112, R105 ;  /* 0x0000006900707202 */ /* 0x000fe40000000f00 */
[----:B------:R-:W-:Y:S02]  /*12860*/  MOV R105, R104 ;  /* 0x0000006800697202 */ /* 0x000fe40000000f00 */
[----:B------:R-:W-:Y:S04]  /*12870*/  MOV R104, R180 ;  /* 0x000000b400687202 */ /* 0x000fe80000000f00 */
[----:B------:R-:W-:Y:S02]  /*12880*/  MOV R180, R179 ;  /* 0x000000b300b47202 */ /* 0x000fe40000000f00 */
[----:B------:R-:W-:Y:S01]  /*12890*/  MOV R179, R171 ;  /* 0x000000ab00b37202 */ /* 0x000fe20000000f00 */
[-C--:B-1----:R-:W-:Y:S03]  /*128a0*/  HMMA.16816.F32 R36, R76, R92.reuse, R36 ;  /* 0x0000005c4c24723c */ /* 0x082fe60000001824 */
[--C-:B----4-:R-:W-:Y:S01]  /*128b0*/  FFMA.FTZ R88, R119, c[0x0][0x2d0], -R169.reuse ;  /* 0x0000b40077587a23 */ /* 0x110fe200000108a9 */
[----:B------:R-:W-:Y:S02]  /*128c0*/  MOV R171, R177 ;  /* 0x000000b100ab7202 */ /* 0x000fe40000000f00 */
[----:B------:R-:W-:Y:S01]  /*128d0*/  MOV R177, R191 ;  /* 0x000000bf00b17202 */ /* 0x000fe20000000f00 */
[----:B------:R1:W-:Y:S01]  /*128e0*/  MUFU.EX2 R145, R88 ;  /* 0x0000005800917308 */ /* 0x0003e20000000800 */
[C---:B------:R-:W-:Y:S08]  /*128f0*/  HMMA.16816.F32 R40, R80.reuse, R92, R40 ;  /* 0x0000005c5028723c */ /* 0x040ff00000001828 */
[-C--:B------:R-:W-:Y:S01]  /*12900*/  HMMA.16816.F32 R44, R80, R94.reuse, R44 ;  /* 0x0000005e502c723c */ /* 0x080fe2000000182c */
[----:B------:R4:W-:Y:S07]  /*12910*/  MUFU.EX2 R191, R84 ;  /* 0x0000005400bf7308 */ /* 0x0009ee0000000800 */
[C---:B------:R-:W-:Y:S04]  /*12920*/  HMMA.16816.F32 R48, R76.reuse, R94, R48 ;  /* 0x0000005e4c30723c */ /* 0x040fe80000001830 */
[--C-:B-1----:R-:W-:Y:S01]  /*12930*/  FFMA.FTZ R88, R118, c[0x0][0x2d0], -R169.reuse ;  /* 0x0000b40076587a23 */ /* 0x102fe200000108a9 */
[----:B------:R-:W-:Y:S02]  /*12940*/  MOV R118, R117 ;  /* 0x0000007500767202 */ /* 0x000fe40000000f00 */
[----:B------:R-:W-:Y:S02]  /*12950*/  MOV R117, R114 ;  /* 0x0000007200757202 */ /* 0x000fe40000000f00 */
[----:B------:R-:W-:Y:S03]  /*12960*/  MOV R114, R111 ;  /* 0x0000006f00727202 */ /* 0x000fe60000000f00 */
[----:B------:R-:W-:Y:S01]  /*12970*/  MOV R111, R110 ;  /* 0x0000006e006f7202 */ /* 0x000fe20000000f00 */
[--C-:B----4-:R-:W-:Y:S01]  /*12980*/  FFMA.FTZ R84, R118, c[0x0][0x2d0], -R169.reuse ;  /* 0x0000b40076547a23 */ /* 0x110fe200000108a9 */
[----:B------:R-:W-:Y:S01]  /*12990*/  MOV R110, R109 ;  /* 0x0000006d006e7202 */ /* 0x000fe20000000f00 */
[--C-:B------:R-:W-:Y:S01]  /*129a0*/  FFMA.FTZ R92, R114, c[0x0][0x2d0], -R2.reuse ;  /* 0x0000b400725c7a23 */ /* 0x100fe20000010802 */
[----:B------:R-:W-:Y:S01]  /*129b0*/  MOV R109, R181 ;  /* 0x000000b5006d7202 */ /* 0x000fe20000000f00 */
[----:B------:R1:W4:Y:S01]  /*129c0*/  MUFU.EX2 R155, R84 ;  /* 0x00000054009b7308 */ /* 0x0003220000000800 */
[----:B------:R-:W-:Y:S02]  /*129d0*/  MOV R181, R190 ;  /* 0x000000be00b57202 */ /* 0x000fe40000000f00 */
[----:B------:R-:W-:Y:S02]  /*129e0*/  MOV R114, R111 ;  /* 0x0000006f00727202 */ /* 0x000fe40000000f00 */
[----:B------:R-:W-:Y:S02]  /*129f0*/  MOV R111, R110 ;  /* 0x0000006e006f7202 */ /* 0x000fe40000000f00 */
[----:B------:R-:W-:Y:S03]  /*12a00*/  MOV R110, R101 ;  /* 0x00000065006e7202 */ /* 0x000fe60000000f00 */
[----:B------:R2:W-:Y:S10]  /*12a10*/  MUFU.EX2 R190, R88 ;  /* 0x0000005800be7308 */ /* 0x0005f40000000800 */
[----:B------:R3:W-:Y:S01]  /*12a20*/  MUFU.EX2 R101, R92 ;  /* 0x0000005c00657308 */ /* 0x0007e20000000800 */
[----:B-1----:R-:W-:Y:S09]  /*12a30*/  FFMA.FTZ R84, R117, c[0x0][0x2d0], -R2 ;  /* 0x0000b40075547a23 */ /* 0x002ff20000010802 */
[----:B------:R1:W-:Y:S01]  /*12a40*/  MUFU.EX2 R153, R84 ;  /* 0x0000005400997308 */ /* 0x0003e20000000800 */
[----:B--2---:R-:W2:Y:S01]  /*12a50*/  LDSM.16.MT88.4 R88, [R211+0x1100] ;  /* 0x00110000d358783b */ /* 0x004ea20000004200 */
[----:B---3--:R-:W-:Y:S08]  /*12a60*/  FFMA.FTZ R92, R115, c[0x0][0x2d0], -R100 ;  /* 0x0000b400735c7a23 */ /* 0x008ff00000010864 */
[----:B------:R-:W-:Y:S01]  /*12a70*/  MUFU.EX2 R154, R92 ;  /* 0x0000005c009a7308 */ /* 0x000fe20000000800 */
[--C-:B-1----:R-:W-:Y:S02]  /*12a80*/  FFMA.FTZ R84, R116, c[0x0][0x2d0], -R2.reuse ;  /* 0x0000b40074547a23 */ /* 0x102fe40000010802 */
[----:B------:R-:W-:Y:S07]  /*12a90*/  LDSM.16.MT88.4 R116, [R209+0x2900] ;  /* 0x00290000d174783b */ /* 0x000fee0000004200 */
[----:B------:R1:W3:Y:S01]  /*12aa0*/  MUFU.EX2 R152, R84 ;  /* 0x0000005400987308 */ /* 0x0002e20000000800 */
[-C--:B--2---:R-:W-:Y:S08]  /*12ab0*/  HMMA.16816.F32 R52, R76, R88.reuse, R52 ;  /* 0x000000584c34723c */ /* 0x084ff00000001834 */
[C---:B------:R-:W-:Y:S04]  /*12ac0*/  HMMA.16816.F32 R56, R80.reuse, R88, R56 ;  /* 0x000000585038723c */ /* 0x040fe80000001838 */
[----:B-1----:R-:W-:Y:S01]  /*12ad0*/  FFMA.FTZ R84, R113, c[0x0][0x2d0], -R2 ;  /* 0x0000b40071547a23 */ /* 0x002fe20000010802 */
[----:B------:R-:W-:Y:S02]  /*12ae0*/  MOV R113, R112 ;  /* 0x0000007000717202 */ /* 0x000fe40000000f00 */
[----:B------:R-:W-:Y:S01]  /*12af0*/  MOV R112, R105 ;  /* 0x0000006900707202 */ /* 0x000fe20000000f00 */
[-C--:B------:R-:W-:Y:S04]  /*12b00*/  HMMA.16816.F32 R60, R80, R90.reuse, R60 ;  /* 0x0000005a503c723c */ /* 0x080fe8000000183c */
[----:B------:R-:W-:Y:S01]  /*12b10*/  MOV R105, R104 ;  /* 0x0000006800697202 */ /* 0x000fe20000000f00 */
[--C-:B------:R-:W-:Y:S01]  /*12b20*/  FFMA.FTZ R88, R189, c[0x0][0x2d0], -R100.reuse ;  /* 0x0000b400bd587a23 */ /* 0x100fe20000010864 */
[----:B------:R-:W-:Y:S01]  /*12b30*/  MOV R104, R180 ;  /* 0x000000b400687202 */ /* 0x000fe20000000f00 */
[----:B------:R-:W-:Y:S01]  /*12b40*/  FFMA.FTZ R80, R113, c[0x0][0x2d0], -R100 ;  /* 0x0000b40071507a23 */ /* 0x000fe20000010864 */
[----:B------:R-:W-:Y:S01]  /*12b50*/  HMMA.16816.F32 R64, R76, R90, R64 ;  /* 0x0000005a4c40723c */ /* 0x000fe20000001840 */
[----:B------:R1:W-:Y:S03]  /*12b60*/  MUFU.EX2 R189, R88 ;  /* 0x0000005800bd7308 */ /* 0x0003e60000000800 */
[----:B------:R-:W-:Y:S02]  /*12b70*/  MOV R180, R179 ;  /* 0x000000b300b47202 */ /* 0x000fe40000000f00 */
[----:B------:R-:W-:Y:S02]  /*12b80*/  MOV R179, R171 ;  /* 0x000000ab00b37202 */ /* 0x000fe40000000f00 */
[----:B------:R-:W-:Y:S04]  /*12b90*/  MOV R171, R177 ;  /* 0x000000b100ab7202 */ /* 0x000fe80000000f00 */
[----:B------:R-:W-:Y:S02]  /*12ba0*/  MOV R177, R102 ;  /* 0x0000006600b17202 */ /* 0x000fe40000000f00 */
[----:B------:R2:W2:Y:S01]  /*12bb0*/  MUFU.EX2 R102, R84 ;  /* 0x0000005400667308 */ /* 0x0004a20000000800 */
[----:B------:R-:W-:Y:S02]  /*12bc0*/  MOV R113, R105 ;  /* 0x0000006900717202 */ /* 0x000fe40000000f00 */
[----:B------:R-:W-:Y:S02]  /*12bd0*/  MOV R105, R104 ;  /* 0x0000006800697202 */ /* 0x000fe40000000f00 */
[----:B------:R-:W-:Y:S01]  /*12be0*/  MOV R104, R180 ;  /* 0x000000b400687202 */ /* 0x000fe20000000f00 */
[----:B------:R-:W-:Y:S01]  /*12bf0*/  FFMA.FTZ R92, R113, c[0x0][0x2d0], -R168 ;  /* 0x0000b400715c7a23 */ /* 0x000fe200000108a8 */
[----:B------:R-:W-:Y:S02]  /*12c00*/  MOV R180, R179 ;  /* 0x000000b300b47202 */ /* 0x000fe40000000f00 */
[----:B------:R-:W-:Y:S01]  /*12c10*/  MOV R179, R188 ;  /* 0x000000bc00b37202 */ /* 0x000fe20000000f00 */
[----:B------:R2:W-:Y:S01]  /*12c20*/  MUFU.EX2 R159, R92 ;  /* 0x0000005c009f7308 */ /* 0x0005e20000000800 */
[----:B------:R-:W-:Y:S01]  /*12c30*/  F2FP.PACK_AB R76, R197, R147 ;  /* 0x00000093c54c723e */ /* 0x000fe200000000ff */
[----:B-1----:R-:W-:Y:S01]  /*12c40*/  LDSM.16.MT88.4 R88, [R212+0x1900] ;  /* 0x00190000d458783b */ /* 0x002fe20000004200 */
[----:B------:R-:W-:Y:S02]  /*12c50*/  F2FP.PACK_AB R78, R195, R196 ;  /* 0x000000c4c34e723e */ /* 0x000fe400000000ff */
[----:B------:R-:W-:Y:S02]  /*12c60*/  F2FP.PACK_AB R77, R194, R146 ;  /* 0x00000092c24d723e */ /* 0x000fe400000000ff */
[----:B------:R-:W-:Y:S02]  /*12c70*/  F2FP.PACK_AB R79, R193, R192 ;  /* 0x000000c0c14f723e */ /* 0x000fe400000000ff */
[----:B----4-:R-:W-:Y:S01]  /*12c80*/  F2FP.PACK_AB R82, R155, R191 ;  /* 0x000000bf9b52723e */ /* 0x010fe200000000ff */
[----:B------:R1:W-:Y:S01]  /*12c90*/  MUFU.EX2 R188, R80 ;  /* 0x0000005000bc7308 */ /* 0x0003e20000000800 */
[----:B---3--:R-:W-:Y:S01]  /*12ca0*/  F2FP.PACK_AB R81, R152, R153 ;  /* 0x000000999851723e */ /* 0x008fe200000000ff */
[----:B--2---:R-:W2:Y:S01]  /*12cb0*/  LDSM.16.MT88.4 R84, [R209+0x1900] ;  /* 0x00190000d154783b */ /* 0x004ea20000004200 */
[----:B------:R-:W-:Y:S07]  /*12cc0*/  F2FP.PACK_AB R83, R101, R102 ;  /* 0x000000666553723e */ /* 0x000fee00000000ff */
[----:B------:R-:W3:Y:S01]  /*12cd0*/  LDSM.16.MT88.4 R92, [R210+0x1900] ;  /* 0x00190000d25c783b */ /* 0x000ee20000004200 */
[----:B-1----:R-:W-:Y:S04]  /*12ce0*/  FFMA.FTZ R80, R114, c[0x0][0x2d0], -R100 ;  /* 0x0000b40072507a23 */ /* 0x002fe80000010864 */
[----:B------:R1:W4:Y:S01]  /*12cf0*/  MUFU.EX2 R187, R80 ;  /* 0x0000005000bb7308 */ /* 0x0003220000000800 */
[-C--:B--2---:R-:W-:Y:S03]  /*12d00*/  HMMA.16816.F32 R4, R76, R84.reuse, R4 ;  /* 0x000000544c04723c */ /* 0x084fe60000001804 */
[----:B-1----:R-:W-:Y:S07]  /*12d10*/  F2FP.PACK_AB R80, R190, R145 ;  /* 0x00000091be50723e */ /* 0x002fee00000000ff */
[C---:B------:R-:W-:Y:S07]  /*12d20*/  HMMA.16816.F32 R8, R80.reuse, R84, R8 ;  /* 0x000000545008723c */ /* 0x040fee0000001808 */
[--C-:B------:R-:W-:Y:S01]  /*12d30*/  FFMA.FTZ R84, R112, c[0x0][0x2d0], -R168.reuse ;  /* 0x0000b40070547a23 */ /* 0x100fe200000108a8 */
[-C--:B------:R-:W-:Y:S03]  /*12d40*/  HMMA.16816.F32 R12, R80, R86.reuse, R12 ;  /* 0x00000056500c723c */ /* 0x080fe6000000180c */
[----:B------:R1:W2:Y:S01]  /*12d50*/  MUFU.EX2 R158, R84 ;  /* 0x00000054009e7308 */ /* 0x0002a20000000800 */
[----:B------:R-:W-:Y:S04]  /*12d60*/  MOV R112, R177 ;  /* 0x000000b100707202 */ /* 0x000fe80000000f00 */
[C---:B------:R-:W-:Y:S08]  /*12d70*/  HMMA.16816.F32 R16, R76.reuse, R86, R16 ;  /* 0x000000564c10723c */ /* 0x040ff00000001810 */
[-C--:B------:R-:W-:Y:S08]  /*12d80*/  HMMA.16816.F32 R20, R76, R88.reuse, R20 ;  /* 0x000000584c14723c */ /* 0x080ff00000001814 */
[C---:B------:R-:W-:Y:S04]  /*12d90*/  HMMA.16816.F32 R24, R80.reuse, R88, R24 ;  /* 0x000000585018723c */ /* 0x040fe80000001818 */
[--C-:B-1----:R-:W-:Y:S03]  /*12da0*/  FFMA.FTZ R84, R111, c[0x0][0x2d0], -R168.reuse ;  /* 0x0000b4006f547a23 */ /* 0x102fe600000108a8 */
[--C-:B------:R-:W-:Y:S01]  /*12db0*/  FFMA.FTZ R88, R109, c[0x0][0x2d0], -R169.reuse ;  /* 0x0000b4006d587a23 */ /* 0x100fe200000108a9 */
[-C--:B------:R-:W-:Y:S01]  /*12dc0*/  HMMA.16816.F32 R28, R80, R90.reuse, R28 ;  /* 0x0000005a501c723c */ /* 0x080fe2000000181c */
[----:B------:R1:W-:Y:S03]  /*12dd0*/  MUFU.EX2 R182, R84 ;  /* 0x0000005400b67308 */ /* 0x0003e60000000800 */
[----:B------:R-:W-:Y:S04]  /*12de0*/  MOV R109, R106 ;  /* 0x0000006a006d7202 */ /* 0x000fe80000000f00 */
[C---:B------:R-:W-:Y:S03]  /*12df0*/  HMMA.16816.F32 R32, R76.reuse, R90, R32 ;  /* 0x0000005a4c20723c */ /* 0x040fe60000001820 */
[----:B------:R2:W-:Y:S05]  /*12e00*/  MUFU.EX2 R156, R88 ;  /* 0x00000058009c7308 */ /* 0x0005ea0000000800 */
[-C--:B---3--:R-:W-:Y:S08]  /*12e10*/  HMMA.16816.F32 R36, R76, R92.reuse, R36 ;  /* 0x0000005c4c24723c */ /* 0x088ff00000001824 */
[C---:B------:R-:W-:Y:S04]  /*12e20*/  HMMA.16816.F32 R40, R80.reuse, R92, R40 ;  /* 0x0000005c5028723c */ /* 0x040fe80000001828 */
[----:B-1----:R-:W-:Y:S03]  /*12e30*/  FFMA.FTZ R84, R181, c[0x0][0x2d0], -R168 ;  /* 0x0000b400b5547a23 */ /* 0x002fe600000108a8 */
[--C-:B------:R-:W-:Y:S01]  /*12e40*/  FFMA.FTZ R92, R97, c[0x0][0x2d0], -R2.reuse ;  /* 0x0000b400615c7a23 */ /* 0x100fe20000010802 */
[-C--:B------:R-:W-:Y:S01]  /*12e50*/  HMMA.16816.F32 R44, R80, R94.reuse, R44 ;  /* 0x0000005e502c723c */ /* 0x080fe2000000182c */
[----:B------:R1:W3:Y:S03]  /*12e60*/  MUFU.EX2 R181, R84 ;  /* 0x0000005400b57308 */ /* 0x0002e60000000800 */
[--C-:B--2---:R-:W-:Y:S01]  /*12e70*/  FFMA.FTZ R88, R105, c[0x0][0x2d0], -R169.reuse ;  /* 0x0000b40069587a23 */ /* 0x104fe200000108a9 */
[----:B------:R-:W-:Y:S02]  /*12e80*/  MOV R105, R104 ;  /* 0x0000006800697202 */ /* 0x000fe40000000f00 */
[----:B------:R-:W-:Y:S01]  /*12e90*/  MOV R104, R180 ;  /* 0x000000b400687202 */ /* 0x000fe20000000f00 */
[C---:B------:R-:W-:Y:S03]  /*12ea0*/  HMMA.16816.F32 R48, R76.reuse, R94, R48 ;  /* 0x0000005e4c30723c */ /* 0x040fe60000001830 */
[----:B------:R2:W-:Y:S01]  /*12eb0*/  MUFU.EX2 R180, R88 ;  /* 0x0000005800b47308 */ /* 0x0005e20000000800 */
[----:B------:R-:W-:Y:S02]  /*12ec0*/  MOV R111, R104 ;  /* 0x00000068006f7202 */ /* 0x000fe40000000f00 */
[----:B------:R-:W-:Y:S07]  /*12ed0*/  MOV R104, R175 ;  /* 0x000000af00687202 */ /* 0x000fee0000000f00 */
[----:B------:R3:W-:Y:S01]  /*12ee0*/  MUFU.EX2 R97, R92 ;  /* 0x0000005c00617308 */ /* 0x0007e20000000800 */
[--C-:B-1----:R-:W-:Y:S01]  /*12ef0*/  FFMA.FTZ R84, R110, c[0x0][0x2d0], -R169.reuse ;  /* 0x0000b4006e547a23 */ /* 0x102fe200000108a9 */
[----:B------:R-:W-:Y:S08]  /*12f00*/  MOV R110, R174 ;  /* 0x000000ae006e7202 */ /* 0x000ff00000000f00 */
[----:B------:R1:W-:Y:S01]  /*12f10*/  MUFU.EX2 R157, R84 ;  /* 0x00000054009d7308 */ /* 0x0003e20000000800 */
[--C-:B--2---:R-:W-:Y:S09]  /*12f20*/  FFMA.FTZ R88, R179, c[0x0][0x2d0], -R169.reuse ;  /* 0x0000b400b3587a23 */ /* 0x104ff200000108a9 */
[----:B------:R2:W2:Y:S01]  /*12f30*/  MUFU.EX2 R179, R88 ;  /* 0x0000005800b37308 */ /* 0x0004a20000000800 */
[--C-:B---3--:R-:W-:Y:S09]  /*12f40*/  FFMA.FTZ R92, R98, c[0x0][0x2d0], -R2.reuse ;  /* 0x0000b400625c7a23 */ /* 0x108ff20000010802 */
[----:B------:R3:W-:Y:S01]  /*12f50*/  MUFU.EX2 R98, R92 ;  /* 0x0000005c00627308 */ /* 0x0007e20000000800 */
[----:B-1----:R-:W1:Y:S01]  /*12f60*/  LDSM.16.MT88.4 R84, [R211+0x1900] ;  /* 0x00190000d354783b */ /* 0x002e620000004200 */
[----:B--2---:R-:W-:Y:S08]  /*12f70*/  FFMA.FTZ R88, R99, c[0x0][0x2d0], -R2 ;  /* 0x0000b40063587a23 */ /* 0x004ff00000010802 */
[----:B------:R2:W-:Y:S01]  /*12f80*/  MUFU.EX2 R99, R88 ;  /* 0x0000005800637308 */ /* 0x0005e20000000800 */
[----:B---3--:R-:W-:Y:S09]  /*12f90*/  FFMA.FTZ R92, R173, c[0x0][0x2d0], -R100 ;  /* 0x0000b400ad5c7a23 */ /* 0x008ff20000010864 */
[----:B------:R3:W-:Y:S01]  /*12fa0*/  MUFU.EX2 R175, R92 ;  /* 0x0000005c00af7308 */ /* 0x0007e20000000800 */
[----:B--2---:R-:W-:Y:S01]  /*12fb0*/  FFMA.FTZ R88, R108, c[0x0][0x2d0], -R2 ;  /* 0x0000b4006c587a23 */ /* 0x004fe20000010802 */
[----:B------:R-:W-:Y:S01]  /*12fc0*/  MOV R108, R96 ;  /* 0x00000060006c7202 */ /* 0x000fe20000000f00 */
[-C--:B-1----:R-:W-:Y:S07]  /*12fd0*/  HMMA.16816.F32 R52, R76, R84.reuse, R52 ;  /* 0x000000544c34723c */ /* 0x082fee0000001834 */
[----:B------:R1:W2:Y:S01]  /*12fe0*/  MUFU.EX2 R96, R88 ;  /* 0x0000005800607308 */ /* 0x0002a20000000800 */
[C---:B------:R-:W-:Y:S01]  /*12ff0*/  HMMA.16816.F32 R56, R80.reuse, R84, R56 ;  /* 0x000000545038723c */ /* 0x040fe20000001838 */
[----:B---3--:R-:W-:Y:S06]  /*13000*/  LDSM.16.MT88.4 R92, [R210+0x2100] ;  /* 0x00210000d25c783b */ /* 0x008fec0000004200 */
[--C-:B------:R-:W-:Y:S01]  /*13010*/  FFMA.FTZ R84, R107, c[0x0][0x2d0], -R100.reuse ;  /* 0x0000b4006b547a23 */ /* 0x100fe20000010864 */
[-C--:B------:R-:W-:Y:S04]  /*13020*/  HMMA.16816.F32 R60, R80, R86.reuse, R60 ;  /* 0x00000056503c723c */ /* 0x080fe8000000183c */
[----:B------:R-:W-:Y:S02]  /*13030*/  MOV R107, R178 ;  /* 0x000000b2006b7202 */ /* 0x000fe40000000f00 */
[----:B------:R3:W-:Y:S01]  /*13040*/  MUFU.EX2 R178, R84 ;  /* 0x0000005400b27308 */ /* 0x0007e20000000800 */
[--C-:B------:R-:W-:Y:S01]  /*13050*/  FFMA.FTZ R80, R105, c[0x0][0x2d0], -R100.reuse ;  /* 0x0000b40069507a23 */ /* 0x100fe20000010864 */
[----:B------:R-:W-:Y:S01]  /*13060*/  HMMA.16816.F32 R64, R76, R86, R64 ;  /* 0x000000564c40723c */ /* 0x000fe20000001840 */
[----:B-1----:R-:W1:Y:S03]  /*13070*/  LDSM.16.MT88.4 R88, [R209+0x2100] ;  /* 0x00210000d158783b */ /* 0x002e660000004200 */
[----:B------:R-:W-:Y:S02]  /*13080*/  MOV R105, R171 ;  /* 0x000000ab00697202 */ /* 0x000fe40000000f00 */
[----:B------:R-:W-:Y:S02]  /*13090*/  MOV R171, R176 ;  /* 0x000000b000ab7202 */ /* 0x000fe40000000f00 */
[----:B------:R1:W1:Y:S01]  /*130a0*/  MUFU.EX2 R177, R80 ;  /* 0x0000005000b17308 */ /* 0x0002620000000800 */
[----:B------:R-:W-:Y:S03]  /*130b0*/  F2FP.PACK_AB R76, R189, R154 ;  /* 0x0000009abd4c723e */ /* 0x000fe600000000ff */
[----:B----4-:R-:W-:Y:S02]  /*130c0*/  F2FP.PACK_AB R78, R187, R188 ;  /* 0x000000bcbb4e723e */ /* 0x010fe400000000ff */
[----:B------:R-:W-:Y:S02]  /*130d0*/  F2FP.PACK_AB R77, R158, R159 ;  /* 0x0000009f9e4d723e */ /* 0x000fe400000000ff */
[----:B------:R-:W-:Y:S02]  /*130e0*/  F2FP.PACK_AB R79, R181, R182 ;  /* 0x000000b6b54f723e */ /* 0x000fe400000000ff */
[----:B------:R-:W-:Y:S02]  /*130f0*/  F2FP.PACK_AB R82, R179, R180 ;  /* 0x000000b4b352723e */ /* 0x000fe400000000ff */
[----:B--2---:R-:W-:Y:S01]  /*13100*/  F2FP.PACK_AB R81, R96, R99 ;  /* 0x000000636051723e */ /* 0x004fe200000000ff */
[----:B---3--:R-:W2:Y:S01]  /*13110*/  LDSM.16.MT88.4 R84, [R212+0x2100] ;  /* 0x00210000d454783b */ /* 0x008ea20000004200 */
[----:B------:R-:W-:Y:S01]  /*13120*/  F2FP.PACK_AB R83, R98, R97 ;  /* 0x000000616253723e */ /* 0x000fe200000000ff */
[----:B-1----:R-:W-:Y:S01]  /*13130*/  FFMA.FTZ R80, R172, c[0x0][0x2d0], -R100 ;  /* 0x0000b400ac507a23 */ /* 0x002fe20000010864 */
[----:B------:R-:W-:Y:S03]  /*13140*/  F2FP.PACK_AB R164, R177, R178 ;  /* 0x000000b2b1a4723e */ /* 0x000fe600000000ff */
[----:B------:R1:W3:Y:S01]  /*13150*/  MUFU.EX2 R176, R80 ;  /* 0x0000005000b07308 */ /* 0x0002e20000000800 */
[-C--:B------:R-:W-:Y:S03]  /*13160*/  HMMA.16816.F32 R4, R76, R88.reuse, R4 ;  /* 0x000000584c04723c */ /* 0x080fe60000001804 */
[----:B-1----:R-:W-:Y:S02]  /*13170*/  F2FP.PACK_AB R80, R156, R157 ;  /* 0x0000009d9c50723e */ /* 0x002fe400000000ff */
[----:B---3--:R-:W-:Y:S05]  /*13180*/  F2FP.PACK_AB R166, R175, R176 ;  /* 0x000000b0afa6723e */ /* 0x008fea00000000ff */
[C---:B------:R-:W-:Y:S07]  /*13190*/  HMMA.16816.F32 R8, R80.reuse, R88, R8 ;  /* 0x000000585008723c */ /* 0x040fee0000001808 */
[--C-:B------:R-:W-:Y:S01]  /*131a0*/  FFMA.FTZ R88, R108, c[0x0][0x2d0], -R168.reuse ;  /* 0x0000b4006c587a23 */ /* 0x100fe200000108a8 */
[-C--:B------:R-:W-:Y:S01]  /*131b0*/  HMMA.16816.F32 R12, R80, R90.reuse, R12 ;  /* 0x0000005a500c723c */ /* 0x080fe2000000180c */
[----:B------:R-:W3:Y:S02]  /*131c0*/  LDL R108, [R1+0x24] ;  /* 0x00002400016c7983 */ /* 0x000ee40000100800 */
[----:B------:R1:W-:Y:S05]  /*131d0*/  MUFU.EX2 R174, R88 ;  /* 0x0000005800ae7308 */ /* 0x0003ea0000000800 */
[C---:B------:R-:W-:Y:S08]  /*131e0*/  HMMA.16816.F32 R16, R76.reuse, R90, R16 ;  /* 0x0000005a4c10723c */ /* 0x040ff00000001810 */
[-C--:B--2---:R-:W-:Y:S08]  /*131f0*/  HMMA.16816.F32 R20, R76, R84.reuse, R20 ;  /* 0x000000544c14723c */ /* 0x084ff00000001814 */
[C---:B------:R-:W-:Y:S04]  /*13200*/  HMMA.16816.F32 R24, R80.reuse, R84, R24 ;  /* 0x000000545018723c */ /* 0x040fe80000001818 */
[--C-:B-1----:R-:W-:Y:S02]  /*13210*/  FFMA.FTZ R88, R107, c[0x0][0x2d0], -R168.reuse ;  /* 0x0000b4006b587a23 */ /* 0x102fe400000108a8 */
[----:B------:R-:W2:Y:S01]  /*13220*/  LDL.LU R107, [R1+0x10] ;  /* 0x00001000016b7983 */ /* 0x000ea20000300800 */
[--C-:B------:R-:W-:Y:S01]  /*13230*/  FFMA.FTZ R84, R104, c[0x0][0x2d0], -R169.reuse ;  /* 0x0000b40068547a23 */ /* 0x100fe200000108a9 */
[-C--:B------:R-:W-:Y:S01]  /*13240*/  HMMA.16816.F32 R28, R80, R86.reuse, R28 ;  /* 0x00000056501c723c */ /* 0x080fe2000000181c */
[----:B------:R1:W4:Y:S01]  /*13250*/  MUFU.EX2 R172, R88 ;  /* 0x0000005800ac7308 */ /* 0x0003220000000800 */
[----:B------:R-:W2:Y:S06]  /*13260*/  LDL.LU R106, [R1+0x14] ;  /* 0x00001400016a7983 */ /* 0x000eac0000300800 */
[C---:B------:R-:W-:Y:S08]  /*13270*/  HMMA.16816.F32 R32, R76.reuse, R86, R32 ;  /* 0x000000564c20723c */ /* 0x040ff00000001820 */
[-C--:B------:R-:W-:Y:S08]  /*13280*/  HMMA.16816.F32 R36, R76, R92.reuse, R36 ;  /* 0x0000005c4c24723c */ /* 0x080ff00000001824 */
[C---:B------:R-:W-:Y:S04]  /*13290*/  HMMA.16816.F32 R40, R80.reuse, R92, R40 ;  /* 0x0000005c5028723c */ /* 0x040fe80000001828 */
[--C-:B-1----:R-:W-:Y:S01]  /*132a0*/  FFMA.FTZ R88, R105, c[0x0][0x2d0], -R168.reuse ;  /* 0x0000b40069587a23 */ /* 0x102fe200000108a8 */
[----:B----4-:R-:W-:Y:S01]  /*132b0*/  F2FP.PACK_AB R165, R172, R174 ;  /* 0x000000aeaca5723e */ /* 0x010fe200000000ff */
[----:B------:R-:W4:Y:S02]  /*132c0*/  LDL.LU R105, [R1+0x18] ;  /* 0x0000180001697983 */ /* 0x000f240000300800 */
[----:B------:R1:W-:Y:S01]  /*132d0*/  MUFU.EX2 R173, R88 ;  /* 0x0000005800ad7308 */ /* 0x0003e20000000800 */
[-C--:B------:R-:W-:Y:S01]  /*132e0*/  HMMA.16816.F32 R44, R80, R94.reuse, R44 ;  /* 0x0000005e502c723c */ /* 0x080fe2000000182c */
[----:B------:R-:W4:Y:S07]  /*132f0*/  LDL.LU R104, [R1+0x1c] ;  /* 0x00001c0001687983 */ /* 0x000f2e0000300800 */
[C---:B------:R-:W-:Y:S04]  /*13300*/  HMMA.16816.F32 R48, R76.reuse, R94, R48 ;  /* 0x0000005e4c30723c */ /* 0x040fe80000001830 */
[----:B-1----:R-:W-:Y:S02]  /*13310*/  FFMA.FTZ R88, R171, c[0x0][0x2d0], -R168 ;  /* 0x0000b400ab587a23 */ /* 0x002fe400000108a8 */
[----:B------:R1:W-:Y:S10]  /*13320*/  MUFU.EX2 R168, R84 ;  /* 0x0000005400a87308 */ /* 0x0003f40000000800 */
[----:B------:R1:W1:Y:S02]  /*13330*/  MUFU.EX2 R171, R88 ;  /* 0x0000005800ab7308 */ /* 0x0002640000000800 */
[--C-:B-1----:R-:W-:Y:S08]  /*13340*/  FFMA.FTZ R84, R170, c[0x0][0x2d0], -R169.reuse ;  /* 0x0000b400aa547a23 */ /* 0x102ff000000108a9 */
[----:B------:R1:W1:Y:S01]  /*13350*/  MUFU.EX2 R170, R84 ;  /* 0x0000005400aa7308 */ /* 0x0002620000000800 */
[----:B------:R-:W1:Y:S01]  /*13360*/  LDSM.16.MT88.4 R88, [R211+0x2100] ;  /* 0x00210000d358783b */ /* 0x000e620000004200 */
[----:B------:R-:W-:Y:S01]  /*13370*/  F2FP.PACK_AB R167, R171, R173 ;  /* 0x000000adaba7723e */ /* 0x000fe200000000ff */
[--C-:B-1----:R-:W-:Y:S01]  /*13380*/  FFMA.FTZ R84, R112, c[0x0][0x2d0], -R169.reuse ;  /* 0x0000b40070547a23 */ /* 0x102fe200000108a9 */
[----:B------:R-:W-:Y:S06]  /*13390*/  F2FP.PACK_AB R160, R170, R168 ;  /* 0x000000a8aaa0723e */ /* 0x000fec00000000ff */
[----:B------:R1:W-:Y:S01]  /*133a0*/  MUFU.EX2 R100, R84 ;  /* 0x0000005400647308 */ /* 0x0003e20000000800 */
[-C--:B------:R-:W-:Y:S03]  /*133b0*/  HMMA.16816.F32 R52, R76, R88.reuse, R52 ;  /* 0x000000584c34723c */ /* 0x080fe60000001834 */
[----:B-1----:R-:W-:Y:S05]  /*133c0*/  FFMA.FTZ R84, R111, c[0x0][0x2d0], -R169 ;  /* 0x0000b4006f547a23 */ /* 0x002fea00000108a9 */
[C---:B------:R-:W-:Y:S01]  /*133d0*/  HMMA.16816.F32 R56, R80.reuse, R88, R56 ;  /* 0x000000585038723c */ /* 0x040fe20000001838 */
[----:B------:R1:W1:Y:S07]  /*133e0*/  MUFU.EX2 R87, R84 ;  /* 0x0000005400577308 */ /* 0x00026e0000000800 */
[-C--:B------:R-:W-:Y:S08]  /*133f0*/  HMMA.16816.F32 R60, R80, R90.reuse, R60 ;  /* 0x0000005a503c723c */ /* 0x080ff0000000183c */
[----:B------:R-:W-:Y:S04]  /*13400*/  HMMA.16816.F32 R64, R76, R90, R64 ;  /* 0x0000005a4c40723c */ /* 0x000fe80000001840 */
[--C-:B-1----:R-:W-:Y:S01]  /*13410*/  FFMA.FTZ R84, R110, c[0x0][0x2d0], -R2.reuse ;  /* 0x0000b4006e547a23 */ /* 0x102fe20000010802 */
[----:B------:R-:W-:Y:S03]  /*13420*/  F2FP.PACK_AB R162, R87, R100 ;  /* 0x0000006457a2723e */ /* 0x000fe600000000ff */
[----:B------:R1:W-:Y:S04]  /*13430*/  MUFU.EX2 R85, R84 ;  /* 0x0000005400557308 */ /* 0x0003e80000000800 */
[--C-:B-1----:R-:W-:Y:S02]  /*13440*/  FFMA.FTZ R84, R109, c[0x0][0x2d0], -R2.reuse ;  /* 0x0000b4006d547a23 */ /* 0x102fe40000010802 */
[----:B------:R-:W-:Y:S04]  /*13450*/  FFMA.FTZ R2, R75, c[0x0][0x2d0], -R2 ;  /* 0x0000b4004b027a23 */ /* 0x000fe80000010802 */
[----:B------:R-:W1:Y:S10]  /*13460*/  MUFU.EX2 R86, R84 ;  /* 0x0000005400567308 */ /* 0x000e740000000800 */
[----:B------:R-:W-:Y:S10]  /*13470*/  MUFU.EX2 R84, R74 ;  /* 0x0000004a00547308 */ /* 0x000ff40000000800 */
[----:B------:R-:W1:Y:S02]  /*13480*/  MUFU.EX2 R74, R2 ;  /* 0x00000002004a7308 */ /* 0x000e640000000800 */
[----:B-1----:R-:W-:Y:S02]  /*13490*/  F2FP.PACK_AB R161, R86, R85 ;  /* 0x0000005556a1723e */ /* 0x002fe400000000ff */
[----:B------:R-:W-:Y:S02]  /*134a0*/  F2FP.PACK_AB R163, R74, R84 ;  /* 0x000000544aa3723e */ /* 0x000fe400000000ff */
[----:B---3--:R-:W-:Y:S02]  /*134b0*/  ISETP.GT.AND P0, PT, R103, R108, PT ;  /* 0x0000006c6700720c */ /* 0x008fe40003f04270 */
[----:B------:R-:W-:Y:S01]  /*134c0*/  MOV R103, R225 ;  /* 0x000000e100677202 */ /* 0x000fe20000000f00 */
[----:B--2---:R-:W-:Y:S02]  /*134d0*/  FFMA.FTZ R73, R73, R107, R244 ;  /* 0x0000006b49497223 */ /* 0x004fe400000100f4 */
[----:B------:R-:W-:Y:S02]  /*134e0*/  FFMA.FTZ R69, R69, R106, R242 ;  /* 0x0000006a45457223 */ /* 0x000fe400000100f2 */
[----:B----4-:R-:W-:Y:S02]  /*134f0*/  FFMA.FTZ R2, R68, R105, R239 ;  /* 0x0000006944027223 */ /* 0x010fe400000100ef */
[----:B------:R-:W-:Y:S02]  /*13500*/  FFMA.FTZ R0, R0, R104, R183 ;  /* 0x0000006800007223 */ /* 0x000fe400000100b7 */
[----:B------:R-:W-:Y:S01]  /*13510*/  FADD.FTZ R2, R240, R2 ;  /* 0x00000002f0027221 */ /* 0x000fe20000010000 */
[-C--:B------:R-:W-:Y:S05]  /*13520*/  HMMA.16816.F32 R104, R164, R116.reuse, R4 ;  /* 0x00000074a468723c */ /* 0x080fea0000001804 */
        /* <DEDUP_REMOVED lines=29> */
[----:B------:R-:W-:Y:S02]  /*13700*/  FADD.FTZ R11, R137, R4 ;  /* 0x00000004890b7221 */ /* 0x000fe40000010000 */
[----:B------:R-:W1:Y:S02]  /*13710*/  LDSM.16.MT88.4 R4, [R211+0x2900] ;  /* 0x00290000d304783b */ /* 0x000e640000004200 */
        /* <DEDUP_REMOVED lines=37> */
[----:B------:R-:W-:Y:S01]  /*13970*/  MOV R102, R3 ;  /* 0x0000000300667202 */ /* 0x000fe20000000f00 */
        /* <DEDUP_REMOVED lines=36> */
[----:B------:R-:W-:Y:S01]  /*13bc0*/  FADD.FTZ R2, R100, R0 ;  /* 0x0000000064027221 */ /* 0x000fe20000010000 */
[----:B------:R-:W-:Y:S01]  /*13bd0*/  MOV R100, R71 ;  /* 0x0000004700647202 */ /* 0x000fe20000000f00 */
[----:B------:R-:W-:Y:S02]  /*13be0*/  FADD.FTZ R0, R84, R4 ;  /* 0x0000000454007221 */ /* 0x000fe40000010000 */
[----:B------:R-:W-:Y:S02]  /*13bf0*/  FADD.FTZ R4, R171, R5 ;  /* 0x00000005ab047221 */ /* 0x000fe40000010000 */
[----:B------:R-:W-:Y:S02]  /*13c00*/  FADD.FTZ R2, R87, R2 ;  /* 0x0000000257027221 */ /* 0x000fe40000010000 */
[----:B------:R-:W-:Y:S01]  /*13c10*/  FADD.FTZ R0, R74, R0 ;  /* 0x000000004a007221 */ /* 0x000fe20000010000 */
[----:B------:R-:W-:Y:S04]  /*13c20*/  STL [R1+0x14], R4 ;  /* 0x0000140401007387 */ /* 0x000fe80000100800 */
[----:B------:R1:W-:Y:S04]  /*13c30*/  STL [R1+0x18], R2 ;  /* 0x0000180201007387 */ /* 0x0003e80000100800 */
[----:B------:R2:W-:Y:S01]  /*13c40*/  STL [R1+0x1c], R0 ;  /* 0x00001c0001007387 */ /* 0x0005e20000100800 */
[----:B-1----:R-:W-:Y:S01]  /*13c50*/  MOV R2, R72 ;  /* 0x0000004800027202 */ /* 0x002fe20000000f00 */
[----:B------:R-:W-:-:S05]  /*13c60*/  @P0 BRA `(.L_x_503) ;  /* 0xffffb26000000947 */ /* 0x000fca000383ffff */
.L_x_502:
[----:B--2---:R-:W2:Y:S02]  /*13c70*/  LDL R0, [R1] ;  /* 0x0000000001007983 */ /* 0x004ea40000100800 */
[----:B--2---:R-:W-:-:S13]  /*13c80*/  ISETP.GE.AND P0, PT, R225, R0, PT ;  /* 0x00000000e100720c */ /* 0x004fda0003f06270 */
[----:B------:R-:W-:Y:S05]  /*13c90*/  @!P0 BRA `(.L_x_504) ;  /* 0x000067e000008947 */ /* 0x000fea0003800000 */
[----:B------:R-:W2:Y:S01]  /*13ca0*/  LDL.LU.64 R6, [R1+0x40] ;  /* 0x0000400001067983 */ /* 0x000ea20000300a00 */
[----:B------:R-:W-:Y:S01]  /*13cb0*/  MOV R103, R3 ;  /* 0x0000000300677202 */ /* 0x000fe20000000f00 */
[----:B------:R-:W-:Y:S01]  /*13cc0*/  UMOV UR14, 0x60 ;  /* 0x00000060000e7882 */ /* 0x000fe20000000000 */
[----:B------:R-:W-:Y:S01]  /*13cd0*/  IMAD.MOV.U32 R101, RZ, RZ, R71 ;  /* 0x000000ffff657224 */ /* 0x000fe200078e0047 */
[----:B-1----:R-:W3:Y:S01]  /*13ce0*/  LDL.LU.64 R4, [R1+0x48] ;  /* 0x0000480001047983 */ /* 0x002ee20000300a00 */
[----:B------:R-:W-:Y:S01]  /*13cf0*/  ULDC.64 UR4, c[0x0][0x208] ;  /* 0x0000820000047ab9 */ /* 0x000fe20000000a00 */
[----:B------:R-:W-:Y:S01]  /*13d00*/  IMAD.MOV.U32 R100, RZ, RZ, R72 ;  /* 0x000000ffff647224 */ /* 0x000fe200078e0048 */
[----:B------:R-:W-:Y:S01]  /*13d10*/  UIMAD.WIDE.U32 UR16, UR14, UR4, URZ ;  /* 0x000000040e1072a5 */ /* 0x000fe2000f8e003f */
[----:B------:R-:W-:Y:S01]  /*13d20*/  IMAD.MOV.U32 R102, RZ, RZ, R70 ;  /* 0x000000ffff667224 */ /* 0x000fe200078e0046 */
[----:B------:R-:W-:Y:S02]  /*13d30*/  UIMAD UR5, UR14, UR5, URZ ;  /* 0x000000050e0572a4 */ /* 0x000fe4000f8e023f */
[----:B------:R-:W-:-:S02]  /*13d40*/  ULDC.64 UR6, c[0x0][0x1e0] ;  /* 0x0000780000067ab9 */ /* 0x000fc40000000a00 */
[----:B------:R-:W-:Y:S02]  /*13d50*/  USHF.L.U64.HI UR7, UR6, 0x5, UR7 ;  /* 0x0000000506077899 */ /* 0x000fe40008010207 */
[----:B------:R-:W-:Y:S02]  /*13d60*/  USHF.L.U32 UR6, UR6, 0x5, URZ ;  /* 0x0000000506067899 */ /* 0x000fe4000800063f */
[----:B------:R-:W-:Y:S01]  /*13d70*/  UIADD3 UR5, UR17, UR5, URZ ;  /* 0x0000000511057290 */ /* 0x000fe2000fffe03f */
[----:B--2---:R-:W-:Y:S02]  /*13d80*/  MOV R3, R7 ;  /* 0x0000000700037202 */ /* 0x004fe40000000f00 */
[----:B---3--:R-:W-:-:S05]  /*13d90*/  MOV R2, R4 ;  /* 0x0000000400027202 */ /* 0x008fca0000000f00 */
[----:B------:R1:W-:Y:S04]  /*13da0*/  STL.64 [R1+0x8], R2 ;  /* 0x0000080201007387 */ /* 0x0003e80000100a00 */
.L_x_521:
[----:B------:R-:W-:Y:S04]  /*13db0*/  DEPBAR.LE SB0, 0x0 ;  /* 0x000080000000791a */ /* 0x000fe80000000000 */
[----:B------:R-:W-:Y:S01]  /*13dc0*/  BAR.SYNC.DEFER_BLOCKING 0x0 ;  /* 0x0000000000007b1d */ /* 0x000fe20000010000 */
[----:B-12---:R-:W-:Y:S01]  /*13dd0*/  SHF.R.S32.HI R2, RZ, 0x1f, R225 ;  /* 0x0000001fff027819 */ /* 0x006fe200000114e1 */
[C---:B------:R-:W-:Y:S01]  /*13de0*/  IMAD R0, R225.reuse, UR5, RZ ;  /* 0x00000005e1007c24 */ /* 0x040fe2000f8e02ff */
[----:B------:R-:W-:Y:S03]  /*13df0*/  PLOP3.LUT P3, PT, PT, PT, UP2, 0x80, 0x0 ;  /* 0x000000000000781c */ /* 0x000fe60003f6f028 */
[----:B------:R-:W-:Y:S02]  /*13e00*/  IMAD R0, R2, UR16, R0 ;  /* 0x0000001002007c24 */ /* 0x000fe4000f8e0200 */
[----:B-----5:R-:W-:Y:S08]  /*13e10*/  LDSM.16.M88.4 R96, [R215+0x6100] ;  /* 0x00610000d760783b */ /* 0x020ff00000000200 */
[----:B------:R-:W2:Y:S06]  /*13e20*/  LDL.64 R196, [R1+0x8] ;  /* 0x0000080001c47983 */ /* 0x000eac0000100a00 */
[----:B------:R-:W1:Y:S08]  /*13e30*/  LDSM.16.M88.4 R16, [R208+0x3100] ;  /* 0x00310000d010783b */ /* 0x000e700000000200 */
[----:B------:R-:W3:Y:S08]  /*13e40*/  LDSM.16.M88.4 R92, [R215+0x8100] ;  /* 0x00810000d75c783b */ /* 0x000ef00000000200 */
[----:B------:R-:W4:Y:S08]  /*13e50*/  LDSM.16.M88.4 R32, [R208+0x3900] ;  /* 0x00390000d020783b */ /* 0x000f300000000200 */
[----:B------:R-:W1:Y:S08]  /*13e60*/  LDSM.16.M88.4 R48, [R208+0x4100] ;  /* 0x00410000d030783b */ /* 0x000e700000000200 */
[----:B------:R-:W1:Y:S08]  /*13e70*/  LDSM.16.M88.4 R64, [R208+0x4900] ;  /* 0x00490000d040783b */ /* 0x000e700000000200 */
[----:B------:R-:W1:Y:S08]  /*13e80*/  LDSM.16.M88.4 R80, [R208+0x5100] ;  /* 0x00510000d050783b */ /* 0x000e700000000200 */
[----:B------:R-:W1:Y:S08]  /*13e90*/  LDSM.16.M88.4 R168, [R208+0x5900] ;  /* 0x00590000d0a8783b */ /* 0x000e700000000200 */
[----:B------:R-:W-:Y:S08]  /*13ea0*/  LDSM.16.M88.4 R172, [R218+0x6100] ;  /* 0x00610000daac783b */ /* 0x000ff00000000200 */
[----:B------:R-:W1:Y:S08]  /*13eb0*/  LDSM.16.M88.4 R176, [R219] ;  /* 0x00000000dbb0783b */ /* 0x000e700000000200 */
[----:B------:R-:W2:Y:S08]  /*13ec0*/  LDSM.16.M88.4 R180, [R218+0x8100] ;  /* 0x00810000dab4783b */ /* 0x000eb00000000200 */
[----:B------:R-:W2:Y:S08]  /*13ed0*/  LDSM.16.M88.4 R184, [R224] ;  /* 0x00000000e0b8783b */ /* 0x000eb00000000200 */
[----:B------:R-:W2:Y:S08]  /*13ee0*/  LDSM.16.M88.4 R188, [R223] ;  /* 0x00000000dfbc783b */ /* 0x000eb00000000200 */
[----:B------:R-:W2:Y:S08]  /*13ef0*/  LDSM.16.M88.4 R192, [R222] ;  /* 0x00000000dec0783b */ /* 0x000eb00000000200 */
[----:B------:R-:W2:Y:S06]  /*13f00*/  LDL.64 R250, [R1+0x38] ;  /* 0x0000380001fa7983 */ /* 0x000eac0000100a00 */
[----:B------:R-:W2:Y:S01]  /*13f10*/  LDL R226, [R1+0x28] ;  /* 0x0000280001e27983 */ /* 0x000ea20000100800 */
        /* <DEDUP_REMOVED lines=26> */
[C---:B--2---:R-:W-:Y:S07]  /*140c0*/  HMMA.16816.F32 R8, R180.reuse, R176, R8 ;  /* 0x000000b0b408723c */ /* 0x044fee0000001808 */
[----:B------:R-:W-:Y:S01]  /*140d0*/  IMAD.WIDE.U32 R176, R225, UR16, R196 ;  /* 0x00000010e1b07c25 */ /* 0x000fe2000f8e00c4 */
[-C--:B------:R-:W-:Y:S04]  /*140e0*/  HMMA.16816.F32 R12, R180, R178.reuse, R12 ;  /* 0x000000b2b40c723c */ /* 0x080fe8000000180c */
[----:B------:R-:W-:Y:S02]  /*140f0*/  IADD3 R0, R177, R0, RZ ;  /* 0x00000000b1007210 */ /* 0x000fe40007ffe0ff */
[C---:B------:R-:W-:Y:S02]  /*14100*/  LEA R2, P0, R176.reuse, c[0x0][0x1f8], 0x1 ;  /* 0x00007e00b0027a11 */ /* 0x040fe400078008ff */
[C---:B------:R-:W-:Y:S04]  /*14110*/  HMMA.16816.F32 R16, R172.reuse, R178, R16 ;  /* 0x000000b2ac10723c */ /* 0x040fe80000001810 */
[----:B------:R-:W-:Y:S02]  /*14120*/  LEA.HI.X R3, R176, c[0x0][0x1fc], R0, 0x1, P0 ;  /* 0x00007f00b0037a11 */ /* 0x000fe400000f0c00 */
[----:B------:R-:W2:Y:S02]  /*14130*/  LDSM.16.M88.4 R176, [R220] ;  /* 0x00000000dcb0783b */ /* 0x000ea40000000200 */
[-C--:B------:R-:W-:Y:S06]  /*14140*/  HMMA.16816.F32 R20, R172, R184.reuse, R20 ;  /* 0x000000b8ac14723c */ /* 0x080fec0000001814 */
[----:B------:R-:W-:Y:S01]  /*14150*/  @!PT LDS RZ, [RZ] ;  /* 0x00000000fffff984 */ /* 0x000fe20000000800 */
[----:B------:R-:W-:Y:S01]  /*14160*/  @!PT LDS RZ, [RZ] ;  /* 0x00000000fffff984 */ /* 0x000fe20000000800 */
[----:B------:R-:W-:Y:S01]  /*14170*/  @!PT LDS RZ, [RZ] ;  /* 0x00000000fffff984 */ /* 0x000fe20000000800 */
[----:B------:R3:W-:Y:S02]  /*14180*/  LDGSTS.E.BYPASS.LTC128B.128 [R227+0x100], [R2.64], !P6 ;  /* 0x0010000002e37fae */ /* 0x0007e4000f101d4c */
[C---:B------:R-:W-:Y:S08]  /*14190*/  HMMA.16816.F32 R24, R180.reuse, R184, R24 ;  /* 0x000000b8b418723c */ /* 0x040ff00000001818 */
[-C--:B------:R-:W-:Y:S08]  /*141a0*/  HMMA.16816.F32 R28, R180, R186.reuse, R28 ;  /* 0x000000bab41c723c */ /* 0x080ff0000000181c */
[C---:B------:R-:W-:Y:S08]  /*141b0*/  HMMA.16816.F32 R32, R172.reuse, R186, R32 ;  /* 0x000000baac20723c */ /* 0x040ff00000001820 */
[-C--:B------:R-:W-:Y:S08]  /*141c0*/  HMMA.16816.F32 R36, R172, R188.reuse, R36 ;  /* 0x000000bcac24723c */ /* 0x080ff00000001824 */
[C---:B------:R-:W-:Y:S07]  /*141d0*/  HMMA.16816.F32 R40, R180.reuse, R188, R40 ;  /* 0x000000bcb428723c */ /* 0x040fee0000001828 */
[----:B------:R-:W-:Y:S01]  /*141e0*/  IADD3 R188, P1, R2, UR9, RZ ;  /* 0x0000000902bc7c10 */ /* 0x000fe2000ff3e0ff */
[-C--:B------:R-:W-:Y:S04]  /*141f0*/  HMMA.16816.F32 R44, R180, R190.reuse, R44 ;  /* 0x000000beb42c723c */ /* 0x080fe8000000182c */
[----:B------:R-:W-:Y:S02]  /*14200*/  IADD3.X R189, R3, UR8, RZ, P1, !PT ;  /* 0x0000000803bd7c10 */ /* 0x000fe40008ffe4ff */
[----:B------:R-:W-:Y:S02]  /*14210*/  IADD3 R186, P0, R188, UR9, RZ ;  /* 0x00000009bcba7c10 */ /* 0x000fe4000ff1e0ff */
[C---:B------:R-:W-:Y:S01]  /*14220*/  HMMA.16816.F32 R48, R172.reuse, R190, R48 ;  /* 0x000000beac30723c */ /* 0x040fe20000001830 */
[----:B------:R4:W-:Y:S03]  /*14230*/  LDGSTS.E.BYPASS.LTC128B.128 [R227+0x900], [R188.64], !P6 ;  /* 0x00900000bce37fae */ /* 0x0009e6000f101d4c */
[----:B------:R-:W-:Y:S02]  /*14240*/  IADD3.X R187, R189, UR8, RZ, P0, !PT ;  /* 0x00000008bdbb7c10 */ /* 0x000fe400087fe4ff */
[----:B------:R-:W-:Y:S02]  /*14250*/  IADD3 R184, P2, R186, UR9, RZ ;  /* 0x00000009bab87c10 */ /* 0x000fe4000ff5e0ff */
[-C--:B------:R-:W-:Y:S01]  /*14260*/  HMMA.16816.F32 R52, R172, R192.reuse, R52 ;  /* 0x000000c0ac34723c */ /* 0x080fe20000001834 */
[----:B------:R1:W-:Y:S03]  /*14270*/  LDGSTS.E.BYPASS.LTC128B.128 [R227+0x1100], [R186.64], !P6 ;  /* 0x01100000bae37fae */ /* 0x0003e6000f101d4c */
[----:B------:R-:W-:Y:S02]  /*14280*/  IADD3.X R185, R187, UR8, RZ, P2, !PT ;  /* 0x00000008bbb97c10 */ /* 0x000fe400097fe4ff */
[----:B---3--:R-:W-:Y:S02]  /*14290*/  IADD3 R2, P1, R184, UR9, RZ ;  /* 0x00000009b8027c10 */ /* 0x008fe4000ff3e0ff */
[C---:B------:R-:W-:Y:S01]  /*142a0*/  HMMA.16816.F32 R56, R180.reuse, R192, R56 ;  /* 0x000000c0b438723c */ /* 0x040fe20000001838 */
[----:B------:R3:W-:Y:S03]  /*142b0*/  LDGSTS.E.BYPASS.LTC128B.128 [R227+0x1900], [R184.64], !P6 ;  /* 0x01900000b8e37fae */ /* 0x0007e6000f101d4c */
[----:B------:R-:W-:Y:S02]  /*142c0*/  IADD3.X R3, R185, UR8, RZ, P1, !PT ;  /* 0x00000008b9037c10 */ /* 0x000fe40008ffe4ff */
[----:B------:R-:W-:Y:S02]  /*142d0*/  IADD3 R190, P0, R2, UR9, RZ ;  /* 0x0000000902be7c10 */ /* 0x000fe4000ff1e0ff */
[-C--:B------:R-:W-:Y:S01]  /*142e0*/  HMMA.16816.F32 R60, R180, R194.reuse, R60 ;  /* 0x000000c2b43c723c */ /* 0x080fe2000000183c */
[----:B------:R2:W-:Y:S01]  /*142f0*/  LDGSTS.E.BYPASS.LTC128B.128 [R227+0x2100], [R2.64], !P6 ;  /* 0x0210000002e37fae */ /* 0x0005e2000f101d4c */
[----:B------:R-:W-:Y:S02]  /*14300*/  PLOP3.LUT P1, PT, PT, PT, UP2, 0x80, 0x0 ;  /* 0x000000000000781c */ /* 0x000fe40003f2f028 */
[----:B------:R-:W-:Y:S04]  /*14310*/  IADD3.X R191, R3, UR8, RZ, P0, !PT ;  /* 0x0000000803bf7c10 */ /* 0x000fe800087fe4ff */
[C---:B------:R-:W-:Y:S01]  /*14320*/  HMMA.16816.F32 R64, R172.reuse, R194, R64 ;  /* 0x000000c2ac40723c */ /* 0x040fe20000001840 */
[----:B------:R4:W-:Y:S07]  /*14330*/  LDGSTS.E.BYPASS.LTC128B.128 [R227+0x2900], [R190.64], !P6 ;  /* 0x02900000bee37fae */ /* 0x0009ee000f101d4c */
[-C--:B-1----:R-:W-:Y:S01]  /*14340*/  HMMA.16816.F32 R68, R172, R168.reuse, R68 ;  /* 0x000000a8ac44723c */ /* 0x082fe20000001844 */
[----:B------:R-:W-:Y:S07]  /*14350*/  LDSM.16.M88.4 R192, [R216+0x8100] ;  /* 0x00810000d8c0783b */ /* 0x000fee0000000200 */
[C---:B------:R-:W-:Y:S01]  /*14360*/  HMMA.16816.F32 R72, R180.reuse, R168, R72 ;  /* 0x000000a8b448723c */ /* 0x040fe20000001848 */
[----:B------:R-:W0:Y:S07]  /*14370*/  LDGDEPBAR ;  /* 0x00000000000079af */ /* 0x000e2e0000000000 */
[-C--:B------:R-:W-:Y:S01]  /*14380*/  HMMA.16816.F32 R76, R180, R170.reuse, R76 ;  /* 0x000000aab44c723c */ /* 0x080fe2000000184c */
[----:B---3--:R-:W-:Y:S07]  /*14390*/  LDSM.16.M88.4 R184, [R216+0x6100] ;  /* 0x00610000d8b8783b */ /* 0x008fee0000000200 */
[C---:B------:R-:W-:Y:S01]  /*143a0*/  HMMA.16816.F32 R80, R172.reuse, R170, R80 ;  /* 0x000000aaac50723c */ /* 0x040fe20000001850 */
[----:B--2---:R-:W2:Y:S06]  /*143b0*/  LDL.64 R2, [R1+0x30] ;  /* 0x0000300001027983 */ /* 0x004eac0000100a00 */
[----:B----4-:R-:W1:Y:S01]  /*143c0*/  LDSM.16.M88.4 R188, [R214+0x3100] ;  /* 0x00310000d6bc783b */ /* 0x010e620000000200 */
[-C--:B------:R-:W-:Y:S07]  /*143d0*/  HMMA.16816.F32 R84, R172, R176.reuse, R84 ;  /* 0x000000b0ac54723c */ /* 0x080fee0000001854 */
[----:B------:R-:W3:Y:S01]  /*143e0*/  LDSM.16.M88.4 R196, [R214+0x3900] ;  /* 0x00390000d6c4783b */ /* 0x000ee20000000200 */
[C---:B------:R-:W-:Y:S07]  /*143f0*/  HMMA.16816.F32 R88, R180.reuse, R176, R88 ;  /* 0x000000b0b458723c */ /* 0x040fee0000001858 */
[----:B------:R-:W4:Y:S01]  /*14400*/  LDSM.16.M88.4 R200, [R214+0x4100] ;  /* 0x00410000d6c8783b */ /* 0x000f220000000200 */
[-C--:B------:R-:W-:Y:S07]  /*14410*/  HMMA.16816.F32 R92, R180, R178.reuse, R92 ;  /* 0x000000b2b45c723c */ /* 0x080fee000000185c */
[----:B------:R-:W3:Y:S01]  /*14420*/  LDSM.16.M88.4 R168, [R214+0x4900] ;  /* 0x00490000d6a8783b */ /* 0x000ee20000000200 */
[----:B------:R-:W-:Y:S07]  /*14430*/  HMMA.16816.F32 R96, R172, R178, R96 ;  /* 0x000000b2ac60723c */ /* 0x000fee0000001860 */
[----:B------:R-:W3:Y:S08]  /*14440*/  LDSM.16.M88.4 R180, [R214+0x5100] ;  /* 0x00510000d6b4783b */ /* 0x000ef00000000200 */
[----:B------:R-:W4:Y:S01]  /*14450*/  LDSM.16.M88.4 R204, [R214+0x5900] ;  /* 0x00590000d6cc783b */ /* 0x000f220000000200 */
[-C--:B-1----:R-:W-:Y:S07]  /*14460*/  HMMA.16816.F32 R4, R184, R188.reuse, R4 ;  /* 0x000000bcb804723c */ /* 0x082fee0000001804 */
[----:B------:R-:W-:Y:S01]  /*14470*/  LDSM.16.M88.4 R172, [R217+0x6100] ;  /* 0x00610000d9ac783b */ /* 0x000fe20000000200 */
[C---:B------:R-:W-:Y:S07]  /*14480*/  HMMA.16816.F32 R8, R192.reuse, R188, R8 ;  /* 0x000000bcc008723c */ /* 0x040fee0000001808 */
[----:B------:R-:W1:Y:S01]  /*14490*/  LDSM.16.M88.4 R176, [R213] ;  /* 0x00000000d5b0783b */ /* 0x000e620000000200 */
[-C--:B------:R-:W-:Y:S08]  /*144a0*/  HMMA.16816.F32 R12, R192, R190.reuse, R12 ;  /* 0x000000bec00c723c */ /* 0x080ff0000000180c */
[C---:B------:R-:W-:Y:S01]  /*144b0*/  HMMA.16816.F32 R16, R184.reuse, R190, R16 ;  /* 0x000000beb810723c */ /* 0x040fe20000001810 */
[----:B------:R-:W1:Y:S07]  /*144c0*/  LDSM.16.M88.4 R188, [R217+0x8100] ;  /* 0x00810000d9bc783b */ /* 0x000e6e0000000200 */
        /* <DEDUP_REMOVED lines=20> */
[-C--:B-1----:R-:W-:Y:S08]  /*14610*/  HMMA.16816.F32 R4, R172, R176.reuse, R4 ;  /* 0x000000b0ac04723c */ /* 0x082ff00000001804 */
        /* <DEDUP_REMOVED lines=9> */
[----:B------:R-:W3:Y:S01]  /*146b0*/  MUFU.TANH R176, R5 ;  /* 0x0000000500b07308 */ /* 0x000ee20000002400 */
        /* <DEDUP_REMOVED lines=12> */
[----:B------:R-:W-:Y:S09]  /*14780*/  FMUL.FTZ R19, R19, c[0x0][0x320] ;  /* 0x0000c80013137a20 */ /* 0x000ff20000410000 */
[----:B------:R1:W1:Y:S01]  /*14790*/  MUFU.TANH R231, R7 ;  /* 0x0000000700e77308 */ /* 0x0002620000002400 */
[----:B----4-:R-:W4:Y:S09]  /*147a0*/  LDL R14, [R1+0x20] ;  /* 0x00002000010e7983 */ /* 0x010f320000100800 */
[----:B------:R-:W2:Y:S10]  /*147b0*/  MUFU.TANH R246, R8 ;  /* 0x0000000800f67308 */ /* 0x000eb40000002400 */
        /* <DEDUP_REMOVED lines=50> */
[----:B------:R-:W2:Y:S01]  /*14ae0*/  MUFU.TANH R20, R20 ;  /* 0x0000001400147308 */ /* 0x000ea20000002400 */
[C---:B------:R-:W-:Y:S01]  /*14af0*/  HMMA.16816.F32 R64, R172.reuse, R6, R64 ;  /* 0x00000006ac40723c */ /* 0x040fe20000001840 */
[----:B------:R-:W2:Y:S01]  /*14b00*/  LDSM.16.M88.4 R4, [R213+0x2800] ;  /* 0x00280000d504783b */ /* 0x000ea20000000200 */
[----:B------:R-:W-:Y:S04]  /*14b10*/  DEPBAR.LE SB0, 0x0 ;  /* 0x000080000000791a */ /* 0x000fe80000000000 */
[----:B------:R-:W-:Y:S02]  /*14b20*/  FMUL.FTZ R50, R50, c[0x0][0x320] ;  /* 0x0000c80032327a20 */ /* 0x000fe40000410000 */
[----:B------:R-:W-:Y:S01]  /*14b30*/  FMUL.FTZ R58, R58, c[0x0][0x320] ;  /* 0x0000c8003a3a7a20 */ /* 0x000fe20000410000 */
[----:B------:R-:W2:Y:S01]  /*14b40*/  MUFU.TANH R13, R21 ;  /* 0x00000015000d7308 */ /* 0x000ea20000002400 */
[----:B------:R-:W-:Y:S01]  /*14b50*/  BAR.SYNC.DEFER_BLOCKING 0x0 ;  /* 0x0000000000007b1d */ /* 0x000fe20000010000 */
[-C--:B-1----:R-:W-:Y:S05]  /*14b60*/  HMMA.16816.F32 R68, R172, R8.reuse, R68 ;  /* 0x00000008ac44723c */ /* 0x082fea0000001844 */
[----:B------:R-:W-:Y:S02]  /*14b70*/  FMUL.FTZ R52, R52, c[0x0][0x320] ;  /* 0x0000c80034347a20 */ /* 0x000fe40000410000 */
[----:B------:R-:W-:Y:S01]  /*14b80*/  FMUL.FTZ R53, R53, c[0x0][0x320] ;  /* 0x0000c80035357a20 */ /* 0x000fe20000410000 */
[----:B------:R1:W1:Y:S01]  /*14b90*/  MUFU.TANH R180, R58 ;  /* 0x0000003a00b47308 */ /* 0x0002620000002400 */
[C---:B------:R-:W-:Y:S04]  /*14ba0*/  HMMA.16816.F32 R72, R188.reuse, R8, R72 ;  /* 0x00000008bc48723c */ /* 0x040fe80000001848 */
[----:B------:R-:W-:Y:S02]  /*14bb0*/  FMUL.FTZ R54, R54, c[0x0][0x320] ;  /* 0x0000c80036367a20 */ /* 0x000fe40000410000 */
[----:B------:R-:W-:Y:S02]  /*14bc0*/  FMUL.FTZ R55, R55, c[0x0][0x320] ;  /* 0x0000c80037377a20 */ /* 0x000fe40000410000 */
[-C--:B------:R-:W-:Y:S01]  /*14bd0*/  HMMA.16816.F32 R76, R188, R10.reuse, R76 ;  /* 0x0000000abc4c723c */ /* 0x080fe2000000184c */
[----:B------:R3:W3:Y:S03]  /*14be0*/  MUFU.TANH R194, R22 ;  /* 0x0000001600c27308 */ /* 0x0006e60000002400 */
[----:B------:R-:W-:Y:S02]  /*14bf0*/  FMUL.FTZ R56, R56, c[0x0][0x320] ;  /* 0x0000c80038387a20 */ /* 0x000fe40000410000 */
[----:B------:R-:W-:Y:S02]  /*14c00*/  FMUL.FTZ R57, R57, c[0x0][0x320] ;  /* 0x0000c80039397a20 */ /* 0x000fe40000410000 */
[C---:B------:R-:W-:Y:S03]  /*14c10*/  HMMA.16816.F32 R80, R172.reuse, R10, R80 ;  /* 0x0000000aac50723c */ /* 0x040fe60000001850 */
[----:B------:R3:W3:Y:S01]  /*14c20*/  MUFU.TANH R186, R23 ;  /* 0x0000001700ba7308 */ /* 0x0006e20000002400 */
[----:B------:R-:W-:Y:S02]  /*14c30*/  FMUL.FTZ R59, R59, c[0x0][0x320] ;  /* 0x0000c8003b3b7a20 */ /* 0x000fe40000410000 */
[----:B------:R-:W-:Y:S01]  /*14c40*/  FMUL.FTZ R60, R60, c[0x0][0x320] ;  /* 0x0000c8003c3c7a20 */ /* 0x000fe20000410000 */
[----:B-1----:R-:W3:Y:S01]  /*14c50*/  LDL R58, [R1] ;  /* 0x00000000013a7983 */ /* 0x002ee20000100800 */
[-C--:B--2---:R-:W-:Y:S04]  /*14c60*/  HMMA.16816.F32 R84, R172, R4.reuse, R84 ;  /* 0x00000004ac54723c */ /* 0x084fe80000001854 */
[----:B------:R-:W-:Y:S01]  /*14c70*/  FMUL.FTZ R61, R61, c[0x0][0x320] ;  /* 0x0000c8003d3d7a20 */ /* 0x000fe20000410000 */
[----:B------:R1:W2:Y:S01]  /*14c80*/  MUFU.TANH R207, R24 ;  /* 0x0000001800cf7308 */ /* 0x0002a20000002400 */
[----:B------:R-:W-:Y:S02]  /*14c90*/  FMUL.FTZ R63, R63, c[0x0][0x320] ;  /* 0x0000c8003f3f7a20 */ /* 0x000fe40000410000 */
[C---:B------:R-:W-:Y:S04]  /*14ca0*/  HMMA.16816.F32 R88, R188.reuse, R4, R88 ;  /* 0x00000004bc58723c */ /* 0x040fe80000001858 */
[----:B------:R-:W-:Y:S02]  /*14cb0*/  FMUL.FTZ R64, R64, c[0x0][0x320] ;  /* 0x0000c80040407a20 */ /* 0x000fe40000410000 */
[----:B------:R-:W-:Y:S01]  /*14cc0*/  FMUL.FTZ R65, R65, c[0x0][0x320] ;  /* 0x0000c80041417a20 */ /* 0x000fe20000410000 */
[----:B------:R1:W1:Y:S01]  /*14cd0*/  MUFU.TANH R206, R25 ;  /* 0x0000001900ce7308 */ /* 0x0002620000002400 */
[-C--:B------:R-:W-:Y:S04]  /*14ce0*/  HMMA.16816.F32 R92, R188, R6.reuse, R92 ;  /* 0x00000006bc5c723c */ /* 0x080fe8000000185c */
[----:B------:R-:W-:Y:S02]  /*14cf0*/  FMUL.FTZ R66, R66, c[0x0][0x320] ;  /* 0x0000c80042427a20 */ /* 0x000fe40000410000 */
[----:B------:R-:W-:Y:S02]  /*14d00*/  FMUL.FTZ R67, R67, c[0x0][0x320] ;  /* 0x0000c80043437a20 */ /* 0x000fe40000410000 */
[----:B------:R-:W-:Y:S01]  /*14d10*/  HMMA.16816.F32 R96, R172, R6, R96 ;  /* 0x00000006ac60723c */ /* 0x000fe20000001860 */
[----:B------:R1:W1:Y:S03]  /*14d20*/  MUFU.TANH R233, R27 ;  /* 0x0000001b00e97308 */ /* 0x0002660000002400 */
[----:B------:R-:W-:Y:S02]  /*14d30*/  FMUL.FTZ R68, R68, c[0x0][0x320] ;  /* 0x0000c80044447a20 */ /* 0x000fe40000410000 */
[----:B------:R-:W-:Y:S02]  /*14d40*/  FMUL.FTZ R69, R69, c[0x0][0x320] ;  /* 0x0000c80045457a20 */ /* 0x000fe40000410000 */
[----:B------:R-:W-:Y:S03]  /*14d50*/  FMUL.FTZ R70, R70, c[0x0][0x320] ;  /* 0x0000c80046467a20 */ /* 0x000fe60000410000 */
        /* <DEDUP_REMOVED lines=48> */
[----:B------:R1:W1:Y:S10]  /*15060*/  MUFU.TANH R169, R39 ;  /* 0x0000002700a97308 */ /* 0x0002740000002400 */
        /* <DEDUP_REMOVED lines=16> */
[----:B------:R1:W1:Y:S10]  /*15170*/  MUFU.TANH R168, R56 ;  /* 0x0000003800a87308 */ /* 0x0002740000002400 */
[----:B------:R1:W1:Y:S01]  /*15180*/  MUFU.TANH R56, R57 ;  /* 0x0000003900387308 */ /* 0x0002620000002400 */
[C---:B---3--:R-:W-:Y:S09]  /*15190*/  ISETP.GT.AND P0, PT, R225.reuse, R58, PT ;  /* 0x0000003ae100720c */ /* 0x048ff20003f04270 */
[----:B------:R3:W1:Y:S04]  /*151a0*/  MUFU.TANH R179, R59 ;  /* 0x0000003b00b37308 */ /* 0x0006680000002400 */
[----:B------:R-:W-:Y:S02]  /*151b0*/  @P0 MOV R2, R250 ;  /* 0x000000fa00020202 */ /* 0x000fe40000000f00 */
[----:B------:R-:W-:Y:S04]  /*151c0*/  @P0 IADD3 R4, R225, -0x1, RZ ;  /* 0xffffffffe1040810 */ /* 0x000fe80007ffe0ff */
[----:B------:R-:W1:Y:S01]  /*151d0*/  MUFU.TANH R60, R60 ;  /* 0x0000003c003c7308 */ /* 0x000e620000002400 */
[----:B------:R-:W-:Y:S05]  /*151e0*/  @P0 SHF.R.S32.HI R0, RZ, 0x1f, R4 ;  /* 0x0000001fff000819 */ /* 0x000fea0000011404 */
[----:B------:R-:W-:Y:S04]  /*151f0*/  @P0 IMAD R0, R0, c[0x0][0x1e0], RZ ;  /* 0x0000780000000a24 */ /* 0x000fe800078e02ff */
[----:B------:R-:W1:Y:S01]  /*15200*/  MUFU.TANH R61, R61 ;  /* 0x0000003d003d7308 */ /* 0x000e620000002400 */
[C---:B------:R-:W-:Y:S02]  /*15210*/  @P0 IMAD R0, R4.reuse, c[0x0][0x1e4], R0 ;  /* 0x0000790004000a24 */ /* 0x040fe400078e0200 */
[----:B------:R-:W-:Y:S05]  /*15220*/  @P0 IMAD.WIDE.U32 R4, R4, c[0x0][0x1e0], RZ ;  /* 0x0000780004040a25 */ /* 0x000fea00078e00ff */
[----:B------:R-:W-:Y:S02]  /*15230*/  @P0 IADD3 R0, R5, R0, RZ ;  /* 0x0000000005000210 */ /* 0x000fe40007ffe0ff */
[----:B------:R3:W1:Y:S01]  /*15240*/  MUFU.TANH R178, R62 ;  /* 0x0000003e00b27308 */ /* 0x0006620000002400 */
[----:B------:R-:W-:Y:S01]  /*15250*/  @P0 IMAD.WIDE.U32 R2, R4, 0x60, R2 ;  /* 0x0000006004020825 */ /* 0x000fe200078e0002 */
[----:B------:R-:W-:Y:S03]  /*15260*/  MOV R5, R226 ;  /* 0x000000e200057202 */ /* 0x000fe60000000f00 */
[----:B------:R-:W-:Y:S01]  /*15270*/  @P1 IMAD.HI.U32 R4, R226, c[0x0][0x2c8], RZ ;  /* 0x0000b200e2041a27 */ /* 0x000fe200078e00ff */
[----:B------:R-:W-:Y:S03]  /*15280*/  @P0 LEA R6, P2, R2, c[0x0][0x1c8], 0x1 ;  /* 0x0000720002060a11 */ /* 0x000fe600078408ff */
[----:B------:R-:W-:Y:S01]  /*15290*/  @P0 IMAD R0, R0, 0x60, RZ ;  /* 0x0000006000000824 */ /* 0x000fe200078e02ff */
[----:B------:R-:W1:Y:S01]  /*152a0*/  MUFU.TANH R63, R63 ;  /* 0x0000003f003f7308 */ /* 0x000e620000002400 */
[----:B------:R-:W-:Y:S02]  /*152b0*/  @P0 IADD3 R10, P4, R6, UR6, RZ ;  /* 0x00000006060a0c10 */ /* 0x000fe4000ff9e0ff */
[----:B------:R-:W-:Y:S02]  /*152c0*/  @P3 SHF.R.U32.HI R5, RZ, c[0x0][0x2cc], R4 ;  /* 0x0000b300ff053a19 */ /* 0x000fe40000011604 */
[----:B------:R-:W-:Y:S02]  /*152d0*/  @P0 IADD3 R8, P1, R10, UR6, RZ ;  /* 0x000000060a080c10 */ /* 0x000fe4000ff3e0ff */
[----:B------:R-:W-:Y:S01]  /*152e0*/  @P0 IADD3 R0, R3, R0, RZ ;  /* 0x0000000003000210 */ /* 0x000fe20007ffe0ff */
[----:B------:R-:W1:Y:S02]  /*152f0*/  SHFL.IDX PT, R4, R5, RZ, 0x1c1f ;  /* 0x001c1fff05047589 */ /* 0x000e6400000e0000 */
[----:B------:R-:W1:Y:S01]  /*15300*/  MUFU.TANH R64, R64 ;  /* 0x0000004000407308 */ /* 0x000e620000002400 */
[----:B------:R-:W-:Y:S02]  /*15310*/  @P0 LEA.HI.X R7, R2, c[0x0][0x1cc], R0, 0x1, P2 ;  /* 0x0000730002070a11 */ /* 0x000fe400010f0c00 */
[----:B------:R-:W-:Y:S02]  /*15320*/  @P0 IADD3 R2, P3, R8, UR6, RZ ;  /* 0x0000000608020c10 */ /* 0x000fe4000ff7e0ff */
[----:B------:R-:W-:Y:S01]  /*15330*/  @P0 IADD3.X R11, R7, UR7, RZ, P4, !PT ;  /* 0x00000007070b0c10 */ /* 0x000fe2000a7fe4ff */
[----:B------:R-:W-:Y:S01]  /*15340*/  @!PT LDS RZ, [RZ] ;  /* 0x00000000fffff984 */ /* 0x000fe20000000800 */
[----:B------:R-:W-:Y:S01]  /*15350*/  @!PT LDS RZ, [RZ] ;  /* 0x00000000fffff984 */ /* 0x000fe20000000800 */
[----:B------:R1:W-:Y:S03]  /*15360*/  @P0 LDGSTS.E.BYPASS.LTC128B.128 [R227+0x3100], [R6.64], !P6 ;  /* 0x0310000006e30fae */ /* 0x0003e6000f101d4c */
[----:B------:R-:W-:Y:S01]  /*15370*/  @P0 IADD3.X R9, R11, UR7, RZ, P1, !PT ;  /* 0x000000070b090c10 */ /* 0x000fe20008ffe4ff */
[----:B------:R-:W2:Y:S03]  /*15380*/  MUFU.TANH R65, R65 ;  /* 0x0000004100417308 */ /* 0x000ea60000002400 */
[----:B------:R-:W-:Y:S01]  /*15390*/  @P0 IADD3.X R3, R9, UR7, RZ, P3, !PT ;  /* 0x0000000709030c10 */ /* 0x000fe20009ffe4ff */
[----:B------:R3:W-:Y:S06]  /*153a0*/  @P0 LDGSTS.E.BYPASS.LTC128B.128 [R227+0x3900], [R10.64], !P6 ;  /* 0x039000000ae30fae */ /* 0x0007ec000f101d4c */
[----:B------:R-:W2:Y:S02]  /*153b0*/  MUFU.TANH R66, R66 ;  /* 0x0000004200427308 */ /* 0x000ea40000002400 */
[----:B------:R2:W-:Y:S08]  /*153c0*/  @P0 LDGSTS.E.BYPASS.LTC128B.128 [R227+0x4100], [R8.64], !P6 ;  /* 0x0410000008e30fae */ /* 0x0005f0000f101d4c */
[----:B------:R-:W3:Y:S01]  /*153d0*/  MUFU.TANH R67, R67 ;  /* 0x0000004300437308 */ /* 0x000ee20000002400 */
[----:B------:R3:W-:Y:S01]  /*153e0*/  @P0 LDGSTS.E.BYPASS.LTC128B.128 [R227+0x4900], [R2.64], !P6 ;  /* 0x0490000002e30fae */ /* 0x0007e2000f101d4c */
[----:B-1----:R-:W-:Y:S04]  /*153f0*/  @P0 IADD3 R6, P2, R2, UR6, RZ ;  /* 0x0000000602060c10 */ /* 0x002fe8000ff5e0ff */
[----:B------:R-:W-:Y:S04]  /*15400*/  @P0 IADD3.X R7, R3, UR7, RZ, P2, !PT ;  /* 0x0000000703070c10 */ /* 0x000fe800097fe4ff */
[----:B------:R-:W1:Y:S01]  /*15410*/  MUFU.TANH R68, R68 ;  /* 0x0000004400447308 */ /* 0x000e620000002400 */
[----:B------:R4:W-:Y:S01]  /*15420*/  @P0 LDGSTS.E.BYPASS.LTC128B.128 [R227+0x5100], [R6.64], !P6 ;  /* 0x0510000006e30fae */ /* 0x0009e2000f101d4c */
[----:B--2---:R-:W-:Y:S08]  /*15430*/  @P0 IADD3 R8, P1, R6, UR6, RZ ;  /* 0x0000000606080c10 */ /* 0x004ff0000ff3e0ff */
[----:B------:R-:W2:Y:S01]  /*15440*/  MUFU.TANH R69, R69 ;  /* 0x0000004500457308 */ /* 0x000ea20000002400 */
[----:B------:R-:W-:Y:S05]  /*15450*/  @P0 IADD3.X R9, R7, UR7, RZ, P1, !PT ;  /* 0x0000000707090c10 */ /* 0x000fea0008ffe4ff */
[----:B------:R1:W-:Y:S01]  /*15460*/  @P0 LDGSTS.E.BYPASS.LTC128B.128 [R227+0x5900], [R8.64], !P6 ;  /* 0x0590000008e30fae */ /* 0x0003e2000f101d4c */
[----:B---3--:R-:W-:Y:S03]  /*15470*/  IMAD R3, R225, -0x60, RZ ;  /* 0xffffffa0e1037824 */ /* 0x008fe600078e02ff */
[----:B------:R-:W3:Y:S01]  /*15480*/  MUFU.TANH R70, R70 ;  /* 0x0000004600467308 */ /* 0x000ee20000002400 */
[----:B------:R-:W-:Y:S03]  /*15490*/  PLOP3.LUT P0, PT, PT, PT, UP1, 0x40, 0x0 ;  /* 0x000000000000781c */ /* 0x000fe60003f0e818 */
[----:B------:R-:W0:Y:S01]  /*154a0*/  LDGDEPBAR ;  /* 0x00000000000079af */ /* 0x000e220000000000 */
[C---:B----4-:R-:W-:Y:S05]  /*154b0*/  IADD3 R7, -R14.reuse, 0x1, R3 ;  /* 0x000000010e077810 */ /* 0x050fea0007ffe103 */
[----:B------:R-:W4:Y:S01]  /*154c0*/  MUFU.TANH R71, R71 ;  /* 0x0000004700477308 */ /* 0x000f220000002400 */
[----:B------:R-:W-:Y:S04]  /*154d0*/  IADD3 R7, R7, c[0x0][0x1d0], RZ ;  /* 0x0000740007077a10 */ /* 0x000fe80007ffe0ff */
[----:B------:R-:W-:Y:S05]  /*154e0*/  IADD3 R7, R7, -c[0x0][0x168], RZ ;  /* 0x80005a0007077a10 */ /* 0x000fea0007ffe0ff */
[----:B------:R-:W2:Y:S01]  /*154f0*/  MUFU.TANH R72, R72 ;  /* 0x0000004800487308 */ /* 0x000ea20000002400 */
[C---:B------:R-:W-:Y:S02]  /*15500*/  IADD3 R6, R7.reuse, c[0x0][0x328], RZ ;  /* 0x0000ca0007067a10 */ /* 0x040fe40007ffe0ff */
[----:B------:R-:W-:Y:S02]  /*15510*/  IADD3 R7, R7, UR10, RZ ;  /* 0x0000000a07077c10 */ /* 0x000fe4000fffe0ff */
[----:B-1----:R-:W-:Y:S02]  /*15520*/  IADD3 R8, -R14, R3, RZ ;  /* 0x000000030e087210 */ /* 0x002fe40007ffe1ff */
[-C--:B------:R-:W-:Y:S02]  /*15530*/  IADD3 R2, R6, R4.reuse, RZ ;  /* 0x0000000406027210 */ /* 0x080fe40007ffe0ff */
[----:B------:R-:W-:Y:S01]  /*15540*/  IADD3 R0, R7, R4, RZ ;  /* 0x0000000407007210 */ /* 0x000fe20007ffe0ff */
        /* <DEDUP_REMOVED lines=42> */
.L_x_507:
[----:B------:R-:W-:Y:S04]  /*157f0*/  MOV R9, c[0x0][0x32c] ;  /* 0x0000cb0000097a02 */ /* 0x000fe80000000f00 */
[----:B------:R-:W-:Y:S11]  /*15800*/  ISETP.NE.AND P0, PT, R9, 0x1, PT ;  /* 0x000000010900780c */ /* 0x000ff60003f05270 */
[----:B------:R-:W-:Y:S02]  /*15810*/  @!UPT UIADD3 URZ, URZ, URZ, URZ ;  /* 0x0000003f3f3ff290 */ /* 0x000fe4000fffe03f */
[----:B------:R-:W-:Y:S05]  /*15820*/  @P0 IMAD.HI.U32 R9, R4, c[0x0][0x330], RZ ;  /* 0x0000cc0004090a27 */ /* 0x000fea00078e00ff */
[----:B------:R-:W-:Y:S02]  /*15830*/  @P0 SHF.R.U32.HI R4, RZ, c[0x0][0x334], R9 ;  /* 0x0000cd00ff040a19 */ /* 0x000fe40000011609 */
.L_x_508:
[----:B------:R-:W-:Y:S05]  /*15840*/  BSYNC B0 ;  /* 0x0000000000007941 */ /* 0x000fea0003800000 */
.L_x_506:
[----:B------:R-:W-:Y:S05]  /*15850*/  IMAD R4, R4, c[0x0][0x32c], R8 ;  /* 0x0000cb0004047a24 */ /* 0x000fea00078e0208 */
[----:B------:R-:W-:Y:S02]  /*15860*/  IADD3 R9, R4, c[0x0][0x32c], RZ ;  /* 0x0000cb0004097a10 */ /* 0x000fe40007ffe0ff */
[----:B------:R-:W-:Y:S02]  /*15870*/  IMNMX R0, R0, R4, !PT ;  /* 0x0000000400007217 */ /* 0x000fe40007800200 */
[----:B------:R-:W-:Y:S02]  /*15880*/  IMNMX R2, R2, R9, PT ;  /* 0x0000000902027217 */ /* 0x000fe40003800200 */
.L_x_505:
        /* <DEDUP_REMOVED lines=43> */
[----:B-1----:R-:W-:Y:S02]  /*15b40*/  FSEL R90, R37, -INF , !P0 ;  /* 0xff800000255a7808 */ /* 0x002fe40004000000 */
        /* <DEDUP_REMOVED lines=90> */
.L_x_511:
[----:B------:R-:W-:Y:S04]  /*160f0*/  MOV R26, c[0x0][0x32c] ;  /* 0x0000cb00001a7a02 */ /* 0x000fe80000000f00 */
[----:B------:R-:W-:Y:S11]  /*16100*/  ISETP.NE.AND P0, PT, R26, 0x1, PT ;  /* 0x000000011a00780c */ /* 0x000ff60003f05270 */
[----:B------:R-:W-:Y:S02]  /*16110*/  @!UPT UIADD3 URZ, URZ, URZ, URZ ;  /* 0x0000003f3f3ff290 */ /* 0x000fe4000fffe03f */
[----:B------:R-:W-:Y:S05]  /*16120*/  @P0 IMAD.HI.U32 R26, R3, c[0x0][0x330], RZ ;  /* 0x0000cc00031a0a27 */ /* 0x000fea00078e00ff */
[----:B------:R-:W-:Y:S02]  /*16130*/  @P0 SHF.R.U32.HI R3, RZ, c[0x0][0x334], R26 ;  /* 0x0000cd00ff030a19 */ /* 0x000fe4000001161a */
.L_x_512:
[----:B------:R-:W-:Y:S05]  /*16140*/  BSYNC B0 ;  /* 0x0000000000007941 */ /* 0x000fea0003800000 */
.L_x_510:
[----:B------:R-:W-:Y:S05]  /*16150*/  IMAD R3, R3, c[0x0][0x32c], R8 ;  /* 0x0000cb0003037a24 */ /* 0x000fea00078e0208 */
[----:B------:R-:W-:Y:S02]  /*16160*/  IADD3 R26, R3, c[0x0][0x32c], RZ ;  /* 0x0000cb00031a7a10 */ /* 0x000fe40007ffe0ff */
[----:B------:R-:W-:Y:S02]  /*16170*/  IMNMX R0, R0, R3, !PT ;  /* 0x0000000300007217 */ /* 0x000fe40007800200 */
[----:B------:R-:W-:Y:S02]  /*16180*/  IMNMX R2, R2, R26, PT ;  /* 0x0000001a02027217 */ /* 0x000fe40003800200 */
.L_x_509:
        /* <DEDUP_REMOVED lines=111> */
.L_x_515:
[----:B------:R-:W-:Y:S04]  /*16880*/  MOV R26, c[0x0][0x32c] ;  /* 0x0000cb00001a7a02 */ /* 0x000fe80000000f00 */
[----:B------:R-:W-:Y:S11]  /*16890*/  ISETP.NE.AND P0, PT, R26, 0x1, PT ;  /* 0x000000011a00780c */ /* 0x000ff60003f05270 */
[----:B------:R-:W-:Y:S02]  /*168a0*/  @!UPT UIADD3 URZ, URZ, URZ, URZ ;  /* 0x0000003f3f3ff290 */ /* 0x000fe4000fffe03f */
[----:B------:R-:W-:Y:S05]  /*168b0*/  @P0 IMAD.HI.U32 R26, R3, c[0x0][0x330], RZ ;  /* 0x0000cc00031a0a27 */ /* 0x000fea00078e00ff */
[----:B------:R-:W-:Y:S02]  /*168c0*/  @P0 SHF.R.U32.HI R3, RZ, c[0x0][0x334], R26 ;  /* 0x0000cd00ff030a19 */ /* 0x000fe4000001161a */
.L_x_516:
[----:B------:R-:W-:Y:S05]  /*168d0*/  BSYNC B0 ;  /* 0x0000000000007941 */ /* 0x000fea0003800000 */
.L_x_514:
[----:B------:R-:W-:Y:S05]  /*168e0*/  IMAD R3, R3, c[0x0][0x32c], R8 ;  /* 0x0000cb0003037a24 */ /* 0x000fea00078e0208 */
[----:B------:R-:W-:Y:S02]  /*168f0*/  IADD3 R26, R3, c[0x0][0x32c], RZ ;  /* 0x0000cb00031a7a10 */ /* 0x000fe40007ffe0ff */
[----:B------:R-:W-:Y:S02]  /*16900*/  IMNMX R0, R0, R3, !PT ;  /* 0x0000000300007217 */ /* 0x000fe40007800200 */
[----:B------:R-:W-:Y:S02]  /*16910*/  IMNMX R2, R2, R26, PT ;  /* 0x0000001a02027217 */ /* 0x000fe40003800200 */
.L_x_513:
        /* <DEDUP_REMOVED lines=111> */
.L_x_519:
[----:B------:R-:W-:Y:S04]  /*17010*/  MOV R5, c[0x0][0x32c] ;  /* 0x0000cb0000057a02 */ /* 0x000fe80000000f00 */
[----:B------:R-:W-:Y:S11]  /*17020*/  ISETP.NE.AND P0, PT, R5, 0x1, PT ;  /* 0x000000010500780c */ /* 0x000ff60003f05270 */
[----:B------:R-:W-:Y:S02]  /*17030*/  @!UPT UIADD3 URZ, URZ, URZ, URZ ;  /* 0x0000003f3f3ff290 */ /* 0x000fe4000fffe03f */
[----:B------:R-:W-:Y:S05]  /*17040*/  @P0 IMAD.HI.U32 R5, R3, c[0x0][0x330], RZ ;  /* 0x0000cc0003050a27 */ /* 0x000fea00078e00ff */
[----:B------:R-:W-:Y:S02]  /*17050*/  @P0 SHF.R.U32.HI R3, RZ, c[0x0][0x334], R5 ;  /* 0x0000cd00ff030a19 */ /* 0x000fe40000011605 */
.L_x_520:
[----:B------:R-:W-:Y:S05]  /*17060*/  BSYNC B0 ;  /* 0x0000000000007941 */ /* 0x000fea0003800000 */
.L_x_518:
[----:B------:R-:W-:Y:S05]  /*17070*/  IMAD R8, R3, c[0x0][0x32c], R8 ;  /* 0x0000cb0003087a24 */ /* 0x000fea00078e0208 */
[----:B------:R-:W-:Y:S02]  /*17080*/  IADD3 R3, R8, c[0x0][0x32c], RZ ;  /* 0x0000cb0008037a10 */ /* 0x000fe40007ffe0ff */
[----:B------:R-:W-:Y:S02]  /*17090*/  IMNMX R0, R0, R8, !PT ;  /* 0x0000000800007217 */ /* 0x000fe40007800200 */
[----:B------:R-:W-:Y:S02]  /*170a0*/  IMNMX R2, R2, R3, PT ;  /* 0x0000000302027217 */ /* 0x000fe40003800200 */
.L_x_517:
        /* <DEDUP_REMOVED lines=24> */
[----:B------:R-:W-:Y:S02]  /*17230*/  MOV R52, R58 ;  /* 0x0000003a00347202 */ /* 0x000fe40000000f00 */
        /* <DEDUP_REMOVED lines=81> */
[----:B------:R-:W-:Y:S02]  /*17750*/  ISETP.LT.OR P0, PT, R2, 0x32, P0 ;  /* 0x000000320200780c */ /* 0x000fe40000701670 */
[----:B------:R-:W-:Y:S02]  /*17760*/  MOV R80, R52 ;  /* 0x0000003400507202 */ /* 0x000fe40000000f00 */
[----:B------:R-:W-:Y:S02]  /*17770*/  FSEL R179, R179, -INF , !P0 ;  /* 0xff800000b3b37808 */ /* 0x000fe40004000000 */
[----:B------:R-:W-:Y:S01]  /*17780*/  ISETP.NE.AND P0, PT, R12, RZ, PT ;  /* 0x000000ff0c00720c */ /* 0x000fe20003f05270 */
[----:B------:R-:W-:Y:S03]  /*17790*/  IMAD.MOV.U32 R249, RZ, RZ, R80 ;  /* 0x000000fffff97224 */ /* 0x000fe600078e0050 */
        /* <DEDUP_REMOVED lines=55> */
[----:B------:R-:W-:Y:S02]  /*17b10*/  FMNMX.FTZ R6, R168, R6, !PT ;  /* 0x00000006a8067209 */ /* 0x000fe40007810000 */
[----:B------:R-:W-:Y:S02]  /*17b20*/  ISETP.NE.AND P3, PT, R9, RZ, PT ;  /* 0x000000ff0900720c */ /* 0x000fe40003f65270 */
[C---:B------:R-:W-:Y:S02]  /*17b30*/  ISETP.GT.AND P4, PT, R0.reuse, 0x59, !P4 ;  /* 0x000000590000780c */ /* 0x040fe40006784270 */
[----:B------:R-:W-:Y:S01]  /*17b40*/  ISETP.GT.AND P3, PT, R0, 0x50, !P3 ;  /* 0x000000500000780c */ /* 0x000fe20005f64270 */
[----:B------:R2:W3:Y:S01]  /*17b50*/  MUFU.EX2 R87, R3 ;  /* 0x0000000300577308 */ /* 0x0004e20000000800 */
[----:B------:R-:W-:Y:S02]  /*17b60*/  FMNMX.FTZ R4, R189, R4, !PT ;  /* 0x00000004bd047209 */ /* 0x000fe40007810000 */
[----:B------:R-:W-:Y:S02]  /*17b70*/  ISETP.NE.AND P1, PT, R10, RZ, PT ;  /* 0x000000ff0a00720c */ /* 0x000fe40003f25270 */
[----:B------:R-:W-:Y:S02]  /*17b80*/  FMNMX.FTZ R4, R191, R4, !PT ;  /* 0x00000004bf047209 */ /* 0x000fe40007810000 */
[----:B------:R-:W-:Y:S02]  /*17b90*/  ISETP.GT.AND P0, PT, R0, 0x49, !P1 ;  /* 0x000000490000780c */ /* 0x000fe40004f04270 */
[----:B------:R-:W-:Y:S02]  /*17ba0*/  FMNMX.FTZ R4, R202, R4, !PT ;  /* 0x00000004ca047209 */ /* 0x000fe40007810000 */
[----:B------:R-:W-:Y:S02]  /*17bb0*/  FSETP.NEU.FTZ.AND P1, PT, R71, -INF , PT ;  /* 0xff8000004700780b */ /* 0x000fe40003f3d000 */
        /* <DEDUP_REMOVED lines=9> */
[--C-:B--2---:R-:W-:Y:S01]  /*17c50*/  FFMA.FTZ R3, R29, c[0x0][0x2d0], -R75.reuse ;  /* 0x0000b4001d037a23 */ /* 0x104fe2000001084b */
[----:B------:R-:W-:Y:S02]  /*17c60*/  FMNMX.FTZ R4, R237, R4, !PT ;  /* 0x00000004ed047209 */ /* 0x000fe40007810000 */
[C---:B------:R-:W-:Y:S02]  /*17c70*/  ISETP.LT.OR P0, PT, R2.reuse, 0x4a, P0 ;  /* 0x0000004a0200780c */ /* 0x040fe40000701670 */
[----:B------:R-:W-:Y:S02]  /*17c80*/  ISETP.LT.OR P3, PT, R2, 0x51, P3 ;  /* 0x000000510200780c */ /* 0x000fe40001f61670 */
[----:B------:R-:W-:Y:S02]  /*17c90*/  FSEL R183, R79, -INF , !P0 ;  /* 0xff8000004fb77808 */ /* 0x000fe40004000000 */
        /* <DEDUP_REMOVED lines=11> */
[----:B------:R-:W-:Y:S02]  /*17d50*/  ISETP.GT.AND P0, PT, R0, 0x51, !P0 ;  /* 0x000000510000780c */ /* 0x000fe40004704270 */
[----:B------:R-:W-:Y:S02]  /*17d60*/  FMNMX.FTZ R5, R201, R5, !PT ;  /* 0x00000005c9057209 */ /* 0x000fe40007810000 */
[----:B------:R-:W-:Y:S02]  /*17d70*/  ISETP.LT.OR P0, PT, R2, 0x52, P0 ;  /* 0x000000520200780c */ /* 0x000fe40000701670 */
[----:B--2---:R-:W-:Y:S02]  /*17d80*/  FMNMX.FTZ R3, R192, R5, !PT ;  /* 0x00000005c0037209 */ /* 0x004fe40007810000 */
[----:B------:R-:W-:Y:S02]  /*17d90*/  FSEL R195, R91, -INF , !P0 ;  /* 0xff8000005bc37808 */ /* 0x000fe40004000000 */
[----:B------:R-:W-:Y:S01]  /*17da0*/  FMNMX.FTZ R0, R183, R3, !PT ;  /* 0x00000003b7007209 */ /* 0x000fe20007810000 */
[--C-:B------:R-:W-:Y:S01]  /*17db0*/  FFMA.FTZ R3, R33, c[0x0][0x2d0], -R75.reuse ;  /* 0x0000b40021037a23 */ /* 0x100fe2000001084b */
[----:B------:R-:W-:Y:S01]  /*17dc0*/  ISETP.LT.OR P0, PT, R2, 0x5a, P4 ;  /* 0x0000005a0200780c */ /* 0x000fe20002701670 */
[----:B------:R-:W-:Y:S01]  /*17dd0*/  MUFU.EX2 R33, R16 ;  /* 0x0000001000217308 */ /* 0x000fe20000000800 */
[----:B------:R-:W-:Y:S02]  /*17de0*/  FSEL R193, R78, -INF , !P3 ;  /* 0xff8000004ec17808 */ /* 0x000fe40005800000 */
[----:B------:R-:W-:Y:S02]  /*17df0*/  FSEL R73, R57, -INF , !P0 ;  /* 0xff80000039497808 */ /* 0x000fe40004000000 */
[----:B---3--:R-:W-:Y:S02]  /*17e00*/  F2FP.PACK_AB R78, R87, R93 ;  /* 0x0000005d574e723e */ /* 0x008fe400000000ff */
[----:B------:R-:W-:Y:S01]  /*17e10*/  ISETP.LT.OR P3, PT, R2, 0x59, P5 ;  /* 0x000000590200780c */ /* 0x000fe20002f61670 */
[--C-:B------:R-:W-:Y:S01]  /*17e20*/  FFMA.FTZ R2, R37, c[0x0][0x2d0], -R75.reuse ;  /* 0x0000b40025027a23 */ /* 0x100fe2000001084b */
[----:B----4-:R-:W-:Y:S01]  /*17e30*/  FMNMX.FTZ R4, R4, R7, !PT ;  /* 0x0000000704047209 */ /* 0x010fe20007810000 */
[----:B------:R2:W3:Y:S01]  /*17e40*/  MUFU.EX2 R243, R3 ;  /* 0x0000000300f37308 */ /* 0x0004e20000000800 */
[----:B-1----:R-:W-:Y:S02]  /*17e50*/  F2FP.PACK_AB R76, R233, R230 ;  /* 0x000000e6e94c723e */ /* 0x002fe400000000ff */
[----:B------:R-:W-:Y:S01]  /*17e60*/  FSEL R197, R59, -INF , !P3 ;  /* 0xff8000003bc57808 */ /* 0x000fe20005800000 */
[----:B------:R-:W1:Y:S01]  /*17e70*/  SHFL.BFLY PT, R70, R4, 0x1, 0x1f ;  /* 0x0c201f0004467f89 */ /* 0x000e6200000e0000 */
[----:B------:R-:W-:Y:S04]  /*17e80*/  FMNMX.FTZ R0, R193, R0, !PT ;  /* 0x00000000c1007209 */ /* 0x000fe80007810000 */
[----:B------:R-:W-:Y:S01]  /*17e90*/  FMNMX.FTZ R0, R195, R0, !PT ;  /* 0x00000000c3007209 */ /* 0x000fe20007810000 */
[----:B------:R4:W-:Y:S03]  /*17ea0*/  MUFU.EX2 R92, R2 ;  /* 0x00000002005c7308 */ /* 0x0009e60000000800 */
[----:B------:R-:W-:Y:S04]  /*17eb0*/  FMNMX.FTZ R0, R197, R0, !PT ;  /* 0x00000000c5007209 */ /* 0x000fe80007810000 */
[----:B------:R-:W-:Y:S03]  /*17ec0*/  FMNMX.FTZ R0, R73, R0, !PT ;  /* 0x0000000049007209 */ /* 0x000fe60007810000 */
[----:B------:R-:W-:Y:S01]  /*17ed0*/  MUFU.EX2 R57, R12 ;  /* 0x0000000c00397308 */ /* 0x000fe20000000800 */
[--C-:B--2---:R-:W-:Y:S01]  /*17ee0*/  FFMA.FTZ R3, R38, c[0x0][0x2d0], -R75.reuse ;  /* 0x0000b40026037a23 */ /* 0x104fe2000001084b */
[----:B---3--:R-:W-:Y:S02]  /*17ef0*/  F2FP.PACK_AB R77, R243, R86 ;  /* 0x00000056f34d723e */ /* 0x008fe400000000ff */
[----:B-1----:R-:W-:Y:S06]  /*17f00*/  FMNMX.FTZ R70, R4, R70, !PT ;  /* 0x0000004604467209 */ /* 0x002fec0007810000 */
[----:B------:R1:W2:Y:S01]  /*17f10*/  MUFU.EX2 R89, R3 ;  /* 0x0000000300597308 */ /* 0x0002a20000000800 */
[C---:B------:R-:W-:Y:S01]  /*17f20*/  FSETP.NEU.FTZ.AND P0, PT, R70.reuse, -INF , PT ;  /* 0xff8000004600780b */ /* 0x040fe20003f1d000 */
[----:B------:R-:W-:Y:S01]  /*17f30*/  FMUL.FTZ R96, R70, c[0x0][0x2d0] ;  /* 0x0000b40046607a20 */ /* 0x000fe20000410000 */
[----:B----4-:R-:W3:Y:S04]  /*17f40*/  SHFL.BFLY PT, R2, R0, 0x2, 0x1f ;  /* 0x0c401f0000027f89 */ /* 0x010ee800000e0000 */
[----:B------:R-:W-:Y:S05]  /*17f50*/  FSEL R96, R96, RZ, P0 ;  /* 0x000000ff60607208 */ /* 0x000fea0000000000 */
[--C-:B------:R-:W-:Y:S02]  /*17f60*/  FFMA.FTZ R4, R36, c[0x0][0x2d0], -R96.reuse ;  /* 0x0000b40024047a23 */ /* 0x100fe40000010860 */
[--C-:B------:R-:W-:Y:S02]  /*17f70*/  FFMA.FTZ R32, R45, c[0x0][0x2d0], -R96.reuse ;  /* 0x0000b4002d207a23 */ /* 0x100fe40000010860 */
[----:B------:R-:W-:Y:S01]  /*17f80*/  MUFU.EX2 R248, R4 ;  /* 0x0000000400f87308 */ /* 0x000fe20000000800 */
[--C-:B-1----:R-:W-:Y:S01]  /*17f90*/  FFMA.FTZ R3, R26, c[0x0][0x2d0], -R96.reuse ;  /* 0x0000b4001a037a23 */ /* 0x102fe20000010860 */
[----:B--2---:R-:W-:Y:S08]  /*17fa0*/  F2FP.PACK_AB R79, R89, R92 ;  /* 0x0000005c594f723e */ /* 0x004ff000000000ff */
[----:B------:R1:W-:Y:S02]  /*17fb0*/  MUFU.EX2 R85, R3 ;  /* 0x0000000300557308 */ /* 0x0003e40000000800 */
[--C-:B-1----:R-:W-:Y:S02]  /*17fc0*/  FFMA.FTZ R3, R28, c[0x0][0x2d0], -R96.reuse ;  /* 0x0000b4001c037a23 */ /* 0x102fe40000010860 */
[----:B------:R-:W-:Y:S06]  /*17fd0*/  FFMA.FTZ R28, R47, c[0x0][0x2d0], -R75 ;  /* 0x0000b4002f1c7a23 */ /* 0x000fec000001084b */
[----:B------:R1:W2:Y:S02]  /*17fe0*/  MUFU.EX2 R246, R3 ;  /* 0x0000000300f67308 */ /* 0x0002a40000000800 */
[----:B-1----:R-:W-:Y:S01]  /*17ff0*/  FFMA.FTZ R3, R35, c[0x0][0x2d0], -R96 ;  /* 0x0000b40023037a23 */ /* 0x002fe20000010860 */
[----:B--2---:R-:W-:Y:S07]  /*18000*/  F2FP.PACK_AB R64, R246, R85 ;  /* 0x00000055f640723e */ /* 0x004fee00000000ff */
[----:B------:R3:W-:Y:S02]  /*18010*/  MUFU.EX2 R53, R3 ;  /* 0x0000000300357308 */ /* 0x0007e40000000800 */
[----:B---3--:R-:W-:Y:S01]  /*18020*/  FMNMX.FTZ R3, R0, R2, !PT ;  /* 0x0000000200037209 */ /* 0x008fe20007810000 */
[----:B------:R-:W-:Y:S01]  /*18030*/  FFMA.FTZ R2, R39, c[0x0][0x2d0], -R74 ;  /* 0x0000b40027027a23 */ /* 0x000fe2000001084a */
[----:B------:R-:W-:Y:S01]  /*18040*/  FSEL R0, R72, RZ, P2 ;  /* 0x000000ff48007208 */ /* 0x000fe20001000000 */
[----:B------:R-:W-:Y:S05]  /*18050*/  LDSM.16.MT88.4 R36, [R212+0x100] ;  /* 0x00010000d424783b */ /* 0x000fea0000004200 */
[----:B------:R1:W-:Y:S01]  /*18060*/  MUFU.EX2 R81, R2 ;  /* 0x0000000200517308 */ /* 0x0003e20000000800 */
[----:B------:R-:W-:Y:S04]  /*18070*/  FADD.FTZ R0, -R0, R100 ;  /* 0x0000006400007221 */ /* 0x000fe80000010100 */
[----:B------:R-:W-:Y:S01]  /*18080*/  FMUL.FTZ R0, R0, c[0x0][0x2d0] ;  /* 0x0000b40000007a20 */ /* 0x000fe20000410000 */
[----:B------:R-:W2:Y:S04]  /*18090*/  SHFL.BFLY PT, R4, R3, 0x1, 0x1f ;  /* 0x0c201f0003047f89 */ /* 0x000ea800000e0000 */
[----:B------:R3:W4:Y:S01]  /*180a0*/  MUFU.EX2 R69, R0 ;  /* 0x0000000000457308 */ /* 0x0007220000000800 */
[----:B-1----:R-:W-:Y:S05]  /*180b0*/  FSEL R2, R71, RZ, P1 ;  /* 0x000000ff47027208 */ /* 0x002fea0000800000 */
[----:B------:R-:W-:Y:S01]  /*180c0*/  FADD.FTZ R2, -R2, R101 ;  /* 0x0000006502027221 */ /* 0x000fe20000010100 */
[----:B--2---:R-:W-:Y:S03]  /*180d0*/  FMNMX.FTZ R3, R3, R4, !PT ;  /* 0x0000000403037209 */ /* 0x004fe60007810000 */
[----:B------:R-:W-:Y:S01]  /*180e0*/  FMUL.FTZ R2, R2, c[0x0][0x2d0] ;  /* 0x0000b40002027a20 */ /* 0x000fe20000410000 */
[----:B---3--:R-:W-:Y:S01]  /*180f0*/  FSEL R0, R70, RZ, P0 ;  /* 0x000000ff46007208 */ /* 0x008fe20000000000 */
[----:B----4-:R-:W-:Y:S01]  /*18100*/  FMUL.FTZ R5, R69, R105 ;  /* 0x0000006945057220 */ /* 0x010fe20000410000 */
[----:B------:R-:W-:Y:S01]  /*18110*/  MOV R105, R89 ;  /* 0x0000005900697202 */ /* 0x000fe20000000f00 */
[----:B------:R-:W1:Y:S01]  /*18120*/  MUFU.EX2 R68, R2 ;  /* 0x0000000200447308 */ /* 0x000e620000000800 */
[C---:B------:R-:W-:Y:S01]  /*18130*/  FMUL.FTZ R97, R3.reuse, c[0x0][0x2d0] ;  /* 0x0000b40003617a20 */ /* 0x040fe20000410000 */
[----:B------:R-:W-:Y:S01]  /*18140*/  FSETP.NEU.FTZ.AND P0, PT, R3, -INF , PT ;  /* 0xff8000000300780b */ /* 0x000fe20003f1d000 */
[----:B------:R-:W-:Y:S02]  /*18150*/  FADD.FTZ R0, -R0, R102 ;  /* 0x0000006600007221 */ /* 0x000fe40000010100 */
[----:B------:R-:W-:Y:S01]  /*18160*/  FMUL.FTZ R16, R69, R116 ;  /* 0x0000007445107220 */ /* 0x000fe20000410000 */
[----:B------:R-:W-:Y:S01]  /*18170*/  FSEL R97, R97, RZ, P0 ;  /* 0x000000ff61617208 */ /* 0x000fe20000000000 */
[----:B------:R-:W-:Y:S01]  /*18180*/  FMUL.FTZ R0, R0, c[0x0][0x2d0] ;  /* 0x0000b40000007a20 */ /* 0x000fe20000410000 */
[----:B------:R-:W-:Y:S01]  /*18190*/  MOV R116, R230 ;  /* 0x000000e600747202 */ /* 0x000fe20000000f00 */
[----:B------:R-:W-:Y:S02]  /*181a0*/  FMUL.FTZ R17, R69, R117 ;  /* 0x0000007545117220 */ /* 0x000fe40000410000 */
[----:B------:R2:W3:Y:S01]  /*181b0*/  MUFU.EX2 R2, R0 ;  /* 0x0000000000027308 */ /* 0x0004e20000000800 */
[----:B------:R-:W-:Y:S02]  /*181c0*/  FFMA.FTZ R4, R24, c[0x0][0x2d0], -R97 ;  /* 0x0000b40018047a23 */ /* 0x000fe40000010861 */
[----:B------:R-:W-:Y:S02]  /*181d0*/  IMAD.MOV.U32 R117, RZ, RZ, R233 ;  /* 0x000000ffff757224 */ /* 0x000fe400078e00e9 */
[--C-:B------:R-:W-:Y:S02]  /*181e0*/  FFMA.FTZ R58, R58, c[0x0][0x2d0], -R97.reuse ;  /* 0x0000b4003a3a7a23 */ /* 0x100fe40000010861 */
[----:B------:R-:W-:Y:S02]  /*181f0*/  FFMA.FTZ R62, R62, c[0x0][0x2d0], -R97 ;  /* 0x0000b4003e3e7a23 */ /* 0x000fe40000010861 */
[----:B------:R-:W-:Y:S01]  /*18200*/  FFMA.FTZ R24, R44, c[0x0][0x2d0], -R75 ;  /* 0x0000b4002c187a23 */ /* 0x000fe2000001084b */
[----:B------:R4:W-:Y:S01]  /*18210*/  MUFU.EX2 R61, R4 ;  /* 0x00000004003d7308 */ /* 0x0009e20000000800 */
[----:B------:R-:W-:Y:S02]  /*18220*/  FFMA.FTZ R44, R50, c[0x0][0x2d0], -R96 ;  /* 0x0000b400322c7a23 */ /* 0x000fe40000010860 */
[C---:B-1----:R-:W-:Y:S02]  /*18230*/  FMUL.FTZ R7, R68.reuse, R107 ;  /* 0x0000006b44077220 */ /* 0x042fe40000410000 */
[C---:B------:R-:W-:Y:S02]  /*18240*/  FMUL.FTZ R6, R68.reuse, R106 ;  /* 0x0000006a44067220 */ /* 0x040fe40000410000 */
[----:B------:R-:W-:Y:S02]  /*18250*/  IMAD.MOV.U32 R107, RZ, RZ, R53 ;  /* 0x000000ffff6b7224 */ /* 0x000fe400078e0035 */
[----:B------:R-:W-:Y:S01]  /*18260*/  LDSM.16.MT88.4 R52, [R210+0x100] ;  /* 0x00010000d234783b */ /* 0x000fe20000004200 */
[----:B------:R1:W2:Y:S01]  /*18270*/  MUFU.EX2 R30, R24 ;  /* 0x00000018001e7308 */ /* 0x0002a20000000800 */
[----:B------:R-:W-:Y:S01]  /*18280*/  FMUL.FTZ R18, R68, R118 ;  /* 0x0000007644127220 */ /* 0x000fe20000410000 */
[----:B------:R-:W-:Y:S01]  /*18290*/  F2FP.PACK_AB R66, R248, R107 ;  /* 0x0000006bf842723e */ /* 0x000fe200000000ff */
[----:B------:R-:W-:Y:S02]  /*182a0*/  FMUL.FTZ R19, R68, R119 ;  /* 0x0000007744137220 */ /* 0x000fe40000410000 */
[----:B--2---:R-:W-:Y:S02]  /*182b0*/  FFMA.FTZ R0, R8, c[0x0][0x2d0], -R97 ;  /* 0x0000b40008007a23 */ /* 0x004fe40000010861 */
[C---:B------:R-:W-:Y:S02]  /*182c0*/  FMUL.FTZ R35, R68.reuse, R135 ;  /* 0x0000008744237220 */ /* 0x040fe40000410000 */
[----:B------:R-:W-:Y:S01]  /*182d0*/  FMUL.FTZ R50, R68, R150 ;  /* 0x0000009644327220 */ /* 0x000fe20000410000 */
[----:B------:R2:W-:Y:S01]  /*182e0*/  MUFU.EX2 R200, R0 ;  /* 0x0000000000c87308 */ /* 0x0005e20000000800 */
[----:B------:R-:W-:Y:S01]  /*182f0*/  FFMA.FTZ R8, R40, c[0x0][0x2d0], -R75 ;  /* 0x0000b40028087a23 */ /* 0x000fe2000001084b */
[----:B------:R-:W5:Y:S01]  /*18300*/  LDL.LU R150, [R1+0x10] ;  /* 0x0000100001967983 */ /* 0x000f620000300800 */
[----:B------:R-:W-:Y:S02]  /*18310*/  IMAD.MOV.U32 R119, RZ, RZ, R243 ;  /* 0x000000ffff777224 */ /* 0x000fe400078e00f3 */
[--C-:B----4-:R-:W-:Y:S02]  /*18320*/  FFMA.FTZ R4, R25, c[0x0][0x2d0], -R97.reuse ;  /* 0x0000b40019047a23 */ /* 0x110fe40000010861 */
[----:B---3--:R-:W-:Y:S01]  /*18330*/  FMUL.FTZ R9, R2, R109 ;  /* 0x0000006d02097220 */ /* 0x008fe20000410000 */
[----:B------:R-:W-:Y:S01]  /*18340*/  MOV R109, R93 ;  /* 0x0000005d006d7202 */ /* 0x000fe20000000f00 */
[----:B------:R-:W-:Y:S01]  /*18350*/  FMUL.FTZ R34, R68, R134 ;  /* 0x0000008644227220 */ /* 0x000fe20000410000 */
[----:B------:R-:W3:Y:S01]  /*18360*/  MUFU.EX2 R235, R4 ;  /* 0x0000000400eb7308 */ /* 0x000ee20000000800 */
[----:B------:R-:W-:Y:S01]  /*18370*/  MOV R134, R84 ;  /* 0x0000005400867202 */ /* 0x000fe20000000f00 */
[C---:B------:R-:W-:Y:S02]  /*18380*/  FMUL.FTZ R45, R2.reuse, R145 ;  /* 0x00000091022d7220 */ /* 0x040fe40000410000 */
[C---:B------:R-:W-:Y:S02]  /*18390*/  FMUL.FTZ R12, R2.reuse, R112 ;  /* 0x00000070020c7220 */ /* 0x040fe40000410000 */
[C---:B------:R-:W-:Y:S02]  /*183a0*/  FMUL.FTZ R13, R2.reuse, R113 ;  /* 0x00000071020d7220 */ /* 0x040fe40000410000 */
[C---:B-1----:R-:W-:Y:S02]  /*183b0*/  FMUL.FTZ R24, R2.reuse, R124 ;  /* 0x0000007c02187220 */ /* 0x042fe40000410000 */
[----:B------:R1:W4:Y:S01]  /*183c0*/  MUFU.EX2 R31, R8 ;  /* 0x00000008001f7308 */ /* 0x0003220000000800 */
[C---:B------:R-:W-:Y:S02]  /*183d0*/  FMUL.FTZ R25, R2.reuse, R125 ;  /* 0x0000007d02197220 */ /* 0x040fe40000410000 */
[----:B------:R-:W-:Y:S02]  /*183e0*/  FMUL.FTZ R29, R2, R129 ;  /* 0x00000081021d7220 */ /* 0x000fe40000410000 */
[----:B--2---:R-:W-:Y:S02]  /*183f0*/  FFMA.FTZ R0, R22, c[0x0][0x2d0], -R97 ;  /* 0x0000b40016007a23 */ /* 0x004fe40000010861 */
[----:B------:R-:W2:Y:S01]  /*18400*/  LDSM.16.MT88.4 R20, [R209+0x100] ;  /* 0x00010000d114783b */ /* 0x000ea20000004200 */
[----:B------:R-:W-:Y:S02]  /*18410*/  IMAD.MOV.U32 R129, RZ, RZ, R30 ;  /* 0x000000ffff817224 */ /* 0x000fe400078e001e */
[----:B------:R4:W4:Y:S01]  /*18420*/  MUFU.EX2 R244, R0 ;  /* 0x0000000000f47308 */ /* 0x0009220000000800 */
[----:B------:R-:W-:Y:S02]  /*18430*/  FFMA.FTZ R40, R49, c[0x0][0x2d0], -R96 ;  /* 0x0000b40031287a23 */ /* 0x000fe40000010860 */
[----:B------:R-:W-:Y:S01]  /*18440*/  FMUL.FTZ R49, R69, R149 ;  /* 0x0000009545317220 */ /* 0x000fe20000410000 */
[----:B---3--:R-:W-:Y:S01]  /*18450*/  F2FP.PACK_AB R67, R235, R61 ;  /* 0x0000003deb43723e */ /* 0x008fe200000000ff */
[----:B------:R-:W-:Y:S01]  /*18460*/  FFMA.FTZ R4, R41, c[0x0][0x2d0], -R74 ;  /* 0x0000b40029047a23 */ /* 0x000fe2000001084a */
[----:B------:R-:W-:Y:S01]  /*18470*/  MOV R118, R235 ;  /* 0x000000eb00767202 */ /* 0x000fe20000000f00 */
[C---:B------:R-:W-:Y:S02]  /*18480*/  FMUL.FTZ R41, R2.reuse, R141 ;  /* 0x0000008d02297220 */ /* 0x040fe40000410000 */
[----:B------:R-:W-:Y:S01]  /*18490*/  IMAD.MOV.U32 R149, RZ, RZ, R117 ;  /* 0x000000ffff957224 */ /* 0x000fe200078e0075 */
[----:B------:R3:W-:Y:S01]  /*184a0*/  MUFU.EX2 R60, R4 ;  /* 0x00000004003c7308 */ /* 0x0007e20000000800 */
[----:B-1----:R-:W-:Y:S02]  /*184b0*/  FMUL.FTZ R8, R2, R108 ;  /* 0x0000006c02087220 */ /* 0x002fe40000410000 */
[----:B----4-:R-:W-:Y:S02]  /*184c0*/  IMAD.MOV.U32 R125, RZ, RZ, R31 ;  /* 0x000000ffff7d7224 */ /* 0x010fe400078e001f */
[----:B------:R-:W-:Y:S05]  /*184d0*/  IMAD.MOV.U32 R108, RZ, RZ, R92 ;  /* 0x000000ffff6c7224 */ /* 0x000fea00078e005c */
[----:B------:R1:W-:Y:S01]  /*184e0*/  MUFU.EX2 R113, R28 ;  /* 0x0000001c00717308 */ /* 0x0003e20000000800 */
[----:B------:R-:W-:Y:S01]  /*184f0*/  FFMA.FTZ R92, R95, c[0x0][0x2d0], -R75 ;  /* 0x0000b4005f5c7a23 */ /* 0x000fe2000001084b */
[----:B------:R-:W-:Y:S02]  /*18500*/  FSEL R0, R3, RZ, P0 ;  /* 0x000000ff03007208 */ /* 0x000fe40000000000 */
[----:B------:R-:W-:Y:S03]  /*18510*/  F2FP.PACK_AB R65, R244, R200 ;  /* 0x000000c8f441723e */ /* 0x000fe600000000ff */
[----:B------:R-:W-:Y:S03]  /*18520*/  FADD.FTZ R0, -R0, R103 ;  /* 0x0000006700007221 */ /* 0x000fe60000010100 */
[----:B------:R4:W-:Y:S01]  /*18530*/  MUFU.EX2 R124, R32 ;  /* 0x00000020007c7308 */ /* 0x0009e20000000800 */
[----:B------:R-:W-:Y:S02]  /*18540*/  FMUL.FTZ R0, R0, c[0x0][0x2d0] ;  /* 0x0000b40000007a20 */ /* 0x000fe40000410000 */
[C---:B---3--:R-:W-:Y:S02]  /*18550*/  FMUL.FTZ R4, R69.reuse, R104 ;  /* 0x0000006845047220 */ /* 0x048fe40000410000 */
[----:B------:R-:W-:Y:S05]  /*18560*/  IMAD.MOV.U32 R104, RZ, RZ, R87 ;  /* 0x000000ffff687224 */ /* 0x000fea00078e0057 */
[----:B------:R-:W3:Y:S01]  /*18570*/  MUFU.EX2 R0, R0 ;  /* 0x0000000000007308 */ /* 0x000ee20000000800 */
[-C--:B--2---:R-:W-:Y:S01]  /*18580*/  HMMA.16816.F32 R4, R76, R20.reuse, R4 ;  /* 0x000000144c04723c */ /* 0x084fe20000001804 */
[C---:B-1----:R-:W-:Y:S08]  /*18590*/  FMUL.FTZ R28, R2.reuse, R128 ;  /* 0x00000080021c7220 */ /* 0x042ff00000410000 */
[----:B------:R1:W2:Y:S03]  /*185a0*/  MUFU.EX2 R59, R40 ;  /* 0x00000028003b7308 */ /* 0x0002a60000000800 */
[C---:B----4-:R-:W-:Y:S01]  /*185b0*/  FMUL.FTZ R32, R69.reuse, R132 ;  /* 0x0000008445207220 */ /* 0x050fe20000410000 */
[----:B------:R-:W-:Y:S01]  /*185c0*/  MOV R132, R61 ;  /* 0x0000003d00847202 */ /* 0x000fe20000000f00 */
[----:B------:R-:W-:Y:S05]  /*185d0*/  FMUL.FTZ R61, R2, R161 ;  /* 0x000000a1023d7220 */ /* 0x000fea0000410000 */
[----:B------:R4:W-:Y:S01]  /*185e0*/  MUFU.EX2 R112, R44 ;  /* 0x0000002c00707308 */ /* 0x0009e20000000800 */
[C---:B---3--:R-:W-:Y:S02]  /*185f0*/  FMUL.FTZ R10, R0.reuse, R110 ;  /* 0x0000006e000a7220 */ /* 0x048fe40000410000 */
[C---:B------:R-:W-:Y:S02]  /*18600*/  FMUL.FTZ R11, R0.reuse, R111 ;  /* 0x0000006f000b7220 */ /* 0x040fe40000410000 */
[C---:B------:R-:W-:Y:S01]  /*18610*/  FMUL.FTZ R26, R0.reuse, R126 ;  /* 0x0000007e001a7220 */ /* 0x040fe20000410000 */
[----:B------:R-:W-:Y:S01]  /*18620*/  MOV R126, R81 ;  /* 0x00000051007e7202 */ /* 0x000fe20000000f00 */
[C---:B------:R-:W-:Y:S01]  /*18630*/  FMUL.FTZ R27, R0.reuse, R127 ;  /* 0x0000007f001b7220 */ /* 0x040fe20000410000 */
[----:B------:R-:W3:Y:S01]  /*18640*/  LDSM.16.MT88.4 R80, [R211+0x100] ;  /* 0x00010000d350783b */ /* 0x000ee20000004200 */
[----:B------:R-:W-:Y:S01]  /*18650*/  MOV R127, R86 ;  /* 0x00000056007f7202 */ /* 0x000fe20000000f00 */
[C---:B------:R-:W-:Y:S01]  /*18660*/  HMMA.16816.F32 R8, R64.reuse, R20, R8 ;  /* 0x000000144008723c */ /* 0x040fe20000001808 */
[C---:B------:R-:W-:Y:S01]  /*18670*/  FMUL.FTZ R14, R0.reuse, R114 ;  /* 0x00000072000e7220 */ /* 0x040fe20000410000 */
[----:B------:R-:W-:Y:S01]  /*18680*/  MUFU.EX2 R111, R58 ;  /* 0x0000003a006f7308 */ /* 0x000fe20000000800 */
[C---:B------:R-:W-:Y:S02]  /*18690*/  FMUL.FTZ R15, R0.reuse, R115 ;  /* 0x00000073000f7220 */ /* 0x040fe40000410000 */
[----:B------:R-:W-:Y:S02]  /*186a0*/  FMUL.FTZ R31, R0, R131 ;  /* 0x00000083001f7220 */ /* 0x000fe40000410000 */
[----:B------:R-:W-:Y:S02]  /*186b0*/  FFMA.FTZ R20, R46, c[0x0][0x2d0], -R74 ;  /* 0x0000b4002e147a23 */ /* 0x000fe4000001084a */
[----:B------:R-:W-:Y:S01]  /*186c0*/  IMAD.MOV.U32 R131, RZ, RZ, R85 ;  /* 0x000000ffff837224 */ /* 0x000fe200078e0055 */
[-C--:B------:R-:W-:Y:S01]  /*186d0*/  HMMA.16816.F32 R12, R64, R22.reuse, R12 ;  /* 0x00000016400c723c */ /* 0x080fe2000000180c */
[----:B------:R-:W2:Y:S01]  /*186e0*/  LDSM.16.MT88.4 R84, [R209+0x900] ;  /* 0x00090000d154783b */ /* 0x000ea20000004200 */
[----:B------:R3:W-:Y:S01]  /*186f0*/  MUFU.EX2 R114, R20 ;  /* 0x0000001400727308 */ /* 0x0007e20000000800 */
[----:B-1----:R-:W-:Y:S02]  /*18700*/  FMUL.FTZ R40, R2, R140 ;  /* 0x0000008c02287220 */ /* 0x002fe40000410000 */
[C---:B------:R-:W-:Y:S01]  /*18710*/  FMUL.FTZ R21, R69.reuse, R121 ;  /* 0x0000007945157220 */ /* 0x040fe20000410000 */
[----:B------:R-:W-:Y:S01]  /*18720*/  MOV R121, R249 ;  /* 0x000000f900797202 */ /* 0x000fe20000000f00 */
[C---:B------:R-:W-:Y:S01]  /*18730*/  FMUL.FTZ R30, R0.reuse, R130 ;  /* 0x00000082001e7220 */ /* 0x040fe20000410000 */
[C---:B------:R-:W-:Y:S01]  /*18740*/  HMMA.16816.F32 R16, R76.reuse, R22, R16 ;  /* 0x000000164c10723c */ /* 0x040fe20000001810 */
[----:B------:R-:W-:Y:S03]  /*18750*/  MOV R130, R33 ;  /* 0x0000002100827202 */ /* 0x000fe60000000f00 */
[C---:B------:R-:W-:Y:S02]  /*18760*/  FMUL.FTZ R33, R69.reuse, R133 ;  /* 0x0000008545217220 */ /* 0x040fe40000410000 */
[----:B------:R-:W-:Y:S02]  /*18770*/  FMUL.FTZ R42, R0, R142 ;  /* 0x0000008e002a7220 */ /* 0x000fe40000410000 */
[C---:B------:R-:W-:Y:S04]  /*18780*/  FMUL.FTZ R22, R68.reuse, R122 ;  /* 0x0000007a44167220 */ /* 0x040fe80000410000 */
[----:B------:R-:W-:Y:S01]  /*18790*/  FMUL.FTZ R23, R68, R123 ;  /* 0x0000007b44177220 */ /* 0x000fe20000410000 */
[----:B------:R-:W-:Y:S01]  /*187a0*/  MOV R123, R244 ;  /* 0x000000f4007b7202 */ /* 0x000fe20000000f00 */
[----:B------:R-:W-:Y:S02]  /*187b0*/  FMUL.FTZ R43, R0, R143 ;  /* 0x0000008f002b7220 */ /* 0x000fe40000410000 */
[C---:B----4-:R-:W-:Y:S02]  /*187c0*/  FMUL.FTZ R44, R2.reuse, R144 ;  /* 0x00000090022c7220 */ /* 0x050fe40000410000 */
[C---:B---3--:R-:W-:Y:S02]  /*187d0*/  FMUL.FTZ R20, R69.reuse, R120 ;  /* 0x0000007845147220 */ /* 0x048fe40000410000 */
[----:B------:R-:W-:Y:S01]  /*187e0*/  IMAD.MOV.U32 R133, RZ, RZ, R60 ;  /* 0x000000ffff857224 */ /* 0x000fe200078e003c */
[----:B------:R1:W-:Y:S01]  /*187f0*/  MUFU.EX2 R120, R62 ;  /* 0x0000003e00787308 */ /* 0x0003e20000000800 */
[----:B------:R-:W-:Y:S01]  /*18800*/  FMUL.FTZ R60, R2, R160 ;  /* 0x000000a0023c7220 */ /* 0x000fe20000410000 */
[----:B------:R-:W-:Y:S01]  /*18810*/  MOV R160, R116 ;  /* 0x0000007400a07202 */ /* 0x000fe20000000f00 */
[C---:B------:R-:W-:Y:S01]  /*18820*/  FMUL.FTZ R46, R0.reuse, R146 ;  /* 0x00000092002e7220 */ /* 0x040fe20000410000 */
[-C--:B------:R-:W-:Y:S01]  /*18830*/  HMMA.16816.F32 R20, R76, R36.reuse, R20 ;  /* 0x000000244c14723c */ /* 0x080fe20000001814 */
[C---:B------:R-:W-:Y:S02]  /*18840*/  FMUL.FTZ R47, R0.reuse, R147 ;  /* 0x00000093002f7220 */ /* 0x040fe40000410000 */
[C---:B------:R-:W-:Y:S02]  /*18850*/  FMUL.FTZ R58, R0.reuse, R158 ;  /* 0x0000009e003a7220 */ /* 0x040fe40000410000 */
[----:B------:R-:W-:Y:S02]  /*18860*/  FMUL.FTZ R63, R0, R163 ;  /* 0x000000a3003f7220 */ /* 0x000fe40000410000 */
[----:B------:R-:W-:Y:S01]  /*18870*/  IMAD.MOV.U32 R122, RZ, RZ, R248 ;  /* 0x000000ffff7a7224 */ /* 0x000fe200078e00f8 */
[C---:B------:R-:W-:Y:S01]  /*18880*/  HMMA.16816.F32 R24, R64.reuse, R36, R24 ;  /* 0x000000244018723c */ /* 0x040fe20000001818 */
[----:B------:R-:W-:Y:S06]  /*18890*/  IMAD.MOV.U32 R115, RZ, RZ, R246 ;  /* 0x000000ffff737224 */ /* 0x000fec00078e00f6 */
[----:B------:R-:W-:Y:S01]  /*188a0*/  FFMA.FTZ R36, R48, c[0x0][0x2d0], -R96 ;  /* 0x0000b40030247a23 */ /* 0x000fe20000010860 */
[-C--:B------:R-:W-:Y:S01]  /*188b0*/  HMMA.16816.F32 R28, R64, R38.reuse, R28 ;  /* 0x00000026401c723c */ /* 0x080fe2000000181c */
[----:B------:R-:W-:Y:S02]  /*188c0*/  FMUL.FTZ R37, R69, R137 ;  /* 0x0000008945257220 */ /* 0x000fe40000410000 */
[----:B------:R3:W-:Y:S01]  /*188d0*/  MUFU.EX2 R128, R36 ;  /* 0x0000002400807308 */ /* 0x0007e20000000800 */
[--C-:B------:R-:W-:Y:S02]  /*188e0*/  FFMA.FTZ R48, R51, c[0x0][0x2d0], -R74.reuse ;  /* 0x0000b40033307a23 */ /* 0x100fe4000001084a */
[----:B------:R-:W-:Y:S02]  /*188f0*/  FMUL.FTZ R51, R68, R151 ;  /* 0x0000009744337220 */ /* 0x000fe40000410000 */
[C---:B------:R-:W-:Y:S01]  /*18900*/  HMMA.16816.F32 R32, R76.reuse, R38, R32 ;  /* 0x000000264c20723c */ /* 0x040fe20000001820 */
[----:B------:R-:W-:Y:S03]  /*18910*/  IMAD.MOV.U32 R151, RZ, RZ, R57 ;  /* 0x000000ffff977224 */ /* 0x000fe600078e0039 */
[----:B------:R-:W-:Y:S01]  /*18920*/  FMUL.FTZ R57, R2, R157 ;  /* 0x0000009d02397220 */ /* 0x000fe20000410000 */
[----:B------:R4:W-:Y:S01]  /*18930*/  MUFU.EX2 R110, R48 ;  /* 0x00000030006e7308 */ /* 0x0009e20000000800 */
[----:B-1----:R-:W-:Y:S02]  /*18940*/  FMUL.FTZ R62, R0, R162 ;  /* 0x000000a2003e7220 */ /* 0x002fe40000410000 */
[C---:B------:R-:W-:Y:S04]  /*18950*/  FMUL.FTZ R38, R68.reuse, R138 ;  /* 0x0000008a44267220 */ /* 0x040fe80000410000 */
[----:B------:R-:W-:Y:S03]  /*18960*/  FMUL.FTZ R39, R68, R139 ;  /* 0x0000008b44277220 */ /* 0x000fe60000410000 */
[----:B------:R-:W-:Y:S01]  /*18970*/  MUFU.EX2 R138, R92 ;  /* 0x0000005c008a7308 */ /* 0x000fe20000000800 */
[C---:B---3--:R-:W-:Y:S07]  /*18980*/  FMUL.FTZ R36, R69.reuse, R136 ;  /* 0x0000008845247220 */ /* 0x048fee0000410000 */
[-C--:B------:R-:W-:Y:S01]  /*18990*/  HMMA.16816.F32 R36, R76, R52.reuse, R36 ;  /* 0x000000344c24723c */ /* 0x080fe20000001824 */
[C---:B----4-:R-:W-:Y:S01]  /*189a0*/  FMUL.FTZ R48, R69.reuse, R148 ;  /* 0x0000009445307220 */ /* 0x050fe20000410000 */
[----:B--2---:R-:W-:Y:S01]  /*189b0*/  MOV R148, R59 ;  /* 0x0000003b00947202 */ /* 0x004fe20000000f00 */
[----:B------:R-:W-:Y:S05]  /*189c0*/  FMUL.FTZ R59, R0, R159 ;  /* 0x0000009f003b7220 */ /* 0x000fea0000410000 */
[C---:B------:R-:W-:Y:S07]  /*189d0*/  HMMA.16816.F32 R40, R64.reuse, R52, R40 ;  /* 0x000000344028723c */ /* 0x040fee0000001828 */
[--C-:B------:R-:W-:Y:S01]  /*189e0*/  FFMA.FTZ R52, R56, c[0x0][0x2d0], -R97.reuse ;  /* 0x0000b40038347a23 */ /* 0x100fe20000010861 */
[-C--:B------:R-:W-:Y:S01]  /*189f0*/  HMMA.16816.F32 R44, R64, R54.reuse, R44 ;  /* 0x00000036402c723c */ /* 0x080fe2000000182c */
[C---:B------:R-:W-:Y:S02]  /*18a00*/  FMUL.FTZ R53, R69.reuse, R153 ;  /* 0x0000009945357220 */ /* 0x040fe40000410000 */
        /* <DEDUP_REMOVED lines=9> */
[-C--:B------:R-:W-:Y:S01]  /*18aa0*/  HMMA.16816.F32 R60, R64, R82.reuse, R60 ;  /* 0x00000052403c723c */ /* 0x080fe2000000183c */
[----:B--2---:R-:W-:Y:S02]  /*18ab0*/  F2FP.PACK_AB R81, R111, R103 ;  /* 0x000000676f51723e */ /* 0x004fe400000000ff */
[----:B------:R1:W2:Y:S04]  /*18ac0*/  MUFU.EX2 R106, R80 ;  /* 0x00000050006a7308 */ /* 0x0002a80000000800 */
[C---:B------:R-:W-:Y:S02]  /*18ad0*/  FMUL.FTZ R64, R69.reuse, R164 ;  /* 0x000000a445407220 */ /* 0x040fe40000410000 */
[----:B------:R-:W-:Y:S03]  /*18ae0*/  FMUL.FTZ R65, R69, R165 ;  /* 0x000000a545417220 */ /* 0x000fe60000410000 */
[C---:B------:R-:W-:Y:S02]  /*18af0*/  FMUL.FTZ R66, R68.reuse, R166 ;  /* 0x000000a644427220 */ /* 0x040fe40000410000 */
[----:B------:R-:W-:Y:S07]  /*18b00*/  FMUL.FTZ R67, R68, R167 ;  /* 0x000000a744437220 */ /* 0x000fee0000410000 */
[----:B------:R-:W-:Y:S01]  /*18b10*/  HMMA.16816.F32 R64, R76, R82, R64 ;  /* 0x000000524c40723c */ /* 0x000fe20000001840 */
[----:B-1----:R-:W-:Y:S06]  /*18b20*/  FFMA.FTZ R80, R90, c[0x0][0x2d0], -R74 ;  /* 0x0000b4005a507a23 */ /* 0x002fec000001084a */
[----:B------:R-:W-:Y:S01]  /*18b30*/  F2FP.PACK_AB R76, R133, R126 ;  /* 0x0000007e854c723e */ /* 0x000fe200000000ff */
[----:B------:R-:W1:Y:S01]  /*18b40*/  LDSM.16.MT88.4 R88, [R212+0x900] ;  /* 0x00090000d458783b */ /* 0x000e620000004200 */
[----:B------:R-:W-:Y:S01]  /*18b50*/  F2FP.PACK_AB R77, R151, R125 ;  /* 0x0000007d974d723e */ /* 0x000fe200000000ff */
[----:B------:R3:W-:Y:S02]  /*18b60*/  MUFU.EX2 R249, R80 ;  /* 0x0000005000f97308 */ /* 0x0007e40000000800 */
[----:B------:R-:W-:Y:S02]  /*18b70*/  F2FP.PACK_AB R78, R114, R130 ;  /* 0x00000082724e723e */ /* 0x000fe400000000ff */
[----:B------:R-:W-:Y:S02]  /*18b80*/  F2FP.PACK_AB R79, R113, R129 ;  /* 0x00000081714f723e */ /* 0x000fe400000000ff */
[----:B------:R-:W-:Y:S02]  /*18b90*/  F2FP.PACK_AB R82, R112, R148 ;  /* 0x000000947052723e */ /* 0x000fe400000000ff */
[----:B--2---:R-:W-:Y:S01]  /*18ba0*/  F2FP.PACK_AB R83, R106, R120 ;  /* 0x000000786a53723e */ /* 0x004fe200000000ff */
[----:B-----5:R-:W-:Y:S02]  /*18bb0*/  FFMA.FTZ R69, R69, R150, R160 ;  /* 0x0000009645457223 */ /* 0x020fe400000100a0 */
[-C--:B------:R-:W-:Y:S01]  /*18bc0*/  HMMA.16816.F32 R4, R76, R84.reuse, R4 ;  /* 0x000000544c04723c */ /* 0x080fe20000001804 */
[----:B------:R-:W-:Y:S02]  /*18bd0*/  IMAD.MOV.U32 R150, RZ, RZ, R149 ;  /* 0x000000ffff967224 */ /* 0x000fe400078e0095 */
[--C-:B---3--:R-:W-:Y:S02]  /*18be0*/  FFMA.FTZ R80, R94, c[0x0][0x2d0], -R75.reuse ;  /* 0x0000b4005e507a23 */ /* 0x108fe4000001084b */
        /* <DEDUP_REMOVED lines=9> */
[C---:B------:R-:W-:Y:S01]  /*18c80*/  HMMA.16816.F32 R24, R80.reuse, R88, R24 ;  /* 0x000000585018723c */ /* 0x040fe20000001818 */
[----:B---3--:R-:W-:Y:S06]  /*18c90*/  FFMA.FTZ R84, R177, c[0x0][0x2d0], -R74 ;  /* 0x0000b400b1547a23 */ /* 0x008fec000001084a */
[--C-:B------:R-:W-:Y:S01]  /*18ca0*/  FFMA.FTZ R88, R170, c[0x0][0x2d0], -R96.reuse ;  /* 0x0000b400aa587a23 */ /* 0x100fe20000010860 */
[-C--:B------:R-:W-:Y:S01]  /*18cb0*/  HMMA.16816.F32 R28, R80, R90.reuse, R28 ;  /* 0x0000005a501c723c */ /* 0x080fe2000000181c */
[----:B------:R1:W-:Y:S07]  /*18cc0*/  MUFU.EX2 R246, R84 ;  /* 0x0000005400f67308 */ /* 0x0003ee0000000800 */
[C---:B------:R-:W-:Y:S03]  /*18cd0*/  HMMA.16816.F32 R32, R76.reuse, R90, R32 ;  /* 0x0000005a4c20723c */ /* 0x040fe60000001820 */
[----:B------:R3:W-:Y:S05]  /*18ce0*/  MUFU.EX2 R136, R88 ;  /* 0x0000005800887308 */ /* 0x0007ea0000000800 */
[-C--:B--2---:R-:W-:Y:S08]  /*18cf0*/  HMMA.16816.F32 R36, R76, R92.reuse, R36 ;  /* 0x0000005c4c24723c */ /* 0x084ff00000001824 */
[C---:B------:R-:W-:Y:S01]  /*18d00*/  HMMA.16816.F32 R40, R80.reuse, R92, R40 ;  /* 0x0000005c5028723c */ /* 0x040fe20000001828 */
[----:B-1----:R-:W-:Y:S04]  /*18d10*/  FFMA.FTZ R84, R171, c[0x0][0x2d0], -R75 ;  /* 0x0000b400ab547a23 */ /* 0x002fe8000001084b */
[----:B------:R1:W-:Y:S02]  /*18d20*/  MUFU.EX2 R244, R84 ;  /* 0x0000005400f47308 */ /* 0x0003e40000000800 */
[----:B------:R-:W-:Y:S01]  /*18d30*/  FFMA.FTZ R92, R168, c[0x0][0x2d0], -R97 ;  /* 0x0000b400a85c7a23 */ /* 0x000fe20000010861 */
[-C--:B------:R-:W-:Y:S01]  /*18d40*/  HMMA.16816.F32 R44, R80, R94.reuse, R44 ;  /* 0x0000005e502c723c */ /* 0x080fe2000000182c */
[--C-:B---3--:R-:W-:Y:S06]  /*18d50*/  FFMA.FTZ R88, R173, c[0x0][0x2d0], -R96.reuse ;  /* 0x0000b400ad587a23 */ /* 0x108fec0000010860 */
[----:B------:R2:W-:Y:S01]  /*18d60*/  MUFU.EX2 R235, R92 ;  /* 0x0000005c00eb7308 */ /* 0x0005e20000000800 */
[C---:B------:R-:W-:Y:S09]  /*18d70*/  HMMA.16816.F32 R48, R76.reuse, R94, R48 ;  /* 0x0000005e4c30723c */ /* 0x040ff20000001830 */
[----:B------:R3:W-:Y:S03]  /*18d80*/  MUFU.EX2 R142, R88 ;  /* 0x00000058008e7308 */ /* 0x0007e60000000800 */
[----:B-1----:R-:W-:Y:S07]  /*18d90*/  FFMA.FTZ R84, R174, c[0x0][0x2d0], -R75 ;  /* 0x0000b400ae547a23 */ /* 0x002fee000001084b */
[----:B------:R1:W-:Y:S01]  /*18da0*/  MUFU.EX2 R143, R84 ;  /* 0x00000054008f7308 */ /* 0x0003e20000000800 */
[----:B--2---:R-:W-:Y:S09]  /*18db0*/  FFMA.FTZ R92, R169, c[0x0][0x2d0], -R97 ;  /* 0x0000b400a95c7a23 */ /* 0x004ff20000010861 */
[----:B------:R2:W-:Y:S01]  /*18dc0*/  MUFU.EX2 R233, R92 ;  /* 0x0000005c00e97308 */ /* 0x0005e20000000800 */
[--C-:B---3--:R-:W-:Y:S09]  /*18dd0*/  FFMA.FTZ R88, R175, c[0x0][0x2d0], -R96.reuse ;  /* 0x0000b400af587a23 */ /* 0x108ff20000010860 */
[----:B------:R3:W4:Y:S01]  /*18de0*/  MUFU.EX2 R141, R88 ;  /* 0x00000058008d7308 */ /* 0x0007220000000800 */
[----:B-1----:R-:W-:Y:S09]  /*18df0*/  FFMA.FTZ R84, R99, c[0x0][0x2d0], -R96 ;  /* 0x0000b40063547a23 */ /* 0x002ff20000010860 */
[----:B------:R1:W-:Y:S01]  /*18e00*/  MUFU.EX2 R137, R84 ;  /* 0x0000005400897308 */ /* 0x0003e20000000800 */
[----:B--2---:R-:W-:Y:S09]  /*18e10*/  FFMA.FTZ R92, R186, c[0x0][0x2d0], -R75 ;  /* 0x0000b400ba5c7a23 */ /* 0x004ff2000001084b */
[----:B------:R2:W-:Y:S01]  /*18e20*/  MUFU.EX2 R145, R92 ;  /* 0x0000005c00917308 */ /* 0x0005e20000000800 */
[--C-:B---3--:R-:W-:Y:S09]  /*18e30*/  FFMA.FTZ R88, R181, c[0x0][0x2d0], -R74.reuse ;  /* 0x0000b400b5587a23 */ /* 0x108ff2000001084a */
[----:B------:R3:W-:Y:S01]  /*18e40*/  MUFU.EX2 R243, R88 ;  /* 0x0000005800f37308 */ /* 0x0007e20000000800 */
[----:B-1----:R-:W1:Y:S08]  /*18e50*/  LDSM.16.MT88.4 R84, [R211+0x900] ;  /* 0x00090000d354783b */ /* 0x002e700000004200 */
[----:B--2---:R-:W-:Y:S01]  /*18e60*/  LDSM.16.MT88.4 R92, [R210+0x1100] ;  /* 0x00110000d25c783b */ /* 0x004fe20000004200 */
[--C-:B---3--:R-:W-:Y:S04]  /*18e70*/  FFMA.FTZ R88, R98, c[0x0][0x2d0], -R97.reuse ;  /* 0x0000b40062587a23 */ /* 0x108fe80000010861 */
[----:B------:R2:W3:Y:S01]  /*18e80*/  MUFU.EX2 R140, R88 ;  /* 0x00000058008c7308 */ /* 0x0004e20000000800 */
[-C--:B-1----:R-:W-:Y:S08]  /*18e90*/  HMMA.16816.F32 R52, R76, R84.reuse, R52 ;  /* 0x000000544c34723c */ /* 0x082ff00000001834 */
[C---:B------:R-:W-:Y:S01]  /*18ea0*/  HMMA.16816.F32 R56, R80.reuse, R84, R56 ;  /* 0x000000545038723c */ /* 0x040fe20000001838 */
[----:B--2---:R-:W1:Y:S06]  /*18eb0*/  LDSM.16.MT88.4 R88, [R209+0x1100] ;  /* 0x00110000d158783b */ /* 0x004e6c0000004200 */
[----:B------:R-:W-:Y:S01]  /*18ec0*/  FFMA.FTZ R84, R172, c[0x0][0x2d0], -R97 ;  /* 0x0000b400ac547a23 */ /* 0x000fe20000010861 */
[-C--:B------:R-:W-:Y:S03]  /*18ed0*/  HMMA.16816.F32 R60, R80, R86.reuse, R60 ;  /* 0x00000056503c723c */ /* 0x080fe6000000183c */
[----:B------:R2:W5:Y:S04]  /*18ee0*/  MUFU.EX2 R230, R84 ;  /* 0x0000005400e67308 */ /* 0x0005680000000800 */
[--C-:B------:R-:W-:Y:S01]  /*18ef0*/  FFMA.FTZ R80, R187, c[0x0][0x2d0], -R74.reuse ;  /* 0x0000b400bb507a23 */ /* 0x100fe2000001084a */
[----:B------:R-:W-:Y:S01]  /*18f00*/  HMMA.16816.F32 R64, R76, R86, R64 ;  /* 0x000000564c40723c */ /* 0x000fe20000001840 */
[----:B----4-:R-:W-:Y:S03]  /*18f10*/  F2FP.PACK_AB R82, R141, R142 ;  /* 0x0000008e8d52723e */ /* 0x010fe600000000ff */
[----:B---3--:R-:W-:Y:S01]  /*18f20*/  F2FP.PACK_AB R81, R235, R140 ;  /* 0x0000008ceb51723e */ /* 0x008fe200000000ff */
[----:B------:R3:W-:Y:S02]  /*18f30*/  MUFU.EX2 R147, R80 ;  /* 0x0000005000937308 */ /* 0x0007e40000000800 */
[----:B------:R-:W-:Y:S02]  /*18f40*/  F2FP.PACK_AB R76, R249, R110 ;  /* 0x0000006ef94c723e */ /* 0x000fe400000000ff */
[----:B------:R-:W-:Y:S03]  /*18f50*/  F2FP.PACK_AB R77, R138, R139 ;  /* 0x0000008b8a4d723e */ /* 0x000fe600000000ff */
[----:B------:R-:W-:Y:S02]  /*18f60*/  F2FP.PACK_AB R78, R246, R248 ;  /* 0x000000f8f64e723e */ /* 0x000fe400000000ff */
[----:B------:R-:W-:Y:S01]  /*18f70*/  F2FP.PACK_AB R79, R143, R244 ;  /* 0x000000f48f4f723e */ /* 0x000fe200000000ff */
[----:B--2---:R-:W2:Y:S01]  /*18f80*/  LDSM.16.MT88.4 R84, [R212+0x1100] ;  /* 0x00110000d454783b */ /* 0x004ea20000004200 */
[----:B-----5:R-:W-:Y:S05]  /*18f90*/  F2FP.PACK_AB R83, R230, R233 ;  /* 0x000000e9e653723e */ /* 0x020fea00000000ff */
[-C--:B-1----:R-:W-:Y:S01]  /*18fa0*/  HMMA.16816.F32 R4, R76, R88.reuse, R4 ;  /* 0x000000584c04723c */ /* 0x082fe20000001804 */
[--C-:B---3--:R-:W-:Y:S04]  /*18fb0*/  FFMA.FTZ R80, R182, c[0x0][0x2d0], -R75.reuse ;  /* 0x0000b400b6507a23 */ /* 0x108fe8000001084b */
[----:B------:R1:W-:Y:S02]  /*18fc0*/  MUFU.EX2 R146, R80 ;  /* 0x0000005000927308 */ /* 0x0003e40000000800 */
[----:B-1----:R-:W-:Y:S07]  /*18fd0*/  F2FP.PACK_AB R80, R136, R137 ;  /* 0x000000898850723e */ /* 0x002fee00000000ff */
[C---:B------:R-:W-:Y:S07]  /*18fe0*/  HMMA.16816.F32 R8, R80.reuse, R88, R8 ;  /* 0x000000585008723c */ /* 0x040fee0000001808 */
[--C-:B------:R-:W-:Y:S01]  /*18ff0*/  FFMA.FTZ R88, R196, c[0x0][0x2d0], -R74.reuse ;  /* 0x0000b400c4587a23 */ /* 0x100fe2000001084a */
[-C--:B------:R-:W-:Y:S03]  /*19000*/  HMMA.16816.F32 R12, R80, R90.reuse, R12 ;  /* 0x0000005a500c723c */ /* 0x080fe6000000180c */
[----:B------:R1:W-:Y:S05]  /*19010*/  MUFU.EX2 R228, R88 ;  /* 0x0000005800e47308 */ /* 0x0003ea0000000800 */
[C---:B------:R-:W-:Y:S08]  /*19020*/  HMMA.16816.F32 R16, R76.reuse, R90, R16 ;  /* 0x0000005a4c10723c */ /* 0x040ff00000001810 */
[-C--:B--2---:R-:W-:Y:S08]  /*19030*/  HMMA.16816.F32 R20, R76, R84.reuse, R20 ;  /* 0x000000544c14723c */ /* 0x084ff00000001814 */
[C---:B------:R-:W-:Y:S01]  /*19040*/  HMMA.16816.F32 R24, R80.reuse, R84, R24 ;  /* 0x000000545018723c */ /* 0x040fe20000001818 */
[----:B-1----:R-:W-:Y:S03]  /*19050*/  FFMA.FTZ R88, R198, c[0x0][0x2d0], -R74 ;  /* 0x0000b400c6587a23 */ /* 0x002fe6000001084a */
[----:B------:R-:W-:Y:S03]  /*19060*/  MOV R198, R121 ;  /* 0x0000007900c67202 */ /* 0x000fe60000000f00 */
[--C-:B------:R-:W-:Y:S01]  /*19070*/  FFMA.FTZ R84, R184, c[0x0][0x2d0], -R96.reuse ;  /* 0x0000b400b8547a23 */ /* 0x100fe20000010860 */
[-C--:B------:R-:W-:Y:S01]  /*19080*/  HMMA.16816.F32 R28, R80, R86.reuse, R28 ;  /* 0x00000056501c723c */ /* 0x080fe2000000181c */
[----:B------:R1:W-:Y:S01]  /*19090*/  MUFU.EX2 R196, R88 ;  /* 0x0000005800c47308 */ /* 0x0003e20000000800 */
[----:B------:R-:W-:Y:S02]  /*190a0*/  ISETP.GT.AND P0, PT, R225, R198, PT ;  /* 0x000000c6e100720c */ /* 0x000fe40003f04270 */
[----:B------:R-:W-:Y:S04]  /*190b0*/  MOV R121, R107 ;  /* 0x0000006b00797202 */ /* 0x000fe80000000f00 */
[C---:B------:R-:W-:Y:S03]  /*190c0*/  HMMA.16816.F32 R32, R76.reuse, R86, R32 ;  /* 0x000000564c20723c */ /* 0x040fe60000001820 */
[----:B------:R2:W-:Y:S05]  /*190d0*/  MUFU.EX2 R144, R84 ;  /* 0x0000005400907308 */ /* 0x0005ea0000000800 */
[-C--:B------:R-:W-:Y:S08]  /*190e0*/  HMMA.16816.F32 R36, R76, R92.reuse, R36 ;  /* 0x0000005c4c24723c */ /* 0x080ff00000001824 */
[C---:B------:R-:W-:Y:S01]  /*190f0*/  HMMA.16816.F32 R40, R80.reuse, R92, R40 ;  /* 0x0000005c5028723c */ /* 0x040fe20000001828 */
[----:B-1----:R-:W-:Y:S04]  /*19100*/  FFMA.FTZ R88, R190, c[0x0][0x2d0], -R75 ;  /* 0x0000b400be587a23 */ /* 0x002fe8000001084b */
[----:B------:R1:W-:Y:S02]  /*19110*/  MUFU.EX2 R190, R88 ;  /* 0x0000005800be7308 */ /* 0x0003e40000000800 */
[----:B------:R-:W-:Y:S01]  /*19120*/  FFMA.FTZ R92, R179, c[0x0][0x2d0], -R97 ;  /* 0x0000b400b35c7a23 */ /* 0x000fe20000010861 */
[-C--:B------:R-:W-:Y:S01]  /*19130*/  HMMA.16816.F32 R44, R80, R94.reuse, R44 ;  /* 0x0000005e502c723c */ /* 0x080fe2000000182c */
[--C-:B--2---:R-:W-:Y:S06]  /*19140*/  FFMA.FTZ R84, R188, c[0x0][0x2d0], -R96.reuse ;  /* 0x0000b400bc547a23 */ /* 0x104fec0000010860 */
[----:B------:R2:W-:Y:S01]  /*19150*/  MUFU.EX2 R155, R92 ;  /* 0x0000005c009b7308 */ /* 0x0005e20000000800 */
[C---:B------:R-:W-:Y:S09]  /*19160*/  HMMA.16816.F32 R48, R76.reuse, R94, R48 ;  /* 0x0000005e4c30723c */ /* 0x040ff20000001830 */
[----:B------:R3:W-:Y:S03]  /*19170*/  MUFU.EX2 R188, R84 ;  /* 0x0000005400bc7308 */ /* 0x0007e60000000800 */
[----:B-1----:R-:W-:Y:S07]  /*19180*/  FFMA.FTZ R88, R194, c[0x0][0x2d0], -R75 ;  /* 0x0000b400c2587a23 */ /* 0x002fee000001084b */
[----:B------:R1:W-:Y:S01]  /*19190*/  MUFU.EX2 R194, R88 ;  /* 0x0000005800c27308 */ /* 0x0003e20000000800 */
[----:B--2---:R-:W-:Y:S09]  /*191a0*/  FFMA.FTZ R92, R178, c[0x0][0x2d0], -R97 ;  /* 0x0000b400b25c7a23 */ /* 0x004ff20000010861 */
[----:B------:R2:W-:Y:S01]  /*191b0*/  MUFU.EX2 R154, R92 ;  /* 0x0000005c009a7308 */ /* 0x0005e20000000800 */
[----:B---3--:R-:W-:Y:S02]  /*191c0*/  FFMA.FTZ R84, R189, c[0x0][0x2d0], -R96 ;  /* 0x0000b400bd547a23 */ /* 0x008fe40000010860 */
[----:B------:R-:W-:Y:S07]  /*191d0*/  IMAD.MOV.U32 R189, RZ, RZ, R106 ;  /* 0x000000ffffbd7224 */ /* 0x000fee00078e006a */
[----:B------:R3:W-:Y:S01]  /*191e0*/  MUFU.EX2 R186, R84 ;  /* 0x0000005400ba7308 */ /* 0x0007e20000000800 */
[----:B-1----:R-:W1:Y:S01]  /*191f0*/  LDSM.16.MT88.4 R88, [R211+0x1100] ;  /* 0x00110000d358783b */ /* 0x002e620000004200 */
[----:B--2---:R-:W-:Y:S02]  /*19200*/  FFMA.FTZ R92, R205, c[0x0][0x2d0], -R75 ;  /* 0x0000b400cd5c7a23 */ /* 0x004fe4000001084b */
[----:B------:R-:W-:Y:S06]  /*19210*/  IMAD.MOV.U32 R205, RZ, RZ, R115 ;  /* 0x000000ffffcd7224 */ /* 0x000fec00078e0073 */
[----:B------:R2:W-:Y:S01]  /*19220*/  MUFU.EX2 R159, R92 ;  /* 0x0000005c009f7308 */ /* 0x0005e20000000800 */
[----:B---3--:R-:W-:Y:S01]  /*19230*/  FFMA.FTZ R84, R191, c[0x0][0x2d0], -R96 ;  /* 0x0000b400bf547a23 */ /* 0x008fe20000010860 */
[----:B------:R-:W-:Y:S08]  /*19240*/  MOV R191, R110 ;  /* 0x0000006e00bf7202 */ /* 0x000ff00000000f00 */
[----:B------:R3:W4:Y:S01]  /*19250*/  MUFU.EX2 R187, R84 ;  /* 0x0000005400bb7308 */ /* 0x0007220000000800 */
[----:B--2---:R-:W-:Y:S01]  /*19260*/  LDSM.16.MT88.4 R92, [R210+0x1900] ;  /* 0x00190000d25c783b */ /* 0x004fe20000004200 */
[-C--:B-1----:R-:W-:Y:S08]  /*19270*/  HMMA.16816.F32 R52, R76, R88.reuse, R52 ;  /* 0x000000584c34723c */ /* 0x082ff00000001834 */
[C---:B------:R-:W-:Y:S01]  /*19280*/  HMMA.16816.F32 R56, R80.reuse, R88, R56 ;  /* 0x000000585038723c */ /* 0x040fe20000001838 */
[----:B---3--:R-:W-:Y:S03]  /*19290*/  FFMA.FTZ R84, R203, c[0x0][0x2d0], -R74 ;  /* 0x0000b400cb547a23 */ /* 0x008fe6000001084a */
[----:B------:R-:W-:Y:S01]  /*192a0*/  MOV R203, R111 ;  /* 0x0000006f00cb7202 */ /* 0x000fe20000000f00 */
[----:B------:R1:W-:Y:S02]  /*192b0*/  MUFU.EX2 R184, R84 ;  /* 0x0000005400b87308 */ /* 0x0003e40000000800 */
[--C-:B------:R-:W-:Y:S01]  /*192c0*/  FFMA.FTZ R88, R185, c[0x0][0x2d0], -R97.reuse ;  /* 0x0000b400b9587a23 */ /* 0x100fe20000010861 */
[-C--:B------:R-:W-:Y:S01]  /*192d0*/  HMMA.16816.F32 R60, R80, R90.reuse, R60 ;  /* 0x0000005a503c723c */ /* 0x080fe2000000183c */
[----:B------:R-:W-:Y:S06]  /*192e0*/  IMAD.MOV.U32 R185, RZ, RZ, R112 ;  /* 0x000000ffffb97224 */ /* 0x000fec00078e0070 */
[--C-:B------:R-:W-:Y:S01]  /*192f0*/  FFMA.FTZ R80, R226, c[0x0][0x2d0], -R74.reuse ;  /* 0x0000b400e2507a23 */ /* 0x100fe2000001084a */
[----:B------:R-:W-:Y:S01]  /*19300*/  HMMA.16816.F32 R64, R76, R90, R64 ;  /* 0x0000005a4c40723c */ /* 0x000fe20000001840 */
[----:B------:R-:W2:Y:S03]  /*19310*/  MUFU.EX2 R102, R88 ;  /* 0x0000005800667308 */ /* 0x000ea60000000800 */
[----:B----4-:R-:W-:Y:S02]  /*19320*/  F2FP.PACK_AB R82, R187, R186 ;  /* 0x000000babb52723e */ /* 0x010fe400000000ff */
[----:B------:R-:W-:Y:S02]  /*19330*/  MOV R226, R113 ;  /* 0x0000007100e27202 */ /* 0x000fe40000000f00 */
[----:B------:R-:W-:Y:S03]  /*19340*/  F2FP.PACK_AB R76, R147, R243 ;  /* 0x000000f3934c723e */ /* 0x000fe600000000ff */
[----:B------:R3:W-:Y:S01]  /*19350*/  MUFU.EX2 R181, R80 ;  /* 0x0000005000b57308 */ /* 0x0007e20000000800 */
[----:B------:R-:W-:Y:S01]  /*19360*/  F2FP.PACK_AB R77, R145, R146 ;  /* 0x00000092914d723e */ /* 0x000fe200000000ff */
[----:B-1----:R-:W-:Y:S01]  /*19370*/  FFMA.FTZ R84, R180, c[0x0][0x2d0], -R97 ;  /* 0x0000b400b4547a23 */ /* 0x002fe20000010861 */
[----:B------:R-:W-:Y:S02]  /*19380*/  F2FP.PACK_AB R78, R196, R228 ;  /* 0x000000e4c44e723e */ /* 0x000fe400000000ff */
[----:B------:R-:W-:Y:S05]  /*19390*/  F2FP.PACK_AB R79, R194, R190 ;  /* 0x000000bec24f723e */ /* 0x000fea00000000ff */
[----:B------:R1:W4:Y:S01]  /*193a0*/  MUFU.EX2 R182, R84 ;  /* 0x0000005400b67308 */ /* 0x0003220000000800 */
[----:B--2---:R-:W-:Y:S01]  /*193b0*/  F2FP.PACK_AB R83, R102, R154 ;  /* 0x0000009a6653723e */ /* 0x004fe200000000ff */
[----:B------:R-:W-:Y:S01]  /*193c0*/  LDSM.16.MT88.4 R88, [R212+0x1900] ;  /* 0x00190000d458783b */ /* 0x000fe20000004200 */
[----:B---3--:R-:W-:Y:S01]  /*193d0*/  FFMA.FTZ R80, R204, c[0x0][0x2d0], -R75 ;  /* 0x0000b400cc507a23 */ /* 0x008fe2000001084b */
[----:B------:R-:W-:Y:S06]  /*193e0*/  MOV R204, R114 ;  /* 0x0000007200cc7202 */ /* 0x000fec0000000f00 */
[----:B------:R2:W-:Y:S01]  /*193f0*/  MUFU.EX2 R153, R80 ;  /* 0x0000005000997308 */ /* 0x0005e20000000800 */
[----:B-1----:R-:W1:Y:S01]  /*19400*/  LDSM.16.MT88.4 R84, [R209+0x1900] ;  /* 0x00190000d154783b */ /* 0x002e620000004200 */
[----:B----4-:R-:W-:Y:S02]  /*19410*/  F2FP.PACK_AB R81, R155, R182 ;  /* 0x000000b69b51723e */ /* 0x010fe400000000ff */
[----:B--2---:R-:W-:Y:S01]  /*19420*/  F2FP.PACK_AB R80, R188, R144 ;  /* 0x00000090bc50723e */ /* 0x004fe200000000ff */
[-C--:B-1----:R-:W-:Y:S08]  /*19430*/  HMMA.16816.F32 R4, R76, R84.reuse, R4 ;  /* 0x000000544c04723c */ /* 0x082ff00000001804 */
[C---:B------:R-:W-:Y:S07]  /*19440*/  HMMA.16816.F32 R8, R80.reuse, R84, R8 ;  /* 0x000000545008723c */ /* 0x040fee0000001808 */
[--C-:B------:R-:W-:Y:S01]  /*19450*/  FFMA.FTZ R84, R234, c[0x0][0x2d0], -R74.reuse ;  /* 0x0000b400ea547a23 */ /* 0x100fe2000001084a */
[-C--:B------:R-:W-:Y:S01]  /*19460*/  HMMA.16816.F32 R12, R80, R86.reuse, R12 ;  /* 0x00000056500c723c */ /* 0x080fe2000000180c */
[----:B------:R-:W-:Y:S02]  /*19470*/  IMAD.MOV.U32 R234, RZ, RZ, R133 ;  /* 0x000000ffffea7224 */ /* 0x000fe400078e0085 */
[----:B------:R1:W-:Y:S05]  /*19480*/  MUFU.EX2 R158, R84 ;  /* 0x00000054009e7308 */ /* 0x0003ea0000000800 */
[C---:B------:R-:W-:Y:S08]  /*19490*/  HMMA.16816.F32 R16, R76.reuse, R86, R16 ;  /* 0x000000564c10723c */ /* 0x040ff00000001810 */
[-C--:B------:R-:W-:Y:S08]  /*194a0*/  HMMA.16816.F32 R20, R76, R88.reuse, R20 ;  /* 0x000000584c14723c */ /* 0x080ff00000001814 */
[C---:B------:R-:W-:Y:S01]  /*194b0*/  HMMA.16816.F32 R24, R80.reuse, R88, R24 ;  /* 0x000000585018723c */ /* 0x040fe20000001818 */
[----:B-1----:R-:W-:Y:S03]  /*194c0*/  FFMA.FTZ R84, R236, c[0x0][0x2d0], -R74 ;  /* 0x0000b400ec547a23 */ /* 0x002fe6000001084a */
[----:B------:R-:W-:Y:S03]  /*194d0*/  MOV R236, R132 ;  /* 0x0000008400ec7202 */ /* 0x000fe60000000f00 */
[--C-:B------:R-:W-:Y:S01]  /*194e0*/  FFMA.FTZ R88, R206, c[0x0][0x2d0], -R96.reuse ;  /* 0x0000b400ce587a23 */ /* 0x100fe20000010860 */
[-C--:B------:R-:W-:Y:S01]  /*194f0*/  HMMA.16816.F32 R28, R80, R90.reuse, R28 ;  /* 0x0000005a501c723c */ /* 0x080fe2000000181c */
[----:B------:R1:W-:Y:S03]  /*19500*/  MUFU.EX2 R180, R84 ;  /* 0x0000005400b47308 */ /* 0x0003e60000000800 */
[----:B------:R-:W-:Y:S04]  /*19510*/  MOV R206, R105 ;  /* 0x0000006900ce7202 */ /* 0x000fe80000000f00 */
[C---:B------:R-:W-:Y:S03]  /*19520*/  HMMA.16816.F32 R32, R76.reuse, R90, R32 ;  /* 0x0000005a4c20723c */ /* 0x040fe60000001820 */
[----:B------:R2:W-:Y:S05]  /*19530*/  MUFU.EX2 R156, R88 ;  /* 0x00000058009c7308 */ /* 0x0005ea0000000800 */
[-C--:B------:R-:W-:Y:S08]  /*19540*/  HMMA.16816.F32 R36, R76, R92.reuse, R36 ;  /* 0x0000005c4c24723c */ /* 0x080ff00000001824 */
[C---:B------:R-:W-:Y:S01]  /*19550*/  HMMA.16816.F32 R40, R80.reuse, R92, R40 ;  /* 0x0000005c5028723c */ /* 0x040fe20000001828 */
[----:B-1----:R-:W-:Y:S03]  /*19560*/  FFMA.FTZ R84, R231, c[0x0][0x2d0], -R75 ;  /* 0x0000b400e7547a23 */ /* 0x002fe6000001084b */
[----:B------:R-:W-:Y:S01]  /*19570*/  IMAD.MOV.U32 R231, RZ, RZ, R131 ;  /* 0x000000ffffe77224 */ /* 0x000fe200078e0083 */
[----:B------:R1:W-:Y:S01]  /*19580*/  MUFU.EX2 R157, R84 ;  /* 0x00000054009d7308 */ /* 0x0003e20000000800 */
[----:B------:R-:W-:Y:S01]  /*19590*/  MOV R131, R118 ;  /* 0x0000007600837202 */ /* 0x000fe20000000f00 */
[----:B------:R-:W-:Y:S01]  /*195a0*/  FFMA.FTZ R92, R201, c[0x0][0x2d0], -R97 ;  /* 0x0000b400c95c7a23 */ /* 0x000fe20000010861 */
[-C--:B------:R-:W-:Y:S01]  /*195b0*/  HMMA.16816.F32 R44, R80, R94.reuse, R44 ;  /* 0x0000005e502c723c */ /* 0x080fe2000000182c */
[--C-:B--2---:R-:W-:Y:S03]  /*195c0*/  FFMA.FTZ R88, R207, c[0x0][0x2d0], -R96.reuse ;  /* 0x0000b400cf587a23 */ /* 0x104fe60000010860 */
[----:B------:R-:W-:Y:S03]  /*195d0*/  MOV R207, R104 ;  /* 0x0000006800cf7202 */ /* 0x000fe60000000f00 */
[----:B------:R2:W-:Y:S01]  /*195e0*/  MUFU.EX2 R100, R92 ;  /* 0x0000005c00647308 */ /* 0x0005e20000000800 */
[C---:B------:R-:W-:Y:S09]  /*195f0*/  HMMA.16816.F32 R48, R76.reuse, R94, R48 ;  /* 0x0000005e4c30723c */ /* 0x040ff20000001830 */
[----:B------:R3:W-:Y:S03]  /*19600*/  MUFU.EX2 R178, R88 ;  /* 0x0000005800b27308 */ /* 0x0007e60000000800 */
[----:B-1----:R-:W-:Y:S01]  /*19610*/  FFMA.FTZ R84, R232, c[0x0][0x2d0], -R75 ;  /* 0x0000b400e8547a23 */ /* 0x002fe2000001084b */
[----:B------:R-:W-:Y:S01]  /*19620*/  MOV R232, R127 ;  /* 0x0000007f00e87202 */ /* 0x000fe20000000f00 */
[----:B------:R-:W-:Y:S02]  /*19630*/  IMAD.MOV.U32 R127, RZ, RZ, R119 ;  /* 0x000000ffff7f7224 */ /* 0x000fe400078e0077 */
[----:B------:R-:W-:Y:S03]  /*19640*/  LDSM.16.MT88.4 R116, [R209+0x2900] ;  /* 0x00290000d174783b */ /* 0x000fe60000004200 */
[----:B------:R1:W-:Y:S01]  /*19650*/  MUFU.EX2 R179, R84 ;  /* 0x0000005400b37308 */ /* 0x0003e20000000800 */
[----:B------:R-:W-:Y:S01]  /*19660*/  MOV R149, R127 ;  /* 0x0000007f00957202 */ /* 0x000fe20000000f00 */
[----:B------:R-:W-:Y:S02]  /*19670*/  IMAD.MOV.U32 R127, RZ, RZ, R123 ;  /* 0x000000ffff7f7224 */ /* 0x000fe400078e007b */
[----:B--2---:R-:W-:Y:S02]  /*19680*/  FFMA.FTZ R92, R192, c[0x0][0x2d0], -R97 ;  /* 0x0000b400c05c7a23 */ /* 0x004fe40000010861 */
[----:B------:R-:W-:Y:S04]  /*19690*/  IMAD.MOV.U32 R123, RZ, RZ, R109 ;  /* 0x000000ffff7b7224 */ /* 0x000fe800078e006d */
[----:B------:R2:W-:Y:S01]  /*196a0*/  MUFU.EX2 R99, R92 ;  /* 0x0000005c00637308 */ /* 0x0005e20000000800 */
[--C-:B---3--:R-:W-:Y:S09]  /*196b0*/  FFMA.FTZ R88, R229, c[0x0][0x2d0], -R96.reuse ;  /* 0x0000b400e5587a23 */ /* 0x108ff20000010860 */
[----:B------:R3:W4:Y:S01]  /*196c0*/  MUFU.EX2 R177, R88 ;  /* 0x0000005800b17308 */ /* 0x0007220000000800 */
[----:B-1----:R-:W-:Y:S01]  /*196d0*/  FFMA.FTZ R84, R202, c[0x0][0x2d0], -R96 ;  /* 0x0000b400ca547a23 */ /* 0x002fe20000010860 */
[----:B------:R-:W-:Y:S02]  /*196e0*/  MOV R202, R122 ;  /* 0x0000007a00ca7202 */ /* 0x000fe40000000f00 */
[----:B------:R-:W-:Y:S06]  /*196f0*/  MOV R122, R108 ;  /* 0x0000006c007a7202 */ /* 0x000fec0000000f00 */
        /* <DEDUP_REMOVED lines=19> */
[----:B------:R3:W4:Y:S02]  /*19830*/  MUFU.EX2 R175, R80 ;  /* 0x0000005000af7308 */ /* 0x0007240000000800 */
[----:B------:R-:W-:Y:S02]  /*19840*/  F2FP.PACK_AB R76, R181, R184 ;  /* 0x000000b8b54c723e */ /* 0x000fe400000000ff */
[----:B------:R-:W-:Y:S03]  /*19850*/  F2FP.PACK_AB R77, R159, R153 ;  /* 0x000000999f4d723e */ /* 0x000fe600000000ff */
[----:B------:R-:W-:Y:S02]  /*19860*/  F2FP.PACK_AB R78, R180, R158 ;  /* 0x0000009eb44e723e */ /* 0x000fe400000000ff */
[----:B------:R-:W-:Y:S01]  /*19870*/  F2FP.PACK_AB R79, R179, R157 ;  /* 0x0000009db34f723e */ /* 0x000fe200000000ff */
[----:B--2---:R-:W2:Y:S01]  /*19880*/  LDSM.16.MT88.4 R84, [R212+0x2100] ;  /* 0x00210000d454783b */ /* 0x004ea20000004200 */
[----:B-----5:R-:W-:Y:S05]  /*19890*/  F2FP.PACK_AB R83, R98, R99 ;  /* 0x000000636253723e */ /* 0x020fea00000000ff */
[-C--:B-1----:R-:W-:Y:S01]  /*198a0*/  HMMA.16816.F32 R4, R76, R88.reuse, R4 ;  /* 0x000000584c04723c */ /* 0x082fe20000001804 */
[--C-:B---3--:R-:W-:Y:S01]  /*198b0*/  FFMA.FTZ R80, R242, c[0x0][0x2d0], -R75.reuse ;  /* 0x0000b400f2507a23 */ /* 0x108fe2000001084b */
[----:B----4-:R-:W-:Y:S03]  /*198c0*/  F2FP.PACK_AB R164, R175, R176 ;  /* 0x000000b0afa4723e */ /* 0x010fe600000000ff */
[----:B------:R1:W3:Y:S02]  /*198d0*/  MUFU.EX2 R174, R80 ;  /* 0x0000005000ae7308 */ /* 0x0002e40000000800 */
[----:B-1----:R-:W-:Y:S02]  /*198e0*/  F2FP.PACK_AB R80, R156, R152 ;  /* 0x000000989c50723e */ /* 0x002fe400000000ff */
[----:B---3--:R-:W-:Y:S05]  /*198f0*/  F2FP.PACK_AB R165, R172, R174 ;  /* 0x000000aeaca5723e */ /* 0x008fea00000000ff */
[C---:B------:R-:W-:Y:S07]  /*19900*/  HMMA.16816.F32 R8, R80.reuse, R88, R8 ;  /* 0x000000585008723c */ /* 0x040fee0000001808 */
[--C-:B------:R-:W-:Y:S01]  /*19910*/  FFMA.FTZ R88, R252, c[0x0][0x2d0], -R74.reuse ;  /* 0x0000b400fc587a23 */ /* 0x100fe2000001084a */
[-C--:B------:R-:W-:Y:S01]  /*19920*/  HMMA.16816.F32 R12, R80, R90.reuse, R12 ;  /* 0x0000005a500c723c */ /* 0x080fe2000000180c */
[----:B------:R-:W-:Y:S02]  /*19930*/  FFMA.FTZ R74, R134, c[0x0][0x2d0], -R74 ;  /* 0x0000b400864a7a23 */ /* 0x000fe4000001084a */
[----:B------:R-:W-:Y:S01]  /*19940*/  LDSM.16.MT88.4 R132, [R212+0x2900] ;  /* 0x00290000d484783b */ /* 0x000fe20000004200 */
[----:B------:R1:W-:Y:S04]  /*19950*/  MUFU.EX2 R173, R88 ;  /* 0x0000005800ad7308 */ /* 0x0003e80000000800 */
[C---:B------:R-:W-:Y:S06]  /*19960*/  HMMA.16816.F32 R16, R76.reuse, R90, R16 ;  /* 0x0000005a4c10723c */ /* 0x040fec0000001810 */
[----:B------:R3:W4:Y:S02]  /*19970*/  MUFU.EX2 R171, R74 ;  /* 0x0000004a00ab7308 */ /* 0x0007240000000800 */
[-C--:B--2---:R-:W-:Y:S08]  /*19980*/  HMMA.16816.F32 R20, R76, R84.reuse, R20 ;  /* 0x000000544c14723c */ /* 0x084ff00000001814 */
[C---:B------:R-:W-:Y:S01]  /*19990*/  HMMA.16816.F32 R24, R80.reuse, R84, R24 ;  /* 0x000000545018723c */ /* 0x040fe20000001818 */
[----:B-1----:R-:W1:Y:S07]  /*199a0*/  LDSM.16.MT88.4 R88, [R211+0x2100] ;  /* 0x00210000d358783b */ /* 0x002e6e0000004200 */
[-C--:B------:R-:W-:Y:S01]  /*199b0*/  HMMA.16816.F32 R28, R80, R86.reuse, R28 ;  /* 0x00000056501c723c */ /* 0x080fe2000000181c */
[--C-:B---3--:R-:W-:Y:S03]  /*199c0*/  FFMA.FTZ R74, R250, c[0x0][0x2d0], -R75.reuse ;  /* 0x0000b400fa4a7a23 */ /* 0x108fe6000001084b */
[----:B----4-:R-:W-:Y:S01]  /*199d0*/  F2FP.PACK_AB R166, R171, R173 ;  /* 0x000000adaba6723e */ /* 0x010fe200000000ff */
[----:B------:R-:W-:Y:S03]  /*199e0*/  FFMA.FTZ R75, R251, c[0x0][0x2d0], -R75 ;  /* 0x0000b400fb4b7a23 */ /* 0x000fe6000001084b */
[C---:B------:R-:W-:Y:S01]  /*199f0*/  HMMA.16816.F32 R32, R76.reuse, R86, R32 ;  /* 0x000000564c20723c */ /* 0x040fe20000001820 */
[----:B------:R2:W-:Y:S07]  /*19a00*/  MUFU.EX2 R170, R74 ;  /* 0x0000004a00aa7308 */ /* 0x0005ee0000000800 */
[-C--:B------:R-:W-:Y:S03]  /*19a10*/  HMMA.16816.F32 R36, R76, R92.reuse, R36 ;  /* 0x0000005c4c24723c */ /* 0x080fe60000001824 */
[----:B------:R-:W3:Y:S05]  /*19a20*/  MUFU.EX2 R169, R75 ;  /* 0x0000004b00a97308 */ /* 0x000eea0000000800 */
[C---:B------:R-:W-:Y:S08]  /*19a30*/  HMMA.16816.F32 R40, R80.reuse, R92, R40 ;  /* 0x0000005c5028723c */ /* 0x040ff00000001828 */
[-C--:B------:R-:W-:Y:S01]  /*19a40*/  HMMA.16816.F32 R44, R80, R94.reuse, R44 ;  /* 0x0000005e502c723c */ /* 0x080fe2000000182c */
[--C-:B--2---:R-:W-:Y:S04]  /*19a50*/  FFMA.FTZ R74, R237, c[0x0][0x2d0], -R96.reuse ;  /* 0x0000b400ed4a7a23 */ /* 0x104fe80000010860 */
[----:B------:R2:W-:Y:S03]  /*19a60*/  MUFU.EX2 R168, R74 ;  /* 0x0000004a00a87308 */ /* 0x0005e60000000800 */
[C---:B------:R-:W-:Y:S01]  /*19a70*/  HMMA.16816.F32 R48, R76.reuse, R94, R48 ;  /* 0x0000005e4c30723c */ /* 0x040fe20000001830 */
[----:B---3--:R-:W-:Y:S07]  /*19a80*/  F2FP.PACK_AB R167, R169, R170 ;  /* 0x000000aaa9a7723e */ /* 0x008fee00000000ff */
[-C--:B-1----:R-:W-:Y:S08]  /*19a90*/  HMMA.16816.F32 R52, R76, R88.reuse, R52 ;  /* 0x000000584c34723c */ /* 0x082ff00000001834 */
[C---:B------:R-:W-:Y:S01]  /*19aa0*/  HMMA.16816.F32 R56, R80.reuse, R88, R56 ;  /* 0x000000585038723c */ /* 0x040fe20000001838 */
[--C-:B--2---:R-:W-:Y:S07]  /*19ab0*/  FFMA.FTZ R74, R238, c[0x0][0x2d0], -R96.reuse ;  /* 0x0000b400ee4a7a23 */ /* 0x104fee0000010860 */
[-C--:B------:R-:W-:Y:S01]  /*19ac0*/  HMMA.16816.F32 R60, R80, R90.reuse, R60 ;  /* 0x0000005a503c723c */ /* 0x080fe2000000183c */
[----:B------:R1:W2:Y:S07]  /*19ad0*/  MUFU.EX2 R85, R74 ;  /* 0x0000004a00557308 */ /* 0x0002ae0000000800 */
[----:B------:R-:W-:Y:S01]  /*19ae0*/  HMMA.16816.F32 R64, R76, R90, R64 ;  /* 0x0000005a4c40723c */ /* 0x000fe20000001840 */
[----:B------:R-:W3:Y:S04]  /*19af0*/  LDL.LU R77, [R1+0x14] ;  /* 0x00001400014d7983 */ /* 0x000ee80000300800 */
[----:B------:R-:W4:Y:S03]  /*19b00*/  LDL.LU R76, [R1+0x18] ;  /* 0x00001800014c7983 */ /* 0x000f260000300800 */
[-C--:B------:R-:W-:Y:S07]  /*19b10*/  HMMA.16816.F32 R104, R164, R116.reuse, R4 ;  /* 0x00000074a468723c */ /* 0x080fee0000001804 */
[----:B------:R-:W-:Y:S02]  /*19b20*/  FADD.FTZ R4, R150, R69 ;  /* 0x0000004596047221 */ /* 0x000fe40000010000 */
[--C-:B-1----:R-:W-:Y:S03]  /*19b30*/  FFMA.FTZ R74, R239, c[0x0][0x2d0], -R96.reuse ;  /* 0x0000b400ef4a7a23 */ /* 0x102fe60000010860 */
[----:B------:R-:W-:Y:S01]  /*19b40*/  FFMA.FTZ R96, R240, c[0x0][0x2d0], -R96 ;  /* 0x0000b400f0607a23 */ /* 0x000fe20000010860 */
[----:B------:R1:W-:Y:S01]  /*19b50*/  MUFU.EX2 R86, R74 ;  /* 0x0000004a00567308 */ /* 0x0003e20000000800 */
[----:B------:R-:W-:Y:S01]  /*19b60*/  FADD.FTZ R4, R123, R4 ;  /* 0x000000047b047221 */ /* 0x000fe20000010000 */
[----:B--2---:R-:W-:Y:S03]  /*19b70*/  F2FP.PACK_AB R160, R85, R168 ;  /* 0x000000a855a0723e */ /* 0x004fe600000000ff */
[----:B------:R-:W-:Y:S05]  /*19b80*/  FADD.FTZ R4, R207, R4 ;  /* 0x00000004cf047221 */ /* 0x000fea0000010000 */
[----:B------:R-:W2:Y:S01]  /*19b90*/  MUFU.EX2 R96, R96 ;  /* 0x0000006000607308 */ /* 0x000ea20000000800 */
[--C-:B-1----:R-:W-:Y:S09]  /*19ba0*/  FFMA.FTZ R74, R193, c[0x0][0x2d0], -R97.reuse ;  /* 0x0000b400c14a7a23 */ /* 0x102ff20000010861 */
[----:B------:R1:W-:Y:S01]  /*19bb0*/  MUFU.EX2 R75, R74 ;  /* 0x0000004a004b7308 */ /* 0x0003e20000000800 */
[----:B--2---:R-:W-:Y:S01]  /*19bc0*/  F2FP.PACK_AB R162, R96, R86 ;  /* 0x0000005660a2723e */ /* 0x004fe200000000ff */
[--C-:B-1----:R-:W-:Y:S08]  /*19bd0*/  FFMA.FTZ R74, R195, c[0x0][0x2d0], -R97.reuse ;  /* 0x0000b400c34a7a23 */ /* 0x102ff00000010861 */
[----:B------:R1:W2:Y:S02]  /*19be0*/  MUFU.EX2 R84, R74 ;  /* 0x0000004a00547308 */ /* 0x0002a40000000800 */
[--C-:B-1----:R-:W-:Y:S01]  /*19bf0*/  FFMA.FTZ R74, R197, c[0x0][0x2d0], -R97.reuse ;  /* 0x0000b400c54a7a23 */ /* 0x102fe20000010861 */
[----:B--2---:R-:W-:Y:S01]  /*19c00*/  F2FP.PACK_AB R161, R84, R75 ;  /* 0x0000004b54a1723e */ /* 0x004fe200000000ff */
[----:B------:R-:W-:Y:S02]  /*19c10*/  FFMA.FTZ R97, R73, c[0x0][0x2d0], -R97 ;  /* 0x0000b40049617a23 */ /* 0x000fe40000010861 */
[----:B------:R-:W2:Y:S04]  /*19c20*/  LDL.LU R73, [R1+0x1c] ;  /* 0x00001c0001497983 */ /* 0x000ea80000300800 */
[----:B------:R-:W-:Y:S10]  /*19c30*/  MUFU.EX2 R74, R74 ;  /* 0x0000004a004a7308 */ /* 0x000ff40000000800 */
[----:B------:R-:W1:Y:S02]  /*19c40*/  MUFU.EX2 R97, R97 ;  /* 0x0000006100617308 */ /* 0x000e640000000800 */
[----:B-1----:R-:W-:Y:S07]  /*19c50*/  F2FP.PACK_AB R163, R97, R74 ;  /* 0x0000004a61a3723e */ /* 0x002fee00000000ff */
[C---:B------:R-:W-:Y:S08]  /*19c60*/  HMMA.16816.F32 R108, R160.reuse, R116, R8 ;  /* 0x00000074a06c723c */ /* 0x040ff00000001808 */
[-C--:B------:R-:W-:Y:S08]  /*19c70*/  HMMA.16816.F32 R112, R160, R118.reuse, R12 ;  /* 0x00000076a070723c */ /* 0x080ff0000000180c */
[C---:B------:R-:W-:Y:S01]  /*19c80*/  HMMA.16816.F32 R116, R164.reuse, R118, R16 ;  /* 0x00000076a474723c */ /* 0x040fe20000001810 */
[----:B---3--:R-:W-:Y:S03]  /*19c90*/  FFMA.FTZ R68, R68, R77, R232 ;  /* 0x0000004d44447223 */ /* 0x008fe600000100e8 */
[----:B------:R-:W-:Y:S01]  /*19ca0*/  IMAD.MOV.U32 R232, RZ, RZ, R236 ;  /* 0x000000ffffe87224 */ /* 0x000fe200078e00ec */
[----:B------:R-:W-:Y:S01]  /*19cb0*/  MOV R236, R151 ;  /* 0x0000009700ec7202 */ /* 0x000fe20000000f00 */
[----:B----4-:R-:W-:Y:S01]  /*19cc0*/  FFMA.FTZ R2, R2, R76, R231 ;  /* 0x0000004c02027223 */ /* 0x010fe200000100e7 */
[----:B------:R-:W-:Y:S01]  /*19cd0*/  MOV R231, R234 ;  /* 0x000000ea00e77202 */ /* 0x000fe20000000f00 */
[----:B------:R-:W-:Y:S04]  /*19ce0*/  FADD.FTZ R6, R149, R68 ;  /* 0x0000004495067221 */ /* 0x000fe80000010000 */
[----:B------:R-:W-:Y:S02]  /*19cf0*/  IMAD.MOV.U32 R234, RZ, RZ, R148 ;  /* 0x000000ffffea7224 */ /* 0x000fe400078e0094 */
[----:B------:R-:W-:Y:S01]  /*19d00*/  FADD.FTZ R2, R205, R2 ;  /* 0x00000002cd027221 */ /* 0x000fe20000010000 */
[----:B------:R-:W1:Y:S01]  /*19d10*/  LDSM.16.MT88.4 R148, [R210+0x2900] ;  /* 0x00290000d294783b */ /* 0x000e620000004200 */
[----:B------:R-:W-:Y:S01]  /*19d20*/  FADD.FTZ R6, R122, R6 ;  /* 0x000000067a067221 */ /* 0x000fe20000010000 */
[----:B------:R-:W-:Y:S01]  /*19d30*/  MOV R205, R204 ;  /* 0x000000cc00cd7202 */ /* 0x000fe20000000f00 */
[----:B------:R-:W-:Y:S01]  /*19d40*/  FADD.FTZ R5, R121, R2 ;  /* 0x0000000279057221 */ /* 0x000fe20000010000 */
[----:B------:R-:W-:Y:S01]  /*19d50*/  MOV R204, R226 ;  /* 0x000000e200cc7202 */ /* 0x000fe20000000f00 */
[----:B------:R-:W-:Y:S01]  /*19d60*/  IMAD.MOV.U32 R226, RZ, RZ, R185 ;  /* 0x000000ffffe27224 */ /* 0x000fe200078e00b9 */
[----:B------:R-:W-:Y:S01]  /*19d70*/  MOV R185, R203 ;  /* 0x000000cb00b97202 */ /* 0x000fe20000000f00 */
[----:B------:R-:W-:Y:S01]  /*19d80*/  FADD.FTZ R2, R206, R6 ;  /* 0x00000006ce027221 */ /* 0x000fe20000010000 */
[----:B------:R-:W-:Y:S01]  /*19d90*/  MOV R203, R191 ;  /* 0x000000bf00cb7202 */ /* 0x000fe20000000f00 */
[----:B------:R-:W-:Y:S02]  /*19da0*/  FADD.FTZ R6, R126, R4 ;  /* 0x000000047e067221 */ /* 0x000fe40000010000 */
[----:B------:R-:W-:Y:S02]  /*19db0*/  IMAD.MOV.U32 R191, RZ, RZ, R120 ;  /* 0x000000ffffbf7224 */ /* 0x000fe400078e0078 */
[-C--:B------:R-:W-:Y:S01]  /*19dc0*/  HMMA.16816.F32 R120, R164, R132.reuse, R20 ;  /* 0x00000084a478723c */ /* 0x080fe20000001814 */
[----:B--2---:R-:W-:Y:S02]  /*19dd0*/  FFMA.FTZ R8, R0, R73, R200 ;  /* 0x0000004900087223 */ /* 0x004fe400000100c8 */
[----:B------:R-:W-:Y:S02]  /*19de0*/  FADD.FTZ R0, R202, R5 ;  /* 0x00000005ca007221 */ /* 0x000fe40000010000 */
[----:B------:R-:W-:Y:S02]  /*19df0*/  FADD.FTZ R8, R127, R8 ;  /* 0x000000087f087221 */ /* 0x000fe40000010000 */
[----:B------:R-:W-:Y:S02]  /*19e00*/  FADD.FTZ R5, R125, R2 ;  /* 0x000000027d057221 */ /* 0x000fe40000010000 */
[----:B------:R-:W-:Y:S03]  /*19e10*/  FADD.FTZ R7, R124, R0 ;  /* 0x000000007c077221 */ /* 0x000fe60000010000 */
[----:B------:R-:W-:Y:S01]  /*19e20*/  FADD.FTZ R4, R232, R8 ;  /* 0x00000008e8047221 */ /* 0x000fe20000010000 */
[C---:B------:R-:W-:Y:S01]  /*19e30*/  HMMA.16816.F32 R124, R160.reuse, R132, R24 ;  /* 0x00000084a07c723c */ /* 0x040fe20000001818 */
[----:B------:R-:W-:Y:S02]  /*19e40*/  FADD.FTZ R2, R231, R6 ;  /* 0x00000006e7027221 */ /* 0x000fe40000010000 */
[----:B------:R-:W-:Y:S02]  /*19e50*/  FADD.FTZ R0, R236, R5 ;  /* 0x00000005ec007221 */ /* 0x000fe40000010000 */
[----:B------:R-:W-:Y:S02]  /*19e60*/  FADD.FTZ R7, R128, R7 ;  /* 0x0000000780077221 */ /* 0x000fe40000010000 */
[----:B------:R-:W-:Y:S02]  /*19e70*/  FADD.FTZ R4, R131, R4 ;  /* 0x0000000483047221 */ /* 0x000fe40000010000 */
[----:B------:R-:W-:Y:S03]  /*19e80*/  FADD.FTZ R6, R130, R2 ;  /* 0x0000000282067221 */ /* 0x000fe60000010000 */
[----:B------:R-:W-:Y:S02]  /*19e90*/  FADD.FTZ R5, R129, R0 ;  /* 0x0000000081057221 */ /* 0x000fe40000010000 */
[----:B------:R-:W-:Y:S01]  /*19ea0*/  FADD.FTZ R2, R234, R7 ;  /* 0x00000007ea027221 */ /* 0x000fe20000010000 */
[-C--:B------:R-:W-:Y:S01]  /*19eb0*/  HMMA.16816.F32 R128, R160, R134.reuse, R28 ;  /* 0x00000086a080723c */ /* 0x080fe2000000181c */
[----:B------:R-:W-:Y:S01]  /*19ec0*/  FADD.FTZ R4, R103, R4 ;  /* 0x0000000467047221 */ /* 0x000fe20000010000 */
[----:B------:R-:W-:Y:S01]  /*19ed0*/  MOV R103, R3 ;  /* 0x0000000300677202 */ /* 0x000fe20000000f00 */
[----:B------:R-:W-:Y:S02]  /*19ee0*/  FADD.FTZ R0, R205, R6 ;  /* 0x00000006cd007221 */ /* 0x000fe40000010000 */
[----:B------:R-:W-:Y:S02]  /*19ef0*/  FADD.FTZ R10, R204, R5 ;  /* 0x00000005cc0a7221 */ /* 0x000fe40000010000 */
[----:B------:R-:W-:Y:S01]  /*19f00*/  FADD.FTZ R11, R185, R4 ;  /* 0x00000004b90b7221 */ /* 0x000fe20000010000 */
[C---:B------:R-:W-:Y:S01]  /*19f10*/  HMMA.16816.F32 R132, R164.reuse, R134, R32 ;  /* 0x00000086a484723c */ /* 0x040fe20000001820 */
[----:B------:R-:W-:Y:S01]  /*19f20*/  FADD.FTZ R8, R226, R2 ;  /* 0x00000002e2087221 */ /* 0x000fe20000010000 */
[----:B------:R-:W2:Y:S02]  /*19f30*/  LDSM.16.MT88.4 R4, [R211+0x2900] ;  /* 0x00290000d304783b */ /* 0x000ea40000004200 */
[----:B------:R-:W-:Y:S02]  /*19f40*/  FADD.FTZ R9, R203, R0 ;  /* 0x00000000cb097221 */ /* 0x000fe40000010000 */
[----:B------:R-:W-:Y:S02]  /*19f50*/  FADD.FTZ R2, R139, R10 ;  /* 0x0000000a8b027221 */ /* 0x000fe40000010000 */
[----:B------:R-:W-:Y:S04]  /*19f60*/  FADD.FTZ R0, R137, R8 ;  /* 0x0000000889007221 */ /* 0x000fe80000010000 */
[----:B------:R-:W-:Y:S02]  /*19f70*/  FADD.FTZ R8, R191, R11 ;  /* 0x0000000bbf087221 */ /* 0x000fe40000010000 */
[----:B------:R-:W-:Y:S02]  /*19f80*/  FADD.FTZ R9, R249, R9 ;  /* 0x00000009f9097221 */ /* 0x000fe40000010000 */
[----:B------:R-:W-:Y:S02]  /*19f90*/  FADD.FTZ R2, R138, R2 ;  /* 0x000000028a027221 */ /* 0x000fe40000010000 */
[----:B------:R-:W-:Y:S02]  /*19fa0*/  FADD.FTZ R0, R136, R0 ;  /* 0x0000000088007221 */ /* 0x000fe40000010000 */
[----:B------:R-:W-:Y:S01]  /*19fb0*/  FADD.FTZ R12, R189, R8 ;  /* 0x00000008bd0c7221 */ /* 0x000fe20000010000 */
[-C--:B-1----:R-:W-:Y:S01]  /*19fc0*/  HMMA.16816.F32 R136, R164, R148.reuse, R36 ;  /* 0x00000094a488723c */ /* 0x082fe20000001824 */
[----:B------:R-:W-:Y:S02]  /*19fd0*/  FADD.FTZ R8, R248, R9 ;  /* 0x00000009f8087221 */ /* 0x000fe40000010000 */
[----:B------:R-:W-:Y:S02]  /*19fe0*/  FADD.FTZ R2, R244, R2 ;  /* 0x00000002f4027221 */ /* 0x000fe40000010000 */
[----:B------:R-:W-:Y:S02]  /*19ff0*/  FADD.FTZ R0, R142, R0 ;  /* 0x000000008e007221 */ /* 0x000fe40000010000 */
[----:B------:R-:W-:Y:S02]  /*1a000*/  FADD.FTZ R12, R140, R12 ;  /* 0x0000000c8c0c7221 */ /* 0x000fe40000010000 */
[----:B------:R-:W-:Y:S03]  /*1a010*/  FADD.FTZ R10, R246, R8 ;  /* 0x00000008f60a7221 */ /* 0x000fe60000010000 */
[----:B------:R-:W-:Y:S02]  /*1a020*/  FADD.FTZ R9, R143, R2 ;  /* 0x000000028f097221 */ /* 0x000fe40000010000 */
[----:B------:R-:W-:Y:S02]  /*1a030*/  FADD.FTZ R11, R141, R0 ;  /* 0x000000008d0b7221 */ /* 0x000fe40000010000 */
        /* <DEDUP_REMOVED lines=10> */
[----:B------:R-:W-:Y:S02]  /*1a0e0*/  FADD.FTZ R8, R230, R8 ;  /* 0x00000008e6087221 */ /* 0x000fe40000010000 */
[----:B------:R-:W-:Y:S02]  /*1a0f0*/  FADD.FTZ R0, R228, R10 ;  /* 0x0000000ae4007221 */ /* 0x000fe40000010000 */
[----:B------:R-:W-:Y:S02]  /*1a100*/  FADD.FTZ R9, R190, R9 ;  /* 0x00000009be097221 */ /* 0x000fe40000010000 */
[----:B------:R-:W-:Y:S01]  /*1a110*/  FADD.FTZ R11, R186, R2 ;  /* 0x00000002ba0b7221 */ /* 0x000fe20000010000 */
[C---:B------:R-:W-:Y:S01]  /*1a120*/  HMMA.16816.F32 R148, R164.reuse, R150, R48 ;  /* 0x00000096a494723c */ /* 0x040fe20000001830 */
[----:B------:R-:W-:Y:S03]  /*1a130*/  FADD.FTZ R8, R182, R8 ;  /* 0x00000008b6087221 */ /* 0x000fe60000010000 */
        /* <DEDUP_REMOVED lines=9> */
[-C--:B--2---:R-:W-:Y:S01]  /*1a1d0*/  HMMA.16816.F32 R152, R164, R4.reuse, R52 ;  /* 0x00000004a498723c */ /* 0x084fe20000001834 */
[----:B------:R-:W-:Y:S02]  /*1a1e0*/  FADD.FTZ R0, R159, R11 ;  /* 0x0000000b9f007221 */ /* 0x000fe40000010000 */
[----:B------:R-:W-:Y:S02]  /*1a1f0*/  FADD.FTZ R10, R156, R9 ;  /* 0x000000099c0a7221 */ /* 0x000fe40000010000 */
[----:B------:R-:W-:Y:S02]  /*1a200*/  FADD.FTZ R11, R158, R2 ;  /* 0x000000029e0b7221 */ /* 0x000fe40000010000 */
[----:B------:R-:W-:Y:S02]  /*1a210*/  FADD.FTZ R9, R157, R0 ;  /* 0x000000009d097221 */ /* 0x000fe40000010000 */
[----:B------:R-:W-:Y:S01]  /*1a220*/  FADD.FTZ R8, R102, R8 ;  /* 0x0000000866087221 */ /* 0x000fe20000010000 */
[C---:B------:R-:W-:Y:S02]  /*1a230*/  HMMA.16816.F32 R156, R160.reuse, R4, R56 ;  /* 0x00000004a09c723c */ /* 0x040fe40000001838 */
[----:B------:R-:W-:Y:S01]  /*1a240*/  FADD.FTZ R2, R178, R10 ;  /* 0x0000000ab2027221 */ /* 0x000fe20000010000 */
[----:B------:R-:W-:Y:S01]  /*1a250*/  MOV R102, R70 ;  /* 0x0000004600667202 */ /* 0x000fe20000000f00 */
[----:B------:R-:W-:Y:S01]  /*1a260*/  FADD.FTZ R8, R101, R8 ;  /* 0x0000000865087221 */ /* 0x000fe20000010000 */
[----:B------:R-:W-:Y:S01]  /*1a270*/  MOV R101, R71 ;  /* 0x0000004700657202 */ /* 0x000fe20000000f00 */
[----:B------:R-:W-:Y:S02]  /*1a280*/  FADD.FTZ R0, R180, R11 ;  /* 0x0000000bb4007221 */ /* 0x000fe40000010000 */
[----:B------:R-:W-:Y:S01]  /*1a290*/  FADD.FTZ R4, R100, R8 ;  /* 0x0000000864047221 */ /* 0x000fe20000010000 */
[-C--:B------:R-:W-:Y:S03]  /*1a2a0*/  HMMA.16816.F32 R160, R160, R6.reuse, R60 ;  /* 0x00000006a0a0723c */ /* 0x080fe6000000183c */
[----:B------:R-:W-:Y:S02]  /*1a2b0*/  FADD.FTZ R8, R179, R9 ;  /* 0x00000009b3087221 */ /* 0x000fe40000010000 */
[----:B------:R-:W-:Y:S02]  /*1a2c0*/  FADD.FTZ R9, R177, R2 ;  /* 0x00000002b1097221 */ /* 0x000fe40000010000 */
[----:B------:R-:W-:Y:S01]  /*1a2d0*/  FADD.FTZ R4, R99, R4 ;  /* 0x0000000463047221 */ /* 0x000fe20000010000 */
[----:B------:R-:W-:Y:S01]  /*1a2e0*/  HMMA.16816.F32 R164, R164, R6, R64 ;  /* 0x00000006a4a4723c */ /* 0x000fe20000001840 */
        /* <DEDUP_REMOVED lines=18> */
[----:B------:R-:W-:Y:S01]  /*1a410*/  IMAD.MOV.U32 R100, RZ, RZ, R72 ;  /* 0x000000ffff647224 */ /* 0x000fe200078e0048 */
[----:B------:R2:W-:Y:S01]  /*1a420*/  STL [R1+0x18], R4 ;  /* 0x0000180401007387 */ /* 0x0005e20000100800 */
[----:B------:R-:W-:Y:S05]  /*1a430*/  FADD.FTZ R2, R97, R2 ;  /* 0x0000000261027221 */ /* 0x000fea0000010000 */
[----:B------:R2:W-:Y:S01]  /*1a440*/  STL [R1+0x1c], R2 ;  /* 0x00001c0201007387 */ /* 0x0005e20000100800 */
[----:B-1----:R-:W-:Y:S04]  /*1a450*/  IADD3 R0, R225, -0x1, RZ ;  /* 0xffffffffe1007810 */ /* 0x002fe80007ffe0ff */
[----:B------:R-:W-:Y:S01]  /*1a460*/  MOV R225, R0 ;  /* 0x0000000000e17202 */ /* 0x000fe20000000f00 */
[----:B------:R-:W-:-:S05]  /*1a470*/  @P0 BRA `(.L_x_521) ;  /* 0xffff993000000947 */ /* 0x000fca000383ffff */
.L_x_504:
[----:B------:R-:W3:Y:S04]  /*1a480*/  LDL.LU R0, [R1+0x10] ;  /* 0x0000100001007983 */ /* 0x000ee80000300800 */
[----:B-12---:R-:W2:Y:S04]  /*1a490*/  LDL.LU R4, [R1+0x14] ;  /* 0x0000140001047983 */ /* 0x006ea80000300800 */
[----:B------:R-:W4:Y:S04]  /*1a4a0*/  LDL.LU R8, [R1+0x18] ;  /* 0x0000180001087983 */ /* 0x000f280000300800 */
[----:B------:R-:W4:Y:S01]  /*1a4b0*/  LDL.LU R2, [R1+0x1c] ;  /* 0x00001c0001027983 */ /* 0x000f220000300800 */
[----:B------:R-:W-:-:S02]  /*1a4c0*/  MOV R20, 0xff800000 ;  /* 0xff80000000147802 */ /* 0x000fc40000000f00 */
[----:B------:R-:W-:Y:S02]  /*1a4d0*/  MOV R21, 0xff800000 ;  /* 0xff80000000157802 */ /* 0x000fe40000000f00 */
[----:B------:R-:W-:Y:S02]  /*1a4e0*/  MOV R22, 0xff800000 ;  /* 0xff80000000167802 */ /* 0x000fe40000000f00 */
[----:B------:R-:W-:Y:S02]  /*1a4f0*/  MOV R23, 0xff800000 ;  /* 0xff80000000177802 */ /* 0x000fe40000000f00 */
[----:B------:R-:W-:Y:S01]  /*1a500*/  PLOP3.LUT P4, PT, PT, PT, PT, 0x8, 0x0 ;  /* 0x000000000000781c */ /* 0x000fe20003f8e170 */
[----:B---3--:R-:W1:Y:S04]  /*1a510*/  SHFL.BFLY PT, R5, R0, 0x2, 0x1f ;  /* 0x0c401f0000057f89 */ /* 0x008e6800000e0000 */
[----:B--2---:R-:W2:Y:S04]  /*1a520*/  SHFL.BFLY PT, R9, R4, 0x2, 0x1f ;  /* 0x0c401f0004097f89 */ /* 0x004ea800000e0000 */
        /* <DEDUP_REMOVED lines=19> */
[----:B------:R-:W-:-:S05]  /*1a660*/  FSETP.NE.FTZ.AND P1, PT, R7, RZ, PT ;  /* 0x000000ff0700720b */ /* 0x000fca0003f35000 */
[----:B------:R-:W1:Y:S01]  /*1a670*/  @P3 MUFU.RCP R0, R5 ;  /* 0x0000000500003308 */ /* 0x000e620000001000 */
[----:B------:R-:W-:-:S07]  /*1a680*/  FSETP.NE.FTZ.AND P0, PT, R6, RZ, PT ;  /* 0x000000ff0600720b */ /* 0x000fce0003f15000 */
[----:B------:R-:W-:Y:S06]  /*1a690*/  @P2 MUFU.RCP R4, R9 ;  /* 0x0000000900042308 */ /* 0x000fec0000001000 */
[----:B------:R-:W-:Y:S01]  /*1a6a0*/  @P0 MOV R8, 0x3f317218 ;  /* 0x3f31721800080802 */ /* 0x000fe20000000f00 */
[C---:B-1----:R-:W-:Y:S01]  /*1a6b0*/  FMUL.FTZ R104, R0.reuse, R104 ;  /* 0x0000006800687220 */ /* 0x042fe20000410000 */
[----:B------:R-:W1:Y:S01]  /*1a6c0*/  @P1 MUFU.RCP R2, R7 ;  /* 0x0000000700021308 */ /* 0x000e620000001000 */
        /* <DEDUP_REMOVED lines=12> */
[C---:B------:R-:W-:Y:S02]  /*1a790*/  FMUL.FTZ R149, R0.reuse, R149 ;  /* 0x0000009500957220 */ /* 0x040fe40000410000 */
[C---:B------:R-:W-:Y:S01]  /*1a7a0*/  FMUL.FTZ R152, R0.reuse, R152 ;  /* 0x0000009800987220 */ /* 0x040fe20000410000 */
[----:B------:R-:W-:Y:S01]  /*1a7b0*/  @P1 MUFU.LG2 R7, R7 ;  /* 0x0000000700071308 */ /* 0x000fe20000000c00 */
[C---:B------:R-:W-:Y:S02]  /*1a7c0*/  FMUL.FTZ R153, R0.reuse, R153 ;  /* 0x0000009900997220 */ /* 0x040fe40000410000 */
[C---:B------:R-:W-:Y:S02]  /*1a7d0*/  FMUL.FTZ R164, R0.reuse, R164 ;  /* 0x000000a400a47220 */ /* 0x040fe40000410000 */
[----:B------:R-:W-:Y:S01]  /*1a7e0*/  FMUL.FTZ R165, R0, R165 ;  /* 0x000000a500a57220 */ /* 0x000fe20000410000 */
[----:B------:R-:W-:Y:S01]  /*1a7f0*/  MOV R0, RZ ;  /* 0x000000ff00007202 */ /* 0x000fe20000000f00 */
[----:B-1----:R-:W-:-:S02]  /*1a800*/  FMUL.FTZ R108, R2, R108 ;  /* 0x0000006c026c7220 */ /* 0x002fc40000410000 */
[C---:B------:R-:W-:Y:S02]  /*1a810*/  FMUL.FTZ R109, R2.reuse, R109 ;  /* 0x0000006d026d7220 */ /* 0x040fe40000410000 */
[C---:B------:R-:W-:Y:S01]  /*1a820*/  FMUL.FTZ R112, R2.reuse, R112 ;  /* 0x0000007002707220 */ /* 0x040fe20000410000 */
[----:B------:R-:W1:Y:S01]  /*1a830*/  @P0 MUFU.RCP R0, R6 ;  /* 0x0000000600000308 */ /* 0x000e620000001000 */
[C---:B------:R-:W-:Y:S02]  /*1a840*/  FMUL.FTZ R113, R2.reuse, R113 ;  /* 0x0000007102717220 */ /* 0x040fe40000410000 */
[C---:B------:R-:W-:Y:S02]  /*1a850*/  FMUL.FTZ R124, R2.reuse, R124 ;  /* 0x0000007c027c7220 */ /* 0x040fe40000410000 */
[C---:B------:R-:W-:Y:S02]  /*1a860*/  FMUL.FTZ R125, R2.reuse, R125 ;  /* 0x0000007d027d7220 */ /* 0x040fe40000410000 */
[C---:B------:R-:W-:Y:S01]  /*1a870*/  FMUL.FTZ R128, R2.reuse, R128 ;  /* 0x0000008002807220 */ /* 0x040fe20000410000 */
[----:B------:R-:W2:Y:S01]  /*1a880*/  @P0 MUFU.LG2 R6, R6 ;  /* 0x0000000600060308 */ /* 0x000ea20000000c00 */
        /* <DEDUP_REMOVED lines=8> */
[----:B------:R-:W-:Y:S01]  /*1a910*/  FMUL.FTZ R161, R2, R161 ;  /* 0x000000a102a17220 */ /* 0x000fe20000410000 */
[----:B------:R-:W-:Y:S01]  /*1a920*/  @P2 MOV R2, 0x3f317218 ;  /* 0x3f31721800022802 */ /* 0x000fe20000000f00 */
        /* <DEDUP_REMOVED lines=34> */
[----:B------:R-:W-:Y:S02]  /*1ab50*/  @P2 FMUL.FTZ R5, R2, c[0x0][0x2d0] ;  /* 0x0000b40002052a20 */ /* 0x000fe40000410000 */
[----:B------:R-:W-:Y:S02]  /*1ab60*/  @P3 FMUL.FTZ R10, R4, c[0x0][0x2d0] ;  /* 0x0000b400040a3a20 */ /* 0x000fe40000410000 */
[----:B------:R-:W-:-:S02]  /*1ab70*/  @P1 FMUL.FTZ R2, R0, c[0x0][0x2d0] ;  /* 0x0000b40000021a20 */ /* 0x000fc40000410000 */
[----:B------:R-:W-:Y:S02]  /*1ab80*/  @P3 FMUL.FTZ R11, R11, 0.69314718246459960938 ;  /* 0x3f3172180b0b3820 */ /* 0x000fe40000410000 */
[----:B------:R-:W-:Y:S02]  /*1ab90*/  @P2 FMUL.FTZ R9, R9, 0.69314718246459960938 ;  /* 0x3f31721809092820 */ /* 0x000fe40000410000 */
[----:B------:R-:W-:Y:S02]  /*1aba0*/  @P1 FMUL.FTZ R7, R7, 0.69314718246459960938 ;  /* 0x3f31721807071820 */ /* 0x000fe40000410000 */
[----:B--2---:R-:W-:Y:S02]  /*1abb0*/  @P0 FMUL.FTZ R4, R6, 0.69314718246459960938 ;  /* 0x3f31721806040820 */ /* 0x004fe40000410000 */
[----:B------:R-:W-:Y:S02]  /*1abc0*/  @P0 FMUL.FTZ R0, R8, c[0x0][0x2d0] ;  /* 0x0000b40008000a20 */ /* 0x000fe40000410000 */
[----:B------:R-:W-:-:S02]  /*1abd0*/  @P3 FFMA.FTZ R20, R10, R72, R11 ;  /* 0x000000480a143223 */ /* 0x000fc4000001000b */
[----:B------:R-:W-:Y:S02]  /*1abe0*/  @P2 FFMA.FTZ R21, R5, R71, R9 ;  /* 0x0000004705152223 */ /* 0x000fe40000010009 */
[----:B------:R-:W-:Y:S02]  /*1abf0*/  @P1 FFMA.FTZ R22, R2, R70, R7 ;  /* 0x0000004602161223 */ /* 0x000fe40000010007 */
[----:B------:R-:W-:Y:S02]  /*1ac00*/  @P0 FFMA.FTZ R23, R0, R3, R4 ;  /* 0x0000000300170223 */ /* 0x000fe40000010004 */
.L_x_446:
[----:B-1----:R-:W-:Y:S05]  /*1ac10*/  @P4 BRA `(.L_x_522) ;  /* 0x0000149000004947 */ /* 0x002fea0003800000 */
[----:B------:R-:W1:Y:S01]  /*1ac20*/  S2R R16, SR_TID.X ;  /* 0x0000000000107919 */ /* 0x000e620000002100 */
[----:B------:R-:W-:Y:S01]  /*1ac30*/  ULDC.64 UR4, c[0x0][0x4d0] ;  /* 0x0001340000047ab9 */ /* 0x000fe20000000a00 */
[----:B------:R-:W-:Y:S01]  /*1ac40*/  IMAD R4, RZ, RZ, -UR11 ;  /* 0x8000000bff047e24 */ /* 0x000fe2000f8e02ff */
[----:B------:R-:W-:Y:S01]  /*1ac50*/  UIMAD.WIDE.U32 UR8, UR11, UR4, URZ ;  /* 0x000000040b0872a5 */ /* 0x000fe2000f8e003f */
[----:B------:R-:W2:Y:S01]  /*1ac60*/  S2R R12, SR_CTAID.Y ;  /* 0x00000000000c7919 */ /* 0x000ea20000002600 */
[----:B------:R-:W-:Y:S01]  /*1ac70*/  USHF.R.S32.HI UR6, URZ, 0x1f, UR11 ;  /* 0x0000001f3f067899 */ /* 0x000fe2000801140b */
[----:B------:R-:W-:Y:S01]  /*1ac80*/  MOV R24, c[0x0][0x4e8] ;  /* 0x00013a0000187a02 */ /* 0x000fe20000000f00 */
[----:B------:R-:W-:Y:S01]  /*1ac90*/  BSSY B0, `(.L_x_523) ;  /* 0x00000ab000007945 */ /* 0x000fe20003800000 */
[----:B------:R-:W3:Y:S01]  /*1aca0*/  S2R R9, SR_CTAID.Z ;  /* 0x0000000000097919 */ /* 0x000ee20000002700 */
[----:B------:R-:W-:Y:S01]  /*1acb0*/  IMAD.U32 R3, RZ, RZ, UR9 ;  /* 0x00000009ff037e24 */ /* 0x000fe2000f8e00ff */
[----:B------:R-:W-:Y:S01]  /*1acc0*/  UIMAD UR7, UR6, UR4, URZ ;  /* 0x00000004060772a4 */ /* 0x000fe2000f8e023f */
[----:B------:R-:W-:Y:S01]  /*1acd0*/  IMAD.U32 R2, RZ, RZ, UR8 ;  /* 0x00000008ff027e24 */ /* 0x000fe2000f8e00ff */
[----:B------:R-:W4:Y:S04]  /*1ace0*/  S2R R15, SR_CTAID.X ;  /* 0x00000000000f7919 */ /* 0x000f280000002500 */
[----:B------:R-:W-:Y:S01]  /*1acf0*/  BAR.SYNC.DEFER_BLOCKING 0x1, 0x80 ;  /* 0x0042000000007b1d */ /* 0x000fe20000010000 */
[----:B------:R-:W-:Y:S01]  /*1ad00*/  UIMAD UR5, UR11, UR5, UR7 ;  /* 0x000000050b0572a4 */ /* 0x000fe2000f8e0207 */
[C---:B------:R-:W-:Y:S01]  /*1ad10*/  ISETP.NE.AND P0, PT, R24.reuse, 0x1, PT ;  /* 0x000000011800780c */ /* 0x040fe20003f05270 */
[----:B------:R-:W-:-:S02]  /*1ad20*/  IMAD R24, R24, c[0x0][0x388], RZ ;  /* 0x0000e20018187a24 */ /* 0x000fc400078e02ff */
[----:B------:R-:W-:Y:S01]  /*1ad30*/  UIADD3 UR5, UR9, UR5, URZ ;  /* 0x0000000509057290 */ /* 0x000fe2000fffe03f */
[----:B-1----:R-:W-:-:S05]  /*1ad40*/  SHF.R.S32.HI R6, RZ, 0x1f, R16 ;  /* 0x0000001fff067819 */ /* 0x002fca0000011410 */
[----:B------:R-:W-:Y:S01]  /*1ad50*/  IMAD.U32 R5, RZ, RZ, UR5 ;  /* 0x00000005ff057e24 */ /* 0x000fe2000f8e00ff */
[-C--:B------:R-:W-:Y:S01]  /*1ad60*/  LEA.HI R0, R6, R16.reuse, RZ, 0x2 ;  /* 0x0000001006007211 */ /* 0x080fe200078f10ff */
[----:B--2---:R-:W-:Y:S01]  /*1ad70*/  IMAD R12, R4, c[0x0][0x550], R12 ;  /* 0x00015400040c7a24 */ /* 0x004fe200078e020c */
[-C--:B------:R-:W-:Y:S01]  /*1ad80*/  LEA.HI R6, R6, R16.reuse, RZ, 0x5 ;  /* 0x0000001006067211 */ /* 0x080fe200078f28ff */
[----:B------:R-:W-:Y:S01]  /*1ad90*/  IMAD.MOV.U32 R4, RZ, RZ, R2 ;  /* 0x000000ffff047224 */ /* 0x000fe200078e0002 */
[----:B------:R-:W-:Y:S01]  /*1ada0*/  LOP3.LUT R0, R0, 0xfffffffc, RZ, 0xc0, !PT ;  /* 0xfffffffc00007812 */ /* 0x000fe200078ec0ff */
[----:B------:R-:W-:Y:S01]  /*1adb0*/  ULDC.64 UR4, c[0x0][0x438] ;  /* 0x00010e0000047ab9 */ /* 0x000fe20000000a00 */
[----:B------:R-:W-:Y:S01]  /*1adc0*/  LOP3.LUT R7, R6, 0xffffffe0, RZ, 0xc0, !PT ;  /* 0xffffffe006077812 */ /* 0x000fe200078ec0ff */
[----:B------:R-:W-:Y:S01]  /*1add0*/  UIMAD UR6, UR6, UR4, URZ ;  /* 0x00000004060672a4 */ /* 0x000fe2000f8e023f */
[----:B------:R-:W-:Y:S01]  /*1ade0*/  IADD3 R0, -R0, R16, RZ ;  /* 0x0000001000007210 */ /* 0x000fe20007ffe1ff */
[----:B------:R-:W-:Y:S01]  /*1adf0*/  UIMAD.WIDE.U32 UR8, UR11, UR4, URZ ;  /* 0x000000040b0872a5 */ /* 0x000fe2000f8e003f */
[--C-:B------:R-:W-:Y:S01]  /*1ae00*/  SHF.R.S32.HI R8, RZ, 0x5, R6.reuse ;  /* 0x00000005ff087819 */ /* 0x100fe20000011406 */
[----:B------:R-:W-:Y:S01]  /*1ae10*/  IMAD.IADD R16, R16, 0x1, -R7 ;  /* 0x0000000110107824 */ /* 0x000fe200078e0a07 */
[----:B------:R-:W-:Y:S01]  /*1ae20*/  LEA.HI R3, R0, R0, RZ, 0x1 ;  /* 0x0000000000037211 */ /* 0x000fe200078f08ff */
[----:B------:R-:W-:Y:S01]  /*1ae30*/  UIMAD UR4, UR11, UR5, UR6 ;  /* 0x000000050b0472a4 */ /* 0x000fe2000f8e0206 */
[----:B------:R-:W-:Y:S01]  /*1ae40*/  SHF.R.S32.HI R2, RZ, 0x1f, R6 ;  /* 0x0000001fff027819 */ /* 0x000fe20000011406 */
[----:B---3--:R-:W-:Y:S01]  /*1ae50*/  IMAD.WIDE.U32 R4, R9, c[0x0][0x4d8], R4 ;  /* 0x0001360009047a25 */ /* 0x008fe200078e0004 */
[----:B------:R-:W-:Y:S01]  /*1ae60*/  LOP3.LUT R7, R3, 0x1ffffffe, RZ, 0xc0, !PT ;  /* 0x1ffffffe03077812 */ /* 0x000fe200078ec0ff */
[----:B------:R-:W-:Y:S01]  /*1ae70*/  UIADD3 UR4, UR9, UR4, URZ ;  /* 0x0000000409047290 */ /* 0x000fe2000fffe03f */
[----:B------:R-:W-:-:S02]  /*1ae80*/  LEA.HI R2, R2, R8, RZ, 0x2 ;  /* 0x0000000802027211 */ /* 0x000fc400078f10ff */
[----:B------:R-:W-:Y:S01]  /*1ae90*/  IADD3 R7, R0, -R7, RZ ;  /* 0x8000000700077210 */ /* 0x000fe20007ffe0ff */
[----:B------:R-:W-:Y:S01]  /*1aea0*/  IMAD.SHL.U32 R0, R3, 0x20, RZ ;  /* 0x0000002003007824 */ /* 0x000fe200078e00ff */
[----:B------:R-:W-:Y:S02]  /*1aeb0*/  SHF.R.S32.HI R3, RZ, 0x1f, R16 ;  /* 0x0000001fff037819 */ /* 0x000fe40000011410 */
[----:B------:R-:W-:Y:S02]  /*1aec0*/  LOP3.LUT R2, R2, 0xffffffc, RZ, 0xc0, !PT ;  /* 0x0ffffffc02027812 */ /* 0x000fe400078ec0ff */
[----:B------:R-:W-:Y:S01]  /*1aed0*/  LEA.HI R18, R3, R16, RZ, 0x2 ;  /* 0x0000001003127211 */ /* 0x000fe200078f10ff */
[----:B------:R-:W-:Y:S01]  /*1aee0*/  IMAD.U32 R3, RZ, RZ, UR9 ;  /* 0x00000009ff037e24 */ /* 0x000fe2000f8e00ff */
[----:B------:R-:W-:Y:S01]  /*1aef0*/  LOP3.LUT R0, R0, 0xffffffc0, RZ, 0xc0, !PT ;  /* 0xffffffc000007812 */ /* 0x000fe200078ec0ff */
[----:B------:R-:W-:Y:S01]  /*1af00*/  IMAD.IADD R8, R8, 0x1, -R2 ;  /* 0x0000000108087824 */ /* 0x000fe200078e0a02 */
[----:B------:R-:W-:Y:S01]  /*1af10*/  SHF.R.S32.HI R6, RZ, 0x2, R18 ;  /* 0x00000002ff067819 */ /* 0x000fe20000011412 */
[----:B------:R-:W-:Y:S01]  /*1af20*/  IMAD.U32 R2, RZ, RZ, UR8 ;  /* 0x00000008ff027e24 */ /* 0x000fe2000f8e00ff */
[----:B------:R-:W-:Y:S01]  /*1af30*/  SHF.R.S32.HI R10, RZ, 0x1f, R9 ;  /* 0x0000001fff0a7819 */ /* 0x000fe20000011409 */
[----:B------:R-:W-:Y:S01]  /*1af40*/  IMAD R7, R7, 0x8, R0 ;  /* 0x0000000807077824 */ /* 0x000fe200078e0200 */
[----:B------:R-:W-:Y:S01]  /*1af50*/  MOV R3, UR4 ;  /* 0x0000000400037c02 */ /* 0x000fe20008000f00 */
[----:B------:R-:W-:-:S02]  /*1af60*/  IMAD R14, R8, 0x10, R6 ;  /* 0x00000010080e7824 */ /* 0x000fc400078e0206 */
[C---:B------:R-:W-:Y:S02]  /*1af70*/  IMAD R0, R10.reuse, c[0x0][0x4d8], RZ ;  /* 0x000136000a007a24 */ /* 0x040fe400078e02ff */
[----:B------:R-:W-:Y:S01]  /*1af80*/  IMAD R6, R10, c[0x0][0x440], RZ ;  /* 0x000110000a067a24 */ /* 0x000fe200078e02ff */
[----:B------:R-:W-:Y:S01]  /*1af90*/  IADD3 R8, R14, R7, RZ ;  /* 0x000000070e087210 */ /* 0x000fe20007ffe0ff */
[C---:B------:R-:W-:Y:S02]  /*1afa0*/  IMAD R0, R9.reuse, c[0x0][0x4dc], R0 ;  /* 0x0001370009007a24 */ /* 0x040fe400078e0200 */
[----:B------:R-:W-:Y:S02]  /*1afb0*/  IMAD R6, R9, c[0x0][0x444], R6 ;  /* 0x0001110009067a24 */ /* 0x000fe400078e0206 */
[----:B----4-:R-:W-:Y:S02]  /*1afc0*/  IMAD R8, R15, 0x80, R8 ;  /* 0x000000800f087824 */ /* 0x010fe400078e0208 */
[----:B------:R-:W-:-:S04]  /*1afd0*/  IMAD.WIDE.U32 R2, R9, c[0x0][0x440], R2 ;  /* 0x0001100009027a25 */ /* 0x000fc800078e0002 */
[----:B------:R-:W-:-:S04]  /*1afe0*/  @P0 IMAD.HI.U32 R11, R8, c[0x0][0x4ec], RZ ;  /* 0x00013b00080b0a27 */ /* 0x000fc800078e00ff */
[----:B------:R-:W-:Y:S01]  /*1aff0*/  IMAD.IADD R5, R5, 0x1, R0 ;  /* 0x0000000105057824 */ /* 0x000fe200078e0200 */
[----:B------:R-:W-:Y:S01]  /*1b000*/  SHF.R.S32.HI R0, RZ, 0x1f, R12 ;  /* 0x0000001fff007819 */ /* 0x000fe2000001140c */
[----:B------:R-:W-:Y:S01]  /*1b010*/  IMAD.IADD R3, R3, 0x1, R6 ;  /* 0x0000000103037824 */ /* 0x000fe200078e0206 */
[----:B------:R-:W-:Y:S01]  /*1b020*/  MOV R6, R8 ;  /* 0x0000000800067202 */ /* 0x000fe20000000f00 */
[----:B------:R-:W-:Y:S01]  /*1b030*/  @P0 IMAD.HI.U32 R10, R8, c[0x0][0x4ec], RZ ;  /* 0x00013b00080a0a27 */ /* 0x000fe200078e00ff */
[----:B------:R-:W-:-:S03]  /*1b040*/  @P0 SHF.R.U32.HI R6, RZ, c[0x0][0x4f0], R11 ;  /* 0x00013c00ff060a19 */ /* 0x000fc6000001160b */
[----:B------:R-:W-:Y:S01]  /*1b050*/  IMAD.MOV.U32 R7, RZ, RZ, R8 ;  /* 0x000000ffff077224 */ /* 0x000fe200078e0008 */
[----:B------:R-:W-:Y:S01]  /*1b060*/  @P0 SHF.R.U32.HI R7, RZ, c[0x0][0x4f0], R10 ;  /* 0x00013c00ff070a19 */ /* 0x000fe2000001160a */
[C---:B------:R-:W-:Y:S02]  /*1b070*/  IMAD R9, R0.reuse, c[0x0][0x448], RZ ;  /* 0x0001120000097a24 */ /* 0x040fe400078e02ff */
[----:B------:R-:W-:Y:S02]  /*1b080*/  IMAD R0, R0, c[0x0][0x4e0], RZ ;  /* 0x0001380000007a24 */ /* 0x000fe400078e02ff */
[----:B------:R-:W-:Y:S02]  /*1b090*/  IMAD.MOV R10, RZ, RZ, -R6 ;  /* 0x000000ffff0a7224 */ /* 0x000fe400078e0a06 */
        /* <DEDUP_REMOVED lines=11> */
[----:B------:R-:W-:Y:S01]  /*1b150*/  IMAD R10, R7, c[0x0][0x434], R9 ;  /* 0x00010d00070a7a24 */ /* 0x000fe200078e0209 */
[----:B------:R-:W-:Y:S01]  /*1b160*/  IADD3 R3, R3, R11, RZ ;  /* 0x0000000b03037210 */ /* 0x000fe20007ffe0ff */
[----:B------:R-:W-:-:S02]  /*1b170*/  IMAD R9, R6, c[0x0][0x4c8], RZ ;  /* 0x0001320006097a24 */ /* 0x000fc400078e02ff */
[----:B------:R-:W-:Y:S02]  /*1b180*/  IMAD.MOV R6, RZ, RZ, -R7 ;  /* 0x000000ffff067224 */ /* 0x000fe400078e0a07 */
[----:B------:R-:W-:-:S04]  /*1b190*/  IMAD.WIDE.U32 R4, R0, c[0x0][0x4c8], R4 ;  /* 0x0001320000047a25 */ /* 0x000fc800078e0004 */
[----:B------:R-:W-:Y:S02]  /*1b1a0*/  IMAD R0, R0, c[0x0][0x4cc], R9 ;  /* 0x0001330000007a24 */ /* 0x000fe400078e0209 */
[----:B------:R-:W-:Y:S01]  /*1b1b0*/  IMAD R13, R6, c[0x0][0x4e8], R8 ;  /* 0x00013a00060d7a24 */ /* 0x000fe200078e0208 */
[C---:B------:R-:W-:Y:S01]  /*1b1c0*/  LEA R6, P0, R4.reuse, c[0x0][0x4a8], 0x2 ;  /* 0x00012a0004067a11 */ /* 0x040fe200078010ff */
[----:B------:R-:W-:Y:S01]  /*1b1d0*/  IMAD.WIDE.U32 R2, R7, c[0x0][0x430], R2 ;  /* 0x00010c0007027a25 */ /* 0x000fe200078e0002 */
[----:B------:R-:W-:Y:S02]  /*1b1e0*/  IADD3 R0, R5, R0, RZ ;  /* 0x0000000005007210 */ /* 0x000fe40007ffe0ff */
[----:B------:R-:W-:Y:S01]  /*1b1f0*/  SHF.R.S32.HI R7, RZ, 0x1f, R13 ;  /* 0x0000001fff077819 */ /* 0x000fe2000001140d */
[----:B------:R-:W-:Y:S01]  /*1b200*/  IMAD.IADD R3, R3, 0x1, R10 ;  /* 0x0000000103037824 */ /* 0x000fe200078e020a */
[----:B------:R-:W-:Y:S01]  /*1b210*/  LEA.HI.X R0, R4, c[0x0][0x4ac], R0, 0x2, P0 ;  /* 0x00012b0004007a11 */ /* 0x000fe200000f1400 */
[----:B------:R-:W-:Y:S01]  /*1b220*/  IMAD R12, R15, 0x80, R14 ;  /* 0x000000800f0c7824 */ /* 0x000fe200078e020e */
[----:B------:R-:W-:Y:S01]  /*1b230*/  SHFL.IDX PT, R4, R6, RZ, 0x1c1f ;  /* 0x001c1fff06047589 */ /* 0x000fe200000e0000 */
[----:B------:R-:W-:Y:S01]  /*1b240*/  IMAD R7, R7, c[0x0][0x428], RZ ;  /* 0x00010a0007077a24 */ /* 0x000fe200078e02ff */
[----:B------:R-:W-:Y:S01]  /*1b250*/  LOP3.LUT P0, RZ, R16, 0x3, RZ, 0xc0, !PT ;  /* 0x0000000310ff7812 */ /* 0x000fe2000780c0ff */
[----:B------:R-:W-:Y:S01]  /*1b260*/  IMAD.WIDE.U32 R2, R13, c[0x0][0x428], R2 ;  /* 0x00010a000d027a25 */ /* 0x000fe200078e0002 */
[----:B------:R-:W1:Y:S01]  /*1b270*/  SHFL.IDX PT, R5, R0, RZ, 0x1c1f ;  /* 0x001c1fff00057589 */ /* 0x000e6200000e0000 */
[----:B------:R-:W-:-:S02]  /*1b280*/  IADD3 R14, R12, 0x40, RZ ;  /* 0x000000400c0e7810 */ /* 0x000fc40007ffe0ff */
[----:B------:R-:W-:Y:S01]  /*1b290*/  IMAD R15, R13, c[0x0][0x42c], R7 ;  /* 0x00010b000d0f7a24 */ /* 0x000fe200078e0207 */
[----:B------:R-:W-:Y:S01]  /*1b2a0*/  SHFL.IDX PT, R10, R6, 0x1, 0x1c1f ;  /* 0x003c1f00060a7f89 */ /* 0x000fe200000e0000 */
[C---:B------:R-:W-:Y:S02]  /*1b2b0*/  IADD3 R13, R12.reuse, 0x48, RZ ;  /* 0x000000480c0d7810 */ /* 0x040fe40007ffe0ff */
[-C--:B------:R-:W-:Y:S01]  /*1b2c0*/  ISETP.GE.OR P4, PT, R12, R24.reuse, P0 ;  /* 0x000000180c00720c */ /* 0x080fe20000786670 */
[----:B------:R-:W2:Y:S01]  /*1b2d0*/  SHFL.IDX PT, R11, R0, 0x1, 0x1c1f ;  /* 0x003c1f00000b7f89 */ /* 0x000ea200000e0000 */
[-C--:B------:R-:W-:Y:S01]  /*1b2e0*/  ISETP.GE.OR P2, PT, R14, R24.reuse, P0 ;  /* 0x000000180e00720c */ /* 0x080fe20000746670 */
[----:B------:R-:W-:Y:S01]  /*1b2f0*/  IMAD.IADD R3, R3, 0x1, R15 ;  /* 0x0000000103037824 */ /* 0x000fe200078e020f */
[----:B------:R-:W-:Y:S01]  /*1b300*/  LEA R19, P1, R2, c[0x0][0x400], 0x2 ;  /* 0x0001000002137a11 */ /* 0x000fe200078210ff */
[----:B------:R-:W-:Y:S01]  /*1b310*/  SHFL.IDX PT, R8, R6, 0x2, 0x1c1f ;  /* 0x005c1f0006087f89 */ /* 0x000fe200000e0000 */
[----:B------:R-:W-:-:S02]  /*1b320*/  ISETP.GE.AND P5, PT, R14, R24, PT ;  /* 0x000000180e00720c */ /* 0x000fc40003fa6270 */
[----:B------:R-:W-:Y:S01]  /*1b330*/  LEA.HI.X R17, R2, c[0x0][0x404], R3, 0x2, P1 ;  /* 0x0001010002117a11 */ /* 0x000fe200008f1403 */
[----:B------:R-:W3:Y:S01]  /*1b340*/  SHFL.IDX PT, R9, R0, 0x2, 0x1c1f ;  /* 0x005c1f0000097f89 */ /* 0x000ee200000e0000 */
[----:B------:R-:W-:-:S03]  /*1b350*/  ISETP.GE.AND P6, PT, R13, R24, PT ;  /* 0x000000180d00720c */ /* 0x000fc60003fc6270 */
[----:B------:R-:W-:Y:S04]  /*1b360*/  SHFL.IDX PT, R6, R6, 0x3, 0x1c1f ;  /* 0x007c1f0006067f89 */ /* 0x000fe800000e0000 */
        /* <DEDUP_REMOVED lines=8> */
[----:B------:R-:W-:-:S04]  /*1b3f0*/  LOP3.LUT R0, R18, 0x7ffffffc, RZ, 0xc0, !PT ;  /* 0x7ffffffc12007812 */ /* 0x000fc800078ec0ff */
[----:B------:R-:W-:-:S03]  /*1b400*/  IADD3 R0, R16, -R0, RZ ;  /* 0x8000000010007210 */ /* 0x000fc60007ffe0ff */
[----:B--2---:R2:W-:Y:S02]  /*1b410*/  @!P3 ST.E [R10.64], R21 ;  /* 0x000000150a00b985 */ /* 0x0045e4000c10190c */
[----:B------:R-:W-:Y:S02]  /*1b420*/  IMAD.SHL.U32 R0, R0, 0x2, RZ ;  /* 0x0000000200007824 */ /* 0x000fe400078e00ff */
        /* <DEDUP_REMOVED lines=49> */
.L_x_524:
[----:B-1----:R-:W-:Y:S05]  /*1b740*/  BSYNC B0 ;  /* 0x0000000000007941 */ /* 0x002fea0003800000 */
.L_x_523:
        /* <DEDUP_REMOVED lines=49> */
.L_x_526:
[----:B------:R-:W-:Y:S05]  /*1ba60*/  BSYNC B0 ;  /* 0x0000000000007941 */ /* 0x000fea0003800000 */
.L_x_525:
        /* <DEDUP_REMOVED lines=49> */
.L_x_528:
[----:B------:R-:W-:Y:S05]  /*1bd80*/  BSYNC B0 ;  /* 0x0000000000007941 */ /* 0x000fea0003800000 */
.L_x_527:
        /* <DEDUP_REMOVED lines=50> */
.L_x_522:
        /* <DEDUP_REMOVED lines=9> */
[----:B------:R-:W1:Y:S01]  /*1c140*/  S2R R7, SR_CTAID.Z ;  /* 0x0000000000077919 */ /* 0x000e620000002700 */
[----:B------:R-:W-:Y:S01]  /*1c150*/  USHF.R.S32.HI UR6, URZ, 0x1f, UR11 ;  /* 0x0000001f3f067899 */ /* 0x000fe2000801140b */
[----:B------:R-:W-:Y:S01]  /*1c160*/  ISETP.NE.AND P0, PT, R3, 0x1, PT ;  /* 0x000000010300780c */ /* 0x000fe20003f05270 */
[----:B------:R-:W-:Y:S01]  /*1c170*/  ULDC.64 UR4, c[0x0][0x4d0] ;  /* 0x0001340000047ab9 */ /* 0x000fe20000000a00 */
[----:B------:R-:W2:Y:S01]  /*1c180*/  S2R R9, SR_CTAID.Y ;  /* 0x0000000000097919 */ /* 0x000ea20000002600 */
[----:B------:R-:W-:Y:S01]  /*1c190*/  UIMAD UR6, UR6, UR4, URZ ;  /* 0x00000004060672a4 */ /* 0x000fe2000f8e023f */
[----:B------:R-:W-:Y:S01]  /*1c1a0*/  IADD3 R4, RZ, -UR11, RZ ;  /* 0x8000000bff047c10 */ /* 0x000fe2000fffe0ff */
[----:B------:R-:W-:Y:S01]  /*1c1b0*/  UIMAD.WIDE.U32 UR8, UR11, UR4, URZ ;  /* 0x000000040b0872a5 */ /* 0x000fe2000f8e003f */
[----:B------:R-:W-:Y:S01]  /*1c1c0*/  MOV R0, R8 ;  /* 0x0000000800007202 */ /* 0x000fe20000000f00 */
[----:B------:R-:W-:-:S04]  /*1c1d0*/  UIMAD UR4, UR11, UR5, UR6 ;  /* 0x000000050b0472a4 */ /* 0x000fc8000f8e0206 */
[----:B------:R-:W-:Y:S01]  /*1c1e0*/  UIADD3 UR4, UR9, UR4, URZ ;  /* 0x0000000409047290 */ /* 0x000fe2000fffe03f */
[----:B------:R-:W-:Y:S01]  /*1c1f0*/  MOV R3, UR9 ;  /* 0x0000000900037c02 */ /* 0x000fe20008000f00 */
[----:B------:R-:W-:-:S04]  /*1c200*/  @P0 IMAD.HI.U32 R5, R8, c[0x0][0x4ec], RZ ;  /* 0x00013b0008050a27 */ /* 0x000fc800078e00ff */
[----:B------:R-:W-:Y:S01]  /*1c210*/  IMAD.U32 R2, RZ, RZ, UR8 ;  /* 0x00000008ff027e24 */ /* 0x000fe2000f8e00ff */
[----:B------:R-:W-:Y:S01]  /*1c220*/  @P0 SHF.R.U32.HI R0, RZ, c[0x0][0x4f0], R5 ;  /* 0x00013c00ff000a19 */ /* 0x000fe20000011605 */
[----:B------:R-:W-:Y:S01]  /*1c230*/  IMAD.U32 R3, RZ, RZ, UR4 ;  /* 0x00000004ff037e24 */ /* 0x000fe2000f8e00ff */
[----:B-1----:R-:W-:-:S03]  /*1c240*/  SHF.R.S32.HI R6, RZ, 0x1f, R7 ;  /* 0x0000001fff067819 */ /* 0x002fc60000011407 */
[----:B------:R-:W-:-:S04]  /*1c250*/  IMAD.WIDE.U32 R2, R7, c[0x0][0x4d8], R2 ;  /* 0x0001360007027a25 */ /* 0x000fc800078e0002 */
[----:B------:R-:W-:Y:S02]  /*1c260*/  IMAD R6, R6, c[0x0][0x4d8], RZ ;  /* 0x0001360006067a24 */ /* 0x000fe400078e02ff */
[----:B--2---:R-:W-:Y:S02]  /*1c270*/  IMAD R4, R4, c[0x0][0x550], R9 ;  /* 0x0001540004047a24 */ /* 0x004fe400078e0209 */
[----:B------:R-:W-:Y:S01]  /*1c280*/  IMAD R5, R7, c[0x0][0x4dc], R6 ;  /* 0x0001370007057a24 */ /* 0x000fe200078e0206 */
[----:B------:R-:W-:Y:S02]  /*1c290*/  IADD3 R7, -R0, RZ, RZ ;  /* 0x000000ff00077210 */ /* 0x000fe40007ffe1ff */
[----:B------:R-:W-:Y:S01]  /*1c2a0*/  SHF.R.S32.HI R6, RZ, 0x1f, R4 ;  /* 0x0000001fff067819 */ /* 0x000fe20000011404 */
[----:B------:R-:W-:Y:S02]  /*1c2b0*/  IMAD.IADD R3, R5, 0x1, R3 ;  /* 0x0000000105037824 */ /* 0x000fe400078e0203 */
[----:B------:R-:W-:Y:S01]  /*1c2c0*/  IMAD R5, R7, c[0x0][0x4e8], R8 ;  /* 0x00013a0007057a24 */ /* 0x000fe200078e0208 */
[----:B------:R-:W-:Y:S01]  /*1c2d0*/  SHF.R.S32.HI R7, RZ, 0x1f, R0 ;  /* 0x0000001fff077819 */ /* 0x000fe20000011400 */
[----:B------:R-:W-:-:S02]  /*1c2e0*/  IMAD R6, R6, c[0x0][0x4e0], RZ ;  /* 0x0001380006067a24 */ /* 0x000fc400078e02ff */
[----:B------:R-:W-:-:S04]  /*1c2f0*/  IMAD.WIDE.U32 R2, R4, c[0x0][0x4e0], R2 ;  /* 0x0001380004027a25 */ /* 0x000fc800078e0002 */
[----:B------:R-:W-:Y:S01]  /*1c300*/  IMAD R6, R4, c[0x0][0x4e4], R6 ;  /* 0x0001390004067a24 */ /* 0x000fe200078e0206 */
[----:B------:R-:W-:Y:S02]  /*1c310*/  SHF.R.S32.HI R4, RZ, 0x1f, R5 ;  /* 0x0000001fff047819 */ /* 0x000fe40000011405 */
[----:B------:R-:W-:-:S03]  /*1c320*/  IADD3 R2, P0, R0, R2, RZ ;  /* 0x0000000200027210 */ /* 0x000fc60007f1e0ff */
[----:B------:R-:W-:Y:S01]  /*1c330*/  IMAD R0, R4, c[0x0][0x4c8], RZ ;  /* 0x0001320004007a24 */ /* 0x000fe200078e02ff */
[----:B------:R-:W-:-:S03]  /*1c340*/  IADD3.X R3, R7, R3, R6, P0, !PT ;  /* 0x0000000307037210 */ /* 0x000fc600007fe406 */
[C---:B------:R-:W-:Y:S02]  /*1c350*/  IMAD R0, R5.reuse, c[0x0][0x4cc], R0 ;  /* 0x0001330005007a24 */ /* 0x040fe400078e0200 */
[----:B------:R-:W-:-:S05]  /*1c360*/  IMAD.WIDE.U32 R2, R5, c[0x0][0x4c8], R2 ;  /* 0x0001320005027a25 */ /* 0x000fca00078e0002 */
[----:B------:R-:W-:Y:S02]  /*1c370*/  IADD3 R0, R3, R0, RZ ;  /* 0x0000000003007210 */ /* 0x000fe40007ffe0ff */
[----:B------:R-:W-:-:S04]  /*1c380*/  LEA R4, P0, R2, c[0x0][0x4a8], 0x2 ;  /* 0x00012a0002047a11 */ /* 0x000fc800078010ff */
[----:B------:R-:W-:Y:S02]  /*1c390*/  LEA.HI.X R5, R2, c[0x0][0x4ac], R0, 0x2, P0 ;  /* 0x00012b0002057a11 */ /* 0x000fe400000f1400 */
[----:B------:R-:W-:-:S05]  /*1c3a0*/  MOV R0, 0xff800000 ;  /* 0xff80000000007802 */ /* 0x000fca0000000f00 */
[----:B------:R-:W-:Y:S01]  /*1c3b0*/  STG.E [R4.64], R0 ;  /* 0x0000000004007986 */ /* 0x000fe2000c10190c */
[----:B------:R-:W-:Y:S05]  /*1c3c0*/  EXIT ;  /* 0x000000000000794d */ /* 0x000fea0003800000 */
.L_x_529:
        /* <DEDUP_REMOVED lines=11> */
.L_x_3239:


//--------------------- .text._ZN7cutlass13device_kernelIN5flash19enable_sm80_to_sm89INS1_16FlashAttnFwdSm80INS1_25CollectiveMainloopFwdSm80ILi4ELi1ELb0EN4cute5tupleIJNS5_1CILi128EEENS7_ILi80EEENS7_ILi64EEEEEELi64ENS_6half_tEfNS_4arch4Sm80ELb0ELb1ELb1ELb1ELb0ELb0ELb1ELb1EEENS1_21CollectiveEpilogueFwdINS6_IJS8_SA_S9_EEENS6_IJNS7_ILi1EEESI_SI_EEESC_SE_Li128ELb1ELb1ELb1ELb0EEENS1_36VarlenDynamicPersistentTileSchedulerILi128ELi80ELi128ELi128ELb1ELb1ELb0ELb1ELb0ELb1EEEEEEEEEvNT_6ParamsE --------------------------
	.section	.text._ZN7cutlass13device_kernelIN5flash19enable_sm80_to_sm89INS1_16FlashAttnFwdSm80INS1_25CollectiveMainloopFwdSm80ILi4ELi1ELb0EN4cute5tupleIJNS5_1CILi128EEENS7_ILi80EEENS7_ILi64EEEEEELi64ENS_6half_tEfNS_4arch4Sm80ELb0ELb1ELb1ELb1ELb0ELb0ELb1ELb1EEENS1_21CollectiveEpilogueFwdINS6_IJS8_SA_S9_EEENS6_IJNS7_ILi1EEESI_SI_EEESC_SE_Li128ELb1ELb1ELb1ELb0EEENS1_36VarlenDynamicPersistentTileSchedulerILi128ELi80ELi128ELi128ELb1ELb1ELb0ELb1ELb0ELb1EEEEEEEEEvNT_6ParamsE,"ax",@progbits
	.sectioninfo	@"SHI_REGISTERS=255"
	.align	128
.text._ZN7cutlass13device_kernelIN5flash19enable_sm80_to_sm89INS1_16FlashAttnFwdSm80INS1_25CollectiveMainloopFwdSm80ILi4ELi1ELb0EN4cute5tupleIJNS5_1CILi128EEENS7_ILi80EEENS7_ILi64EEEEEELi64ENS_6half_tEfNS_4arch4Sm80ELb0ELb1ELb1ELb1ELb0ELb0ELb1ELb1EEENS1_21CollectiveEpilogueFwdINS6_IJS8_SA_S9_EEENS6_IJNS7_ILi1EEESI_SI_EEESC_SE_Li128ELb1ELb1ELb1ELb0EEENS1_36VarlenDynamicPersistentTileSchedulerILi128ELi80ELi128ELi128ELb1ELb1ELb0ELb1ELb0ELb1EEEEEEEEEvNT_6ParamsE:
        .type           _ZN7cutlass13device_kernelIN5flash19enable_sm80_to_sm89INS1_16FlashAttnFwdSm80INS1_25CollectiveMainloopFwdSm80ILi4ELi1ELb0EN4cute5tupleIJNS5_1CILi128EEENS7_ILi80EEENS7_ILi64EEEEEELi64ENS_6half_tEfNS_4arch4Sm80ELb0ELb1ELb1ELb1ELb0ELb0ELb1ELb1EEENS1_21CollectiveEpilogueFwdINS6_IJS8_SA_S9_EEENS6_IJNS7_ILi1EEESI_SI_EEESC_SE_Li128ELb1ELb1ELb1ELb0EEENS1_36VarlenDynamicPersistentTileSchedulerILi128ELi80ELi128ELi128ELb1ELb1ELb0ELb1ELb0ELb1EEEEEEEEEvNT_6ParamsE,@function
        .size           _ZN7cutlass13device_kernelIN5flash19enable_sm80_to_sm89INS1_16FlashAttnFwdSm80INS1_25CollectiveMainloopFwdSm80ILi4ELi1ELb0EN4cute5tupleIJNS5_1CILi128EEENS7_ILi80EEENS7_ILi64EEEEEELi64ENS_6half_tEfNS_4arch4Sm80ELb0ELb1ELb1ELb1ELb0ELb0ELb1ELb1EEENS1_21CollectiveEpilogueFwdINS6_IJS8_SA_S9_EEENS6_IJNS7_ILi1EEESI_SI_EEESC_SE_Li128ELb1ELb1ELb1ELb0EEENS1_36VarlenDynamicPersistentTileSchedulerILi128ELi80ELi128ELi128ELb1ELb1ELb0ELb1ELb0ELb1EEEEEEEEEvNT_6ParamsE,(.L_x_3240 - _ZN7cutlass13device_kernelIN5flash19enable_sm80_to_sm89INS1_16FlashAttnFwdSm80INS1_25CollectiveMainloopFwdSm80ILi4ELi1ELb0EN4cute5tupleIJNS5_1CILi128EEENS7_ILi80EEENS7_ILi64EEEEEELi64ENS_6half_tEfNS_4arch4Sm80ELb0ELb1ELb1ELb1ELb0ELb0ELb1ELb1EEENS1_21CollectiveEpilogueFwdINS6_IJS8_SA_S9_EEENS6_IJNS7_ILi1EEESI_SI_EEESC_SE_Li128ELb1ELb1ELb1ELb0EEENS1_36VarlenDynamicPersistentTileSchedulerILi128ELi80ELi128ELi128ELb1ELb1ELb0ELb1ELb0ELb1EEEEEEEEEvNT_6ParamsE)
        .other          _ZN7cutlass13device_kernelIN5flash19enable_sm80_to_sm89INS1_16FlashAttnFwdSm80INS1_25CollectiveMainloopFwdSm80ILi4ELi1ELb0EN4cute5tupleIJNS5_1CILi128EEENS7_ILi80EEENS7_ILi64EEEEEELi64ENS_6half_tEfNS_4arch4Sm80ELb0ELb1ELb1ELb1ELb0ELb0ELb1ELb1EEENS1_21CollectiveEpilogueFwdINS6_IJS8_SA_S9_EEENS6_IJNS7_ILi1EEESI_SI_EEESC_SE_Li128ELb1ELb1ELb1ELb0EEENS1_36VarlenDynamicPersistentTileSchedulerILi128ELi80ELi128ELi128ELb1ELb1ELb0ELb1ELb0ELb1EEEEEEEEEvNT_6ParamsE,@"STO_CUDA_ENTRY STV_DEFAULT"
_ZN7cutlass13device_kernelIN5flash19enable_sm80_to_sm89INS1_16FlashAttnFwdSm80INS1_25CollectiveMainloopFwdSm80ILi4ELi1ELb0EN4cute5tupleIJNS5_1CILi128EEENS7_ILi80EEENS7_ILi64EEEEEELi64ENS_6half_tEfNS_4arch4Sm80ELb0ELb1ELb1ELb1ELb0ELb0ELb1ELb1EEENS1_21CollectiveEpilogueFwdINS6_IJS8_SA_S9_EEENS6_IJNS7_ILi1EEESI_SI_EEESC_SE_Li128ELb1ELb1ELb1ELb0EEENS1_36VarlenDynamicPersistentTileSchedulerILi128ELi80ELi128ELi128ELb1ELb1ELb0ELb1ELb0ELb1EEEEEEEEEvNT_6ParamsE:
        /* <DEDUP_REMOVED lines=16> */
[----:B------:R-:W-:Y:S01]  /*0100*/  IMAD.MOV.U32 R8, RZ, RZ, RZ ;  /* 0x000000ffff087224 */ /* 0x000fe200078e00ff */
[----:B------:R-:W-:-:S04]  /*0110*/  ISETP.NE.AND P6, PT, R14, 0x1f, PT ;  /* 0x0000001f0e00780c */ /* 0x000fc80003fc5270 */
[----:B------:R-:W-:-:S13]  /*0120*/  ISETP.GE.OR P0, PT, R14, c[0x0][0x53c], !P6 ;  /* 0x00014f000e007a0c */ /* 0x000fda0007706670 */
[----:B-1----:R-:W-:Y:S02]  /*0130*/  @!P0 IMAD.MOV.U32 R4, RZ, RZ, 0x4 ;  /* 0x00000004ff048424 */ /* 0x002fe400078e00ff */
        /* <DEDUP_REMOVED lines=35> */
.L_x_535:
        /* <DEDUP_REMOVED lines=17> */
.L_x_719:
        /* <DEDUP_REMOVED lines=16> */
.L_x_720:
[----:B--2---:R-:W-:-:S05]  /*0580*/  IMAD R0, R0, c[0x0][0x538], RZ ;  /* 0x00014e0000007a24 */ /* 0x004fca00078e02ff */
[----:B------:R-:W-:-:S04]  /*0590*/  IADD3 R6, R0, R6, RZ ;  /* 0x0000000600067210 */ /* 0x000fc80007ffe0ff */
[----:B------:R-:W-:-:S13]  /*05a0*/  ISETP.GT.AND P0, PT, R6, UR4, PT ;  /* 0x0000000406007c0c */ /* 0x000fda000bf04270 */
[----:B-1----:R-:W-:Y:S05]  /*05b0*/  @!P0 BRA `(.L_x_535) ;  /* 0xfffffdb000008947 */ /* 0x002fea000383ffff */
.L_x_531:
[----:B------:R-:W-:-:S05]  /*05c0*/  IADD3 R12, -R0, R6, RZ ;  /* 0x00000006000c7210 */ /* 0x000fca0007ffe1ff */
[----:B------:R-:W-:-:S05]  /*05d0*/  IMAD R0, R4, c[0x0][0x538], R12 ;  /* 0x00014e0004007a24 */ /* 0x000fca00078e020c */
[----:B------:R-:W-:Y:S01]  /*05e0*/  ISETP.GT.AND P0, PT, R0, UR4, PT ;  /* 0x0000000400007c0c */ /* 0x000fe2000bf04270 */
[----:B------:R-:W-:-:S12]  /*05f0*/  BRA.DIV ~URZ, `(.L_x_536) ;  /* 0x0001b9627f007947 */ /* 0x000fd8000b800000 */
[----:B------:R-:W-:-:S04]  /*0600*/  VOTE.ANY R11, PT, !P0 ;  /* 0x00000000000b7806 */ /* 0x000fc800040e0100 */
.L_x_721:
[----:B------:R-:W1:Y:S02]  /*0610*/  POPC R0, R11 ;  /* 0x0000000b00007309 */ /* 0x000e640000000000 */
[----:B-1----:R-:W-:-:S05]  /*0620*/  IADD3 R2, R0, R7, RZ ;  /* 0x0000000700027210 */ /* 0x002fca0007ffe0ff */
[----:B------:R1:W-:Y:S01]  /*0630*/  STL [R1+0x54], R2 ;  /* 0x0000540201007387 */ /* 0x0003e20000100800 */
[----:B------:R-:W-:Y:S05]  /*0640*/  BRA.DIV ~URZ, `(.L_x_537) ;  /* 0x0001b9627f007947 */ /* 0x000fea000b800000 */
[----:B------:R2:W3:Y:S01]  /*0650*/  SHFL.IDX PT, R13, R10, R0, 0x1f ;  /* 0x00001f000a0d7589 */ /* 0x0004e200000e0000 */
[----:B------:R-:W-:-:S03]  /*0660*/  MOV R6, RZ ;  /* 0x000000ff00067202 */ /* 0x000fc60000000f00 */
[----:B------:R2:W4:Y:S04]  /*0670*/  SHFL.IDX PT, R10, R8, R0, 0x1f ;  /* 0x00001f00080a7589 */ /* 0x00052800000e0000 */
.L_x_722:
[----:B------:R-:W-:Y:S01]  /*0680*/  ISETP.NE.AND P0, PT, R11, RZ, PT ;  /* 0x000000ff0b00720c */ /* 0x000fe20003f05270 */
[----:B------:R-:W-:-:S12]  /*0690*/  BSSY B0, `(.L_x_538) ;  /* 0x0000005000007945 */ /* 0x000fd80003800000 */
[----:B------:R-:W-:Y:S05]  /*06a0*/  @!P0 BRA `(.L_x_539) ;  /* 0x0000003000008947 */ /* 0x000fea0003800000 */
[----:B------:R-:W-:Y:S01]  /*06b0*/  IADD3 R5, R0, -0x1, RZ ;  /* 0xffffffff00057810 */ /* 0x000fe20007ffe0ff */
[----:B------:R-:W-:Y:S05]  /*06c0*/  BRA.DIV ~URZ, `(.L_x_540) ;  /* 0x0001b9c27f007947 */ /* 0x000fea000b800000 */
[----:B------:R1:W2:Y:S02]  /*06d0*/  SHFL.IDX PT, R6, R4, R5, 0x1f ;  /* 0x00001f0504067589 */ /* 0x0002a400000e0000 */
.L_x_539:
[----:B------:R-:W-:Y:S05]  /*06e0*/  BSYNC B0 ;  /* 0x0000000000007941 */ /* 0x000fea0003800000 */
.L_x_538:
[----:B--2---:R-:W-:Y:S01]  /*06f0*/  IMAD R0, R6, c[0x0][0x538], R12 ;  /* 0x00014e0006007a24 */ /* 0x004fe200078e020c */
[----:B----4-:R-:W-:Y:S01]  /*0700*/  ISETP.NE.AND P0, PT, R10, 0x1, PT ;  /* 0x000000010a00780c */ /* 0x010fe20003f05270 */
[----:B------:R-:W-:Y:S03]  /*0710*/  BSSY B0, `(.L_x_541) ;  /* 0x0000089000007945 */ /* 0x000fe60003800000 */
[----:B------:R2:W-:Y:S01]  /*0720*/  STL [R1+0x48], R0 ;  /* 0x0000480001007387 */ /* 0x0005e20000100800 */
[----:B------:R-:W-:-:S08]  /*0730*/  IADD3 R9, -R0, UR4, RZ ;  /* 0x0000000400097c10 */ /* 0x000fd0000fffe1ff */
[----:B------:R-:W-:Y:S05]  /*0740*/  @!P0 BRA `(.L_x_542) ;  /* 0x000003f000008947 */ /* 0x000fea0003800000 */
[-C--:B--23--:R-:W-:Y:S02]  /*0750*/  IABS R0, R13.reuse ;  /* 0x0000000d00007213 */ /* 0x08cfe40000000000 */
[----:B------:R-:W-:-:S03]  /*0760*/  IABS R6, R13 ;  /* 0x0000000d00067213 */ /* 0x000fc60000000000 */
[----:B-1----:R-:W-:Y:S01]  /*0770*/  IMAD.MOV.U32 R5, RZ, RZ, R0 ;  /* 0x000000ffff057224 */ /* 0x002fe200078e0000 */
[----:B------:R-:W-:-:S03]  /*0780*/  IABS R0, R10 ;  /* 0x0000000a00007213 */ /* 0x000fc60000000000 */
[----:B------:R-:W1:Y:S02]  /*0790*/  I2F.RP R2, R5 ;  /* 0x0000000500027306 */ /* 0x000e640000209400 */
[----:B------:R-:W-:Y:S01]  /*07a0*/  IMAD.MOV.U32 R8, RZ, RZ, R0 ;  /* 0x000000ffff087224 */ /* 0x000fe200078e0000 */
[----:B------:R-:W-:-:S05]  /*07b0*/  IABS R0, R9 ;  /* 0x0000000900007213 */ /* 0x000fca0000000000 */
[----:B------:R-:W-:Y:S08]  /*07c0*/  I2F.RP R7, R8 ;  /* 0x0000000800077306 */ /* 0x000ff00000209400 */
[----:B-1----:R-:W1:Y:S02]  /*07d0*/  MUFU.RCP R2, R2 ;  /* 0x0000000200027308 */ /* 0x002e640000001000 */
[----:B-1----:R-:W-:-:S06]  /*07e0*/  IADD3 R2, R2, 0xffffffe, RZ ;  /* 0x0ffffffe02027810 */ /* 0x002fcc0007ffe0ff */
[----:B------:R-:W1:Y:S02]  /*07f0*/  F2I.FTZ.U32.TRUNC.NTZ R3, R2 ;  /* 0x0000000200037305 */ /* 0x000e64000021f000 */
[----:B-1----:R-:W-:-:S04]  /*0800*/  IMAD.MOV R2, RZ, RZ, -R3 ;  /* 0x000000ffff027224 */ /* 0x002fc800078e0a03 */
[----:B------:R-:W-:Y:S02]  /*0810*/  IMAD R4, R2, R5, RZ ;  /* 0x0000000502047224 */ /* 0x000fe400078e02ff */
[----:B------:R-:W-:-:S04]  /*0820*/  IMAD.MOV.U32 R2, RZ, RZ, RZ ;  /* 0x000000ffff027224 */ /* 0x000fc800078e00ff */
[----:B------:R-:W-:Y:S01]  /*0830*/  IMAD.HI.U32 R2, R3, R4, R2 ;  /* 0x0000000403027227 */ /* 0x000fe200078e0002 */
[----:B------:R-:W-:-:S03]  /*0840*/  MOV R3, R0 ;  /* 0x0000000000037202 */ /* 0x000fc60000000f00 */
[----:B------:R-:W-:Y:S02]  /*0850*/  IMAD.MOV R0, RZ, RZ, -R6 ;  /* 0x000000ffff007224 */ /* 0x000fe400078e0a06 */
        /* <DEDUP_REMOVED lines=28> */
[----:B------:R-:W-:-:S03]  /*0a20*/  IMAD.MOV R5, RZ, RZ, -R4 ;  /* 0x000000ffff057224 */ /* 0x000fc600078e0a04 */
        /* <DEDUP_REMOVED lines=10> */
[----:B------:R-:W-:-:S04]  /*0ad0*/  IMAD.MOV R2, RZ, RZ, -R0 ;  /* 0x000000ffff027224 */ /* 0x000fc800078e0a00 */
[C---:B------:R-:W-:Y:S01]  /*0ae0*/  IMAD R3, R10.reuse, R2, R4 ;  /* 0x000000020a037224 */ /* 0x040fe200078e0204 */
[----:B------:R-:W-:Y:S01]  /*0af0*/  LEA R2, R10, R0, 0x18 ;  /* 0x000000000a027211 */ /* 0x000fe200078ec0ff */
[----:B------:R-:W-:-:S04]  /*0b00*/  IMAD R0, R13, R5, R9 ;  /* 0x000000050d007224 */ /* 0x000fc800078e0209 */
[----:B------:R-:W-:-:S05]  /*0b10*/  IMAD R2, R3, 0x10000, R2 ;  /* 0x0001000003027824 */ /* 0x000fca00078e0202 */
[----:B------:R1:W-:Y:S01]  /*0b20*/  STL [R1+0x50], R2 ;  /* 0x0000500201007387 */ /* 0x0003e20000100800 */
[----:B------:R-:W-:Y:S05]  /*0b30*/  BRA `(.L_x_543) ;  /* 0x0000046000007947 */ /* 0x000fea0003800000 */
.L_x_542:
[----:B------:R-:W4:Y:S01]  /*0b40*/  LDL R3, [R1+0x54] ;  /* 0x0000540001037983 */ /* 0x000f220000100800 */
[----:B-1----:R-:W-:-:S04]  /*0b50*/  IMAD.MOV.U32 R2, RZ, RZ, 0x4 ;  /* 0x00000004ff027424 */ /* 0x002fc800078e00ff */
[----:B----4-:R-:W-:-:S05]  /*0b60*/  IMAD.WIDE R2, R3, R2, c[0x0][0x590] ;  /* 0x0001640003027625 */ /* 0x010fca00078e0202 */
[----:B------:R-:W4:Y:S02]  /*0b70*/  LDG.E R7, [R2.64] ;  /* 0x0000000802077981 */ /* 0x000f24000c1e1900 */
[----:B---34-:R-:W-:-:S05]  /*0b80*/  IMAD R11, R7, R13, RZ ;  /* 0x0000000d070b7224 */ /* 0x018fca00078e02ff */
[-C--:B--2---:R-:W-:Y:S02]  /*0b90*/  IABS R0, R11.reuse ;  /* 0x0000000b00007213 */ /* 0x084fe40000000000 */
[----:B------:R-:W-:-:S03]  /*0ba0*/  IABS R8, R11 ;  /* 0x0000000b00087213 */ /* 0x000fc60000000000 */
[----:B------:R-:W-:-:S04]  /*0bb0*/  IMAD.MOV.U32 R6, RZ, RZ, R0 ;  /* 0x000000ffff067224 */ /* 0x000fc800078e0000 */
        /* <DEDUP_REMOVED lines=8> */
[----:B------:R-:W-:Y:S01]  /*0c40*/  MOV R5, R0 ;  /* 0x0000000000057202 */ /* 0x000fe20000000f00 */
[----:B------:R-:W-:-:S04]  /*0c50*/  IMAD.MOV.U32 R2, RZ, RZ, RZ ;  /* 0x000000ffff027224 */ /* 0x000fc800078e00ff */
[----:B------:R-:W-:-:S04]  /*0c60*/  IMAD.HI.U32 R0, R3, R4, R2 ;  /* 0x0000000403007227 */ /* 0x000fc800078e0002 */
[----:B------:R-:W-:Y:S02]  /*0c70*/  IMAD.MOV R2, RZ, RZ, -R8 ;  /* 0x000000ffff027224 */ /* 0x000fe400078e0a08 */
        /* <DEDUP_REMOVED lines=9> */
[----:B------:R-:W-:-:S04]  /*0d10*/  @P2 IADD3 R0, R0, 0x1, RZ ;  /* 0x0000000100002810 */ /* 0x000fc80007ffe0ff */
[----:B------:R-:W-:-:S05]  /*0d20*/  MOV R4, R0 ;  /* 0x0000000000047202 */ /* 0x000fca0000000f00 */
[----:B------:R-:W-:Y:S01]  /*0d30*/  @!P1 IMAD.MOV R4, RZ, RZ, -R4 ;  /* 0x000000ffff049224 */ /* 0x000fe200078e0a04 */
[----:B------:R-:W-:-:S05]  /*0d40*/  @!P0 LOP3.LUT R4, RZ, R11, RZ, 0x33, !PT ;  /* 0x0000000bff048212 */ /* 0x000fca00078e33ff */
[----:B------:R-:W-:-:S05]  /*0d50*/  IMAD R10, R7, R4, RZ ;  /* 0x00000004070a7224 */ /* 0x000fca00078e02ff */
[----:B------:R-:W-:-:S04]  /*0d60*/  IADD3 R0, -R10, c[0x0][0x538], RZ ;  /* 0x00014e000a007a10 */ /* 0x000fc80007ffe1ff */
[----:B------:R-:W-:-:S04]  /*0d70*/  IMNMX R6, R7, R0, PT ;  /* 0x0000000007067217 */ /* 0x000fc80003800200 */
[----:B------:R-:W-:-:S05]  /*0d80*/  IABS R0, R6 ;  /* 0x0000000600007213 */ /* 0x000fca0000000000 */
[----:B------:R-:W-:-:S04]  /*0d90*/  IMAD.MOV.U32 R5, RZ, RZ, R0 ;  /* 0x000000ffff057224 */ /* 0x000fc800078e0000 */
[----:B------:R-:W1:Y:S08]  /*0da0*/  I2F.RP R2, R5 ;  /* 0x0000000500027306 */ /* 0x000e700000209400 */
[----:B-1----:R-:W1:Y:S02]  /*0db0*/  MUFU.RCP R2, R2 ;  /* 0x0000000200027308 */ /* 0x002e640000001000 */
[----:B-1----:R-:W-:-:S06]  /*0dc0*/  IADD3 R2, R2, 0xffffffe, RZ ;  /* 0x0ffffffe02027810 */ /* 0x002fcc0007ffe0ff */
[----:B------:R1:W2:Y:S02]  /*0dd0*/  F2I.FTZ.U32.TRUNC.NTZ R3, R2 ;  /* 0x0000000200037305 */ /* 0x0002a4000021f000 */
[----:B-1----:R-:W-:Y:S01]  /*0de0*/  IMAD.MOV R2, RZ, RZ, -R4 ;  /* 0x000000ffff027224 */ /* 0x002fe200078e0a04 */
[----:B--2---:R-:W-:-:S03]  /*0df0*/  IADD3 R0, RZ, -R3, RZ ;  /* 0x80000003ff007210 */ /* 0x004fc60007ffe0ff */
[----:B------:R-:W-:Y:S01]  /*0e00*/  IMAD R8, R11, R2, R9 ;  /* 0x000000020b087224 */ /* 0x000fe200078e0209 */
[----:B------:R-:W-:Y:S01]  /*0e10*/  IABS R9, R6 ;  /* 0x0000000600097213 */ /* 0x000fe20000000000 */
[----:B------:R-:W-:-:S03]  /*0e20*/  IMAD.MOV.U32 R2, RZ, RZ, R0 ;  /* 0x000000ffff027224 */ /* 0x000fc600078e0000 */
[----:B------:R-:W-:Y:S01]  /*0e30*/  IABS R0, R8 ;  /* 0x0000000800007213 */ /* 0x000fe20000000000 */
[----:B------:R-:W-:Y:S02]  /*0e40*/  IMAD R7, R2, R5, RZ ;  /* 0x0000000502077224 */ /* 0x000fe400078e02ff */
[----:B------:R-:W-:Y:S02]  /*0e50*/  IMAD.MOV.U32 R2, RZ, RZ, RZ ;  /* 0x000000ffff027224 */ /* 0x000fe400078e00ff */
[----:B------:R-:W-:Y:S01]  /*0e60*/  IMAD.MOV.U32 R4, RZ, RZ, R0 ;  /* 0x000000ffff047224 */ /* 0x000fe200078e0000 */
[----:B------:R-:W-:Y:S01]  /*0e70*/  IADD3 R0, RZ, -R9, RZ ;  /* 0x80000009ff007210 */ /* 0x000fe20007ffe0ff */
[----:B------:R-:W-:-:S04]  /*0e80*/  IMAD.HI.U32 R3, R3, R7, R2 ;  /* 0x0000000703037227 */ /* 0x000fc800078e0002 */
[----:B------:R-:W-:Y:S02]  /*0e90*/  IMAD.MOV.U32 R2, RZ, RZ, R0 ;  /* 0x000000ffff027224 */ /* 0x000fe400078e0000 */
[----:B------:R-:W-:Y:S01]  /*0ea0*/  IMAD.HI.U32 R0, R3, R4, RZ ;  /* 0x0000000403007227 */ /* 0x000fe200078e00ff */
[----:B------:R-:W-:-:S03]  /*0eb0*/  IADD3 R3, R10, 0x1000000, R8 ;  /* 0x010000000a037810 */ /* 0x000fc60007ffe008 */
[----:B------:R-:W-:-:S05]  /*0ec0*/  IMAD R2, R0, R2, R4 ;  /* 0x0000000200027224 */ /* 0x000fca00078e0204 */
[----:B------:R-:W-:-:S13]  /*0ed0*/  ISETP.GT.U32.AND P0, PT, R5, R2, PT ;  /* 0x000000020500720c */ /* 0x000fda0003f04070 */
[----:B------:R-:W-:Y:S01]  /*0ee0*/  @!P0 IMAD.IADD R2, R2, 0x1, -R5 ;  /* 0x0000000102028824 */ /* 0x000fe200078e0a05 */
[----:B------:R-:W-:Y:S02]  /*0ef0*/  @!P0 IADD3 R0, R0, 0x1, RZ ;  /* 0x0000000100008810 */ /* 0x000fe40007ffe0ff */
[----:B------:R-:W-:Y:S02]  /*0f00*/  ISETP.NE.AND P0, PT, R6, RZ, PT ;  /* 0x000000ff0600720c */ /* 0x000fe40003f05270 */
[----:B------:R-:W-:Y:S02]  /*0f10*/  ISETP.GE.U32.AND P2, PT, R2, R5, PT ;  /* 0x000000050200720c */ /* 0x000fe40003f46070 */
[----:B------:R-:W-:-:S04]  /*0f20*/  LOP3.LUT R2, R8, R6, RZ, 0x3c, !PT ;  /* 0x0000000608027212 */ /* 0x000fc800078e3cff */
[----:B------:R-:W-:Y:S01]  /*0f30*/  ISETP.GE.AND P1, PT, R2, RZ, PT ;  /* 0x000000ff0200720c */ /* 0x000fe20003f26270 */
[----:B------:R-:W-:-:S06]  /*0f40*/  IMAD.MOV R2, RZ, RZ, -R6 ;  /* 0x000000ffff027224 */ /* 0x000fcc00078e0a06 */
[----:B------:R-:W-:-:S06]  /*0f50*/  @P2 IADD3 R0, R0, 0x1, RZ ;  /* 0x0000000100002810 */ /* 0x000fcc0007ffe0ff */
[----:B------:R-:W-:Y:S02]  /*0f60*/  @!P1 IADD3 R0, -R0, RZ, RZ ;  /* 0x000000ff00009210 */ /* 0x000fe40007ffe1ff */
[----:B------:R-:W-:-:S05]  /*0f70*/  @!P0 LOP3.LUT R0, RZ, R6, RZ, 0x33, !PT ;  /* 0x00000006ff008212 */ /* 0x000fca00078e33ff */
[----:B------:R-:W-:-:S05]  /*0f80*/  IMAD R2, R0, R2, R3 ;  /* 0x0000000200027224 */ /* 0x000fca00078e0203 */
[----:B------:R1:W-:Y:S02]  /*0f90*/  STL [R1+0x50], R2 ;  /* 0x0000500201007387 */ /* 0x0003e40000100800 */
.L_x_543:
[----:B------:R-:W-:Y:S05]  /*0fa0*/  BSYNC B0 ;  /* 0x0000000000007941 */ /* 0x000fea0003800000 */
.L_x_541:
[----:B------:R-:W-:-:S04]  /*0fb0*/  LOP3.LUT R0, RZ, R0, RZ, 0x33, !PT ;  /* 0x00000000ff007212 */ /* 0x000fc800078e33ff */
[----:B------:R-:W-:-:S05]  /*0fc0*/  IADD3 R0, R0, R13, RZ ;  /* 0x0000000d00007210 */ /* 0x000fca0007ffe0ff */
[----:B------:R2:W-:Y:S01]  /*0fd0*/  STL [R1+0x4c], R0 ;  /* 0x00004c0001007387 */ /* 0x0005e20000100800 */
[----:B------:R-:W-:Y:S05]  /*0fe0*/  BRA `(.L_x_544) ;  /* 0x0000006000007947 */ /* 0x000fea0003800000 */
.L_x_532:
[----:B------:R-:W-:Y:S01]  /*0ff0*/  MOV R0, UR4 ;  /* 0x0000000400007c02 */ /* 0x000fe20008000f00 */
[----:B------:R-:W-:Y:S04]  /*1000*/  STL [R1+0x4c], RZ ;  /* 0x00004cff01007387 */ /* 0x000fe80000100800 */
[----:B------:R-:W-:Y:S04]  /*1010*/  STL [R1+0x50], RZ ;  /* 0x000050ff01007387 */ /* 0x000fe80000100800 */
[----:B------:R1:W-:Y:S02]  /*1020*/  STL [R1+0x48], R0 ;  /* 0x0000480001007387 */ /* 0x0003e40000100800 */
[----:B-1----:R-:W-:-:S05]  /*1030*/  MOV R0, c[0x0][0x53c] ;  /* 0x00014f0000007a02 */ /* 0x002fca0000000f00 */
[----:B------:R1:W-:Y:S02]  /*1040*/  STL [R1+0x54], R0 ;  /* 0x0000540001007387 */ /* 0x0003e40000100800 */
.L_x_544:
[----:B------:R-:W3:Y:S04]  /*1050*/  LDL R4, [R1+0x48] ;  /* 0x0000480001047983 */ /* 0x000ee80000100800 */
[----:B------:R-:W3:Y:S04]  /*1060*/  LDL R5, [R1+0x4c] ;  /* 0x00004c0001057983 */ /* 0x000ee80000100800 */
[----:B------:R-:W3:Y:S04]  /*1070*/  LDL R6, [R1+0x50] ;  /* 0x0000500001067983 */ /* 0x000ee80000100800 */
[----:B------:R-:W3:Y:S01]  /*1080*/  LDL R7, [R1+0x54] ;  /* 0x0000540001077983 */ /* 0x000ee20000100800 */
[----:B------:R-:W-:Y:S01]  /*1090*/  ISETP.NE.AND P0, PT, R14, RZ, PT ;  /* 0x000000ff0e00720c */ /* 0x000fe20003f05270 */
[----:B------:R-:W-:-:S12]  /*10a0*/  WARPSYNC 0xffffffff ;  /* 0xffffffff00007948 */ /* 0x000fd80003800000 */
[----:B---3--:R3:W-:Y:S04]  /*10b0*/  @!P0 STS.128 [0x9100], R4 ;  /* 0x00910004ff008388 */ /* 0x0087e80000000c00 */
[----:B------:R-:W-:Y:S06]  /*10c0*/  BAR.ARV 0x5, 0x80 ;  /* 0x0142000000007b1d */ /* 0x000fec0000002000 */
.L_x_530:
[----:B-12---:R-:W2:Y:S02]  /*10d0*/  LDL R0, [R1+0x54] ;  /* 0x0000540001007983 */ /* 0x006ea40000100800 */
[----:B--2---:R-:W-:-:S13]  /*10e0*/  ISETP.GE.AND P0, PT, R0, c[0x0][0x53c], PT ;  /* 0x00014f0000007a0c */ /* 0x004fda0003f06270 */
[----:B------:R-:W-:Y:S05]  /*10f0*/  @P0 EXIT ;  /* 0x000000000000094d */ /* 0x000fea0003800000 */
[----:B------:R-:W1:Y:S02]  /*1100*/  S2R R16, SR_TID.X ;  /* 0x0000000000107919 */ /* 0x000e640000002100 */
[----:B-1----:R-:W-:-:S04]  /*1110*/  SHF.R.S32.HI R11, RZ, 0x1f, R16 ;  /* 0x0000001fff0b7819 */ /* 0x002fc80000011410 */
[CC--:B------:R-:W-:Y:S02]  /*1120*/  LEA.HI R2, R11.reuse, R16.reuse, RZ, 0x4 ;  /* 0x000000100b027211 */ /* 0x0c0fe400078f20ff */
[CC--:B------:R-:W-:Y:S02]  /*1130*/  LEA.HI R10, R11.reuse, R16.reuse, RZ, 0x3 ;  /* 0x000000100b0a7211 */ /* 0x0c0fe400078f18ff */
[----:B------:R-:W-:Y:S02]  /*1140*/  SHF.R.S32.HI R3, RZ, 0x4, R2 ;  /* 0x00000004ff037819 */ /* 0x000fe40000011402 */
[----:B------:R-:W-:Y:S02]  /*1150*/  LEA.HI R13, R11, R16, RZ, 0x2 ;  /* 0x000000100b0d7211 */ /* 0x000fe400078f10ff */
[----:B------:R-:W-:Y:S02]  /*1160*/  LEA.HI R0, R2, R3, RZ, 0x1 ;  /* 0x0000000302007211 */ /* 0x000fe400078f08ff */
[----:B------:R-:W-:-:S02]  /*1170*/  SHF.R.S32.HI R18, RZ, 0x3, R10 ;  /* 0x00000003ff127819 */ /* 0x000fc4000001140a */
[----:B------:R-:W-:Y:S02]  /*1180*/  LOP3.LUT R0, R0, 0xfffffffe, RZ, 0xc0, !PT ;  /* 0xfffffffe00007812 */ /* 0x000fe400078ec0ff */
[----:B---3--:R-:W-:Y:S01]  /*1190*/  LOP3.LUT R4, R10, 0xfffffff8, RZ, 0xc0, !PT ;  /* 0xfffffff80a047812 */ /* 0x008fe200078ec0ff */
[----:B------:R-:W-:Y:S01]  /*11a0*/  IMAD.SHL.U32 R5, R18, 0x40, RZ ;  /* 0x0000004012057824 */ /* 0x000fe200078e00ff */
        /* <DEDUP_REMOVED lines=13> */
[----:B------:R-:W-:Y:S02]  /*1280*/  LEA.HI R12, R6, R2, RZ, 0x3 ;  /* 0x00000002060c7211 */ /* 0x000fe400078f18ff */
[----:B------:R-:W-:Y:S01]  /*1290*/  SHF.R.U32.HI R5, RZ, 0x3, R0 ;  /* 0x00000003ff057819 */ /* 0x000fe20000011600 */
[----:B------:R-:W-:Y:S01]  /*12a0*/  IMAD.IADD R7, R7, 0x1, -R3 ;  /* 0x0000000107077824 */ /* 0x000fe200078e0a03 */
[----:B------:R-:W-:-:S02]  /*12b0*/  LOP3.LUT R4, R0, 0x38, R20, 0xf8, !PT ;  /* 0x0000003800047812 */ /* 0x000fc400078ef814 */
[----:B------:R-:W-:Y:S02]  /*12c0*/  LOP3.LUT R0, R8, 0x1c0, RZ, 0xc0, !PT ;  /* 0x000001c008007812 */ /* 0x000fe400078ec0ff */
[----:B------:R-:W-:Y:S02]  /*12d0*/  LOP3.LUT R3, R12, 0xfffffff8, RZ, 0xc0, !PT ;  /* 0xfffffff80c037812 */ /* 0x000fe400078ec0ff */
[CC--:B------:R-:W-:Y:S02]  /*12e0*/  LEA.HI R6, R11.reuse, R16.reuse, RZ, 0x6 ;  /* 0x000000100b067211 */ /* 0x0c0fe400078f30ff */
[----:B------:R-:W-:Y:S02]  /*12f0*/  LOP3.LUT R5, R4, R5, RZ, 0x3c, !PT ;  /* 0x0000000504057212 */ /* 0x000fe400078e3cff */
[----:B------:R-:W-:Y:S01]  /*1300*/  LOP3.LUT R4, R0, 0x8, R10, 0xf8, !PT ;  /* 0x0000000800047812 */ /* 0x000fe200078ef80a */
[----:B------:R-:W-:Y:S01]  /*1310*/  IMAD.IADD R10, R2, 0x1, -R3 ;  /* 0x00000001020a7824 */ /* 0x000fe200078e0a03 */
[----:B------:R-:W-:Y:S01]  /*1320*/  SHF.R.U32.HI R0, RZ, 0x3, R0 ;  /* 0x00000003ff007819 */ /* 0x000fe20000011600 */
[----:B------:R-:W-:Y:S01]  /*1330*/  IMAD.SHL.U32 R3, R6, 0x8, RZ ;  /* 0x0000000806037824 */ /* 0x000fe200078e00ff */
[----:B------:R-:W-:-:S02]  /*1340*/  LEA.HI R11, R11, R16, RZ, 0x5 ;  /* 0x000000100b0b7211 */ /* 0x000fc400078f28ff */
[----:B------:R-:W-:Y:S02]  /*1350*/  LOP3.LUT R2, R13, 0xfffffffc, RZ, 0xc0, !PT ;  /* 0xfffffffc0d027812 */ /* 0x000fe400078ec0ff */
[----:B------:R-:W-:Y:S02]  /*1360*/  LOP3.LUT R15, R4, R0, RZ, 0x3c, !PT ;  /* 0x00000000040f7212 */ /* 0x000fe400078e3cff */
[----:B------:R-:W-:Y:S01]  /*1370*/  LOP3.LUT R0, R11, 0xffffffe0, RZ, 0xc0, !PT ;  /* 0xffffffe00b007812 */ /* 0x000fe200078ec0ff */
[C---:B------:R-:W-:Y:S01]  /*1380*/  IMAD.IADD R8, R16.reuse, 0x1, -R2 ;  /* 0x0000000110087824 */ /* 0x040fe200078e0a02 */
[----:B------:R-:W-:Y:S02]  /*1390*/  LOP3.LUT R207, R5, 0x7ffffe00, R3, 0xf8, !PT ;  /* 0x7ffffe0005cf7812 */ /* 0x000fe400078ef803 */
        /* <DEDUP_REMOVED lines=8> */
[C---:B------:R-:W-:Y:S01]  /*1420*/  LOP3.LUT R2, R0.reuse, 0x1ffffffe, RZ, 0xc0, !PT ;  /* 0x1ffffffe00027812 */ /* 0x040fe200078ec0ff */
[----:B------:R-:W-:Y:S01]  /*1430*/  IMAD.SHL.U32 R0, R0, 0x20, RZ ;  /* 0x0000002000007824 */ /* 0x000fe200078e00ff */
[----:B------:R-:W-:Y:S02]  /*1440*/  LOP3.LUT R3, R3, 0xffffffc, RZ, 0xc0, !PT ;  /* 0x0ffffffc03037812 */ /* 0x000fe400078ec0ff */
[----:B------:R-:W-:Y:S01]  /*1450*/  SHF.R.S32.HI R11, RZ, 0x1f, R17 ;  /* 0x0000001fff0b7819 */ /* 0x000fe20000011411 */
[----:B------:R-:W-:Y:S01]  /*1460*/  IMAD.IADD R2, R8, 0x1, -R2 ;  /* 0x0000000108027824 */ /* 0x000fe200078e0a02 */
[----:B------:R-:W-:Y:S01]  /*1470*/  LOP3.LUT R0, R0, 0xffffffc0, RZ, 0xc0, !PT ;  /* 0xffffffc000007812 */ /* 0x000fe200078ec0ff */
[----:B------:R-:W-:Y:S01]  /*1480*/  IMAD.IADD R5, R6, 0x1, -R3 ;  /* 0x0000000106057824 */ /* 0x000fe200078e0a03 */
[----:B------:R-:W-:Y:S01]  /*1490*/  LEA.HI R11, R11, R17, RZ, 0x2 ;  /* 0x000000110b0b7211 */ /* 0x000fe200078f10ff */
[----:B------:R-:W-:Y:S01]  /*14a0*/  IMAD.SHL.U32 R3, R10, 0x40, RZ ;  /* 0x000000400a037824 */ /* 0x000fe200078e00ff */
[----:B------:R-:W-:Y:S01]  /*14b0*/  R2P PR, R7, 0x6 ;  /* 0x0000000607007804 */ /* 0x000fe20000000000 */
[----:B------:R-:W-:Y:S01]  /*14c0*/  IMAD R13, R2, 0x8, R0 ;  /* 0x00000008020d7824 */ /* 0x000fe200078e0200 */
[----:B------:R-:W-:Y:S01]  /*14d0*/  SHF.R.S32.HI R4, RZ, 0x2, R11 ;  /* 0x00000002ff047819 */ /* 0x000fe2000001140b */
[----:B------:R-:W-:Y:S01]  /*14e0*/  IMAD.SHL.U32 R2, R14, 0x8, RZ ;  /* 0x000000080e027824 */ /* 0x000fe200078e00ff */
[----:B------:R-:W-:Y:S01]  /*14f0*/  LOP3.LUT R0, R3, 0x1c0, RZ, 0xc0, !PT ;  /* 0x000001c003007812 */ /* 0x000fe200078ec0ff */
[----:B------:R-:W-:Y:S01]  /*1500*/  IMAD.SHL.U32 R3, R7, 0x40, RZ ;  /* 0x0000004007037824 */ /* 0x000fe200078e00ff */
[----:B------:R-:W-:Y:S01]  /*1510*/  LOP3.LUT P4, RZ, R9, 0x2, RZ, 0xc0, !PT ;  /* 0x0000000209ff7812 */ /* 0x000fe2000788c0ff */
[----:B------:R-:W-:Y:S01]  /*1520*/  IMAD R16, R5, 0x10, R4 ;  /* 0x0000001005107824 */ /* 0x000fe200078e0204 */
[----:B------:R-:W-:Y:S01]  /*1530*/  LOP3.LUT R2, R0, 0x8, R2, 0xf8, !PT ;  /* 0x0000000800027812 */ /* 0x000fe200078ef802 */
[----:B------:R-:W-:Y:S01]  /*1540*/  IMAD.SHL.U32 R6, R6, 0x400, RZ ;  /* 0x0000040006067824 */ /* 0x000fe200078e00ff */
[----:B------:R-:W-:Y:S01]  /*1550*/  LOP3.LUT R4, R3, 0x1c0, RZ, 0xc0, !PT ;  /* 0x000001c003047812 */ /* 0x000fe200078ec0ff */
[----:B------:R-:W-:Y:S01]  /*1560*/  IMAD.SHL.U32 R7, R12, 0x40, RZ ;  /* 0x000000400c077824 */ /* 0x000fe200078e00ff */
[----:B------:R-:W-:Y:S01]  /*1570*/  SHF.R.U32.HI R0, RZ, 0x3, R0 ;  /* 0x00000003ff007819 */ /* 0x000fe20000011600 */
[----:B------:R-:W-:Y:S01]  /*1580*/  IMAD R5, R8, 0x2, R6 ;  /* 0x0000000208057824 */ /* 0x000fe200078e0206 */
[----:B------:R-:W-:Y:S01]  /*1590*/  LEA.HI R4, R4, R4, RZ, 0x1d ;  /* 0x0000000404047211 */ /* 0x000fe200078fe8ff */
[----:B------:R-:W-:Y:S01]  /*15a0*/  IMAD.MOV.U32 R12, RZ, RZ, 0x40 ;  /* 0x00000040ff0c7424 */ /* 0x000fe200078e00ff */
[----:B------:R-:W-:Y:S01]  /*15b0*/  LOP3.LUT R2, R2, R0, RZ, 0x3c, !PT ;  /* 0x0000000002027212 */ /* 0x000fe200078e3cff */
[----:B------:R-:W-:Y:S01]  /*15c0*/  IMAD R0, R14, 0x200, R15 ;  /* 0x000002000e007824 */ /* 0x000fe200078e020f */
[----:B------:R-:W-:Y:S01]  /*15d0*/  LOP3.LUT R3, R7, 0xfffffe00, RZ, 0xc0, !PT ;  /* 0xfffffe0007037812 */ /* 0x000fe200078ec0ff */
[----:B------:R-:W-:Y:S01]  /*15e0*/  IMAD.IADD R8, R5, 0x1, R4 ;  /* 0x0000000105087824 */ /* 0x000fe200078e0204 */
[----:B------:R-:W-:Y:S01]  /*15f0*/  LOP3.LUT P6, RZ, R10, 0x2, RZ, 0xc0, !PT ;  /* 0x000000020aff7812 */ /* 0x000fe200078cc0ff */
[----:B------:R-:W-:Y:S01]  /*1600*/  IMAD.MOV.U32 R7, RZ, RZ, -0x10 ;  /* 0xfffffff0ff077424 */ /* 0x000fe200078e00ff */
[CC--:B------:R-:W-:Y:S01]  /*1610*/  IADD3 R4, R2.reuse, R3.reuse, R6 ;  /* 0x0000000302047210 */ /* 0x0c0fe20007ffe006 */
[----:B------:R-:W-:Y:S01]  /*1620*/  IMAD R6, R9, 0x10, R18 ;  /* 0x0000001009067824 */ /* 0x000fe200078e0212 */
[----:B------:R-:W-:Y:S01]  /*1630*/  LOP3.LUT R5, R2, R3, RZ, 0xfc, !PT ;  /* 0x0000000302057212 */ /* 0x000fe200078efcff */
[----:B------:R-:W-:Y:S01]  /*1640*/  STL [R1+0x88], R16 ;  /* 0x0000881001007387 */ /* 0x000fe20000100800 */
[----:B------:R-:W-:Y:S01]  /*1650*/  LOP3.LUT P5, RZ, R10, 0x4, RZ, 0xc0, !PT ;  /* 0x000000040aff7812 */ /* 0x000fe200078ac0ff */
[----:B------:R-:W-:Y:S01]  /*1660*/  IMAD.MOV.U32 R10, RZ, RZ, 0x20 ;  /* 0x00000020ff0a7424 */ /* 0x000fe200078e00ff */
[----:B------:R-:W-:Y:S01]  /*1670*/  LOP3.LUT R3, R11, 0x7ffffffc, RZ, 0xc0, !PT ;  /* 0x7ffffffc0b037812 */ /* 0x000fe200078ec0ff */
[----:B------:R1:W-:Y:S01]  /*1680*/  STL [R1+0x78], R6 ;  /* 0x0000780601007387 */ /* 0x0003e20000100800 */
[----:B------:R-:W-:-:S02]  /*1690*/  LEA R188, R0, 0x2900, 0x1 ;  /* 0x0000290000bc7811 */ /* 0x000fc400078e08ff */
[----:B------:R-:W-:Y:S01]  /*16a0*/  LOP3.LUT P3, RZ, R9, 0x4, RZ, 0xc0, !PT ;  /* 0x0000000409ff7812 */ /* 0x000fe2000786c0ff */
[----:B------:R-:W-:Y:S01]  /*16b0*/  IMAD.IADD R3, R17, 0x1, -R3 ;  /* 0x0000000111037824 */ /* 0x000fe200078e0a03 */
[----:B------:R-:W-:Y:S01]  /*16c0*/  SEL R7, R7, 0x10, !P0 ;  /* 0x0000001007077807 */ /* 0x000fe20004000000 */
[----:B------:R-:W-:Y:S01]  /*16d0*/  IMAD.IADD R9, R16, 0x1, R13 ;  /* 0x0000000110097824 */ /* 0x000fe200078e020d */
[----:B------:R-:W-:Y:S01]  /*16e0*/  LEA R8, R8, 0x80, 0x1 ;  /* 0x0000008008087811 */ /* 0x000fe200078e08ff */
[----:B------:R-:W-:Y:S01]  /*16f0*/  IMAD.SHL.U32 R3, R3, 0x2, RZ ;  /* 0x0000000203037824 */ /* 0x000fe200078e00ff */
[----:B------:R-:W-:Y:S02]  /*1700*/  IADD3 R199, R188, 0x20, RZ ;  /* 0x00000020bcc77810 */ /* 0x000fe40007ffe0ff */
[----:B------:R-:W-:Y:S01]  /*1710*/  SEL R2, R12, 0xffffffc0, !P3 ;  /* 0xffffffc00c027807 */ /* 0x000fe20005800000 */
[----:B------:R-:W-:Y:S01]  /*1720*/  IMAD.IADD R11, R8, 0x1, R7 ;  /* 0x00000001080b7824 */ /* 0x000fe200078e0207 */
[----:B------:R-:W-:Y:S01]  /*1730*/  @P4 IADD3 R199, R188, -0x20, RZ ;  /* 0xffffffe0bcc74810 */ /* 0x000fe20007ffe0ff */
[----:B------:R2:W-:Y:S01]  /*1740*/  STL [R1+0x44], R9 ;  /* 0x0000440901007387 */ /* 0x0005e20000100800 */
[----:B------:R-:W-:Y:S01]  /*1750*/  SEL R0, R10, 0xffffffe0, !P6 ;  /* 0xffffffe00a007807 */ /* 0x000fe20007000000 */
[----:B------:R-:W-:Y:S01]  /*1760*/  IMAD.IADD R194, R188, 0x1, R2 ;  /* 0x00000001bcc27824 */ /* 0x000fe200078e0202 */
[----:B------:R-:W-:Y:S01]  /*1770*/  LEA R195, R4, 0x5100, 0x1 ;  /* 0x0000510004c37811 */ /* 0x000fe200078e08ff */
[----:B------:R-:W-:Y:S01]  /*1780*/  IMAD.IADD R191, R2, 0x1, R199 ;  /* 0x0000000102bf7824 */ /* 0x000fe200078e02c7 */
[----:B------:R3:W-:Y:S01]  /*1790*/  STL [R1], R3 ;  /* 0x0000000301007387 */ /* 0x0007e20000100800 */
[----:B------:R-:W-:-:S02]  /*17a0*/  LEA R189, R5, 0x100, 0x1 ;  /* 0x0000010005bd7811 */ /* 0x000fc400078e08ff */
[C---:B------:R-:W-:Y:S01]  /*17b0*/  IADD3 R203, R199.reuse, 0x800, RZ ;  /* 0x00000800c7cb7810 */ /* 0x040fe20007ffe0ff */
[----:B------:R4:W-:Y:S01]  /*17c0*/  STL [R1+0x5c], R8 ;  /* 0x00005c0801007387 */ /* 0x0009e20000100800 */
[----:B------:R-:W-:Y:S01]  /*17d0*/  IADD3 R202, R199, 0x1000, RZ ;  /* 0x00001000c7ca7810 */ /* 0x000fe20007ffe0ff */
[----:B------:R-:W-:Y:S01]  /*17e0*/  IMAD.IADD R198, R195, 0x1, R0 ;  /* 0x00000001c3c67824 */ /* 0x000fe200078e0200 */
[----:B-1----:R-:W-:Y:S01]  /*17f0*/  SEL R6, R10, 0xffffffe0, !P1 ;  /* 0xffffffe00a067807 */ /* 0x002fe20004800000 */
[----:B------:R-:W-:Y:S01]  /*1800*/  IMAD.IADD R193, R0, 0x1, R189 ;  /* 0x0000000100c17824 */ /* 0x000fe200078e02bd */
[C---:B------:R-:W-:Y:S02]  /*1810*/  IADD3 R201, R199.reuse, 0x1800, RZ ;  /* 0x00001800c7c97810 */ /* 0x040fe40007ffe0ff */
[----:B------:R-:W-:Y:S01]  /*1820*/  IADD3 R200, R199, 0x2000, RZ ;  /* 0x00002000c7c87810 */ /* 0x000fe20007ffe0ff */
[--C-:B------:R-:W-:Y:S02]  /*1830*/  IMAD.IADD R10, R8, 0x1, R6.reuse ;  /* 0x00000001080a7824 */ /* 0x100fe400078e0206 */
[----:B------:R-:W-:-:S03]  /*1840*/  IMAD.IADD R2, R11, 0x1, R6 ;  /* 0x000000010b027824 */ /* 0x000fc600078e0206 */
[----:B------:R-:W-:Y:S01]  /*1850*/  STL [R1+0x74], R10 ;  /* 0x0000740a01007387 */ /* 0x000fe20000100800 */
[----:B--2---:R-:W-:-:S03]  /*1860*/  IADD3 R9, R8, 0x40, RZ ;  /* 0x0000004008097810 */ /* 0x004fc60007ffe0ff */
[----:B------:R-:W-:Y:S01]  /*1870*/  STL [R1+0x6c], R11 ;  /* 0x00006c0b01007387 */ /* 0x000fe20000100800 */
[----:B------:R-:W-:Y:S02]  /*1880*/  @P2 IADD3 R9, R8, -0x40, RZ ;  /* 0xffffffc008092810 */ /* 0x000fe40007ffe0ff */
[----:B---3--:R-:W-:Y:S01]  /*1890*/  SEL R3, R12, 0xffffffc0, !P5 ;  /* 0xffffffc00c037807 */ /* 0x008fe20006800000 */
[----:B------:R1:W-:Y:S02]  /*18a0*/  STL [R1+0x70], R2 ;  /* 0x0000700201007387 */ /* 0x0003e40000100800 */
[----:B----4-:R-:W-:Y:S02]  /*18b0*/  IMAD.IADD R8, R6, 0x1, R9 ;  /* 0x0000000106087824 */ /* 0x010fe400078e0209 */
[----:B------:R-:W-:Y:S01]  /*18c0*/  STL [R1+0x60], R9 ;  /* 0x0000600901007387 */ /* 0x000fe20000100800 */
[----:B------:R-:W-:Y:S02]  /*18d0*/  IMAD.IADD R196, R195, 0x1, R3 ;  /* 0x00000001c3c47824 */ /* 0x000fe400078e0203 */
[----:B------:R-:W-:Y:S01]  /*18e0*/  IMAD.IADD R190, R3, 0x1, R189 ;  /* 0x0000000103be7824 */ /* 0x000fe200078e02bd */
[----:B------:R-:W-:Y:S01]  /*18f0*/  STL [R1+0x64], R8 ;  /* 0x0000640801007387 */ /* 0x000fe20000100800 */
[----:B------:R-:W-:-:S02]  /*1900*/  IMAD.IADD R3, R7, 0x1, R8 ;  /* 0x0000000107037824 */ /* 0x000fc400078e0208 */
[C---:B------:R-:W-:Y:S02]  /*1910*/  IMAD.IADD R197, R0.reuse, 0x1, R196 ;  /* 0x0000000100c57824 */ /* 0x040fe400078e02c4 */
[----:B------:R-:W-:Y:S02]  /*1920*/  IMAD.IADD R192, R0, 0x1, R190 ;  /* 0x0000000100c07824 */ /* 0x000fe400078e02be */
[----:B-1----:R-:W-:-:S05]  /*1930*/  IMAD.IADD R2, R7, 0x1, R9 ;  /* 0x0000000107027824 */ /* 0x002fca00078e0209 */
[----:B------:R1:W-:Y:S04]  /*1940*/  STL [R1+0x68], R2 ;  /* 0x0000680201007387 */ /* 0x0003e80000100800 */
[----:B------:R2:W-:Y:S01]  /*1950*/  STL [R1+0x80], R3 ;  /* 0x0000800301007387 */ /* 0x0005e20000100800 */
[----:B-1----:R-:W-:-:S05]  /*1960*/  IMAD.IADD R2, R6, 0x1, R2 ;  /* 0x0000000106027824 */ /* 0x002fca00078e0202 */
[----:B------:R2:W-:Y:S02]  /*1970*/  STL [R1+0x7c], R2 ;  /* 0x00007c0201007387 */ /* 0x0005e40000100800 */
.L_x_718:
[----:B------:R-:W3:Y:S04]  /*1980*/  LDL R25, [R1+0x54] ;  /* 0x0000540001197983 */ /* 0x000ee80000100800 */
[----:B------:R-:W4:Y:S01]  /*1990*/  LDL R16, [R1+0x50] ;  /* 0x0000500001107983 */ /* 0x000f220000100800 */
[----:B------:R-:W-:Y:S02]  /*19a0*/  ISETP.NE.U32.AND P0, PT, RZ, c[0x0][0x370], PT ;  /* 0x0000dc00ff007a0c */ /* 0x000fe40003f05070 */
[----:B------:R-:W-:Y:S02]  /*19b0*/  ISETP.NE.U32.AND P2, PT, RZ, c[0x0][0x360], PT ;  /* 0x0000d800ff007a0c */ /* 0x000fe40003f45070 */
[----:B------:R-:W-:Y:S02]  /*19c0*/  ISETP.NE.AND.EX P1, PT, RZ, c[0x0][0x374], PT, P0 ;  /* 0x0000dd00ff007a0c */ /* 0x000fe40003f25300 */
[----:B------:R-:W-:-:S02]  /*19d0*/  ISETP.NE.AND.EX P0, PT, RZ, c[0x0][0x364], PT, P2 ;  /* 0x0000d900ff007a0c */ /* 0x000fc40003f05320 */
[----:B------:R-:W-:Y:S02]  /*19e0*/  ISETP.NE.U32.AND P4, PT, RZ, c[0x0][0x348], PT ;  /* 0x0000d200ff007a0c */ /* 0x000fe40003f85070 */
[----:B------:R-:W-:Y:S02]  /*19f0*/  ISETP.NE.U32.AND P3, PT, RZ, c[0x0][0x350], PT ;  /* 0x0000d400ff007a0c */ /* 0x000fe40003f65070 */
[----:B------:R-:W-:Y:S02]  /*1a00*/  ISETP.NE.AND.EX P4, PT, RZ, c[0x0][0x34c], PT, P4 ;  /* 0x0000d300ff007a0c */ /* 0x000fe40003f85340 */
[----:B------:R-:W-:Y:S01]  /*1a10*/  ISETP.NE.AND.EX P3, PT, RZ, c[0x0][0x354], PT, P3 ;  /* 0x0000d500ff007a0c */ /* 0x000fe20003f65330 */
[----:B------:R-:W-:Y:S01]  /*1a20*/  IMAD.MOV.U32 R15, RZ, RZ, 0x4 ;  /* 0x00000004ff0f7424 */ /* 0x000fe200078e00ff */
[----:B------:R-:W-:Y:S01]  /*1a30*/  CS2R R12, SRZ ;  /* 0x00000000000c7805 */ /* 0x000fe2000001ff00 */
[----:B------:R-:W-:Y:S02]  /*1a40*/  IMAD.MOV.U32 R4, RZ, RZ, RZ ;  /* 0x000000ffff047224 */ /* 0x000fe400078e00ff */
[----:B---3--:R-:W-:-:S04]  /*1a50*/  @P1 IMAD.WIDE R10, R25, R15, c[0x0][0x370] ;  /* 0x0000dc00190a1625 */ /* 0x008fc800078e020f */
[CC--:B------:R-:W-:Y:S01]  /*1a60*/  @P0 IMAD.WIDE R8, R25.reuse, R15.reuse, c[0x0][0x360] ;  /* 0x0000d80019080625 */ /* 0x0c0fe200078e020f */
[----:B------:R1:W5:Y:S03]  /*1a70*/  @P1 LDG.E R4, [R10.64] ;  /* 0x000000080a041981 */ /* 0x000366000c1e1900 */
[CC--:B------:R-:W-:Y:S01]  /*1a80*/  IMAD.WIDE R6, R25.reuse, R15.reuse, c[0x0][0x348] ;  /* 0x0000d20019067625 */ /* 0x0c0fe200078e020f */
[----:B------:R1:W5:Y:S03]  /*1a90*/  @P0 LDG.E R243, [R8.64] ;  /* 0x0000000808f30981 */ /* 0x000366000c1e1900 */
[----:B--2---:R-:W-:Y:S01]  /*1aa0*/  IMAD.WIDE R2, R25, R15, c[0x0][0x350] ;  /* 0x0000d40019027625 */ /* 0x004fe200078e020f */
[----:B------:R1:W5:Y:S04]  /*1ab0*/  @P4 LDG.E R13, [R6.64] ;  /* 0x00000008060d4981 */ /* 0x000368000c1e1900 */
[----:B------:R1:W5:Y:S01]  /*1ac0*/  @P3 LDG.E R12, [R2.64] ;  /* 0x00000008020c3981 */ /* 0x000362000c1e1900 */
[----:B----4-:R-:W-:-:S05]  /*1ad0*/  LOP3.LUT R26, R16, 0xffff, RZ, 0xc0, !PT ;  /* 0x0000ffff101a7812 */ /* 0x010fca00078ec0ff */
[----:B------:R1:W-:Y:S01]  /*1ae0*/  STL [R1+0x58], R26 ;  /* 0x0000581a01007387 */ /* 0x0003e20000100800 */
[----:B------:R-:W-:Y:S01]  /*1af0*/  YIELD ;  /* 0x0000000000007946 */ /* 0x000fe20003800000 */
[----:B------:R-:W-:Y:S05]  /*1b00*/  @P0 BRA `(.L_x_545) ;  /* 0x0000005000000947 */ /* 0x000fea0003800000 */
[----:B-----5:R-:W-:Y:S01]  /*1b10*/  MOV R243, c[0x0][0x168] ;  /* 0x00005a0000f37a02 */ /* 0x020fe20000000f00 */
[----:B------:R-:W-:Y:S05]  /*1b20*/  @!P4 BRA `(.L_x_545) ;  /* 0x000000300000c947 */ /* 0x000fea0003800000 */
[----:B------:R-:W2:Y:S04]  /*1b30*/  LDG.E R5, [R6.64] ;  /* 0x0000000806057981 */ /* 0x000ea8000c1e1900 */
[----:B------:R-:W2:Y:S02]  /*1b40*/  LDG.E R0, [R6.64+0x4] ;  /* 0x0000040806007981 */ /* 0x000ea4000c1e1900 */
[----:B--2---:R-:W-:Y:S02]  /*1b50*/  IADD3 R243, -R5, R0, RZ ;  /* 0x0000000005f37210 */ /* 0x004fe40007ffe1ff */
.L_x_545:
[----:B------:R-:W-:-:S04]  /*1b60*/  ISETP.NE.U32.AND P0, PT, RZ, c[0x0][0x368], PT ;  /* 0x0000da00ff007a0c */ /* 0x000fc80003f05070 */
[----:B------:R-:W-:-:S13]  /*1b70*/  ISETP.NE.AND.EX P0, PT, RZ, c[0x0][0x36c], PT, P0 ;  /* 0x0000db00ff007a0c */ /* 0x000fda0003f05300 */
[----:B------:R-:W-:Y:S05]  /*1b80*/  @!P0 BRA `(.L_x_546) ;  /* 0x0000003000008947 */ /* 0x000fea0003800000 */
[----:B-1----:R-:W-:-:S05]  /*1b90*/  IMAD.WIDE R2, R25, R15, c[0x0][0x368] ;  /* 0x0000da0019027625 */ /* 0x002fca00078e020f */
[----:B------:R1:W5:Y:S01]  /*1ba0*/  LDG.E R0, [R2.64] ;  /* 0x0000000802007981 */ /* 0x000362000c1e1900 */
[----:B------:R-:W-:Y:S05]  /*1bb0*/  BRA `(.L_x_547) ;  /* 0x0000005000007947 */ /* 0x000fea0003800000 */
.L_x_546:
[----:B------:R-:W-:Y:S01]  /*1bc0*/  MOV R0, c[0x0][0x1d0] ;  /* 0x0000740000007a02 */ /* 0x000fe20000000f00 */
[----:B------:R-:W-:Y:S05]  /*1bd0*/  @!P3 BRA `(.L_x_547) ;  /* 0x000000300000b947 */ /* 0x000fea0003800000 */
[----:B------:R-:W2:Y:S04]  /*1be0*/  LDG.E R5, [R2.64] ;  /* 0x0000000802057981 */ /* 0x000ea8000c1e1900 */
[----:B------:R-:W2:Y:S02]  /*1bf0*/  LDG.E R0, [R2.64+0x4] ;  /* 0x0000040802007981 */ /* 0x000ea4000c1e1900 */
[----:B--2---:R-:W-:Y:S02]  /*1c00*/  IADD3 R0, -R5, R0, RZ ;  /* 0x0000000005007210 */ /* 0x004fe40007ffe1ff */
.L_x_547:
[----:B-1----:R-:W2:Y:S01]  /*1c10*/  LDL.LU R2, [R1+0x4c] ;  /* 0x00004c0001027983 */ /* 0x002ea20000300800 */
[----:B------:R-:W-:Y:S01]  /*1c20*/  IMAD.MOV.U32 R3, RZ, RZ, c[0x0][0x2c4] ;  /* 0x0000b100ff037624 */ /* 0x000fe200078e00ff */
[----:B------:R-:W-:Y:S01]  /*1c30*/  LOP3.LUT R204, R204, 0xfffeffff, RZ, 0xc0, !PT ;  /* 0xfffeffffcccc7812 */ /* 0x000fe200078ec0ff */
[----:B------:R-:W-:-:S02]  /*1c40*/  IMAD.MOV.U32 R6, RZ, RZ, c[0x0][0x32c] ;  /* 0x0000cb00ff067624 */ /* 0x000fc400078e00ff */
[--C-:B-----5:R-:W-:Y:S01]  /*1c50*/  IMAD.IADD R244, R0, 0x1, -R4.reuse ;  /* 0x0000000100f47824 */ /* 0x120fe200078e0a04 */
[----:B------:R-:W-:Y:S01]  /*1c60*/  ISETP.NE.AND P5, PT, R3, 0x1, PT ;  /* 0x000000010300780c */ /* 0x000fe20003fa5270 */
[----:B------:R-:W-:Y:S01]  /*1c70*/  IMAD.IADD R14, R12, 0x1, R4 ;  /* 0x000000010c0e7824 */ /* 0x000fe200078e0204 */
[----:B------:R-:W-:-:S11]  /*1c80*/  ISETP.GE.AND P1, PT, R6, 0x1, PT ;  /* 0x000000010600780c */ /* 0x000fd60003f26270 */
[----:B------:R-:W-:-:S04]  /*1c90*/  @P5 LOP3.LUT R204, R204, 0x10000, RZ, 0xfc, !PT ;  /* 0x00010000cccc5812 */ /* 0x000fc800078efcff */
[----:B------:R-:W-:-:S04]  /*1ca0*/  LOP3.LUT R204, R204, 0xffff7fff, RZ, 0xc0, !PT ;  /* 0xffff7fffcccc7812 */ /* 0x000fc800078ec0ff */
[----:B------:R-:W-:Y:S01]  /*1cb0*/  @P1 LOP3.LUT R204, R204, 0x8000, RZ, 0xfc, !PT ;  /* 0x00008000cccc1812 */ /* 0x000fe200078efcff */
[----:B--2---:R-:W-:-:S05]  /*1cc0*/  IMAD.SHL.U32 R18, R2, 0x80, RZ ;  /* 0x0000008002127824 */ /* 0x004fca00078e00ff */
[----:B------:R1:W-:Y:S01]  /*1cd0*/  STL [R1+0x40], R18 ;  /* 0x0000401201007387 */ /* 0x0003e20000100800 */
[----:B------:R-:W-:-:S05]  /*1ce0*/  IADD3 R2, R18, 0x7f, RZ ;  /* 0x0000007f12027810 */ /* 0x000fca0007ffe0ff */
[----:B------:R-:W-:-:S04]  /*1cf0*/  @P5 IMAD.HI.U32 R3, R2, c[0x0][0x2c8], RZ ;  /* 0x0000b20002035a27 */ /* 0x000fc800078e00ff */
[----:B------:R-:W-:Y:S01]  /*1d00*/  IMAD.MOV.U32 R0, RZ, RZ, R2 ;  /* 0x000000ffff007224 */ /* 0x000fe200078e0002 */
[----:B------:R-:W-:Y:S02]  /*1d10*/  IADD3 R2, R244, 0x1, -R243 ;  /* 0x00000001f4027810 */ /* 0x000fe40007ffe8f3 */
[----:B------:R-:W-:-:S05]  /*1d20*/  @P5 SHF.R.U32.HI R0, RZ, c[0x0][0x2cc], R3 ;  /* 0x0000b300ff005a19 */ /* 0x000fca0000011603 */
[----:B------:R-:W-:-:S05]  /*1d30*/  IMAD.IADD R0, R2, 0x1, R0 ;  /* 0x0000000102007824 */ /* 0x000fca00078e0200 */
[----:B------:R-:W-:Y:S01]  /*1d40*/  IADD3 R3, R0, c[0x0][0x328], RZ ;  /* 0x0000ca0000037a10 */ /* 0x000fe20007ffe0ff */
[----:B------:R-:W-:Y:S05]  /*1d50*/  @!P1 BRA `(.L_x_548) ;  /* 0x0000010000009947 */ /* 0x000fea0003800000 */
[C---:B------:R-:W-:Y:S01]  /*1d60*/  ISETP.GT.AND P0, PT, R0.reuse, RZ, PT ;  /* 0x000000ff0000720c */ /* 0x040fe20003f04270 */
[----:B------:R-:W-:Y:S01]  /*1d70*/  BSSY B0, `(.L_x_549) ;  /* 0x000000c000007945 */ /* 0x000fe20003800000 */
[----:B------:R-:W-:-:S11]  /*1d80*/  IADD3 R2, R0, -0x1, RZ ;  /* 0xffffffff00027810 */ /* 0x000fd60007ffe0ff */
[----:B------:R-:W-:Y:S05]  /*1d90*/  @P0 BRA `(.L_x_550) ;  /* 0x0000006000000947 */ /* 0x000fea0003800000 */
[----:B------:R-:W-:Y:S01]  /*1da0*/  ISETP.NE.AND P0, PT, R6, 0x1, PT ;  /* 0x000000010600780c */ /* 0x000fe20003f05270 */
[----:B------:R-:W-:-:S12]  /*1db0*/  IMAD.MOV R0, RZ, RZ, -R0 ;  /* 0x000000ffff007224 */ /* 0x000fd800078e0a00 */
[----:B------:R-:W-:-:S05]  /*1dc0*/  @P0 IMAD.HI.U32 R2, R0, c[0x0][0x330], RZ ;  /* 0x0000cc0000020a27 */ /* 0x000fca00078e00ff */
[----:B------:R-:W-:-:S04]  /*1dd0*/  @P0 SHF.R.U32.HI R0, RZ, c[0x0][0x334], R2 ;  /* 0x0000cd00ff000a19 */ /* 0x000fc80000011602 */
[----:B------:R-:W-:Y:S01]  /*1de0*/  LOP3.LUT R2, RZ, R0, RZ, 0x33, !PT ;  /* 0x00000000ff027212 */ /* 0x000fe200078e33ff */
[----:B------:R-:W-:Y:S05]  /*1df0*/  BRA `(.L_x_551) ;  /* 0x0000003000007947 */ /* 0x000fea0003800000 */
.L_x_550:
[----:B------:R-:W-:-:S13]  /*1e00*/  ISETP.NE.AND P0, PT, R6, 0x1, PT ;  /* 0x000000010600780c */ /* 0x000fda0003f05270 */
[----:B------:R-:W-:-:S05]  /*1e10*/  @P0 IMAD.HI.U32 R0, R2, c[0x0][0x330], RZ ;  /* 0x0000cc0002000a27 */ /* 0x000fca00078e00ff */
[----:B------:R-:W-:Y:S02]  /*1e20*/  @P0 SHF.R.U32.HI R2, RZ, c[0x0][0x334], R0 ;  /* 0x0000cd00ff020a19 */ /* 0x000fe40000011600 */
.L_x_551:
[----:B------:R-:W-:Y:S05]  /*1e30*/  BSYNC B0 ;  /* 0x0000000000007941 */ /* 0x000fea0003800000 */
.L_x_549:
[----:B------:R-:W-:-:S05]  /*1e40*/  IMAD R2, R2, R6, c[0x0][0x32c] ;  /* 0x0000cb0002027624 */ /* 0x000fca00078e0206 */
[----:B------:R-:W-:-:S03]  /*1e50*/  IMNMX R3, R3, R2, PT ;  /* 0x0000000203037217 */ /* 0x000fc60003800200 */
.L_x_548:
[----:B------:R-:W-:Y:S01]  /*1e60*/  IMAD.IADD R7, R244, 0x1, -R243 ;  /* 0x00000001f4077824 */ /* 0x000fe200078e0af3 */
[----:B------:R-:W-:Y:S01]  /*1e70*/  IADD3 R3, R3, 0x4f, RZ ;  /* 0x0000004f03037810 */ /* 0x000fe20007ffe0ff */
[----:B------:R-:W-:Y:S01]  /*1e80*/  @P5 IMAD.HI.U32 R4, R18, c[0x0][0x2c8], RZ ;  /* 0x0000b20012045a27 */ /* 0x000fe200078e00ff */
[----:B------:R-:W-:Y:S02]  /*1e90*/  IADD3 R2, R244, 0x4f, RZ ;  /* 0x0000004ff4027810 */ /* 0x000fe40007ffe0ff */
[----:B------:R2:W-:Y:S01]  /*1ea0*/  STL [R1+0x4], R7 ;  /* 0x0000040701007387 */ /* 0x0005e20000100800 */
[----:B------:R-:W-:-:S04]  /*1eb0*/  IMAD.HI R5, R3, 0x66666667, RZ ;  /* 0x6666666703057827 */ /* 0x000fc800078e02ff */
[----:B------:R-:W-:-:S04]  /*1ec0*/  IMAD.HI R2, R2, 0x66666667, RZ ;  /* 0x6666666702027827 */ /* 0x000fc800078e02ff */
[----:B------:R-:W-:Y:S01]  /*1ed0*/  IMAD.MOV.U32 R0, RZ, RZ, R18 ;  /* 0x000000ffff007224 */ /* 0x000fe200078e0012 */
[----:B------:R-:W-:Y:S02]  /*1ee0*/  @P5 SHF.R.U32.HI R0, RZ, c[0x0][0x2cc], R4 ;  /* 0x0000b300ff005a19 */ /* 0x000fe40000011604 */
[----:B------:R-:W-:Y:S02]  /*1ef0*/  SHF.R.U32.HI R4, RZ, 0x1f, R5 ;  /* 0x0000001fff047819 */ /* 0x000fe40000011605 */
[----:B------:R-:W-:Y:S01]  /*1f00*/  SHF.R.U32.HI R3, RZ, 0x1f, R2 ;  /* 0x0000001fff037819 */ /* 0x000fe20000011602 */
[----:B------:R-:W-:Y:S01]  /*1f10*/  IMAD.IADD R0, R7, 0x1, R0 ;  /* 0x0000000107007824 */ /* 0x000fe200078e0200 */
[----:B------:R-:W-:Y:S02]  /*1f20*/  LEA.HI.SX32 R4, R5, R4, 0x1b ;  /* 0x0000000405047211 */ /* 0x000fe400078fdaff */
[----:B------:R-:W-:Y:S02]  /*1f30*/  LEA.HI.SX32 R3, R2, R3, 0x1b ;  /* 0x0000000302037211 */ /* 0x000fe400078fdaff */
[----:B------:R-:W-:-:S02]  /*1f40*/  IADD3 R2, R0, -c[0x0][0x324], RZ ;  /* 0x8000c90000027a10 */ /* 0x000fc40007ffe0ff */
[----:B------:R-:W-:Y:S01]  /*1f50*/  IMNMX R8, R3, R4, PT ;  /* 0x0000000403087217 */ /* 0x000fe20003800200 */
[----:B------:R-:W-:Y:S05]  /*1f60*/  @!P1 BRA `(.L_x_552) ;  /* 0x000000f000009947 */ /* 0x000fea0003800000 */
[----:B------:R-:W-:Y:S01]  /*1f70*/  ISETP.GT.AND P0, PT, R0, -0x1, PT ;  /* 0xffffffff0000780c */ /* 0x000fe20003f04270 */
[----:B------:R-:W-:-:S12]  /*1f80*/  BSSY B0, `(.L_x_553) ;  /* 0x000000b000007945 */ /* 0x000fd80003800000 */
[----:B------:R-:W-:Y:S05]  /*1f90*/  @P0 BRA `(.L_x_554) ;  /* 0x0000006000000947 */ /* 0x000fea0003800000 */
[----:B------:R-:W-:Y:S02]  /*1fa0*/  ISETP.NE.AND P0, PT, R6, 0x1, PT ;  /* 0x000000010600780c */ /* 0x000fe40003f05270 */
[----:B------:R-:W-:-:S11]  /*1fb0*/  LOP3.LUT R0, RZ, R0, RZ, 0x33, !PT ;  /* 0x00000000ff007212 */ /* 0x000fd600078e33ff */
[----:B------:R-:W-:-:S05]  /*1fc0*/  @P0 IMAD.HI.U32 R3, R0, c[0x0][0x330], RZ ;  /* 0x0000cc0000030a27 */ /* 0x000fca00078e00ff */
[----:B------:R-:W-:-:S04]  /*1fd0*/  @P0 SHF.R.U32.HI R0, RZ, c[0x0][0x334], R3 ;  /* 0x0000cd00ff000a19 */ /* 0x000fc80000011603 */
[----:B------:R-:W-:Y:S01]  /*1fe0*/  LOP3.LUT R0, RZ, R0, RZ, 0x33, !PT ;  /* 0x00000000ff007212 */ /* 0x000fe200078e33ff */
[----:B------:R-:W-:Y:S05]  /*1ff0*/  BRA `(.L_x_555) ;  /* 0x0000003000007947 */ /* 0x000fea0003800000 */
.L_x_554:
[----:B------:R-:W-:-:S13]  /*2000*/  ISETP.NE.AND P0, PT, R6, 0x1, PT ;  /* 0x000000010600780c */ /* 0x000fda0003f05270 */
[----:B------:R-:W-:-:S05]  /*2010*/  @P0 IMAD.HI.U32 R3, R0, c[0x0][0x330], RZ ;  /* 0x0000cc0000030a27 */ /* 0x000fca00078e00ff */
[----:B------:R-:W-:Y:S02]  /*2020*/  @P0 SHF.R.U32.HI R0, RZ, c[0x0][0x334], R3 ;  /* 0x0000cd00ff000a19 */ /* 0x000fe40000011603 */
.L_x_555:
[----:B------:R-:W-:Y:S05]  /*2030*/  BSYNC B0 ;  /* 0x0000000000007941 */ /* 0x000fea0003800000 */
.L_x_553:
[----:B------:R-:W-:-:S05]  /*2040*/  IMAD R0, R0, c[0x0][0x32c], RZ ;  /* 0x0000cb0000007a24 */ /* 0x000fca00078e02ff */
[----:B------:R-:W-:-:S05]  /*2050*/  IMNMX R2, R2, R0, !PT ;  /* 0x0000000002027217 */ /* 0x000fca0007800200 */
.L_x_552:
[----:B------:R-:W-:Y:S01]  /*2060*/  IMAD.HI R2, R2, 0x66666667, RZ ;  /* 0x6666666702027827 */ /* 0x000fe200078e02ff */
[----:B------:R-:W-:Y:S01]  /*2070*/  LOP3.LUT R3, R16, 0xff000000, RZ, 0xc0, !PT ;  /* 0xff00000010037812 */ /* 0x000fe200078ec0ff */
[----:B------:R-:W-:Y:S03]  /*2080*/  BSSY B0, `(.L_x_556) ;  /* 0x000002d000007945 */ /* 0x000fe60003800000 */
[----:B------:R-:W-:Y:S02]  /*2090*/  SHF.R.U32.HI R0, RZ, 0x1f, R2 ;  /* 0x0000001fff007819 */ /* 0x000fe40000011602 */
[----:B------:R-:W-:Y:S02]  /*20a0*/  SHF.R.U32.HI R3, RZ, 0x8, R3 ;  /* 0x00000008ff037819 */ /* 0x000fe40000011603 */
[----:B------:R-:W-:Y:S02]  /*20b0*/  LEA.HI.SX32 R2, R2, R0, 0x1b ;  /* 0x0000000002027211 */ /* 0x000fe400078fdaff */
[----:B------:R-:W-:-:S02]  /*20c0*/  LOP3.LUT R0, R16, 0xff0000, RZ, 0xc0, !PT ;  /* 0x00ff000010007812 */ /* 0x000fc400078ec0ff */
[----:B------:R-:W-:Y:S01]  /*20d0*/  IMNMX R6, RZ, R2, !PT ;  /* 0x00000002ff067217 */ /* 0x000fe20007800200 */
[----:B------:R-:W-:Y:S01]  /*20e0*/  IMAD.MOV.U32 R2, RZ, RZ, RZ ;  /* 0x000000ffff027224 */ /* 0x000fe200078e00ff */
[----:B------:R-:W-:Y:S02]  /*20f0*/  LEA.HI R0, R0, R3, RZ, 0x10 ;  /* 0x0000000300007211 */ /* 0x000fe400078f80ff */
[----:B------:R-:W-:Y:S02]  /*2100*/  ISETP.GT.AND P0, PT, R8, R6, PT ;  /* 0x000000060800720c */ /* 0x000fe40003f04270 */
[----:B------:R-:W-:Y:S02]  /*2110*/  LOP3.LUT R12, R0, 0xff, RZ, 0xc0, !PT ;  /* 0x000000ff000c7812 */ /* 0x000fe400078ec0ff */
[----:B------:R-:W-:-:S03]  /*2120*/  SHF.R.U32.HI R5, RZ, 0x10, R0 ;  /* 0x00000010ff057819 */ /* 0x000fc60000011600 */
[----:B------:R3:W-:Y:S04]  /*2130*/  STL [R1+0x50], R12 ;  /* 0x0000500c01007387 */ /* 0x0007e80000100800 */
[----:B------:R3:W-:Y:S02]  /*2140*/  STL [R1+0x4c], R5 ;  /* 0x00004c0501007387 */ /* 0x0007e40000100800 */
[----:B------:R-:W-:Y:S05]  /*2150*/  @!P0 BRA `(.L_x_557) ;  /* 0x000001f000008947 */ /* 0x000fea0003800000 */
[----:B------:R-:W-:-:S04]  /*2160*/  ISETP.NE.AND P0, PT, R5, RZ, PT ;  /* 0x000000ff0500720c */ /* 0x000fc80003f05270 */
[----:B------:R-:W-:-:S04]  /*2170*/  SEL R0, R5, c[0x0][0x338], P0 ;  /* 0x0000ce0005007a07 */ /* 0x000fc80000000000 */
[----:B------:R-:W-:Y:S02]  /*2180*/  IABS R3, R0 ;  /* 0x0000000000037213 */ /* 0x000fe40000000000 */
[----:B--2---:R-:W-:Y:S02]  /*2190*/  IADD3 R7, R0, -0x1, R8 ;  /* 0xffffffff00077810 */ /* 0x004fe40007ffe008 */
[----:B------:R-:W2:Y:S03]  /*21a0*/  I2F.RP R2, R3 ;  /* 0x0000000300027306 */ /* 0x000ea60000209400 */
[----:B------:R-:W-:-:S05]  /*21b0*/  IMAD.IADD R7, R7, 0x1, -R6 ;  /* 0x0000000107077824 */ /* 0x000fca00078e0a06 */
[----:B------:R-:W-:Y:S01]  /*21c0*/  IABS R11, R7 ;  /* 0x00000007000b7213 */ /* 0x000fe20000000000 */
[----:B--2---:R-:W2:Y:S02]  /*21d0*/  MUFU.RCP R2, R2 ;  /* 0x0000000200027308 */ /* 0x004ea40000001000 */
[----:B--2---:R-:W-:-:S06]  /*21e0*/  IADD3 R2, R2, 0xffffffe, RZ ;  /* 0x0ffffffe02027810 */ /* 0x004fcc0007ffe0ff */
[----:B---3--:R-:W2:Y:S02]  /*21f0*/  F2I.FTZ.U32.TRUNC.NTZ R5, R2 ;  /* 0x0000000200057305 */ /* 0x008ea4000021f000 */
[----:B--2---:R-:W-:-:S04]  /*2200*/  IMAD.MOV R2, RZ, RZ, -R5 ;  /* 0x000000ffff027224 */ /* 0x004fc800078e0a05 */
        /* <DEDUP_REMOVED lines=20> */
.L_x_557:
[----:B------:R-:W-:Y:S05]  /*2350*/  BSYNC B0 ;  /* 0x0000000000007941 */ /* 0x000fea0003800000 */
.L_x_556:
[----:B------:R-:W-:Y:S01]  /*2360*/  IMAD R239, R12, R2, R6 ;  /* 0x000000020cef7224 */ /* 0x000fe200078e0206 */
[----:B------:R-:W-:Y:S01]  /*2370*/  PRMT R0, RZ, 0x7610, R0 ;  /* 0x00007610ff007816 */ /* 0x000fe20000000000 */
[----:B------:R-:W-:Y:S01]  /*2380*/  IMAD.MOV.U32 R24, RZ, RZ, RZ ;  /* 0x000000ffff187224 */ /* 0x000fe200078e00ff */
[----:B------:R-:W-:Y:S01]  /*2390*/  MOV R19, RZ ;  /* 0x000000ff00137202 */ /* 0x000fe20000000f00 */
[----:B------:R-:W-:Y:S01]  /*23a0*/  IMAD.IADD R2, R239, 0x1, R2 ;  /* 0x00000001ef027824 */ /* 0x000fe200078e0202 */
[----:B------:R-:W-:Y:S01]  /*23b0*/  CS2R R22, SRZ ;  /* 0x0000000000167805 */ /* 0x000fe2000001ff00 */
        /* <DEDUP_REMOVED lines=35> */
[----:B------:R-:W4:Y:S04]  /*25f0*/  LDL R4, [R1+0x78] ;  /* 0x0000780001047983 */ /* 0x000f280000100800 */
[----:B------:R-:W5:Y:S04]  /*2600*/  LDL.64 R10, [R1+0x38] ;  /* 0x00003800010a7983 */ /* 0x000f680000100a00 */
[----:B------:R1:W5:Y:S01]  /*2610*/  LDL.64 R20, [R1+0x38] ;  /* 0x0000380001147983 */ /* 0x0003620000100a00 */
[----:B------:R-:W-:-:S04]  /*2620*/  ISETP.NE.U32.AND P0, PT, RZ, c[0x0][0x340], PT ;  /* 0x0000d000ff007a0c */ /* 0x000fc80003f05070 */
[----:B------:R-:W-:-:S13]  /*2630*/  ISETP.NE.AND.EX P0, PT, RZ, c[0x0][0x344], PT, P0 ;  /* 0x0000d100ff007a0c */ /* 0x000fda0003f05300 */
[----:B------:R-:W-:-:S05]  /*2640*/  @P0 IMAD.WIDE R2, R25, R15, c[0x0][0x340] ;  /* 0x0000d00019020625 */ /* 0x000fca00078e020f */
[----:B---3--:R2:W3:Y:S01]  /*2650*/  @P0 LDG.E R16, [R2.64] ;  /* 0x0000000802100981 */ /* 0x0084e2000c1e1900 */
[----:B------:R-:W-:Y:S02]  /*2660*/  SHF.R.S32.HI R0, RZ, 0x1f, R13 ;  /* 0x0000001fff007819 */ /* 0x000fe4000001140d */
[----:B------:R-:W-:Y:S01]  /*2670*/  SHF.R.S32.HI R15, RZ, 0x1f, R25 ;  /* 0x0000001fff0f7819 */ /* 0x000fe20000011419 */
[----:B--2---:R-:W2:Y:S01]  /*2680*/  S2R R7, SR_TID.X ;  /* 0x0000000000077919 */ /* 0x004ea20000002100 */
[----:B------:R-:W-:Y:S01]  /*2690*/  IADD3 R84, R205, -0x1, RZ ;  /* 0xffffffffcd547810 */ /* 0x000fe20007ffe0ff */
[----:B------:R-:W-:Y:S01]  /*26a0*/  IMAD R0, R0, c[0x0][0x178], RZ ;  /* 0x00005e0000007a24 */ /* 0x000fe200078e02ff */
[----:B------:R-:W-:-:S03]  /*26b0*/  SEL R6, R15, RZ, !P4 ;  /* 0x000000ff0f067207 */ /* 0x000fc60006000000 */
[----:B------:R-:W-:Y:S01]  /*26c0*/  IMAD R2, R13, c[0x0][0x17c], R0 ;  /* 0x00005f000d027a24 */ /* 0x000fe200078e0200 */
[----:B--2---:R-:W-:-:S04]  /*26d0*/  SHF.R.S32.HI R17, RZ, 0x1f, R7 ;  /* 0x0000001fff117819 */ /* 0x004fc80000011407 */
[----:B------:R-:W-:-:S04]  /*26e0*/  LEA.HI R17, R17, R7, RZ, 0x3 ;  /* 0x0000000711117211 */ /* 0x000fc800078f18ff */
[----:B------:R-:W-:Y:S02]  /*26f0*/  SHF.R.S32.HI R17, RZ, 0x3, R17 ;  /* 0x00000003ff117819 */ /* 0x000fe40000011411 */
[----:B----4-:R-:W-:Y:S01]  /*2700*/  IADD3 R12, R4, R18, RZ ;  /* 0x00000012040c7210 */ /* 0x010fe20007ffe0ff */
[----:B------:R-:W-:-:S03]  /*2710*/  IMAD.WIDE.U32 R4, R13, c[0x0][0x178], RZ ;  /* 0x00005e000d047a25 */ /* 0x000fc600078e00ff */
[----:B------:R-:W-:Y:S01]  /*2720*/  MOV R0, R12 ;  /* 0x0000000c00007202 */ /* 0x000fe20000000f00 */
[----:B------:R-:W-:Y:S01]  /*2730*/  @P5 IMAD.HI.U32 R3, R12, c[0x0][0x2c8], RZ ;  /* 0x0000b2000c035a27 */ /* 0x000fe200078e00ff */
[----:B------:R-:W-:Y:S02]  /*2740*/  IADD3 R5, R5, R2, RZ ;  /* 0x0000000205057210 */ /* 0x000fe40007ffe0ff */
[C---:B------:R-:W-:Y:S01]  /*2750*/  IADD3 R2, P1, R17.reuse, R14, RZ ;  /* 0x0000000e11027210 */ /* 0x040fe20007f3e0ff */
[----:B-----5:R-:W-:Y:S01]  /*2760*/  IMAD.MOV.U32 R20, RZ, RZ, R10 ;  /* 0x000000ffff147224 */ /* 0x020fe200078e000a */
[----:B------:R-:W-:Y:S01]  /*2770*/  @P5 SHF.R.U32.HI R0, RZ, c[0x0][0x2cc], R3 ;  /* 0x0000b300ff005a19 */ /* 0x000fe20000011603 */
[----:B------:R-:W-:Y:S01]  /*2780*/  IMAD.WIDE.U32 R4, R26, c[0x0][0x1b8], R4 ;  /* 0x00006e001a047a25 */ /* 0x000fe200078e0004 */
[----:B------:R-:W-:Y:S02]  /*2790*/  SHF.R.S32.HI R3, RZ, 0x1f, R14 ;  /* 0x0000001fff037819 */ /* 0x000fe4000001140e */
[----:B------:R-:W-:Y:S01]  /*27a0*/  SHF.R.S32.HI R21, RZ, 0x1f, R20 ;  /* 0x0000001fff157819 */ /* 0x000fe20000011414 */
[----:B------:R-:W-:Y:S01]  /*27b0*/  IMAD R11, R6, c[0x0][0x1c0], RZ ;  /* 0x00007000060b7a24 */ /* 0x000fe200078e02ff */
[----:B------:R-:W-:-:S02]  /*27c0*/  LEA.HI.X.SX32 R3, R17, R3, 0x1, P1 ;  /* 0x0000000311037211 */ /* 0x000fc400008f0eff */
[----:B------:R-:W-:Y:S01]  /*27d0*/  SEL R10, R25, RZ, !P4 ;  /* 0x000000ff190a7207 */ /* 0x000fe20006000000 */
[----:B------:R-:W-:Y:S01]  /*27e0*/  IMAD.WIDE.U32 R6, R2, c[0x0][0x1e0], R20 ;  /* 0x0000780002067a25 */ /* 0x000fe200078e0014 */
[----:B------:R1:W-:Y:S01]  /*27f0*/  STL [R1+0x3c], R21 ;  /* 0x00003c1501007387 */ /* 0x0003e20000100800 */
[----:B------:R-:W-:Y:S02]  /*2800*/  ISETP.GE.AND P2, PT, R20, c[0x0][0x198], PT ;  /* 0x0000660014007a0c */ /* 0x000fe40003f46270 */
[C---:B------:R-:W-:Y:S02]  /*2810*/  IMAD R14, R3.reuse, c[0x0][0x1e0], RZ ;  /* 0x00007800030e7a24 */ /* 0x040fe400078e02ff */
[----:B------:R-:W-:Y:S02]  /*2820*/  IMAD R13, R3, c[0x0][0x208], RZ ;  /* 0x00008200030d7a24 */ /* 0x000fe400078e02ff */
[----:B------:R-:W-:Y:S02]  /*2830*/  IMAD R3, R26, c[0x0][0x1bc], R5 ;  /* 0x00006f001a037a24 */ /* 0x000fe400078e0205 */
[----:B------:R-:W-:-:S04]  /*2840*/  IMAD.WIDE.U32 R8, R2, c[0x0][0x208], R20 ;  /* 0x0000820002087a25 */ /* 0x000fc800078e0014 */
[C---:B------:R-:W-:Y:S02]  /*2850*/  IMAD R5, R2.reuse, c[0x0][0x1e4], R14 ;  /* 0x0000790002057a24 */ /* 0x040fe400078e020e */
[----:B------:R-:W-:Y:S01]  /*2860*/  IMAD R13, R2, c[0x0][0x20c], R13 ;  /* 0x00008300020d7a24 */ /* 0x000fe200078e020d */
[----:B------:R-:W-:Y:S01]  /*2870*/  MOV R2, R4 ;  /* 0x0000000400027202 */ /* 0x000fe20000000f00 */
[C---:B------:R-:W-:Y:S01]  /*2880*/  IMAD R11, R10.reuse, c[0x0][0x1c4], R11 ;  /* 0x000071000a0b7a24 */ /* 0x040fe200078e020b */
[----:B------:R-:W-:Y:S02]  /*2890*/  SHF.R.S32.HI R4, RZ, 0x1f, R0 ;  /* 0x0000001fff047819 */ /* 0x000fe40000011400 */
[----:B------:R-:W-:Y:S01]  /*28a0*/  IADD3 R7, R7, R5, RZ ;  /* 0x0000000507077210 */ /* 0x000fe20007ffe0ff */
[----:B------:R-:W-:-:S04]  /*28b0*/  IMAD.WIDE.U32 R2, R10, c[0x0][0x1c0], R2 ;  /* 0x000070000a027a25 */ /* 0x000fc800078e0002 */
[----:B------:R-:W-:Y:S01]  /*28c0*/  IMAD.IADD R5, R9, 0x1, R13 ;  /* 0x0000000109057824 */ /* 0x000fe200078e020d */
[----:B------:R-:W-:Y:S01]  /*28d0*/  IADD3 R3, R3, R11, RZ ;  /* 0x0000000b03037210 */ /* 0x000fe20007ffe0ff */
[----:B------:R-:W-:Y:S01]  /*28e0*/  IMAD R9, R4, c[0x0][0x1b0], RZ ;  /* 0x00006c0004097a24 */ /* 0x000fe200078e02ff */
[----:B------:R-:W-:Y:S01]  /*28f0*/  MOV R4, R8 ;  /* 0x0000000800047202 */ /* 0x000fe20000000f00 */
[----:B------:R-:W-:Y:S02]  /*2900*/  IMAD.MOV R8, RZ, RZ, -R0 ;  /* 0x000000ffff087224 */ /* 0x000fe400078e0a00 */
[C---:B------:R-:W-:Y:S02]  /*2910*/  IMAD R13, R0.reuse, c[0x0][0x1b4], R9 ;  /* 0x00006d00000d7a24 */ /* 0x040fe400078e0209 */
[----:B------:R-:W-:-:S04]  /*2920*/  IMAD.WIDE.U32 R10, R0, c[0x0][0x1b0], R2 ;  /* 0x00006c00000a7a25 */ /* 0x000fc800078e0002 */
[----:B------:R-:W-:Y:S02]  /*2930*/  IMAD R0, R8, c[0x0][0x2c4], R12 ;  /* 0x0000b10008007a24 */ /* 0x000fe400078e020c */
[C---:B------:R-:W-:Y:S01]  /*2940*/  IMAD.WIDE.U32 R2, R26.reuse, c[0x0][0x210], R4 ;  /* 0x000084001a027a25 */ /* 0x040fe200078e0004 */
[----:B------:R-:W-:Y:S02]  /*2950*/  IADD3 R5, R11, R13, RZ ;  /* 0x0000000d0b057210 */ /* 0x000fe40007ffe0ff */
[----:B------:R-:W-:Y:S01]  /*2960*/  SHF.R.S32.HI R11, RZ, 0x1f, R0 ;  /* 0x0000001fff0b7819 */ /* 0x000fe20000011400 */
[C---:B------:R-:W-:Y:S01]  /*2970*/  IMAD R9, R26.reuse, c[0x0][0x214], R3 ;  /* 0x000085001a097a24 */ /* 0x040fe200078e0203 */
[----:B---3--:R-:W-:Y:S01]  /*2980*/  @P0 SHF.R.S32.HI R3, RZ, 0x1f, R16 ;  /* 0x0000001fff030819 */ /* 0x008fe20000011410 */
[C---:B------:R-:W-:Y:S01]  /*2990*/  IMAD.WIDE.U32 R6, R26.reuse, c[0x0][0x1e8], R6 ;  /* 0x00007a001a067a25 */ /* 0x040fe200078e0006 */
[----:B------:R-:W-:Y:S02]  /*29a0*/  @!P0 MOV R3, R15 ;  /* 0x0000000f00038202 */ /* 0x000fe40000000f00 */
[----:B------:R-:W-:Y:S01]  /*29b0*/  MOV R8, R2 ;  /* 0x0000000200087202 */ /* 0x000fe20000000f00 */
[----:B------:R-:W-:Y:S01]  /*29c0*/  IMAD R12, R11, c[0x0][0x1a8], RZ ;  /* 0x00006a000b0c7a24 */ /* 0x000fe200078e02ff */
[----:B------:R-:W-:Y:S01]  /*29d0*/  @P0 MOV R2, R16 ;  /* 0x0000001000020202 */ /* 0x000fe20000000f00 */
[----:B------:R-:W-:Y:S01]  /*29e0*/  IMAD.MOV.U32 R4, RZ, RZ, R10 ;  /* 0x000000ffff047224 */ /* 0x000fe200078e000a */
[----:B------:R-:W-:Y:S01]  /*29f0*/  @!P0 MOV R2, R25 ;  /* 0x0000001900028202 */ /* 0x000fe20000000f00 */
[----:B------:R-:W-:Y:S01]  /*2a00*/  IMAD R7, R26, c[0x0][0x1ec], R7 ;  /* 0x00007b001a077a24 */ /* 0x000fe200078e0207 */
[----:B------:R-:W-:Y:S01]  /*2a10*/  SEL R11, R3, RZ, !P3 ;  /* 0x000000ff030b7207 */ /* 0x000fe20005800000 */
[----:B------:R-:W-:Y:S01]  /*2a20*/  IMAD R12, R0, c[0x0][0x1ac], R12 ;  /* 0x00006b00000c7a24 */ /* 0x000fe200078e020c */
[----:B------:R-:W-:Y:S01]  /*2a30*/  SEL R10, R2, RZ, !P3 ;  /* 0x000000ff020a7207 */ /* 0x000fe20005800000 */
[----:B------:R-:W-:-:S04]  /*2a40*/  IMAD.WIDE.U32 R2, R0, c[0x0][0x1a8], R4 ;  /* 0x00006a0000027a25 */ /* 0x000fc800078e0004 */
[C---:B------:R-:W-:Y:S02]  /*2a50*/  IMAD R5, R11.reuse, c[0x0][0x218], RZ ;  /* 0x000086000b057a24 */ /* 0x040fe400078e02ff */
[----:B------:R-:W-:Y:S02]  /*2a60*/  IMAD R4, R11, c[0x0][0x1f0], RZ ;  /* 0x00007c000b047a24 */ /* 0x000fe400078e02ff */
[----:B------:R-:W-:Y:S01]  /*2a70*/  IMAD.WIDE.U32 R14, R10, c[0x0][0x1f0], R6 ;  /* 0x00007c000a0e7a25 */ /* 0x000fe200078e0006 */
[----:B------:R-:W-:-:S03]  /*2a80*/  LEA R7, P0, R2, c[0x0][0x160], 0x1 ;  /* 0x0000580002077a11 */ /* 0x000fc600078008ff */
[----:B------:R-:W-:Y:S01]  /*2a90*/  IMAD.IADD R0, R3, 0x1, R12 ;  /* 0x0000000103007824 */ /* 0x000fe200078e020c */
[----:B------:R1:W-:Y:S01]  /*2aa0*/  STL.64 [R1+0x20], R14 ;  /* 0x0000200e01007387 */ /* 0x0003e20000100a00 */
[----:B------:R-:W-:-:S03]  /*2ab0*/  IMAD.WIDE.U32 R8, R10, c[0x0][0x218], R8 ;  /* 0x000086000a087a25 */ /* 0x000fc600078e0008 */
[----:B------:R-:W-:Y:S01]  /*2ac0*/  LEA.HI.X R6, R2, c[0x0][0x164], R0, 0x1, P0 ;  /* 0x0000590002067a11 */ /* 0x000fe200000f0c00 */
[C---:B------:R-:W-:Y:S01]  /*2ad0*/  IMAD R3, R10.reuse, c[0x0][0x21c], R5 ;  /* 0x000087000a037a24 */ /* 0x040fe200078e0205 */
[----:B------:R1:W-:Y:S01]  /*2ae0*/  STL.64 [R1+0x28], R8 ;  /* 0x0000280801007387 */ /* 0x0003e20000100a00 */
[----:B------:R-:W-:Y:S01]  /*2af0*/  IMAD R4, R10, c[0x0][0x1f4], R4 ;  /* 0x00007d000a047a24 */ /* 0x000fe200078e0204 */
[----:B------:R-:W-:Y:S02]  /*2b00*/  IADD3 R0, R17, R18, RZ ;  /* 0x0000001211007210 */ /* 0x000fe40007ffe0ff */
[----:B------:R-:W-:Y:S02]  /*2b10*/  IADD3 R2, R9, R3, RZ ;  /* 0x0000000309027210 */ /* 0x000fe40007ffe0ff */
[----:B------:R-:W-:-:S03]  /*2b20*/  IADD3 R4, R15, R4, RZ ;  /* 0x000000040f047210 */ /* 0x000fc60007ffe0ff */
[----:B------:R1:W-:Y:S04]  /*2b30*/  STL [R1+0x34], R2 ;  /* 0x0000340201007387 */ /* 0x0003e80000100800 */
[----:B------:R1:W-:Y:S01]  /*2b40*/  STL [R1+0x30], R4 ;  /* 0x0000300401007387 */ /* 0x0003e20000100800 */
[----:B------:R-:W-:Y:S05]  /*2b50*/  BRA.DIV ~URZ, `(.L_x_559) ;  /* 0x000195927f007947 */ /* 0x000fea000b800000 */
[----:B-1----:R1:W2:Y:S02]  /*2b60*/  SHFL.IDX PT, R8, R6, RZ, 0x181f ;  /* 0x00181fff06087589 */ /* 0x0022a400000e0000 */
.L_x_723:
[----:B------:R-:W-:Y:S05]  /*2b70*/  BRA.DIV ~URZ, `(.L_x_560) ;  /* 0x000195e27f007947 */ /* 0x000fea000b800000 */
[----:B------:R3:W4:Y:S02]  /*2b80*/  SHFL.IDX PT, R2, R7, RZ, 0x181f ;  /* 0x00181fff07027589 */ /* 0x00072400000e0000 */
.L_x_724:
        /* <DEDUP_REMOVED lines=11> */
.L_x_562:
[----:B------:R-:W-:Y:S05]  /*2c40*/  BSYNC B0 ;  /* 0x0000000000007941 */ /* 0x000fea0003800000 */
.L_x_561:
[----:B------:R-:W-:Y:S05]  /*2c50*/  BRA.DIV ~URZ, `(.L_x_563) ;  /* 0x000195727f007947 */ /* 0x000fea000b800000 */
[----:B--2---:R2:W1:Y:S04]  /*2c60*/  SHFL.IDX PT, R8, R6, 0x1, 0x181f ;  /* 0x00381f0006087f89 */ /* 0x00446800000e0000 */
[----:B----4-:R2:W4:Y:S02]  /*2c70*/  SHFL.IDX PT, R2, R7, 0x1, 0x181f ;  /* 0x00381f0007027f89 */ /* 0x01052400000e0000 */
.L_x_725:
        /* <DEDUP_REMOVED lines=11> */
.L_x_565:
[----:B------:R-:W-:Y:S05]  /*2d30*/  BSYNC B0 ;  /* 0x0000000000007941 */ /* 0x000fea0003800000 */
.L_x_564:
[----:B------:R-:W-:Y:S05]  /*2d40*/  BRA.DIV ~URZ, `(.L_x_566) ;  /* 0x000195527f007947 */ /* 0x000fea000b800000 */
[----:B-1----:R1:W2:Y:S02]  /*2d50*/  SHFL.IDX PT, R8, R6, 0x2, 0x181f ;  /* 0x00581f0006087f89 */ /* 0x0022a400000e0000 */
.L_x_726:
[----:B------:R-:W-:Y:S05]  /*2d60*/  BRA.DIV ~URZ, `(.L_x_567) ;  /* 0x000195a27f007947 */ /* 0x000fea000b800000 */
[----:B----4-:R4:W1:Y:S02]  /*2d70*/  SHFL.IDX PT, R2, R7, 0x2, 0x181f ;  /* 0x00581f0007027f89 */ /* 0x01086400000e0000 */
.L_x_727:
        /* <DEDUP_REMOVED lines=11> */
.L_x_569:
[----:B------:R-:W-:Y:S05]  /*2e30*/  BSYNC B0 ;  /* 0x0000000000007941 */ /* 0x000fea0003800000 */
.L_x_568:
[----:B------:R-:W-:Y:S05]  /*2e40*/  BRA.DIV ~URZ, `(.L_x_570) ;  /* 0x000195327f007947 */ /* 0x000fea000b800000 */
[----:B--2---:R2:W3:Y:S04]  /*2e50*/  SHFL.IDX PT, R8, R6, 0x3, 0x181f ;  /* 0x00781f0006087f89 */ /* 0x0044e800000e0000 */
[----:B-1----:R2:W1:Y:S02]  /*2e60*/  SHFL.IDX PT, R2, R7, 0x3, 0x181f ;  /* 0x00781f0007027f89 */ /* 0x00246400000e0000 */
.L_x_728:
        /* <DEDUP_REMOVED lines=11> */
.L_x_572:
[----:B------:R-:W-:Y:S05]  /*2f20*/  BSYNC B0 ;  /* 0x0000000000007941 */ /* 0x000fea0003800000 */
.L_x_571:
[----:B------:R-:W-:Y:S05]  /*2f30*/  BRA.DIV ~URZ, `(.L_x_573) ;  /* 0x000195127f007947 */ /* 0x000fea000b800000 */
[----:B---3--:R3:W2:Y:S02]  /*2f40*/  SHFL.IDX PT, R8, R6, 0x4, 0x181f ;  /* 0x00981f0006087f89 */ /* 0x0086a400000e0000 */
.L_x_729:
[----:B------:R-:W-:Y:S05]  /*2f50*/  BRA.DIV ~URZ, `(.L_x_574) ;  /* 0x000195627f007947 */ /* 0x000fea000b800000 */
[----:B-1----:R1:W3:Y:S02]  /*2f60*/  SHFL.IDX PT, R2, R7, 0x4, 0x181f ;  /* 0x00981f0007027f89 */ /* 0x0022e400000e0000 */
.L_x_730:
        /* <DEDUP_REMOVED lines=11> */
.L_x_576:
[----:B------:R-:W-:Y:S05]  /*3020*/  BSYNC B0 ;  /* 0x0000000000007941 */ /* 0x000fea0003800000 */
.L_x_575:
[----:B------:R-:W-:Y:S05]  /*3030*/  BRA.DIV ~URZ, `(.L_x_577) ;  /* 0x000194f27f007947 */ /* 0x000fea000b800000 */
[----:B--2---:R2:W1:Y:S04]  /*3040*/  SHFL.IDX PT, R8, R6, 0x5, 0x181f ;  /* 0x00b81f0006087f89 */ /* 0x00446800000e0000 */
[----:B---3--:R2:W3:Y:S02]  /*3050*/  SHFL.IDX PT, R2, R7, 0x5, 0x181f ;  /* 0x00b81f0007027f89 */ /* 0x0084e400000e0000 */
.L_x_731:
        /* <DEDUP_REMOVED lines=11> */
.L_x_579:
[----:B------:R-:W-:Y:S05]  /*3110*/  BSYNC B0 ;  /* 0x0000000000007941 */ /* 0x000fea0003800000 */
.L_x_578:
[----:B------:R-:W-:Y:S05]  /*3120*/  BRA.DIV ~URZ, `(.L_x_580) ;  /* 0x000194d27f007947 */ /* 0x000fea000b800000 */
[----:B-1----:R1:W2:Y:S02]  /*3130*/  SHFL.IDX PT, R8, R6, 0x6, 0x181f ;  /* 0x00d81f0006087f89 */ /* 0x0022a400000e0000 */
.L_x_732:
[----:B------:R-:W-:Y:S05]  /*3140*/  BRA.DIV ~URZ, `(.L_x_581) ;  /* 0x000195227f007947 */ /* 0x000fea000b800000 */
[----:B---3--:R3:W1:Y:S02]  /*3150*/  SHFL.IDX PT, R2, R7, 0x6, 0x181f ;  /* 0x00d81f0007027f89 */ /* 0x00866400000e0000 */
.L_x_733:
        /* <DEDUP_REMOVED lines=11> */
.L_x_583:
[----:B------:R-:W-:Y:S05]  /*3210*/  BSYNC B0 ;  /* 0x0000000000007941 */ /* 0x000fea0003800000 */
.L_x_582:
[----:B------:R-:W-:Y:S05]  /*3220*/  BRA.DIV ~URZ, `(.L_x_584) ;  /* 0x000194b27f007947 */ /* 0x000fea000b800000 */
[----:B-12---:R-:W1:Y:S04]  /*3230*/  SHFL.IDX PT, R6, R6, 0x7, 0x181f ;  /* 0x00f81f0006067f89 */ /* 0x006e6800000e0000 */
[----:B------:R2:W3:Y:S02]  /*3240*/  SHFL.IDX PT, R2, R7, 0x7, 0x181f ;  /* 0x00f81f0007027f89 */ /* 0x0004e400000e0000 */
.L_x_734:
[----:B------:R-:W5:Y:S01]  /*3250*/  LDL.64 R14, [R1+0x38] ;  /* 0x00003800010e7983 */ /* 0x000f620000100a00 */
[----:B------:R-:W-:-:S04]  /*3260*/  IADD3 R0, R0, 0x70, RZ ;  /* 0x0000007000007810 */ /* 0x000fc80007ffe0ff */
[----:B------:R-:W-:-:S13]  /*3270*/  ISETP.GE.AND P0, PT, R0, R4, PT ;  /* 0x000000040000720c */ /* 0x000fda0003f06270 */
[C---:B---3-5:R-:W-:Y:S02]  /*3280*/  @!P0 LEA R2, P1, R14.reuse, R2, 0x1 ;  /* 0x000000020e028211 */ /* 0x068fe400078208ff */
[C---:B------:R-:W-:Y:S02]  /*3290*/  ISETP.GE.AND P4, PT, R14.reuse, c[0x0][0x1d4], PT ;  /* 0x000075000e007a0c */ /* 0x040fe40003f86270 */
        /* <DEDUP_REMOVED lines=16> */
[----:B------:R-:W-:Y:S02]  /*33a0*/  ULDC.64 UR4, c[0x0][0x208] ;  /* 0x0000820000047ab9 */ /* 0x000fe40000000a00 */
[----:B------:R-:W-:Y:S02]  /*33b0*/  IMAD R0, R205, R0, 0x50 ;  /* 0x00000050cd007424 */ /* 0x000fe400078e0200 */
[----:B------:R-:W-:Y:S01]  /*33c0*/  IMAD R4, R11, c[0x0][0x1e0], RZ ;  /* 0x000078000b047a24 */ /* 0x000fe200078e02ff */
[----:B------:R-:W-:-:S04]  /*33d0*/  SHF.R.S32.HI R7, RZ, 0x1f, R10 ;  /* 0x0000001fff077819 */ /* 0x000fc8000001140a */
[----:B------:R-:W-:-:S04]  /*33e0*/  LEA.HI R7, R7, R10, RZ, 0x3 ;  /* 0x0000000a07077211 */ /* 0x000fc800078f18ff */
[----:B------:R-:W-:Y:S01]  /*33f0*/  SHF.R.S32.HI R7, RZ, 0x3, R7 ;  /* 0x00000003ff077819 */ /* 0x000fe20000011407 */
[----:B------:R-:W-:-:S03]  /*3400*/  IMAD R4, R84, c[0x0][0x1e4], R4 ;  /* 0x0000790054047a24 */ /* 0x000fc600078e0204 */
[----:B------:R-:W-:-:S04]  /*3410*/  IADD3 R10, R0, R244, -R7 ;  /* 0x000000f4000a7210 */ /* 0x000fc80007ffe807 */
[C---:B------:R-:W-:Y:S02]  /*3420*/  ISETP.GE.AND P0, PT, R10.reuse, 0x1, PT ;  /* 0x000000010a00780c */ /* 0x040fe40003f06270 */
[----:B------:R-:W-:Y:S01]  /*3430*/  IADD3 R4, R3, R4, RZ ;  /* 0x0000000403047210 */ /* 0x000fe20007ffe0ff */
[----:B------:R-:W-:Y:S01]  /*3440*/  BAR.SYNC.DEFER_BLOCKING 0x0 ;  /* 0x0000000000007b1d */ /* 0x000fe20000010000 */
[----:B------:R-:W-:Y:S02]  /*3450*/  ISETP.GE.AND P1, PT, R10, 0x11, PT ;  /* 0x000000110a00780c */ /* 0x000fe40003f26270 */
[----:B------:R-:W-:-:S04]  /*3460*/  MOV R130, c[0x0][0x1e4] ;  /* 0x0000790000827a02 */ /* 0x000fc80000000f00 */
[----:B------:R-:W-:Y:S01]  /*3470*/  SHF.L.U32 R7, R130, 0x5, RZ ;  /* 0x0000000582077819 */ /* 0x000fe200000006ff */
[----:B------:R-:W-:Y:S02]  /*3480*/  USHF.L.U32 UR7, UR4, 0x5, URZ ;  /* 0x0000000504077899 */ /* 0x000fe4000800063f */
[----:B------:R-:W-:Y:S02]  /*3490*/  UMOV UR6, 0x5 ;  /* 0x0000000500067882 */ /* 0x000fe40000000000 */
[----:B------:R-:W-:Y:S01]  /*34a0*/  USHF.L.U64.HI UR5, UR4, UR6, UR5 ;  /* 0x0000000604057299 */ /* 0x000fe20008010205 */
[----:B---3--:R-:W-:Y:S02]  /*34b0*/  MOV R87, R5 ;  /* 0x0000000500577202 */ /* 0x008fe40000000f00 */
[----:B-----5:R-:W-:Y:S01]  /*34c0*/  MOV R86, R8 ;  /* 0x0000000800567202 */ /* 0x020fe20000000f00 */
[----:B------:R-:W-:-:S04]  /*34d0*/  IMAD R5, R4, 0x50, RZ ;  /* 0x0000005004057824 */ /* 0x000fc800078e02ff */
[----:B------:R-:W-:-:S05]  /*34e0*/  IMAD.WIDE.U32 R2, R2, 0x50, R86 ;  /* 0x0000005002027825 */ /* 0x000fca00078e0056 */
[C---:B------:R-:W-:Y:S02]  /*34f0*/  @P0 LEA R4, P2, R2.reuse, c[0x0][0x1c8], 0x1 ;  /* 0x0000720002040a11 */ /* 0x040fe400078408ff */
[----:B------:R-:W-:Y:S02]  /*3500*/  IADD3 R3, R3, R5, RZ ;  /* 0x0000000503037210 */ /* 0x000fe40007ffe0ff */
[----:B------:R-:W-:Y:S02]  /*3510*/  @P1 LEA R6, P5, R129, R2, 0x4 ;  /* 0x0000000281061211 */ /* 0x000fe400078a20ff */
[----:B------:R-:W-:Y:S02]  /*3520*/  @P0 LEA.HI.X R5, R2, c[0x0][0x1cc], R3, 0x1, P2 ;  /* 0x0000730002050a11 */ /* 0x000fe400010f0c03 */
[----:B------:R-:W-:-:S03]  /*3530*/  ISETP.GE.AND P2, PT, R10, 0x21, PT ;  /* 0x000000210a00780c */ /* 0x000fc60003f46270 */
[----:B------:R-:W-:Y:S01]  /*3540*/  @!PT LDS RZ, [RZ] ;  /* 0x00000000fffff984 */ /* 0x000fe20000000800 */
[----:B------:R-:W-:Y:S01]  /*3550*/  @!PT LDS RZ, [RZ] ;  /* 0x00000000fffff984 */ /* 0x000fe20000000800 */
[----:B------:R-:W-:Y:S01]  /*3560*/  @!PT LDS RZ, [RZ] ;  /* 0x00000000fffff984 */ /* 0x000fe20000000800 */
[----:B------:R1:W-:Y:S01]  /*3570*/  @P0 LDGSTS.E.BYPASS.LTC128B.128 [R207+0x2900], [R4.64], !P4 ;  /* 0x0290000004cf0fae */ /* 0x0003e2000e101d48 */
[----:B------:R-:W-:Y:S01]  /*3580*/  ISETP.GE.AND P0, PT, R10, 0x31, PT ;  /* 0x000000310a00780c */ /* 0x000fe20003f06270 */
[----:B------:R-:W-:-:S12]  /*3590*/  IMAD.WIDE.U32 R8, R129, 0x20, RZ ;  /* 0x0000002081087825 */ /* 0x000fd800078e00ff */
[----:B------:R-:W-:Y:S01]  /*35a0*/  @P0 IMAD R12, R130, 0x30, RZ ;  /* 0x00000030820c0824 */ /* 0x000fe200078e02ff */
[----:B-1----:R-:W-:Y:S02]  /*35b0*/  @P1 LEA R4, P3, R6, c[0x0][0x1c8], 0x1 ;  /* 0x0000720006041a11 */ /* 0x002fe400078608ff */
[----:B------:R-:W-:-:S04]  /*35c0*/  @P1 LEA.HI.X R5, R129, R3, R130, 0x4, P5 ;  /* 0x0000000381051211 */ /* 0x000fc800028f2482 */
[----:B------:R-:W-:Y:S02]  /*35d0*/  @P1 LEA.HI.X R5, R6, c[0x0][0x1cc], R5, 0x1, P3 ;  /* 0x0000730006051a11 */ /* 0x000fe400018f0c05 */
[----:B------:R-:W-:-:S03]  /*35e0*/  @P2 IADD3 R6, P3, R2, R8, RZ ;  /* 0x0000000802062210 */ /* 0x000fc60007f7e0ff */
[----:B------:R1:W-:Y:S01]  /*35f0*/  @P1 LDGSTS.E.BYPASS.LTC128B.128 [R207+0x3100], [R4.64], !P4 ;  /* 0x0310000004cf1fae */ /* 0x0003e2000e101d48 */
[----:B------:R-:W-:Y:S02]  /*3600*/  ISETP.GE.AND P1, PT, R10, 0x41, PT ;  /* 0x000000410a00780c */ /* 0x000fe40003f26270 */
[----:B------:R-:W-:Y:S02]  /*3610*/  @P2 IADD3.X R7, R3, R9, R7, P3, !PT ;  /* 0x0000000903072210 */ /* 0x000fe40001ffe407 */
[----:B------:R-:W-:-:S04]  /*3620*/  @P2 LEA R8, P3, R6, c[0x0][0x1c8], 0x1 ;  /* 0x0000720006082a11 */ /* 0x000fc800078608ff */
[----:B------:R-:W-:-:S05]  /*3630*/  @P2 LEA.HI.X R9, R6, c[0x0][0x1cc], R7, 0x1, P3 ;  /* 0x0000730006092a11 */ /* 0x000fca00018f0c07 */
[----:B------:R3:W-:Y:S01]  /*3640*/  @P2 LDGSTS.E.BYPASS.LTC128B.128 [R207+0x3900], [R8.64], !P4 ;  /* 0x0390000008cf2fae */ /* 0x0007e2000e101d48 */
[----:B-1----:R-:W-:-:S05]  /*3650*/  @P0 IMAD.WIDE.U32 R4, R129, 0x30, R2 ;  /* 0x0000003081040825 */ /* 0x002fca00078e0002 */
[----:B------:R-:W-:Y:S02]  /*3660*/  @P0 IADD3 R5, R5, R12, RZ ;  /* 0x0000000c05050210 */ /* 0x000fe40007ffe0ff */
[----:B------:R-:W-:-:S04]  /*3670*/  @P0 LEA R6, P3, R4, c[0x0][0x1c8], 0x1 ;  /* 0x0000720004060a11 */ /* 0x000fc800078608ff */
[----:B------:R-:W-:Y:S02]  /*3680*/  @P0 LEA.HI.X R7, R4, c[0x0][0x1cc], R5, 0x1, P3 ;  /* 0x0000730004070a11 */ /* 0x000fe400018f0c05 */
[----:B------:R-:W-:-:S03]  /*3690*/  @P1 LEA R2, P3, R129, R2, 0x6 ;  /* 0x0000000281021211 */ /* 0x000fc600078630ff */
[----:B------:R1:W-:Y:S01]  /*36a0*/  @P0 LDGSTS.E.BYPASS.LTC128B.128 [R207+0x4100], [R6.64], !P4 ;  /* 0x0410000006cf0fae */ /* 0x0003e2000e101d48 */
[----:B------:R-:W-:Y:S02]  /*36b0*/  @P1 LEA.HI.X R3, R129, R3, R130, 0x6, P3 ;  /* 0x0000000381031211 */ /* 0x000fe400018f3482 */
[----:B------:R-:W-:-:S04]  /*36c0*/  @P1 LEA R4, P3, R2, c[0x0][0x1c8], 0x1 ;  /* 0x0000720002041a11 */ /* 0x000fc800078608ff */
[----:B------:R-:W-:-:S05]  /*36d0*/  @P1 LEA.HI.X R5, R2, c[0x0][0x1cc], R3, 0x1, P3 ;  /* 0x0000730002051a11 */ /* 0x000fca00018f0c03 */
[----:B------:R4:W-:Y:S04]  /*36e0*/  @P1 LDGSTS.E.BYPASS.LTC128B.128 [R207+0x4900], [R4.64], !P4 ;  /* 0x0490000004cf1fae */ /* 0x0009e8000e101d48 */
[----:B------:R-:W0:Y:S01]  /*36f0*/  LDGDEPBAR ;  /* 0x00000000000079af */ /* 0x000e220000000000 */
[----:B---3--:R-:W-:Y:S02]  /*3700*/  IMAD R8, R11, c[0x0][0x208], RZ ;  /* 0x000082000b087a24 */ /* 0x008fe400078e02ff */
[----:B------:R-:W-:Y:S01]  /*3710*/  IMAD.WIDE.U32 R2, R84, c[0x0][0x208], RZ ;  /* 0x0000820054027a25 */ /* 0x000fe200078e00ff */
[----:B------:R-:W-:-:S04]  /*3720*/  DEPBAR.LE SB0, 0x1 ;  /* 0x000080400000791a */ /* 0x000fc80000000000 */
[----:B------:R-:W-:-:S04]  /*3730*/  DEPBAR.LE SB0, 0x0 ;  /* 0x000080000000791a */ /* 0x000fc80000000000 */
[----:B------:R-:W-:Y:S01]  /*3740*/  BAR.SYNC.DEFER_BLOCKING 0x0 ;  /* 0x0000000000007b1d */ /* 0x000fe20000010000 */
[----:B-1----:R-:W-:Y:S01]  /*3750*/  IMAD R6, R84, c[0x0][0x20c], R8 ;  /* 0x0000830054067a24 */ /* 0x002fe200078e0208 */
[----:B----4-:R-:W-:Y:S02]  /*3760*/  MOV R4, R16 ;  /* 0x0000001000047202 */ /* 0x010fe40000000f00 */
[----:B--2---:R-:W-:Y:S02]  /*3770*/  MOV R5, R13 ;  /* 0x0000000d00057202 */ /* 0x004fe40000000f00 */
[----:B------:R-:W-:-:S03]  /*3780*/  IADD3 R6, R3, R6, RZ ;  /* 0x0000000603067210 */ /* 0x000fc60007ffe0ff */
[----:B------:R-:W-:-:S04]  /*3790*/  IMAD.WIDE.U32 R2, R2, 0x50, R4 ;  /* 0x0000005002027825 */ /* 0x000fc800078e0004 */
[----:B------:R-:W-:Y:S01]  /*37a0*/  IMAD R4, R6, 0x50, RZ ;  /* 0x0000005006047824 */ /* 0x000fe200078e02ff */
[----:B------:R-:W-:Y:S01]  /*37b0*/  LEA R8, P0, R2, c[0x0][0x1f8], 0x1 ;  /* 0x00007e0002087a11 */ /* 0x000fe200078008ff */
[----:B------:R-:W-:Y:S04]  /*37c0*/  LDSM.16.M88.4 R32, [R195] ;  /* 0x00000000c320783b */ /* 0x000fe80000000200 */
[----:B------:R-:W1:Y:S01]  /*37d0*/  LDSM.16.M88.4 R44, [R188] ;  /* 0x00000000bc2c783b */ /* 0x000e620000000200 */
[----:B------:R-:W-:Y:S02]  /*37e0*/  IADD3 R3, R3, R4, RZ ;  /* 0x0000000403037210 */ /* 0x000fe40007ffe0ff */
[----:B------:R-:W-:Y:S01]  /*37f0*/  IADD3 R6, P1, R8, UR7, RZ ;  /* 0x0000000708067c10 */ /* 0x000fe2000ff3e0ff */
[----:B------:R-:W2:Y:S01]  /*3800*/  LDSM.16.M88.4 R28, [R195+0x2000] ;  /* 0x00200000c31c783b */ /* 0x000ea20000000200 */
[----:B------:R-:W-:-:S02]  /*3810*/  LEA.HI.X R9, R2, c[0x0][0x1fc], R3, 0x1, P0 ;  /* 0x00007f0002097a11 */ /* 0x000fc400000f0c03 */
[----:B------:R-:W-:Y:S01]  /*3820*/  IADD3 R4, P0, R6, UR7, RZ ;  /* 0x0000000706047c10 */ /* 0x000fe2000ff1e0ff */
[----:B------:R-:W-:Y:S01]  /*3830*/  LDSM.16.M88.4 R24, [R198] ;  /* 0x00000000c618783b */ /* 0x000fe20000000200 */
[----:B------:R-:W-:Y:S02]  /*3840*/  IADD3.X R7, R9, UR5, RZ, P1, !PT ;  /* 0x0000000509077c10 */ /* 0x000fe40008ffe4ff */
[----:B------:R-:W-:Y:S01]  /*3850*/  IADD3 R2, P2, R4, UR7, RZ ;  /* 0x0000000704027c10 */ /* 0x000fe2000ff5e0ff */
[----:B------:R-:W3:Y:S01]  /*3860*/  LDSM.16.M88.4 R48, [R199] ;  /* 0x00000000c730783b */ /* 0x000ee20000000200 */
[----:B------:R-:W-:Y:S02]  /*3870*/  IADD3.X R5, R7, UR5, RZ, P0, !PT ;  /* 0x0000000507057c10 */ /* 0x000fe400087fe4ff */
[----:B------:R-:W-:Y:S01]  /*3880*/  ISETP.GE.AND P0, PT, R14, c[0x0][0x1d4], PT ;  /* 0x000075000e007a0c */ /* 0x000fe20003f06270 */
[----:B------:R-:W-:Y:S01]  /*3890*/  LDSM.16.M88.4 R68, [R188+0x800] ;  /* 0x00080000bc44783b */ /* 0x000fe20000000200 */
[----:B------:R-:W-:-:S02]  /*38a0*/  IADD3.X R3, R5, UR5, RZ, P2, !PT ;  /* 0x0000000505037c10 */ /* 0x000fc400097fe4ff */
[----:B------:R-:W-:Y:S01]  /*38b0*/  ISETP.LT.OR P2, PT, R10, 0x1, P0 ;  /* 0x000000010a00780c */ /* 0x000fe20000741670 */
[----:B------:R-:W-:Y:S01]  /*38c0*/  LDSM.16.M88.4 R88, [R188+0x1000] ;  /* 0x00100000bc58783b */ /* 0x000fe20000000200 */
[----:B------:R-:W-:Y:S02]  /*38d0*/  IADD3 R12, P1, R2, UR7, RZ ;  /* 0x00000007020c7c10 */ /* 0x000fe4000ff3e0ff */
[C---:B------:R-:W-:Y:S01]  /*38e0*/  ISETP.LT.OR P5, PT, R10.reuse, 0x11, P0 ;  /* 0x000000110a00780c */ /* 0x040fe200007a1670 */
[----:B------:R-:W-:Y:S01]  /*38f0*/  LDSM.16.M88.4 R96, [R188+0x1800] ;  /* 0x00180000bc60783b */ /* 0x000fe20000000200 */
[----:B------:R-:W-:Y:S02]  /*3900*/  IADD3.X R13, R3, UR5, RZ, P1, !PT ;  /* 0x00000005030d7c10 */ /* 0x000fe40008ffe4ff */
[C---:B------:R-:W-:Y:S01]  /*3910*/  ISETP.LT.OR P3, PT, R10.reuse, 0x21, P0 ;  /* 0x000000210a00780c */ /* 0x040fe20000761670 */
[----:B------:R-:W-:Y:S01]  /*3920*/  LDSM.16.M88.4 R104, [R188+0x2000] ;  /* 0x00200000bc68783b */ /* 0x000fe20000000200 */
[----:B------:R-:W-:-:S02]  /*3930*/  ISETP.LT.OR P1, PT, R10, 0x31, P0 ;  /* 0x000000310a00780c */ /* 0x000fc40000721670 */
[----:B------:R-:W-:Y:S01]  /*3940*/  ISETP.LT.OR P0, PT, R10, 0x41, P0 ;  /* 0x000000410a00780c */ /* 0x000fe20000701670 */
[----:B------:R-:W4:Y:S04]  /*3950*/  LDSM.16.M88.4 R20, [R198+0x2000] ;  /* 0x00200000c614783b */ /* 0x000f280000000200 */
[----:B------:R-:W-:Y:S04]  /*3960*/  LDSM.16.M88.4 R80, [R203] ;  /* 0x00000000cb50783b */ /* 0x000fe80000000200 */
[----:B------:R-:W-:Y:S04]  /*3970*/  LDSM.16.M88.4 R92, [R202] ;  /* 0x00000000ca5c783b */ /* 0x000fe80000000200 */
        /* <DEDUP_REMOVED lines=8> */
[----:B------:R3:W-:Y:S04]  /*3a00*/  LDGSTS.E.BYPASS.LTC128B.128 [R207+0x1900], [R2.64], !P1 ;  /* 0x0190000002cf7fae */ /* 0x0007e8000c901d48 */
[----:B------:R3:W-:Y:S04]  /*3a10*/  LDGSTS.E.BYPASS.LTC128B.128 [R207+0x2100], [R12.64], !P0 ;  /* 0x021000000ccf7fae */ /* 0x0007e8000c101d48 */
[----:B------:R-:W-:Y:S04]  /*3a20*/  LDSM.16.M88.4 R36, [R194] ;  /* 0x00000000c224783b */ /* 0x000fe80000000200 */
[----:B------:R-:W4:Y:S01]  /*3a30*/  LDSM.16.M88.4 R16, [R196] ;  /* 0x00000000c410783b */ /* 0x000f220000000200 */
[-C--:B-1----:R-:W-:Y:S03]  /*3a40*/  HMMA.16816.F32 R8, R32, R44.reuse, RZ ;  /* 0x0000002c2008723c */ /* 0x082fe600000018ff */
[----:B------:R-:W-:Y:S04]  /*3a50*/  LDSM.16.M88.4 R40, [R191] ;  /* 0x00000000bf28783b */ /* 0x000fe80000000200 */
[----:B------:R-:W0:Y:S01]  /*3a60*/  LDGDEPBAR ;  /* 0x00000000000079af */ /* 0x000e220000000000 */
[----:B--2---:R-:W-:Y:S03]  /*3a70*/  HMMA.16816.F32 R52, R28, R44, RZ ;  /* 0x0000002c1c34723c */ /* 0x004fe600000018ff */
[----:B-----5:R-:W-:Y:S04]  /*3a80*/  LDSM.16.M88.4 R4, [R197+0x2000] ;  /* 0x00200000c504783b */ /* 0x020fe80000000200 */
[----:B---3--:R-:W1:Y:S09]  /*3a90*/  LDSM.16.M88.4 R12, [R196+0x2000] ;  /* 0x00200000c40c783b */ /* 0x008e720000000200 */
[-C--:B------:R-:W-:Y:S01]  /*3aa0*/  HMMA.16816.F32 R56, R24, R48.reuse, R8 ;  /* 0x000000301838723c */ /* 0x080fe20000001808 */
[----:B------:R-:W2:Y:S07]  /*3ab0*/  LDSM.16.M88.4 R8, [R197] ;  /* 0x00000000c508783b */ /* 0x000eae0000000200 */
[----:B----4-:R-:W-:Y:S08]  /*3ac0*/  HMMA.16816.F32 R52, R20, R48, R52 ;  /* 0x000000301434723c */ /* 0x010ff00000001834 */
[----:B------:R-:W-:Y:S08]  /*3ad0*/  HMMA.16816.F32 R64, R32, R46, RZ ;  /* 0x0000002e2040723c */ /* 0x000ff000000018ff */
[----:B------:R-:W-:Y:S08]  /*3ae0*/  HMMA.16816.F32 R60, R16, R36, R56 ;  /* 0x00000024103c723c */ /* 0x000ff00000001838 */
[----:B------:R-:W-:Y:S08]  /*3af0*/  HMMA.16816.F32 R56, R28, R46, RZ ;  /* 0x0000002e1c38723c */ /* 0x000ff000000018ff */
[----:B-1----:R-:W-:Y:S08]  /*3b00*/  HMMA.16816.F32 R44, R12, R36, R52 ;  /* 0x000000240c2c723c */ /* 0x002ff00000001834 */
[----:B------:R-:W-:Y:S08]  /*3b10*/  HMMA.16816.F32 R52, R24, R50, R64 ;  /* 0x000000321834723c */ /* 0x000ff00000001840 */
[----:B--2---:R-:W-:Y:S08]  /*3b20*/  HMMA.16816.F32 R64, R8, R40, R60 ;  /* 0x000000280840723c */ /* 0x004ff0000000183c */
[----:B------:R-:W-:Y:S08]  /*3b30*/  HMMA.16816.F32 R60, R20, R50, R56 ;  /* 0x00000032143c723c */ /* 0x000ff00000001838 */
[----:B------:R-:W-:Y:S08]  /*3b40*/  HMMA.16816.F32 R56, R32, R68, RZ ;  /* 0x000000442038723c */ /* 0x000ff000000018ff */
[----:B------:R-:W-:Y:S01]  /*3b50*/  HMMA.16816.F32 R76, R4, R40, R44 ;  /* 0x00000028044c723c */ /* 0x000fe2000000182c */
[----:B------:R-:W1:Y:S07]  /*3b60*/  LDSM.16.M88.4 R44, [R194+0x800] ;  /* 0x00080000c22c783b */ /* 0x000e6e0000000200 */
        /* <DEDUP_REMOVED lines=242> */
[----:B------:R-:W-:Y:S01]  /*4a90*/  SHF.R.S32.HI R3, RZ, 0x1f, R2 ;  /* 0x0000001fff037819 */ /* 0x000fe20000011402 */
[----:B------:R-:W-:-:S04]  /*4aa0*/  IMAD.WIDE.U32 R4, R2, c[0x0][0x1e0], RZ ;  /* 0x0000780002047a25 */ /* 0x000fc800078e00ff */
[----:B------:R-:W-:-:S04]  /*4ab0*/  IMAD R3, R3, c[0x0][0x1e0], RZ ;  /* 0x0000780003037a24 */ /* 0x000fc800078e02ff */
        /* <DEDUP_REMOVED lines=23> */
.L_x_586:
[----:B--234-:R-:W-:Y:S05]  /*4c30*/  BSYNC B0 ;  /* 0x0000000000007941 */ /* 0x01cfea0003800000 */
.L_x_585:
[----:B-1----:R-:W2:Y:S01]  /*4c40*/  LDL R2, [R1+0x44] ;  /* 0x0000440001027983 */ /* 0x002ea20000100800 */
[----:B------:R-:W-:-:S03]  /*4c50*/  IMAD.MOV.U32 R3, RZ, RZ, c[0x0][0x2c4] ;  /* 0x0000b100ff037624 */ /* 0x000fc600078e00ff */
[----:B------:R-:W2:Y:S04]  /*4c60*/  LDL R97, [R1+0x40] ;  /* 0x0000400001617983 */ /* 0x000ea80000100800 */
[----:B------:R-:W3:Y:S01]  /*4c70*/  LDL R9, [R1] ;  /* 0x0000000001097983 */ /* 0x000ee20000100800 */
[----:B------:R-:W-:Y:S01]  /*4c80*/  ISETP.NE.AND P0, PT, R3, 0x1, PT ;  /* 0x000000010300780c */ /* 0x000fe20003f05270 */
[----:B------:R-:W-:Y:S01]  /*4c90*/  IMAD.MOV.U32 R62, RZ, RZ, c[0x0][0x32c] ;  /* 0x0000cb00ff3e7624 */ /* 0x000fe200078e00ff */
[----:B------:R-:W-:Y:S01]  /*4ca0*/  ULDC UR4, c[0x0][0x324] ;  /* 0x0000c90000047ab9 */ /* 0x000fe20000000800 */
[----:B------:R-:W0:Y:S01]  /*4cb0*/  LDGDEPBAR ;  /* 0x00000000000079af */ /* 0x000e220000000000 */
[----:B------:R-:W-:Y:S01]  /*4cc0*/  ULOP3.LUT UR4, URZ, UR4, URZ, 0x33, !UPT ;  /* 0x000000043f047292 */ /* 0x000fe2000f8e333f */
[----:B--2---:R-:W-:-:S08]  /*4cd0*/  IMAD.IADD R2, R2, 0x1, R97 ;  /* 0x0000000102027824 */ /* 0x004fd000078e0261 */
[----:B------:R-:W-:-:S04]  /*4ce0*/  @P0 IMAD.HI.U32 R3, R2, c[0x0][0x2c8], RZ ;  /* 0x0000b20002030a27 */ /* 0x000fc800078e00ff */
[----:B------:R-:W-:Y:S01]  /*4cf0*/  IMAD.MOV.U32 R5, RZ, RZ, R2 ;  /* 0x000000ffff057224 */ /* 0x000fe200078e0002 */
[----:B------:R-:W-:-:S05]  /*4d00*/  @P0 SHF.R.U32.HI R5, RZ, c[0x0][0x2cc], R3 ;  /* 0x0000b300ff050a19 */ /* 0x000fca0000011603 */
[----:B------:R-:W1:Y:S01]  /*4d10*/  SHFL.IDX PT, R4, R5, RZ, 0x1c1f ;  /* 0x001c1fff05047589 */ /* 0x000e6200000e0000 */
[----:B------:R-:W-:-:S04]  /*4d20*/  IADD3 R2, R244, R0, RZ ;  /* 0x00000000f4027210 */ /* 0x000fc80007ffe0ff */
[----:B---3--:R-:W-:Y:S02]  /*4d30*/  IADD3 R3, -R9, 0x1, R2 ;  /* 0x0000000109037810 */ /* 0x008fe40007ffe102 */
[----:B------:R-:W-:-:S03]  /*4d40*/  ISETP.GE.AND P0, PT, R62, 0x1, PT ;  /* 0x000000013e00780c */ /* 0x000fc60003f06270 */
[----:B------:R-:W-:-:S05]  /*4d50*/  IMAD.IADD R3, R3, 0x1, -R243 ;  /* 0x0000000103037824 */ /* 0x000fca00078e0af3 */
[C---:B------:R-:W-:Y:S02]  /*4d60*/  IADD3 R6, R3.reuse, c[0x0][0x328], RZ ;  /* 0x0000ca0003067a10 */ /* 0x040fe40007ffe0ff */
[----:B------:R-:W-:Y:S02]  /*4d70*/  IADD3 R7, R3, UR4, RZ ;  /* 0x0000000403077c10 */ /* 0x000fe4000fffe0ff */
[----:B------:R-:W-:Y:S01]  /*4d80*/  IADD3 R8, -R9, R2, RZ ;  /* 0x0000000209087210 */ /* 0x000fe20007ffe1ff */
[----:B-1----:R-:W-:Y:S01]  /*4d90*/  IMAD.IADD R3, R6, 0x1, R4 ;  /* 0x0000000106037824 */ /* 0x002fe200078e0204 */
[----:B------:R-:W-:Y:S01]  /*4da0*/  IADD3 R2, R7, R4, RZ ;  /* 0x0000000407027210 */ /* 0x000fe20007ffe0ff */
[----:B------:R-:W-:-:S03]  /*4db0*/  IMAD.IADD R9, R0, 0x1, -R9 ;  /* 0x0000000100097824 */ /* 0x000fc600078e0a09 */
[----:B------:R-:W-:Y:S01]  /*4dc0*/  IMNMX R3, R8, R3, PT ;  /* 0x0000000308037217 */ /* 0x000fe20003800200 */
[----:B------:R-:W-:Y:S05]  /*4dd0*/  @!P0 BRA `(.L_x_587) ;  /* 0x0000014000008947 */ /* 0x000fea0003800000 */
[----:B------:R-:W-:Y:S01]  /*4de0*/  IADD3 R4, -R243, R244, R4 ;  /* 0x000000f4f3047210 */ /* 0x000fe20007ffe104 */
[----:B------:R-:W-:Y:S03]  /*4df0*/  BSSY B0, `(.L_x_588) ;  /* 0x000000e000007945 */ /* 0x000fe60003800000 */
        /* <DEDUP_REMOVED lines=9> */
.L_x_589:
[----:B------:R-:W-:-:S04]  /*4e90*/  MOV R10, c[0x0][0x32c] ;  /* 0x0000cb00000a7a02 */ /* 0x000fc80000000f00 */
[----:B------:R-:W-:-:S13]  /*4ea0*/  ISETP.NE.AND P0, PT, R10, 0x1, PT ;  /* 0x000000010a00780c */ /* 0x000fda0003f05270 */
[----:B------:R-:W-:-:S05]  /*4eb0*/  @P0 IMAD.HI.U32 R10, R4, c[0x0][0x330], RZ ;  /* 0x0000cc00040a0a27 */ /* 0x000fca00078e00ff */
[----:B------:R-:W-:Y:S02]  /*4ec0*/  @P0 SHF.R.U32.HI R4, RZ, c[0x0][0x334], R10 ;  /* 0x0000cd00ff040a19 */ /* 0x000fe4000001160a */
.L_x_590:
[----:B------:R-:W-:Y:S05]  /*4ed0*/  BSYNC B0 ;  /* 0x0000000000007941 */ /* 0x000fea0003800000 */
.L_x_588:
[----:B------:R-:W-:-:S05]  /*4ee0*/  IMAD R4, R4, c[0x0][0x32c], R9 ;  /* 0x0000cb0004047a24 */ /* 0x000fca00078e0209 */
[----:B------:R-:W-:Y:S02]  /*4ef0*/  IADD3 R10, R4, c[0x0][0x32c], RZ ;  /* 0x0000cb00040a7a10 */ /* 0x000fe40007ffe0ff */
[----:B------:R-:W-:Y:S02]  /*4f00*/  IMNMX R2, R2, R4, !PT ;  /* 0x0000000402027217 */ /* 0x000fe40007800200 */
[----:B------:R-:W-:Y:S02]  /*4f10*/  IMNMX R3, R3, R10, PT ;  /* 0x0000000a03037217 */ /* 0x000fe40003800200 */
.L_x_587:
[C---:B------:R-:W-:Y:S02]  /*4f20*/  ISETP.GE.AND P0, PT, R0.reuse, 0x9, PT ;  /* 0x000000090000780c */ /* 0x040fe40003f06270 */
[----:B------:R-:W-:Y:S02]  /*4f30*/  ISETP.GE.AND P1, PT, R0, 0x2, PT ;  /* 0x000000020000780c */ /* 0x000fe40003f26270 */
[----:B------:R-:W-:Y:S02]  /*4f40*/  P2R R22, PR, RZ, 0x1 ;  /* 0x00000001ff167803 */ /* 0x000fe40000000000 */
[----:B------:R-:W-:-:S02]  /*4f50*/  ISETP.GT.AND P0, PT, R2, 0x8, !P0 ;  /* 0x000000080200780c */ /* 0x000fc40004704270 */
[----:B------:R-:W-:Y:S02]  /*4f60*/  P2R R23, PR, RZ, 0x2 ;  /* 0x00000002ff177803 */ /* 0x000fe40000000000 */
[C---:B------:R-:W-:Y:S02]  /*4f70*/  ISETP.LT.OR P0, PT, R3.reuse, 0x9, P0 ;  /* 0x000000090300780c */ /* 0x040fe40000701670 */
[----:B------:R-:W-:Y:S02]  /*4f80*/  ISETP.GT.AND P1, PT, R2, 0x1, !P1 ;  /* 0x000000010200780c */ /* 0x000fe40004f24270 */
[----:B------:R-:W-:Y:S02]  /*4f90*/  ISETP.GE.AND P2, PT, R0, 0xa, PT ;  /* 0x0000000a0000780c */ /* 0x000fe40003f46270 */
[----:B------:R-:W-:Y:S02]  /*4fa0*/  FSEL R28, R120, -INF , !P0 ;  /* 0xff800000781c7808 */ /* 0x000fe40004000000 */
[----:B------:R-:W-:-:S02]  /*4fb0*/  ISETP.LT.OR P1, PT, R3, 0x2, P1 ;  /* 0x000000020300780c */ /* 0x000fc40000f21670 */
[----:B------:R-:W-:Y:S02]  /*4fc0*/  ISETP.GT.AND P0, PT, R2, 0x9, !P2 ;  /* 0x000000090200780c */ /* 0x000fe40005704270 */
[----:B------:R-:W-:Y:S02]  /*4fd0*/  FSEL R26, R127, -INF , !P1 ;  /* 0xff8000007f1a7808 */ /* 0x000fe40004800000 */
        /* <DEDUP_REMOVED lines=16> */
[----:B------:R-:W-:Y:S02]  /*50e0*/  ISETP.GE.AND P1, PT, R0, 0x1a, PT ;  /* 0x0000001a0000780c */ /* 0x000fe40003f26270 */
        /* <DEDUP_REMOVED lines=22> */
[----:B------:R-:W-:-:S02]  /*5250*/  ISETP.GE.AND P6, PT, R0, 0x31, PT ;  /* 0x000000310000780c */ /* 0x000fc40003fc6270 */
[C---:B------:R-:W-:Y:S02]  /*5260*/  ISETP.LT.OR P0, PT, R3.reuse, 0x2a, P0 ;  /* 0x0000002a0300780c */ /* 0x040fe40000701670 */
[----:B------:R-:W-:Y:S02]  /*5270*/  ISETP.GE.AND P5, PT, R0, 0x32, PT ;  /* 0x000000320000780c */ /* 0x000fe40003fa6270 */
        /* <DEDUP_REMOVED lines=16> */
[----:B------:R-:W-:-:S04]  /*5380*/  ISETP.GT.AND P0, PT, R2, 0x39, !P2 ;  /* 0x000000390200780c */ /* 0x000fc80005704270 */
[----:B------:R-:W-:-:S04]  /*5390*/  ISETP.LT.OR P0, PT, R3, 0x3a, P0 ;  /* 0x0000003a0300780c */ /* 0x000fc80000701670 */
[----:B------:R-:W-:Y:S02]  /*53a0*/  FSEL R145, R56, -INF , !P0 ;  /* 0xff80000038917808 */ /* 0x000fe40004000000 */
[----:B------:R-:W-:Y:S02]  /*53b0*/  ISETP.GT.AND P0, PT, R2, 0x40, !P1 ;  /* 0x000000400200780c */ /* 0x000fe40004f04270 */
[----:B------:R-:W-:Y:S02]  /*53c0*/  ISETP.GE.AND P1, PT, R0, 0x42, PT ;  /* 0x000000420000780c */ /* 0x000fe40003f26270 */
[----:B------:R-:W-:Y:S02]  /*53d0*/  ISETP.LT.OR P0, PT, R3, 0x41, P0 ;  /* 0x000000410300780c */ /* 0x000fe40000701670 */
[----:B------:R-:W-:Y:S02]  /*53e0*/  P2R R11, PR, RZ, 0x2 ;  /* 0x00000002ff0b7803 */ /* 0x000fe40000000000 */
        /* <DEDUP_REMOVED lines=8> */
[----:B------:R-:W-:-:S04]  /*5470*/  ISETP.LT.OR P0, PT, R3, 0x49, P0 ;  /* 0x000000490300780c */ /* 0x000fc80000701670 */
[----:B------:R-:W-:Y:S02]  /*5480*/  FSEL R176, R25, -INF , !P0 ;  /* 0xff80000019b07808 */ /* 0x000fe40004000000 */
[----:B------:R-:W-:-:S04]  /*5490*/  ISETP.GT.AND P0, PT, R2, RZ, !P1 ;  /* 0x000000ff0200720c */ /* 0x000fc80004f04270 */
[----:B------:R-:W-:-:S04]  /*54a0*/  ISETP.LT.OR P0, PT, R3, 0x1, P0 ;  /* 0x000000010300780c */ /* 0x000fc80000701670 */
[----:B------:R-:W-:Y:S02]  /*54b0*/  FSEL R25, R139, -INF , !P0 ;  /* 0xff8000008b197808 */ /* 0x000fe40004000000 */
[----:B------:R-:W-:-:S04]  /*54c0*/  ISETP.GE.AND P0, PT, R0, 0x4a, PT ;  /* 0x0000004a0000780c */ /* 0x000fc80003f06270 */
[----:B------:R-:W-:Y:S02]  /*54d0*/  P2R R4, PR, RZ, 0x1 ;  /* 0x00000001ff047803 */ /* 0x000fe40000000000 */
[----:B------:R-:W-:-:S04]  /*54e0*/  ISETP.GT.AND P0, PT, R2, 0x49, !P0 ;  /* 0x000000490200780c */ /* 0x000fc80004704270 */
[----:B------:R-:W-:Y:S02]  /*54f0*/  ISETP.LT.OR P0, PT, R3, 0x4a, P0 ;  /* 0x0000004a0300780c */ /* 0x000fe40000701670 */
[----:B------:R-:W1:Y:S02]  /*5500*/  SHFL.IDX PT, R3, R5, 0x1, 0x1c1f ;  /* 0x003c1f0005037f89 */ /* 0x000e6400000e0000 */
[----:B------:R-:W-:Y:S02]  /*5510*/  FSEL R175, R24, -INF , !P0 ;  /* 0xff80000018af7808 */ /* 0x000fe40004000000 */
[----:B------:R-:W-:Y:S01]  /*5520*/  ISETP.GE.AND P0, PT, R62, 0x1, PT ;  /* 0x000000013e00780c */ /* 0x000fe20003f06270 */
[--C-:B-1----:R-:W-:Y:S02]  /*5530*/  IMAD.IADD R2, R6, 0x1, R3.reuse ;  /* 0x0000000106027824 */ /* 0x102fe400078e0203 */
[----:B------:R-:W-:-:S03]  /*5540*/  IMAD.IADD R0, R7, 0x1, R3 ;  /* 0x0000000107007824 */ /* 0x000fc600078e0203 */
[----:B------:R-:W-:-:S07]  /*5550*/  IMNMX R2, R8, R2, PT ;  /* 0x0000000208027217 */ /* 0x000fce0003800200 */
        /* <DEDUP_REMOVED lines=12> */
.L_x_593:
[----:B------:R-:W-:-:S04]  /*5620*/  MOV R24, c[0x0][0x32c] ;  /* 0x0000cb0000187a02 */ /* 0x000fc80000000f00 */
[----:B------:R-:W-:-:S13]  /*5630*/  ISETP.NE.AND P0, PT, R24, 0x1, PT ;  /* 0x000000011800780c */ /* 0x000fda0003f05270 */
[----:B------:R-:W-:-:S05]  /*5640*/  @P0 IMAD.HI.U32 R24, R3, c[0x0][0x330], RZ ;  /* 0x0000cc0003180a27 */ /* 0x000fca00078e00ff */
[----:B------:R-:W-:Y:S02]  /*5650*/  @P0 SHF.R.U32.HI R3, RZ, c[0x0][0x334], R24 ;  /* 0x0000cd00ff030a19 */ /* 0x000fe40000011618 */
.L_x_594:
[----:B------:R-:W-:Y:S05]  /*5660*/  BSYNC B0 ;  /* 0x0000000000007941 */ /* 0x000fea0003800000 */
.L_x_592:
[----:B------:R-:W-:-:S05]  /*5670*/  IMAD R3, R3, c[0x0][0x32c], R9 ;  /* 0x0000cb0003037a24 */ /* 0x000fca00078e0209 */
[----:B------:R-:W-:Y:S02]  /*5680*/  IADD3 R24, R3, c[0x0][0x32c], RZ ;  /* 0x0000cb0003187a10 */ /* 0x000fe40007ffe0ff */
[----:B------:R-:W-:Y:S02]  /*5690*/  IMNMX R0, R0, R3, !PT ;  /* 0x0000000300007217 */ /* 0x000fe40007800200 */
[----:B------:R-:W-:Y:S02]  /*56a0*/  IMNMX R2, R2, R24, PT ;  /* 0x0000001802027217 */ /* 0x000fe40003800200 */
.L_x_591:
[----:B------:R-:W-:Y:S01]  /*56b0*/  ISETP.NE.AND P0, PT, R23, RZ, PT ;  /* 0x000000ff1700720c */ /* 0x000fe20003f05270 */
        /* <DEDUP_REMOVED lines=73> */
[----:B-1----:R-:W-:-:S03]  /*5b50*/  IMAD.IADD R0, R7, 0x1, R3 ;  /* 0x0000000107007824 */ /* 0x002fc600078e0203 */
[----:B------:R-:W-:Y:S01]  /*5b60*/  ISETP.LT.OR P0, PT, R2, 0x4a, P0 ;  /* 0x0000004a0200780c */ /* 0x000fe20000701670 */
[----:B------:R-:W-:-:S03]  /*5b70*/  IMAD.IADD R2, R6, 0x1, R3 ;  /* 0x0000000106027824 */ /* 0x000fc600078e0203 */
[----:B------:R-:W-:Y:S02]  /*5b80*/  FSEL R169, R31, -INF , !P0 ;  /* 0xff8000001fa97808 */ /* 0x000fe40004000000 */
[----:B------:R-:W-:Y:S02]  /*5b90*/  ISETP.GE.AND P0, PT, R62, 0x1, PT ;  /* 0x000000013e00780c */ /* 0x000fe40003f06270 */
[----:B------:R-:W-:-:S11]  /*5ba0*/  IMNMX R2, R8, R2, PT ;  /* 0x0000000208027217 */ /* 0x000fd60003800200 */
        /* <DEDUP_REMOVED lines=12> */
.L_x_597:
[----:B------:R-:W-:-:S04]  /*5c70*/  MOV R24, c[0x0][0x32c] ;  /* 0x0000cb0000187a02 */ /* 0x000fc80000000f00 */
[----:B------:R-:W-:-:S13]  /*5c80*/  ISETP.NE.AND P0, PT, R24, 0x1, PT ;  /* 0x000000011800780c */ /* 0x000fda0003f05270 */
[----:B------:R-:W-:-:S05]  /*5c90*/  @P0 IMAD.HI.U32 R24, R3, c[0x0][0x330], RZ ;  /* 0x0000cc0003180a27 */ /* 0x000fca00078e00ff */
[----:B------:R-:W-:Y:S02]  /*5ca0*/  @P0 SHF.R.U32.HI R3, RZ, c[0x0][0x334], R24 ;  /* 0x0000cd00ff030a19 */ /* 0x000fe40000011618 */
.L_x_598:
[----:B------:R-:W-:Y:S05]  /*5cb0*/  BSYNC B0 ;  /* 0x0000000000007941 */ /* 0x000fea0003800000 */
.L_x_596:
[----:B------:R-:W-:-:S05]  /*5cc0*/  IMAD R3, R3, c[0x0][0x32c], R9 ;  /* 0x0000cb0003037a24 */ /* 0x000fca00078e0209 */
[----:B------:R-:W-:Y:S02]  /*5cd0*/  IADD3 R24, R3, c[0x0][0x32c], RZ ;  /* 0x0000cb0003187a10 */ /* 0x000fe40007ffe0ff */
[----:B------:R-:W-:Y:S02]  /*5ce0*/  IMNMX R0, R0, R3, !PT ;  /* 0x0000000300007217 */ /* 0x000fe40007800200 */
[----:B------:R-:W-:Y:S02]  /*5cf0*/  IMNMX R2, R2, R24, PT ;  /* 0x0000001802027217 */ /* 0x000fe40003800200 */
.L_x_595:
        /* <DEDUP_REMOVED lines=92> */
.L_x_601:
[----:B------:R-:W-:-:S04]  /*62c0*/  MOV R5, c[0x0][0x32c] ;  /* 0x0000cb0000057a02 */ /* 0x000fc80000000f00 */
[----:B------:R-:W-:-:S13]  /*62d0*/  ISETP.NE.AND P0, PT, R5, 0x1, PT ;  /* 0x000000010500780c */ /* 0x000fda0003f05270 */
[----:B------:R-:W-:-:S05]  /*62e0*/  @P0 IMAD.HI.U32 R5, R3, c[0x0][0x330], RZ ;  /* 0x0000cc0003050a27 */ /* 0x000fca00078e00ff */
[----:B------:R-:W-:Y:S02]  /*62f0*/  @P0 SHF.R.U32.HI R3, RZ, c[0x0][0x334], R5 ;  /* 0x0000cd00ff030a19 */ /* 0x000fe40000011605 */
.L_x_602:
[----:B------:R-:W-:Y:S05]  /*6300*/  BSYNC B0 ;  /* 0x0000000000007941 */ /* 0x000fea0003800000 */
.L_x_600:
[----:B------:R-:W-:-:S05]  /*6310*/  IMAD R3, R3, c[0x0][0x32c], R9 ;  /* 0x0000cb0003037a24 */ /* 0x000fca00078e0209 */
[----:B------:R-:W-:Y:S02]  /*6320*/  IADD3 R5, R3, c[0x0][0x32c], RZ ;  /* 0x0000cb0003057a10 */ /* 0x000fe40007ffe0ff */
[----:B------:R-:W-:Y:S02]  /*6330*/  IMNMX R0, R0, R3, !PT ;  /* 0x0000000300007217 */ /* 0x000fe40007800200 */
[----:B------:R-:W-:Y:S02]  /*6340*/  IMNMX R2, R2, R5, PT ;  /* 0x0000000502027217 */ /* 0x000fe40003800200 */
.L_x_599:
[----:B------:R-:W-:Y:S01]  /*6350*/  ISETP.NE.AND P0, PT, R23, RZ, PT ;  /* 0x000000ff1700720c */ /* 0x000fe20003f05270 */
[----:B------:R-:W-:Y:S01]  /*6360*/  LDSM.16.MT88.4 R36, [R193] ;  /* 0x00000000c124783b */ /* 0x000fe20000004200 */
[----:B------:R-:W-:Y:S02]  /*6370*/  FMNMX.FTZ R3, R25, R26, !PT ;  /* 0x0000001a19037209 */ /* 0x000fe40007810000 */
[----:B------:R-:W-:Y:S01]  /*6380*/  ISETP.GT.AND P0, PT, R0, 0x1, !P0 ;  /* 0x000000010000780c */ /* 0x000fe20004704270 */
[----:B------:R-:W-:Y:S01]  /*6390*/  LDSM.16.MT88.4 R64, [R189+0x800] ;  /* 0x00080000bd40783b */ /* 0x000fe20000004200 */
[----:B------:R-:W-:-:S02]  /*63a0*/  FMNMX.FTZ R3, R28, R3, !PT ;  /* 0x000000031c037209 */ /* 0x000fc40007810000 */
[----:B------:R-:W-:Y:S01]  /*63b0*/  ISETP.LT.OR P0, PT, R2, 0x2, P0 ;  /* 0x000000020200780c */ /* 0x000fe20000701670 */
[----:B------:R-:W-:Y:S01]  /*63c0*/  LDSM.16.MT88.4 R80, [R190+0x800] ;  /* 0x00080000be50783b */ /* 0x000fe20000004200 */
[----:B------:R-:W-:Y:S02]  /*63d0*/  FMNMX.FTZ R3, R29, R3, !PT ;  /* 0x000000031d037209 */ /* 0x000fe40007810000 */
[----:B------:R-:W-:Y:S02]  /*63e0*/  FSEL R73, R142, -INF , !P0 ;  /* 0xff8000008e497808 */ /* 0x000fe40004000000 */
[----:B------:R-:W-:Y:S02]  /*63f0*/  ISETP.NE.AND P0, PT, R22, RZ, PT ;  /* 0x000000ff1600720c */ /* 0x000fe40003f05270 */
[----:B------:R-:W-:Y:S02]  /*6400*/  FMNMX.FTZ R3, R30, R3, !PT ;  /* 0x000000031e037209 */ /* 0x000fe40007810000 */
        /* <DEDUP_REMOVED lines=30> */
[----:B------:R-:W-:-:S02]  /*65f0*/  ISETP.LT.OR P0, PT, R2, 0x19, P0 ;  /* 0x000000190200780c */ /* 0x000fc40000701670 */
[----:B------:R-:W-:Y:S02]  /*6600*/  FMNMX.FTZ R3, R176, R3, !PT ;  /* 0x00000003b0037209 */ /* 0x000fe40007810000 */
[----:B------:R-:W-:Y:S02]  /*6610*/  FSEL R92, R92, -INF , !P0 ;  /* 0xff8000005c5c7808 */ /* 0x000fe40004000000 */
[----:B------:R-:W-:Y:S02]  /*6620*/  ISETP.NE.AND P0, PT, R17, RZ, PT ;  /* 0x000000ff1100720c */ /* 0x000fe40003f05270 */
[----:B------:R-:W-:Y:S02]  /*6630*/  FMNMX.FTZ R3, R175, R3, !PT ;  /* 0x00000003af037209 */ /* 0x000fe40007810000 */
        /* <DEDUP_REMOVED lines=19> */
[----:B------:R-:W-:Y:S02]  /*6770*/  ISETP.GT.AND P0, PT, R0, 0x30, !P6 ;  /* 0x000000300000780c */ /* 0x000fe40007704270 */
[----:B------:R-:W-:Y:S02]  /*6780*/  ISETP.NE.AND P6, PT, R4, RZ, PT ;  /* 0x000000ff0400720c */ /* 0x000fe40003fc5270 */
[----:B------:R-:W1:Y:S01]  /*6790*/  SHFL.BFLY PT, R4, R3, 0x2, 0x1f ;  /* 0x0c401f0003047f89 */ /* 0x000e6200000e0000 */
[----:B------:R-:W-:-:S04]  /*67a0*/  ISETP.LT.OR P0, PT, R2, 0x31, P0 ;  /* 0x000000310200780c */ /* 0x000fc80000701670 */
[----:B------:R-:W-:Y:S02]  /*67b0*/  FSEL R163, R78, -INF , !P0 ;  /* 0xff8000004ea37808 */ /* 0x000fe40004000000 */
[----:B------:R-:W-:Y:S01]  /*67c0*/  ISETP.GT.AND P0, PT, R0, 0x31, !P5 ;  /* 0x000000310000780c */ /* 0x000fe20006f04270 */
[----:B------:R-:W-:Y:S01]  /*67d0*/  LDSM.16.MT88.4 R76, [R192+0x800] ;  /* 0x00080000c04c783b */ /* 0x000fe20000004200 */
[----:B------:R-:W-:Y:S02]  /*67e0*/  ISETP.NE.AND P5, PT, R10, RZ, PT ;  /* 0x000000ff0a00720c */ /* 0x000fe40003fa5270 */
[----:B------:R-:W-:-:S04]  /*67f0*/  ISETP.LT.OR P0, PT, R2, 0x32, P0 ;  /* 0x000000320200780c */ /* 0x000fc80000701670 */
[----:B------:R-:W-:Y:S02]  /*6800*/  FSEL R164, R72, -INF , !P0 ;  /* 0xff80000048a47808 */ /* 0x000fe40004000000 */
[----:B------:R-:W-:Y:S02]  /*6810*/  ISETP.GT.AND P0, PT, R0, 0x38, !P3 ;  /* 0x000000380000780c */ /* 0x000fe40005f04270 */
[----:B------:R-:W-:Y:S02]  /*6820*/  ISETP.NE.AND P3, PT, R11, RZ, PT ;  /* 0x000000ff0b00720c */ /* 0x000fe40003f65270 */
[----:B------:R-:W-:Y:S02]  /*6830*/  ISETP.LT.OR P0, PT, R2, 0x39, P0 ;  /* 0x000000390200780c */ /* 0x000fe40000701670 */
[----:B-1----:R-:W-:Y:S02]  /*6840*/  FMNMX.FTZ R3, R3, R4, !PT ;  /* 0x0000000403037209 */ /* 0x002fe40007810000 */
[----:B------:R-:W-:-:S02]  /*6850*/  FSEL R165, R50, -INF , !P0 ;  /* 0xff80000032a57808 */ /* 0x000fc40004000000 */
[----:B------:R-:W-:Y:S01]  /*6860*/  ISETP.GT.AND P0, PT, R0, 0x39, !P2 ;  /* 0x000000390000780c */ /* 0x000fe20005704270 */
[----:B------:R-:W1:Y:S01]  /*6870*/  SHFL.BFLY PT, R4, R3, 0x1, 0x1f ;  /* 0x0c201f0003047f89 */ /* 0x000e6200000e0000 */
[----:B------:R-:W-:Y:S02]  /*6880*/  ISETP.NE.AND P2, PT, R12, RZ, PT ;  /* 0x000000ff0c00720c */ /* 0x000fe40003f45270 */
[----:B------:R-:W-:Y:S02]  /*6890*/  ISETP.LT.OR P0, PT, R2, 0x3a, P0 ;  /* 0x0000003a0200780c */ /* 0x000fe40000701670 */
[C---:B------:R-:W-:Y:S02]  /*68a0*/  ISETP.GT.AND P2, PT, R0.reuse, 0x40, !P2 ;  /* 0x000000400000780c */ /* 0x040fe40005744270 */
[----:B------:R-:W-:Y:S02]  /*68b0*/  FSEL R168, R49, -INF , !P0 ;  /* 0xff80000031a87808 */ /* 0x000fe40004000000 */
[----:B------:R-:W-:-:S02]  /*68c0*/  ISETP.GT.AND P0, PT, R0, RZ, !P1 ;  /* 0x000000ff0000720c */ /* 0x000fc40004f04270 */
[----:B------:R-:W-:Y:S02]  /*68d0*/  ISETP.GT.AND P1, PT, R0, 0x41, !P3 ;  /* 0x000000410000780c */ /* 0x000fe40005f24270 */
[C---:B------:R-:W-:Y:S02]  /*68e0*/  ISETP.LT.OR P0, PT, R2.reuse, 0x1, P0 ;  /* 0x000000010200780c */ /* 0x040fe40000701670 */
[----:B------:R-:W-:Y:S02]  /*68f0*/  ISETP.LT.OR P3, PT, R2, 0x41, P2 ;  /* 0x000000410200780c */ /* 0x000fe40001761670 */
[----:B------:R-:W-:Y:S02]  /*6900*/  FSEL R68, R148, -INF , !P0 ;  /* 0xff80000094447808 */ /* 0x000fe40004000000 */
[----:B------:R-:W-:Y:S02]  /*6910*/  ISETP.LT.OR P2, PT, R2, 0x42, P1 ;  /* 0x000000420200780c */ /* 0x000fe40000f41670 */
[----:B------:R-:W-:-:S02]  /*6920*/  FMNMX.FTZ R7, R68, R73, !PT ;  /* 0x0000004944077209 */ /* 0x000fc40007810000 */
[----:B------:R-:W-:Y:S02]  /*6930*/  FSEL R162, R61, -INF , !P3 ;  /* 0xff8000003da27808 */ /* 0x000fe40005800000 */
[----:B-1----:R-:W-:Y:S02]  /*6940*/  FMNMX.FTZ R72, R3, R4, !PT ;  /* 0x0000000403487209 */ /* 0x002fe40007810000 */
[----:B------:R-:W-:Y:S02]  /*6950*/  FSEL R161, R59, -INF , !P2 ;  /* 0xff8000003ba17808 */ /* 0x000fe40005000000 */
[C---:B------:R-:W-:Y:S01]  /*6960*/  FSETP.NEU.FTZ.AND P0, PT, R72.reuse, -INF , PT ;  /* 0xff8000004800780b */ /* 0x040fe20003f1d000 */
[----:B------:R-:W-:-:S05]  /*6970*/  FMUL.FTZ R3, R72, c[0x0][0x2d0] ;  /* 0x0000b40048037a20 */ /* 0x000fca0000410000 */
[----:B------:R-:W-:Y:S02]  /*6980*/  FSEL R4, R3, RZ, P0 ;  /* 0x000000ff03047208 */ /* 0x000fe40000000000 */
[----:B------:R-:W-:-:S03]  /*6990*/  FMNMX.FTZ R3, R27, R32, !PT ;  /* 0x000000201b037209 */ /* 0x000fc60007810000 */
[----:B------:R-:W-:Y:S01]  /*69a0*/  FFMA.FTZ R6, R25, c[0x0][0x2d0], -R4 ;  /* 0x0000b40019067a23 */ /* 0x000fe20000010804 */
[----:B------:R-:W-:-:S03]  /*69b0*/  FMNMX.FTZ R3, R33, R3, !PT ;  /* 0x0000000321037209 */ /* 0x000fc60007810000 */
[----:B------:R1:W-:Y:S01]  /*69c0*/  MUFU.EX2 R8, R6 ;  /* 0x0000000600087308 */ /* 0x0003e20000000800 */
[----:B------:R-:W-:-:S04]  /*69d0*/  FMNMX.FTZ R3, R34, R3, !PT ;  /* 0x0000000322037209 */ /* 0x000fc80007810000 */
[----:B------:R-:W-:-:S04]  /*69e0*/  FMNMX.FTZ R3, R45, R3, !PT ;  /* 0x000000032d037209 */ /* 0x000fc80007810000 */
[----:B------:R-:W-:-:S04]  /*69f0*/  FMNMX.FTZ R3, R47, R3, !PT ;  /* 0x000000032f037209 */ /* 0x000fc80007810000 */
[----:B------:R-:W-:Y:S02]  /*6a00*/  FMNMX.FTZ R3, R60, R3, !PT ;  /* 0x000000033c037209 */ /* 0x000fe40007810000 */
[----:B-1----:R-:W-:Y:S01]  /*6a10*/  FMNMX.FTZ R6, R85, R7, !PT ;  /* 0x0000000755067209 */ /* 0x002fe20007810000 */
[----:B------:R-:W-:Y:S01]  /*6a20*/  FFMA.FTZ R7, R26, c[0x0][0x2d0], -R4 ;  /* 0x0000b4001a077a23 */ /* 0x000fe20000010804 */
[----:B------:R-:W-:Y:S02]  /*6a30*/  FMNMX.FTZ R3, R75, R3, !PT ;  /* 0x000000034b037209 */ /* 0x000fe40007810000 */
[----:B------:R-:W-:Y:S01]  /*6a40*/  FMNMX.FTZ R6, R84, R6, !PT ;  /* 0x0000000654067209 */ /* 0x000fe20007810000 */
[----:B------:R1:W2:Y:S01]  /*6a50*/  MUFU.EX2 R9, R7 ;  /* 0x0000000700097308 */ /* 0x0002a20000000800 */
[----:B------:R-:W-:Y:S02]  /*6a60*/  FMNMX.FTZ R3, R118, R3, !PT ;  /* 0x0000000376037209 */ /* 0x000fe40007810000 */
[----:B------:R-:W-:-:S02]  /*6a70*/  FMNMX.FTZ R6, R87, R6, !PT ;  /* 0x0000000657067209 */ /* 0x000fc40007810000 */
[----:B------:R-:W-:Y:S02]  /*6a80*/  FMNMX.FTZ R3, R119, R3, !PT ;  /* 0x0000000377037209 */ /* 0x000fe40007810000 */
[----:B------:R-:W-:Y:S02]  /*6a90*/  FMNMX.FTZ R6, R89, R6, !PT ;  /* 0x0000000659067209 */ /* 0x000fe40007810000 */
[----:B------:R-:W-:Y:S02]  /*6aa0*/  FMNMX.FTZ R3, R131, R3, !PT ;  /* 0x0000000383037209 */ /* 0x000fe40007810000 */
[----:B------:R-:W-:Y:S02]  /*6ab0*/  FMNMX.FTZ R6, R92, R6, !PT ;  /* 0x000000065c067209 */ /* 0x000fe40007810000 */
[----:B------:R-:W-:Y:S02]  /*6ac0*/  FMNMX.FTZ R3, R132, R3, !PT ;  /* 0x0000000384037209 */ /* 0x000fe40007810000 */
[----:B------:R-:W-:Y:S01]  /*6ad0*/  FMNMX.FTZ R6, R93, R6, !PT ;  /* 0x000000065d067209 */ /* 0x000fe20007810000 */
[----:B-1----:R-:W-:Y:S01]  /*6ae0*/  FFMA.FTZ R7, R28, c[0x0][0x2d0], -R4 ;  /* 0x0000b4001c077a23 */ /* 0x002fe20000010804 */
[----:B------:R-:W-:-:S02]  /*6af0*/  FMNMX.FTZ R3, R134, R3, !PT ;  /* 0x0000000386037209 */ /* 0x000fc40007810000 */
[----:B------:R-:W-:Y:S01]  /*6b00*/  FMNMX.FTZ R6, R133, R6, !PT ;  /* 0x0000000685067209 */ /* 0x000fe20007810000 */
[----:B------:R1:W-:Y:S01]  /*6b10*/  MUFU.EX2 R185, R7 ;  /* 0x0000000700b97308 */ /* 0x0003e20000000800 */
[----:B------:R-:W-:Y:S02]  /*6b20*/  FMNMX.FTZ R3, R144, R3, !PT ;  /* 0x0000000390037209 */ /* 0x000fe40007810000 */
[----:B------:R-:W-:Y:S02]  /*6b30*/  FMNMX.FTZ R6, R153, R6, !PT ;  /* 0x0000000699067209 */ /* 0x000fe40007810000 */
[----:B------:R-:W-:Y:S02]  /*6b40*/  FMNMX.FTZ R3, R152, R3, !PT ;  /* 0x0000000398037209 */ /* 0x000fe40007810000 */
[----:B--2---:R-:W-:Y:S02]  /*6b50*/  F2FP.PACK_AB R12, R9, R8 ;  /* 0x00000008090c723e */ /* 0x004fe400000000ff */
[----:B------:R-:W-:-:S04]  /*6b60*/  FMNMX.FTZ R3, R154, R3, !PT ;  /* 0x000000039a037209 */ /* 0x000fc80007810000 */
[----:B------:R-:W-:Y:S01]  /*6b70*/  FMNMX.FTZ R3, R173, R3, !PT ;  /* 0x00000003ad037209 */ /* 0x000fe20007810000 */
[----:B-1----:R-:W-:-:S03]  /*6b80*/  FFMA.FTZ R7, R29, c[0x0][0x2d0], -R4 ;  /* 0x0000b4001d077a23 */ /* 0x002fc60000010804 */
[----:B------:R-:W-:Y:S01]  /*6b90*/  FMNMX.FTZ R3, R172, R3, !PT ;  /* 0x00000003ac037209 */ /* 0x000fe20007810000 */
[----:B------:R1:W2:Y:S03]  /*6ba0*/  MUFU.EX2 R184, R7 ;  /* 0x0000000700b87308 */ /* 0x0002a60000000800 */
[----:B------:R-:W-:-:S04]  /*6bb0*/  FMNMX.FTZ R3, R171, R3, !PT ;  /* 0x00000003ab037209 */ /* 0x000fc80007810000 */
[----:B------:R-:W-:-:S05]  /*6bc0*/  FMNMX.FTZ R3, R169, R3, !PT ;  /* 0x00000003a9037209 */ /* 0x000fca0007810000 */
[----:B------:R-:W3:Y:S01]  /*6bd0*/  SHFL.BFLY PT, R5, R3, 0x2, 0x1f ;  /* 0x0c401f0003057f89 */ /* 0x000ee200000e0000 */
[----:B-1----:R-:W-:Y:S01]  /*6be0*/  FFMA.FTZ R7, R30, c[0x0][0x2d0], -R4 ;  /* 0x0000b4001e077a23 */ /* 0x002fe20000010804 */
[----:B--2---:R-:W-:Y:S02]  /*6bf0*/  F2FP.PACK_AB R14, R184, R185 ;  /* 0x000000b9b80e723e */ /* 0x004fe400000000ff */
[----:B------:R-:W-:Y:S01]  /*6c00*/  LDSM.16.MT88.4 R28, [R189] ;  /* 0x00000000bd1c783b */ /* 0x000fe20000004200 */
[----:B------:R1:W-:Y:S01]  /*6c10*/  MUFU.EX2 R183, R7 ;  /* 0x0000000700b77308 */ /* 0x0003e20000000800 */
[----:B---3--:R-:W-:Y:S02]  /*6c20*/  FMNMX.FTZ R3, R3, R5, !PT ;  /* 0x0000000503037209 */ /* 0x008fe40007810000 */
[----:B-1----:R-:W-:-:S03]  /*6c30*/  FMNMX.FTZ R7, R155, R6, !PT ;  /* 0x000000069b077209 */ /* 0x002fc60007810000 */
[----:B------:R-:W1:Y:S01]  /*6c40*/  SHFL.BFLY PT, R5, R3, 0x1, 0x1f ;  /* 0x0c201f0003057f89 */ /* 0x000e6200000e0000 */
[----:B------:R-:W-:Y:S02]  /*6c50*/  FMNMX.FTZ R7, R157, R7, !PT ;  /* 0x000000079d077209 */ /* 0x000fe40007810000 */
[----:B-1----:R-:W-:Y:S02]  /*6c60*/  FMNMX.FTZ R71, R3, R5, !PT ;  /* 0x0000000503477209 */ /* 0x002fe40007810000 */
[----:B------:R-:W-:Y:S02]  /*6c70*/  FMNMX.FTZ R5, R69, R74, !PT ;  /* 0x0000004a45057209 */ /* 0x000fe40007810000 */
[C---:B------:R-:W-:Y:S01]  /*6c80*/  FSETP.NEU.FTZ.AND P0, PT, R71.reuse, -INF , PT ;  /* 0xff8000004700780b */ /* 0x040fe20003f1d000 */
[----:B------:R-:W-:Y:S01]  /*6c90*/  FMUL.FTZ R3, R71, c[0x0][0x2d0] ;  /* 0x0000b40047037a20 */ /* 0x000fe20000410000 */
[----:B------:R-:W-:-:S04]  /*6ca0*/  FMNMX.FTZ R5, R86, R5, !PT ;  /* 0x0000000556057209 */ /* 0x000fc80007810000 */
[----:B------:R-:W-:Y:S02]  /*6cb0*/  FMNMX.FTZ R5, R88, R5, !PT ;  /* 0x0000000558057209 */ /* 0x000fe40007810000 */
[----:B------:R-:W-:Y:S02]  /*6cc0*/  FSEL R3, R3, RZ, P0 ;  /* 0x000000ff03037208 */ /* 0x000fe40000000000 */
[----:B------:R-:W-:Y:S02]  /*6cd0*/  FMNMX.FTZ R5, R90, R5, !PT ;  /* 0x000000055a057209 */ /* 0x000fe40007810000 */
[C---:B------:R-:W-:Y:S01]  /*6ce0*/  ISETP.GT.AND P0, PT, R0.reuse, 0x48, !P5 ;  /* 0x000000480000780c */ /* 0x040fe20006f04270 */
[----:B------:R-:W-:Y:S01]  /*6cf0*/  FFMA.FTZ R6, R27, c[0x0][0x2d0], -R3 ;  /* 0x0000b4001b067a23 */ /* 0x000fe20000010803 */
[----:B------:R-:W-:Y:S02]  /*6d00*/  FMNMX.FTZ R5, R91, R5, !PT ;  /* 0x000000055b057209 */ /* 0x000fe40007810000 */
[----:B------:R-:W-:Y:S01]  /*6d10*/  ISETP.GT.AND P5, PT, R0, 0x49, !P6 ;  /* 0x000000490000780c */ /* 0x000fe200077a4270 */
[----:B------:R1:W-:Y:S01]  /*6d20*/  MUFU.EX2 R249, R6 ;  /* 0x0000000600f97308 */ /* 0x0003e20000000800 */
[----:B------:R-:W-:-:S02]  /*6d30*/  FMNMX.FTZ R5, R94, R5, !PT ;  /* 0x000000055e057209 */ /* 0x000fc40007810000 */
[C---:B------:R-:W-:Y:S02]  /*6d40*/  ISETP.LT.OR P1, PT, R2.reuse, 0x49, P0 ;  /* 0x000000490200780c */ /* 0x040fe40000721670 */
[----:B------:R-:W-:Y:S02]  /*6d50*/  FMNMX.FTZ R5, R95, R5, !PT ;  /* 0x000000055f057209 */ /* 0x000fe40007810000 */
[----:B------:R-:W-:Y:S01]  /*6d60*/  ISETP.LT.OR P0, PT, R2, 0x4a, P5 ;  /* 0x0000004a0200780c */ /* 0x000fe20002f01670 */
[----:B------:R-:W-:Y:S01]  /*6d70*/  FFMA.FTZ R2, R34, c[0x0][0x2d0], -R3 ;  /* 0x0000b40022027a23 */ /* 0x000fe20000010803 */
[----:B------:R-:W-:Y:S02]  /*6d80*/  FMNMX.FTZ R5, R135, R5, !PT ;  /* 0x0000000587057209 */ /* 0x000fe40007810000 */
[----:B------:R-:W-:Y:S01]  /*6d90*/  FSEL R160, R51, -INF , !P1 ;  /* 0xff80000033a07808 */ /* 0x000fe20004800000 */
[----:B------:R-:W-:Y:S01]  /*6da0*/  MUFU.EX2 R246, R2 ;  /* 0x0000000200f67308 */ /* 0x000fe20000000800 */
[----:B------:R-:W-:-:S02]  /*6db0*/  FMNMX.FTZ R5, R147, R5, !PT ;  /* 0x0000000593057209 */ /* 0x000fc40007810000 */
[----:B------:R-:W-:Y:S02]  /*6dc0*/  FSEL R159, R43, -INF , !P0 ;  /* 0xff8000002b9f7808 */ /* 0x000fe40004000000 */
[----:B------:R-:W-:Y:S02]  /*6dd0*/  FMNMX.FTZ R5, R156, R5, !PT ;  /* 0x000000059c057209 */ /* 0x000fe40007810000 */
[----:B-1----:R-:W-:Y:S02]  /*6de0*/  FMNMX.FTZ R6, R163, R7, !PT ;  /* 0x00000007a3067209 */ /* 0x002fe40007810000 */
[----:B------:R-:W-:Y:S02]  /*6df0*/  FMNMX.FTZ R5, R158, R5, !PT ;  /* 0x000000059e057209 */ /* 0x000fe40007810000 */
[----:B------:R-:W-:Y:S02]  /*6e00*/  FMNMX.FTZ R6, R164, R6, !PT ;  /* 0x00000006a4067209 */ /* 0x000fe40007810000 */
[----:B------:R-:W-:-:S02]  /*6e10*/  FMNMX.FTZ R5, R167, R5, !PT ;  /* 0x00000005a7057209 */ /* 0x000fc40007810000 */
[----:B------:R-:W-:Y:S02]  /*6e20*/  FMNMX.FTZ R6, R165, R6, !PT ;  /* 0x00000006a5067209 */ /* 0x000fe40007810000 */
[----:B------:R-:W-:-:S04]  /*6e30*/  FMNMX.FTZ R5, R166, R5, !PT ;  /* 0x00000005a6057209 */ /* 0x000fc80007810000 */
[----:B------:R-:W-:-:S04]  /*6e40*/  FMNMX.FTZ R5, R170, R5, !PT ;  /* 0x00000005aa057209 */ /* 0x000fc80007810000 */
[----:B------:R-:W-:-:S04]  /*6e50*/  FMNMX.FTZ R5, R174, R5, !PT ;  /* 0x00000005ae057209 */ /* 0x000fc80007810000 */
[----:B------:R-:W-:-:S04]  /*6e60*/  FMNMX.FTZ R5, R179, R5, !PT ;  /* 0x00000005b3057209 */ /* 0x000fc80007810000 */
[----:B------:R-:W-:Y:S01]  /*6e70*/  FMNMX.FTZ R0, R181, R5, !PT ;  /* 0x00000005b5007209 */ /* 0x000fe20007810000 */
[----:B------:R-:W-:-:S03]  /*6e80*/  FFMA.FTZ R5, R32, c[0x0][0x2d0], -R3 ;  /* 0x0000b40020057a23 */ /* 0x000fc60000010803 */
[----:B------:R-:W-:Y:S01]  /*6e90*/  FMNMX.FTZ R0, R182, R0, !PT ;  /* 0x00000000b6007209 */ /* 0x000fe20007810000 */
[----:B------:R1:W2:Y:S03]  /*6ea0*/  MUFU.EX2 R245, R5 ;  /* 0x0000000500f57308 */ /* 0x0002a60000000800 */
[----:B------:R-:W-:-:S05]  /*6eb0*/  FMNMX.FTZ R0, R180, R0, !PT ;  /* 0x00000000b4007209 */ /* 0x000fca0007810000 */
[----:B------:R-:W3:Y:S01]  /*6ec0*/  SHFL.BFLY PT, R7, R0, 0x2, 0x1f ;  /* 0x0c401f0000077f89 */ /* 0x000ee200000e0000 */
[----:B-1----:R-:W-:Y:S01]  /*6ed0*/  FFMA.FTZ R5, R33, c[0x0][0x2d0], -R3 ;  /* 0x0000b40021057a23 */ /* 0x002fe20000010803 */
[----:B--2---:R-:W-:Y:S02]  /*6ee0*/  F2FP.PACK_AB R13, R245, R249 ;  /* 0x000000f9f50d723e */ /* 0x004fe400000000ff */
[----:B------:R-:W-:Y:S01]  /*6ef0*/  LDSM.16.MT88.4 R32, [R190] ;  /* 0x00000000be20783b */ /* 0x000fe20000004200 */
[----:B------:R1:W2:Y:S01]  /*6f00*/  MUFU.EX2 R248, R5 ;  /* 0x0000000500f87308 */ /* 0x0002a20000000800 */
[----:B---3--:R-:W-:Y:S02]  /*6f10*/  FMNMX.FTZ R0, R0, R7, !PT ;  /* 0x0000000700007209 */ /* 0x008fe40007810000 */
[----:B-1----:R-:W-:-:S03]  /*6f20*/  FMNMX.FTZ R5, R168, R6, !PT ;  /* 0x00000006a8057209 */ /* 0x002fc60007810000 */
[----:B------:R-:W1:Y:S01]  /*6f30*/  SHFL.BFLY PT, R7, R0, 0x1, 0x1f ;  /* 0x0c201f0000077f89 */ /* 0x000e6200000e0000 */
[----:B--2---:R-:W-:Y:S02]  /*6f40*/  F2FP.PACK_AB R15, R246, R248 ;  /* 0x000000f8f60f723e */ /* 0x004fe400000000ff */
[----:B------:R-:W-:-:S04]  /*6f50*/  FMNMX.FTZ R5, R162, R5, !PT ;  /* 0x00000005a2057209 */ /* 0x000fc80007810000 */
[----:B------:R-:W-:Y:S01]  /*6f60*/  FMNMX.FTZ R2, R161, R5, !PT ;  /* 0x00000005a1027209 */ /* 0x000fe20007810000 */
[----:B------:R-:W-:Y:S01]  /*6f70*/  FFMA.FTZ R5, R40, c[0x0][0x2d0], -R4 ;  /* 0x0000b40028057a23 */ /* 0x000fe20000010804 */
[C---:B------:R-:W-:Y:S01]  /*6f80*/  HMMA.16816.F32 R48, R12.reuse, R28, RZ ;  /* 0x0000001c0c30723c */ /* 0x040fe200000018ff */
[----:B------:R-:W-:Y:S01]  /*6f90*/  LDSM.16.MT88.4 R40, [R192] ;  /* 0x00000000c028783b */ /* 0x000fe20000004200 */
[----:B------:R-:W-:Y:S01]  /*6fa0*/  FMNMX.FTZ R2, R160, R2, !PT ;  /* 0x00000002a0027209 */ /* 0x000fe20007810000 */
[----:B------:R2:W-:Y:S03]  /*6fb0*/  MUFU.EX2 R250, R5 ;  /* 0x0000000500fa7308 */ /* 0x0005e60000000800 */
[----:B------:R-:W-:Y:S02]  /*6fc0*/  FMNMX.FTZ R2, R159, R2, !PT ;  /* 0x000000029f027209 */ /* 0x000fe40007810000 */
[----:B------:R-:W-:Y:S03]  /*6fd0*/  HMMA.16816.F32 R56, R12, R36, RZ ;  /* 0x000000240c38723c */ /* 0x000fe600000018ff */
[----:B------:R-:W3:Y:S01]  /*6fe0*/  SHFL.BFLY PT, R6, R2, 0x2, 0x1f ;  /* 0x0c401f0002067f89 */ /* 0x000ee200000e0000 */
[----:B-1----:R-:W-:Y:S01]  /*6ff0*/  FMNMX.FTZ R70, R0, R7, !PT ;  /* 0x0000000700467209 */ /* 0x002fe20007810000 */
[----:B------:R-:W-:-:S03]  /*7000*/  FFMA.FTZ R0, R60, c[0x0][0x2d0], -R3 ;  /* 0x0000b4003c007a23 */ /* 0x000fc60000010803 */
[----:B------:R-:W-:Y:S01]  /*7010*/  HMMA.16816.F32 R20, R12, R38, RZ ;  /* 0x000000260c14723c */ /* 0x000fe200000018ff */
[----:B------:R-:W-:Y:S01]  /*7020*/  LDSM.16.MT88.4 R60, [R193+0x800] ;  /* 0x00080000c13c783b */ /* 0x000fe20000004200 */
[----:B--2---:R-:W-:Y:S01]  /*7030*/  FFMA.FTZ R5, R44, c[0x0][0x2d0], -R4 ;  /* 0x0000b4002c057a23 */ /* 0x004fe20000010804 */
[----:B------:R1:W-:Y:S01]  /*7040*/  MUFU.EX2 R242, R0 ;  /* 0x0000000000f27308 */ /* 0x0003e20000000800 */
[----:B------:R-:W-:-:S04]  /*7050*/  FSETP.NEU.FTZ.AND P0, PT, R70, -INF , PT ;  /* 0xff8000004600780b */ /* 0x000fc80003f1d000 */
[C---:B------:R-:W-:Y:S03]  /*7060*/  HMMA.16816.F32 R16, R12.reuse, R34, RZ ;  /* 0x000000220c10723c */ /* 0x040fe600000018ff */
[----:B------:R2:W-:Y:S01]  /*7070*/  MUFU.EX2 R251, R5 ;  /* 0x0000000500fb7308 */ /* 0x0005e20000000800 */
[----:B---3--:R-:W-:Y:S01]  /*7080*/  FMNMX.FTZ R2, R2, R6, !PT ;  /* 0x0000000602027209 */ /* 0x008fe20007810000 */
[----:B-1----:R-:W-:Y:S02]  /*7090*/  FMUL.FTZ R0, R70, c[0x0][0x2d0] ;  /* 0x0000b40046007a20 */ /* 0x002fe40000410000 */
[----:B------:R-:W-:Y:S02]  /*70a0*/  FFMA.FTZ R6, R75, c[0x0][0x2d0], -R3 ;  /* 0x0000b4004b067a23 */ /* 0x000fe40000010803 */
[----:B------:R-:W1:Y:S01]  /*70b0*/  SHFL.BFLY PT, R7, R2, 0x1, 0x1f ;  /* 0x0c201f0002077f89 */ /* 0x000e6200000e0000 */
[----:B------:R-:W-:Y:S01]  /*70c0*/  HMMA.16816.F32 R24, R12, R40, RZ ;  /* 0x000000280c18723c */ /* 0x000fe200000018ff */
[----:B------:R-:W3:Y:S01]  /*70d0*/  MUFU.EX2 R247, R6 ;  /* 0x0000000600f77308 */ /* 0x000ee20000000800 */
[----:B------:R-:W-:-:S02]  /*70e0*/  IMAD.MOV.U32 R75, RZ, RZ, R97 ;  /* 0x000000ffff4b7224 */ /* 0x000fc400078e0061 */
[----:B--2---:R-:W-:-:S05]  /*70f0*/  FFMA.FTZ R5, R46, c[0x0][0x2d0], -R4 ;  /* 0x0000b4002e057a23 */ /* 0x004fca0000010804 */
[----:B------:R2:W4:Y:S01]  /*7100*/  MUFU.EX2 R252, R5 ;  /* 0x0000000500fc7308 */ /* 0x0005220000000800 */
[----:B---3--:R-:W-:Y:S01]  /*7110*/  F2FP.PACK_AB R11, R247, R242 ;  /* 0x000000f2f70b723e */ /* 0x008fe200000000ff */
[----:B--2---:R-:W-:Y:S01]  /*7120*/  FFMA.FTZ R5, R52, c[0x0][0x2d0], -R4 ;  /* 0x0000b40034057a23 */ /* 0x004fe20000010804 */
[----:B----4-:R-:W-:Y:S01]  /*7130*/  F2FP.PACK_AB R10, R252, R251 ;  /* 0x000000fbfc0a723e */ /* 0x010fe200000000ff */
[----:B------:R-:W-:Y:S04]  /*7140*/  HMMA.16816.F32 R52, R12, R32, RZ ;  /* 0x000000200c34723c */ /* 0x000fe800000018ff */
[----:B------:R2:W-:Y:S02]  /*7150*/  MUFU.EX2 R96, R5 ;  /* 0x0000000500607308 */ /* 0x0005e40000000800 */
[----:B--2---:R-:W-:-:S06]  /*7160*/  FFMA.FTZ R5, R45, c[0x0][0x2d0], -R3 ;  /* 0x0000b4002d057a23 */ /* 0x004fcc0000010803 */
[----:B------:R2:W-:Y:S02]  /*7170*/  MUFU.EX2 R241, R5 ;  /* 0x0000000500f17308 */ /* 0x0005e40000000800 */
[----:B--2---:R-:W-:Y:S02]  /*7180*/  FFMA.FTZ R5, R47, c[0x0][0x2d0], -R3 ;  /* 0x0000b4002f057a23 */ /* 0x004fe40000010803 */
[C---:B------:R-:W-:Y:S04]  /*7190*/  HMMA.16816.F32 R44, R12.reuse, R30, RZ ;  /* 0x0000001e0c2c723c */ /* 0x040fe800000018ff */
[----:B------:R2:W3:Y:S04]  /*71a0*/  MUFU.EX2 R240, R5 ;  /* 0x0000000500f07308 */ /* 0x0004e80000000800 */
[----:B------:R-:W-:Y:S01]  /*71b0*/  HMMA.16816.F32 R12, R12, R42, RZ ;  /* 0x0000002a0c0c723c */ /* 0x000fe200000018ff */
[----:B--2---:R-:W-:-:S05]  /*71c0*/  FSEL R5, R0, RZ, P0 ;  /* 0x000000ff00057208 */ /* 0x004fca0000000000 */
[--C-:B------:R-:W-:Y:S02]  /*71d0*/  FFMA.FTZ R0, R69, c[0x0][0x2d0], -R5.reuse ;  /* 0x0000b40045007a23 */ /* 0x100fe40000010805 */
[----:B------:R-:W-:Y:S02]  /*71e0*/  FFMA.FTZ R6, R74, c[0x0][0x2d0], -R5 ;  /* 0x0000b4004a067a23 */ /* 0x000fe40000010805 */
[----:B------:R1:W-:Y:S01]  /*71f0*/  MUFU.EX2 R238, R0 ;  /* 0x0000000000ee7308 */ /* 0x0003e20000000800 */
[----:B------:R-:W-:Y:S01]  /*7200*/  IMAD.MOV.U32 R74, RZ, RZ, R9 ;  /* 0x000000ffff4a7224 */ /* 0x000fe200078e0009 */
[----:B---3--:R-:W-:-:S06]  /*7210*/  F2FP.PACK_AB R9, R240, R241 ;  /* 0x000000f1f009723e */ /* 0x008fcc00000000ff */
[----:B------:R2:W3:Y:S01]  /*7220*/  MUFU.EX2 R236, R6 ;  /* 0x0000000600ec7308 */ /* 0x0004e20000000800 */
[----:B-1----:R-:W-:Y:S01]  /*7230*/  FMNMX.FTZ R0, R2, R7, !PT ;  /* 0x0000000702007209 */ /* 0x002fe20007810000 */
[----:B------:R-:W-:Y:S02]  /*7240*/  FFMA.FTZ R2, R86, c[0x0][0x2d0], -R5 ;  /* 0x0000b40056027a23 */ /* 0x000fe40000010805 */
[----:B------:R-:W-:Y:S01]  /*7250*/  IMAD.MOV.U32 R7, RZ, RZ, R8 ;  /* 0x000000ffff077224 */ /* 0x000fe200078e0008 */
[----:B------:R-:W-:-:S03]  /*7260*/  FSETP.NEU.FTZ.AND P0, PT, R0, -INF , PT ;  /* 0xff8000000000780b */ /* 0x000fc60003f1d000 */
[----:B------:R1:W-:Y:S01]  /*7270*/  MUFU.EX2 R237, R2 ;  /* 0x0000000200ed7308 */ /* 0x0003e20000000800 */
[----:B------:R-:W-:Y:S01]  /*7280*/  F2FP.PACK_AB R8, R250, R183 ;  /* 0x000000b7fa08723e */ /* 0x000fe200000000ff */
[----:B--2---:R-:W-:-:S06]  /*7290*/  FFMA.FTZ R6, R88, c[0x0][0x2d0], -R5 ;  /* 0x0000b40058067a23 */ /* 0x004fcc0000010805 */
[----:B------:R2:W4:Y:S01]  /*72a0*/  MUFU.EX2 R235, R6 ;  /* 0x0000000600eb7308 */ /* 0x0005220000000800 */
[----:B------:R-:W-:Y:S01]  /*72b0*/  HMMA.16816.F32 R124, R8, R64, R48 ;  /* 0x00000040087c723c */ /* 0x000fe20000001830 */
[----:B-1----:R-:W-:-:S07]  /*72c0*/  FMUL.FTZ R2, R0, c[0x0][0x2d0] ;  /* 0x0000b40000027a20 */ /* 0x002fce0000410000 */
[----:B------:R-:W-:Y:S01]  /*72d0*/  HMMA.16816.F32 R120, R8, R60, R56 ;  /* 0x0000003c0878723c */ /* 0x000fe20000001838 */
[----:B------:R-:W-:-:S07]  /*72e0*/  FSEL R2, R2, RZ, P0 ;  /* 0x000000ff02027208 */ /* 0x000fce0000000000 */
[----:B------:R-:W-:Y:S01]  /*72f0*/  HMMA.16816.F32 R48, R8, R80, R52 ;  /* 0x000000500830723c */ /* 0x000fe20000001834 */
[----:B--2---:R-:W-:-:S04]  /*7300*/  FFMA.FTZ R6, R68, c[0x0][0x2d0], -R2 ;  /* 0x0000b40044067a23 */ /* 0x004fc80000010802 */
[----:B------:R1:W-:Y:S03]  /*7310*/  MUFU.EX2 R69, R6 ;  /* 0x0000000600457308 */ /* 0x0003e60000000800 */
[C---:B------:R-:W-:Y:S08]  /*7320*/  HMMA.16816.F32 R108, R8.reuse, R76, R24 ;  /* 0x0000004c086c723c */ /* 0x040ff00000001818 */
[----:B------:R-:W-:Y:S01]  /*7330*/  HMMA.16816.F32 R104, R8, R66, R44 ;  /* 0x000000420868723c */ /* 0x000fe2000000182c */
[----:B-1----:R-:W-:-:S02]  /*7340*/  FFMA.FTZ R6, R73, c[0x0][0x2d0], -R2 ;  /* 0x0000b40049067a23 */ /* 0x002fc40000010802 */
[----:B------:R-:W-:-:S05]  /*7350*/  IMAD.MOV.U32 R73, RZ, RZ, R96 ;  /* 0x000000ffff497224 */ /* 0x000fca00078e0060 */
[C---:B------:R-:W-:Y:S01]  /*7360*/  HMMA.16816.F32 R100, R8.reuse, R62, R20 ;  /* 0x0000003e0864723c */ /* 0x040fe20000001814 */
[----:B------:R1:W2:Y:S07]  /*7370*/  MUFU.EX2 R233, R6 ;  /* 0x0000000600e97308 */ /* 0x0002ae0000000800 */
[C---:B------:R-:W-:Y:S08]  /*7380*/  HMMA.16816.F32 R112, R8.reuse, R82, R16 ;  /* 0x000000520870723c */ /* 0x040ff00000001810 */
[----:B------:R-:W-:Y:S01]  /*7390*/  HMMA.16816.F32 R96, R8, R78, R12 ;  /* 0x0000004e0860723c */ /* 0x000fe2000000180c */
[----:B-1----:R-:W-:-:S04]  /*73a0*/  FFMA.FTZ R6, R85, c[0x0][0x2d0], -R2 ;  /* 0x0000b40055067a23 */ /* 0x002fc80000010802 */
[----:B------:R1:W-:Y:S02]  /*73b0*/  MUFU.EX2 R234, R6 ;  /* 0x0000000600ea7308 */ /* 0x0003e40000000800 */
[----:B---3--:R-:W-:Y:S02]  /*73c0*/  F2FP.PACK_AB R8, R236, R238 ;  /* 0x000000eeec08723e */ /* 0x008fe400000000ff */
[----:B----4-:R-:W-:Y:S02]  /*73d0*/  F2FP.PACK_AB R10, R235, R237 ;  /* 0x000000edeb0a723e */ /* 0x010fe400000000ff */
[----:B--2---:R-:W-:Y:S01]  /*73e0*/  F2FP.PACK_AB R9, R233, R69 ;  /* 0x00000045e909723e */ /* 0x004fe200000000ff */
[----:B-1----:R-:W-:-:S04]  /*73f0*/  FFMA.FTZ R6, R84, c[0x0][0x2d0], -R2 ;  /* 0x0000b40054067a23 */ /* 0x002fc80000010802 */
[----:B------:R1:W2:Y:S02]  /*7400*/  MUFU.EX2 R232, R6 ;  /* 0x0000000600e87308 */ /* 0x0002a40000000800 */
[----:B-1----:R-:W-:Y:S01]  /*7410*/  FFMA.FTZ R6, R90, c[0x0][0x2d0], -R5 ;  /* 0x0000b4005a067a23 */ /* 0x002fe20000010805 */
[----:B--2---:R-:W-:-:S05]  /*7420*/  F2FP.PACK_AB R11, R232, R234 ;  /* 0x000000eae80b723e */ /* 0x004fca00000000ff */
[----:B------:R1:W-:Y:S02]  /*7430*/  MUFU.EX2 R230, R6 ;  /* 0x0000000600e67308 */ /* 0x0003e40000000800 */
[C---:B------:R-:W-:Y:S08]  /*7440*/  HMMA.16816.F32 R16, R8.reuse, R32, RZ ;  /* 0x000000200810723c */ /* 0x040ff000000018ff */
[----:B------:R-:W-:Y:S01]  /*7450*/  HMMA.16816.F32 R24, R8, R28, RZ ;  /* 0x0000001c0818723c */ /* 0x000fe200000018ff */
[----:B-1----:R-:W-:-:S04]  /*7460*/  FFMA.FTZ R6, R91, c[0x0][0x2d0], -R5 ;  /* 0x0000b4005b067a23 */ /* 0x002fc80000010805 */
[----:B------:R1:W2:Y:S03]  /*7470*/  MUFU.EX2 R229, R6 ;  /* 0x0000000600e57308 */ /* 0x0002a60000000800 */
[C---:B------:R-:W-:Y:S08]  /*7480*/  HMMA.16816.F32 R20, R8.reuse, R36, RZ ;  /* 0x000000240814723c */ /* 0x040ff000000018ff */
[----:B------:R-:W-:Y:S01]  /*7490*/  HMMA.16816.F32 R44, R8, R34, RZ ;  /* 0x00000022082c723c */ /* 0x000fe200000018ff */
[----:B-1----:R-:W-:-:S07]  /*74a0*/  FFMA.FTZ R6, R94, c[0x0][0x2d0], -R5 ;  /* 0x0000b4005e067a23 */ /* 0x002fce0000010805 */
[C---:B------:R-:W-:Y:S01]  /*74b0*/  HMMA.16816.F32 R28, R8.reuse, R30, RZ ;  /* 0x0000001e081c723c */ /* 0x040fe200000018ff */
[----:B------:R1:W-:Y:S07]  /*74c0*/  MUFU.EX2 R228, R6 ;  /* 0x0000000600e47308 */ /* 0x0003ee0000000800 */
[C---:B------:R-:W-:Y:S08]  /*74d0*/  HMMA.16816.F32 R36, R8.reuse, R38, RZ ;  /* 0x000000260824723c */ /* 0x040ff000000018ff */
[----:B------:R-:W-:Y:S01]  /*74e0*/  HMMA.16816.F32 R12, R8, R40, RZ ;  /* 0x00000028080c723c */ /* 0x000fe200000018ff */
[----:B-1----:R-:W-:-:S04]  /*74f0*/  FFMA.FTZ R6, R95, c[0x0][0x2d0], -R5 ;  /* 0x0000b4005f067a23 */ /* 0x002fc80000010805 */
[----:B------:R1:W3:Y:S03]  /*7500*/  MUFU.EX2 R231, R6 ;  /* 0x0000000600e77308 */ /* 0x0002e60000000800 */
[----:B------:R-:W-:Y:S07]  /*7510*/  HMMA.16816.F32 R32, R8, R42, RZ ;  /* 0x0000002a0820723c */ /* 0x000fee00000018ff */
[----:B--2---:R-:W-:Y:S01]  /*7520*/  F2FP.PACK_AB R8, R229, R230 ;  /* 0x000000e6e508723e */ /* 0x004fe200000000ff */
[----:B-1----:R-:W-:Y:S01]  /*7530*/  FFMA.FTZ R6, R87, c[0x0][0x2d0], -R2 ;  /* 0x0000b40057067a23 */ /* 0x002fe20000010802 */
[----:B---3--:R-:W-:-:S03]  /*7540*/  F2FP.PACK_AB R10, R231, R228 ;  /* 0x000000e4e70a723e */ /* 0x008fc600000000ff */
        /* <DEDUP_REMOVED lines=11> */
[C---:B------:R-:W-:Y:S01]  /*7600*/  HMMA.16816.F32 R140, R8.reuse, R80, R16 ;  /* 0x00000050088c723c */ /* 0x040fe20000001810 */
[----:B------:R-:W3:Y:S07]  /*7610*/  LDSM.16.MT88.4 R16, [R189+0x1000] ;  /* 0x00100000bd10783b */ /* 0x000eee0000004200 */
[----:B------:R-:W-:Y:S01]  /*7620*/  HMMA.16816.F32 R92, R8, R64, R24 ;  /* 0x00000040085c723c */ /* 0x000fe20000001818 */
[----:B------:R-:W4:Y:S01]  /*7630*/  LDSM.16.MT88.4 R24, [R190+0x1000] ;  /* 0x00100000be18783b */ /* 0x000f220000004200 */
[----:B-1----:R-:W-:-:S04]  /*7640*/  FFMA.FTZ R6, R117, c[0x0][0x2d0], -R4 ;  /* 0x0000b40075067a23 */ /* 0x002fc80000010804 */
[----:B------:R1:W-:Y:S02]  /*7650*/  MUFU.EX2 R225, R6 ;  /* 0x0000000600e17308 */ /* 0x0003e40000000800 */
[C---:B------:R-:W-:Y:S01]  /*7660*/  HMMA.16816.F32 R136, R8.reuse, R60, R20 ;  /* 0x0000003c0888723c */ /* 0x040fe20000001814 */
[----:B------:R-:W5:Y:S07]  /*7670*/  LDSM.16.MT88.4 R20, [R193+0x1000] ;  /* 0x00100000c114783b */ /* 0x000f6e0000004200 */
[----:B------:R-:W-:Y:S01]  /*7680*/  HMMA.16816.F32 R148, R8, R76, R12 ;  /* 0x0000004c0894723c */ /* 0x000fe2000000180c */
[----:B-1----:R-:W-:-:S07]  /*7690*/  FFMA.FTZ R6, R128, c[0x0][0x2d0], -R4 ;  /* 0x0000b40080067a23 */ /* 0x002fce0000010804 */
[C---:B------:R-:W-:Y:S01]  /*76a0*/  HMMA.16816.F32 R84, R8.reuse, R66, R28 ;  /* 0x000000420854723c */ /* 0x040fe2000000181c */
[----:B------:R-:W1:Y:S01]  /*76b0*/  LDSM.16.MT88.4 R28, [R192+0x1000] ;  /* 0x00100000c01c783b */ /* 0x000e620000004200 */
[----:B------:R2:W-:Y:S03]  /*76c0*/  MUFU.EX2 R226, R6 ;  /* 0x0000000600e27308 */ /* 0x0005e60000000800 */
[----:B------:R-:W-:Y:S03]  /*76d0*/  LDSM.16.MT88.4 R64, [R193+0x1800] ;  /* 0x00180000c140783b */ /* 0x000fe60000004200 */
[----:B------:R-:W-:Y:S01]  /*76e0*/  HMMA.16816.F32 R88, R8, R62, R36 ;  /* 0x0000003e0858723c */ /* 0x000fe20000001824 */
[----:B------:R-:W1:Y:S01]  /*76f0*/  LDSM.16.MT88.4 R60, [R189+0x1800] ;  /* 0x00180000bd3c783b */ /* 0x000e620000004200 */
[----:B--2---:R-:W-:-:S04]  /*7700*/  FFMA.FTZ R6, R129, c[0x0][0x2d0], -R4 ;  /* 0x0000b40081067a23 */ /* 0x004fc80000010804 */
[----:B------:R2:W-:Y:S02]  /*7710*/  MUFU.EX2 R222, R6 ;  /* 0x0000000600de7308 */ /* 0x0005e40000000800 */
[----:B--2---:R-:W-:-:S06]  /*7720*/  FFMA.FTZ R6, R130, c[0x0][0x2d0], -R4 ;  /* 0x0000b40082067a23 */ /* 0x004fcc0000010804 */
[----:B------:R2:W-:Y:S02]  /*7730*/  MUFU.EX2 R219, R6 ;  /* 0x0000000600db7308 */ /* 0x0005e40000000800 */
[----:B--2---:R-:W-:-:S06]  /*7740*/  FFMA.FTZ R6, R118, c[0x0][0x2d0], -R3 ;  /* 0x0000b40076067a23 */ /* 0x004fcc0000010803 */
[----:B------:R2:W-:Y:S02]  /*7750*/  MUFU.EX2 R218, R6 ;  /* 0x0000000600da7308 */ /* 0x0005e40000000800 */
[--C-:B--2---:R-:W-:Y:S02]  /*7760*/  FFMA.FTZ R6, R119, c[0x0][0x2d0], -R3.reuse ;  /* 0x0000b40077067a23 */ /* 0x104fe40000010803 */
[----:B------:R-:W-:Y:S01]  /*7770*/  HMMA.16816.F32 R116, R8, R82, R44 ;  /* 0x000000520874723c */ /* 0x000fe2000000182c */
[----:B------:R-:W-:Y:S03]  /*7780*/  LDSM.16.MT88.4 R80, [R192+0x1800] ;  /* 0x00180000c050783b */ /* 0x000fe60000004200 */
[----:B------:R2:W1:Y:S02]  /*7790*/  MUFU.EX2 R217, R6 ;  /* 0x0000000600d97308 */ /* 0x0004640000000800 */
[----:B--2---:R-:W-:-:S02]  /*77a0*/  FFMA.FTZ R6, R131, c[0x0][0x2d0], -R3 ;  /* 0x0000b40083067a23 */ /* 0x004fc40000010803 */
[----:B------:R-:W-:Y:S01]  /*77b0*/  HMMA.16816.F32 R128, R8, R78, R32 ;  /* 0x0000004e0880723c */ /* 0x000fe20000001820 */
[----:B------:R-:W2:Y:S03]  /*77c0*/  LDSM.16.MT88.4 R76, [R190+0x1800] ;  /* 0x00180000be4c783b */ /* 0x000ea60000004200 */
[----:B------:R3:W-:Y:S03]  /*77d0*/  MUFU.EX2 R216, R6 ;  /* 0x0000000600d87308 */ /* 0x0007e60000000800 */
[----:B------:R-:W-:Y:S02]  /*77e0*/  F2FP.PACK_AB R8, R227, R73 ;  /* 0x00000049e308723e */ /* 0x000fe400000000ff */
[----:B-1----:R-:W-:Y:S02]  /*77f0*/  F2FP.PACK_AB R9, R217, R218 ;  /* 0x000000dad909723e */ /* 0x002fe400000000ff */
[----:B------:R-:W-:Y:S01]  /*7800*/  F2FP.PACK_AB R10, R226, R225 ;  /* 0x000000e1e20a723e */ /* 0x000fe200000000ff */
[----:B---3--:R-:W-:-:S04]  /*7810*/  FFMA.FTZ R6, R132, c[0x0][0x2d0], -R3 ;  /* 0x0000b40084067a23 */ /* 0x008fc80000010803 */
[----:B------:R1:W3:Y:S02]  /*7820*/  MUFU.EX2 R214, R6 ;  /* 0x0000000600d67308 */ /* 0x0002e40000000800 */
[----:B-1----:R-:W-:Y:S01]  /*7830*/  FFMA.FTZ R6, R146, c[0x0][0x2d0], -R4 ;  /* 0x0000b40092067a23 */ /* 0x002fe20000010804 */
[----:B---3--:R-:W-:Y:S01]  /*7840*/  F2FP.PACK_AB R11, R214, R216 ;  /* 0x000000d8d60b723e */ /* 0x008fe200000000ff */
[----:B------:R-:W-:-:S04]  /*7850*/  IMAD.MOV.U32 R146, RZ, RZ, R183 ;  /* 0x000000ffff927224 */ /* 0x000fc800078e00b7 */
[----:B------:R1:W-:Y:S02]  /*7860*/  MUFU.EX2 R215, R6 ;  /* 0x0000000600d77308 */ /* 0x0003e40000000800 */
[C---:B------:R-:W-:Y:S07]  /*7870*/  HMMA.16816.F32 R56, R8.reuse, R16, R124 ;  /* 0x000000100838723c */ /* 0x040fee000000187c */
[----:B------:R-:W-:Y:S01]  /*7880*/  IMAD.MOV.U32 R126, RZ, RZ, R184 ;  /* 0x000000ffff7e7224 */ /* 0x000fe200078e00b8 */
[----:B----4-:R-:W-:Y:S01]  /*7890*/  HMMA.16816.F32 R32, R8, R26, R112 ;  /* 0x0000001a0820723c */ /* 0x010fe20000001870 */
[----:B------:R-:W-:Y:S01]  /*78a0*/  IMAD.MOV.U32 R127, RZ, RZ, R185 ;  /* 0x000000ffff7f7224 */ /* 0x000fe200078e00b9 */
[----:B------:R-:W-:Y:S01]  /*78b0*/  LDSM.16.MT88.4 R112, [R193+0x2000] ;  /* 0x00200000c170783b */ /* 0x000fe20000004200 */
[----:B-1----:R-:W-:-:S04]  /*78c0*/  FFMA.FTZ R6, R145, c[0x0][0x2d0], -R4 ;  /* 0x0000b40091067a23 */ /* 0x002fc80000010804 */
[----:B------:R1:W3:Y:S01]  /*78d0*/  MUFU.EX2 R213, R6 ;  /* 0x0000000600d57308 */ /* 0x0002e20000000800 */
        /* <DEDUP_REMOVED lines=8> */
[----:B------:R1:W4:Y:S03]  /*7960*/  MUFU.EX2 R211, R6 ;  /* 0x0000000600d37308 */ /* 0x0003260000000800 */
[----:B------:R-:W-:Y:S01]  /*7970*/  HMMA.16816.F32 R12, R8, R30, R96 ;  /* 0x0000001e080c723c */ /* 0x000fe20000001860 */
[----:B------:R-:W5:Y:S06]  /*7980*/  LDSM.16.MT88.4 R96, [R189+0x2000] ;  /* 0x00200000bd60783b */ /* 0x000f6c0000004200 */
[----:B------:R-:W-:-:S02]  /*7990*/  F2FP.PACK_AB R8, R219, R222 ;  /* 0x000000dedb08723e */ /* 0x000fc400000000ff */
[----:B---3--:R-:W-:Y:S01]  /*79a0*/  F2FP.PACK_AB R10, R213, R215 ;  /* 0x000000d7d50a723e */ /* 0x008fe200000000ff */
[----:B-1----:R-:W-:Y:S01]  /*79b0*/  FFMA.FTZ R6, R152, c[0x0][0x2d0], -R3 ;  /* 0x0000b40098067a23 */ /* 0x002fe20000010803 */
[----:B----4-:R-:W-:-:S03]  /*79c0*/  F2FP.PACK_AB R9, R211, R212 ;  /* 0x000000d4d309723e */ /* 0x010fc600000000ff */
        /* <DEDUP_REMOVED lines=10> */
[C---:B------:R-:W-:Y:S08]  /*7a70*/  HMMA.16816.F32 R52, R8.reuse, R64, R52 ;  /* 0x000000400834723c */ /* 0x040ff00000001834 */
[----:B------:R-:W-:Y:S01]  /*7a80*/  HMMA.16816.F32 R36, R8, R66, R36 ;  /* 0x000000420824723c */ /* 0x000fe20000001824 */
[----:B-1----:R-:W-:-:S07]  /*7a90*/  FFMA.FTZ R6, R156, c[0x0][0x2d0], -R5 ;  /* 0x0000b4009c067a23 */ /* 0x002fce0000010805 */
[C---:B--2---:R-:W-:Y:S01]  /*7aa0*/  HMMA.16816.F32 R48, R8.reuse, R76, R48 ;  /* 0x0000004c0830723c */ /* 0x044fe20000001830 */
[----:B------:R1:W-:Y:S07]  /*7ab0*/  MUFU.EX2 R187, R6 ;  /* 0x0000000600bb7308 */ /* 0x0003ee0000000800 */
[----:B------:R-:W-:Y:S01]  /*7ac0*/  HMMA.16816.F32 R44, R8, R80, R44 ;  /* 0x00000050082c723c */ /* 0x000fe2000000182c */
[----:B-1----:R-:W-:-:S04]  /*7ad0*/  FFMA.FTZ R6, R158, c[0x0][0x2d0], -R5 ;  /* 0x0000b4009e067a23 */ /* 0x002fc80000010805 */
[----:B------:R1:W2:Y:S02]  /*7ae0*/  MUFU.EX2 R186, R6 ;  /* 0x0000000600ba7308 */ /* 0x0002a40000000800 */
[----:B-1----:R-:W-:Y:S02]  /*7af0*/  FFMA.FTZ R6, R133, c[0x0][0x2d0], -R2 ;  /* 0x0000b40085067a23 */ /* 0x002fe40000010802 */
[C---:B------:R-:W-:Y:S04]  /*7b00*/  HMMA.16816.F32 R132, R8.reuse, R78, R32 ;  /* 0x0000004e0884723c */ /* 0x040fe80000001820 */
[----:B------:R1:W-:Y:S04]  /*7b10*/  MUFU.EX2 R184, R6 ;  /* 0x0000000600b87308 */ /* 0x0003e80000000800 */
[----:B------:R-:W-:Y:S01]  /*7b20*/  HMMA.16816.F32 R32, R8, R82, R12 ;  /* 0x000000520820723c */ /* 0x000fe2000000180c */
[----:B------:R-:W-:Y:S06]  /*7b30*/  LDSM.16.MT88.4 R12, [R192+0x2000] ;  /* 0x00200000c00c783b */ /* 0x000fec0000004200 */
[----:B---3--:R-:W-:-:S02]  /*7b40*/  F2FP.PACK_AB R8, R208, R206 ;  /* 0x000000ced008723e */ /* 0x008fc400000000ff */
[----:B--2---:R-:W-:Y:S01]  /*7b50*/  F2FP.PACK_AB R10, R186, R187 ;  /* 0x000000bbba0a723e */ /* 0x004fe200000000ff */
[----:B-1----:R-:W-:-:S04]  /*7b60*/  FFMA.FTZ R6, R153, c[0x0][0x2d0], -R2 ;  /* 0x0000b40099067a23 */ /* 0x002fc80000010802 */
        /* <DEDUP_REMOVED lines=8> */
[----:B------:R1:W-:Y:S01]  /*7bf0*/  MUFU.EX2 R158, R6 ;  /* 0x00000006009e7308 */ /* 0x0003e20000000800 */
[----:B------:R-:W-:Y:S01]  /*7c00*/  IMAD.MOV.U32 R178, RZ, RZ, R73 ;  /* 0x000000ffffb27224 */ /* 0x000fe200078e0049 */
[C---:B------:R-:W-:Y:S08]  /*7c10*/  HMMA.16816.F32 R92, R8.reuse, R16, R92 ;  /* 0x00000010085c723c */ /* 0x040ff0000000185c */
[----:B------:R-:W-:Y:S01]  /*7c20*/  HMMA.16816.F32 R16, R8, R18, R84 ;  /* 0x000000120810723c */ /* 0x000fe20000001854 */
[----:B-1----:R-:W-:-:S04]  /*7c30*/  FFMA.FTZ R6, R177, c[0x0][0x2d0], -R4 ;  /* 0x0000b400b1067a23 */ /* 0x002fc80000010804 */
[----:B------:R1:W2:Y:S03]  /*7c40*/  MUFU.EX2 R177, R6 ;  /* 0x0000000600b17308 */ /* 0x0002a60000000800 */
[C---:B------:R-:W-:Y:S01]  /*7c50*/  HMMA.16816.F32 R108, R8.reuse, R20, R136 ;  /* 0x00000014086c723c */ /* 0x040fe20000001888 */
[--C-:B-1----:R-:W-:Y:S02]  /*7c60*/  FFMA.FTZ R6, R176, c[0x0][0x2d0], -R4.reuse ;  /* 0x0000b400b0067a23 */ /* 0x102fe40000010804 */
[----:B------:R-:W-:Y:S02]  /*7c70*/  FFMA.FTZ R4, R175, c[0x0][0x2d0], -R4 ;  /* 0x0000b400af047a23 */ /* 0x000fe40000010804 */
[----:B------:R-:W-:Y:S03]  /*7c80*/  MUFU.EX2 R176, R6 ;  /* 0x0000000600b07308 */ /* 0x000fe60000000800 */
[----:B------:R-:W-:Y:S01]  /*7c90*/  HMMA.16816.F32 R84, R8, R26, R116 ;  /* 0x0000001a0854723c */ /* 0x000fe20000001874 */
[----:B------:R-:W-:-:S04]  /*7ca0*/  IMAD.MOV.U32 R175, RZ, RZ, R146 ;  /* 0x000000ffffaf7224 */ /* 0x000fc800078e0092 */
[----:B------:R1:W-:Y:S03]  /*7cb0*/  MUFU.EX2 R157, R4 ;  /* 0x00000004009d7308 */ /* 0x0003e60000000800 */
[----:B------:R-:W-:Y:S01]  /*7cc0*/  HMMA.16816.F32 R144, R8, R22, R88 ;  /* 0x000000160890723c */ /* 0x000fe20000001858 */
[--C-:B-1----:R-:W-:Y:S02]  /*7cd0*/  FFMA.FTZ R4, R173, c[0x0][0x2d0], -R3.reuse ;  /* 0x0000b400ad047a23 */ /* 0x102fe40000010803 */
[----:B------:R-:W-:Y:S02]  /*7ce0*/  IMAD.MOV.U32 R173, RZ, RZ, R126 ;  /* 0x000000ffffad7224 */ /* 0x000fe400078e007e */
[----:B------:R1:W-:Y:S02]  /*7cf0*/  MUFU.EX2 R153, R4 ;  /* 0x0000000400997308 */ /* 0x0003e40000000800 */
[----:B-1----:R-:W-:-:S02]  /*7d00*/  FFMA.FTZ R4, R172, c[0x0][0x2d0], -R3 ;  /* 0x0000b400ac047a23 */ /* 0x002fc40000010803 */
[----:B------:R-:W3:Y:S01]  /*7d10*/  LDL.LU R172, [R1+0x4] ;  /* 0x0000040001ac7983 */ /* 0x000ee20000300800 */
[----:B------:R-:W-:-:S03]  /*7d20*/  IADD3 R205, R205, -0x2, RZ ;  /* 0xfffffffecdcd7810 */ /* 0x000fc60007ffe0ff */
[----:B------:R1:W4:Y:S02]  /*7d30*/  MUFU.EX2 R154, R4 ;  /* 0x00000004009a7308 */ /* 0x0003240000000800 */
[--C-:B-1----:R-:W-:Y:S02]  /*7d40*/  FFMA.FTZ R4, R171, c[0x0][0x2d0], -R3.reuse ;  /* 0x0000b400ab047a23 */ /* 0x102fe40000010803 */
[----:B------:R-:W-:Y:S02]  /*7d50*/  FFMA.FTZ R3, R169, c[0x0][0x2d0], -R3 ;  /* 0x0000b400a9037a23 */ /* 0x000fe40000010803 */
[----:B------:R-:W-:Y:S02]  /*7d60*/  IMAD.MOV.U32 R171, RZ, RZ, R127 ;  /* 0x000000ffffab7224 */ /* 0x000fe400078e007f */
[----:B------:R-:W-:Y:S01]  /*7d70*/  MUFU.EX2 R155, R4 ;  /* 0x00000004009b7308 */ /* 0x000fe20000000800 */
[----:B------:R-:W-:Y:S01]  /*7d80*/  HMMA.16816.F32 R124, R8, R24, R140 ;  /* 0x00000018087c723c */ /* 0x000fe2000000188c */
[----:B------:R-:W-:-:S06]  /*7d90*/  IMAD.MOV.U32 R169, RZ, RZ, R7 ;  /* 0x000000ffffa97224 */ /* 0x000fcc00078e0007 */
[----:B------:R1:W1:Y:S01]  /*7da0*/  MUFU.EX2 R156, R3 ;  /* 0x00000003009c7308 */ /* 0x0002620000000800 */
[C---:B------:R-:W-:Y:S07]  /*7db0*/  HMMA.16816.F32 R140, R8.reuse, R28, R148 ;  /* 0x0000001c088c723c */ /* 0x040fee0000001894 */
[----:B--2---:R-:W-:Y:S01]  /*7dc0*/  F2FP.PACK_AB R148, R177, R158 ;  /* 0x0000009eb194723e */ /* 0x004fe200000000ff */
[----:B------:R-:W-:Y:S01]  /*7dd0*/  HMMA.16816.F32 R28, R8, R30, R128 ;  /* 0x0000001e081c723c */ /* 0x000fe20000001880 */
[----:B------:R-:W2:Y:S01]  /*7de0*/  LDSM.16.MT88.4 R128, [R190+0x2000] ;  /* 0x00200000be80783b */ /* 0x000ea20000004200 */
[----:B----4-:R-:W-:-:S02]  /*7df0*/  F2FP.PACK_AB R149, R154, R153 ;  /* 0x000000999a95723e */ /* 0x010fc400000000ff */
[----:B------:R-:W-:Y:S01]  /*7e00*/  F2FP.PACK_AB R150, R157, R176 ;  /* 0x000000b09d96723e */ /* 0x000fe200000000ff */
[--C-:B-1----:R-:W-:Y:S01]  /*7e10*/  FFMA.FTZ R3, R167, c[0x0][0x2d0], -R5.reuse ;  /* 0x0000b400a7037a23 */ /* 0x102fe20000010805 */
[----:B------:R-:W-:Y:S01]  /*7e20*/  F2FP.PACK_AB R151, R156, R155 ;  /* 0x0000009b9c97723e */ /* 0x000fe200000000ff */
[----:B------:R-:W-:Y:S02]  /*7e30*/  IMAD.MOV.U32 R167, RZ, RZ, R74 ;  /* 0x000000ffffa77224 */ /* 0x000fe400078e004a */
[----:B------:R1:W-:Y:S04]  /*7e40*/  MUFU.EX2 R152, R3 ;  /* 0x0000000300987308 */ /* 0x0003e80000000800 */
[C---:B-----5:R-:W-:Y:S08]  /*7e50*/  HMMA.16816.F32 R88, R148.reuse, R96, R56 ;  /* 0x000000609458723c */ /* 0x060ff00000001838 */
[----:B------:R-:W-:Y:S01]  /*7e60*/  HMMA.16816.F32 R100, R148, R98, R40 ;  /* 0x000000629464723c */ /* 0x000fe20000001828 */
[----:B-1----:R-:W-:-:S02]  /*7e70*/  FFMA.FTZ R3, R166, c[0x0][0x2d0], -R5 ;  /* 0x0000b400a6037a23 */ /* 0x002fc40000010805 */
[----:B------:R-:W-:Y:S02]  /*7e80*/  IMAD.MOV.U32 R166, RZ, RZ, R75 ;  /* 0x000000ffffa67224 */ /* 0x000fe400078e004b */
[----:B------:R1:W4:Y:S03]  /*7e90*/  MUFU.EX2 R75, R3 ;  /* 0x00000003004b7308 */ /* 0x0003260000000800 */
[C---:B------:R-:W-:Y:S08]  /*7ea0*/  HMMA.16816.F32 R104, R148.reuse, R112, R52 ;  /* 0x000000709468723c */ /* 0x040ff00000001834 */
[----:B------:R-:W-:Y:S01]  /*7eb0*/  HMMA.16816.F32 R116, R148, R114, R36 ;  /* 0x000000729474723c */ /* 0x000fe20000001824 */
[----:B-1----:R-:W-:-:S07]  /*7ec0*/  FFMA.FTZ R3, R170, c[0x0][0x2d0], -R5 ;  /* 0x0000b400aa037a23 */ /* 0x002fce0000010805 */
[C---:B--2---:R-:W-:Y:S01]  /*7ed0*/  HMMA.16816.F32 R120, R148.reuse, R128, R48 ;  /* 0x000000809478723c */ /* 0x044fe20000001830 */
[----:B----4-:R-:W-:Y:S01]  /*7ee0*/  F2FP.PACK_AB R8, R75, R152 ;  /* 0x000000984b08723e */ /* 0x010fe200000000ff */
[----:B------:R-:W-:Y:S01]  /*7ef0*/  IMAD.MOV.U32 R170, RZ, RZ, c[0x0][0x2c4] ;  /* 0x0000b100ffaa7624 */ /* 0x000fe200078e00ff */
[----:B------:R1:W-:Y:S04]  /*7f00*/  MUFU.EX2 R73, R3 ;  /* 0x0000000300497308 */ /* 0x0003e80000000800 */
[----:B------:R-:W-:Y:S01]  /*7f10*/  ISETP.NE.AND P6, PT, R170, 0x1, PT ;  /* 0x00000001aa00780c */ /* 0x000fe20003fc5270 */
[C---:B------:R-:W-:Y:S08]  /*7f20*/  HMMA.16816.F32 R132, R148.reuse, R130, R132 ;  /* 0x000000829484723c */ /* 0x040ff00000001884 */
[----:B------:R-:W-:Y:S01]  /*7f30*/  HMMA.16816.F32 R136, R148, R12, R44 ;  /* 0x0000000c9488723c */ /* 0x000fe2000000182c */
[----:B-1----:R-:W-:-:S04]  /*7f40*/  FFMA.FTZ R3, R174, c[0x0][0x2d0], -R5 ;  /* 0x0000b400ae037a23 */ /* 0x002fc80000010805 */
[----:B------:R1:W2:Y:S03]  /*7f50*/  MUFU.EX2 R74, R3 ;  /* 0x00000003004a7308 */ /* 0x0002a60000000800 */
[----:B------:R-:W-:Y:S01]  /*7f60*/  HMMA.16816.F32 R148, R148, R14, R32 ;  /* 0x0000000e9494723c */ /* 0x000fe20000001820 */
        /* <DEDUP_REMOVED lines=22> */
[C---:B------:R-:W-:Y:S08]  /*80d0*/  HMMA.16816.F32 R76, R8.reuse, R78, R84 ;  /* 0x0000004e084c723c */ /* 0x040ff00000001854 */
[----:B------:R-:W-:Y:S01]  /*80e0*/  HMMA.16816.F32 R80, R8, R82, R28 ;  /* 0x000000520850723c */ /* 0x000fe2000000181c */
[----:B-1----:R-:W-:-:S04]  /*80f0*/  FFMA.FTZ R3, R180, c[0x0][0x2d0], -R5 ;  /* 0x0000b400b4037a23 */ /* 0x002fc80000010805 */
[----:B------:R-:W1:Y:S03]  /*8100*/  MUFU.EX2 R33, R3 ;  /* 0x0000000300217308 */ /* 0x000e660000000800 */
[----:B------:R-:W-:Y:S07]  /*8110*/  HMMA.16816.F32 R4, R8, R66, R144 ;  /* 0x000000420804723c */ /* 0x000fee0000001890 */
[----:B--2---:R-:W-:Y:S01]  /*8120*/  F2FP.PACK_AB R144, R34, R32 ;  /* 0x000000202290723e */ /* 0x004fe200000000ff */
[----:B------:R-:W-:-:S02]  /*8130*/  FADD.FTZ R8, R169, R167 ;  /* 0x000000a7a9087221 */ /* 0x000fc40000010000 */
[----:B------:R-:W-:Y:S02]  /*8140*/  FADD.FTZ R9, R249, R245 ;  /* 0x000000f5f9097221 */ /* 0x000fe40000010000 */
[----:B------:R-:W-:Y:S02]  /*8150*/  FADD.FTZ R10, R238, R236 ;  /* 0x000000ecee0a7221 */ /* 0x000fe40000010000 */
[----:B------:R-:W-:Y:S01]  /*8160*/  FADD.FTZ R8, R171, R8 ;  /* 0x00000008ab087221 */ /* 0x000fe20000010000 */
[----:B-1----:R-:W-:Y:S01]  /*8170*/  F2FP.PACK_AB R146, R33, R35 ;  /* 0x000000232192723e */ /* 0x002fe200000000ff */
[----:B------:R-:W-:-:S04]  /*8180*/  FFMA.FTZ R3, R162, c[0x0][0x2d0], -R2 ;  /* 0x0000b400a2037a23 */ /* 0x000fc80000010802 */
[----:B------:R1:W-:Y:S02]  /*8190*/  MUFU.EX2 R20, R3 ;  /* 0x0000000300147308 */ /* 0x0003e40000000800 */
[----:B-1----:R-:W-:-:S06]  /*81a0*/  FFMA.FTZ R3, R161, c[0x0][0x2d0], -R2 ;  /* 0x0000b400a1037a23 */ /* 0x002fcc0000010802 */
[----:B------:R1:W2:Y:S02]  /*81b0*/  MUFU.EX2 R21, R3 ;  /* 0x0000000300157308 */ /* 0x0002a40000000800 */
[--C-:B-1----:R-:W-:Y:S01]  /*81c0*/  FFMA.FTZ R3, R160, c[0x0][0x2d0], -R2.reuse ;  /* 0x0000b400a0037a23 */ /* 0x102fe20000010802 */
[----:B--2---:R-:W-:Y:S01]  /*81d0*/  F2FP.PACK_AB R145, R21, R20 ;  /* 0x000000141591723e */ /* 0x004fe200000000ff */
[----:B------:R-:W-:-:S04]  /*81e0*/  FFMA.FTZ R2, R159, c[0x0][0x2d0], -R2 ;  /* 0x0000b4009f027a23 */ /* 0x000fc80000010802 */
[----:B------:R1:W-:Y:S08]  /*81f0*/  MUFU.EX2 R23, R3 ;  /* 0x0000000300177308 */ /* 0x0003f00000000800 */
[----:B------:R-:W2:Y:S01]  /*8200*/  MUFU.EX2 R22, R2 ;  /* 0x0000000200167308 */ /* 0x000ea20000000800 */
[----:B-1----:R-:W-:Y:S01]  /*8210*/  @P6 IMAD.HI.U32 R3, R166, c[0x0][0x2c8], RZ ;  /* 0x0000b200a6036a27 */ /* 0x002fe200078e00ff */
[----:B--2---:R-:W-:-:S03]  /*8220*/  F2FP.PACK_AB R147, R22, R23 ;  /* 0x000000171693723e */ /* 0x004fc600000000ff */
[----:B------:R-:W-:Y:S01]  /*8230*/  IMAD.MOV.U32 R2, RZ, RZ, R166 ;  /* 0x000000ffff027224 */ /* 0x000fe200078e00a6 */
[----:B------:R-:W-:-:S05]  /*8240*/  @P6 SHF.R.U32.HI R2, RZ, c[0x0][0x2cc], R3 ;  /* 0x0000b300ff026a19 */ /* 0x000fca0000011603 */
[----:B---3--:R-:W-:Y:S01]  /*8250*/  IMAD.IADD R3, R172, 0x1, R2 ;  /* 0x00000001ac037824 */ /* 0x008fe200078e0202 */
[----:B------:R-:W-:Y:S01]  /*8260*/  HMMA.16816.F32 R108, R144, R112, R108 ;  /* 0x00000070906c723c */ /* 0x000fe2000000186c */
[----:B------:R-:W-:-:S04]  /*8270*/  FADD.FTZ R2, R69, R233 ;  /* 0x000000e945027221 */ /* 0x000fc80000010000 */
[----:B------:R-:W-:-:S03]  /*8280*/  FADD.FTZ R2, R234, R2 ;  /* 0x00000002ea027221 */ /* 0x000fc60000010000 */
[----:B------:R-:W-:Y:S01]  /*8290*/  HMMA.16816.F32 R112, R144, R114, R4 ;  /* 0x000000729070723c */ /* 0x000fe20000001804 */
[----:B------:R-:W-:-:S06]  /*82a0*/  FADD.FTZ R2, R232, R2 ;  /* 0x00000002e8027221 */ /* 0x000fcc0000010000 */
        /* <DEDUP_REMOVED lines=72> */
[----:B------:R-:W-:Y:S01]  /*8730*/  FADD.FTZ R5, R23, R5 ;  /* 0x0000000517057221 */ /* 0x000fe20000010000 */
[----:B------:R-:W-:Y:S01]  /*8740*/  STL [R1+0xc], R7 ;  /* 0x00000c0701007387 */ /* 0x000fe20000100800 */
[----:B------:R-:W-:Y:S02]  /*8750*/  FADD.FTZ R4, R33, R6 ;  /* 0x0000000621047221 */ /* 0x000fe40000010000 */
[----:B------:R-:W-:Y:S01]  /*8760*/  IMAD.MOV.U32 R178, RZ, RZ, c[0x0][0x32c] ;  /* 0x0000cb00ffb27624 */ /* 0x000fe200078e00ff */
[----:B------:R1:W-:Y:S04]  /*8770*/  STL [R1+0x10], R2 ;  /* 0x0000100201007387 */ /* 0x0003e80000100800 */
[----:B------:R2:W-:Y:S01]  /*8780*/  STL [R1+0x14], R4 ;  /* 0x0000140401007387 */ /* 0x0005e20000100800 */
[----:B------:R-:W-:Y:S01]  /*8790*/  ISETP.GE.AND P6, PT, R178, 0x1, PT ;  /* 0x00000001b200780c */ /* 0x000fe20003fc6270 */
[----:B-1----:R-:W-:Y:S01]  /*87a0*/  FADD.FTZ R2, R22, R5 ;  /* 0x0000000516027221 */ /* 0x002fe20000010000 */
[----:B--2---:R-:W-:-:S04]  /*87b0*/  IADD3 R4, R3, c[0x0][0x328], RZ ;  /* 0x0000ca0003047a10 */ /* 0x004fc80007ffe0ff */
[----:B------:R1:W-:Y:S07]  /*87c0*/  STL [R1+0x18], R2 ;  /* 0x0000180201007387 */ /* 0x0003ee0000100800 */
[----:B------:R-:W-:Y:S05]  /*87d0*/  @!P6 BRA `(.L_x_603) ;  /* 0x000001100000e947 */ /* 0x000fea0003800000 */
[C---:B------:R-:W-:Y:S01]  /*87e0*/  ISETP.GT.AND P0, PT, R3.reuse, RZ, PT ;  /* 0x000000ff0300720c */ /* 0x040fe20003f04270 */
[----:B------:R-:W-:Y:S01]  /*87f0*/  BSSY B0, `(.L_x_604) ;  /* 0x000000d000007945 */ /* 0x000fe20003800000 */
[----:B-1----:R-:W-:Y:S01]  /*8800*/  IADD3 R2, R3, -0x1, RZ ;  /* 0xffffffff03027810 */ /* 0x002fe20007ffe0ff */
[----:B------:R-:W-:-:S10]  /*8810*/  IMAD.MOV.U32 R5, RZ, RZ, c[0x0][0x32c] ;  /* 0x0000cb00ff057624 */ /* 0x000fd400078e00ff */
[----:B------:R-:W-:Y:S05]  /*8820*/  @P0 BRA `(.L_x_605) ;  /* 0x0000006000000947 */ /* 0x000fea0003800000 */
[----:B------:R-:W-:Y:S01]  /*8830*/  ISETP.NE.AND P0, PT, R5, 0x1, PT ;  /* 0x000000010500780c */ /* 0x000fe20003f05270 */
[----:B------:R-:W-:-:S12]  /*8840*/  IMAD.MOV R2, RZ, RZ, -R3 ;  /* 0x000000ffff027224 */ /* 0x000fd800078e0a03 */
[----:B------:R-:W-:-:S05]  /*8850*/  @P0 IMAD.HI.U32 R3, R2, c[0x0][0x330], RZ ;  /* 0x0000cc0002030a27 */ /* 0x000fca00078e00ff */
[----:B------:R-:W-:-:S04]  /*8860*/  @P0 SHF.R.U32.HI R2, RZ, c[0x0][0x334], R3 ;  /* 0x0000cd00ff020a19 */ /* 0x000fc80000011603 */
[----:B------:R-:W-:Y:S01]  /*8870*/  LOP3.LUT R2, RZ, R2, RZ, 0x33, !PT ;  /* 0x00000002ff027212 */ /* 0x000fe200078e33ff */
[----:B------:R-:W-:Y:S05]  /*8880*/  BRA `(.L_x_606) ;  /* 0x0000003000007947 */ /* 0x000fea0003800000 */
.L_x_605:
[----:B------:R-:W-:-:S13]  /*8890*/  ISETP.NE.AND P0, PT, R5, 0x1, PT ;  /* 0x000000010500780c */ /* 0x000fda0003f05270 */
[----:B------:R-:W-:-:S05]  /*88a0*/  @P0 IMAD.HI.U32 R3, R2, c[0x0][0x330], RZ ;  /* 0x0000cc0002030a27 */ /* 0x000fca00078e00ff */
[----:B------:R-:W-:Y:S02]  /*88b0*/  @P0 SHF.R.U32.HI R2, RZ, c[0x0][0x334], R3 ;  /* 0x0000cd00ff020a19 */ /* 0x000fe40000011603 */
.L_x_606:
[----:B------:R-:W-:Y:S05]  /*88c0*/  BSYNC B0 ;  /* 0x0000000000007941 */ /* 0x000fea0003800000 */
.L_x_604:
[----:B------:R-:W-:-:S05]  /*88d0*/  IMAD R2, R2, R5, c[0x0][0x32c] ;  /* 0x0000cb0002027624 */ /* 0x000fca00078e0205 */
[----:B------:R-:W-:-:S05]  /*88e0*/  IMNMX R4, R4, R2, PT ;  /* 0x0000000204047217 */ /* 0x000fca0003800200 */
.L_x_603:
[----:B-1----:R-:W-:-:S05]  /*88f0*/  IMAD.HI R2, R4, 0x66666667, RZ ;  /* 0x6666666704027827 */ /* 0x002fca00078e02ff */
[----:B------:R-:W-:-:S04]  /*8900*/  SHF.R.U32.HI R3, RZ, 0x1f, R2 ;  /* 0x0000001fff037819 */ /* 0x000fc80000011602 */
[----:B------:R-:W-:-:S04]  /*8910*/  LEA.HI.SX32 R2, R2, R3, 0x1b ;  /* 0x0000000302027211 */ /* 0x000fc800078fdaff */
[----:B------:R-:W-:-:S04]  /*8920*/  IMNMX R5, R239, R2, !PT ;  /* 0x00000002ef057217 */ /* 0x000fc80007800200 */
[----:B------:R-:W-:Y:S01]  /*8930*/  ISETP.GE.AND P0, PT, R205, R5, PT ;  /* 0x00000005cd00720c */ /* 0x000fe20003f06270 */
[----:B------:R1:W-:-:S12]  /*8940*/  STL [R1+0x8], R5 ;  /* 0x0000080501007387 */ /* 0x0003d80000100800 */
[----:B------:R-:W-:Y:S05]  /*8950*/  @!P0 BRA `(.L_x_607) ;  /* 0x0000579000008947 */ /* 0x000fea0003800000 */
[----:B------:R-:W-:Y:S01]  /*8960*/  IMAD.MOV.U32 R85, RZ, RZ, R71 ;  /* 0x000000ffff557224 */ /* 0x000fe200078e0047 */
[----:B------:R-:W-:Y:S01]  /*8970*/  MOV R87, R0 ;  /* 0x0000000000577202 */ /* 0x000fe20000000f00 */
[----:B------:R-:W-:Y:S01]  /*8980*/  IMAD.MOV.U32 R84, RZ, RZ, R72 ;  /* 0x000000ffff547224 */ /* 0x000fe200078e0048 */
[----:B------:R-:W-:Y:S02]  /*8990*/  MOV R86, R70 ;  /* 0x0000004600567202 */ /* 0x000fe40000000f00 */
.L_x_624:
[----:B------:R-:W2:Y:S01]  /*89a0*/  LDL R178, [R1+0x34] ;  /* 0x0000340001b27983 */ /* 0x000ea20000100800 */
[----:B------:R-:W-:Y:S04]  /*89b0*/  DEPBAR.LE SB0, 0x0 ;  /* 0x000080000000791a */ /* 0x000fe80000000000 */
[----:B------:R-:W3:Y:S01]  /*89c0*/  LDL.64 R176, [R1+0x28] ;  /* 0x0000280001b07983 */ /* 0x000ee20000100a00 */
[----:B------:R-:W-:Y:S05]  /*89d0*/  WARPSYNC 0xffffffff ;  /* 0xffffffff00007948 */ /* 0x000fea0003800000 */
[----:B------:R-:W-:Y:S01]  /*89e0*/  BAR.SYNC.DEFER_BLOCKING 0x0 ;  /* 0x0000000000007b1d */ /* 0x000fe20000010000 */
[----:B------:R-:W-:-:S13]  /*89f0*/  ISETP.GT.AND P0, PT, R239, R205, PT ;  /* 0x000000cdef00720c */ /* 0x000fda0003f04270 */
[----:B------:R-:W-:Y:S01]  /*8a00*/  @!P0 SHF.R.S32.HI R0, RZ, 0x1f, R205 ;  /* 0x0000001fff008819 */ /* 0x000fe200000114cd */
[C---:B------:R-:W-:Y:S04]  /*8a10*/  @!P0 IMAD.WIDE.U32 R2, R205.reuse, c[0x0][0x208], RZ ;  /* 0x00008200cd028a25 */ /* 0x040fe800078e00ff */
[----:B------:R-:W-:Y:S04]  /*8a20*/  @!P0 IMAD R0, R0, c[0x0][0x208], RZ ;  /* 0x0000820000008a24 */ /* 0x000fe800078e02ff */
[----:B------:R-:W-:Y:S01]  /*8a30*/  @!P0 IMAD R0, R205, c[0x0][0x20c], R0 ;  /* 0x00008300cd008a24 */ /* 0x000fe200078e0200 */
[----:B------:R-:W-:Y:S01]  /*8a40*/  LDSM.16.M88.4 R80, [R195] ;  /* 0x00000000c350783b */ /* 0x000fe20000000200 */
[----:B------:R-:W-:Y:S02]  /*8a50*/  ULDC UR4, c[0x0][0x324] ;  /* 0x0000c90000047ab9 */ /* 0x000fe40000000800 */
[----:B------:R-:W-:Y:S01]  /*8a60*/  ULOP3.LUT UR4, URZ, UR4, URZ, 0x33, !UPT ;  /* 0x000000043f047292 */ /* 0x000fe2000f8e333f */
[----:B------:R-:W-:Y:S04]  /*8a70*/  @!P0 IADD3 R0, R3, R0, RZ ;  /* 0x0000000003008210 */ /* 0x000fe80007ffe0ff */
[----:B------:R-:W4:Y:S01]  /*8a80*/  LDSM.16.M88.4 R16, [R188] ;  /* 0x00000000bc10783b */ /* 0x000f220000000200 */
[----:B------:R-:W-:Y:S07]  /*8a90*/  @!P0 IMAD R0, R0, 0x50, RZ ;  /* 0x0000005000008824 */ /* 0x000fee00078e02ff */
[----:B------:R-:W5:Y:S08]  /*8aa0*/  LDSM.16.M88.4 R76, [R195+0x2000] ;  /* 0x00200000c34c783b */ /* 0x000f700000000200 */
[----:B------:R-:W1:Y:S08]  /*8ab0*/  LDSM.16.M88.4 R32, [R188+0x800] ;  /* 0x00080000bc20783b */ /* 0x000e700000000200 */
[----:B------:R-:W1:Y:S08]  /*8ac0*/  LDSM.16.M88.4 R48, [R188+0x1000] ;  /* 0x00100000bc30783b */ /* 0x000e700000000200 */
[----:B------:R-:W1:Y:S08]  /*8ad0*/  LDSM.16.M88.4 R64, [R188+0x1800] ;  /* 0x00180000bc40783b */ /* 0x000e700000000200 */
[----:B------:R-:W1:Y:S08]  /*8ae0*/  LDSM.16.M88.4 R152, [R188+0x2000] ;  /* 0x00200000bc98783b */ /* 0x000e700000000200 */
[----:B------:R-:W-:Y:S08]  /*8af0*/  LDSM.16.M88.4 R156, [R198] ;  /* 0x00000000c69c783b */ /* 0x000ff00000000200 */
[----:B------:R-:W1:Y:S08]  /*8b00*/  LDSM.16.M88.4 R160, [R199] ;  /* 0x00000000c7a0783b */ /* 0x000e700000000200 */
[----:B------:R-:W1:Y:S08]  /*8b10*/  LDSM.16.M88.4 R164, [R198+0x2000] ;  /* 0x00200000c6a4783b */ /* 0x000e700000000200 */
[----:B------:R-:W1:Y:S08]  /*8b20*/  LDSM.16.M88.4 R168, [R203] ;  /* 0x00000000cba8783b */ /* 0x000e700000000200 */
[----:B------:R-:W1:Y:S08]  /*8b30*/  LDSM.16.M88.4 R172, [R202] ;  /* 0x00000000caac783b */ /* 0x000e700000000200 */
[----:B------:R-:W3:Y:S04]  /*8b40*/  LDL R209, [R1+0x30] ;  /* 0x0000300001d17983 */ /* 0x000ee80000100800 */
[----:B------:R-:W3:Y:S06]  /*8b50*/  LDL.64 R226, [R1+0x20] ;  /* 0x0000200001e27983 */ /* 0x000eec0000100a00 */
[----:B------:R-:W3:Y:S04]  /*8b60*/  LDL R213, [R1+0x40] ;  /* 0x0000400001d57983 */ /* 0x000ee80000100800 */
[----:B------:R-:W3:Y:S01]  /*8b70*/  LDL R210, [R1+0x44] ;  /* 0x0000440001d27983 */ /* 0x000ee20000100800 */
[-C--:B-1--4-:R-:W-:Y:S08]  /*8b80*/  HMMA.16816.F32 R4, R80, R16.reuse, RZ ;  /* 0x000000105004723c */ /* 0x092ff000000018ff */
[C---:B-----5:R-:W-:Y:S08]  /*8b90*/  HMMA.16816.F32 R8, R76.reuse, R16, RZ ;  /* 0x000000104c08723c */ /* 0x060ff000000018ff */
        /* <DEDUP_REMOVED lines=20> */
[C---:B------:R-:W-:Y:S08]  /*8ce0*/  HMMA.16816.F32 R8, R164.reuse, R160, R8 ;  /* 0x000000a0a408723c */ /* 0x040ff00000001808 */
[-C--:B------:R-:W-:Y:S08]  /*8cf0*/  HMMA.16816.F32 R12, R164, R162.reuse, R12 ;  /* 0x000000a2a40c723c */ /* 0x080ff0000000180c */
[C---:B------:R-:W-:Y:S01]  /*8d00*/  HMMA.16816.F32 R16, R156.reuse, R162, R16 ;  /* 0x000000a29c10723c */ /* 0x040fe20000001810 */
[----:B------:R-:W4:Y:S07]  /*8d10*/  LDSM.16.M88.4 R160, [R200] ;  /* 0x00000000c8a0783b */ /* 0x000f2e0000000200 */
[-C--:B------:R-:W-:Y:S08]  /*8d20*/  HMMA.16816.F32 R20, R156, R168.reuse, R20 ;  /* 0x000000a89c14723c */ /* 0x080ff00000001814 */
[C---:B------:R-:W-:Y:S07]  /*8d30*/  HMMA.16816.F32 R24, R164.reuse, R168, R24 ;  /* 0x000000a8a418723c */ /* 0x040fee0000001818 */
[----:B--2---:R-:W-:Y:S01]  /*8d40*/  @!P0 MOV R169, R178 ;  /* 0x000000b200a98202 */ /* 0x004fe20000000f00 */
[-C--:B------:R-:W-:Y:S04]  /*8d50*/  HMMA.16816.F32 R28, R164, R170.reuse, R28 ;  /* 0x000000aaa41c723c */ /* 0x080fe8000000181c */
[----:B---3--:R-:W-:Y:S04]  /*8d60*/  @!P0 MOV R168, R176 ;  /* 0x000000b000a88202 */ /* 0x008fe80000000f00 */
[C---:B------:R-:W-:Y:S04]  /*8d70*/  HMMA.16816.F32 R32, R156.reuse, R170, R32 ;  /* 0x000000aa9c20723c */ /* 0x040fe80000001820 */
[----:B------:R-:W-:Y:S03]  /*8d80*/  @!P0 IMAD.WIDE.U32 R168, R2, 0x50, R168 ;  /* 0x0000005002a88825 */ /* 0x000fe600078e00a8 */
[----:B------:R-:W-:Y:S01]  /*8d90*/  @!P0 MOV R170, c[0x0][0x208] ;  /* 0x0000820000aa8a02 */ /* 0x000fe20000000f00 */
[-C--:B------:R-:W-:Y:S01]  /*8da0*/  HMMA.16816.F32 R36, R156, R172.reuse, R36 ;  /* 0x000000ac9c24723c */ /* 0x080fe20000001824 */
[----:B------:R-:W-:Y:S03]  /*8db0*/  @!P0 MOV R171, 0x5 ;  /* 0x0000000500ab8802 */ /* 0x000fe60000000f00 */
[----:B------:R-:W-:Y:S02]  /*8dc0*/  @!P0 LEA R2, P1, R168, c[0x0][0x1f8], 0x1 ;  /* 0x00007e00a8028a11 */ /* 0x000fe400078208ff */
[----:B------:R-:W-:Y:S02]  /*8dd0*/  @!P0 IADD3 R3, R169, R0, RZ ;  /* 0x00000000a9038210 */ /* 0x000fe40007ffe0ff */
[C---:B------:R-:W-:Y:S04]  /*8de0*/  HMMA.16816.F32 R40, R164.reuse, R172, R40 ;  /* 0x000000aca428723c */ /* 0x040fe80000001828 */
[----:B------:R-:W-:Y:S02]  /*8df0*/  @!P0 SHF.L.U32 R176, R170, 0x5, RZ ;  /* 0x00000005aab08819 */ /* 0x000fe400000006ff */
[----:B------:R-:W-:Y:S02]  /*8e00*/  @!P0 LEA.HI.X R3, R168, c[0x0][0x1fc], R3, 0x1, P1 ;  /* 0x00007f00a8038a11 */ /* 0x000fe400008f0c03 */
[-C--:B------:R-:W-:Y:S01]  /*8e10*/  @!P0 IADD3 R172, P2, R2, R176.reuse, RZ ;  /* 0x000000b002ac8210 */ /* 0x080fe20007f5e0ff */
[-C--:B------:R-:W-:Y:S02]  /*8e20*/  HMMA.16816.F32 R44, R164, R174.reuse, R44 ;  /* 0x000000aea42c723c */ /* 0x080fe4000000182c */
[----:B------:R-:W-:Y:S01]  /*8e30*/  @!PT LDS RZ, [RZ] ;  /* 0x00000000fffff984 */ /* 0x000fe20000000800 */
[----:B------:R-:W-:Y:S01]  /*8e40*/  @!PT LDS RZ, [RZ] ;  /* 0x00000000fffff984 */ /* 0x000fe20000000800 */
[----:B------:R-:W-:Y:S01]  /*8e50*/  @!PT LDS RZ, [RZ] ;  /* 0x00000000fffff984 */ /* 0x000fe20000000800 */
[----:B------:R2:W-:Y:S01]  /*8e60*/  @!P0 LDGSTS.E.BYPASS.LTC128B.128 [R207+0x100], [R2.64], !P4 ;  /* 0x0010000002cf8fae */ /* 0x0005e2000e101d48 */
[----:B------:R-:W-:Y:S02]  /*8e70*/  @!P0 SHF.L.U64.HI R0, R170, R171, c[0x0][0x20c] ;  /* 0x00008300aa008619 */ /* 0x000fe400000102ab */
[----:B------:R-:W-:Y:S02]  /*8e80*/  @!P0 IADD3 R170, P1, R172, R176, RZ ;  /* 0x000000b0acaa8210 */ /* 0x000fe40007f3e0ff */
[-C--:B------:R-:W-:Y:S01]  /*8e90*/  @!P0 IADD3.X R173, R3, R0.reuse, RZ, P2, !PT ;  /* 0x0000000003ad8210 */ /* 0x080fe200017fe4ff */
[C---:B------:R-:W-:Y:S04]  /*8ea0*/  HMMA.16816.F32 R48, R156.reuse, R174, R48 ;  /* 0x000000ae9c30723c */ /* 0x040fe80000001830 */
[----:B------:R3:W-:Y:S01]  /*8eb0*/  @!P0 LDGSTS.E.BYPASS.LTC128B.128 [R207+0x900], [R172.64], !P4 ;  /* 0x00900000accf8fae */ /* 0x0007e2000e101d48 */
[----:B------:R-:W-:Y:S02]  /*8ec0*/  @!P0 IADD3.X R171, R173, R0, RZ, P1, !PT ;  /* 0x00000000adab8210 */ /* 0x000fe40000ffe4ff */
[----:B------:R-:W-:Y:S01]  /*8ed0*/  @!P0 IADD3 R168, P2, R170, R176, RZ ;  /* 0x000000b0aaa88210 */ /* 0x000fe20007f5e0ff */
[-C--:B-1----:R-:W-:Y:S04]  /*8ee0*/  HMMA.16816.F32 R52, R156, R152.reuse, R52 ;  /* 0x000000989c34723c */ /* 0x082fe80000001834 */
[----:B------:R1:W-:Y:S01]  /*8ef0*/  @!P0 LDGSTS.E.BYPASS.LTC128B.128 [R207+0x1100], [R170.64], !P4 ;  /* 0x01100000aacf8fae */ /* 0x0003e2000e101d48 */
[----:B------:R-:W-:Y:S03]  /*8f00*/  @!P0 IADD3.X R169, R171, R0, RZ, P2, !PT ;  /* 0x00000000aba98210 */ /* 0x000fe600017fe4ff */
[C---:B------:R-:W-:Y:S04]  /*8f10*/  HMMA.16816.F32 R56, R164.reuse, R152, R56 ;  /* 0x00000098a438723c */ /* 0x040fe80000001838 */
[----:B------:R1:W-:Y:S01]  /*8f20*/  @!P0 LDGSTS.E.BYPASS.LTC128B.128 [R207+0x1900], [R168.64], !P4 ;  /* 0x01900000a8cf8fae */ /* 0x0003e2000e101d48 */
[----:B--2---:R-:W-:Y:S03]  /*8f30*/  @!P0 IADD3 R2, P1, R168, R176, RZ ;  /* 0x000000b0a8028210 */ /* 0x004fe60007f3e0ff */
[-C--:B------:R-:W-:Y:S04]  /*8f40*/  HMMA.16816.F32 R60, R164, R154.reuse, R60 ;  /* 0x0000009aa43c723c */ /* 0x080fe8000000183c */
[----:B------:R-:W-:Y:S04]  /*8f50*/  @!P0 IADD3.X R3, R169, R0, RZ, P1, !PT ;  /* 0x00000000a9038210 */ /* 0x000fe80000ffe4ff */
[C---:B------:R-:W-:Y:S01]  /*8f60*/  HMMA.16816.F32 R64, R156.reuse, R154, R64 ;  /* 0x0000009a9c40723c */ /* 0x040fe20000001840 */
[----:B------:R2:W-:Y:S03]  /*8f70*/  @!P0 LDGSTS.E.BYPASS.LTC128B.128 [R207+0x2100], [R2.64], !P4 ;  /* 0x0210000002cf8fae */ /* 0x0005e6000e101d48 */
[----:B------:R-:W-:Y:S04]  /*8f80*/  ISETP.GT.AND P0, PT, R205, R239, PT ;  /* 0x000000efcd00720c */ /* 0x000fe80003f04270 */
[-C--:B----4-:R-:W-:Y:S01]  /*8f90*/  HMMA.16816.F32 R68, R156, R160.reuse, R68 ;  /* 0x000000a09c44723c */ /* 0x090fe20000001844 */
[----:B---3--:R-:W-:Y:S07]  /*8fa0*/  LDSM.16.M88.4 R172, [R194] ;  /* 0x00000000c2ac783b */ /* 0x008fee0000000200 */
[C---:B------:R-:W-:Y:S01]  /*8fb0*/  HMMA.16816.F32 R72, R164.reuse, R160, R72 ;  /* 0x000000a0a448723c */ /* 0x040fe20000001848 */
[----:B-1----:R-:W1:Y:S07]  /*8fc0*/  LDSM.16.M88.4 R168, [R196] ;  /* 0x00000000c4a8783b */ /* 0x002e6e0000000200 */
[-C--:B------:R-:W-:Y:S01]  /*8fd0*/  HMMA.16816.F32 R76, R164, R162.reuse, R76 ;  /* 0x000000a2a44c723c */ /* 0x080fe2000000184c */
[----:B------:R-:W3:Y:S07]  /*8fe0*/  LDSM.16.M88.4 R176, [R196+0x2000] ;  /* 0x00200000c4b0783b */ /* 0x000eee0000000200 */
[----:B------:R-:W-:Y:S01]  /*8ff0*/  HMMA.16816.F32 R80, R156, R162, R80 ;  /* 0x000000a29c50723c */ /* 0x000fe20000001850 */
[----:B------:R-:W4:Y:S08]  /*9000*/  LDSM.16.M88.4 R180, [R194+0x800] ;  /* 0x00080000c2b4783b */ /* 0x000f300000000200 */
[----:B------:R-:W5:Y:S08]  /*9010*/  LDSM.16.M88.4 R152, [R194+0x1000] ;  /* 0x00100000c298783b */ /* 0x000f700000000200 */
[----:B------:R-:W2:Y:S01]  /*9020*/  LDSM.16.M88.4 R164, [R194+0x1800] ;  /* 0x00180000c2a4783b */ /* 0x000ea20000000200 */
[-C--:B-1----:R-:W-:Y:S07]  /*9030*/  HMMA.16816.F32 R4, R168, R172.reuse, R4 ;  /* 0x000000aca804723c */ /* 0x082fee0000001804 */
[----:B------:R-:W1:Y:S01]  /*9040*/  LDSM.16.M88.4 R184, [R194+0x2000] ;  /* 0x00200000c2b8783b */ /* 0x000e620000000200 */
[C---:B---3--:R-:W-:Y:S07]  /*9050*/  HMMA.16816.F32 R8, R176.reuse, R172, R8 ;  /* 0x000000acb008723c */ /* 0x048fee0000001808 */
[----:B------:R-:W-:Y:S01]  /*9060*/  LDSM.16.M88.4 R156, [R197] ;  /* 0x00000000c59c783b */ /* 0x000fe20000000200 */
[-C--:B------:R-:W-:Y:S07]  /*9070*/  HMMA.16816.F32 R12, R176, R174.reuse, R12 ;  /* 0x000000aeb00c723c */ /* 0x080fee000000180c */
[----:B------:R-:W3:Y:S01]  /*9080*/  LDSM.16.M88.4 R160, [R191] ;  /* 0x00000000bfa0783b */ /* 0x000ee20000000200 */
[C---:B------:R-:W-:Y:S07]  /*9090*/  HMMA.16816.F32 R16, R168.reuse, R174, R16 ;  /* 0x000000aea810723c */ /* 0x040fee0000001810 */
[----:B------:R-:W1:Y:S01]  /*90a0*/  LDSM.16.M88.4 R172, [R197+0x2000] ;  /* 0x00200000c5ac783b */ /* 0x000e620000000200 */
[-C--:B----4-:R-:W-:Y:S07]  /*90b0*/  HMMA.16816.F32 R20, R168, R180.reuse, R20 ;  /* 0x000000b4a814723c */ /* 0x090fee0000001814 */
[----:B------:R-:W0:Y:S01]  /*90c0*/  LDGDEPBAR ;  /* 0x00000000000079af */ /* 0x000e220000000000 */
[C---:B------:R-:W-:Y:S08]  /*90d0*/  HMMA.16816.F32 R24, R176.reuse, R180, R24 ;  /* 0x000000b4b018723c */ /* 0x040ff00000001818 */
[-C--:B------:R-:W-:Y:S08]  /*90e0*/  HMMA.16816.F32 R28, R176, R182.reuse, R28 ;  /* 0x000000b6b01c723c */ /* 0x080ff0000000181c */
[C---:B------:R-:W-:Y:S08]  /*90f0*/  HMMA.16816.F32 R32, R168.reuse, R182, R32 ;  /* 0x000000b6a820723c */ /* 0x040ff00000001820 */
[-C--:B-----5:R-:W-:Y:S08]  /*9100*/  HMMA.16816.F32 R36, R168, R152.reuse, R36 ;  /* 0x00000098a824723c */ /* 0x0a0ff00000001824 */
[C---:B------:R-:W-:Y:S08]  /*9110*/  HMMA.16816.F32 R40, R176.reuse, R152, R40 ;  /* 0x00000098b028723c */ /* 0x040ff00000001828 */
[-C--:B------:R-:W-:Y:S08]  /*9120*/  HMMA.16816.F32 R44, R176, R154.reuse, R44 ;  /* 0x0000009ab02c723c */ /* 0x080ff0000000182c */
[C---:B------:R-:W-:Y:S08]  /*9130*/  HMMA.16816.F32 R48, R168.reuse, R154, R48 ;  /* 0x0000009aa830723c */ /* 0x040ff00000001830 */
[-C--:B--2---:R-:W-:Y:S08]  /*9140*/  HMMA.16816.F32 R52, R168, R164.reuse, R52 ;  /* 0x000000a4a834723c */ /* 0x084ff00000001834 */
[C---:B------:R-:W-:Y:S08]  /*9150*/  HMMA.16816.F32 R56, R176.reuse, R164, R56 ;  /* 0x000000a4b038723c */ /* 0x040ff00000001838 */
[-C--:B------:R-:W-:Y:S08]  /*9160*/  HMMA.16816.F32 R60, R176, R166.reuse, R60 ;  /* 0x000000a6b03c723c */ /* 0x080ff0000000183c */
[C---:B------:R-:W-:Y:S08]  /*9170*/  HMMA.16816.F32 R64, R168.reuse, R166, R64 ;  /* 0x000000a6a840723c */ /* 0x040ff00000001840 */
[-C--:B-1----:R-:W-:Y:S08]  /*9180*/  HMMA.16816.F32 R68, R168, R184.reuse, R68 ;  /* 0x000000b8a844723c */ /* 0x082ff00000001844 */
[C---:B------:R-:W-:Y:S08]  /*9190*/  HMMA.16816.F32 R72, R176.reuse, R184, R72 ;  /* 0x000000b8b048723c */ /* 0x040ff00000001848 */
[-C--:B------:R-:W-:Y:S08]  /*91a0*/  HMMA.16816.F32 R76, R176, R186.reuse, R76 ;  /* 0x000000bab04c723c */ /* 0x080ff0000000184c */
[----:B------:R-:W-:Y:S08]  /*91b0*/  HMMA.16816.F32 R80, R168, R186, R80 ;  /* 0x000000baa850723c */ /* 0x000ff00000001850 */
[-C--:B---3--:R-:W-:Y:S08]  /*91c0*/  HMMA.16816.F32 R4, R156, R160.reuse, R4 ;  /* 0x000000a09c04723c */ /* 0x088ff00000001804 */
[C---:B------:R-:W-:Y:S08]  /*91d0*/  HMMA.16816.F32 R8, R172.reuse, R160, R8 ;  /* 0x000000a0ac08723c */ /* 0x040ff00000001808 */
[-C--:B------:R-:W-:Y:S08]  /*91e0*/  HMMA.16816.F32 R12, R172, R162.reuse, R12 ;  /* 0x000000a2ac0c723c */ /* 0x080ff0000000180c */
[----:B------:R-:W-:Y:S01]  /*91f0*/  FMUL.FTZ R0, R4, c[0x0][0x320] ;  /* 0x0000c80004007a20 */ /* 0x000fe20000410000 */
[C---:B------:R-:W-:Y:S03]  /*9200*/  HMMA.16816.F32 R16, R156.reuse, R162, R16 ;  /* 0x000000a29c10723c */ /* 0x040fe60000001810 */
[----:B------:R1:W2:Y:S04]  /*9210*/  MUFU.TANH R183, R0 ;  /* 0x0000000000b77308 */ /* 0x0002a80000002400 */
[----:B------:R-:W-:Y:S02]  /*9220*/  FMUL.FTZ R3, R10, c[0x0][0x320] ;  /* 0x0000c8000a037a20 */ /* 0x000fe40000410000 */
[----:B------:R-:W-:Y:S04]  /*9230*/  FMUL.FTZ R2, R11, c[0x0][0x320] ;  /* 0x0000c8000b027a20 */ /* 0x000fe80000410000 */
[----:B------:R-:W3:Y:S10]  /*9240*/  MUFU.TANH R224, R2 ;  /* 0x0000000200e07308 */ /* 0x000ef40000002400 */
[----:B------:R-:W4:Y:S01]  /*9250*/  MUFU.TANH R225, R3 ;  /* 0x0000000300e17308 */ /* 0x000f220000002400 */
[----:B-1----:R-:W-:Y:S09]  /*9260*/  FMUL.FTZ R0, R5, c[0x0][0x320] ;  /* 0x0000c80005007a20 */ /* 0x002ff20000410000 */
[----:B------:R1:W1:Y:S02]  /*9270*/  MUFU.TANH R171, R0 ;  /* 0x0000000000ab7308 */ /* 0x0002640000002400 */
[----:B-1----:R-:W-:Y:S08]  /*9280*/  FMUL.FTZ R0, R6, c[0x0][0x320] ;  /* 0x0000c80006007a20 */ /* 0x002ff00000410000 */
[----:B------:R1:W1:Y:S02]  /*9290*/  MUFU.TANH R218, R0 ;  /* 0x0000000000da7308 */ /* 0x0002640000002400 */
[----:B-1----:R-:W-:Y:S02]  /*92a0*/  FMUL.FTZ R0, R7, c[0x0][0x320] ;  /* 0x0000c80007007a20 */ /* 0x002fe40000410000 */
[----:B------:R-:W1:Y:S06]  /*92b0*/  LDSM.16.M88.4 R4, [R191+0x800] ;  /* 0x00080000bf04783b */ /* 0x000e6c0000000200 */
[----:B------:R5:W1:Y:S02]  /*92c0*/  MUFU.TANH R208, R0 ;  /* 0x0000000000d07308 */ /* 0x000a640000002400 */
[----:B-----5:R-:W-:Y:S08]  /*92d0*/  FMUL.FTZ R0, R8, c[0x0][0x320] ;  /* 0x0000c80008007a20 */ /* 0x020ff00000410000 */
[----:B------:R5:W2:Y:S01]  /*92e0*/  MUFU.TANH R223, R0 ;  /* 0x0000000000df7308 */ /* 0x000aa20000002400 */
[-C--:B-1----:R-:W-:Y:S08]  /*92f0*/  HMMA.16816.F32 R20, R156, R4.reuse, R20 ;  /* 0x000000049c14723c */ /* 0x082ff00000001814 */
[C---:B------:R-:W-:Y:S04]  /*9300*/  HMMA.16816.F32 R24, R172.reuse, R4, R24 ;  /* 0x00000004ac18723c */ /* 0x040fe80000001818 */
[----:B-----5:R-:W-:Y:S02]  /*9310*/  FMUL.FTZ R0, R9, c[0x0][0x320] ;  /* 0x0000c80009007a20 */ /* 0x020fe40000410000 */
[----:B------:R-:W1:Y:S02]  /*9320*/  LDSM.16.M88.4 R8, [R191+0x1000] ;  /* 0x00100000bf08783b */ /* 0x000e640000000200 */
[-C--:B------:R-:W-:Y:S01]  /*9330*/  HMMA.16816.F32 R28, R172, R6.reuse, R28 ;  /* 0x00000006ac1c723c */ /* 0x080fe2000000181c */
[----:B------:R5:W1:Y:S07]  /*9340*/  MUFU.TANH R219, R0 ;  /* 0x0000000000db7308 */ /* 0x000a6e0000002400 */
[C---:B------:R-:W-:Y:S01]  /*9350*/  HMMA.16816.F32 R32, R156.reuse, R6, R32 ;  /* 0x000000069c20723c */ /* 0x040fe20000001820 */
[----:B------:R-:W2:Y:S07]  /*9360*/  LDSM.16.M88.4 R4, [R191+0x1800] ;  /* 0x00180000bf04783b */ /* 0x000eae0000000200 */
[----:B------:R-:W-:Y:S04]  /*9370*/  FMUL.FTZ R3, R26, c[0x0][0x320] ;  /* 0x0000c8001a037a20 */ /* 0x000fe80000410000 */
[----:B------:R-:W-:Y:S01]  /*9380*/  FMUL.FTZ R2, R27, c[0x0][0x320] ;  /* 0x0000c8001b027a20 */ /* 0x000fe20000410000 */
[----:B------:R-:W2:Y:S01]  /*9390*/  MUFU.TANH R212, R3 ;  /* 0x0000000300d47308 */ /* 0x000ea20000002400 */
[----:B-----5:R-:W-:Y:S09]  /*93a0*/  FMUL.FTZ R0, R12, c[0x0][0x320] ;  /* 0x0000c8000c007a20 */ /* 0x020ff20000410000 */
[----:B------:R5:W2:Y:S10]  /*93b0*/  MUFU.TANH R216, R0 ;  /* 0x0000000000d87308 */ /* 0x000ab40000002400 */
[----:B------:R2:W2:Y:S01]  /*93c0*/  MUFU.TANH R211, R2 ;  /* 0x0000000200d37308 */ /* 0x0004a20000002400 */
[-C--:B-1----:R-:W-:Y:S08]  /*93d0*/  HMMA.16816.F32 R36, R156, R8.reuse, R36 ;  /* 0x000000089c24723c */ /* 0x082ff00000001824 */
[C---:B------:R-:W-:Y:S04]  /*93e0*/  HMMA.16816.F32 R40, R172.reuse, R8, R40 ;  /* 0x00000008ac28723c */ /* 0x040fe80000001828 */
[----:B-----5:R-:W-:Y:S04]  /*93f0*/  FMUL.FTZ R0, R13, c[0x0][0x320] ;  /* 0x0000c8000d007a20 */ /* 0x020fe80000410000 */
[-C--:B------:R-:W-:Y:S01]  /*9400*/  HMMA.16816.F32 R44, R172, R10.reuse, R44 ;  /* 0x0000000aac2c723c */ /* 0x080fe2000000182c */
[----:B------:R1:W1:Y:S07]  /*9410*/  MUFU.TANH R214, R0 ;  /* 0x0000000000d67308 */ /* 0x00026e0000002400 */
[C---:B------:R-:W-:Y:S01]  /*9420*/  HMMA.16816.F32 R48, R156.reuse, R10, R48 ;  /* 0x0000000a9c30723c */ /* 0x040fe20000001830 */
[----:B------:R-:W5:Y:S01]  /*9430*/  LDSM.16.M88.4 R8, [R191+0x2000] ;  /* 0x00200000bf08783b */ /* 0x000f620000000200 */
[----:B------:R-:W-:Y:S06]  /*9440*/  DEPBAR.LE SB0, 0x0 ;  /* 0x000080000000791a */ /* 0x000fec0000000000 */
[-C--:B--2---:R-:W-:Y:S01]  /*9450*/  HMMA.16816.F32 R52, R156, R4.reuse, R52 ;  /* 0x000000049c34723c */ /* 0x084fe20000001834 */
[----:B------:R-:W-:Y:S04]  /*9460*/  BAR.SYNC.DEFER_BLOCKING 0x0 ;  /* 0x0000000000007b1d */ /* 0x000fe80000010000 */
[----:B------:R-:W-:Y:S02]  /*9470*/  FMUL.FTZ R3, R42, c[0x0][0x320] ;  /* 0x0000c8002a037a20 */ /* 0x000fe40000410000 */
[----:B------:R-:W-:Y:S01]  /*9480*/  FMUL.FTZ R2, R43, c[0x0][0x320] ;  /* 0x0000c8002b027a20 */ /* 0x000fe20000410000 */
[C---:B------:R-:W-:Y:S01]  /*9490*/  HMMA.16816.F32 R56, R172.reuse, R4, R56 ;  /* 0x00000004ac38723c */ /* 0x040fe20000001838 */
[----:B------:R2:W2:Y:S03]  /*94a0*/  MUFU.TANH R177, R3 ;  /* 0x0000000300b17308 */ /* 0x0004a60000002400 */
[----:B-1----:R-:W-:Y:S03]  /*94b0*/  FMUL.FTZ R0, R14, c[0x0][0x320] ;  /* 0x0000c8000e007a20 */ /* 0x002fe60000410000 */
[----:B------:R-:W-:Y:S01]  /*94c0*/  @P0 MOV R5, R209 ;  /* 0x000000d100050202 */ /* 0x000fe20000000f00 */
[-C--:B------:R-:W-:Y:S01]  /*94d0*/  HMMA.16816.F32 R60, R172, R6.reuse, R60 ;  /* 0x00000006ac3c723c */ /* 0x080fe2000000183c */
[----:B------:R-:W-:Y:S02]  /*94e0*/  MOV R209, c[0x0][0x2c4] ;  /* 0x0000b10000d17a02 */ /* 0x000fe40000000f00 */
[----:B------:R1:W1:Y:S02]  /*94f0*/  MUFU.TANH R222, R0 ;  /* 0x0000000000de7308 */ /* 0x0002640000002400 */
[----:B------:R-:W-:Y:S03]  /*9500*/  ISETP.NE.AND P3, PT, R209, 0x1, PT ;  /* 0x00000001d100780c */ /* 0x000fe60003f65270 */
[C---:B------:R-:W-:Y:S05]  /*9510*/  HMMA.16816.F32 R64, R156.reuse, R6, R64 ;  /* 0x000000069c40723c */ /* 0x040fea0000001840 */
[----:B------:R3:W3:Y:S02]  /*9520*/  MUFU.TANH R176, R2 ;  /* 0x0000000200b07308 */ /* 0x0006e40000002400 */
[----:B------:R-:W-:Y:S01]  /*9530*/  @P0 MOV R7, c[0x0][0x1e0] ;  /* 0x0000780000070a02 */ /* 0x000fe20000000f00 */
[-C--:B-----5:R-:W-:Y:S04]  /*9540*/  HMMA.16816.F32 R68, R156, R8.reuse, R68 ;  /* 0x000000089c44723c */ /* 0x0a0fe80000001844 */
[----:B--2---:R-:W-:Y:S01]  /*9550*/  FMUL.FTZ R3, R58, c[0x0][0x320] ;  /* 0x0000c8003a037a20 */ /* 0x004fe20000410000 */
[----:B------:R-:W-:Y:S03]  /*9560*/  MOV R58, c[0x0][0x32c] ;  /* 0x0000cb00003a7a02 */ /* 0x000fe60000000f00 */
[C---:B------:R-:W-:Y:S04]  /*9570*/  HMMA.16816.F32 R72, R172.reuse, R8, R72 ;  /* 0x00000008ac48723c */ /* 0x040fe80000001848 */
[----:B-1----:R-:W-:Y:S01]  /*9580*/  FMUL.FTZ R0, R15, c[0x0][0x320] ;  /* 0x0000c8000f007a20 */ /* 0x002fe20000410000 */
[----:B------:R-:W-:Y:S03]  /*9590*/  ISETP.GE.AND P5, PT, R58, 0x1, PT ;  /* 0x000000013a00780c */ /* 0x000fe60003fa6270 */
[----:B------:R1:W2:Y:S01]  /*95a0*/  MUFU.TANH R221, R0 ;  /* 0x0000000000dd7308 */ /* 0x0002a20000002400 */
[-C--:B------:R-:W-:Y:S03]  /*95b0*/  HMMA.16816.F32 R76, R172, R10.reuse, R76 ;  /* 0x0000000aac4c723c */ /* 0x080fe6000000184c */
[----:B---3--:R-:W-:Y:S05]  /*95c0*/  FMUL.FTZ R2, R59, c[0x0][0x320] ;  /* 0x0000c8003b027a20 */ /* 0x008fea0000410000 */
[----:B------:R-:W-:Y:S04]  /*95d0*/  HMMA.16816.F32 R80, R156, R10, R80 ;  /* 0x0000000a9c50723c */ /* 0x000fe80000001850 */
[----:B-1----:R-:W-:-:S12]  /*95e0*/  FMUL.FTZ R0, R16, c[0x0][0x320] ;  /* 0x0000c80010007a20 */ /* 0x002fd80000410000 */
[----:B------:R-:W-:Y:S01]  /*95f0*/  FMUL.FTZ R6, R79, c[0x0][0x320] ;  /* 0x0000c8004f067a20 */ /* 0x000fe20000410000 */
[----:B------:R1:W3:Y:S07]  /*9600*/  MUFU.TANH R15, R0 ;  /* 0x00000000000f7308 */ /* 0x0002ee0000002400 */
[----:B------:R-:W-:Y:S06]  /*9610*/  FMUL.FTZ R11, R80, c[0x0][0x320] ;  /* 0x0000c800500b7a20 */ /* 0x000fec0000410000 */
[----:B------:R-:W2:Y:S01]  /*9620*/  MUFU.TANH R11, R11 ;  /* 0x0000000b000b7308 */ /* 0x000ea20000002400 */
[----:B-1----:R-:W-:Y:S09]  /*9630*/  FMUL.FTZ R0, R17, c[0x0][0x320] ;  /* 0x0000c80011007a20 */ /* 0x002ff20000410000 */
[----:B------:R1:W1:Y:S02]  /*9640*/  MUFU.TANH R168, R0 ;  /* 0x0000000000a87308 */ /* 0x0002640000002400 */
[----:B-1----:R-:W-:Y:S08]  /*9650*/  FMUL.FTZ R0, R18, c[0x0][0x320] ;  /* 0x0000c80012007a20 */ /* 0x002ff00000410000 */
        /* <DEDUP_REMOVED lines=60> */
[----:B------:R1:W1:Y:S10]  /*9a20*/  MUFU.TANH R52, R2 ;  /* 0x0000000200347308 */ /* 0x0002740000002400 */
[----:B------:R5:W2:Y:S01]  /*9a30*/  MUFU.TANH R30, R0 ;  /* 0x00000000001e7308 */ /* 0x000aa20000002400 */
[----:B-1----:R-:W-:Y:S09]  /*9a40*/  FMUL.FTZ R2, R75, c[0x0][0x320] ;  /* 0x0000c8004b027a20 */ /* 0x002ff20000410000 */
[----:B------:R-:W1:Y:S01]  /*9a50*/  MUFU.TANH R59, R2 ;  /* 0x00000002003b7308 */ /* 0x000e620000002400 */
[----:B-----5:R-:W-:Y:S09]  /*9a60*/  FMUL.FTZ R0, R53, c[0x0][0x320] ;  /* 0x0000c80035007a20 */ /* 0x020ff20000410000 */
[----:B------:R5:W1:Y:S10]  /*9a70*/  MUFU.TANH R25, R0 ;  /* 0x0000000000197308 */ /* 0x000a740000002400 */
[----:B------:R1:W1:Y:S01]  /*9a80*/  MUFU.TANH R53, R3 ;  /* 0x0000000300357308 */ /* 0x0002620000002400 */
[----:B-----5:R-:W-:Y:S09]  /*9a90*/  FMUL.FTZ R0, R54, c[0x0][0x320] ;  /* 0x0000c80036007a20 */ /* 0x020ff20000410000 */
[----:B------:R5:W2:Y:S01]  /*9aa0*/  MUFU.TANH R39, R0 ;  /* 0x0000000000277308 */ /* 0x000aa20000002400 */
[----:B-1----:R-:W-:Y:S09]  /*9ab0*/  FMUL.FTZ R3, R76, c[0x0][0x320] ;  /* 0x0000c8004c037a20 */ /* 0x002ff20000410000 */
[----:B------:R-:W1:Y:S01]  /*9ac0*/  MUFU.TANH R22, R3 ;  /* 0x0000000300167308 */ /* 0x000e620000002400 */
[----:B-----5:R-:W-:Y:S09]  /*9ad0*/  FMUL.FTZ R0, R55, c[0x0][0x320] ;  /* 0x0000c80037007a20 */ /* 0x020ff20000410000 */
[----:B------:R5:W1:Y:S02]  /*9ae0*/  MUFU.TANH R35, R0 ;  /* 0x0000000000237308 */ /* 0x000a640000002400 */
[----:B-----5:R-:W-:Y:S02]  /*9af0*/  FMUL.FTZ R0, R56, c[0x0][0x320] ;  /* 0x0000c80038007a20 */ /* 0x020fe40000410000 */
[----:B------:R-:W5:Y:S06]  /*9b00*/  LDL R56, [R1] ;  /* 0x0000000001387983 */ /* 0x000f6c0000100800 */
[----:B------:R1:W1:Y:S02]  /*9b10*/  MUFU.TANH R51, R0 ;  /* 0x0000000000337308 */ /* 0x0002640000002400 */
[----:B-1----:R-:W-:Y:S08]  /*9b20*/  FMUL.FTZ R0, R57, c[0x0][0x320] ;  /* 0x0000c80039007a20 */ /* 0x002ff00000410000 */
[----:B------:R-:W1:Y:S10]  /*9b30*/  MUFU.TANH R57, R6 ;  /* 0x0000000600397308 */ /* 0x000e740000002400 */
        /* <DEDUP_REMOVED lines=31> */
[----:B-1----:R-:W-:Y:S04]  /*9d30*/  @P0 IADD3 R0, R205, -0x1, RZ ;  /* 0xffffffffcd000810 */ /* 0x002fe80007ffe0ff */
[----:B------:R-:W-:Y:S05]  /*9d40*/  @P0 SHF.R.S32.HI R2, RZ, 0x1f, R0 ;  /* 0x0000001fff020819 */ /* 0x000fea0000011400 */
[----:B------:R-:W-:Y:S04]  /*9d50*/  @P0 IMAD R2, R2, c[0x0][0x1e0], RZ ;  /* 0x0000780002020a24 */ /* 0x000fe800078e02ff */
[C---:B------:R-:W-:Y:S02]  /*9d60*/  @P0 IMAD R4, R0.reuse, c[0x0][0x1e4], R2 ;  /* 0x0000790000040a24 */ /* 0x040fe400078e0202 */
[----:B------:R-:W-:Y:S04]  /*9d70*/  @P0 IMAD.WIDE.U32 R2, R0, c[0x0][0x1e0], RZ ;  /* 0x0000780000020a25 */ /* 0x000fe800078e00ff */
[----:B------:R-:W-:Y:S04]  /*9d80*/  FMUL.FTZ R0, R77, c[0x0][0x320] ;  /* 0x0000c8004d007a20 */ /* 0x000fe80000410000 */
[----:B------:R1:W1:Y:S02]  /*9d90*/  MUFU.TANH R21, R0 ;  /* 0x0000000000157308 */ /* 0x0002640000002400 */
[----:B-1----:R-:W-:Y:S01]  /*9da0*/  @P0 IADD3 R0, R3, R4, RZ ;  /* 0x0000000403000210 */ /* 0x002fe20007ffe0ff */
[----:B------:R-:W-:Y:S01]  /*9db0*/  FMUL.FTZ R3, R78, c[0x0][0x320] ;  /* 0x0000c8004e037a20 */ /* 0x000fe20000410000 */
[----:B------:R-:W-:Y:S06]  /*9dc0*/  @P0 MOV R4, R226 ;  /* 0x000000e200040202 */ /* 0x000fec0000000f00 */
[----:B------:R1:W1:Y:S01]  /*9dd0*/  MUFU.TANH R55, R3 ;  /* 0x0000000300377308 */ /* 0x0002620000002400 */
[----:B------:R-:W-:Y:S02]  /*9de0*/  @P0 IMAD R0, R0, 0x50, RZ ;  /* 0x0000005000000824 */ /* 0x000fe400078e02ff */
[----:B------:R-:W-:Y:S05]  /*9df0*/  @P0 IMAD.WIDE.U32 R4, R2, 0x50, R4 ;  /* 0x0000005002040825 */ /* 0x000fea00078e0004 */
[----:B------:R-:W-:Y:S02]  /*9e00*/  @P0 LEA R2, P1, R4, c[0x0][0x1c8], 0x1 ;  /* 0x0000720004020a11 */ /* 0x000fe400078208ff */
[----:B------:R-:W-:Y:S02]  /*9e10*/  @P0 IADD3 R0, R5, R0, RZ ;  /* 0x0000000005000210 */ /* 0x000fe40007ffe0ff */
[----:B------:R-:W-:Y:S05]  /*9e20*/  IADD3 R5, R210, R213, RZ ;  /* 0x000000d5d2057210 */ /* 0x000fea0007ffe0ff */
[----:B------:R-:W-:Y:S05]  /*9e30*/  @P3 IMAD.HI.U32 R6, R5, c[0x0][0x2c8], RZ ;  /* 0x0000b20005063a27 */ /* 0x000fea00078e00ff */
[----:B------:R-:W-:Y:S02]  /*9e40*/  @P3 SHF.R.U32.HI R5, RZ, c[0x0][0x2cc], R6 ;  /* 0x0000b300ff053a19 */ /* 0x000fe40000011606 */
[----:B-1----:R-:W-:Y:S02]  /*9e50*/  @P0 LEA.HI.X R3, R4, c[0x0][0x1cc], R0, 0x1, P1 ;  /* 0x0000730004030a11 */ /* 0x002fe400008f0c00 */
[----:B------:R-:W-:Y:S02]  /*9e60*/  @P0 MOV R0, 0x5 ;  /* 0x0000000500000802 */ /* 0x000fe40000000f00 */
[C---:B------:R-:W-:Y:S01]  /*9e70*/  @P0 SHF.L.U32 R4, R7.reuse, 0x5, RZ ;  /* 0x0000000507040819 */ /* 0x040fe200000006ff */
[----:B------:R-:W-:Y:S01]  /*9e80*/  @!PT LDS RZ, [RZ] ;  /* 0x00000000fffff984 */ /* 0x000fe20000000800 */
[----:B------:R-:W-:Y:S01]  /*9e90*/  @!PT LDS RZ, [RZ] ;  /* 0x00000000fffff984 */ /* 0x000fe20000000800 */
[----:B------:R-:W-:Y:S01]  /*9ea0*/  @!PT LDS RZ, [RZ] ;  /* 0x00000000fffff984 */ /* 0x000fe20000000800 */
[----:B------:R1:W-:Y:S01]  /*9eb0*/  @P0 LDGSTS.E.BYPASS.LTC128B.128 [R207+0x2900], [R2.64], !P4 ;  /* 0x0290000002cf0fae */ /* 0x0003e2000e101d48 */
[----:B------:R-:W-:Y:S01]  /*9ec0*/  @P0 SHF.L.U64.HI R0, R7, R0, c[0x0][0x1e4] ;  /* 0x0000790007000619 */ /* 0x000fe20000010200 */
[----:B------:R-:W-:Y:S01]  /*9ed0*/  FMUL.FTZ R7, R81, c[0x0][0x320] ;  /* 0x0000c80051077a20 */ /* 0x000fe20000410000 */
[-C--:B------:R-:W-:Y:S03]  /*9ee0*/  @P0 IADD3 R8, P1, R2, R4.reuse, RZ ;  /* 0x0000000402080210 */ /* 0x080fe60007f3e0ff */
[----:B------:R2:W2:Y:S01]  /*9ef0*/  MUFU.TANH R10, R7 ;  /* 0x00000007000a7308 */ /* 0x0004a20000002400 */
[----:B------:R-:W-:Y:S02]  /*9f00*/  @P0 IADD3.X R9, R0, R3, RZ, P1, !PT ;  /* 0x0000000300090210 */ /* 0x000fe40000ffe4ff */
[-C--:B------:R-:W-:Y:S03]  /*9f10*/  @P0 IADD3 R6, P3, R8, R4.reuse, RZ ;  /* 0x0000000408060210 */ /* 0x080fe60007f7e0ff */
[----:B------:R3:W-:Y:S01]  /*9f20*/  @P0 LDGSTS.E.BYPASS.LTC128B.128 [R207+0x3100], [R8.64], !P4 ;  /* 0x0310000008cf0fae */ /* 0x0007e2000e101d48 */
[----:B-1----:R-:W-:Y:S02]  /*9f30*/  @P0 IADD3 R2, P2, R6, R4, RZ ;  /* 0x0000000406020210 */ /* 0x002fe40007f5e0ff */
[-C--:B--2---:R-:W-:Y:S04]  /*9f40*/  @P0 IADD3.X R7, R9, R0.reuse, RZ, P3, !PT ;  /* 0x0000000009070210 */ /* 0x084fe80001ffe4ff */
[----:B------:R-:W-:Y:S01]  /*9f50*/  @P0 IADD3.X R3, R7, R0, RZ, P2, !PT ;  /* 0x0000000007030210 */ /* 0x000fe200017fe4ff */
[----:B------:R1:W-:Y:S01]  /*9f60*/  @P0 LDGSTS.E.BYPASS.LTC128B.128 [R207+0x3900], [R6.64], !P4 ;  /* 0x0390000006cf0fae */ /* 0x0003e2000e101d48 */
[----:B---3--:R-:W-:Y:S01]  /*9f70*/  @P0 IADD3 R8, P1, R2, R4, RZ ;  /* 0x0000000402080210 */ /* 0x008fe20007f3e0ff */
[----:B------:R-:W-:Y:S06]  /*9f80*/  FMUL.FTZ R4, R82, c[0x0][0x320] ;  /* 0x0000c80052047a20 */ /* 0x000fec0000410000 */
[----:B------:R2:W-:Y:S01]  /*9f90*/  @P0 LDGSTS.E.BYPASS.LTC128B.128 [R207+0x4100], [R2.64], !P4 ;  /* 0x0410000002cf0fae */ /* 0x0005e2000e101d48 */
[----:B------:R-:W-:Y:S01]  /*9fa0*/  @P0 IADD3.X R9, R3, R0, RZ, P1, !PT ;  /* 0x0000000003090210 */ /* 0x000fe20000ffe4ff */
[----:B------:R3:W1:Y:S01]  /*9fb0*/  MUFU.TANH R12, R4 ;  /* 0x00000004000c7308 */ /* 0x0006620000002400 */
[----:B------:R-:W-:Y:S05]  /*9fc0*/  IMAD R0, R205, -0x50, RZ ;  /* 0xffffffb0cd007824 */ /* 0x000fea00078e02ff */
[----:B------:R1:W-:Y:S08]  /*9fd0*/  @P0 LDGSTS.E.BYPASS.LTC128B.128 [R207+0x4900], [R8.64], !P4 ;  /* 0x0490000008cf0fae */ /* 0x0003f0000e101d48 */
[----:B------:R-:W0:Y:S08]  /*9fe0*/  LDGDEPBAR ;  /* 0x00000000000079af */ /* 0x000e300000000000 */
[----:B---3--:R-:W3:Y:S01]  /*9ff0*/  SHFL.IDX PT, R4, R5, RZ, 0x1c1f ;  /* 0x001c1fff05047589 */ /* 0x008ee200000e0000 */
[----:B--2---:R-:W-:Y:S04]  /*a000*/  FMUL.FTZ R2, R83, c[0x0][0x320] ;  /* 0x0000c80053027a20 */ /* 0x004fe80000410000 */
[----:B-1----:R5:W1:Y:S02]  /*a010*/  MUFU.TANH R9, R2 ;  /* 0x0000000200097308 */ /* 0x002a640000002400 */
[----:B-----5:R-:W-:Y:S04]  /*a020*/  IADD3 R2, -R56, 0x1, R0 ;  /* 0x0000000138027810 */ /* 0x020fe80007ffe100 */
[----:B------:R-:W-:Y:S04]  /*a030*/  IADD3 R2, -R243, R2, R244 ;  /* 0x00000002f3027210 */ /* 0x000fe80007ffe1f4 */
[C---:B------:R-:W-:Y:S02]  /*a040*/  IADD3 R6, R2.reuse, c[0x0][0x328], RZ ;  /* 0x0000ca0002067a10 */ /* 0x040fe40007ffe0ff */
[----:B------:R-:W-:Y:S02]  /*a050*/  IADD3 R7, R2, UR4, RZ ;  /* 0x0000000402077c10 */ /* 0x000fe4000fffe0ff */
[----:B---3--:R-:W-:Y:S02]  /*a060*/  IADD3 R3, R6, R4, RZ ;  /* 0x0000000406037210 */ /* 0x008fe40007ffe0ff */
[----:B------:R-:W-:Y:S01]  /*a070*/  IADD3 R2, R4, R7, RZ ;  /* 0x0000000704027210 */ /* 0x000fe20007ffe0ff */
[----:B------:R-:W-:-:S05]  /*a080*/  @!P5 BRA `(.L_x_608) ;  /* 0x000001500000d947 */ /* 0x000fca0003800000 */
[----:B-1--4-:R-:W-:Y:S01]  /*a090*/  IADD3 R4, -R243, R244, R4 ;  /* 0x000000f4f3047210 */ /* 0x012fe20007ffe104 */
[----:B------:R-:W-:Y:S03]  /*a0a0*/  BSSY B0, `(.L_x_609) ;  /* 0x000000e000007945 */ /* 0x000fe60003800000 */
[----:B------:R-:W-:-:S13]  /*a0b0*/  ISETP.GT.AND P0, PT, R4, -0x1, PT ;  /* 0xffffffff0400780c */ /* 0x000fda0003f04270 */
[----:B------:R-:W-:-:S05]  /*a0c0*/  @P0 BRA `(.L_x_610) ;  /* 0x0000007000000947 */ /* 0x000fca0003800000 */
[----:B------:R-:W-:Y:S01]  /*a0d0*/  LOP3.LUT R4, RZ, R4, RZ, 0x33, !PT ;  /* 0x00000004ff047212 */ /* 0x000fe200078e33ff */
[----:B------:R-:W-:Y:S05]  /*a0e0*/  IMAD.MOV.U32 R8, RZ, RZ, c[0x0][0x32c] ;  /* 0x0000cb00ff087624 */ /* 0x000fea00078e00ff */
[----:B------:R-:W-:-:S13]  /*a0f0*/  ISETP.NE.AND P0, PT, R8, 0x1, PT ;  /* 0x000000010800780c */ /* 0x000fda0003f05270 */
[----:B------:R-:W-:Y:S05]  /*a100*/  @P0 IMAD.HI.U32 R8, R4, c[0x0][0x330], RZ ;  /* 0x0000cc0004080a27 */ /* 0x000fea00078e00ff */
[----:B------:R-:W-:Y:S04]  /*a110*/  @P0 SHF.R.U32.HI R4, RZ, c[0x0][0x334], R8 ;  /* 0x0000cd00ff040a19 */ /* 0x000fe80000011608 */
[----:B------:R-:W-:Y:S01]  /*a120*/  LOP3.LUT R4, RZ, R4, RZ, 0x33, !PT ;  /* 0x00000004ff047212 */ /* 0x000fe200078e33ff */
[----:B------:R-:W-:-:S05]  /*a130*/  BRA `(.L_x_611) ;  /* 0x0000004000007947 */ /* 0x000fca0003800000 */
.L_x_610:
[----:B------:R-:W-:Y:S04]  /*a140*/  MOV R8, c[0x0][0x32c] ;  /* 0x0000cb0000087a02 */ /* 0x000fe80000000f00 */
[----:B------:R-:W-:-:S13]  /*a150*/  ISETP.NE.AND P0, PT, R8, 0x1, PT ;  /* 0x000000010800780c */ /* 0x000fda0003f05270 */
[----:B------:R-:W-:Y:S05]  /*a160*/  @P0 IMAD.HI.U32 R8, R4, c[0x0][0x330], RZ ;  /* 0x0000cc0004080a27 */ /* 0x000fea00078e00ff */
[----:B------:R-:W-:Y:S02]  /*a170*/  @P0 SHF.R.U32.HI R4, RZ, c[0x0][0x334], R8 ;  /* 0x0000cd00ff040a19 */ /* 0x000fe40000011608 */
.L_x_611:
[----:B------:R-:W-:Y:S05]  /*a180*/  BSYNC B0 ;  /* 0x0000000000007941 */ /* 0x000fea0003800000 */
.L_x_609:
[----:B------:R-:W-:Y:S04]  /*a190*/  IMAD.IADD R8, R0, 0x1, -R56 ;  /* 0x0000000100087824 */ /* 0x000fe800078e0a38 */
[----:B------:R-:W-:Y:S05]  /*a1a0*/  IMAD R4, R4, c[0x0][0x32c], R8 ;  /* 0x0000cb0004047a24 */ /* 0x000fea00078e0208 */
[----:B------:R-:W-:Y:S02]  /*a1b0*/  IADD3 R8, R4, c[0x0][0x32c], RZ ;  /* 0x0000cb0004087a10 */ /* 0x000fe40007ffe0ff */
[----:B------:R-:W-:Y:S02]  /*a1c0*/  IMNMX R2, R2, R4, !PT ;  /* 0x0000000402027217 */ /* 0x000fe40007800200 */
[----:B------:R-:W-:Y:S02]  /*a1d0*/  IMNMX R3, R3, R8, PT ;  /* 0x0000000803037217 */ /* 0x000fe40003800200 */
.L_x_608:
[C---:B-1--4-:R-:W-:Y:S01]  /*a1e0*/  ISETP.GE.AND P1, PT, R0.reuse, 0x1, PT ;  /* 0x000000010000780c */ /* 0x052fe20003f26270 */
[----:B------:R-:W1:Y:S01]  /*a1f0*/  SHFL.IDX PT, R4, R5, 0x1, 0x1c1f ;  /* 0x003c1f0005047f89 */ /* 0x000e6200000e0000 */
[----:B------:R-:W-:Y:S02]  /*a200*/  ISETP.GE.AND P0, PT, R0, 0x2, PT ;  /* 0x000000020000780c */ /* 0x000fe40003f06270 */
[----:B------:R-:W-:Y:S02]  /*a210*/  LOP3.LUT R204, R204, 0xfffffdff, RZ, 0xc0, !PT ;  /* 0xfffffdffcccc7812 */ /* 0x000fe400078ec0ff */
[C---:B------:R-:W-:Y:S02]  /*a220*/  ISETP.GE.AND P2, PT, R0.reuse, 0x9, PT ;  /* 0x000000090000780c */ /* 0x040fe40003f46270 */
[C---:B------:R-:W-:Y:S02]  /*a230*/  ISETP.GE.AND P6, PT, R0.reuse, 0x31, PT ;  /* 0x000000310000780c */ /* 0x040fe40003fc6270 */
[C---:B------:R-:W-:Y:S02]  /*a240*/  ISETP.GE.AND P5, PT, R0.reuse, 0x32, PT ;  /* 0x000000320000780c */ /* 0x040fe40003fa6270 */
[----:B------:R-:W-:Y:S02]  /*a250*/  ISETP.GE.AND P3, PT, R0, 0x39, PT ;  /* 0x000000390000780c */ /* 0x000fe40003f66270 */
[----:B------:R-:W-:Y:S02]  /*a260*/  @P1 LOP3.LUT R204, R204, 0x200, RZ, 0xfc, !PT ;  /* 0x00000200cccc1812 */ /* 0x000fe400078efcff */
[----:B------:R-:W-:Y:S02]  /*a270*/  ISETP.GT.AND P1, PT, R2, RZ, !P1 ;  /* 0x000000ff0200720c */ /* 0x000fe40004f24270 */
[----:B------:R-:W-:Y:S02]  /*a280*/  LOP3.LUT R204, R204, 0xffffdfff, RZ, 0xc0, !PT ;  /* 0xffffdfffcccc7812 */ /* 0x000fe400078ec0ff */
[----:B------:R-:W-:Y:S02]  /*a290*/  ISETP.LT.OR P1, PT, R3, 0x1, P1 ;  /* 0x000000010300780c */ /* 0x000fe40000f21670 */
[----:B------:R-:W-:Y:S02]  /*a2a0*/  @P0 LOP3.LUT R204, R204, 0x2000, RZ, 0xfc, !PT ;  /* 0x00002000cccc0812 */ /* 0x000fe400078efcff */
[----:B------:R-:W-:Y:S02]  /*a2b0*/  ISETP.GT.AND P0, PT, R2, 0x1, !P0 ;  /* 0x000000010200780c */ /* 0x000fe40004704270 */
[----:B------:R-:W-:Y:S02]  /*a2c0*/  FSEL R13, R183, -INF , !P1 ;  /* 0xff800000b70d7808 */ /* 0x000fe40004800000 */
[----:B------:R-:W-:Y:S02]  /*a2d0*/  ISETP.GE.AND P1, PT, R0, 0xa, PT ;  /* 0x0000000a0000780c */ /* 0x000fe40003f26270 */
[----:B------:R-:W-:Y:S02]  /*a2e0*/  ISETP.LT.OR P0, PT, R3, 0x2, P0 ;  /* 0x000000020300780c */ /* 0x000fe40000701670 */
[----:B------:R-:W-:Y:S02]  /*a2f0*/  LOP3.LUT R204, R204, 0xfffff7ff, RZ, 0xc0, !PT ;  /* 0xfffff7ffcccc7812 */ /* 0x000fe400078ec0ff */
[----:B------:R-:W-:Y:S02]  /*a300*/  FSEL R14, R171, -INF , !P0 ;  /* 0xff800000ab0e7808 */ /* 0x000fe40004000000 */
[----:B------:R-:W-:Y:S02]  /*a310*/  @P2 LOP3.LUT R204, R204, 0x800, RZ, 0xfc, !PT ;  /* 0x00000800cccc2812 */ /* 0x000fe400078efcff */
[----:B------:R-:W-:Y:S02]  /*a320*/  ISETP.GT.AND P0, PT, R2, 0x8, !P2 ;  /* 0x000000080200780c */ /* 0x000fe40005704270 */
[----:B------:R-:W-:Y:S02]  /*a330*/  LOP3.LUT R204, R204, 0xfffffeff, RZ, 0xc0, !PT ;  /* 0xfffffeffcccc7812 */ /* 0x000fe400078ec0ff */
[----:B------:R-:W-:Y:S02]  /*a340*/  ISETP.LT.OR P0, PT, R3, 0x9, P0 ;  /* 0x000000090300780c */ /* 0x000fe40000701670 */
[----:B------:R-:W-:Y:S02]  /*a350*/  @P1 LOP3.LUT R204, R204, 0x100, RZ, 0xfc, !PT ;  /* 0x00000100cccc1812 */ /* 0x000fe400078efcff */
[----:B------:R-:W-:Y:S02]  /*a360*/  FSEL R15, R15, -INF , !P0 ;  /* 0xff8000000f0f7808 */ /* 0x000fe40004000000 */
[----:B------:R-:W-:Y:S02]  /*a370*/  ISETP.GT.AND P0, PT, R2, 0x9, !P1 ;  /* 0x000000090200780c */ /* 0x000fe40004f04270 */
[----:B------:R-:W-:Y:S02]  /*a380*/  ISETP.GE.AND P1, PT, R0, 0x11, PT ;  /* 0x000000110000780c */ /* 0x000fe40003f26270 */
[C---:B------:R-:W-:Y:S02]  /*a390*/  ISETP.LT.OR P0, PT, R3.reuse, 0xa, P0 ;  /* 0x0000000a0300780c */ /* 0x040fe40000701670 */
[----:B------:R-:W-:Y:S02]  /*a3a0*/  LOP3.LUT R204, R204, 0xffffff7f, RZ, 0xc0, !PT ;  /* 0xffffff7fcccc7812 */ /* 0x000fe400078ec0ff */
[----:B------:R-:W-:Y:S02]  /*a3b0*/  FSEL R18, R168, -INF , !P0 ;  /* 0xff800000a8127808 */ /* 0x000fe40004000000 */
[----:B------:R-:W-:Y:S02]  /*a3c0*/  ISETP.GT.AND P0, PT, R2, 0x10, !P1 ;  /* 0x000000100200780c */ /* 0x000fe40004f04270 */
[----:B------:R-:W-:Y:S02]  /*a3d0*/  ISETP.GE.AND P2, PT, R0, 0x3a, PT ;  /* 0x0000003a0000780c */ /* 0x000fe40003f46270 */
[C---:B------:R-:W-:Y:S02]  /*a3e0*/  ISETP.LT.OR P0, PT, R3.reuse, 0x11, P0 ;  /* 0x000000110300780c */ /* 0x040fe40000701670 */
[----:B------:R-:W-:Y:S02]  /*a3f0*/  @P1 LOP3.LUT R204, R204, 0x80, RZ, 0xfc, !PT ;  /* 0x00000080cccc1812 */ /* 0x000fe400078efcff */
[----:B------:R-:W-:Y:S02]  /*a400*/  ISETP.GE.AND P1, PT, R0, 0x12, PT ;  /* 0x000000120000780c */ /* 0x000fe40003f26270 */
[----:B------:R-:W-:Y:S02]  /*a410*/  LOP3.LUT R204, R204, 0xffffffbf, RZ, 0xc0, !PT ;  /* 0xffffffbfcccc7812 */ /* 0x000fe400078ec0ff */
[----:B------:R-:W-:Y:S02]  /*a420*/  FSEL R27, R166, -INF , !P0 ;  /* 0xff800000a61b7808 */ /* 0x000fe40004000000 */
[----:B------:R-:W-:Y:S04]  /*a430*/  ISETP.GT.AND P0, PT, R2, 0x11, !P1 ;  /* 0x000000110200780c */ /* 0x000fe80004f04270 */
[C---:B------:R-:W-:Y:S03]  /*a440*/  ISETP.LT.OR P0, PT, R3.reuse, 0x12, P0 ;  /* 0x000000120300780c */ /* 0x040fe60000701670 */
[----:B------:R-:W-:Y:S02]  /*a450*/  @P1 LOP3.LUT R204, R204, 0x40, RZ, 0xfc, !PT ;  /* 0x00000040cccc1812 */ /* 0x000fe400078efcff */
[----:B------:R-:W-:Y:S02]  /*a460*/  ISETP.GE.AND P1, PT, R0, 0x19, PT ;  /* 0x000000190000780c */ /* 0x000fe40003f26270 */
[----:B------:R-:W-:Y:S02]  /*a470*/  LOP3.LUT R204, R204, 0xffffffdf, RZ, 0xc0, !PT ;  /* 0xffffffdfcccc7812 */ /* 0x000fe400078ec0ff */
[----:B------:R-:W-:Y:S02]  /*a480*/  FSEL R28, R160, -INF , !P0 ;  /* 0xff800000a01c7808 */ /* 0x000fe40004000000 */
[----:B------:R-:W-:Y:S04]  /*a490*/  ISETP.GT.AND P0, PT, R2, 0x18, !P1 ;  /* 0x000000180200780c */ /* 0x000fe80004f04270 */
[----:B------:R-:W-:Y:S03]  /*a4a0*/  ISETP.LT.OR P0, PT, R3, 0x19, P0 ;  /* 0x000000190300780c */ /* 0x000fe60000701670 */
        /* <DEDUP_REMOVED lines=20> */
[----:B------:R-:W-:Y:S02]  /*a5f0*/  FSEL R43, R152, -INF , !P0 ;  /* 0xff800000982b7808 */ /* 0x000fe40004000000 */
[----:B------:R-:W-:Y:S02]  /*a600*/  LOP3.LUT R204, R204, 0xfffffffd, RZ, 0xc0, !PT ;  /* 0xfffffffdcccc7812 */ /* 0x000fe400078ec0ff */
[----:B------:R-:W-:Y:S04]  /*a610*/  ISETP.GT.AND P0, PT, R2, 0x28, !P1 ;  /* 0x000000280200780c */ /* 0x000fe80004f04270 */
[C---:B------:R-:W-:Y:S03]  /*a620*/  ISETP.LT.OR P0, PT, R3.reuse, 0x29, P0 ;  /* 0x000000290300780c */ /* 0x040fe60000701670 */
[----:B------:R-:W-:Y:S02]  /*a630*/  @P1 LOP3.LUT R204, R204, 0x2, RZ, 0xfc, !PT ;  /* 0x00000002cccc1812 */ /* 0x000fe400078efcff */
[----:B------:R-:W-:Y:S02]  /*a640*/  ISETP.GE.AND P1, PT, R0, 0x2a, PT ;  /* 0x0000002a0000780c */ /* 0x000fe40003f26270 */
[----:B------:R-:W-:Y:S02]  /*a650*/  FSEL R46, R40, -INF , !P0 ;  /* 0xff800000282e7808 */ /* 0x000fe40004000000 */
[----:B------:R-:W-:Y:S02]  /*a660*/  ISETP.GT.AND P0, PT, R2, 0x29, !P1 ;  /* 0x000000290200780c */ /* 0x000fe40004f04270 */
[----:B------:R-:W-:Y:S02]  /*a670*/  LOP3.LUT R204, R204, 0xfffffffe, RZ, 0xc0, !PT ;  /* 0xfffffffecccc7812 */ /* 0x000fe400078ec0ff */
[----:B------:R-:W-:Y:S04]  /*a680*/  ISETP.LT.OR P0, PT, R3, 0x2a, P0 ;  /* 0x0000002a0300780c */ /* 0x000fe80000701670 */
[----:B------:R-:W-:Y:S02]  /*a690*/  FSEL R160, R33, -INF , !P0 ;  /* 0xff80000021a07808 */ /* 0x000fe40004000000 */
[----:B------:R-:W-:Y:S02]  /*a6a0*/  ISETP.GT.AND P0, PT, R2, 0x30, !P6 ;  /* 0x000000300200780c */ /* 0x000fe40007704270 */
[----:B------:R-:W-:Y:S02]  /*a6b0*/  @P1 LOP3.LUT R204, R204, 0x1, RZ, 0xfc, !PT ;  /* 0x00000001cccc1812 */ /* 0x000fe400078efcff */
[C---:B------:R-:W-:Y:S02]  /*a6c0*/  ISETP.LT.OR P0, PT, R3.reuse, 0x31, P0 ;  /* 0x000000310300780c */ /* 0x040fe40000701670 */
[----:B------:R-:W-:Y:S02]  /*a6d0*/  ISETP.GE.AND P1, PT, R0, 0x41, PT ;  /* 0x000000410000780c */ /* 0x000fe40003f26270 */
[----:B------:R-:W-:Y:S02]  /*a6e0*/  FSEL R171, R30, -INF , !P0 ;  /* 0xff8000001eab7808 */ /* 0x000fe40004000000 */
[----:B------:R-:W-:Y:S02]  /*a6f0*/  ISETP.GT.AND P0, PT, R2, 0x31, !P5 ;  /* 0x000000310200780c */ /* 0x000fe40006f04270 */
[----:B------:R-:W-:Y:S02]  /*a700*/  LOP3.LUT R204, R204, 0xfffffbff, RZ, 0xc0, !PT ;  /* 0xfffffbffcccc7812 */ /* 0x000fe400078ec0ff */
[----:B------:R-:W-:Y:S04]  /*a710*/  ISETP.LT.OR P0, PT, R3, 0x32, P0 ;  /* 0x000000320300780c */ /* 0x000fe80000701670 */
[----:B------:R-:W-:Y:S02]  /*a720*/  FSEL R172, R25, -INF , !P0 ;  /* 0xff80000019ac7808 */ /* 0x000fe40004000000 */
[C---:B------:R-:W-:Y:S04]  /*a730*/  ISETP.GT.AND P0, PT, R2.reuse, 0x38, !P3 ;  /* 0x000000380200780c */ /* 0x040fe80005f04270 */
[----:B------:R-:W-:Y:S04]  /*a740*/  ISETP.LT.OR P0, PT, R3, 0x39, P0 ;  /* 0x000000390300780c */ /* 0x000fe80000701670 */
[----:B------:R-:W-:Y:S02]  /*a750*/  FSEL R173, R23, -INF , !P0 ;  /* 0xff80000017ad7808 */ /* 0x000fe40004000000 */
[C---:B------:R-:W-:Y:S04]  /*a760*/  ISETP.GT.AND P0, PT, R2.reuse, 0x39, !P2 ;  /* 0x000000390200780c */ /* 0x040fe80005704270 */
[----:B------:R-:W-:Y:S04]  /*a770*/  ISETP.LT.OR P0, PT, R3, 0x3a, P0 ;  /* 0x0000003a0300780c */ /* 0x000fe80000701670 */
[----:B------:R-:W-:Y:S02]  /*a780*/  FSEL R183, R19, -INF , !P0 ;  /* 0xff80000013b77808 */ /* 0x000fe40004000000 */
[----:B------:R-:W-:Y:S04]  /*a790*/  ISETP.GT.AND P0, PT, R2, 0x40, !P1 ;  /* 0x000000400200780c */ /* 0x000fe80004f04270 */
[----:B------:R-:W-:Y:S04]  /*a7a0*/  ISETP.LT.OR P0, PT, R3, 0x41, P0 ;  /* 0x000000410300780c */ /* 0x000fe80000701670 */
[----:B------:R-:W-:Y:S02]  /*a7b0*/  FSEL R210, R17, -INF , !P0 ;  /* 0xff80000011d27808 */ /* 0x000fe40004000000 */
[----:B------:R-:W-:-:S13]  /*a7c0*/  ISETP.GE.AND P0, PT, R0, 0x42, PT ;  /* 0x000000420000780c */ /* 0x000fda0003f06270 */
[----:B------:R-:W-:Y:S02]  /*a7d0*/  @P0 LOP3.LUT R204, R204, 0x400, RZ, 0xfc, !PT ;  /* 0x00000400cccc0812 */ /* 0x000fe400078efcff */
[----:B------:R-:W-:Y:S02]  /*a7e0*/  ISETP.GT.AND P0, PT, R2, 0x41, !P0 ;  /* 0x000000410200780c */ /* 0x000fe40004704270 */
[----:B------:R-:W-:Y:S02]  /*a7f0*/  LOP3.LUT R204, R204, 0xffffefff, RZ, 0xc0, !PT ;  /* 0xffffefffcccc7812 */ /* 0x000fe400078ec0ff */
        /* <DEDUP_REMOVED lines=10> */
[----:B------:R-:W-:Y:S01]  /*a8a0*/  ISETP.GT.AND P0, PT, R2, 0x49, !P0 ;  /* 0x000000490200780c */ /* 0x000fe20004704270 */
[--C-:B-1----:R-:W-:Y:S03]  /*a8b0*/  IMAD.IADD R2, R6, 0x1, R4.reuse ;  /* 0x0000000106027824 */ /* 0x102fe600078e0204 */
[----:B------:R-:W-:Y:S01]  /*a8c0*/  ISETP.LT.OR P0, PT, R3, 0x4a, P0 ;  /* 0x0000004a0300780c */ /* 0x000fe20000701670 */
[----:B------:R-:W-:Y:S03]  /*a8d0*/  IMAD.IADD R3, R7, 0x1, R4 ;  /* 0x0000000107037824 */ /* 0x000fe600078e0204 */
[----:B------:R-:W-:Y:S02]  /*a8e0*/  FSEL R220, R10, -INF , !P0 ;  /* 0xff8000000adc7808 */ /* 0x000fe40004000000 */
[----:B------:R-:W-:-:S13]  /*a8f0*/  ISETP.GE.AND P0, PT, R58, 0x1, PT ;  /* 0x000000013a00780c */ /* 0x000fda0003f06270 */
[----:B------:R-:W-:-:S05]  /*a900*/  @!P0 BRA `(.L_x_612) ;  /* 0x0000015000008947 */ /* 0x000fca0003800000 */
[----:B------:R-:W-:Y:S01]  /*a910*/  IADD3 R4, -R243, R244, R4 ;  /* 0x000000f4f3047210 */ /* 0x000fe20007ffe104 */
        /* <DEDUP_REMOVED lines=10> */
.L_x_614:
[----:B------:R-:W-:Y:S04]  /*a9c0*/  MOV R8, c[0x0][0x32c] ;  /* 0x0000cb0000087a02 */ /* 0x000fe80000000f00 */
[----:B------:R-:W-:-:S13]  /*a9d0*/  ISETP.NE.AND P0, PT, R8, 0x1, PT ;  /* 0x000000010800780c */ /* 0x000fda0003f05270 */
[----:B------:R-:W-:Y:S05]  /*a9e0*/  @P0 IMAD.HI.U32 R8, R4, c[0x0][0x330], RZ ;  /* 0x0000cc0004080a27 */ /* 0x000fea00078e00ff */
[----:B------:R-:W-:Y:S02]  /*a9f0*/  @P0 SHF.R.U32.HI R4, RZ, c[0x0][0x334], R8 ;  /* 0x0000cd00ff040a19 */ /* 0x000fe40000011608 */
.L_x_615:
[----:B------:R-:W-:Y:S05]  /*aa00*/  BSYNC B0 ;  /* 0x0000000000007941 */ /* 0x000fea0003800000 */
.L_x_613:
[----:B------:R-:W-:Y:S04]  /*aa10*/  IMAD.IADD R8, R0, 0x1, -R56 ;  /* 0x0000000100087824 */ /* 0x000fe800078e0a38 */
[----:B------:R-:W-:Y:S05]  /*aa20*/  IMAD R4, R4, c[0x0][0x32c], R8 ;  /* 0x0000cb0004047a24 */ /* 0x000fea00078e0208 */
[----:B------:R-:W-:Y:S02]  /*aa30*/  IADD3 R8, R4, c[0x0][0x32c], RZ ;  /* 0x0000cb0004087a10 */ /* 0x000fe40007ffe0ff */
[----:B------:R-:W-:Y:S02]  /*aa40*/  IMNMX R3, R3, R4, !PT ;  /* 0x0000000403037217 */ /* 0x000fe40007800200 */
[----:B------:R-:W-:Y:S02]  /*aa50*/  IMNMX R2, R2, R8, PT ;  /* 0x0000000802027217 */ /* 0x000fe40003800200 */
.L_x_612:
[----:B------:R-:W-:Y:S01]  /*aa60*/  LOP3.LUT P0, RZ, R204, 0x2000, RZ, 0xc0, !PT ;  /* 0x00002000ccff7812 */ /* 0x000fe2000780c0ff */
[----:B------:R-:W1:Y:S03]  /*aa70*/  SHFL.IDX PT, R4, R5, 0x2, 0x1c1f ;  /* 0x005c1f0005047f89 */ /* 0x000e6600000e0000 */
[C---:B------:R-:W-:Y:S04]  /*aa80*/  ISETP.GT.AND P0, PT, R3.reuse, 0x1, !P0 ;  /* 0x000000010300780c */ /* 0x040fe80004704270 */
[----:B------:R-:W-:Y:S04]  /*aa90*/  ISETP.LT.OR P0, PT, R2, 0x2, P0 ;  /* 0x000000020200780c */ /* 0x000fe80000701670 */
[----:B------:R-:W-:Y:S02]  /*aaa0*/  FSEL R11, R208, -INF , !P0 ;  /* 0xff800000d00b7808 */ /* 0x000fe40004000000 */
[----:B------:R-:W-:Y:S04]  /*aab0*/  LOP3.LUT P0, RZ, R204, 0x800, RZ, 0xc0, !PT ;  /* 0x00000800ccff7812 */ /* 0x000fe8000780c0ff */
        /* <DEDUP_REMOVED lines=8> */
[----:B------:R-:W-:Y:S04]  /*ab40*/  ISETP.GT.AND P0, PT, R3, 0x10, !P0 ;  /* 0x000000100300780c */ /* 0x000fe80004704270 */
        /* <DEDUP_REMOVED lines=30> */
[----:B------:R-:W-:Y:S04]  /*ad30*/  ISETP.GT.AND P0, PT, R3, 0x30, !P6 ;  /* 0x000000300300780c */ /* 0x000fe80007704270 */
[C---:B------:R-:W-:Y:S04]  /*ad40*/  ISETP.LT.OR P0, PT, R2.reuse, 0x31, P0 ;  /* 0x000000310200780c */ /* 0x040fe80000701670 */
[----:B------:R-:W-:Y:S02]  /*ad50*/  FSEL R166, R39, -INF , !P0 ;  /* 0xff80000027a67808 */ /* 0x000fe40004000000 */
[----:B------:R-:W-:Y:S04]  /*ad60*/  ISETP.GT.AND P0, PT, R3, 0x31, !P5 ;  /* 0x000000310300780c */ /* 0x000fe80006f04270 */
[C---:B------:R-:W-:Y:S04]  /*ad70*/  ISETP.LT.OR P0, PT, R2.reuse, 0x32, P0 ;  /* 0x000000320200780c */ /* 0x040fe80000701670 */
[----:B------:R-:W-:Y:S02]  /*ad80*/  FSEL R168, R35, -INF , !P0 ;  /* 0xff80000023a87808 */ /* 0x000fe40004000000 */
[C---:B------:R-:W-:Y:S04]  /*ad90*/  ISETP.GT.AND P0, PT, R3.reuse, 0x38, !P3 ;  /* 0x000000380300780c */ /* 0x040fe80005f04270 */
        /* <DEDUP_REMOVED lines=17> */
[C---:B------:R-:W-:Y:S04]  /*aeb0*/  ISETP.GT.AND P0, PT, R3.reuse, RZ, !P0 ;  /* 0x000000ff0300720c */ /* 0x040fe80004704270 */
[----:B------:R-:W-:Y:S04]  /*aec0*/  ISETP.LT.OR P0, PT, R2, 0x1, P0 ;  /* 0x000000010200780c */ /* 0x000fe80000701670 */
[----:B------:R-:W-:Y:S02]  /*aed0*/  FSEL R10, R218, -INF , !P0 ;  /* 0xff800000da0a7808 */ /* 0x000fe40004000000 */
[----:B------:R-:W-:Y:S04]  /*aee0*/  LOP3.LUT P0, RZ, R204, 0x4000, RZ, 0xc0, !PT ;  /* 0x00004000ccff7812 */ /* 0x000fe8000780c0ff */
        /* <DEDUP_REMOVED lines=18> */
.L_x_618:
[----:B------:R-:W-:Y:S04]  /*b010*/  MOV R8, c[0x0][0x32c] ;  /* 0x0000cb0000087a02 */ /* 0x000fe80000000f00 */
[----:B------:R-:W-:-:S13]  /*b020*/  ISETP.NE.AND P0, PT, R8, 0x1, PT ;  /* 0x000000010800780c */ /* 0x000fda0003f05270 */
[----:B------:R-:W-:Y:S05]  /*b030*/  @P0 IMAD.HI.U32 R8, R4, c[0x0][0x330], RZ ;  /* 0x0000cc0004080a27 */ /* 0x000fea00078e00ff */
[----:B------:R-:W-:Y:S02]  /*b040*/  @P0 SHF.R.U32.HI R4, RZ, c[0x0][0x334], R8 ;  /* 0x0000cd00ff040a19 */ /* 0x000fe40000011608 */
.L_x_619:
[----:B------:R-:W-:Y:S05]  /*b050*/  BSYNC B0 ;  /* 0x0000000000007941 */ /* 0x000fea0003800000 */
.L_x_617:
[----:B------:R-:W-:Y:S04]  /*b060*/  IMAD.IADD R8, R0, 0x1, -R56 ;  /* 0x0000000100087824 */ /* 0x000fe800078e0a38 */
[----:B------:R-:W-:Y:S05]  /*b070*/  IMAD R4, R4, c[0x0][0x32c], R8 ;  /* 0x0000cb0004047a24 */ /* 0x000fea00078e0208 */
[----:B------:R-:W-:Y:S02]  /*b080*/  IADD3 R8, R4, c[0x0][0x32c], RZ ;  /* 0x0000cb0004087a10 */ /* 0x000fe40007ffe0ff */
[----:B------:R-:W-:Y:S02]  /*b090*/  IMNMX R3, R3, R4, !PT ;  /* 0x0000000403037217 */ /* 0x000fe40007800200 */
[----:B------:R-:W-:Y:S02]  /*b0a0*/  IMNMX R2, R2, R8, PT ;  /* 0x0000000802027217 */ /* 0x000fe40003800200 */
.L_x_616:
[----:B------:R-:W-:Y:S01]  /*b0b0*/  LOP3.LUT P0, RZ, R204, 0x2000, RZ, 0xc0, !PT ;  /* 0x00002000ccff7812 */ /* 0x000fe2000780c0ff */
[----:B------:R-:W1:Y:S03]  /*b0c0*/  SHFL.IDX PT, R4, R5, 0x3, 0x1c1f ;  /* 0x007c1f0005047f89 */ /* 0x000e6600000e0000 */
        /* <DEDUP_REMOVED lines=41> */
[C---:B------:R-:W-:Y:S04]  /*b360*/  ISETP.LT.OR P0, PT, R2.reuse, 0x2a, P0 ;  /* 0x0000002a0200780c */ /* 0x040fe80000701670 */
        /* <DEDUP_REMOVED lines=10> */
[----:B------:R-:W-:Y:S04]  /*b410*/  ISETP.GT.AND P0, PT, R3, 0x39, !P2 ;  /* 0x000000390300780c */ /* 0x000fe80005704270 */
[C---:B------:R-:W-:Y:S04]  /*b420*/  ISETP.LT.OR P0, PT, R2.reuse, 0x3a, P0 ;  /* 0x0000003a0200780c */ /* 0x040fe80000701670 */
        /* <DEDUP_REMOVED lines=13> */
[----:B------:R-:W-:Y:S04]  /*b500*/  ISETP.GT.AND P0, PT, R3, RZ, !P0 ;  /* 0x000000ff0300720c */ /* 0x000fe80004704270 */
        /* <DEDUP_REMOVED lines=21> */
.L_x_622:
[----:B------:R-:W-:Y:S04]  /*b660*/  MOV R5, c[0x0][0x32c] ;  /* 0x0000cb0000057a02 */ /* 0x000fe80000000f00 */
[----:B------:R-:W-:-:S13]  /*b670*/  ISETP.NE.AND P0, PT, R5, 0x1, PT ;  /* 0x000000010500780c */ /* 0x000fda0003f05270 */
[----:B------:R-:W-:Y:S05]  /*b680*/  @P0 IMAD.HI.U32 R5, R4, c[0x0][0x330], RZ ;  /* 0x0000cc0004050a27 */ /* 0x000fea00078e00ff */
[----:B------:R-:W-:Y:S02]  /*b690*/  @P0 SHF.R.U32.HI R4, RZ, c[0x0][0x334], R5 ;  /* 0x0000cd00ff040a19 */ /* 0x000fe40000011605 */
.L_x_623:
[----:B------:R-:W-:Y:S05]  /*b6a0*/  BSYNC B0 ;  /* 0x0000000000007941 */ /* 0x000fea0003800000 */
.L_x_621:
[----:B------:R-:W-:Y:S04]  /*b6b0*/  IMAD.IADD R0, R0, 0x1, -R56 ;  /* 0x0000000100007824 */ /* 0x000fe800078e0a38 */
[----:B------:R-:W-:Y:S05]  /*b6c0*/  IMAD R0, R4, c[0x0][0x32c], R0 ;  /* 0x0000cb0004007a24 */ /* 0x000fea00078e0200 */
[----:B------:R-:W-:Y:S02]  /*b6d0*/  IADD3 R4, R0, c[0x0][0x32c], RZ ;  /* 0x0000cb0000047a10 */ /* 0x000fe40007ffe0ff */
[----:B------:R-:W-:Y:S02]  /*b6e0*/  IMNMX R2, R2, R0, !PT ;  /* 0x0000000002027217 */ /* 0x000fe40007800200 */
[----:B------:R-:W-:Y:S02]  /*b6f0*/  IMNMX R3, R3, R4, PT ;  /* 0x0000000403037217 */ /* 0x000fe40003800200 */
.L_x_620:
[----:B------:R-:W-:Y:S01]  /*b700*/  LOP3.LUT P0, RZ, R204, 0x200, RZ, 0xc0, !PT ;  /* 0x00000200ccff7812 */ /* 0x000fe2000780c0ff */
[----:B------:R-:W-:Y:S01]  /*b710*/  LDSM.16.MT88.4 R36, [R193] ;  /* 0x00000000c124783b */ /* 0x000fe20000004200 */
[----:B------:R-:W-:Y:S02]  /*b720*/  FMNMX.FTZ R0, R13, R84, !PT ;  /* 0x000000540d007209 */ /* 0x000fe40007810000 */
[----:B------:R-:W-:Y:S02]  /*b730*/  ISETP.GT.AND P0, PT, R2, RZ, !P0 ;  /* 0x000000ff0200720c */ /* 0x000fe40004704270 */
[----:B------:R-:W-:Y:S02]  /*b740*/  FMNMX.FTZ R0, R14, R0, !PT ;  /* 0x000000000e007209 */ /* 0x000fe40007810000 */
[----:B------:R-:W-:Y:S01]  /*b750*/  ISETP.LT.OR P0, PT, R3, 0x1, P0 ;  /* 0x000000010300780c */ /* 0x000fe20000701670 */
[----:B------:R-:W-:Y:S01]  /*b760*/  LDSM.16.MT88.4 R80, [R192] ;  /* 0x00000000c050783b */ /* 0x000fe20000004200 */
[----:B------:R-:W-:Y:S02]  /*b770*/  FMNMX.FTZ R0, R15, R0, !PT ;  /* 0x000000000f007209 */ /* 0x000fe40007810000 */
[----:B------:R-:W-:Y:S02]  /*b780*/  FSEL R21, R225, -INF , !P0 ;  /* 0xff800000e1157808 */ /* 0x000fe40004000000 */
[----:B------:R-:W-:Y:S02]  /*b790*/  LOP3.LUT P0, RZ, R204, 0x2000, RZ, 0xc0, !PT ;  /* 0x00002000ccff7812 */ /* 0x000fe4000780c0ff */
[----:B------:R-:W-:Y:S02]  /*b7a0*/  FMNMX.FTZ R0, R18, R0, !PT ;  /* 0x0000000012007209 */ /* 0x000fe40007810000 */
[----:B------:R-:W-:Y:S02]  /*b7b0*/  ISETP.GT.AND P0, PT, R2, 0x1, !P0 ;  /* 0x000000010200780c */ /* 0x000fe40004704270 */
[----:B------:R-:W-:Y:S02]  /*b7c0*/  FMNMX.FTZ R0, R27, R0, !PT ;  /* 0x000000001b007209 */ /* 0x000fe40007810000 */
[----:B------:R-:W-:Y:S02]  /*b7d0*/  ISETP.LT.OR P0, PT, R3, 0x2, P0 ;  /* 0x000000020300780c */ /* 0x000fe40000701670 */
        /* <DEDUP_REMOVED lines=46> */
[----:B------:R-:W-:Y:S02]  /*bac0*/  LOP3.LUT P0, RZ, R204, 0x8, RZ, 0xc0, !PT ;  /* 0x00000008ccff7812 */ /* 0x000fe4000780c0ff */
        /* <DEDUP_REMOVED lines=8> */
[----:B------:R-:W-:Y:S01]  /*bb50*/  FSEL R162, R177, -INF , !P0 ;  /* 0xff800000b1a27808 */ /* 0x000fe20004000000 */
[----:B------:R-:W1:Y:S01]  /*bb60*/  SHFL.BFLY PT, R6, R0, 0x2, 0x1f ;  /* 0x0c401f0000067f89 */ /* 0x000e6200000e0000 */
[----:B------:R-:W-:Y:S02]  /*bb70*/  LOP3.LUT P0, RZ, R204, 0x4, RZ, 0xc0, !PT ;  /* 0x00000004ccff7812 */ /* 0x000fe4000780c0ff */
        /* <DEDUP_REMOVED lines=20> */
[----:B-1----:R-:W-:Y:S02]  /*bcc0*/  FMNMX.FTZ R0, R0, R6, !PT ;  /* 0x0000000600007209 */ /* 0x002fe40007810000 */
[----:B------:R-:W-:Y:S02]  /*bcd0*/  FMNMX.FTZ R4, R217, R4, !PT ;  /* 0x00000004d9047209 */ /* 0x000fe40007810000 */
[----:B------:R-:W-:Y:S01]  /*bce0*/  FMNMX.FTZ R5, R35, R5, !PT ;  /* 0x0000000523057209 */ /* 0x000fe20007810000 */
[----:B------:R-:W1:Y:S01]  /*bcf0*/  SHFL.BFLY PT, R6, R0, 0x1, 0x1f ;  /* 0x0c201f0000067f89 */ /* 0x000e6200000e0000 */
[----:B------:R-:W-:Y:S02]  /*bd00*/  ISETP.GT.AND P0, PT, R2, 0x29, !P0 ;  /* 0x000000290200780c */ /* 0x000fe40004704270 */
[----:B------:R-:W-:Y:S02]  /*bd10*/  FMNMX.FTZ R4, R218, R4, !PT ;  /* 0x00000004da047209 */ /* 0x000fe40007810000 */
[----:B------:R-:W-:Y:S02]  /*bd20*/  ISETP.LT.OR P0, PT, R3, 0x2a, P0 ;  /* 0x0000002a0300780c */ /* 0x000fe40000701670 */
[----:B------:R-:W-:Y:S01]  /*bd30*/  FMNMX.FTZ R5, R40, R5, !PT ;  /* 0x0000000528057209 */ /* 0x000fe20007810000 */
[----:B------:R-:W2:Y:S01]  /*bd40*/  SHFL.BFLY PT, R7, R4, 0x2, 0x1f ;  /* 0x0c401f0004077f89 */ /* 0x000ea200000e0000 */
[----:B------:R-:W-:Y:S02]  /*bd50*/  FSEL R165, R169, -INF , !P0 ;  /* 0xff800000a9a57808 */ /* 0x000fe40004000000 */
        /* <DEDUP_REMOVED lines=11> */
[----:B------:R-:W-:Y:S02]  /*be10*/  ISETP.GT.AND P0, PT, R2, 0x38, !P3 ;  /* 0x000000380200780c */ /* 0x000fe40005f04270 */
[----:B-1----:R-:W-:Y:S02]  /*be20*/  FMNMX.FTZ R72, R0, R6, !PT ;  /* 0x0000000600487209 */ /* 0x002fe40007810000 */
[----:B------:R-:W-:Y:S02]  /*be30*/  ISETP.LT.OR P0, PT, R3, 0x39, P0 ;  /* 0x000000390300780c */ /* 0x000fe40000701670 */
[----:B------:R-:W-:Y:S02]  /*be40*/  FMNMX.FTZ R5, R175, R5, !PT ;  /* 0x00000005af057209 */ /* 0x000fe40007810000 */
[----:B--2---:R-:W-:Y:S01]  /*be50*/  FMNMX.FTZ R0, R4, R7, !PT ;  /* 0x0000000704007209 */ /* 0x004fe20007810000 */
[----:B------:R-:W-:Y:S01]  /*be60*/  FMUL.FTZ R4, R72, c[0x0][0x2d0] ;  /* 0x0000b40048047a20 */ /* 0x000fe20000410000 */
[----:B------:R-:W-:Y:S02]  /*be70*/  FSEL R181, R49, -INF , !P0 ;  /* 0xff80000031b57808 */ /* 0x000fe40004000000 */
[----:B------:R-:W-:Y:S01]  /*be80*/  ISETP.GT.AND P0, PT, R2, 0x39, !P2 ;  /* 0x000000390200780c */ /* 0x000fe20005704270 */
[----:B------:R-:W1:Y:S01]  /*be90*/  SHFL.BFLY PT, R8, R0, 0x1, 0x1f ;  /* 0x0c201f0000087f89 */ /* 0x000e6200000e0000 */
[----:B------:R-:W-:Y:S02]  /*bea0*/  FSETP.NEU.FTZ.AND P2, PT, R72, -INF , PT ;  /* 0xff8000004800780b */ /* 0x000fe40003f5d000 */
[----:B------:R-:W-:Y:S02]  /*beb0*/  FMNMX.FTZ R5, R178, R5, !PT ;  /* 0x00000005b2057209 */ /* 0x000fe40007810000 */
[----:B------:R-:W-:Y:S02]  /*bec0*/  FSEL R74, R4, RZ, P2 ;  /* 0x000000ff044a7208 */ /* 0x000fe40001000000 */
[----:B------:R-:W-:Y:S02]  /*bed0*/  FMNMX.FTZ R5, R179, R5, !PT ;  /* 0x00000005b3057209 */ /* 0x000fe40007810000 */
[----:B------:R-:W-:Y:S01]  /*bee0*/  ISETP.LT.OR P0, PT, R3, 0x3a, P0 ;  /* 0x0000003a0300780c */ /* 0x000fe20000701670 */
[--C-:B------:R-:W-:Y:S01]  /*bef0*/  FFMA.FTZ R4, R13, c[0x0][0x2d0], -R74.reuse ;  /* 0x0000b4000d047a23 */ /* 0x100fe2000001084a */
[----:B------:R-:W-:Y:S01]  /*bf00*/  FMNMX.FTZ R5, R185, R5, !PT ;  /* 0x00000005b9057209 */ /* 0x000fe20007810000 */
[--C-:B------:R-:W-:Y:S01]  /*bf10*/  FFMA.FTZ R6, R14, c[0x0][0x2d0], -R74.reuse ;  /* 0x0000b4000e067a23 */ /* 0x100fe2000001084a */
[----:B------:R-:W-:Y:S01]  /*bf20*/  FSEL R182, R47, -INF , !P0 ;  /* 0xff8000002fb67808 */ /* 0x000fe20004000000 */
[----:B------:R2:W-:Y:S01]  /*bf30*/  MUFU.EX2 R45, R4 ;  /* 0x00000004002d7308 */ /* 0x0005e20000000800 */
[----:B------:R-:W-:Y:S02]  /*bf40*/  FMNMX.FTZ R5, R186, R5, !PT ;  /* 0x00000005ba057209 */ /* 0x000fe40007810000 */
[----:B------:R-:W-:Y:S02]  /*bf50*/  ISETP.GT.AND P0, PT, R2, 0x40, !P1 ;  /* 0x000000400200780c */ /* 0x000fe40004f04270 */
[----:B------:R-:W-:Y:S02]  /*bf60*/  FMNMX.FTZ R5, R214, R5, !PT ;  /* 0x00000005d6057209 */ /* 0x000fe40007810000 */
[----:B------:R-:W-:Y:S02]  /*bf70*/  ISETP.LT.OR P0, PT, R3, 0x41, P0 ;  /* 0x000000410300780c */ /* 0x000fe40000701670 */
[----:B------:R-:W-:Y:S01]  /*bf80*/  FMNMX.FTZ R5, R216, R5, !PT ;  /* 0x00000005d8057209 */ /* 0x000fe20007810000 */
[----:B------:R3:W4:Y:S01]  /*bf90*/  MUFU.EX2 R50, R6 ;  /* 0x0000000600327308 */ /* 0x0007220000000800 */
[----:B-1----:R-:W-:Y:S02]  /*bfa0*/  FMNMX.FTZ R71, R0, R8, !PT ;  /* 0x0000000800477209 */ /* 0x002fe40007810000 */
[----:B------:R-:W-:Y:S01]  /*bfb0*/  LOP3.LUT P6, RZ, R204, 0x400, RZ, 0xc0, !PT ;  /* 0x00000400ccff7812 */ /* 0x000fe200078cc0ff */
[----:B------:R-:W1:Y:S01]  /*bfc0*/  SHFL.BFLY PT, R7, R5, 0x2, 0x1f ;  /* 0x0c401f0005077f89 */ /* 0x000e6200000e0000 */
[C---:B------:R-:W-:Y:S01]  /*bfd0*/  FSETP.NEU.FTZ.AND P1, PT, R71.reuse, -INF , PT ;  /* 0xff8000004700780b */ /* 0x040fe20003f3d000 */
[----:B------:R-:W-:Y:S01]  /*bfe0*/  FMUL.FTZ R0, R71, c[0x0][0x2d0] ;  /* 0x0000b40047007a20 */ /* 0x000fe20000410000 */
[----:B------:R-:W-:Y:S02]  /*bff0*/  FSEL R184, R54, -INF , !P0 ;  /* 0xff80000036b87808 */ /* 0x000fe40004000000 */
[----:B------:R-:W-:Y:S02]  /*c000*/  ISETP.GT.AND P0, PT, R2, 0x41, !P6 ;  /* 0x000000410200780c */ /* 0x000fe40007704270 */
[----:B------:R-:W-:Y:S02]  /*c010*/  FSEL R75, R0, RZ, P1 ;  /* 0x000000ff004b7208 */ /* 0x000fe40000800000 */
[----:B------:R-:W-:Y:S02]  /*c020*/  ISETP.LT.OR P0, PT, R3, 0x42, P0 ;  /* 0x000000420300780c */ /* 0x000fe40000701670 */
[----:B--2---:R-:W-:Y:S01]  /*c030*/  FMNMX.FTZ R4, R21, R87, !PT ;  /* 0x0000005715047209 */ /* 0x004fe20007810000 */
[--C-:B------:R-:W-:Y:S01]  /*c040*/  FFMA.FTZ R8, R30, c[0x0][0x2d0], -R75.reuse ;  /* 0x0000b4001e087a23 */ /* 0x100fe2000001084b */
[----:B------:R-:W-:Y:S01]  /*c050*/  LOP3.LUT P5, RZ, R204, 0x1000, RZ, 0xc0, !PT ;  /* 0x00001000ccff7812 */ /* 0x000fe200078ac0ff */
[--C-:B------:R-:W-:Y:S01]  /*c060*/  FFMA.FTZ R44, R44, c[0x0][0x2d0], -R75.reuse ;  /* 0x0000b4002c2c7a23 */ /* 0x100fe2000001084b */
[----:B------:R-:W-:Y:S01]  /*c070*/  FMNMX.FTZ R4, R22, R4, !PT ;  /* 0x0000000416047209 */ /* 0x000fe20007810000 */
[----:B------:R-:W-:Y:S01]  /*c080*/  MUFU.EX2 R241, R8 ;  /* 0x0000000800f17308 */ /* 0x000fe20000000800 */
[----:B------:R-:W-:Y:S02]  /*c090*/  FSEL R177, R59, -INF , !P0 ;  /* 0xff8000003bb17808 */ /* 0x000fe40004000000 */
[----:B------:R-:W-:Y:S02]  /*c0a0*/  ISETP.GT.AND P0, PT, R2, 0x48, !P5 ;  /* 0x000000480200780c */ /* 0x000fe40006f04270 */
[----:B---3--:R-:W-:Y:S02]  /*c0b0*/  FMNMX.FTZ R6, R24, R4, !PT ;  /* 0x0000000418067209 */ /* 0x008fe40007810000 */
[----:B------:R-:W-:Y:S02]  /*c0c0*/  ISETP.LT.OR P0, PT, R3, 0x49, P0 ;  /* 0x000000490300780c */ /* 0x000fe40000701670 */
[----:B-1----:R-:W-:Y:S01]  /*c0d0*/  FMNMX.FTZ R4, R5, R7, !PT ;  /* 0x0000000705047209 */ /* 0x002fe20007810000 */
[----:B------:R-:W-:Y:S01]  /*c0e0*/  MUFU.EX2 R229, R44 ;  /* 0x0000002c00e57308 */ /* 0x000fe20000000800 */
[----:B------:R-:W-:Y:S01]  /*c0f0*/  FMNMX.FTZ R5, R26, R6, !PT ;  /* 0x000000061a057209 */ /* 0x000fe20007810000 */
[--C-:B------:R-:W-:Y:S01]  /*c100*/  FFMA.FTZ R7, R15, c[0x0][0x2d0], -R74.reuse ;  /* 0x0000b4000f077a23 */ /* 0x100fe2000001084a */
[----:B------:R-:W-:Y:S02]  /*c110*/  FSEL R170, R55, -INF , !P0 ;  /* 0xff80000037aa7808 */ /* 0x000fe40004000000 */
[----:B------:R-:W-:Y:S01]  /*c120*/  FMNMX.FTZ R6, R56, R5, !PT ;  /* 0x0000000538067209 */ /* 0x000fe20007810000 */
[----:B------:R-:W-:Y:S01]  /*c130*/  FFMA.FTZ R5, R18, c[0x0][0x2d0], -R74 ;  /* 0x0000b40012057a23 */ /* 0x000fe2000001084a */
[----:B------:R-:W-:Y:S01]  /*c140*/  LDSM.16.MT88.4 R52, [R190] ;  /* 0x00000000be34783b */ /* 0x000fe20000004200 */
[----:B----4-:R-:W-:Y:S02]  /*c150*/  F2FP.PACK_AB R76, R50, R45 ;  /* 0x0000002d324c723e */ /* 0x010fe400000000ff */
[----:B------:R1:W-:Y:S01]  /*c160*/  MUFU.EX2 R63, R5 ;  /* 0x00000005003f7308 */ /* 0x0003e20000000800 */
[----:B------:R-:W-:Y:S02]  /*c170*/  FMNMX.FTZ R6, R58, R6, !PT ;  /* 0x000000063a067209 */ /* 0x000fe40007810000 */
[----:B------:R-:W-:Y:S02]  /*c180*/  LOP3.LUT P6, RZ, R204, 0x4000, RZ, 0xc0, !PT ;  /* 0x00004000ccff7812 */ /* 0x000fe400078cc0ff */
[----:B------:R-:W-:Y:S02]  /*c190*/  FMNMX.FTZ R0, R62, R6, !PT ;  /* 0x000000063e007209 */ /* 0x000fe40007810000 */
[----:B------:R-:W-:Y:S02]  /*c1a0*/  ISETP.GT.AND P3, PT, R2, 0x49, !P6 ;  /* 0x000000490200780c */ /* 0x000fe40007764270 */
[----:B------:R-:W-:Y:S01]  /*c1b0*/  FMNMX.FTZ R0, R154, R0, !PT ;  /* 0x000000009a007209 */ /* 0x000fe20007810000 */
[----:B------:R2:W3:Y:S01]  /*c1c0*/  MUFU.EX2 R60, R7 ;  /* 0x00000007003c7308 */ /* 0x0004e20000000800 */
[----:B------:R-:W-:Y:S02]  /*c1d0*/  ISETP.LT.OR P3, PT, R3, 0x4a, P3 ;  /* 0x0000004a0300780c */ /* 0x000fe40001f61670 */
[----:B------:R-:W-:Y:S02]  /*c1e0*/  FMNMX.FTZ R0, R162, R0, !PT ;  /* 0x00000000a2007209 */ /* 0x000fe40007810000 */
[----:B------:R-:W-:Y:S02]  /*c1f0*/  FSEL R73, R57, -INF , !P3 ;  /* 0xff80000039497808 */ /* 0x000fe40005800000 */
[----:B------:R-:W-:Y:S01]  /*c200*/  FMNMX.FTZ R0, R163, R0, !PT ;  /* 0x00000000a3007209 */ /* 0x000fe20007810000 */
[--C-:B-1----:R-:W-:Y:S04]  /*c210*/  FFMA.FTZ R5, R10, c[0x0][0x2d0], -R75.reuse ;  /* 0x0000b4000a057a23 */ /* 0x102fe8000001084b */
[----:B------:R1:W-:Y:S01]  /*c220*/  MUFU.EX2 R48, R5 ;  /* 0x0000000500307308 */ /* 0x0003e20000000800 */
[----:B--2---:R-:W2:Y:S01]  /*c230*/  SHFL.BFLY PT, R7, R4, 0x1, 0x1f ;  /* 0x0c201f0004077f89 */ /* 0x004ea200000e0000 */
[----:B---3--:R-:W-:Y:S01]  /*c240*/  F2FP.PACK_AB R78, R63, R60 ;  /* 0x0000003c3f4e723e */ /* 0x008fe200000000ff */
[--C-:B-1----:R-:W-:Y:S07]  /*c250*/  FFMA.FTZ R5, R11, c[0x0][0x2d0], -R75.reuse ;  /* 0x0000b4000b057a23 */ /* 0x102fee000001084b */
[----:B------:R1:W3:Y:S01]  /*c260*/  MUFU.EX2 R51, R5 ;  /* 0x0000000500337308 */ /* 0x0002e20000000800 */
[----:B--2---:R-:W-:Y:S01]  /*c270*/  FMNMX.FTZ R70, R4, R7, !PT ;  /* 0x0000000704467209 */ /* 0x004fe20007810000 */
[--C-:B------:R-:W-:Y:S03]  /*c280*/  FFMA.FTZ R4, R19, c[0x0][0x2d0], -R75.reuse ;  /* 0x0000b40013047a23 */ /* 0x100fe6000001084b */
[----:B------:R-:W-:Y:S05]  /*c290*/  FSETP.NEU.FTZ.AND P0, PT, R70, -INF , PT ;  /* 0xff8000004600780b */ /* 0x000fea0003f1d000 */
[----:B------:R2:W-:Y:S01]  /*c2a0*/  MUFU.EX2 R219, R4 ;  /* 0x0000000400db7308 */ /* 0x0005e20000000800 */
[----:B-1----:R-:W-:Y:S01]  /*c2b0*/  FMNMX.FTZ R5, R164, R0, !PT ;  /* 0x00000000a4057209 */ /* 0x002fe20007810000 */
[--C-:B------:R-:W-:Y:S01]  /*c2c0*/  FFMA.FTZ R0, R16, c[0x0][0x2d0], -R75.reuse ;  /* 0x0000b40010007a23 */ /* 0x100fe2000001084b */
[----:B---3--:R-:W-:Y:S02]  /*c2d0*/  F2FP.PACK_AB R77, R51, R48 ;  /* 0x00000030334d723e */ /* 0x008fe400000000ff */
[----:B------:R-:W-:Y:S05]  /*c2e0*/  FMNMX.FTZ R5, R165, R5, !PT ;  /* 0x00000005a5057209 */ /* 0x000fea0007810000 */
[----:B------:R1:W3:Y:S01]  /*c2f0*/  MUFU.EX2 R61, R0 ;  /* 0x00000000003d7308 */ /* 0x0002e20000000800 */
[----:B------:R-:W-:Y:S04]  /*c300*/  FMNMX.FTZ R5, R169, R5, !PT ;  /* 0x00000005a9057209 */ /* 0x000fe80007810000 */
[----:B------:R-:W-:Y:S04]  /*c310*/  FMNMX.FTZ R5, R176, R5, !PT ;  /* 0x00000005b0057209 */ /* 0x000fe80007810000 */
[----:B--2---:R-:W-:Y:S04]  /*c320*/  FMNMX.FTZ R4, R181, R5, !PT ;  /* 0x00000005b5047209 */ /* 0x004fe80007810000 */
[----:B------:R-:W-:Y:S01]  /*c330*/  FMNMX.FTZ R4, R182, R4, !PT ;  /* 0x00000004b6047209 */ /* 0x000fe20007810000 */
[----:B-1----:R-:W-:Y:S01]  /*c340*/  FMUL.FTZ R0, R70, c[0x0][0x2d0] ;  /* 0x0000b40046007a20 */ /* 0x002fe20000410000 */
[----:B---3--:R-:W-:Y:S04]  /*c350*/  F2FP.PACK_AB R79, R219, R61 ;  /* 0x0000003ddb4f723e */ /* 0x008fe800000000ff */
[----:B------:R-:W-:Y:S05]  /*c360*/  FSEL R152, R0, RZ, P0 ;  /* 0x000000ff00987208 */ /* 0x000fea0000000000 */
[--C-:B------:R-:W-:Y:S02]  /*c370*/  FFMA.FTZ R3, R20, c[0x0][0x2d0], -R152.reuse ;  /* 0x0000b40014037a23 */ /* 0x100fe40000010898 */
[--C-:B------:R-:W-:Y:S02]  /*c380*/  FFMA.FTZ R0, R9, c[0x0][0x2d0], -R152.reuse ;  /* 0x0000b40009007a23 */ /* 0x100fe40000010898 */
[----:B------:R1:W-:Y:S01]  /*c390*/  MUFU.EX2 R250, R3 ;  /* 0x0000000300fa7308 */ /* 0x0003e20000000800 */
[--C-:B------:R-:W-:Y:S02]  /*c3a0*/  FFMA.FTZ R2, R12, c[0x0][0x2d0], -R152.reuse ;  /* 0x0000b4000c027a23 */ /* 0x100fe40000010898 */
[--C-:B------:R-:W-:Y:S02]  /*c3b0*/  FFMA.FTZ R12, R33, c[0x0][0x2d0], -R75.reuse ;  /* 0x0000b400210c7a23 */ /* 0x100fe4000001084b */
[----:B------:R-:W-:Y:S02]  /*c3c0*/  FFMA.FTZ R16, R32, c[0x0][0x2d0], -R152 ;  /* 0x0000b40020107a23 */ /* 0x000fe40000010898 */
[--C-:B------:R-:W-:Y:S03]  /*c3d0*/  FFMA.FTZ R32, R42, c[0x0][0x2d0], -R74.reuse ;  /* 0x0000b4002a207a23 */ /* 0x100fe6000001084a */
[----:B------:R2:W-:Y:S10]  /*c3e0*/  MUFU.EX2 R249, R2 ;  /* 0x0000000200f97308 */ /* 0x0005f40000000800 */
[----:B------:R3:W4:Y:S01]  /*c3f0*/  MUFU.EX2 R247, R0 ;  /* 0x0000000000f77308 */ /* 0x0007220000000800 */
[----:B-1----:R-:W-:Y:S09]  /*c400*/  FFMA.FTZ R3, R27, c[0x0][0x2d0], -R74 ;  /* 0x0000b4001b037a23 */ /* 0x002ff2000001084a */
[----:B------:R1:W-:Y:S01]  /*c410*/  MUFU.EX2 R251, R3 ;  /* 0x0000000300fb7308 */ /* 0x0003e20000000800 */
[----:B--2---:R-:W-:Y:S09]  /*c420*/  FFMA.FTZ R2, R17, c[0x0][0x2d0], -R152 ;  /* 0x0000b40011027a23 */ /* 0x004ff20000010898 */
[----:B------:R2:W5:Y:S01]  /*c430*/  MUFU.EX2 R248, R2 ;  /* 0x0000000200f87308 */ /* 0x0005620000000800 */
[----:B---3--:R-:W-:Y:S01]  /*c440*/  FMNMX.FTZ R0, R184, R4, !PT ;  /* 0x00000004b8007209 */ /* 0x008fe20007810000 */
[--C-:B------:R-:W-:Y:S01]  /*c450*/  FFMA.FTZ R4, R25, c[0x0][0x2d0], -R75.reuse ;  /* 0x0000b40019047a23 */ /* 0x100fe2000001084b */
[----:B----4-:R-:W-:Y:S02]  /*c460*/  F2FP.PACK_AB R64, R249, R247 ;  /* 0x000000f7f940723e */ /* 0x010fe400000000ff */
[----:B------:R-:W-:Y:S05]  /*c470*/  FMNMX.FTZ R0, R177, R0, !PT ;  /* 0x00000000b1007209 */ /* 0x000fea0007810000 */
[----:B------:R-:W-:Y:S01]  /*c480*/  MUFU.EX2 R252, R4 ;  /* 0x0000000400fc7308 */ /* 0x000fe20000000800 */
[----:B------:R-:W-:Y:S01]  /*c490*/  FMNMX.FTZ R0, R170, R0, !PT ;  /* 0x00000000aa007209 */ /* 0x000fe20007810000 */
[----:B-1----:R-:W-:Y:S03]  /*c4a0*/  FFMA.FTZ R3, R28, c[0x0][0x2d0], -R74 ;  /* 0x0000b4001c037a23 */ /* 0x002fe6000001084a */
[----:B------:R-:W-:Y:S01]  /*c4b0*/  FMNMX.FTZ R0, R73, R0, !PT ;  /* 0x0000000049007209 */ /* 0x000fe20007810000 */
[----:B------:R-:W-:Y:S02]  /*c4c0*/  FFMA.FTZ R28, R40, c[0x0][0x2d0], -R152 ;  /* 0x0000b400281c7a23 */ /* 0x000fe40000010898 */
[--C-:B------:R-:W-:Y:S02]  /*c4d0*/  FFMA.FTZ R40, R41, c[0x0][0x2d0], -R75.reuse ;  /* 0x0000b40029287a23 */ /* 0x100fe4000001084b */
[----:B------:R1:W-:Y:S01]  /*c4e0*/  MUFU.EX2 R226, R3 ;  /* 0x0000000300e27308 */ /* 0x0003e20000000800 */
[----:B--2---:R-:W2:Y:S01]  /*c4f0*/  SHFL.BFLY PT, R2, R0, 0x2, 0x1f ;  /* 0x0c401f0000027f89 */ /* 0x004ea200000e0000 */
[----:B-----5:R-:W-:Y:S08]  /*c500*/  F2FP.PACK_AB R66, R250, R248 ;  /* 0x000000f8fa42723e */ /* 0x020ff000000000ff */
[----:B------:R-:W-:Y:S10]  /*c510*/  MUFU.EX2 R240, R12 ;  /* 0x0000000c00f07308 */ /* 0x000ff40000000800 */
[----:B------:R-:W-:Y:S01]  /*c520*/  MUFU.EX2 R236, R16 ;  /* 0x0000001000ec7308 */ /* 0x000fe20000000800 */
[----:B-1----:R-:W-:Y:S09]  /*c530*/  FFMA.FTZ R3, R23, c[0x0][0x2d0], -R75 ;  /* 0x0000b40017037a23 */ /* 0x002ff2000001084b */
[----:B------:R2:W-:Y:S10]  /*c540*/  MUFU.EX2 R223, R3 ;  /* 0x0000000300df7308 */ /* 0x0005f40000000800 */
[----:B------:R-:W-:Y:S10]  /*c550*/  MUFU.EX2 R233, R28 ;  /* 0x0000001c00e97308 */ /* 0x000ff40000000800 */
[----:B------:R-:W-:Y:S01]  /*c560*/  MUFU.EX2 R232, R32 ;  /* 0x0000002000e87308 */ /* 0x000fe20000000800 */
[----:B--2---:R-:W-:Y:S01]  /*c570*/  FMNMX.FTZ R3, R0, R2, !PT ;  /* 0x0000000200037209 */ /* 0x004fe20007810000 */
[----:B------:R-:W-:Y:S01]  /*c580*/  FFMA.FTZ R2, R29, c[0x0][0x2d0], -R74 ;  /* 0x0000b4001d027a23 */ /* 0x000fe2000001084a */
[----:B------:R-:W-:Y:S03]  /*c590*/  FSEL R0, R72, RZ, P2 ;  /* 0x000000ff48007208 */ /* 0x000fe60001000000 */
[----:B------:R-:W1:Y:S04]  /*c5a0*/  SHFL.BFLY PT, R4, R3, 0x1, 0x1f ;  /* 0x0c201f0003047f89 */ /* 0x000e6800000e0000 */
[----:B------:R2:W-:Y:S01]  /*c5b0*/  MUFU.EX2 R227, R2 ;  /* 0x0000000200e37308 */ /* 0x0005e20000000800 */
[----:B------:R-:W-:Y:S04]  /*c5c0*/  FADD.FTZ R0, -R0, R84 ;  /* 0x0000005400007221 */ /* 0x000fe80000010100 */
[----:B------:R-:W-:Y:S05]  /*c5d0*/  FMUL.FTZ R0, R0, c[0x0][0x2d0] ;  /* 0x0000b40000007a20 */ /* 0x000fea0000410000 */
[----:B------:R3:W4:Y:S10]  /*c5e0*/  MUFU.EX2 R69, R0 ;  /* 0x0000000000457308 */ /* 0x0007340000000800 */
[----:B------:R-:W-:Y:S01]  /*c5f0*/  MUFU.EX2 R230, R40 ;  /* 0x0000002800e67308 */ /* 0x000fe20000000800 */
[----:B-1----:R-:W-:Y:S02]  /*c600*/  FMNMX.FTZ R3, R3, R4, !PT ;  /* 0x0000000403037209 */ /* 0x002fe40007810000 */
[----:B--2---:R-:W-:Y:S03]  /*c610*/  FSEL R2, R71, RZ, P1 ;  /* 0x000000ff47027208 */ /* 0x004fe60000800000 */
[C---:B------:R-:W-:Y:S02]  /*c620*/  FMUL.FTZ R4, R3.reuse, c[0x0][0x2d0] ;  /* 0x0000b40003047a20 */ /* 0x040fe40000410000 */
[----:B------:R-:W-:Y:S01]  /*c630*/  FADD.FTZ R2, -R2, R85 ;  /* 0x0000005502027221 */ /* 0x000fe20000010100 */
[----:B---3--:R-:W-:Y:S03]  /*c640*/  FSEL R0, R70, RZ, P0 ;  /* 0x000000ff46007208 */ /* 0x008fe60000000000 */
[----:B------:R-:W-:Y:S01]  /*c650*/  FMUL.FTZ R2, R2, c[0x0][0x2d0] ;  /* 0x0000b40002027a20 */ /* 0x000fe20000410000 */
[----:B------:R-:W-:Y:S01]  /*c660*/  FSETP.NEU.FTZ.AND P0, PT, R3, -INF , PT ;  /* 0xff8000000300780b */ /* 0x000fe20003f1d000 */
[C---:B----4-:R-:W-:Y:S02]  /*c670*/  FMUL.FTZ R16, R69.reuse, R100 ;  /* 0x0000006445107220 */ /* 0x050fe40000410000 */
[----:B------:R-:W-:Y:S01]  /*c680*/  FADD.FTZ R0, -R0, R86 ;  /* 0x0000005600007221 */ /* 0x000fe20000010100 */
[----:B------:R-:W1:Y:S01]  /*c690*/  MUFU.EX2 R68, R2 ;  /* 0x0000000200447308 */ /* 0x000e620000000800 */
[----:B------:R-:W-:Y:S01]  /*c6a0*/  FSEL R153, R4, RZ, P0 ;  /* 0x000000ff04997208 */ /* 0x000fe20000000000 */
[----:B------:R-:W-:Y:S02]  /*c6b0*/  FMUL.FTZ R17, R69, R101 ;  /* 0x0000006545117220 */ /* 0x000fe40000410000 */
[----:B------:R-:W-:Y:S02]  /*c6c0*/  FMUL.FTZ R0, R0, c[0x0][0x2d0] ;  /* 0x0000b40000007a20 */ /* 0x000fe40000410000 */
[--C-:B------:R-:W-:Y:S02]  /*c6d0*/  FFMA.FTZ R4, R26, c[0x0][0x2d0], -R153.reuse ;  /* 0x0000b4001a047a23 */ /* 0x100fe40000010899 */
[--C-:B------:R-:W-:Y:S02]  /*c6e0*/  FFMA.FTZ R5, R24, c[0x0][0x2d0], -R153.reuse ;  /* 0x0000b40018057a23 */ /* 0x100fe40000010899 */
[----:B------:R2:W3:Y:S01]  /*c6f0*/  MUFU.EX2 R2, R0 ;  /* 0x0000000000027308 */ /* 0x0004e20000000800 */
[----:B------:R-:W-:Y:S02]  /*c700*/  FFMA.FTZ R24, R35, c[0x0][0x2d0], -R152 ;  /* 0x0000b40023187a23 */ /* 0x000fe40000010898 */
[C---:B------:R-:W-:Y:S02]  /*c710*/  FMUL.FTZ R32, R69.reuse, R116 ;  /* 0x0000007445207220 */ /* 0x040fe40000410000 */
[C---:B------:R-:W-:Y:S02]  /*c720*/  FMUL.FTZ R33, R69.reuse, R117 ;  /* 0x0000007545217220 */ /* 0x040fe40000410000 */
[--C-:B------:R-:W-:Y:S02]  /*c730*/  FFMA.FTZ R58, R58, c[0x0][0x2d0], -R153.reuse ;  /* 0x0000b4003a3a7a23 */ /* 0x100fe40000010899 */
[----:B------:R-:W-:Y:S01]  /*c740*/  FMUL.FTZ R49, R69, R133 ;  /* 0x0000008545317220 */ /* 0x000fe20000410000 */
[----:B------:R4:W-:Y:S01]  /*c750*/  MUFU.EX2 R246, R4 ;  /* 0x0000000400f67308 */ /* 0x0009e20000000800 */
[--C-:B------:R-:W-:Y:S02]  /*c760*/  FFMA.FTZ R62, R62, c[0x0][0x2d0], -R153.reuse ;  /* 0x0000b4003e3e7a23 */ /* 0x100fe40000010899 */
[C---:B-1----:R-:W-:Y:S02]  /*c770*/  FMUL.FTZ R6, R68.reuse, R90 ;  /* 0x0000005a44067220 */ /* 0x042fe40000410000 */
[C---:B------:R-:W-:Y:S02]  /*c780*/  FMUL.FTZ R7, R68.reuse, R91 ;  /* 0x0000005b44077220 */ /* 0x040fe40000410000 */
[C---:B------:R-:W-:Y:S03]  /*c790*/  FMUL.FTZ R18, R68.reuse, R102 ;  /* 0x0000006644127220 */ /* 0x040fe60000410000 */
[----:B------:R-:W1:Y:S01]  /*c7a0*/  MUFU.EX2 R242, R5 ;  /* 0x0000000500f27308 */ /* 0x000e620000000800 */
[C---:B------:R-:W-:Y:S02]  /*c7b0*/  FMUL.FTZ R19, R68.reuse, R103 ;  /* 0x0000006744137220 */ /* 0x040fe40000410000 */
[----:B------:R-:W-:Y:S01]  /*c7c0*/  FMUL.FTZ R35, R68, R119 ;  /* 0x0000007744237220 */ /* 0x000fe20000410000 */
[----:B------:R-:W-:Y:S01]  /*c7d0*/  LDSM.16.MT88.4 R100, [R189+0x2000] ;  /* 0x00200000bd64783b */ /* 0x000fe20000004200 */
[--C-:B--2---:R-:W-:Y:S02]  /*c7e0*/  FFMA.FTZ R0, R21, c[0x0][0x2d0], -R153.reuse ;  /* 0x0000b40015007a23 */ /* 0x104fe40000010899 */
[C---:B---3--:R-:W-:Y:S02]  /*c7f0*/  FMUL.FTZ R9, R2.reuse, R93 ;  /* 0x0000005d02097220 */ /* 0x048fe40000410000 */
[C---:B------:R-:W-:Y:S01]  /*c800*/  FMUL.FTZ R8, R2.reuse, R92 ;  /* 0x0000005c02087220 */ /* 0x040fe20000410000 */
[----:B------:R2:W-:Y:S01]  /*c810*/  MUFU.EX2 R237, R0 ;  /* 0x0000000000ed7308 */ /* 0x0005e20000000800 */
[C---:B------:R-:W-:Y:S02]  /*c820*/  FMUL.FTZ R13, R2.reuse, R97 ;  /* 0x00000061020d7220 */ /* 0x040fe40000410000 */
[C---:B------:R-:W-:Y:S01]  /*c830*/  FMUL.FTZ R12, R2.reuse, R96 ;  /* 0x00000060020c7220 */ /* 0x040fe20000410000 */
[----:B------:R-:W-:Y:S01]  /*c840*/  MOV R96, R50 ;  /* 0x0000003200607202 */ /* 0x000fe20000000f00 */
[----:B----4-:R-:W-:Y:S02]  /*c850*/  FFMA.FTZ R4, R31, c[0x0][0x2d0], -R74 ;  /* 0x0000b4001f047a23 */ /* 0x010fe4000001084a */
[C---:B------:R-:W-:Y:S02]  /*c860*/  FMUL.FTZ R25, R2.reuse, R109 ;  /* 0x0000006d02197220 */ /* 0x040fe40000410000 */
[C---:B------:R-:W-:Y:S01]  /*c870*/  FMUL.FTZ R28, R2.reuse, R112 ;  /* 0x00000070021c7220 */ /* 0x040fe20000410000 */
[----:B------:R3:W-:Y:S01]  /*c880*/  MUFU.EX2 R245, R4 ;  /* 0x0000000400f57308 */ /* 0x0007e20000000800 */
[C---:B------:R-:W-:Y:S01]  /*c890*/  FMUL.FTZ R29, R2.reuse, R113 ;  /* 0x00000071021d7220 */ /* 0x040fe20000410000 */
[----:B------:R-:W-:Y:S01]  /*c8a0*/  MOV R112, R61 ;  /* 0x0000003d00707202 */ /* 0x000fe20000000f00 */
[----:B------:R-:W-:Y:S01]  /*c8b0*/  FMUL.FTZ R40, R2, R124 ;  /* 0x0000007c02287220 */ /* 0x000fe20000410000 */
[----:B-1----:R-:W-:Y:S01]  /*c8c0*/  F2FP.PACK_AB R67, R246, R242 ;  /* 0x000000f2f643723e */ /* 0x002fe200000000ff */
[----:B------:R-:W-:Y:S01]  /*c8d0*/  FMUL.FTZ R5, R69, R89 ;  /* 0x0000005945057220 */ /* 0x000fe20000410000 */
[----:B------:R-:W-:Y:S01]  /*c8e0*/  MOV R113, R60 ;  /* 0x0000003c00717202 */ /* 0x000fe20000000f00 */
[C---:B------:R-:W-:Y:S01]  /*c8f0*/  FMUL.FTZ R41, R2.reuse, R125 ;  /* 0x0000007d02297220 */ /* 0x040fe20000410000 */
[----:B------:R-:W-:Y:S01]  /*c900*/  MOV R125, R227 ;  /* 0x000000e3007d7202 */ /* 0x000fe20000000f00 */
[----:B------:R-:W-:Y:S01]  /*c910*/  FMUL.FTZ R44, R2, R128 ;  /* 0x00000080022c7220 */ /* 0x000fe20000410000 */
[----:B------:R1:W-:Y:S01]  /*c920*/  MUFU.EX2 R234, R24 ;  /* 0x0000001800ea7308 */ /* 0x0003e20000000800 */
[----:B------:R-:W-:Y:S02]  /*c930*/  FMUL.FTZ R50, R68, R134 ;  /* 0x0000008644327220 */ /* 0x000fe40000410000 */
[----:B------:R-:W-:Y:S02]  /*c940*/  FMUL.FTZ R57, R2, R141 ;  /* 0x0000008d02397220 */ /* 0x000fe40000410000 */
[----:B--2---:R-:W-:Y:S02]  /*c950*/  FFMA.FTZ R0, R22, c[0x0][0x2d0], -R153 ;  /* 0x0000b40016007a23 */ /* 0x004fe40000010899 */
[----:B------:R-:W2:Y:S01]  /*c960*/  LDSM.16.MT88.4 R20, [R189] ;  /* 0x00000000bd14783b */ /* 0x000ea20000004200 */
[C---:B------:R-:W-:Y:S02]  /*c970*/  FMUL.FTZ R60, R2.reuse, R144 ;  /* 0x00000090023c7220 */ /* 0x040fe40000410000 */
[----:B------:R4:W5:Y:S01]  /*c980*/  MUFU.EX2 R238, R0 ;  /* 0x0000000000ee7308 */ /* 0x0009620000000800 */
[C---:B------:R-:W-:Y:S02]  /*c990*/  FMUL.FTZ R61, R2.reuse, R145 ;  /* 0x00000091023d7220 */ /* 0x040fe40000410000 */
[----:B------:R-:W-:Y:S02]  /*c9a0*/  FFMA.FTZ R92, R159, c[0x0][0x2d0], -R75 ;  /* 0x0000b4009f5c7a23 */ /* 0x000fe4000001084b */
[----:B---3--:R-:W-:Y:S02]  /*c9b0*/  FMUL.FTZ R4, R69, R88 ;  /* 0x0000005845047220 */ /* 0x008fe40000410000 */
[----:B------:R-:W-:Y:S03]  /*c9c0*/  LDSM.16.MT88.4 R88, [R193+0x800] ;  /* 0x00080000c158783b */ /* 0x000fe60000004200 */
[----:B------:R-:W-:Y:S01]  /*c9d0*/  MUFU.EX2 R225, R92 ;  /* 0x0000005c00e17308 */ /* 0x000fe20000000800 */
[----:B-1----:R-:W-:Y:S01]  /*c9e0*/  FMUL.FTZ R24, R2, R108 ;  /* 0x0000006c02187220 */ /* 0x002fe20000410000 */
[----:B----4-:R-:W-:Y:S02]  /*c9f0*/  FSEL R0, R3, RZ, P0 ;  /* 0x000000ff03007208 */ /* 0x010fe40000000000 */
[----:B-----5:R-:W-:Y:S03]  /*ca00*/  F2FP.PACK_AB R65, R238, R237 ;  /* 0x000000edee41723e */ /* 0x020fe600000000ff */
[----:B------:R-:W-:Y:S02]  /*ca10*/  FADD.FTZ R0, -R0, R87 ;  /* 0x0000005700007221 */ /* 0x000fe40000010100 */
[----:B------:R-:W1:Y:S02]  /*ca20*/  LDSM.16.MT88.4 R84, [R189+0x800] ;  /* 0x00080000bd54783b */ /* 0x000e640000004200 */
[----:B------:R-:W-:Y:S01]  /*ca30*/  FMUL.FTZ R0, R0, c[0x0][0x2d0] ;  /* 0x0000b40000007a20 */ /* 0x000fe20000410000 */
[-C--:B--2---:R-:W-:Y:S05]  /*ca40*/  HMMA.16816.F32 R4, R76, R20.reuse, R4 ;  /* 0x000000144c04723c */ /* 0x084fea0000001804 */
[----:B------:R-:W2:Y:S02]  /*ca50*/  MUFU.EX2 R0, R0 ;  /* 0x0000000000007308 */ /* 0x000ea40000000800 */
[C---:B--2---:R-:W-:Y:S02]  /*ca60*/  FMUL.FTZ R10, R0.reuse, R94 ;  /* 0x0000005e000a7220 */ /* 0x044fe40000410000 */
[C---:B------:R-:W-:Y:S02]  /*ca70*/  FMUL.FTZ R11, R0.reuse, R95 ;  /* 0x0000005f000b7220 */ /* 0x040fe40000410000 */
[----:B------:R-:W2:Y:S01]  /*ca80*/  LDSM.16.MT88.4 R92, [R190+0x800] ;  /* 0x00080000be5c783b */ /* 0x000ea20000004200 */
[C---:B------:R-:W-:Y:S02]  /*ca90*/  FMUL.FTZ R14, R0.reuse, R98 ;  /* 0x00000062000e7220 */ /* 0x040fe40000410000 */
[C---:B------:R-:W-:Y:S02]  /*caa0*/  FMUL.FTZ R42, R0.reuse, R126 ;  /* 0x0000007e002a7220 */ /* 0x040fe40000410000 */
[C---:B------:R-:W-:Y:S04]  /*cab0*/  HMMA.16816.F32 R8, R64.reuse, R20, R8 ;  /* 0x000000144008723c */ /* 0x040fe80000001808 */
[C---:B------:R-:W-:Y:S01]  /*cac0*/  FMUL.FTZ R15, R0.reuse, R99 ;  /* 0x00000063000f7220 */ /* 0x040fe20000410000 */
[----:B------:R-:W-:Y:S01]  /*cad0*/  MOV R99, R48 ;  /* 0x0000003000637202 */ /* 0x000fe20000000f00 */
[----:B------:R-:W-:Y:S02]  /*cae0*/  FMUL.FTZ R26, R0, R110 ;  /* 0x0000006e001a7220 */ /* 0x000fe40000410000 */
[----:B------:R-:W-:Y:S03]  /*caf0*/  FFMA.FTZ R20, R34, c[0x0][0x2d0], -R152 ;  /* 0x0000b40022147a23 */ /* 0x000fe60000010898 */
[-C--:B------:R-:W-:Y:S01]  /*cb00*/  HMMA.16816.F32 R12, R64, R22.reuse, R12 ;  /* 0x00000016400c723c */ /* 0x080fe2000000180c */
[----:B------:R3:W-:Y:S02]  /*cb10*/  MUFU.EX2 R235, R20 ;  /* 0x0000001400eb7308 */ /* 0x0007e40000000800 */
[----:B------:R-:W-:Y:S02]  /*cb20*/  FMUL.FTZ R34, R68, R118 ;  /* 0x0000007644227220 */ /* 0x000fe40000410000 */
[----:B------:R-:W-:Y:S01]  /*cb30*/  LDSM.16.MT88.4 R116, [R193+0x2000] ;  /* 0x00200000c174783b */ /* 0x000fe20000004200 */
[C---:B------:R-:W-:Y:S02]  /*cb40*/  FMUL.FTZ R27, R0.reuse, R111 ;  /* 0x0000006f001b7220 */ /* 0x040fe40000410000 */
[C---:B------:R-:W-:Y:S04]  /*cb50*/  HMMA.16816.F32 R16, R76.reuse, R22, R16 ;  /* 0x000000164c10723c */ /* 0x040fe80000001810 */
[C---:B------:R-:W-:Y:S01]  /*cb60*/  FMUL.FTZ R21, R69.reuse, R105 ;  /* 0x0000006945157220 */ /* 0x040fe20000410000 */
[----:B------:R-:W-:Y:S01]  /*cb70*/  MOV R105, R45 ;  /* 0x0000002d00697202 */ /* 0x000fe20000000f00 */
[----:B------:R-:W-:Y:S01]  /*cb80*/  FMUL.FTZ R30, R0, R114 ;  /* 0x00000072001e7220 */ /* 0x000fe20000410000 */
[----:B------:R-:W-:Y:S01]  /*cb90*/  MOV R114, R51 ;  /* 0x0000003300727202 */ /* 0x000fe20000000f00 */
[C---:B------:R-:W-:Y:S04]  /*cba0*/  FMUL.FTZ R22, R68.reuse, R106 ;  /* 0x0000006a44167220 */ /* 0x040fe80000410000 */
[----:B------:R-:W-:Y:S02]  /*cbb0*/  FMUL.FTZ R23, R68, R107 ;  /* 0x0000006b44177220 */ /* 0x000fe40000410000 */
[----:B------:R-:W-:Y:S02]  /*cbc0*/  FMUL.FTZ R31, R0, R115 ;  /* 0x00000073001f7220 */ /* 0x000fe40000410000 */
[--C-:B------:R-:W-:Y:S02]  /*cbd0*/  FFMA.FTZ R48, R46, c[0x0][0x2d0], -R74.reuse ;  /* 0x0000b4002e307a23 */ /* 0x100fe4000001084a */
[----:B---3--:R-:W-:Y:S02]  /*cbe0*/  FMUL.FTZ R20, R69, R104 ;  /* 0x0000006845147220 */ /* 0x008fe40000410000 */
[----:B------:R-:W3:Y:S01]  /*cbf0*/  LDL.LU R104, [R1+0xc] ;  /* 0x00000c0001687983 */ /* 0x000ee20000300800 */
[----:B------:R-:W-:Y:S01]  /*cc00*/  FMUL.FTZ R51, R68, R135 ;  /* 0x0000008744337220 */ /* 0x000fe20000410000 */
[----:B------:R4:W-:Y:S01]  /*cc10*/  MUFU.EX2 R228, R48 ;  /* 0x0000003000e47308 */ /* 0x0009e20000000800 */
[C---:B------:R-:W-:Y:S01]  /*cc20*/  FMUL.FTZ R46, R0.reuse, R130 ;  /* 0x00000082002e7220 */ /* 0x040fe20000410000 */
[----:B------:R-:W5:Y:S01]  /*cc30*/  LDL.LU R98, [R1+0x10] ;  /* 0x0000100001627983 */ /* 0x000f620000300800 */
[-C--:B------:R-:W-:Y:S03]  /*cc40*/  HMMA.16816.F32 R20, R76, R36.reuse, R20 ;  /* 0x000000244c14723c */ /* 0x080fe60000001814 */
[----:B------:R-:W5:Y:S01]  /*cc50*/  LDL.LU R97, [R1+0x14] ;  /* 0x0000140001617983 */ /* 0x000f620000300800 */
[C---:B------:R-:W-:Y:S02]  /*cc60*/  FMUL.FTZ R47, R0.reuse, R131 ;  /* 0x00000083002f7220 */ /* 0x040fe40000410000 */
[----:B------:R-:W-:Y:S01]  /*cc70*/  FMUL.FTZ R59, R0, R143 ;  /* 0x0000008f003b7220 */ /* 0x000fe20000410000 */
[----:B------:R-:W5:Y:S01]  /*cc80*/  LDL.LU R126, [R1+0x18] ;  /* 0x00001800017e7983 */ /* 0x000f620000300800 */
[C---:B------:R-:W-:Y:S01]  /*cc90*/  HMMA.16816.F32 R24, R64.reuse, R36, R24 ;  /* 0x000000244018723c */ /* 0x040fe20000001818 */
[----:B------:R1:W-:Y:S03]  /*cca0*/  MUFU.EX2 R130, R58 ;  /* 0x0000003a00827308 */ /* 0x0003e60000000800 */
[----:B------:R-:W-:Y:S03]  /*ccb0*/  FMUL.FTZ R45, R2, R129 ;  /* 0x00000081022d7220 */ /* 0x000fe60000410000 */
[--C-:B------:R-:W-:Y:S01]  /*ccc0*/  FFMA.FTZ R36, R43, c[0x0][0x2d0], -R74.reuse ;  /* 0x0000b4002b247a23 */ /* 0x100fe2000001084a */
[-C--:B------:R-:W-:Y:S03]  /*ccd0*/  HMMA.16816.F32 R28, R64, R38.reuse, R28 ;  /* 0x00000026401c723c */ /* 0x080fe6000000181c */
[----:B------:R2:W-:Y:S01]  /*cce0*/  MUFU.EX2 R231, R36 ;  /* 0x0000002400e77308 */ /* 0x0005e20000000800 */
[----:B------:R-:W-:Y:S02]  /*ccf0*/  FMUL.FTZ R43, R0, R127 ;  /* 0x0000007f002b7220 */ /* 0x000fe40000410000 */
[C---:B----4-:R-:W-:Y:S02]  /*cd00*/  FMUL.FTZ R48, R69.reuse, R132 ;  /* 0x0000008445307220 */ /* 0x050fe40000410000 */
[C---:B------:R-:W-:Y:S01]  /*cd10*/  HMMA.16816.F32 R32, R76.reuse, R38, R32 ;  /* 0x000000264c20723c */ /* 0x040fe20000001820 */
[----:B------:R-:W-:Y:S03]  /*cd20*/  LDSM.16.MT88.4 R132, [R190+0x2000] ;  /* 0x00200000be84783b */ /* 0x000fe60000004200 */
[C---:B------:R-:W-:Y:S01]  /*cd30*/  FMUL.FTZ R37, R69.reuse, R121 ;  /* 0x0000007945257220 */ /* 0x040fe20000410000 */
[----:B------:R4:W-:Y:S01]  /*cd40*/  MUFU.EX2 R129, R62 ;  /* 0x0000003e00817308 */ /* 0x0009e20000000800 */
[----:B------:R-:W-:Y:S01]  /*cd50*/  MOV R121, R223 ;  /* 0x000000df00797202 */ /* 0x000fe20000000f00 */
[C---:B------:R-:W-:Y:S01]  /*cd60*/  FMUL.FTZ R38, R68.reuse, R122 ;  /* 0x0000007a44267220 */ /* 0x040fe20000410000 */
[----:B------:R-:W-:Y:S01]  /*cd70*/  MOV R122, R219 ;  /* 0x000000db007a7202 */ /* 0x000fe20000000f00 */
[----:B------:R-:W-:Y:S03]  /*cd80*/  FMUL.FTZ R39, R68, R123 ;  /* 0x0000007b44277220 */ /* 0x000fe60000410000 */
[C---:B-1----:R-:W-:Y:S01]  /*cd90*/  FMUL.FTZ R58, R0.reuse, R142 ;  /* 0x0000008e003a7220 */ /* 0x042fe20000410000 */
[----:B------:R-:W-:Y:S01]  /*cda0*/  MOV R123, R63 ;  /* 0x0000003f007b7202 */ /* 0x000fe20000000f00 */
[C---:B------:R-:W-:Y:S02]  /*cdb0*/  FMUL.FTZ R63, R0.reuse, R147 ;  /* 0x00000093003f7220 */ /* 0x040fe40000410000 */
[C---:B--2---:R-:W-:Y:S01]  /*cdc0*/  FMUL.FTZ R36, R69.reuse, R120 ;  /* 0x0000007845247220 */ /* 0x044fe20000410000 */
[----:B------:R-:W-:Y:S06]  /*cdd0*/  MOV R120, R226 ;  /* 0x000000e200787202 */ /* 0x000fec0000000f00 */
[-C--:B------:R-:W-:Y:S03]  /*cde0*/  HMMA.16816.F32 R36, R76, R52.reuse, R36 ;  /* 0x000000344c24723c */ /* 0x080fe60000001824 */
[----:B----4-:R-:W-:Y:S05]  /*cdf0*/  FMUL.FTZ R62, R0, R146 ;  /* 0x00000092003e7220 */ /* 0x010fea0000410000 */
[C---:B------:R-:W-:Y:S07]  /*ce00*/  HMMA.16816.F32 R40, R64.reuse, R52, R40 ;  /* 0x000000344028723c */ /* 0x040fee0000001828 */
[--C-:B------:R-:W-:Y:S01]  /*ce10*/  FFMA.FTZ R52, R56, c[0x0][0x2d0], -R153.reuse ;  /* 0x0000b40038347a23 */ /* 0x100fe20000010899 */
[-C--:B------:R-:W-:Y:S03]  /*ce20*/  HMMA.16816.F32 R44, R64, R54.reuse, R44 ;  /* 0x00000036402c723c */ /* 0x080fe6000000182c */
[----:B------:R1:W2:Y:S01]  /*ce30*/  MUFU.EX2 R124, R52 ;  /* 0x00000034007c7308 */ /* 0x0002a20000000800 */
[----:B------:R-:W-:Y:S02]  /*ce40*/  FMUL.FTZ R56, R2, R140 ;  /* 0x0000008c02387220 */ /* 0x000fe40000410000 */
[C---:B------:R-:W-:Y:S02]  /*ce50*/  FMUL.FTZ R53, R69.reuse, R137 ;  /* 0x0000008945357220 */ /* 0x040fe40000410000 */
[C---:B------:R-:W-:Y:S07]  /*ce60*/  HMMA.16816.F32 R48, R76.reuse, R54, R48 ;  /* 0x000000364c30723c */ /* 0x040fee0000001830 */
[C---:B------:R-:W-:Y:S02]  /*ce70*/  FMUL.FTZ R55, R68.reuse, R139 ;  /* 0x0000008b44377220 */ /* 0x040fe40000410000 */
[----:B------:R-:W-:Y:S03]  /*ce80*/  FMUL.FTZ R54, R68, R138 ;  /* 0x0000008a44367220 */ /* 0x000fe60000410000 */
[C---:B-1----:R-:W-:Y:S07]  /*ce90*/  FMUL.FTZ R52, R69.reuse, R136 ;  /* 0x0000008845347220 */ /* 0x042fee0000410000 */
[-C--:B------:R-:W-:Y:S08]  /*cea0*/  HMMA.16816.F32 R52, R76, R80.reuse, R52 ;  /* 0x000000504c34723c */ /* 0x080ff00000001834 */
[C---:B------:R-:W-:Y:S07]  /*ceb0*/  HMMA.16816.F32 R56, R64.reuse, R80, R56 ;  /* 0x000000504038723c */ /* 0x040fee0000001838 */
[----:B------:R-:W-:Y:S01]  /*cec0*/  FFMA.FTZ R80, R154, c[0x0][0x2d0], -R153 ;  /* 0x0000b4009a507a23 */ /* 0x000fe20000010899 */
[-C--:B------:R-:W-:Y:S03]  /*ced0*/  HMMA.16816.F32 R60, R64, R82.reuse, R60 ;  /* 0x00000052403c723c */ /* 0x080fe6000000183c */
[----:B------:R1:W4:Y:S01]  /*cee0*/  MUFU.EX2 R227, R80 ;  /* 0x0000005000e37308 */ /* 0x0003220000000800 */
[----:B--2---:R-:W-:Y:S03]  /*cef0*/  F2FP.PACK_AB R81, R130, R124 ;  /* 0x0000007c8251723e */ /* 0x004fe600000000ff */
[C---:B------:R-:W-:Y:S02]  /*cf00*/  FMUL.FTZ R64, R69.reuse, R148 ;  /* 0x0000009445407220 */ /* 0x040fe40000410000 */
[----:B------:R-:W-:Y:S03]  /*cf10*/  FMUL.FTZ R65, R69, R149 ;  /* 0x0000009545417220 */ /* 0x000fe60000410000 */
[C---:B------:R-:W-:Y:S02]  /*cf20*/  FMUL.FTZ R66, R68.reuse, R150 ;  /* 0x0000009644427220 */ /* 0x040fe40000410000 */
[----:B------:R-:W-:Y:S07]  /*cf30*/  FMUL.FTZ R67, R68, R151 ;  /* 0x0000009744437220 */ /* 0x000fee0000410000 */
[----:B------:R-:W-:Y:S04]  /*cf40*/  HMMA.16816.F32 R64, R76, R82, R64 ;  /* 0x000000524c40723c */ /* 0x000fe80000001840 */
[----:B-1----:R-:W-:Y:S03]  /*cf50*/  FFMA.FTZ R80, R160, c[0x0][0x2d0], -R74 ;  /* 0x0000b400a0507a23 */ /* 0x002fe6000001084a */
[----:B------:R-:W-:Y:S02]  /*cf60*/  F2FP.PACK_AB R76, R120, R251 ;  /* 0x000000fb784c723e */ /* 0x000fe400000000ff */
[----:B------:R-:W-:Y:S01]  /*cf70*/  F2FP.PACK_AB R77, R252, R121 ;  /* 0x00000079fc4d723e */ /* 0x000fe200000000ff */
[----:B------:R1:W-:Y:S02]  /*cf80*/  MUFU.EX2 R226, R80 ;  /* 0x0000005000e27308 */ /* 0x0003e40000000800 */
[----:B------:R-:W-:Y:S02]  /*cf90*/  F2FP.PACK_AB R78, R245, R125 ;  /* 0x0000007df54e723e */ /* 0x000fe400000000ff */
[----:B------:R-:W-:Y:S02]  /*cfa0*/  F2FP.PACK_AB R79, R240, R241 ;  /* 0x000000f1f04f723e */ /* 0x000fe400000000ff */
[----:B------:R-:W-:Y:S02]  /*cfb0*/  F2FP.PACK_AB R82, R233, R234 ;  /* 0x000000eae952723e */ /* 0x000fe400000000ff */
[----:B----4-:R-:W-:Y:S03]  /*cfc0*/  F2FP.PACK_AB R83, R227, R129 ;  /* 0x00000081e353723e */ /* 0x010fe600000000ff */
[-C--:B------:R-:W-:Y:S03]  /*cfd0*/  HMMA.16816.F32 R4, R76, R84.reuse, R4 ;  /* 0x000000544c04723c */ /* 0x080fe60000001804 */
[----:B-1----:R-:W-:Y:S04]  /*cfe0*/  FFMA.FTZ R80, R156, c[0x0][0x2d0], -R75 ;  /* 0x0000b4009c507a23 */ /* 0x002fe8000001084b */
[----:B------:R1:W-:Y:S02]  /*cff0*/  MUFU.EX2 R224, R80 ;  /* 0x0000005000e07308 */ /* 0x0003e40000000800 */
[----:B-1----:R-:W-:Y:S07]  /*d000*/  F2FP.PACK_AB R80, R235, R236 ;  /* 0x000000eceb50723e */ /* 0x002fee00000000ff */
[C---:B------:R-:W-:Y:S07]  /*d010*/  HMMA.16816.F32 R8, R80.reuse, R84, R8 ;  /* 0x000000545008723c */ /* 0x040fee0000001808 */
[--C-:B------:R-:W-:Y:S01]  /*d020*/  FFMA.FTZ R84, R155, c[0x0][0x2d0], -R152.reuse ;  /* 0x0000b4009b547a23 */ /* 0x100fe20000010898 */
[-C--:B------:R-:W-:Y:S03]  /*d030*/  HMMA.16816.F32 R12, R80, R86.reuse, R12 ;  /* 0x00000056500c723c */ /* 0x080fe6000000180c */
[----:B------:R1:W-:Y:S05]  /*d040*/  MUFU.EX2 R128, R84 ;  /* 0x0000005400807308 */ /* 0x0003ea0000000800 */
[C---:B------:R-:W-:Y:S08]  /*d050*/  HMMA.16816.F32 R16, R76.reuse, R86, R16 ;  /* 0x000000564c10723c */ /* 0x040ff00000001810 */
[-C--:B------:R-:W-:Y:S08]  /*d060*/  HMMA.16816.F32 R20, R76, R88.reuse, R20 ;  /* 0x000000584c14723c */ /* 0x080ff00000001814 */
[C---:B------:R-:W-:Y:S04]  /*d070*/  HMMA.16816.F32 R24, R80.reuse, R88, R24 ;  /* 0x000000585018723c */ /* 0x040fe80000001818 */
[----:B-1----:R-:W-:Y:S03]  /*d080*/  FFMA.FTZ R84, R157, c[0x0][0x2d0], -R152 ;  /* 0x0000b4009d547a23 */ /* 0x002fe60000010898 */
[----:B------:R-:W-:Y:S01]  /*d090*/  FFMA.FTZ R88, R172, c[0x0][0x2d0], -R74 ;  /* 0x0000b400ac587a23 */ /* 0x000fe2000001084a */
[-C--:B------:R-:W-:Y:S01]  /*d0a0*/  HMMA.16816.F32 R28, R80, R90.reuse, R28 ;  /* 0x0000005a501c723c */ /* 0x080fe2000000181c */
[----:B------:R1:W-:Y:S07]  /*d0b0*/  MUFU.EX2 R223, R84 ;  /* 0x0000005400df7308 */ /* 0x0003ee0000000800 */
[C---:B------:R-:W-:Y:S03]  /*d0c0*/  HMMA.16816.F32 R32, R76.reuse, R90, R32 ;  /* 0x0000005a4c20723c */ /* 0x040fe60000001820 */
[----:B------:R2:W-:Y:S05]  /*d0d0*/  MUFU.EX2 R219, R88 ;  /* 0x0000005800db7308 */ /* 0x0005ea0000000800 */
[-C--:B------:R-:W-:Y:S08]  /*d0e0*/  HMMA.16816.F32 R36, R76, R92.reuse, R36 ;  /* 0x0000005c4c24723c */ /* 0x080ff00000001824 */
[C---:B------:R-:W-:Y:S04]  /*d0f0*/  HMMA.16816.F32 R40, R80.reuse, R92, R40 ;  /* 0x0000005c5028723c */ /* 0x040fe80000001828 */
[--C-:B-1----:R-:W-:Y:S03]  /*d100*/  FFMA.FTZ R84, R158, c[0x0][0x2d0], -R152.reuse ;  /* 0x0000b4009e547a23 */ /* 0x102fe60000010898 */
[----:B------:R-:W-:Y:S01]  /*d110*/  FFMA.FTZ R92, R163, c[0x0][0x2d0], -R153 ;  /* 0x0000b400a35c7a23 */ /* 0x000fe20000010899 */
[-C--:B------:R-:W-:Y:S01]  /*d120*/  HMMA.16816.F32 R44, R80, R94.reuse, R44 ;  /* 0x0000005e502c723c */ /* 0x080fe2000000182c */
[----:B------:R1:W-:Y:S03]  /*d130*/  MUFU.EX2 R221, R84 ;  /* 0x0000005400dd7308 */ /* 0x0003e60000000800 */
[----:B--2---:R-:W-:Y:S04]  /*d140*/  FFMA.FTZ R88, R166, c[0x0][0x2d0], -R75 ;  /* 0x0000b400a6587a23 */ /* 0x004fe8000001084b */
[C---:B------:R-:W-:Y:S03]  /*d150*/  HMMA.16816.F32 R48, R76.reuse, R94, R48 ;  /* 0x0000005e4c30723c */ /* 0x040fe60000001830 */
[----:B------:R2:W-:Y:S01]  /*d160*/  MUFU.EX2 R206, R88 ;  /* 0x0000005800ce7308 */ /* 0x0005e20000000800 */
[----:B---3--:R-:W-:Y:S09]  /*d170*/  FFMA.FTZ R69, R69, R104, R105 ;  /* 0x0000006845457223 */ /* 0x008ff20000010069 */
[----:B------:R3:W-:Y:S01]  /*d180*/  MUFU.EX2 R138, R92 ;  /* 0x0000005c008a7308 */ /* 0x0007e20000000800 */
[----:B------:R-:W-:Y:S02]  /*d190*/  FADD.FTZ R69, R96, R69 ;  /* 0x0000004560457221 */ /* 0x000fe40000010000 */
[----:B-1----:R-:W-:Y:S07]  /*d1a0*/  FFMA.FTZ R84, R161, c[0x0][0x2d0], -R152 ;  /* 0x0000b400a1547a23 */ /* 0x002fee0000010898 */
[----:B------:R1:W4:Y:S01]  /*d1b0*/  MUFU.EX2 R222, R84 ;  /* 0x0000005400de7308 */ /* 0x0003220000000800 */
[----:B--2---:R-:W-:Y:S09]  /*d1c0*/  FFMA.FTZ R88, R168, c[0x0][0x2d0], -R75 ;  /* 0x0000b400a8587a23 */ /* 0x004ff2000001084b */
[----:B------:R2:W-:Y:S01]  /*d1d0*/  MUFU.EX2 R211, R88 ;  /* 0x0000005800d37308 */ /* 0x0005e20000000800 */
[----:B---3--:R-:W-:Y:S09]  /*d1e0*/  FFMA.FTZ R92, R164, c[0x0][0x2d0], -R153 ;  /* 0x0000b400a45c7a23 */ /* 0x008ff20000010899 */
[----:B------:R3:W-:Y:S01]  /*d1f0*/  MUFU.EX2 R137, R92 ;  /* 0x0000005c00897308 */ /* 0x0007e20000000800 */
[--C-:B-1----:R-:W-:Y:S09]  /*d200*/  FFMA.FTZ R84, R171, c[0x0][0x2d0], -R74.reuse ;  /* 0x0000b400ab547a23 */ /* 0x102ff2000001084a */
[----:B------:R1:W-:Y:S01]  /*d210*/  MUFU.EX2 R212, R84 ;  /* 0x0000005400d47308 */ /* 0x0003e20000000800 */
[--C-:B--2---:R-:W-:Y:S09]  /*d220*/  FFMA.FTZ R88, R173, c[0x0][0x2d0], -R74.reuse ;  /* 0x0000b400ad587a23 */ /* 0x104ff2000001084a */
[----:B------:R2:W-:Y:S01]  /*d230*/  MUFU.EX2 R187, R88 ;  /* 0x0000005800bb7308 */ /* 0x0005e20000000800 */
[----:B---3--:R-:W-:Y:S01]  /*d240*/  FFMA.FTZ R92, R180, c[0x0][0x2d0], -R75 ;  /* 0x0000b400b45c7a23 */ /* 0x008fe2000001084b */
[----:B-1----:R-:W1:Y:S01]  /*d250*/  LDSM.16.MT88.4 R84, [R192+0x800] ;  /* 0x00080000c054783b */ /* 0x002e620000004200 */
[--C-:B--2---:R-:W-:Y:S07]  /*d260*/  FFMA.FTZ R88, R162, c[0x0][0x2d0], -R153.reuse ;  /* 0x0000b400a2587a23 */ /* 0x104fee0000010899 */
[----:B------:R2:W3:Y:S02]  /*d270*/  MUFU.EX2 R139, R88 ;  /* 0x00000058008b7308 */ /* 0x0004e40000000800 */
[----:B--2---:R-:W2:Y:S01]  /*d280*/  LDSM.16.MT88.4 R88, [R189+0x1000] ;  /* 0x00100000bd58783b */ /* 0x004ea20000004200 */
[-C--:B-1----:R-:W-:Y:S08]  /*d290*/  HMMA.16816.F32 R52, R76, R84.reuse, R52 ;  /* 0x000000544c34723c */ /* 0x082ff00000001834 */
[C---:B------:R-:W-:Y:S07]  /*d2a0*/  HMMA.16816.F32 R56, R80.reuse, R84, R56 ;  /* 0x000000545038723c */ /* 0x040fee0000001838 */
[----:B------:R-:W-:Y:S01]  /*d2b0*/  FFMA.FTZ R84, R165, c[0x0][0x2d0], -R153 ;  /* 0x0000b400a5547a23 */ /* 0x000fe20000010899 */
[-C--:B------:R-:W-:Y:S03]  /*d2c0*/  HMMA.16816.F32 R60, R80, R86.reuse, R60 ;  /* 0x00000056503c723c */ /* 0x080fe6000000183c */
[----:B------:R1:W1:Y:S04]  /*d2d0*/  MUFU.EX2 R141, R84 ;  /* 0x00000054008d7308 */ /* 0x0002680000000800 */
[----:B------:R-:W-:Y:S01]  /*d2e0*/  FFMA.FTZ R80, R183, c[0x0][0x2d0], -R74 ;  /* 0x0000b400b7507a23 */ /* 0x000fe2000001084a */
[----:B------:R-:W-:Y:S04]  /*d2f0*/  HMMA.16816.F32 R64, R76, R86, R64 ;  /* 0x000000564c40723c */ /* 0x000fe80000001840 */
[----:B----4-:R-:W-:Y:S01]  /*d300*/  F2FP.PACK_AB R82, R222, R221 ;  /* 0x000000ddde52723e */ /* 0x010fe200000000ff */
[----:B------:R4:W-:Y:S01]  /*d310*/  MUFU.EX2 R183, R80 ;  /* 0x0000005000b77308 */ /* 0x0009e20000000800 */
[----:B---3--:R-:W-:Y:S02]  /*d320*/  F2FP.PACK_AB R81, R138, R139 ;  /* 0x0000008b8a51723e */ /* 0x008fe400000000ff */
[----:B------:R-:W-:Y:S04]  /*d330*/  F2FP.PACK_AB R76, R231, R232 ;  /* 0x000000e8e74c723e */ /* 0x000fe800000000ff */
[----:B------:R-:W-:Y:S02]  /*d340*/  F2FP.PACK_AB R77, R229, R230 ;  /* 0x000000e6e54d723e */ /* 0x000fe400000000ff */
[----:B------:R-:W-:Y:S02]  /*d350*/  F2FP.PACK_AB R78, R226, R228 ;  /* 0x000000e4e24e723e */ /* 0x000fe400000000ff */
[----:B------:R-:W-:Y:S01]  /*d360*/  F2FP.PACK_AB R79, R225, R224 ;  /* 0x000000e0e14f723e */ /* 0x000fe200000000ff */
[----:B-1----:R-:W1:Y:S01]  /*d370*/  LDSM.16.MT88.4 R84, [R193+0x1000] ;  /* 0x00100000c154783b */ /* 0x002e620000004200 */
[----:B------:R-:W-:Y:S05]  /*d380*/  F2FP.PACK_AB R83, R141, R137 ;  /* 0x000000898d53723e */ /* 0x000fea00000000ff */
[-C--:B--2---:R-:W-:Y:S03]  /*d390*/  HMMA.16816.F32 R4, R76, R88.reuse, R4 ;  /* 0x000000584c04723c */ /* 0x084fe60000001804 */
[----:B----4-:R-:W-:Y:S02]  /*d3a0*/  FFMA.FTZ R80, R174, c[0x0][0x2d0], -R75 ;  /* 0x0000b400ae507a23 */ /* 0x010fe4000001084b */
[----:B------:R2:W-:Y:S10]  /*d3b0*/  MUFU.EX2 R174, R92 ;  /* 0x0000005c00ae7308 */ /* 0x0005f40000000800 */
[----:B------:R3:W-:Y:S01]  /*d3c0*/  MUFU.EX2 R143, R80 ;  /* 0x00000050008f7308 */ /* 0x0007e20000000800 */
[----:B--2---:R-:W2:Y:S01]  /*d3d0*/  LDSM.16.MT88.4 R92, [R190+0x1000] ;  /* 0x00100000be5c783b */ /* 0x004ea20000004200 */
        /* <DEDUP_REMOVED lines=9> */
[----:B------:R-:W-:Y:S01]  /*d470*/  FFMA.FTZ R84, R210, c[0x0][0x2d0], -R74 ;  /* 0x0000b400d2547a23 */ /* 0x000fe2000001084a */
        /* <DEDUP_REMOVED lines=8> */
[-C--:B------:R-:W-:Y:S01]  /*d500*/  HMMA.16816.F32 R44, R80, R94.reuse, R44 ;  /* 0x0000005e502c723c */ /* 0x080fe2000000182c */
[----:B------:R1:W-:Y:S03]  /*d510*/  MUFU.EX2 R173, R88 ;  /* 0x0000005800ad7308 */ /* 0x0003e60000000800 */
[----:B---3--:R-:W-:Y:S04]  /*d520*/  FFMA.FTZ R84, R213, c[0x0][0x2d0], -R74 ;  /* 0x0000b400d5547a23 */ /* 0x008fe8000001084a */
[C---:B------:R-:W-:Y:S03]  /*d530*/  HMMA.16816.F32 R48, R76.reuse, R94, R48 ;  /* 0x0000005e4c30723c */ /* 0x040fe60000001830 */
[----:B------:R2:W3:Y:S10]  /*d540*/  MUFU.EX2 R171, R84 ;  /* 0x0000005400ab7308 */ /* 0x0004f40000000800 */
[----:B------:R4:W-:Y:S01]  /*d550*/  MUFU.EX2 R157, R92 ;  /* 0x0000005c009d7308 */ /* 0x0009e20000000800 */
[----:B-1----:R-:W-:Y:S09]  /*d560*/  FFMA.FTZ R88, R179, c[0x0][0x2d0], -R152 ;  /* 0x0000b400b3587a23 */ /* 0x002ff20000010898 */
[----:B------:R1:W-:Y:S01]  /*d570*/  MUFU.EX2 R172, R88 ;  /* 0x0000005800ac7308 */ /* 0x0003e20000000800 */
[----:B--2---:R-:W-:Y:S01]  /*d580*/  FFMA.FTZ R84, R208, c[0x0][0x2d0], -R75 ;  /* 0x0000b400d0547a23 */ /* 0x004fe2000001084b */
[----:B---3--:R-:W-:Y:S08]  /*d590*/  F2FP.PACK_AB R148, R171, R168 ;  /* 0x000000a8ab94723e */ /* 0x008ff000000000ff */
[----:B------:R2:W-:Y:S01]  /*d5a0*/  MUFU.EX2 R167, R84 ;  /* 0x0000005400a77308 */ /* 0x0005e20000000800 */
[----:B----4-:R-:W-:Y:S09]  /*d5b0*/  FFMA.FTZ R92, R181, c[0x0][0x2d0], -R153 ;  /* 0x0000b400b55c7a23 */ /* 0x010ff20000010899 */
[----:B------:R3:W-:Y:S01]  /*d5c0*/  MUFU.EX2 R156, R92 ;  /* 0x0000005c009c7308 */ /* 0x0007e20000000800 */
[----:B-1----:R-:W1:Y:S01]  /*d5d0*/  LDSM.16.MT88.4 R88, [R192+0x1000] ;  /* 0x00100000c058783b */ /* 0x002e620000004200 */
[----:B--2---:R-:W-:Y:S08]  /*d5e0*/  FFMA.FTZ R84, R209, c[0x0][0x2d0], -R75 ;  /* 0x0000b400d1547a23 */ /* 0x004ff0000001084b */
[----:B------:R2:W4:Y:S01]  /*d5f0*/  MUFU.EX2 R166, R84 ;  /* 0x0000005400a67308 */ /* 0x0005220000000800 */
[----:B---3--:R-:W-:Y:S01]  /*d600*/  LDSM.16.MT88.4 R92, [R190+0x1800] ;  /* 0x00180000be5c783b */ /* 0x008fe20000004200 */
[--C-:B--2---:R-:W-:Y:S01]  /*d610*/  FFMA.FTZ R84, R215, c[0x0][0x2d0], -R74.reuse ;  /* 0x0000b400d7547a23 */ /* 0x104fe2000001084a */
[----:B----4-:R-:W-:Y:S01]  /*d620*/  F2FP.PACK_AB R149, R166, R167 ;  /* 0x000000a7a695723e */ /* 0x010fe200000000ff */
[-C--:B-1----:R-:W-:Y:S06]  /*d630*/  HMMA.16816.F32 R52, R76, R88.reuse, R52 ;  /* 0x000000584c34723c */ /* 0x082fec0000001834 */
[----:B------:R1:W-:Y:S01]  /*d640*/  MUFU.EX2 R165, R84 ;  /* 0x0000005400a57308 */ /* 0x0003e20000000800 */
[----:B------:R-:W-:Y:S01]  /*d650*/  FFMA.FTZ R74, R220, c[0x0][0x2d0], -R74 ;  /* 0x0000b400dc4a7a23 */ /* 0x000fe2000001084a */
[C---:B------:R-:W-:Y:S08]  /*d660*/  HMMA.16816.F32 R56, R80.reuse, R88, R56 ;  /* 0x000000585038723c */ /* 0x040ff00000001838 */
[----:B------:R2:W3:Y:S01]  /*d670*/  MUFU.EX2 R164, R74 ;  /* 0x0000004a00a47308 */ /* 0x0004e20000000800 */
[--C-:B------:R-:W-:Y:S01]  /*d680*/  FFMA.FTZ R88, R182, c[0x0][0x2d0], -R153.reuse ;  /* 0x0000b400b6587a23 */ /* 0x100fe20000010899 */
[-C--:B------:R-:W-:Y:S08]  /*d690*/  HMMA.16816.F32 R60, R80, R90.reuse, R60 ;  /* 0x0000005a503c723c */ /* 0x080ff0000000183c */
[----:B------:R4:W4:Y:S01]  /*d6a0*/  MUFU.EX2 R155, R88 ;  /* 0x00000058009b7308 */ /* 0x0009220000000800 */
[----:B------:R-:W-:Y:S01]  /*d6b0*/  F2FP.PACK_AB R80, R142, R136 ;  /* 0x000000888e50723e */ /* 0x000fe200000000ff */
[----:B------:R-:W-:Y:S04]  /*d6c0*/  HMMA.16816.F32 R64, R76, R90, R64 ;  /* 0x0000005a4c40723c */ /* 0x000fe80000001840 */
[----:B-1----:R-:W-:Y:S01]  /*d6d0*/  FFMA.FTZ R84, R169, c[0x0][0x2d0], -R153 ;  /* 0x0000b400a9547a23 */ /* 0x002fe20000010899 */
[----:B------:R-:W-:Y:S02]  /*d6e0*/  F2FP.PACK_AB R82, R172, R173 ;  /* 0x000000adac52723e */ /* 0x000fe400000000ff */
[----:B------:R-:W-:Y:S01]  /*d6f0*/  F2FP.PACK_AB R76, R219, R212 ;  /* 0x000000d4db4c723e */ /* 0x000fe200000000ff */
[----:B------:R1:W1:Y:S01]  /*d700*/  MUFU.EX2 R140, R84 ;  /* 0x00000054008c7308 */ /* 0x0002620000000800 */
[----:B------:R-:W-:Y:S03]  /*d710*/  F2FP.PACK_AB R77, R211, R206 ;  /* 0x000000ced34d723e */ /* 0x000fe600000000ff */
[--C-:B--2---:R-:W-:Y:S01]  /*d720*/  FFMA.FTZ R74, R217, c[0x0][0x2d0], -R75.reuse ;  /* 0x0000b400d94a7a23 */ /* 0x104fe2000001084b */
[----:B------:R-:W-:Y:S01]  /*d730*/  F2FP.PACK_AB R78, R183, R187 ;  /* 0x000000bbb74e723e */ /* 0x000fe200000000ff */
[----:B------:R-:W-:Y:S01]  /*d740*/  FFMA.FTZ R75, R218, c[0x0][0x2d0], -R75 ;  /* 0x0000b400da4b7a23 */ /* 0x000fe2000001084b */
[----:B------:R-:W-:Y:S02]  /*d750*/  F2FP.PACK_AB R79, R174, R143 ;  /* 0x0000008fae4f723e */ /* 0x000fe400000000ff */
[----:B---3--:R-:W-:Y:S01]  /*d760*/  F2FP.PACK_AB R150, R164, R165 ;  /* 0x000000a5a496723e */ /* 0x008fe200000000ff */
[----:B------:R2:W-:Y:S01]  /*d770*/  MUFU.EX2 R163, R74 ;  /* 0x0000004a00a37308 */ /* 0x0005e20000000800 */
[----:B----4-:R-:W-:Y:S01]  /*d780*/  LDSM.16.MT88.4 R88, [R193+0x1800] ;  /* 0x00180000c158783b */ /* 0x010fe20000004200 */
[----:B------:R-:W-:Y:S08]  /*d790*/  F2FP.PACK_AB R83, R155, R156 ;  /* 0x0000009c9b53723e */ /* 0x000ff000000000ff */
[----:B------:R-:W3:Y:S01]  /*d7a0*/  MUFU.EX2 R162, R75 ;  /* 0x0000004b00a27308 */ /* 0x000ee20000000800 */
[----:B-1----:R-:W1:Y:S01]  /*d7b0*/  LDSM.16.MT88.4 R84, [R189+0x1800] ;  /* 0x00180000bd54783b */ /* 0x002e620000004200 */
[----:B------:R-:W-:Y:S01]  /*d7c0*/  F2FP.PACK_AB R81, R157, R140 ;  /* 0x0000008c9d51723e */ /* 0x000fe200000000ff */
[--C-:B--2---:R-:W-:Y:S07]  /*d7d0*/  FFMA.FTZ R74, R185, c[0x0][0x2d0], -R152.reuse ;  /* 0x0000b400b94a7a23 */ /* 0x104fee0000010898 */
[----:B------:R2:W-:Y:S01]  /*d7e0*/  MUFU.EX2 R161, R74 ;  /* 0x0000004a00a17308 */ /* 0x0005e20000000800 */
[----:B---3--:R-:W-:Y:S01]  /*d7f0*/  F2FP.PACK_AB R151, R162, R163 ;  /* 0x000000a3a297723e */ /* 0x008fe200000000ff */
[--C-:B--2---:R-:W-:Y:S01]  /*d800*/  FFMA.FTZ R74, R186, c[0x0][0x2d0], -R152.reuse ;  /* 0x0000b400ba4a7a23 */ /* 0x104fe20000010898 */
[-C--:B-1----:R-:W-:Y:S07]  /*d810*/  HMMA.16816.F32 R4, R76, R84.reuse, R4 ;  /* 0x000000544c04723c */ /* 0x082fee0000001804 */
[----:B------:R1:W2:Y:S01]  /*d820*/  MUFU.EX2 R160, R74 ;  /* 0x0000004a00a07308 */ /* 0x0002a20000000800 */
[C---:B------:R-:W-:Y:S08]  /*d830*/  HMMA.16816.F32 R8, R80.reuse, R84, R8 ;  /* 0x000000545008723c */ /* 0x040ff00000001808 */
[-C--:B------:R-:W-:Y:S08]  /*d840*/  HMMA.16816.F32 R12, R80, R86.reuse, R12 ;  /* 0x00000056500c723c */ /* 0x080ff0000000180c */
[C---:B------:R-:W-:Y:S01]  /*d850*/  HMMA.16816.F32 R16, R76.reuse, R86, R16 ;  /* 0x000000564c10723c */ /* 0x040fe20000001810 */
[----:B------:R-:W3:Y:S03]  /*d860*/  LDSM.16.MT88.4 R84, [R192+0x1800] ;  /* 0x00180000c054783b */ /* 0x000ee60000004200 */
[--C-:B-1----:R-:W-:Y:S01]  /*d870*/  FFMA.FTZ R74, R214, c[0x0][0x2d0], -R152.reuse ;  /* 0x0000b400d64a7a23 */ /* 0x102fe20000010898 */
[----:B--2---:R-:W-:Y:S01]  /*d880*/  F2FP.PACK_AB R144, R160, R161 ;  /* 0x000000a1a090723e */ /* 0x004fe200000000ff */
[----:B------:R-:W-:Y:S02]  /*d890*/  FFMA.FTZ R152, R216, c[0x0][0x2d0], -R152 ;  /* 0x0000b400d8987a23 */ /* 0x000fe40000010898 */
[-C--:B------:R-:W-:Y:S01]  /*d8a0*/  HMMA.16816.F32 R20, R76, R88.reuse, R20 ;  /* 0x000000584c14723c */ /* 0x080fe20000001814 */
[----:B------:R1:W-:Y:S07]  /*d8b0*/  MUFU.EX2 R159, R74 ;  /* 0x0000004a009f7308 */ /* 0x0003ee0000000800 */
[C---:B------:R-:W-:Y:S03]  /*d8c0*/  HMMA.16816.F32 R24, R80.reuse, R88, R24 ;  /* 0x000000585018723c */ /* 0x040fe60000001818 */
[----:B------:R-:W2:Y:S05]  /*d8d0*/  MUFU.EX2 R158, R152 ;  /* 0x00000098009e7308 */ /* 0x000eaa0000000800 */
[-C--:B------:R-:W-:Y:S08]  /*d8e0*/  HMMA.16816.F32 R28, R80, R90.reuse, R28 ;  /* 0x0000005a501c723c */ /* 0x080ff0000000181c */
[C---:B------:R-:W-:Y:S04]  /*d8f0*/  HMMA.16816.F32 R32, R76.reuse, R90, R32 ;  /* 0x0000005a4c20723c */ /* 0x040fe80000001820 */
[--C-:B-1----:R-:W-:Y:S04]  /*d900*/  FFMA.FTZ R74, R184, c[0x0][0x2d0], -R153.reuse ;  /* 0x0000b400b84a7a23 */ /* 0x102fe80000010899 */
[-C--:B------:R-:W-:Y:S01]  /*d910*/  HMMA.16816.F32 R36, R76, R92.reuse, R36 ;  /* 0x0000005c4c24723c */ /* 0x080fe20000001824 */
[----:B------:R1:W-:Y:S03]  /*d920*/  MUFU.EX2 R154, R74 ;  /* 0x0000004a009a7308 */ /* 0x0003e60000000800 */
[----:B--2---:R-:W-:Y:S04]  /*d930*/  F2FP.PACK_AB R146, R158, R159 ;  /* 0x0000009f9e92723e */ /* 0x004fe800000000ff */
[C---:B------:R-:W-:Y:S08]  /*d940*/  HMMA.16816.F32 R40, R80.reuse, R92, R40 ;  /* 0x0000005c5028723c */ /* 0x040ff00000001828 */
[-C--:B------:R-:W-:Y:S08]  /*d950*/  HMMA.16816.F32 R44, R80, R94.reuse, R44 ;  /* 0x0000005e502c723c */ /* 0x080ff0000000182c */
[C---:B------:R-:W-:Y:S04]  /*d960*/  HMMA.16816.F32 R48, R76.reuse, R94, R48 ;  /* 0x0000005e4c30723c */ /* 0x040fe80000001830 */
[--C-:B-1----:R-:W-:Y:S04]  /*d970*/  FFMA.FTZ R74, R177, c[0x0][0x2d0], -R153.reuse ;  /* 0x0000b400b14a7a23 */ /* 0x102fe80000010899 */
[-C--:B---3--:R-:W-:Y:S01]  /*d980*/  HMMA.16816.F32 R52, R76, R84.reuse, R52 ;  /* 0x000000544c34723c */ /* 0x088fe20000001834 */
[----:B------:R1:W2:Y:S07]  /*d990*/  MUFU.EX2 R152, R74 ;  /* 0x0000004a00987308 */ /* 0x0002ae0000000800 */
[C---:B------:R-:W-:Y:S07]  /*d9a0*/  HMMA.16816.F32 R56, R80.reuse, R84, R56 ;  /* 0x000000545038723c */ /* 0x040fee0000001838 */
[----:B------:R-:W-:Y:S01]  /*d9b0*/  MOV R85, R71 ;  /* 0x0000004700557202 */ /* 0x000fe20000000f00 */
[-C--:B------:R-:W-:Y:S04]  /*d9c0*/  HMMA.16816.F32 R60, R80, R86.reuse, R60 ;  /* 0x00000056503c723c */ /* 0x080fe8000000183c */
[----:B------:R-:W-:Y:S04]  /*d9d0*/  MOV R84, R72 ;  /* 0x0000004800547202 */ /* 0x000fe80000000f00 */
[----:B------:R-:W-:Y:S04]  /*d9e0*/  HMMA.16816.F32 R64, R76, R86, R64 ;  /* 0x000000564c40723c */ /* 0x000fe80000001840 */
[--C-:B-1----:R-:W-:Y:S01]  /*d9f0*/  FFMA.FTZ R74, R170, c[0x0][0x2d0], -R153.reuse ;  /* 0x0000b400aa4a7a23 */ /* 0x102fe20000010899 */
[----:B--2---:R-:W-:Y:S01]  /*da00*/  F2FP.PACK_AB R145, R152, R154 ;  /* 0x0000009a9891723e */ /* 0x004fe200000000ff */
[----:B------:R-:W-:Y:S01]  /*da10*/  FFMA.FTZ R153, R73, c[0x0][0x2d0], -R153 ;  /* 0x0000b40049997a23 */ /* 0x000fe20000010899 */
[----:B------:R-:W-:Y:S01]  /*da20*/  MOV R86, R70 ;  /* 0x0000004600567202 */ /* 0x000fe20000000f00 */
[----:B-----5:R-:W-:Y:S01]  /*da30*/  FFMA.FTZ R73, R68, R98, R99 ;  /* 0x0000006244497223 */ /* 0x020fe20000010063 */
[----:B------:R-:W-:Y:S01]  /*da40*/  MUFU.EX2 R75, R74 ;  /* 0x0000004a004b7308 */ /* 0x000fe20000000800 */
[-C--:B------:R-:W-:Y:S05]  /*da50*/  HMMA.16816.F32 R88, R148, R100.reuse, R4 ;  /* 0x000000649458723c */ /* 0x080fea0000001804 */
[----:B------:R-:W-:Y:S01]  /*da60*/  FFMA.FTZ R68, R2, R97, R247 ;  /* 0x0000006102447223 */ /* 0x000fe200000100f7 */
[----:B------:R-:W-:Y:S01]  /*da70*/  MOV R87, R3 ;  /* 0x0000000300577202 */ /* 0x000fe20000000f00 */
[----:B------:R-:W-:Y:S02]  /*da80*/  FADD.FTZ R2, R114, R73 ;  /* 0x0000004972027221 */ /* 0x000fe40000010000 */
[----:B------:R-:W-:Y:S01]  /*da90*/  FADD.FTZ R4, R249, R68 ;  /* 0x00000044f9047221 */ /* 0x000fe20000010000 */
[----:B------:R-:W1:Y:S02]  /*daa0*/  MUFU.EX2 R74, R153 ;  /* 0x00000099004a7308 */ /* 0x000e640000000800 */
[----:B------:R-:W-:Y:S02]  /*dab0*/  FADD.FTZ R6, R113, R69 ;  /* 0x0000004571067221 */ /* 0x000fe40000010000 */
[----:B------:R-:W-:Y:S02]  /*dac0*/  FADD.FTZ R5, R112, R2 ;  /* 0x0000000270057221 */ /* 0x000fe40000010000 */
[----:B------:R-:W-:Y:S02]  /*dad0*/  FADD.FTZ R4, R248, R4 ;  /* 0x00000004f8047221 */ /* 0x000fe40000010000 */
[----:B------:R-:W-:Y:S02]  /*dae0*/  FFMA.FTZ R2, R0, R126, R237 ;  /* 0x0000007e00027223 */ /* 0x000fe400000100ed */
[----:B------:R-:W-:Y:S01]  /*daf0*/  FADD.FTZ R0, R123, R6 ;  /* 0x000000067b007221 */ /* 0x000fe20000010000 */
[----:B-1----:R-:W-:Y:S07]  /*db00*/  F2FP.PACK_AB R147, R74, R75 ;  /* 0x0000004b4a93723e */ /* 0x002fee00000000ff */
[C---:B------:R-:W-:Y:S07]  /*db10*/  HMMA.16816.F32 R92, R144.reuse, R100, R8 ;  /* 0x00000064905c723c */ /* 0x040fee0000001808 */
[----:B------:R-:W-:Y:S01]  /*db20*/  FADD.FTZ R10, R122, R5 ;  /* 0x000000057a0a7221 */ /* 0x000fe20000010000 */
[-C--:B------:R-:W-:Y:S01]  /*db30*/  HMMA.16816.F32 R96, R144, R102.reuse, R12 ;  /* 0x000000669060723c */ /* 0x080fe2000000180c */
[----:B------:R-:W2:Y:S03]  /*db40*/  LDL R13, [R1+0x8] ;  /* 0x00000800010d7983 */ /* 0x000ea60000100800 */
        /* <DEDUP_REMOVED lines=83> */
[----:B------:R-:W-:Y:S01]  /*e080*/  FADD.FTZ R2, R74, R0 ;  /* 0x000000004a027221 */ /* 0x000fe20000010000 */
[----:B------:R-:W-:Y:S02]  /*e090*/  MOV R0, R3 ;  /* 0x0000000300007202 */ /* 0x000fe40000000f00 */
[----:B------:R1:W-:Y:S04]  /*e0a0*/  STL [R1+0x14], R4 ;  /* 0x0000140401007387 */ /* 0x0003e80000100800 */
[----:B------:R1:W-:Y:S01]  /*e0b0*/  STL [R1+0x18], R2 ;  /* 0x0000180201007387 */ /* 0x0003e20000100800 */
[C---:B--2---:R-:W-:Y:S02]  /*e0c0*/  ISETP.GT.AND P0, PT, R205.reuse, R13, PT ;  /* 0x0000000dcd00720c */ /* 0x044fe40003f04270 */
[----:B------:R-:W-:Y:S11]  /*e0d0*/  IADD3 R205, R205, -0x1, RZ ;  /* 0xffffffffcdcd7810 */ /* 0x000ff60007ffe0ff */
[----:B-1----:R-:W-:-:S05]  /*e0e0*/  @P0 BRA `(.L_x_624) ;  /* 0xffffa8b000000947 */ /* 0x002fca000383ffff */
.L_x_607:
[----:B------:R-:W2:Y:S01]  /*e0f0*/  LDL R2, [R1+0x40] ;  /* 0x0000400001027983 */ /* 0x000ea20000100800 */
[----:B------:R-:W-:-:S02]  /*e100*/  IMAD.MOV.U32 R3, RZ, RZ, c[0x0][0x2c4] ;  /* 0x0000b100ff037624 */ /* 0x000fc400078e00ff */
[----:B-1----:R-:W-:-:S03]  /*e110*/  IMAD.MOV.U32 R5, RZ, RZ, c[0x0][0x32c] ;  /* 0x0000cb00ff057624 */ /* 0x002fc600078e00ff */
[----:B------:R-:W-:Y:S02]  /*e120*/  ISETP.NE.AND P1, PT, R3, 0x1, PT ;  /* 0x000000010300780c */ /* 0x000fe40003f25270 */
[----:B------:R-:W-:Y:S02]  /*e130*/  ISETP.GE.AND P0, PT, R5, 0x1, PT ;  /* 0x000000010500780c */ /* 0x000fe40003f06270 */
[----:B------:R-:W-:Y:S02]  /*e140*/  IADD3 R3, R244, 0x1, -R243 ;  /* 0x00000001f4037810 */ /* 0x000fe40007ffe8f3 */
[----:B--2---:R-:W-:-:S07]  /*e150*/  IADD3 R2, R2, 0x7f, RZ ;  /* 0x0000007f02027810 */ /* 0x004fce0007ffe0ff */
[----:B------:R-:W-:-:S05]  /*e160*/  @P1 IMAD.HI.U32 R4, R2, c[0x0][0x2c8], RZ ;  /* 0x0000b20002041a27 */ /* 0x000fca00078e00ff */
[----:B------:R-:W-:-:S05]  /*e170*/  @P1 SHF.R.U32.HI R2, RZ, c[0x0][0x2cc], R4 ;  /* 0x0000b300ff021a19 */ /* 0x000fca0000011604 */
[----:B------:R-:W-:-:S05]  /*e180*/  IMAD.IADD R2, R3, 0x1, R2 ;  /* 0x0000000103027824 */ /* 0x000fca00078e0202 */
[----:B------:R-:W-:Y:S01]  /*e190*/  IADD3 R3, R2, -c[0x0][0x324], RZ ;  /* 0x8000c90002037a10 */ /* 0x000fe20007ffe0ff */
[----:B------:R-:W-:Y:S05]  /*e1a0*/  @!P0 BRA `(.L_x_625) ;  /* 0x0000011000008947 */ /* 0x000fea0003800000 */
[----:B------:R-:W-:Y:S01]  /*e1b0*/  ISETP.GT.AND P0, PT, R2, -0x1, PT ;  /* 0xffffffff0200780c */ /* 0x000fe20003f04270 */
[----:B------:R-:W-:-:S12]  /*e1c0*/  BSSY B0, `(.L_x_626) ;  /* 0x000000d000007945 */ /* 0x000fd80003800000 */
        /* <DEDUP_REMOVED lines=8> */
.L_x_627:
[----:B------:R-:W-:-:S04]  /*e250*/  MOV R4, c[0x0][0x32c] ;  /* 0x0000cb0000047a02 */ /* 0x000fc80000000f00 */
[----:B------:R-:W-:-:S13]  /*e260*/  ISETP.NE.AND P0, PT, R4, 0x1, PT ;  /* 0x000000010400780c */ /* 0x000fda0003f05270 */
[----:B------:R-:W-:-:S05]  /*e270*/  @P0 IMAD.HI.U32 R4, R2, c[0x0][0x330], RZ ;  /* 0x0000cc0002040a27 */ /* 0x000fca00078e00ff */
[----:B------:R-:W-:Y:S02]  /*e280*/  @P0 SHF.R.U32.HI R2, RZ, c[0x0][0x334], R4 ;  /* 0x0000cd00ff020a19 */ /* 0x000fe40000011604 */
.L_x_628:
[----:B------:R-:W-:Y:S05]  /*e290*/  BSYNC B0 ;  /* 0x0000000000007941 */ /* 0x000fea0003800000 */
.L_x_626:
[----:B------:R-:W-:-:S05]  /*e2a0*/  IMAD R2, R2, c[0x0][0x32c], RZ ;  /* 0x0000cb0002027a24 */ /* 0x000fca00078e02ff */
[----:B------:R-:W-:-:S04]  /*e2b0*/  IMNMX R3, R3, R2, !PT ;  /* 0x0000000203037217 */ /* 0x000fc80007800200 */
.L_x_625:
[----:B------:R-:W-:-:S05]  /*e2c0*/  IADD3 R3, R3, 0x4f, RZ ;  /* 0x0000004f03037810 */ /* 0x000fca0007ffe0ff */
[----:B------:R-:W-:-:S05]  /*e2d0*/  IMAD.HI R3, R3, 0x66666667, RZ ;  /* 0x6666666703037827 */ /* 0x000fca00078e02ff */
[----:B------:R-:W-:-:S04]  /*e2e0*/  SHF.R.U32.HI R2, RZ, 0x1f, R3 ;  /* 0x0000001fff027819 */ /* 0x000fc80000011603 */
[----:B------:R-:W-:-:S04]  /*e2f0*/  LEA.HI.SX32 R2, R3, R2, 0x1b ;  /* 0x0000000203027211 */ /* 0x000fc800078fdaff */
[----:B------:R-:W-:-:S04]  /*e300*/  IMNMX R4, R239, R2, !PT ;  /* 0x00000002ef047217 */ /* 0x000fc80007800200 */
        /* <DEDUP_REMOVED lines=8> */
.L_x_630:
[----:B------:R-:W2:Y:S01]  /*e390*/  LDL R178, [R1+0x34] ;  /* 0x0000340001b27983 */ /* 0x000ea20000100800 */
[----:B------:R-:W-:Y:S04]  /*e3a0*/  DEPBAR.LE SB0, 0x0 ;  /* 0x000080000000791a */ /* 0x000fe80000000000 */
[----:B------:R-:W3:Y:S01]  /*e3b0*/  LDL.64 R176, [R1+0x28] ;  /* 0x0000280001b07983 */ /* 0x000ee20000100a00 */
[----:B------:R-:W-:Y:S05]  /*e3c0*/  WARPSYNC 0xffffffff ;  /* 0xffffffff00007948 */ /* 0x000fea0003800000 */
[----:B------:R-:W-:Y:S01]  /*e3d0*/  BAR.SYNC.DEFER_BLOCKING 0x0 ;  /* 0x0000000000007b1d */ /* 0x000fe20000010000 */
[----:B------:R-:W-:Y:S02]  /*e3e0*/  ISETP.GT.AND P0, PT, R239, R206, PT ;  /* 0x000000ceef00720c */ /* 0x000fe40003f04270 */
[C---:B------:R-:W-:Y:S11]  /*e3f0*/  IADD3 R205, R206.reuse, -0x1, RZ ;  /* 0xffffffffcecd7810 */ /* 0x040ff60007ffe0ff */
[----:B------:R-:W-:Y:S01]  /*e400*/  @!P0 SHF.R.S32.HI R0, RZ, 0x1f, R206 ;  /* 0x0000001fff008819 */ /* 0x000fe200000114ce */
[----:B------:R-:W-:Y:S04]  /*e410*/  @!P0 IMAD.WIDE.U32 R86, R206, c[0x0][0x208], RZ ;  /* 0x00008200ce568a25 */ /* 0x000fe800078e00ff */
[----:B------:R-:W-:Y:S04]  /*e420*/  @!P0 IMAD R0, R0, c[0x0][0x208], RZ ;  /* 0x0000820000008a24 */ /* 0x000fe800078e02ff */
[----:B------:R-:W-:Y:S01]  /*e430*/  @!P0 IMAD R0, R206, c[0x0][0x20c], R0 ;  /* 0x00008300ce008a24 */ /* 0x000fe200078e0200 */
[----:B------:R-:W-:Y:S04]  /*e440*/  LDSM.16.M88.4 R80, [R195] ;  /* 0x00000000c350783b */ /* 0x000fe80000000200 */
        /* <DEDUP_REMOVED lines=14> */
[----:B------:R-:W3:Y:S01]  /*e530*/  LDL.64 R220, [R1+0x20] ;  /* 0x0000200001dc7983 */ /* 0x000ee20000100a00 */
        /* <DEDUP_REMOVED lines=155> */
[----:B------:R-:W-:Y:S01]  /*eef0*/  MUFU.TANH R210, R4 ;  /* 0x0000000400d27308 */ /* 0x000fe20000002400 */
[----:B-1----:R-:W-:Y:S02]  /*ef00*/  FMUL.FTZ R0, R16, c[0x0][0x320] ;  /* 0x0000c80010007a20 */ /* 0x002fe40000410000 */
[----:B------:R-:W-:Y:S07]  /*ef10*/  FMUL.FTZ R5, R56, c[0x0][0x320] ;  /* 0x0000c80038057a20 */ /* 0x000fee0000410000 */
[----:B------:R1:W-:Y:S10]  /*ef20*/  MUFU.TANH R15, R0 ;  /* 0x00000000000f7308 */ /* 0x0003f40000002400 */
[----:B------:R2:W-:Y:S01]  /*ef30*/  MUFU.TANH R211, R5 ;  /* 0x0000000500d37308 */ /* 0x0005e20000002400 */
[-C--:B---3--:R-:W-:Y:S08]  /*ef40*/  HMMA.16816.F32 R68, R156, R8.reuse, R68 ;  /* 0x000000089c44723c */ /* 0x088ff00000001844 */
[C---:B------:R-:W-:Y:S04]  /*ef50*/  HMMA.16816.F32 R72, R172.reuse, R8, R72 ;  /* 0x00000008ac48723c */ /* 0x040fe80000001848 */
[----:B-1----:R-:W-:Y:S03]  /*ef60*/  FMUL.FTZ R0, R17, c[0x0][0x320] ;  /* 0x0000c80011007a20 */ /* 0x002fe60000410000 */
[----:B------:R-:W-:Y:S01]  /*ef70*/  FMUL.FTZ R8, R62, c[0x0][0x320] ;  /* 0x0000c8003e087a20 */ /* 0x000fe20000410000 */
[-C--:B------:R-:W-:Y:S01]  /*ef80*/  HMMA.16816.F32 R76, R172, R10.reuse, R76 ;  /* 0x0000000aac4c723c */ /* 0x080fe2000000184c */
[----:B------:R1:W-:Y:S03]  /*ef90*/  MUFU.TANH R12, R0 ;  /* 0x00000000000c7308 */ /* 0x0003e60000002400 */
[----:B------:R-:W-:Y:S01]  /*efa0*/  FMUL.FTZ R9, R63, c[0x0][0x320] ;  /* 0x0000c8003f097a20 */ /* 0x000fe20000410000 */
[----:B--2---:R-:W-:Y:S03]  /*efb0*/  FMNMX.FTZ R5, R161, R3, !PT ;  /* 0x00000003a1057209 */ /* 0x004fe60007810000 */
[----:B------:R-:W-:Y:S03]  /*efc0*/  HMMA.16816.F32 R80, R156, R10, R80 ;  /* 0x0000000a9c50723c */ /* 0x000fe60000001850 */
[----:B------:R-:W-:Y:S01]  /*efd0*/  MUFU.TANH R156, R8 ;  /* 0x00000008009c7308 */ /* 0x000fe20000002400 */
[----:B----4-:R-:W-:Y:S04]  /*efe0*/  FMNMX.FTZ R5, R155, R5, !PT ;  /* 0x000000059b057209 */ /* 0x010fe80007810000 */
[----:B------:R-:W-:Y:S04]  /*eff0*/  FMUL.FTZ R6, R73, c[0x0][0x320] ;  /* 0x0000c80049067a20 */ /* 0x000fe80000410000 */
[----:B------:R-:W-:Y:S01]  /*f000*/  FMUL.FTZ R4, R72, c[0x0][0x320] ;  /* 0x0000c80048047a20 */ /* 0x000fe20000410000 */
[----:B------:R-:W-:Y:S01]  /*f010*/  MUFU.TANH R157, R9 ;  /* 0x00000009009d7308 */ /* 0x000fe20000002400 */
[----:B------:R-:W-:Y:S02]  /*f020*/  FMUL.FTZ R11, R75, c[0x0][0x320] ;  /* 0x0000c8004b0b7a20 */ /* 0x000fe40000410000 */
[----:B------:R-:W-:Y:S02]  /*f030*/  FMUL.FTZ R7, R76, c[0x0][0x320] ;  /* 0x0000c8004c077a20 */ /* 0x000fe40000410000 */
[----:B-1----:R-:W-:Y:S05]  /*f040*/  FMUL.FTZ R0, R18, c[0x0][0x320] ;  /* 0x0000c80012007a20 */ /* 0x002fea0000410000 */
[----:B------:R1:W2:Y:S10]  /*f050*/  MUFU.TANH R14, R0 ;  /* 0x00000000000e7308 */ /* 0x0002b40000002400 */
[----:B------:R-:W-:Y:S10]  /*f060*/  MUFU.TANH R216, R11 ;  /* 0x0000000b00d87308 */ /* 0x000ff40000002400 */
[----:B------:R3:W-:Y:S01]  /*f070*/  MUFU.TANH R218, R4 ;  /* 0x0000000400da7308 */ /* 0x0007e20000002400 */
[----:B-1----:R-:W-:Y:S01]  /*f080*/  FMUL.FTZ R0, R19, c[0x0][0x320] ;  /* 0x0000c80013007a20 */ /* 0x002fe20000410000 */
[----:B--2---:R-:W-:Y:S08]  /*f090*/  FMNMX.FTZ R5, R14, R5, !PT ;  /* 0x000000050e057209 */ /* 0x004ff00007810000 */
[----:B------:R1:W2:Y:S01]  /*f0a0*/  MUFU.TANH R13, R0 ;  /* 0x00000000000d7308 */ /* 0x0002a20000002400 */
[----:B---3--:R-:W-:Y:S04]  /*f0b0*/  FMNMX.FTZ R4, R164, R84, !PT ;  /* 0x00000054a4047209 */ /* 0x008fe80007810000 */
[----:B------:R-:W-:Y:S04]  /*f0c0*/  FMNMX.FTZ R4, R160, R4, !PT ;  /* 0x00000004a0047209 */ /* 0x000fe80007810000 */
[----:B------:R-:W-:Y:S01]  /*f0d0*/  FMNMX.FTZ R4, R87, R4, !PT ;  /* 0x0000000457047209 */ /* 0x000fe20007810000 */
[----:B-1----:R-:W-:Y:S01]  /*f0e0*/  FMUL.FTZ R0, R20, c[0x0][0x320] ;  /* 0x0000c80014007a20 */ /* 0x002fe20000410000 */
[----:B--2---:R-:W-:Y:S02]  /*f0f0*/  FMNMX.FTZ R5, R13, R5, !PT ;  /* 0x000000050d057209 */ /* 0x004fe40007810000 */
[----:B------:R-:W-:Y:S01]  /*f100*/  FMNMX.FTZ R4, R86, R4, !PT ;  /* 0x0000000456047209 */ /* 0x000fe20007810000 */
        /* <DEDUP_REMOVED lines=24> */
[----:B------:R1:W-:Y:S10]  /*f290*/  MUFU.TANH R31, R7 ;  /* 0x00000007001f7308 */ /* 0x0003f40000002400 */
[----:B------:R2:W-:Y:S01]  /*f2a0*/  MUFU.TANH R181, R0 ;  /* 0x0000000000b57308 */ /* 0x0005e20000002400 */
[----:B-1----:R-:W-:Y:S09]  /*f2b0*/  FMUL.FTZ R7, R77, c[0x0][0x320] ;  /* 0x0000c8004d077a20 */ /* 0x002ff20000410000 */
[----:B------:R-:W-:Y:S01]  /*f2c0*/  MUFU.TANH R27, R7 ;  /* 0x00000007001b7308 */ /* 0x000fe20000002400 */
[----:B--2---:R-:W-:Y:S09]  /*f2d0*/  FMUL.FTZ R0, R32, c[0x0][0x320] ;  /* 0x0000c80020007a20 */ /* 0x004ff20000410000 */
[----:B------:R1:W-:Y:S10]  /*f2e0*/  MUFU.TANH R17, R0 ;  /* 0x0000000000117308 */ /* 0x0003f40000002400 */
[----:B------:R2:W-:Y:S01]  /*f2f0*/  MUFU.TANH R32, R6 ;  /* 0x0000000600207308 */ /* 0x0005e20000002400 */
        /* <DEDUP_REMOVED lines=16> */
[----:B--2---:R-:W-:Y:S09]  /*f400*/  FMUL.FTZ R6, R83, c[0x0][0x320] ;  /* 0x0000c80053067a20 */ /* 0x004ff20000410000 */
[----:B------:R2:W-:Y:S01]  /*f410*/  MUFU.TANH R25, R6 ;  /* 0x0000000600197308 */ /* 0x0005e20000002400 */
[----:B-1----:R-:W-:Y:S09]  /*f420*/  FMUL.FTZ R0, R37, c[0x0][0x320] ;  /* 0x0000c80025007a20 */ /* 0x002ff20000410000 */
[----:B------:R1:W-:Y:S01]  /*f430*/  MUFU.TANH R180, R0 ;  /* 0x0000000000b47308 */ /* 0x0003e20000002400 */
[----:B--2---:R-:W-:Y:S04]  /*f440*/  FMNMX.FTZ R6, R165, R85, !PT ;  /* 0x00000055a5067209 */ /* 0x004fe80007810000 */
        /* <DEDUP_REMOVED lines=80> */
[----:B---3--:R-:W-:Y:S07]  /*f950*/  FMNMX.FTZ R5, R252, R5, !PT ;  /* 0x00000005fc057209 */ /* 0x008fee0007810000 */
[----:B------:R1:W-:Y:S02]  /*f960*/  MUFU.TANH R215, R0 ;  /* 0x0000000000d77308 */ /* 0x0003e40000002400 */
[----:B-1----:R-:W-:Y:S08]  /*f970*/  FMUL.FTZ R0, R69, c[0x0][0x320] ;  /* 0x0000c80045007a20 */ /* 0x002ff00000410000 */
[----:B------:R1:W-:Y:S02]  /*f980*/  MUFU.TANH R26, R0 ;  /* 0x00000000001a7308 */ /* 0x0003e40000002400 */
[----:B-1----:R-:W-:Y:S01]  /*f990*/  FMUL.FTZ R0, R70, c[0x0][0x320] ;  /* 0x0000c80046007a20 */ /* 0x002fe20000410000 */
[----:B--2---:R-:W-:Y:S07]  /*f9a0*/  FMNMX.FTZ R70, R6, R9, !PT ;  /* 0x0000000906467209 */ /* 0x004fee0007810000 */
        /* <DEDUP_REMOVED lines=29> */
[----:B------:R-:W-:Y:S02]  /*fb80*/  @P0 MOV R5, R219 ;  /* 0x000000db00050202 */ /* 0x000fe40000000f00 */
        /* <DEDUP_REMOVED lines=16> */
[----:B------:R1:W2:Y:S03]  /*fc90*/  MUFU.TANH R75, R0 ;  /* 0x00000000004b7308 */ /* 0x0002a60000002400 */
        /* <DEDUP_REMOVED lines=8> */
[----:B------:R-:W-:Y:S02]  /*fd20*/  FFMA.FTZ R4, R154, c[0x0][0x2d0], -R153 ;  /* 0x0000b4009a047a23 */ /* 0x000fe40000010899 */
[----:B---3--:R-:W-:Y:S01]  /*fd30*/  FMNMX.FTZ R0, R74, R0, !PT ;  /* 0x000000004a007209 */ /* 0x008fe20007810000 */
[----:B------:R-:W-:Y:S03]  /*fd40*/  FMUL.FTZ R154, R71, c[0x0][0x2d0] ;  /* 0x0000b400479a7a20 */ /* 0x000fe60000410000 */
[----:B--2---:R-:W-:Y:S03]  /*fd50*/  FMNMX.FTZ R0, R75, R0, !PT ;  /* 0x000000004b007209 */ /* 0x004fe60007810000 */
        /* <DEDUP_REMOVED lines=16> */
[----:B------:R-:W-:Y:S01]  /*fe60*/  MOV R161, R32 ;  /* 0x0000002000a17202 */ /* 0x000fe20000000f00 */
[----:B------:R-:W-:Y:S07]  /*fe70*/  FMUL.FTZ R32, R73, R116 ;  /* 0x0000007449207220 */ /* 0x000fee0000410000 */
[----:B------:R1:W-:Y:S01]  /*fe80*/  MUFU.EX2 R228, R3 ;  /* 0x0000000300e47308 */ /* 0x0003e20000000800 */
[----:B--2---:R-:W-:Y:S02]  /*fe90*/  FFMA.FTZ R2, R152, c[0x0][0x2d0], -R153 ;  /* 0x0000b40098027a23 */ /* 0x004fe40000010899 */
[C---:B---3--:R-:W-:Y:S07]  /*fea0*/  FMUL.FTZ R44, R69.reuse, R128 ;  /* 0x00000080452c7220 */ /* 0x048fee0000410000 */
[----:B------:R2:W3:Y:S01]  /*feb0*/  MUFU.EX2 R236, R2 ;  /* 0x0000000200ec7308 */ /* 0x0004e20000000800 */
[C---:B------:R-:W-:Y:S02]  /*fec0*/  FMUL.FTZ R45, R69.reuse, R129 ;  /* 0x00000081452d7220 */ /* 0x040fe40000410000 */
[C---:B------:R-:W-:Y:S02]  /*fed0*/  FMUL.FTZ R41, R69.reuse, R125 ;  /* 0x0000007d45297220 */ /* 0x040fe40000410000 */
[C---:B------:R-:W-:Y:S02]  /*fee0*/  FMUL.FTZ R56, R69.reuse, R140 ;  /* 0x0000008c45387220 */ /* 0x040fe40000410000 */
[C---:B------:R-:W-:Y:S02]  /*fef0*/  FMUL.FTZ R57, R69.reuse, R141 ;  /* 0x0000008d45397220 */ /* 0x040fe40000410000 */
[C---:B------:R-:W-:Y:S02]  /*ff00*/  FMUL.FTZ R60, R69.reuse, R144 ;  /* 0x00000090453c7220 */ /* 0x040fe40000410000 */
[----:B------:R-:W-:Y:S02]  /*ff10*/  FMUL.FTZ R61, R69, R145 ;  /* 0x00000091453d7220 */ /* 0x000fe40000410000 */
[--C-:B-1----:R-:W-:Y:S02]  /*ff20*/  FFMA.FTZ R3, R155, c[0x0][0x2d0], -R154.reuse ;  /* 0x0000b4009b037a23 */ /* 0x102fe4000001089a */
[----:B------:R-:W-:Y:S02]  /*ff30*/  FMUL.FTZ R155, R70, c[0x0][0x2d0] ;  /* 0x0000b400469b7a20 */ /* 0x000fe40000410000 */
[----:B------:R1:W4:Y:S02]  /*ff40*/  MUFU.EX2 R233, R3 ;  /* 0x0000000300e97308 */ /* 0x0003240000000800 */
[----:B------:R-:W-:Y:S02]  /*ff50*/  FFMA.FTZ R4, R86, c[0x0][0x2d0], -R155 ;  /* 0x0000b40056047a23 */ /* 0x000fe4000001089b */
[----:B--2---:R-:W-:Y:S01]  /*ff60*/  FFMA.FTZ R2, R15, c[0x0][0x2d0], -R153 ;  /* 0x0000b4000f027a23 */ /* 0x004fe20000010899 */
[----:B---3--:R-:W-:Y:S05]  /*ff70*/  F2FP.PACK_AB R76, R236, R231 ;  /* 0x000000e7ec4c723e */ /* 0x008fea00000000ff */
[----:B------:R2:W-:Y:S10]  /*ff80*/  MUFU.EX2 R232, R4 ;  /* 0x0000000400e87308 */ /* 0x0005f40000000800 */
[----:B------:R3:W5:Y:S01]  /*ff90*/  MUFU.EX2 R237, R2 ;  /* 0x0000000200ed7308 */ /* 0x0007620000000800 */
[----:B-1----:R-:W-:Y:S01]  /*ffa0*/  FFMA.FTZ R3, R14, c[0x0][0x2d0], -R154 ;  /* 0x0000b4000e037a23 */ /* 0x002fe2000001089a */
[----:B----4-:R-:W-:Y:S08]  /*ffb0*/  F2FP.PACK_AB R77, R233, R228 ;  /* 0x000000e4e94d723e */ /* 0x010ff000000000ff */
[----:B------:R1:W-:Y:S01]  /*ffc0*/  MUFU.EX2 R235, R3 ;  /* 0x0000000300eb7308 */ /* 0x0003e20000000800 */
[----:B--2---:R-:W-:Y:S05]  /*ffd0*/  @P0 MOV R4, R220 ;  /* 0x000000dc00040202 */ /* 0x004fea0000000f00 */
[----:B------:R-:W-:Y:S01]  /*ffe0*/  @P0 IMAD.WIDE.U32 R4, R6, 0x50, R4 ;  /* 0x0000005006040825 */ /* 0x000fe200078e0004 */
[----:B---3--:R-:W2:Y:S04]  /*fff0*/  SHFL.BFLY PT, R2, R0, 0x1, 0x1f ;  /* 0x0c201f0000027f89 */ /* 0x008ea800000e0000 */
[----:B------:R-:W-:Y:S02]  /*10000*/  @P0 LEA R10, P1, R4, c[0x0][0x1c8], 0x1 ;  /* 0x00007200040a0a11 */ /* 0x000fe400078208ff */
[----:B-----5:R-:W-:Y:S01]  /*10010*/  F2FP.PACK_AB R78, R238, R237 ;  /* 0x000000edee4e723e */ /* 0x020fe200000000ff */
[--C-:B-1----:R-:W-:Y:S01]  /*10020*/  FFMA.FTZ R3, R164, c[0x0][0x2d0], -R155.reuse ;  /* 0x0000b400a4037a23 */ /* 0x102fe2000001089b */
[----:B------:R-:W-:Y:S03]  /*10030*/  MOV R164, R30 ;  /* 0x0000001e00a47202 */ /* 0x000fe60000000f00 */
[----:B------:R1:W-:Y:S01]  /*10040*/  MUFU.EX2 R227, R3 ;  /* 0x0000000300e37308 */ /* 0x0003e20000000800 */
[----:B--2---:R-:W-:Y:S01]  /*10050*/  FMNMX.FTZ R2, R0, R2, !PT ;  /* 0x0000000200027209 */ /* 0x004fe20007810000 */
[----:B------:R-:W-:Y:S02]  /*10060*/  FFMA.FTZ R0, R13, c[0x0][0x2d0], -R154 ;  /* 0x0000b4000d007a23 */ /* 0x000fe4000001089a */
[----:B------:R-:W-:Y:S01]  /*10070*/  FMUL.FTZ R13, R69, R97 ;  /* 0x00000061450d7220 */ /* 0x000fe20000410000 */
[----:B------:R-:W-:Y:S05]  /*10080*/  MOV R97, R213 ;  /* 0x000000d500617202 */ /* 0x000fea0000000f00 */
[----:B------:R2:W3:Y:S01]  /*10090*/  MUFU.EX2 R234, R0 ;  /* 0x0000000000ea7308 */ /* 0x0004e20000000800 */
[----:B------:R-:W-:Y:S04]  /*100a0*/  FMUL.FTZ R152, R2, c[0x0][0x2d0] ;  /* 0x0000b40002987a20 */ /* 0x000fe80000410000 */
[--C-:B------:R-:W-:Y:S01]  /*100b0*/  FFMA.FTZ R6, R167, c[0x0][0x2d0], -R152.reuse ;  /* 0x0000b400a7067a23 */ /* 0x100fe20000010898 */
[----:B------:R-:W-:Y:S01]  /*100c0*/  MOV R167, R25 ;  /* 0x0000001900a77202 */ /* 0x000fe20000000f00 */
[----:B------:R-:W-:Y:S02]  /*100d0*/  FMUL.FTZ R25, R69, R109 ;  /* 0x0000006d45197220 */ /* 0x000fe40000410000 */
[----:B-1----:R-:W-:Y:S01]  /*100e0*/  FFMA.FTZ R3, R160, c[0x0][0x2d0], -R155 ;  /* 0x0000b400a0037a23 */ /* 0x002fe2000001089b */
[----:B------:R1:W-:Y:S01]  /*100f0*/  MUFU.EX2 R173, R6 ;  /* 0x0000000600ad7308 */ /* 0x0003e20000000800 */
[----:B------:R-:W-:Y:S09]  /*10100*/  MOV R160, R218 ;  /* 0x000000da00a07202 */ /* 0x000ff20000000f00 */
[----:B------:R4:W5:Y:S01]  /*10110*/  MUFU.EX2 R229, R3 ;  /* 0x0000000300e57308 */ /* 0x0009620000000800 */
[----:B--2---:R-:W-:Y:S01]  /*10120*/  FADD.FTZ R0, -R2, R85 ;  /* 0x0000005502007221 */ /* 0x004fe20000010100 */
[----:B---3--:R-:W-:Y:S03]  /*10130*/  F2FP.PACK_AB R79, R234, R235 ;  /* 0x000000ebea4f723e */ /* 0x008fe600000000ff */
[----:B------:R-:W-:Y:S06]  /*10140*/  FMUL.FTZ R0, R0, c[0x0][0x2d0] ;  /* 0x0000b40000007a20 */ /* 0x000fec0000410000 */
[----:B------:R-:W2:Y:S01]  /*10150*/  MUFU.EX2 R0, R0 ;  /* 0x0000000000007308 */ /* 0x000ea20000000800 */
[--C-:B-1----:R-:W-:Y:S09]  /*10160*/  FFMA.FTZ R6, R166, c[0x0][0x2d0], -R152.reuse ;  /* 0x0000b400a6067a23 */ /* 0x102ff20000010898 */
[----:B------:R-:W-:Y:S01]  /*10170*/  MUFU.EX2 R174, R6 ;  /* 0x0000000600ae7308 */ /* 0x000fe20000000800 */
[----:B----4-:R-:W-:Y:S01]  /*10180*/  FFMA.FTZ R3, R87, c[0x0][0x2d0], -R155 ;  /* 0x0000b40057037a23 */ /* 0x010fe2000001089b */
[----:B-----5:R-:W-:Y:S08]  /*10190*/  F2FP.PACK_AB R64, R229, R227 ;  /* 0x000000e3e540723e */ /* 0x020ff000000000ff */
[----:B------:R1:W3:Y:S01]  /*101a0*/  MUFU.EX2 R230, R3 ;  /* 0x0000000300e67308 */ /* 0x0002e20000000800 */
[C---:B--2---:R-:W-:Y:S02]  /*101b0*/  FMUL.FTZ R47, R0.reuse, R131 ;  /* 0x00000083002f7220 */ /* 0x044fe40000410000 */
[C---:B------:R-:W-:Y:S01]  /*101c0*/  FMUL.FTZ R14, R0.reuse, R98 ;  /* 0x00000062000e7220 */ /* 0x040fe20000410000 */
[----:B------:R-:W-:Y:S01]  /*101d0*/  MOV R98, R27 ;  /* 0x0000001b00627202 */ /* 0x000fe20000000f00 */
[C---:B------:R-:W-:Y:S01]  /*101e0*/  FMUL.FTZ R15, R0.reuse, R99 ;  /* 0x00000063000f7220 */ /* 0x040fe20000410000 */
[----:B------:R-:W-:Y:S01]  /*101f0*/  MOV R99, R26 ;  /* 0x0000001a00637202 */ /* 0x000fe20000000f00 */
[C---:B------:R-:W-:Y:S02]  /*10200*/  FMUL.FTZ R46, R0.reuse, R130 ;  /* 0x00000082002e7220 */ /* 0x040fe40000410000 */
[C---:B------:R-:W-:Y:S02]  /*10210*/  FMUL.FTZ R26, R0.reuse, R110 ;  /* 0x0000006e001a7220 */ /* 0x040fe40000410000 */
[C---:B------:R-:W-:Y:S02]  /*10220*/  FMUL.FTZ R27, R0.reuse, R111 ;  /* 0x0000006f001b7220 */ /* 0x040fe40000410000 */
[C---:B------:R-:W-:Y:S02]  /*10230*/  FMUL.FTZ R30, R0.reuse, R114 ;  /* 0x00000072001e7220 */ /* 0x040fe40000410000 */
[C---:B------:R-:W-:Y:S02]  /*10240*/  FMUL.FTZ R42, R0.reuse, R126 ;  /* 0x0000007e002a7220 */ /* 0x040fe40000410000 */
[C---:B------:R-:W-:Y:S02]  /*10250*/  FMUL.FTZ R43, R0.reuse, R127 ;  /* 0x0000007f002b7220 */ /* 0x040fe40000410000 */
[C---:B------:R-:W-:Y:S01]  /*10260*/  FMUL.FTZ R58, R0.reuse, R142 ;  /* 0x0000008e003a7220 */ /* 0x040fe20000410000 */
[----:B-1----:R-:W-:Y:S01]  /*10270*/  @P0 SHF.R.S32.HI R3, RZ, 0x1f, R205 ;  /* 0x0000001fff030819 */ /* 0x002fe200000114cd */
[----:B------:R-:W-:Y:S01]  /*10280*/  FMUL.FTZ R59, R0, R143 ;  /* 0x0000008f003b7220 */ /* 0x000fe20000410000 */
[----:B---3--:R-:W-:Y:S01]  /*10290*/  F2FP.PACK_AB R66, R232, R230 ;  /* 0x000000e6e842723e */ /* 0x008fe200000000ff */
[C---:B------:R-:W-:Y:S02]  /*102a0*/  FMUL.FTZ R62, R0.reuse, R146 ;  /* 0x00000092003e7220 */ /* 0x040fe40000410000 */
[----:B------:R-:W-:Y:S02]  /*102b0*/  @P0 IMAD R8, R3, c[0x0][0x1e0], RZ ;  /* 0x0000780003080a24 */ /* 0x000fe400078e02ff */
[----:B------:R-:W-:Y:S01]  /*102c0*/  FFMA.FTZ R3, R165, c[0x0][0x2d0], -R152 ;  /* 0x0000b400a5037a23 */ /* 0x000fe20000010898 */
[----:B------:R-:W-:Y:S01]  /*102d0*/  MOV R165, R33 ;  /* 0x0000002100a57202 */ /* 0x000fe20000000f00 */
[----:B------:R-:W-:Y:S02]  /*102e0*/  FMUL.FTZ R33, R73, R117 ;  /* 0x0000007549217220 */ /* 0x000fe40000410000 */
[----:B------:R1:W2:Y:S01]  /*102f0*/  MUFU.EX2 R172, R3 ;  /* 0x0000000300ac7308 */ /* 0x0002a20000000800 */
[----:B------:R-:W-:Y:S02]  /*10300*/  @P0 IMAD R8, R205, c[0x0][0x1e4], R8 ;  /* 0x00007900cd080a24 */ /* 0x000fe400078e0208 */
[----:B------:R-:W-:Y:S03]  /*10310*/  FMUL.FTZ R63, R0, R147 ;  /* 0x00000093003f7220 */ /* 0x000fe60000410000 */
[----:B-1----:R-:W-:Y:S02]  /*10320*/  @P0 IADD3 R3, R7, R8, RZ ;  /* 0x0000000807030210 */ /* 0x002fe40007ffe0ff */
[----:B------:R-:W-:Y:S02]  /*10330*/  @P0 MOV R7, c[0x0][0x1e0] ;  /* 0x0000780000070a02 */ /* 0x000fe40000000f00 */
[----:B--2---:R-:W-:Y:S01]  /*10340*/  F2FP.PACK_AB R65, R173, R172 ;  /* 0x000000acad41723e */ /* 0x004fe200000000ff */
[----:B------:R-:W-:Y:S01]  /*10350*/  @P0 IMAD R3, R3, 0x50, RZ ;  /* 0x0000005003030824 */ /* 0x000fe200078e02ff */
[----:B------:R-:W-:Y:S04]  /*10360*/  @P0 SHF.L.U32 R12, R7, 0x5, RZ ;  /* 0x00000005070c0819 */ /* 0x000fe800000006ff */
[----:B------:R-:W-:Y:S02]  /*10370*/  @P0 IADD3 R3, R5, R3, RZ ;  /* 0x0000000305030210 */ /* 0x000fe40007ffe0ff */
[----:B------:R-:W-:Y:S02]  /*10380*/  @P0 MOV R5, 0x5 ;  /* 0x0000000500050802 */ /* 0x000fe40000000f00 */
[----:B------:R-:W-:Y:S02]  /*10390*/  @P0 LEA.HI.X R11, R4, c[0x0][0x1cc], R3, 0x1, P1 ;  /* 0x00007300040b0a11 */ /* 0x000fe400008f0c03 */
[-C--:B------:R-:W-:Y:S02]  /*103a0*/  @P0 IADD3 R8, P3, R10, R12.reuse, RZ ;  /* 0x0000000c0a080210 */ /* 0x080fe40007f7e0ff */
[----:B------:R-:W-:Y:S01]  /*103b0*/  @P0 SHF.L.U64.HI R3, R7, R5, c[0x0][0x1e4] ;  /* 0x0000790007030619 */ /* 0x000fe20000010205 */
[----:B------:R1:W-:Y:S01]  /*103c0*/  @P0 LDGSTS.E.BYPASS.LTC128B.128 [R207+0x2900], [R10.64], !P4 ;  /* 0x029000000acf0fae */ /* 0x0003e2000e101d48 */
[----:B------:R-:W-:Y:S01]  /*103d0*/  FFMA.FTZ R5, R168, c[0x0][0x2d0], -R152 ;  /* 0x0000b400a8057a23 */ /* 0x000fe20000010898 */
[-C--:B------:R-:W-:Y:S02]  /*103e0*/  @P0 IADD3 R6, P1, R8, R12.reuse, RZ ;  /* 0x0000000c08060210 */ /* 0x080fe40007f3e0ff */
[-C--:B------:R-:W-:Y:S01]  /*103f0*/  @P0 IADD3.X R9, R11, R3.reuse, RZ, P3, !PT ;  /* 0x000000030b090210 */ /* 0x080fe20001ffe4ff */
[----:B------:R2:W3:Y:S01]  /*10400*/  MUFU.EX2 R175, R5 ;  /* 0x0000000500af7308 */ /* 0x0004e20000000800 */
[-C--:B------:R-:W-:Y:S02]  /*10410*/  @P0 IADD3 R4, P2, R6, R12.reuse, RZ ;  /* 0x0000000c06040210 */ /* 0x080fe40007f5e0ff */
[----:B------:R-:W-:Y:S01]  /*10420*/  @P0 IADD3.X R7, R9, R3, RZ, P1, !PT ;  /* 0x0000000309070210 */ /* 0x000fe20000ffe4ff */
[----:B------:R4:W-:Y:S08]  /*10430*/  @P0 LDGSTS.E.BYPASS.LTC128B.128 [R207+0x3100], [R8.64], !P4 ;  /* 0x0310000008cf0fae */ /* 0x0009f0000e101d48 */
[----:B------:R5:W-:Y:S01]  /*10440*/  @P0 LDGSTS.E.BYPASS.LTC128B.128 [R207+0x3900], [R6.64], !P4 ;  /* 0x0390000006cf0fae */ /* 0x000be2000e101d48 */
[--C-:B-1----:R-:W-:Y:S01]  /*10450*/  FFMA.FTZ R11, R20, c[0x0][0x2d0], -R153.reuse ;  /* 0x0000b400140b7a23 */ /* 0x102fe20000010899 */
[----:B------:R-:W-:Y:S01]  /*10460*/  @P0 IADD3 R10, P1, R4, R12, RZ ;  /* 0x0000000c040a0210 */ /* 0x000fe20007f3e0ff */
[----:B------:R-:W-:Y:S01]  /*10470*/  FMUL.FTZ R12, R69, R96 ;  /* 0x00000060450c7220 */ /* 0x000fe20000410000 */
[----:B------:R-:W-:Y:S01]  /*10480*/  MOV R96, R217 ;  /* 0x000000d900607202 */ /* 0x000fe20000000f00 */
[----:B------:R1:W-:Y:S01]  /*10490*/  MUFU.EX2 R226, R11 ;  /* 0x0000000b00e27308 */ /* 0x0003e20000000800 */
[----:B--2---:R-:W-:Y:S02]  /*104a0*/  @P0 IADD3.X R5, R7, R3, RZ, P2, !PT ;  /* 0x0000000307050210 */ /* 0x004fe400017fe4ff */
[----:B---3--:R-:W-:Y:S01]  /*104b0*/  F2FP.PACK_AB R67, R175, R174 ;  /* 0x000000aeaf43723e */ /* 0x008fe200000000ff */
[C---:B----4-:R-:W-:Y:S02]  /*104c0*/  FMUL.FTZ R8, R69.reuse, R92 ;  /* 0x0000005c45087220 */ /* 0x050fe40000410000 */
[----:B------:R2:W-:Y:S01]  /*104d0*/  @P0 LDGSTS.E.BYPASS.LTC128B.128 [R207+0x4100], [R4.64], !P4 ;  /* 0x0410000004cf0fae */ /* 0x0005e2000e101d48 */
[----:B------:R-:W-:Y:S02]  /*104e0*/  FMUL.FTZ R9, R69, R93 ;  /* 0x0000005d45097220 */ /* 0x000fe40000410000 */
[C---:B-----5:R-:W-:Y:S02]  /*104f0*/  FMUL.FTZ R6, R68.reuse, R90 ;  /* 0x0000005a44067220 */ /* 0x060fe40000410000 */
[----:B------:R-:W-:Y:S01]  /*10500*/  FMUL.FTZ R7, R68, R91 ;  /* 0x0000005b44077220 */ /* 0x000fe20000410000 */
[----:B-1----:R-:W-:Y:S01]  /*10510*/  @P0 IADD3.X R11, R5, R3, RZ, P1, !PT ;  /* 0x00000003050b0210 */ /* 0x002fe20000ffe4ff */
[--C-:B------:R-:W-:Y:S04]  /*10520*/  FFMA.FTZ R3, R21, c[0x0][0x2d0], -R153.reuse ;  /* 0x0000b40015037a23 */ /* 0x100fe80000010899 */
[----:B------:R1:W-:Y:S01]  /*10530*/  MUFU.EX2 R223, R3 ;  /* 0x0000000300df7308 */ /* 0x0003e20000000800 */
[----:B------:R3:W-:Y:S01]  /*10540*/  @P0 LDGSTS.E.BYPASS.LTC128B.128 [R207+0x4900], [R10.64], !P4 ;  /* 0x049000000acf0fae */ /* 0x0007e2000e101d48 */
[C---:B--2---:R-:W-:Y:S02]  /*10550*/  FMUL.FTZ R4, R73.reuse, R88 ;  /* 0x0000005849047220 */ /* 0x044fe40000410000 */
[----:B------:R-:W-:Y:S05]  /*10560*/  FMUL.FTZ R5, R73, R89 ;  /* 0x0000005949057220 */ /* 0x000fea0000410000 */
[----:B------:R-:W2:Y:S08]  /*10570*/  LDSM.16.MT88.4 R20, [R189] ;  /* 0x00000000bd14783b */ /* 0x000eb00000004200 */
[----:B------:R-:W4:Y:S01]  /*10580*/  LDSM.16.MT88.4 R36, [R193] ;  /* 0x00000000c124783b */ /* 0x000f220000004200 */
[--C-:B-1----:R-:W-:Y:S07]  /*10590*/  FFMA.FTZ R3, R17, c[0x0][0x2d0], -R153.reuse ;  /* 0x0000b40011037a23 */ /* 0x102fee0000010899 */
[----:B------:R-:W1:Y:S01]  /*105a0*/  LDSM.16.MT88.4 R52, [R190] ;  /* 0x00000000be34783b */ /* 0x000e620000004200 */
[C---:B------:R-:W-:Y:S01]  /*105b0*/  FMUL.FTZ R17, R73.reuse, R101 ;  /* 0x0000006549117220 */ /* 0x040fe20000410000 */
[----:B------:R-:W-:Y:S01]  /*105c0*/  MOV R101, R34 ;  /* 0x0000002200657202 */ /* 0x000fe20000000f00 */
[----:B------:R5:W-:Y:S01]  /*105d0*/  MUFU.EX2 R224, R3 ;  /* 0x0000000300e07308 */ /* 0x000be20000000800 */
[C---:B---3--:R-:W-:Y:S02]  /*105e0*/  FMUL.FTZ R10, R0.reuse, R94 ;  /* 0x0000005e000a7220 */ /* 0x048fe40000410000 */
[----:B------:R-:W-:Y:S02]  /*105f0*/  FMUL.FTZ R11, R0, R95 ;  /* 0x0000005f000b7220 */ /* 0x000fe40000410000 */
[----:B------:R-:W3:Y:S01]  /*10600*/  LDSM.16.MT88.4 R80, [R192] ;  /* 0x00000000c050783b */ /* 0x000ee20000004200 */
[----:B------:R-:W-:Y:S07]  /*10610*/  FMUL.FTZ R34, R68, R118 ;  /* 0x0000007644227220 */ /* 0x000fee0000410000 */
[----:B------:R-:W1:Y:S01]  /*10620*/  LDSM.16.MT88.4 R84, [R189+0x800] ;  /* 0x00080000bd54783b */ /* 0x000e620000004200 */
[-C--:B--2---:R-:W-:Y:S07]  /*10630*/  HMMA.16816.F32 R4, R76, R20.reuse, R4 ;  /* 0x000000144c04723c */ /* 0x084fee0000001804 */
[----:B------:R-:W2:Y:S01]  /*10640*/  LDSM.16.MT88.4 R88, [R193+0x800] ;  /* 0x00080000c158783b */ /* 0x000ea20000004200 */
[----:B-----5:R-:W-:Y:S04]  /*10650*/  FFMA.FTZ R3, R16, c[0x0][0x2d0], -R153 ;  /* 0x0000b40010037a23 */ /* 0x020fe80000010899 */
[C---:B------:R-:W-:Y:S01]  /*10660*/  FMUL.FTZ R16, R73.reuse, R100 ;  /* 0x0000006449107220 */ /* 0x040fe20000410000 */
[C---:B------:R-:W-:Y:S01]  /*10670*/  HMMA.16816.F32 R8, R64.reuse, R20, R8 ;  /* 0x000000144008723c */ /* 0x040fe20000001808 */
[----:B------:R5:W-:Y:S01]  /*10680*/  MUFU.EX2 R225, R3 ;  /* 0x0000000300e17308 */ /* 0x000be20000000800 */
[----:B------:R-:W1:Y:S02]  /*10690*/  LDSM.16.MT88.4 R92, [R190+0x800] ;  /* 0x00080000be5c783b */ /* 0x000e640000004200 */
[----:B------:R-:W-:Y:S03]  /*106a0*/  MOV R100, R215 ;  /* 0x000000d700647202 */ /* 0x000fe60000000f00 */
[C---:B------:R-:W-:Y:S01]  /*106b0*/  FMUL.FTZ R21, R73.reuse, R105 ;  /* 0x0000006949157220 */ /* 0x040fe20000410000 */
[-C--:B------:R-:W-:Y:S02]  /*106c0*/  HMMA.16816.F32 R12, R64, R22.reuse, R12 ;  /* 0x00000016400c723c */ /* 0x080fe4000000180c */
[----:B------:R-:W-:Y:S02]  /*106d0*/  LDSM.16.MT88.4 R132, [R190+0x2000] ;  /* 0x00200000be84783b */ /* 0x000fe40000004200 */
[----:B------:R-:W-:Y:S01]  /*106e0*/  MOV R105, R211 ;  /* 0x000000d300697202 */ /* 0x000fe20000000f00 */
[----:B------:R-:W-:Y:S01]  /*106f0*/  FMUL.FTZ R20, R73, R104 ;  /* 0x0000006849147220 */ /* 0x000fe20000410000 */
[----:B------:R-:W-:Y:S04]  /*10700*/  MOV R104, R210 ;  /* 0x000000d200687202 */ /* 0x000fe80000000f00 */
[----:B------:R-:W0:Y:S02]  /*10710*/  LDGDEPBAR ;  /* 0x00000000000079af */ /* 0x000e240000000000 */
[--C-:B-----5:R-:W-:Y:S01]  /*10720*/  FFMA.FTZ R3, R163, c[0x0][0x2d0], -R154.reuse ;  /* 0x0000b400a3037a23 */ /* 0x120fe2000001089a */
[----:B------:R-:W-:Y:S03]  /*10730*/  MOV R163, R216 ;  /* 0x000000d800a37202 */ /* 0x000fe60000000f00 */
[----:B------:R5:W-:Y:S02]  /*10740*/  MUFU.EX2 R221, R3 ;  /* 0x0000000300dd7308 */ /* 0x000be40000000800 */
[--C-:B-----5:R-:W-:Y:S01]  /*10750*/  FFMA.FTZ R3, R162, c[0x0][0x2d0], -R154.reuse ;  /* 0x0000b400a2037a23 */ /* 0x120fe2000001089a */
[----:B------:R-:W-:Y:S01]  /*10760*/  MOV R162, R31 ;  /* 0x0000001f00a27202 */ /* 0x000fe20000000f00 */
[----:B------:R-:W-:Y:S06]  /*10770*/  FMUL.FTZ R31, R0, R115 ;  /* 0x00000073001f7220 */ /* 0x000fec0000410000 */
[----:B------:R5:W-:Y:S02]  /*10780*/  MUFU.EX2 R222, R3 ;  /* 0x0000000300de7308 */ /* 0x000be40000000800 */
[--C-:B-----5:R-:W-:Y:S02]  /*10790*/  FFMA.FTZ R3, R18, c[0x0][0x2d0], -R154.reuse ;  /* 0x0000b40012037a23 */ /* 0x120fe4000001089a */
[C---:B------:R-:W-:Y:S01]  /*107a0*/  FMUL.FTZ R18, R68.reuse, R102 ;  /* 0x0000006644127220 */ /* 0x040fe20000410000 */
[----:B------:R-:W-:Y:S05]  /*107b0*/  MOV R102, R40 ;  /* 0x0000002800667202 */ /* 0x000fea0000000f00 */
[----:B------:R5:W-:Y:S01]  /*107c0*/  MUFU.EX2 R220, R3 ;  /* 0x0000000300dc7308 */ /* 0x000be20000000800 */
[----:B------:R-:W-:Y:S02]  /*107d0*/  FMUL.FTZ R40, R69, R124 ;  /* 0x0000007c45287220 */ /* 0x000fe40000410000 */
[----:B-----5:R-:W-:Y:S02]  /*107e0*/  FFMA.FTZ R3, R19, c[0x0][0x2d0], -R154 ;  /* 0x0000b40013037a23 */ /* 0x020fe4000001089a */
[C---:B------:R-:W-:Y:S01]  /*107f0*/  FMUL.FTZ R19, R68.reuse, R103 ;  /* 0x0000006744137220 */ /* 0x040fe20000410000 */
[----:B------:R-:W-:Y:S04]  /*10800*/  MOV R103, R35 ;  /* 0x0000002300677202 */ /* 0x000fe80000000f00 */
[----:B------:R5:W-:Y:S01]  /*10810*/  MUFU.EX2 R219, R3 ;  /* 0x0000000300db7308 */ /* 0x000be20000000800 */
[C---:B------:R-:W-:Y:S02]  /*10820*/  FMUL.FTZ R35, R68.reuse, R119 ;  /* 0x0000007744237220 */ /* 0x040fe40000410000 */
[----:B------:R-:W-:Y:S01]  /*10830*/  LDSM.16.MT88.4 R116, [R193+0x2000] ;  /* 0x00200000c174783b */ /* 0x000fe20000004200 */
[C---:B------:R-:W-:Y:S07]  /*10840*/  HMMA.16816.F32 R16, R76.reuse, R22, R16 ;  /* 0x000000164c10723c */ /* 0x040fee0000001810 */
[C---:B------:R-:W-:Y:S01]  /*10850*/  FMUL.FTZ R22, R68.reuse, R106 ;  /* 0x0000006a44167220 */ /* 0x040fe20000410000 */
[----:B------:R-:W-:Y:S01]  /*10860*/  MOV R106, R212 ;  /* 0x000000d4006a7202 */ /* 0x000fe20000000f00 */
[----:B------:R-:W-:Y:S03]  /*10870*/  FMUL.FTZ R23, R68, R107 ;  /* 0x0000006b44177220 */ /* 0x000fe60000410000 */
[----:B------:R-:W-:Y:S04]  /*10880*/  MOV R107, R209 ;  /* 0x000000d1006b7202 */ /* 0x000fe80000000f00 */
[-C--:B----4-:R-:W-:Y:S03]  /*10890*/  HMMA.16816.F32 R20, R76, R36.reuse, R20 ;  /* 0x000000244c14723c */ /* 0x090fe60000001814 */
[--C-:B-----5:R-:W-:Y:S01]  /*108a0*/  FFMA.FTZ R3, R169, c[0x0][0x2d0], -R155.reuse ;  /* 0x0000b400a9037a23 */ /* 0x120fe2000001089b */
[----:B------:R-:W-:Y:S03]  /*108b0*/  MOV R169, R214 ;  /* 0x000000d600a97202 */ /* 0x000fe60000000f00 */
[----:B------:R4:W-:Y:S02]  /*108c0*/  MUFU.EX2 R218, R3 ;  /* 0x0000000300da7308 */ /* 0x0009e40000000800 */
[--C-:B----4-:R-:W-:Y:S03]  /*108d0*/  FFMA.FTZ R3, R24, c[0x0][0x2d0], -R155.reuse ;  /* 0x0000b40018037a23 */ /* 0x110fe6000001089b */
[----:B------:R-:W-:Y:S05]  /*108e0*/  FMUL.FTZ R24, R69, R108 ;  /* 0x0000006c45187220 */ /* 0x000fea0000410000 */
[----:B------:R4:W5:Y:S02]  /*108f0*/  MUFU.EX2 R217, R3 ;  /* 0x0000000300d97308 */ /* 0x0009640000000800 */
[C---:B------:R-:W-:Y:S07]  /*10900*/  HMMA.16816.F32 R24, R64.reuse, R36, R24 ;  /* 0x000000244018723c */ /* 0x040fee0000001818 */
[C---:B------:R-:W-:Y:S02]  /*10910*/  FMUL.FTZ R36, R73.reuse, R120 ;  /* 0x0000007849247220 */ /* 0x040fe40000410000 */
[----:B------:R-:W-:Y:S03]  /*10920*/  FMUL.FTZ R37, R73, R121 ;  /* 0x0000007949257220 */ /* 0x000fe60000410000 */
[--C-:B----4-:R-:W-:Y:S02]  /*10930*/  FFMA.FTZ R3, R28, c[0x0][0x2d0], -R155.reuse ;  /* 0x0000b4001c037a23 */ /* 0x110fe4000001089b */
[----:B------:R-:W-:Y:S02]  /*10940*/  FMUL.FTZ R28, R69, R112 ;  /* 0x00000070451c7220 */ /* 0x000fe40000410000 */
[----:B------:R4:W-:Y:S02]  /*10950*/  MUFU.EX2 R216, R3 ;  /* 0x0000000300d87308 */ /* 0x0009e40000000800 */
[----:B----4-:R-:W-:Y:S02]  /*10960*/  FFMA.FTZ R3, R29, c[0x0][0x2d0], -R155 ;  /* 0x0000b4001d037a23 */ /* 0x010fe4000001089b */
[----:B------:R-:W-:Y:S06]  /*10970*/  FMUL.FTZ R29, R69, R113 ;  /* 0x00000071451d7220 */ /* 0x000fec0000410000 */
[----:B------:R4:W-:Y:S01]  /*10980*/  MUFU.EX2 R215, R3 ;  /* 0x0000000300d77308 */ /* 0x0009e20000000800 */
[-C--:B------:R-:W-:Y:S08]  /*10990*/  HMMA.16816.F32 R28, R64, R38.reuse, R28 ;  /* 0x00000026401c723c */ /* 0x080ff0000000181c */
[C---:B------:R-:W-:Y:S07]  /*109a0*/  HMMA.16816.F32 R32, R76.reuse, R38, R32 ;  /* 0x000000264c20723c */ /* 0x040fee0000001820 */
[C---:B------:R-:W-:Y:S02]  /*109b0*/  FMUL.FTZ R38, R68.reuse, R122 ;  /* 0x0000007a44267220 */ /* 0x040fe40000410000 */
[C---:B------:R-:W-:Y:S03]  /*109c0*/  FMUL.FTZ R39, R68.reuse, R123 ;  /* 0x0000007b44277220 */ /* 0x040fe60000410000 */
[--C-:B----4-:R-:W-:Y:S04]  /*109d0*/  FFMA.FTZ R3, R171, c[0x0][0x2d0], -R152.reuse ;  /* 0x0000b400ab037a23 */ /* 0x110fe80000010898 */
[-C--:B-1----:R-:W-:Y:S01]  /*109e0*/  HMMA.16816.F32 R36, R76, R52.reuse, R36 ;  /* 0x000000344c24723c */ /* 0x082fe20000001824 */
[----:B------:R1:W-:Y:S07]  /*109f0*/  MUFU.EX2 R168, R3 ;  /* 0x0000000300a87308 */ /* 0x0003ee0000000800 */
[C---:B------:R-:W-:Y:S07]  /*10a00*/  HMMA.16816.F32 R40, R64.reuse, R52, R40 ;  /* 0x000000344028723c */ /* 0x040fee0000001828 */
[C---:B------:R-:W-:Y:S01]  /*10a10*/  FMUL.FTZ R53, R73.reuse, R137 ;  /* 0x0000008949357220 */ /* 0x040fe20000410000 */
[-C--:B------:R-:W-:Y:S04]  /*10a20*/  HMMA.16816.F32 R44, R64, R54.reuse, R44 ;  /* 0x00000036402c723c */ /* 0x080fe8000000182c */
[----:B------:R-:W-:Y:S04]  /*10a30*/  FMUL.FTZ R52, R73, R136 ;  /* 0x0000008849347220 */ /* 0x000fe80000410000 */
[C---:B------:R-:W-:Y:S04]  /*10a40*/  HMMA.16816.F32 R48, R76.reuse, R54, R48 ;  /* 0x000000364c30723c */ /* 0x040fe80000001830 */
[--C-:B-1----:R-:W-:Y:S03]  /*10a50*/  FFMA.FTZ R3, R177, c[0x0][0x2d0], -R152.reuse ;  /* 0x0000b400b1037a23 */ /* 0x102fe60000010898 */
[C---:B------:R-:W-:Y:S01]  /*10a60*/  FMUL.FTZ R55, R68.reuse, R139 ;  /* 0x0000008b44377220 */ /* 0x040fe20000410000 */
[----:B------:R1:W4:Y:S01]  /*10a70*/  MUFU.EX2 R166, R3 ;  /* 0x0000000300a67308 */ /* 0x0003220000000800 */
[----:B------:R-:W-:Y:S07]  /*10a80*/  FMUL.FTZ R54, R68, R138 ;  /* 0x0000008a44367220 */ /* 0x000fee0000410000 */
[-C--:B---3--:R-:W-:Y:S08]  /*10a90*/  HMMA.16816.F32 R52, R76, R80.reuse, R52 ;  /* 0x000000504c34723c */ /* 0x088ff00000001834 */
[C---:B------:R-:W-:Y:S07]  /*10aa0*/  HMMA.16816.F32 R56, R64.reuse, R80, R56 ;  /* 0x000000504038723c */ /* 0x040fee0000001838 */
[----:B-----5:R-:W-:Y:S01]  /*10ab0*/  F2FP.PACK_AB R80, R217, R218 ;  /* 0x000000dad950723e */ /* 0x020fe200000000ff */
[-C--:B------:R-:W-:Y:S04]  /*10ac0*/  HMMA.16816.F32 R60, R64, R82.reuse, R60 ;  /* 0x00000052403c723c */ /* 0x080fe8000000183c */
[--C-:B-1----:R-:W-:Y:S01]  /*10ad0*/  FFMA.FTZ R3, R179, c[0x0][0x2d0], -R152.reuse ;  /* 0x0000b400b3037a23 */ /* 0x102fe20000010898 */
[----:B----4-:R-:W-:Y:S02]  /*10ae0*/  F2FP.PACK_AB R81, R166, R168 ;  /* 0x000000a8a651723e */ /* 0x010fe400000000ff */
[C---:B------:R-:W-:Y:S01]  /*10af0*/  FMUL.FTZ R64, R73.reuse, R148 ;  /* 0x0000009449407220 */ /* 0x040fe20000410000 */
[----:B------:R1:W-:Y:S01]  /*10b00*/  MUFU.EX2 R124, R3 ;  /* 0x00000003007c7308 */ /* 0x0003e20000000800 */
[----:B------:R-:W-:Y:S03]  /*10b10*/  FMUL.FTZ R65, R73, R149 ;  /* 0x0000009549417220 */ /* 0x000fe60000410000 */
[C---:B------:R-:W-:Y:S02]  /*10b20*/  FMUL.FTZ R66, R68.reuse, R150 ;  /* 0x0000009644427220 */ /* 0x040fe40000410000 */
[----:B------:R-:W-:Y:S07]  /*10b30*/  FMUL.FTZ R67, R68, R151 ;  /* 0x0000009744437220 */ /* 0x000fee0000410000 */
[----:B------:R-:W-:Y:S07]  /*10b40*/  HMMA.16816.F32 R64, R76, R82, R64 ;  /* 0x000000524c40723c */ /* 0x000fee0000001840 */
[----:B------:R-:W-:Y:S02]  /*10b50*/  F2FP.PACK_AB R76, R223, R226 ;  /* 0x000000e2df4c723e */ /* 0x000fe400000000ff */
[----:B------:R-:W-:Y:S03]  /*10b60*/  F2FP.PACK_AB R78, R225, R224 ;  /* 0x000000e0e14e723e */ /* 0x000fe600000000ff */
[----:B-1----:R-:W-:Y:S01]  /*10b70*/  FFMA.FTZ R3, R181, c[0x0][0x2d0], -R152 ;  /* 0x0000b400b5037a23 */ /* 0x002fe20000010898 */
[----:B------:R-:W-:Y:S02]  /*10b80*/  F2FP.PACK_AB R77, R222, R221 ;  /* 0x000000ddde4d723e */ /* 0x000fe400000000ff */
[----:B------:R-:W-:Y:S01]  /*10b90*/  F2FP.PACK_AB R79, R219, R220 ;  /* 0x000000dcdb4f723e */ /* 0x000fe200000000ff */
[----:B------:R1:W3:Y:S01]  /*10ba0*/  MUFU.EX2 R128, R3 ;  /* 0x0000000300807308 */ /* 0x0002e20000000800 */
[----:B------:R-:W-:Y:S05]  /*10bb0*/  F2FP.PACK_AB R82, R215, R216 ;  /* 0x000000d8d752723e */ /* 0x000fea00000000ff */
[-C--:B------:R-:W-:Y:S03]  /*10bc0*/  HMMA.16816.F32 R4, R76, R84.reuse, R4 ;  /* 0x000000544c04723c */ /* 0x080fe60000001804 */
[--C-:B-1----:R-:W-:Y:S01]  /*10bd0*/  FFMA.FTZ R3, R178, c[0x0][0x2d0], -R153.reuse ;  /* 0x0000b400b2037a23 */ /* 0x102fe20000010899 */
[----:B---3--:R-:W-:Y:S03]  /*10be0*/  F2FP.PACK_AB R83, R128, R124 ;  /* 0x0000007c8053723e */ /* 0x008fe600000000ff */
[----:B------:R1:W-:Y:S04]  /*10bf0*/  MUFU.EX2 R131, R3 ;  /* 0x0000000300837308 */ /* 0x0003e80000000800 */
[C---:B------:R-:W-:Y:S08]  /*10c00*/  HMMA.16816.F32 R8, R80.reuse, R84, R8 ;  /* 0x000000545008723c */ /* 0x040ff00000001808 */
[-C--:B------:R-:W-:Y:S08]  /*10c10*/  HMMA.16816.F32 R12, R80, R86.reuse, R12 ;  /* 0x00000056500c723c */ /* 0x080ff0000000180c */
[C---:B------:R-:W-:Y:S01]  /*10c20*/  HMMA.16816.F32 R16, R76.reuse, R86, R16 ;  /* 0x000000564c10723c */ /* 0x040fe20000001810 */
[----:B------:R-:W3:Y:S03]  /*10c30*/  LDSM.16.MT88.4 R84, [R192+0x800] ;  /* 0x00080000c054783b */ /* 0x000ee60000004200 */
[----:B-1----:R-:W-:Y:S04]  /*10c40*/  FFMA.FTZ R3, R180, c[0x0][0x2d0], -R153 ;  /* 0x0000b400b4037a23 */ /* 0x002fe80000010899 */
[-C--:B--2---:R-:W-:Y:S01]  /*10c50*/  HMMA.16816.F32 R20, R76, R88.reuse, R20 ;  /* 0x000000584c14723c */ /* 0x084fe20000001814 */
[----:B------:R1:W2:Y:S07]  /*10c60*/  MUFU.EX2 R214, R3 ;  /* 0x0000000300d67308 */ /* 0x0002ae0000000800 */
[C---:B------:R-:W-:Y:S07]  /*10c70*/  HMMA.16816.F32 R24, R80.reuse, R88, R24 ;  /* 0x000000585018723c */ /* 0x040fee0000001818 */
[----:B------:R-:W-:Y:S01]  /*10c80*/  FFMA.FTZ R88, R242, c[0x0][0x2d0], -R155 ;  /* 0x0000b400f2587a23 */ /* 0x000fe2000001089b */
[-C--:B------:R-:W-:Y:S08]  /*10c90*/  HMMA.16816.F32 R28, R80, R90.reuse, R28 ;  /* 0x0000005a501c723c */ /* 0x080ff0000000181c */
[C---:B------:R-:W-:Y:S04]  /*10ca0*/  HMMA.16816.F32 R32, R76.reuse, R90, R32 ;  /* 0x0000005a4c20723c */ /* 0x040fe80000001820 */
[--C-:B-1----:R-:W-:Y:S04]  /*10cb0*/  FFMA.FTZ R3, R170, c[0x0][0x2d0], -R153.reuse ;  /* 0x0000b400aa037a23 */ /* 0x102fe80000010899 */
[----:B------:R1:W-:Y:S01]  /*10cc0*/  MUFU.EX2 R213, R3 ;  /* 0x0000000300d57308 */ /* 0x0003e20000000800 */
[-C--:B------:R-:W-:Y:S08]  /*10cd0*/  HMMA.16816.F32 R36, R76, R92.reuse, R36 ;  /* 0x0000005c4c24723c */ /* 0x080ff00000001824 */
[C---:B------:R-:W-:Y:S07]  /*10ce0*/  HMMA.16816.F32 R40, R80.reuse, R92, R40 ;  /* 0x0000005c5028723c */ /* 0x040fee0000001828 */
[--C-:B------:R-:W-:Y:S01]  /*10cf0*/  FFMA.FTZ R92, R245, c[0x0][0x2d0], -R153.reuse ;  /* 0x0000b400f55c7a23 */ /* 0x100fe20000010899 */
[-C--:B------:R-:W-:Y:S04]  /*10d00*/  HMMA.16816.F32 R44, R80, R94.reuse, R44 ;  /* 0x0000005e502c723c */ /* 0x080fe8000000182c */
[----:B-1----:R-:W-:Y:S04]  /*10d10*/  FFMA.FTZ R3, R176, c[0x0][0x2d0], -R153 ;  /* 0x0000b400b0037a23 */ /* 0x002fe80000010899 */
[C---:B------:R-:W-:Y:S01]  /*10d20*/  HMMA.16816.F32 R48, R76.reuse, R94, R48 ;  /* 0x0000005e4c30723c */ /* 0x040fe20000001830 */
[----:B------:R1:W4:Y:S07]  /*10d30*/  MUFU.EX2 R212, R3 ;  /* 0x0000000300d47308 */ /* 0x00032e0000000800 */
[-C--:B---3--:R-:W-:Y:S08]  /*10d40*/  HMMA.16816.F32 R52, R76, R84.reuse, R52 ;  /* 0x000000544c34723c */ /* 0x088ff00000001834 */
[C---:B------:R-:W-:Y:S08]  /*10d50*/  HMMA.16816.F32 R56, R80.reuse, R84, R56 ;  /* 0x000000545038723c */ /* 0x040ff00000001838 */
[-C--:B------:R-:W-:Y:S04]  /*10d60*/  HMMA.16816.F32 R60, R80, R86.reuse, R60 ;  /* 0x00000056503c723c */ /* 0x080fe8000000183c */
[--C-:B-1----:R-:W-:Y:S04]  /*10d70*/  FFMA.FTZ R3, R184, c[0x0][0x2d0], -R154.reuse ;  /* 0x0000b400b8037a23 */ /* 0x102fe8000001089a */
[----:B------:R1:W-:Y:S01]  /*10d80*/  MUFU.EX2 R130, R3 ;  /* 0x0000000300827308 */ /* 0x0003e20000000800 */
[----:B------:R-:W-:Y:S01]  /*10d90*/  HMMA.16816.F32 R64, R76, R86, R64 ;  /* 0x000000564c40723c */ /* 0x000fe20000001840 */
[----:B------:R-:W-:Y:S06]  /*10da0*/  LDSM.16.MT88.4 R84, [R193+0x1000] ;  /* 0x00100000c154783b */ /* 0x000fec0000004200 */
[----:B--2---:R-:W-:Y:S02]  /*10db0*/  F2FP.PACK_AB R76, R214, R131 ;  /* 0x00000083d64c723e */ /* 0x004fe400000000ff */
[----:B----4-:R-:W-:Y:S03]  /*10dc0*/  F2FP.PACK_AB R78, R212, R213 ;  /* 0x000000d5d44e723e */ /* 0x010fe600000000ff */
[--C-:B-1----:R-:W-:Y:S04]  /*10dd0*/  FFMA.FTZ R3, R185, c[0x0][0x2d0], -R154.reuse ;  /* 0x0000b400b9037a23 */ /* 0x102fe8000001089a */
[----:B------:R1:W2:Y:S02]  /*10de0*/  MUFU.EX2 R211, R3 ;  /* 0x0000000300d37308 */ /* 0x0002a40000000800 */
[--C-:B-1----:R-:W-:Y:S01]  /*10df0*/  FFMA.FTZ R3, R182, c[0x0][0x2d0], -R154.reuse ;  /* 0x0000b400b6037a23 */ /* 0x102fe2000001089a */
[----:B--2---:R-:W-:Y:S07]  /*10e00*/  F2FP.PACK_AB R77, R211, R130 ;  /* 0x00000082d34d723e */ /* 0x004fee00000000ff */
[----:B------:R1:W-:Y:S02]  /*10e10*/  MUFU.EX2 R209, R3 ;  /* 0x0000000300d17308 */ /* 0x0003e40000000800 */
[----:B-1----:R-:W-:Y:S08]  /*10e20*/  FFMA.FTZ R3, R183, c[0x0][0x2d0], -R154 ;  /* 0x0000b400b7037a23 */ /* 0x002ff0000001089a */
[----:B------:R1:W-:Y:S10]  /*10e30*/  MUFU.EX2 R183, R92 ;  /* 0x0000005c00b77308 */ /* 0x0003f40000000800 */
[----:B------:R2:W3:Y:S01]  /*10e40*/  MUFU.EX2 R210, R3 ;  /* 0x0000000300d27308 */ /* 0x0004e20000000800 */
[----:B-1----:R-:W-:Y:S01]  /*10e50*/  LDSM.16.MT88.4 R92, [R190+0x1000] ;  /* 0x00100000be5c783b */ /* 0x002fe20000004200 */
[--C-:B--2---:R-:W-:Y:S01]  /*10e60*/  FFMA.FTZ R3, R187, c[0x0][0x2d0], -R155.reuse ;  /* 0x0000b400bb037a23 */ /* 0x104fe2000001089b */
[----:B---3--:R-:W-:Y:S07]  /*10e70*/  F2FP.PACK_AB R79, R210, R209 ;  /* 0x000000d1d24f723e */ /* 0x008fee00000000ff */
[----:B------:R1:W-:Y:S02]  /*10e80*/  MUFU.EX2 R129, R3 ;  /* 0x0000000300817308 */ /* 0x0003e40000000800 */
[--C-:B-1----:R-:W-:Y:S08]  /*10e90*/  FFMA.FTZ R3, R208, c[0x0][0x2d0], -R155.reuse ;  /* 0x0000b400d0037a23 */ /* 0x102ff0000001089b */
[----:B------:R1:W2:Y:S02]  /*10ea0*/  MUFU.EX2 R187, R3 ;  /* 0x0000000300bb7308 */ /* 0x0002a40000000800 */
[----:B-1----:R-:W-:Y:S01]  /*10eb0*/  FFMA.FTZ R3, R186, c[0x0][0x2d0], -R155 ;  /* 0x0000b400ba037a23 */ /* 0x002fe2000001089b */
[----:B--2---:R-:W-:Y:S07]  /*10ec0*/  F2FP.PACK_AB R80, R187, R129 ;  /* 0x00000081bb50723e */ /* 0x004fee00000000ff */
[----:B------:R1:W-:Y:S10]  /*10ed0*/  MUFU.EX2 R186, R88 ;  /* 0x0000005800ba7308 */ /* 0x0003f40000000800 */
[----:B------:R2:W3:Y:S01]  /*10ee0*/  MUFU.EX2 R208, R3 ;  /* 0x0000000300d07308 */ /* 0x0004e20000000800 */
[----:B-1----:R-:W1:Y:S01]  /*10ef0*/  LDSM.16.MT88.4 R88, [R189+0x1000] ;  /* 0x00100000bd58783b */ /* 0x002e620000004200 */
[--C-:B--2---:R-:W-:Y:S01]  /*10f00*/  FFMA.FTZ R3, R248, c[0x0][0x2d0], -R152.reuse ;  /* 0x0000b400f8037a23 */ /* 0x104fe20000010898 */
[----:B---3--:R-:W-:Y:S07]  /*10f10*/  F2FP.PACK_AB R82, R186, R208 ;  /* 0x000000d0ba52723e */ /* 0x008fee00000000ff */
[----:B------:R2:W-:Y:S02]  /*10f20*/  MUFU.EX2 R139, R3 ;  /* 0x00000003008b7308 */ /* 0x0005e40000000800 */
[--C-:B--2---:R-:W-:Y:S01]  /*10f30*/  FFMA.FTZ R3, R250, c[0x0][0x2d0], -R152.reuse ;  /* 0x0000b400fa037a23 */ /* 0x104fe20000010898 */
        /* <DEDUP_REMOVED lines=14> */
[----:B-1----:R-:W-:Y:S04]  /*11020*/  FFMA.FTZ R3, R240, c[0x0][0x2d0], -R153 ;  /* 0x0000b400f0037a23 */ /* 0x002fe80000010899 */
[-C--:B------:R-:W-:Y:S01]  /*11030*/  HMMA.16816.F32 R20, R76, R84.reuse, R20 ;  /* 0x000000544c14723c */ /* 0x080fe20000001814 */
[----:B------:R1:W-:Y:S07]  /*11040*/  MUFU.EX2 R185, R3 ;  /* 0x0000000300b97308 */ /* 0x0003ee0000000800 */
[C---:B------:R-:W-:Y:S07]  /*11050*/  HMMA.16816.F32 R24, R80.reuse, R84, R24 ;  /* 0x000000545018723c */ /* 0x040fee0000001818 */
[----:B------:R-:W-:Y:S01]  /*11060*/  FFMA.FTZ R84, R169, c[0x0][0x2d0], -R155 ;  /* 0x0000b400a9547a23 */ /* 0x000fe2000001089b */
[-C--:B------:R-:W-:Y:S03]  /*11070*/  HMMA.16816.F32 R28, R80, R86.reuse, R28 ;  /* 0x00000056501c723c */ /* 0x080fe6000000181c */
[----:B------:R4:W-:Y:S05]  /*11080*/  MUFU.EX2 R177, R84 ;  /* 0x0000005400b17308 */ /* 0x0009ea0000000800 */
[C---:B------:R-:W-:Y:S04]  /*11090*/  HMMA.16816.F32 R32, R76.reuse, R86, R32 ;  /* 0x000000564c20723c */ /* 0x040fe80000001820 */
[----:B-1----:R-:W-:Y:S04]  /*110a0*/  FFMA.FTZ R3, R241, c[0x0][0x2d0], -R153 ;  /* 0x0000b400f1037a23 */ /* 0x002fe80000010899 */
[-C--:B------:R-:W-:Y:S01]  /*110b0*/  HMMA.16816.F32 R36, R76, R92.reuse, R36 ;  /* 0x0000005c4c24723c */ /* 0x080fe20000001824 */
[----:B------:R1:W5:Y:S07]  /*110c0*/  MUFU.EX2 R182, R3 ;  /* 0x0000000300b67308 */ /* 0x00036e0000000800 */
[C---:B------:R-:W-:Y:S01]  /*110d0*/  HMMA.16816.F32 R40, R80.reuse, R92, R40 ;  /* 0x0000005c5028723c */ /* 0x040fe20000001828 */
[----:B----4-:R-:W4:Y:S07]  /*110e0*/  LDSM.16.MT88.4 R84, [R189+0x1800] ;  /* 0x00180000bd54783b */ /* 0x010f2e0000004200 */
        /* <DEDUP_REMOVED lines=9> */
[----:B------:R-:W3:Y:S03]  /*11180*/  LDSM.16.MT88.4 R88, [R193+0x1800] ;  /* 0x00180000c158783b */ /* 0x000ee60000004200 */
[--C-:B-1----:R-:W-:Y:S03]  /*11190*/  FFMA.FTZ R3, R106, c[0x0][0x2d0], -R154.reuse ;  /* 0x0000b4006a037a23 */ /* 0x102fe6000001089a */
[----:B--2---:R-:W-:Y:S01]  /*111a0*/  F2FP.PACK_AB R76, R184, R183 ;  /* 0x000000b7b84c723e */ /* 0x004fe200000000ff */
[----:B------:R1:W2:Y:S01]  /*111b0*/  MUFU.EX2 R179, R3 ;  /* 0x0000000300b37308 */ /* 0x0002a20000000800 */
[----:B-----5:R-:W-:Y:S03]  /*111c0*/  F2FP.PACK_AB R78, R182, R185 ;  /* 0x000000b9b64e723e */ /* 0x020fe600000000ff */
[--C-:B-1----:R-:W-:Y:S01]  /*111d0*/  FFMA.FTZ R3, R251, c[0x0][0x2d0], -R154.reuse ;  /* 0x0000b400fb037a23 */ /* 0x102fe2000001089a */
[----:B--2---:R-:W-:Y:S05]  /*111e0*/  F2FP.PACK_AB R77, R179, R181 ;  /* 0x000000b5b34d723e */ /* 0x004fea00000000ff */
[----:B------:R1:W-:Y:S02]  /*111f0*/  MUFU.EX2 R180, R3 ;  /* 0x0000000300b47308 */ /* 0x0003e40000000800 */
[----:B-1----:R-:W-:Y:S08]  /*11200*/  FFMA.FTZ R3, R252, c[0x0][0x2d0], -R154 ;  /* 0x0000b400fc037a23 */ /* 0x002ff0000001089a */
[----:B------:R1:W2:Y:S02]  /*11210*/  MUFU.EX2 R178, R3 ;  /* 0x0000000300b27308 */ /* 0x0002a40000000800 */
[--C-:B-1----:R-:W-:Y:S01]  /*11220*/  FFMA.FTZ R3, R105, c[0x0][0x2d0], -R155.reuse ;  /* 0x0000b40069037a23 */ /* 0x102fe2000001089b */
[----:B--2---:R-:W-:Y:S07]  /*11230*/  F2FP.PACK_AB R79, R178, R180 ;  /* 0x000000b4b24f723e */ /* 0x004fee00000000ff */
[----:B------:R1:W-:Y:S01]  /*11240*/  MUFU.EX2 R143, R3 ;  /* 0x00000003008f7308 */ /* 0x0003e20000000800 */
[-C--:B----4-:R-:W-:Y:S03]  /*11250*/  HMMA.16816.F32 R4, R76, R84.reuse, R4 ;  /* 0x000000544c04723c */ /* 0x090fe60000001804 */
[--C-:B-1----:R-:W-:Y:S06]  /*11260*/  FFMA.FTZ R3, R104, c[0x0][0x2d0], -R155.reuse ;  /* 0x0000b40068037a23 */ /* 0x102fec000001089b */
[----:B------:R1:W2:Y:S03]  /*11270*/  MUFU.EX2 R142, R3 ;  /* 0x00000003008e7308 */ /* 0x0002a60000000800 */
[----:B-1----:R-:W-:Y:S01]  /*11280*/  FFMA.FTZ R3, R103, c[0x0][0x2d0], -R155 ;  /* 0x0000b40067037a23 */ /* 0x002fe2000001089b */
[----:B--2---:R-:W-:Y:S06]  /*11290*/  F2FP.PACK_AB R80, R142, R143 ;  /* 0x0000008f8e50723e */ /* 0x004fec00000000ff */
[----:B------:R1:W2:Y:S02]  /*112a0*/  MUFU.EX2 R176, R3 ;  /* 0x0000000300b07308 */ /* 0x0002a40000000800 */
[--C-:B-1----:R-:W-:Y:S01]  /*112b0*/  FFMA.FTZ R3, R102, c[0x0][0x2d0], -R152.reuse ;  /* 0x0000b40066037a23 */ /* 0x102fe20000010898 */
[----:B--2---:R-:W-:Y:S02]  /*112c0*/  F2FP.PACK_AB R82, R176, R177 ;  /* 0x000000b1b052723e */ /* 0x004fe400000000ff */
[----:B------:R-:W-:Y:S05]  /*112d0*/  MOV R102, R162 ;  /* 0x000000a200667202 */ /* 0x000fea0000000f00 */
[----:B------:R1:W-:Y:S01]  /*112e0*/  MUFU.EX2 R141, R3 ;  /* 0x00000003008d7308 */ /* 0x0003e20000000800 */
[----:B------:R-:W-:Y:S01]  /*112f0*/  MOV R162, R167 ;  /* 0x000000a700a27202 */ /* 0x000fe20000000f00 */
[--C-:B-1----:R-:W-:Y:S01]  /*11300*/  FFMA.FTZ R3, R101, c[0x0][0x2d0], -R152.reuse ;  /* 0x0000b40065037a23 */ /* 0x102fe20000010898 */
[----:B------:R-:W-:Y:S02]  /*11310*/  MOV R101, R98 ;  /* 0x0000006200657202 */ /* 0x000fe40000000f00 */
[----:B------:R-:W2:Y:S05]  /*11320*/  LDL R98, [R1+0x1c] ;  /* 0x00001c0001627983 */ /* 0x000eaa0000100800 */
[----:B------:R1:W4:Y:S02]  /*11330*/  MUFU.EX2 R140, R3 ;  /* 0x00000003008c7308 */ /* 0x0003240000000800 */
[--C-:B-1----:R-:W-:Y:S01]  /*11340*/  FFMA.FTZ R3, R156, c[0x0][0x2d0], -R152.reuse ;  /* 0x0000b4009c037a23 */ /* 0x102fe20000010898 */
[----:B----4-:R-:W-:Y:S07]  /*11350*/  F2FP.PACK_AB R81, R140, R141 ;  /* 0x0000008d8c51723e */ /* 0x010fee00000000ff */
[----:B------:R1:W-:Y:S02]  /*11360*/  MUFU.EX2 R156, R3 ;  /* 0x00000003009c7308 */ /* 0x0003e40000000800 */
[----:B-1----:R-:W-:Y:S08]  /*11370*/  FFMA.FTZ R3, R157, c[0x0][0x2d0], -R152 ;  /* 0x0000b4009d037a23 */ /* 0x002ff00000010898 */
[----:B------:R1:W4:Y:S02]  /*11380*/  MUFU.EX2 R157, R3 ;  /* 0x00000003009d7308 */ /* 0x0003240000000800 */
[--C-:B-1----:R-:W-:Y:S01]  /*11390*/  FFMA.FTZ R3, R100, c[0x0][0x2d0], -R153.reuse ;  /* 0x0000b40064037a23 */ /* 0x102fe20000010899 */
[----:B----4-:R-:W-:Y:S02]  /*113a0*/  F2FP.PACK_AB R83, R157, R156 ;  /* 0x0000009c9d53723e */ /* 0x010fe400000000ff */
[----:B------:R-:W-:Y:S05]  /*113b0*/  MOV R100, R165 ;  /* 0x000000a500647202 */ /* 0x000fea0000000f00 */
[----:B------:R1:W-:Y:S01]  /*113c0*/  MUFU.EX2 R171, R3 ;  /* 0x0000000300ab7308 */ /* 0x0003e20000000800 */
[C---:B------:R-:W-:Y:S08]  /*113d0*/  HMMA.16816.F32 R8, R80.reuse, R84, R8 ;  /* 0x000000545008723c */ /* 0x040ff00000001808 */
[-C--:B------:R-:W-:Y:S08]  /*113e0*/  HMMA.16816.F32 R12, R80, R86.reuse, R12 ;  /* 0x00000056500c723c */ /* 0x080ff0000000180c */
[C---:B------:R-:W-:Y:S01]  /*113f0*/  HMMA.16816.F32 R16, R76.reuse, R86, R16 ;  /* 0x000000564c10723c */ /* 0x040fe20000001810 */
[----:B------:R-:W4:Y:S03]  /*11400*/  LDSM.16.MT88.4 R84, [R192+0x1800] ;  /* 0x00180000c054783b */ /* 0x000f260000004200 */
[----:B-1----:R-:W-:Y:S01]  /*11410*/  FFMA.FTZ R3, R99, c[0x0][0x2d0], -R153 ;  /* 0x0000b40063037a23 */ /* 0x002fe20000010899 */
[----:B------:R-:W-:Y:S03]  /*11420*/  MOV R99, R163 ;  /* 0x000000a300637202 */ /* 0x000fe60000000f00 */
[-C--:B---3--:R-:W-:Y:S01]  /*11430*/  HMMA.16816.F32 R20, R76, R88.reuse, R20 ;  /* 0x000000584c14723c */ /* 0x088fe20000001814 */
[----:B------:R1:W3:Y:S07]  /*11440*/  MUFU.EX2 R170, R3 ;  /* 0x0000000300aa7308 */ /* 0x0002ee0000000800 */
[C---:B------:R-:W-:Y:S07]  /*11450*/  HMMA.16816.F32 R24, R80.reuse, R88, R24 ;  /* 0x000000585018723c */ /* 0x040fee0000001818 */
[----:B------:R-:W-:Y:S01]  /*11460*/  FFMA.FTZ R88, R161, c[0x0][0x2d0], -R155 ;  /* 0x0000b400a1587a23 */ /* 0x000fe2000001089b */
[-C--:B------:R-:W-:Y:S03]  /*11470*/  HMMA.16816.F32 R28, R80, R90.reuse, R28 ;  /* 0x0000005a501c723c */ /* 0x080fe6000000181c */
[----:B------:R-:W-:Y:S05]  /*11480*/  MUFU.EX2 R161, R88 ;  /* 0x0000005800a17308 */ /* 0x000fea0000000800 */
[C---:B------:R-:W-:Y:S04]  /*11490*/  HMMA.16816.F32 R32, R76.reuse, R90, R32 ;  /* 0x0000005a4c20723c */ /* 0x040fe80000001820 */
[--C-:B-1----:R-:W-:Y:S01]  /*114a0*/  FFMA.FTZ R3, R159, c[0x0][0x2d0], -R153.reuse ;  /* 0x0000b4009f037a23 */ /* 0x102fe20000010899 */
[----:B---3--:R-:W-:Y:S03]  /*114b0*/  F2FP.PACK_AB R148, R170, R171 ;  /* 0x000000abaa94723e */ /* 0x008fe600000000ff */
[-C--:B------:R-:W-:Y:S01]  /*114c0*/  HMMA.16816.F32 R36, R76, R92.reuse, R36 ;  /* 0x0000005c4c24723c */ /* 0x080fe20000001824 */
[----:B------:R1:W-:Y:S07]  /*114d0*/  MUFU.EX2 R169, R3 ;  /* 0x0000000300a97308 */ /* 0x0003ee0000000800 */
[C---:B------:R-:W-:Y:S08]  /*114e0*/  HMMA.16816.F32 R40, R80.reuse, R92, R40 ;  /* 0x0000005c5028723c */ /* 0x040ff00000001828 */
[-C--:B------:R-:W-:Y:S08]  /*114f0*/  HMMA.16816.F32 R44, R80, R94.reuse, R44 ;  /* 0x0000005e502c723c */ /* 0x080ff0000000182c */
[C---:B------:R-:W-:Y:S04]  /*11500*/  HMMA.16816.F32 R48, R76.reuse, R94, R48 ;  /* 0x0000005e4c30723c */ /* 0x040fe80000001830 */
[----:B-1----:R-:W-:Y:S04]  /*11510*/  FFMA.FTZ R3, R158, c[0x0][0x2d0], -R153 ;  /* 0x0000b4009e037a23 */ /* 0x002fe80000010899 */
[----:B------:R1:W3:Y:S01]  /*11520*/  MUFU.EX2 R167, R3 ;  /* 0x0000000300a77308 */ /* 0x0002e20000000800 */
[-C--:B----4-:R-:W-:Y:S08]  /*11530*/  HMMA.16816.F32 R52, R76, R84.reuse, R52 ;  /* 0x000000544c34723c */ /* 0x090ff00000001834 */
[C---:B------:R-:W-:Y:S07]  /*11540*/  HMMA.16816.F32 R56, R80.reuse, R84, R56 ;  /* 0x000000545038723c */ /* 0x040fee0000001838 */
[----:B------:R-:W-:Y:S01]  /*11550*/  MOV R85, R2 ;  /* 0x0000000200557202 */ /* 0x000fe20000000f00 */
[-C--:B------:R-:W-:Y:S04]  /*11560*/  HMMA.16816.F32 R60, R80, R86.reuse, R60 ;  /* 0x00000056503c723c */ /* 0x080fe8000000183c */
[----:B------:R-:W-:Y:S01]  /*11570*/  MOV R84, R70 ;  /* 0x0000004600547202 */ /* 0x000fe20000000f00 */
[--C-:B-1----:R-:W-:Y:S03]  /*11580*/  FFMA.FTZ R3, R97, c[0x0][0x2d0], -R154.reuse ;  /* 0x0000b40061037a23 */ /* 0x102fe6000001089a */
[----:B------:R-:W-:Y:S01]  /*11590*/  HMMA.16816.F32 R64, R76, R86, R64 ;  /* 0x000000564c40723c */ /* 0x000fe20000001840 */
[----:B------:R-:W4:Y:S01]  /*115a0*/  LDL.LU R97, [R1+0xc] ;  /* 0x00000c0001617983 */ /* 0x000f220000300800 */
[----:B------:R1:W-:Y:S02]  /*115b0*/  MUFU.EX2 R165, R3 ;  /* 0x0000000300a57308 */ /* 0x0003e40000000800 */
[----:B---3--:R-:W-:Y:S01]  /*115c0*/  F2FP.PACK_AB R150, R167, R169 ;  /* 0x000000a9a796723e */ /* 0x008fe200000000ff */
[--C-:B-1----:R-:W-:Y:S02]  /*115d0*/  FFMA.FTZ R3, R96, c[0x0][0x2d0], -R154.reuse ;  /* 0x0000b40060037a23 */ /* 0x102fe4000001089a */
[----:B------:R-:W3:Y:S05]  /*115e0*/  LDL.LU R96, [R1+0x10] ;  /* 0x0000100001607983 */ /* 0x000eea0000300800 */
[----:B------:R1:W5:Y:S01]  /*115f0*/  MUFU.EX2 R163, R3 ;  /* 0x0000000300a37308 */ /* 0x0003620000000800 */
[----:B------:R-:W3:Y:S04]  /*11600*/  LDL.LU R89, [R1+0x14] ;  /* 0x0000140001597983 */ /* 0x000ee80000300800 */
[----:B------:R-:W3:Y:S01]  /*11610*/  LDL.LU R88, [R1+0x18] ;  /* 0x0000180001587983 */ /* 0x000ee20000300800 */
[--C-:B-1----:R-:W-:Y:S01]  /*11620*/  FFMA.FTZ R3, R164, c[0x0][0x2d0], -R154.reuse ;  /* 0x0000b400a4037a23 */ /* 0x102fe2000001089a */
[----:B-----5:R-:W-:Y:S03]  /*11630*/  F2FP.PACK_AB R149, R163, R165 ;  /* 0x000000a5a395723e */ /* 0x020fe600000000ff */
[----:B------:R1:W-:Y:S02]  /*11640*/  MUFU.EX2 R164, R3 ;  /* 0x0000000300a47308 */ /* 0x0003e40000000800 */
[----:B-1----:R-:W-:Y:S08]  /*11650*/  FFMA.FTZ R3, R162, c[0x0][0x2d0], -R154 ;  /* 0x0000b400a2037a23 */ /* 0x002ff0000001089a */
[----:B------:R1:W5:Y:S01]  /*11660*/  MUFU.EX2 R162, R3 ;  /* 0x0000000300a27308 */ /* 0x0003620000000800 */
[----:B--2---:R-:W-:Y:S02]  /*11670*/  ISETP.GT.AND P0, PT, R206, R98, PT ;  /* 0x00000062ce00720c */ /* 0x004fe40003f04270 */
[----:B------:R-:W-:Y:S01]  /*11680*/  MOV R206, R205 ;  /* 0x000000cd00ce7202 */ /* 0x000fe20000000f00 */
[--C-:B-1----:R-:W-:Y:S01]  /*11690*/  FFMA.FTZ R3, R160, c[0x0][0x2d0], -R155.reuse ;  /* 0x0000b400a0037a23 */ /* 0x102fe2000001089b */
[----:B-----5:R-:W-:Y:S05]  /*116a0*/  F2FP.PACK_AB R151, R162, R164 ;  /* 0x000000a4a297723e */ /* 0x020fea00000000ff */
        /* <DEDUP_REMOVED lines=8> */
[----:B------:R-:W1:Y:S06]  /*11730*/  LDSM.16.MT88.4 R100, [R189+0x2000] ;  /* 0x00200000bd64783b */ /* 0x000e6c0000004200 */
[----:B------:R2:W-:Y:S02]  /*11740*/  MUFU.EX2 R155, R3 ;  /* 0x00000003009b7308 */ /* 0x0005e40000000800 */
[--C-:B--2---:R-:W-:Y:S08]  /*11750*/  FFMA.FTZ R3, R99, c[0x0][0x2d0], -R152.reuse ;  /* 0x0000b40063037a23 */ /* 0x104ff00000010898 */
[----:B------:R2:W5:Y:S02]  /*11760*/  MUFU.EX2 R154, R3 ;  /* 0x00000003009a7308 */ /* 0x0005640000000800 */
[--C-:B--2---:R-:W-:Y:S01]  /*11770*/  FFMA.FTZ R3, R74, c[0x0][0x2d0], -R152.reuse ;  /* 0x0000b4004a037a23 */ /* 0x104fe20000010898 */
[----:B-----5:R-:W-:Y:S01]  /*11780*/  F2FP.PACK_AB R145, R154, R155 ;  /* 0x0000009b9a91723e */ /* 0x020fe200000000ff */
[----:B------:R-:W-:Y:S06]  /*11790*/  FFMA.FTZ R152, R75, c[0x0][0x2d0], -R152 ;  /* 0x0000b4004b987a23 */ /* 0x000fec0000010898 */
[----:B------:R-:W-:Y:S10]  /*117a0*/  MUFU.EX2 R153, R3 ;  /* 0x0000000300997308 */ /* 0x000ff40000000800 */
[----:B------:R-:W2:Y:S02]  /*117b0*/  MUFU.EX2 R74, R152 ;  /* 0x00000098004a7308 */ /* 0x000ea40000000800 */
[----:B--2---:R-:W-:Y:S01]  /*117c0*/  F2FP.PACK_AB R147, R74, R153 ;  /* 0x000000994a93723e */ /* 0x004fe200000000ff */
[----:B----4-:R-:W-:Y:S04]  /*117d0*/  FFMA.FTZ R3, R73, R97, R231 ;  /* 0x0000006149037223 */ /* 0x010fe800000100e7 */
[----:B------:R-:W-:Y:S04]  /*117e0*/  FADD.FTZ R3, R236, R3 ;  /* 0x00000003ec037221 */ /* 0x000fe80000010000 */
[----:B------:R-:W-:Y:S02]  /*117f0*/  FADD.FTZ R3, R237, R3 ;  /* 0x00000003ed037221 */ /* 0x000fe40000010000 */
[----:B---3--:R-:W-:Y:S02]  /*11800*/  FFMA.FTZ R73, R68, R96, R228 ;  /* 0x0000006044497223 */ /* 0x008fe400000100e4 */
[----:B------:R-:W-:Y:S02]  /*11810*/  FFMA.FTZ R69, R69, R89, R227 ;  /* 0x0000005945457223 */ /* 0x000fe400000100e3 */
[----:B------:R-:W-:Y:S02]  /*11820*/  FFMA.FTZ R68, R0, R88, R172 ;  /* 0x0000005800447223 */ /* 0x000fe400000100ac */
[----:B------:R-:W-:Y:S01]  /*11830*/  FADD.FTZ R0, R233, R73 ;  /* 0x00000049e9007221 */ /* 0x000fe20000010000 */
[-C--:B-1----:R-:W-:Y:S05]  /*11840*/  HMMA.16816.F32 R88, R148, R100.reuse, R4 ;  /* 0x000000649458723c */ /* 0x082fea0000001804 */
[----:B------:R-:W-:Y:S02]  /*11850*/  FADD.FTZ R0, R235, R0 ;  /* 0x00000000eb007221 */ /* 0x000fe40000010000 */
[----:B------:R-:W-:Y:S01]  /*11860*/  FADD.FTZ R5, R229, R69 ;  /* 0x00000045e5057221 */ /* 0x000fe20000010000 */
[C---:B------:R-:W-:Y:S04]  /*11870*/  HMMA.16816.F32 R92, R144.reuse, R100, R8 ;  /* 0x00000064905c723c */ /* 0x040fe80000001808 */
[----:B------:R-:W-:Y:S03]  /*11880*/  FADD.FTZ R4, R173, R68 ;  /* 0x00000044ad047221 */ /* 0x000fe60000010000 */
        /* <DEDUP_REMOVED lines=83> */
[----:B------:R-:W-:Y:S02]  /*11dc0*/  FADD.FTZ R4, R162, R5 ;  /* 0x00000005a2047221 */ /* 0x000fe40000010000 */
[----:B------:R-:W-:Y:S02]  /*11dd0*/  FADD.FTZ R3, R158, R3 ;  /* 0x000000039e037221 */ /* 0x000fe40000010000 */
[----:B------:R-:W-:Y:S01]  /*11de0*/  FADD.FTZ R0, R74, R0 ;  /* 0x000000004a007221 */ /* 0x000fe20000010000 */
[----:B------:R-:W-:Y:S04]  /*11df0*/  STL [R1+0x10], R4 ;  /* 0x0000100401007387 */ /* 0x000fe80000100800 */
[----:B------:R1:W-:Y:S04]  /*11e00*/  STL [R1+0x14], R3 ;  /* 0x0000140301007387 */ /* 0x0003e80000100800 */
[----:B------:R2:W-:Y:S01]  /*11e10*/  STL [R1+0x18], R0 ;  /* 0x0000180001007387 */ /* 0x0005e20000100800 */
[----:B-1----:R-:W-:Y:S02]  /*11e20*/  MOV R3, R71 ;  /* 0x0000004700037202 */ /* 0x002fe40000000f00 */
[----:B--2---:R-:W-:Y:S02]  /*11e30*/  MOV R0, R2 ;  /* 0x0000000200007202 */ /* 0x004fe40000000f00 */
[----:B------:R-:W-:Y:S01]  /*11e40*/  MOV R2, R72 ;  /* 0x0000004800027202 */ /* 0x000fe20000000f00 */
[----:B------:R-:W-:-:S05]  /*11e50*/  @P0 BRA `(.L_x_630) ;  /* 0xffffc53000000947 */ /* 0x000fca000383ffff */
.L_x_629:
[----:B------:R-:W-:-:S13]  /*11e60*/  ISETP.GE.AND P0, PT, R205, R239, PT ;  /* 0x000000efcd00720c */ /* 0x000fda0003f06270 */
[----:B------:R-:W-:Y:S05]  /*11e70*/  @!P0 BRA `(.L_x_631) ;  /* 0x0000576000008947 */ /* 0x000fea0003800000 */
[----:B------:R-:W-:Y:S01]  /*11e80*/  IMAD.MOV.U32 R85, RZ, RZ, R71 ;  /* 0x000000ffff557224 */ /* 0x000fe200078e0047 */
[----:B------:R-:W-:Y:S01]  /*11e90*/  MOV R87, R0 ;  /* 0x0000000000577202 */ /* 0x000fe20000000f00 */
[----:B------:R-:W-:Y:S01]  /*11ea0*/  IMAD.MOV.U32 R84, RZ, RZ, R72 ;  /* 0x000000ffff547224 */ /* 0x000fe200078e0048 */
[----:B------:R-:W-:Y:S02]  /*11eb0*/  MOV R86, R70 ;  /* 0x0000004600567202 */ /* 0x000fe40000000f00 */
.L_x_648:
[----:B--2---:R-:W2:Y:S01]  /*11ec0*/  LDL R176, [R1+0x34] ;  /* 0x0000340001b07983 */ /* 0x004ea20000100800 */
[----:B------:R-:W-:Y:S04]  /*11ed0*/  DEPBAR.LE SB0, 0x0 ;  /* 0x000080000000791a */ /* 0x000fe80000000000 */
[----:B------:R-:W2:Y:S01]  /*11ee0*/  LDL.64 R2, [R1+0x28] ;  /* 0x0000280001027983 */ /* 0x000ea20000100a00 */
[----:B------:R-:W-:Y:S01]  /*11ef0*/  WARPSYNC 0xffffffff ;  /* 0xffffffff00007948 */ /* 0x000fe20003800000 */
[----:B------:R-:W-:Y:S01]  /*11f00*/  SHF.R.S32.HI R0, RZ, 0x1f, R205 ;  /* 0x0000001fff007819 */ /* 0x000fe200000114cd */
[----:B------:R-:W-:Y:S01]  /*11f10*/  ULDC UR4, c[0x0][0x324] ;  /* 0x0000c90000047ab9 */ /* 0x000fe20000000800 */
[----:B------:R-:W-:Y:S01]  /*11f20*/  MOV R211, 0x5 ;  /* 0x0000000500d37802 */ /* 0x000fe20000000f00 */
[----:B------:R-:W-:Y:S01]  /*11f30*/  ULOP3.LUT UR4, URZ, UR4, URZ, 0x33, !UPT ;  /* 0x000000043f047292 */ /* 0x000fe2000f8e333f */
[----:B------:R-:W-:Y:S01]  /*11f40*/  BAR.SYNC.DEFER_BLOCKING 0x0 ;  /* 0x0000000000007b1d */ /* 0x000fe20000010000 */
[----:B------:R-:W-:Y:S04]  /*11f50*/  IMAD R0, R0, c[0x0][0x208], RZ ;  /* 0x0000820000007a24 */ /* 0x000fe800078e02ff */
[C---:B------:R-:W-:Y:S03]  /*11f60*/  IMAD R0, R205.reuse, c[0x0][0x20c], R0 ;  /* 0x00008300cd007a24 */ /* 0x040fe600078e0200 */
[----:B------:R-:W-:Y:S08]  /*11f70*/  LDSM.16.M88.4 R80, [R195] ;  /* 0x00000000c350783b */ /* 0x000ff00000000200 */
[----:B------:R-:W3:Y:S08]  /*11f80*/  LDSM.16.M88.4 R16, [R188] ;  /* 0x00000000bc10783b */ /* 0x000ef00000000200 */
[----:B------:R-:W4:Y:S08]  /*11f90*/  LDSM.16.M88.4 R76, [R195+0x2000] ;  /* 0x00200000c34c783b */ /* 0x000f300000000200 */
[----:B------:R-:W5:Y:S08]  /*11fa0*/  LDSM.16.M88.4 R32, [R188+0x800] ;  /* 0x00080000bc20783b */ /* 0x000f700000000200 */
        /* <DEDUP_REMOVED lines=8> */
[----:B------:R-:W2:Y:S04]  /*12030*/  LDL R217, [R1+0x30] ;  /* 0x0000300001d97983 */ /* 0x000ea80000100800 */
[----:B------:R-:W2:Y:S06]  /*12040*/  LDL.64 R226, [R1+0x20] ;  /* 0x0000200001e27983 */ /* 0x000eac0000100a00 */
[----:B------:R-:W2:Y:S04]  /*12050*/  LDL R215, [R1+0x40] ;  /* 0x0000400001d77983 */ /* 0x000ea80000100800 */
[----:B------:R-:W2:Y:S01]  /*12060*/  LDL R213, [R1+0x44] ;  /* 0x0000440001d57983 */ /* 0x000ea20000100800 */
[-C--:B-1-3--:R-:W-:Y:S08]  /*12070*/  HMMA.16816.F32 R4, R80, R16.reuse, RZ ;  /* 0x000000105004723c */ /* 0x08aff000000018ff */
[C---:B----4-:R-:W-:Y:S08]  /*12080*/  HMMA.16816.F32 R8, R76.reuse, R16, RZ ;  /* 0x000000104c08723c */ /* 0x050ff000000018ff */
        /* <DEDUP_REMOVED lines=18> */
[----:B------:R-:W1:Y:S03]  /*121b0*/  LDSM.16.M88.4 R152, [R201] ;  /* 0x00000000c998783b */ /* 0x000e660000000200 */
[----:B--2---:R-:W-:Y:S04]  /*121c0*/  MOV R3, R176 ;  /* 0x000000b000037202 */ /* 0x004fe80000000f00 */
[-C--:B------:R-:W-:Y:S08]  /*121d0*/  HMMA.16816.F32 R4, R156, R160.reuse, R4 ;  /* 0x000000a09c04723c */ /* 0x080ff00000001804 */
[C---:B------:R-:W-:Y:S07]  /*121e0*/  HMMA.16816.F32 R8, R164.reuse, R160, R8 ;  /* 0x000000a0a408723c */ /* 0x040fee0000001808 */
[----:B------:R-:W-:Y:S01]  /*121f0*/  IMAD.WIDE.U32 R160, R205, c[0x0][0x208], RZ ;  /* 0x00008200cda07a25 */ /* 0x000fe200078e00ff */
[-C--:B------:R-:W-:Y:S04]  /*12200*/  HMMA.16816.F32 R12, R164, R162.reuse, R12 ;  /* 0x000000a2a40c723c */ /* 0x080fe8000000180c */
[----:B------:R-:W-:Y:S01]  /*12210*/  IADD3 R0, R161, R0, RZ ;  /* 0x00000000a1007210 */ /* 0x000fe20007ffe0ff */
[----:B------:R-:W-:Y:S03]  /*12220*/  IMAD.WIDE.U32 R2, R160, 0x50, R2 ;  /* 0x00000050a0027825 */ /* 0x000fe600078e0002 */
[C---:B------:R-:W-:Y:S01]  /*12230*/  HMMA.16816.F32 R16, R156.reuse, R162, R16 ;  /* 0x000000a29c10723c */ /* 0x040fe20000001810 */
[----:B------:R-:W2:Y:S03]  /*12240*/  LDSM.16.M88.4 R160, [R200] ;  /* 0x00000000c8a0783b */ /* 0x000ea60000000200 */
[----:B------:R-:W-:Y:S01]  /*12250*/  IMAD R0, R0, 0x50, RZ ;  /* 0x0000005000007824 */ /* 0x000fe200078e02ff */
[C---:B------:R-:W-:Y:S03]  /*12260*/  LEA R176, P0, R2.reuse, c[0x0][0x1f8], 0x1 ;  /* 0x00007e0002b07a11 */ /* 0x040fe600078008ff */
[-C--:B------:R-:W-:Y:S04]  /*12270*/  HMMA.16816.F32 R20, R156, R168.reuse, R20 ;  /* 0x000000a89c14723c */ /* 0x080fe80000001814 */
[----:B------:R-:W-:Y:S04]  /*12280*/  IADD3 R0, R3, R0, RZ ;  /* 0x0000000003007210 */ /* 0x000fe80007ffe0ff */
[C---:B------:R-:W-:Y:S04]  /*12290*/  HMMA.16816.F32 R24, R164.reuse, R168, R24 ;  /* 0x000000a8a418723c */ /* 0x040fe80000001818 */
[----:B------:R-:W-:Y:S03]  /*122a0*/  LEA.HI.X R177, R2, c[0x0][0x1fc], R0, 0x1, P0 ;  /* 0x00007f0002b17a11 */ /* 0x000fe600000f0c00 */
[----:B------:R-:W-:Y:S01]  /*122b0*/  MOV R168, c[0x0][0x208] ;  /* 0x0000820000a87a02 */ /* 0x000fe20000000f00 */
[-C--:B------:R-:W-:Y:S01]  /*122c0*/  HMMA.16816.F32 R28, R164, R170.reuse, R28 ;  /* 0x000000aaa41c723c */ /* 0x080fe2000000181c */
[----:B------:R-:W-:Y:S01]  /*122d0*/  @!PT LDS RZ, [RZ] ;  /* 0x00000000fffff984 */ /* 0x000fe20000000800 */
[----:B------:R-:W-:Y:S01]  /*122e0*/  @!PT LDS RZ, [RZ] ;  /* 0x00000000fffff984 */ /* 0x000fe20000000800 */
[----:B------:R-:W-:Y:S01]  /*122f0*/  @!PT LDS RZ, [RZ] ;  /* 0x00000000fffff984 */ /* 0x000fe20000000800 */
[----:B------:R3:W-:Y:S03]  /*12300*/  LDGSTS.E.BYPASS.LTC128B.128 [R207+0x100], [R176.64], !P4 ;  /* 0x00100000b0cf7fae */ /* 0x0007e6000e101d48 */
[C---:B------:R-:W-:Y:S02]  /*12310*/  SHF.L.U32 R178, R168.reuse, 0x5, RZ ;  /* 0x00000005a8b27819 */ /* 0x040fe400000006ff */
[----:B------:R-:W-:Y:S02]  /*12320*/  SHF.L.U64.HI R0, R168, R211, c[0x0][0x20c] ;  /* 0x00008300a8007619 */ /* 0x000fe400000102d3 */
[C---:B------:R-:W-:Y:S07]  /*12330*/  HMMA.16816.F32 R32, R156.reuse, R170, R32 ;  /* 0x000000aa9c20723c */ /* 0x040fee0000001820 */
[----:B------:R-:W-:Y:S01]  /*12340*/  IADD3 R170, P1, R176, R178, RZ ;  /* 0x000000b2b0aa7210 */ /* 0x000fe20007f3e0ff */
[-C--:B------:R-:W-:Y:S04]  /*12350*/  HMMA.16816.F32 R36, R156, R172.reuse, R36 ;  /* 0x000000ac9c24723c */ /* 0x080fe80000001824 */
[----:B------:R-:W-:Y:S02]  /*12360*/  IADD3.X R171, R177, R0, RZ, P1, !PT ;  /* 0x00000000b1ab7210 */ /* 0x000fe40000ffe4ff */
[----:B------:R-:W-:Y:S02]  /*12370*/  IADD3 R168, P0, R170, R178, RZ ;  /* 0x000000b2aaa87210 */ /* 0x000fe40007f1e0ff */
[C---:B------:R-:W-:Y:S01]  /*12380*/  HMMA.16816.F32 R40, R164.reuse, R172, R40 ;  /* 0x000000aca428723c */ /* 0x040fe20000001828 */
[----:B------:R4:W-:Y:S03]  /*12390*/  LDGSTS.E.BYPASS.LTC128B.128 [R207+0x900], [R170.64], !P4 ;  /* 0x00900000aacf7fae */ /* 0x0009e6000e101d48 */
[----:B------:R-:W-:Y:S02]  /*123a0*/  IADD3.X R169, R171, R0, RZ, P0, !PT ;  /* 0x00000000aba97210 */ /* 0x000fe400007fe4ff */
[----:B------:R-:W-:Y:S02]  /*123b0*/  IADD3 R2, P1, R168, R178, RZ ;  /* 0x000000b2a8027210 */ /* 0x000fe40007f3e0ff */
[-C--:B------:R-:W-:Y:S01]  /*123c0*/  HMMA.16816.F32 R44, R164, R174.reuse, R44 ;  /* 0x000000aea42c723c */ /* 0x080fe2000000182c */
[----:B------:R4:W-:Y:S03]  /*123d0*/  LDGSTS.E.BYPASS.LTC128B.128 [R207+0x1100], [R168.64], !P4 ;  /* 0x01100000a8cf7fae */ /* 0x0009e6000e101d48 */
[----:B------:R-:W-:Y:S02]  /*123e0*/  IADD3.X R3, R169, R0, RZ, P1, !PT ;  /* 0x00000000a9037210 */ /* 0x000fe40000ffe4ff */
[----:B------:R-:W-:Y:S02]  /*123f0*/  IADD3 R172, P0, R2, R178, RZ ;  /* 0x000000b202ac7210 */ /* 0x000fe40007f1e0ff */
[C---:B------:R-:W-:Y:S01]  /*12400*/  HMMA.16816.F32 R48, R156.reuse, R174, R48 ;  /* 0x000000ae9c30723c */ /* 0x040fe20000001830 */
[----:B------:R5:W-:Y:S03]  /*12410*/  LDGSTS.E.BYPASS.LTC128B.128 [R207+0x1900], [R2.64], !P4 ;  /* 0x0190000002cf7fae */ /* 0x000be6000e101d48 */
[----:B------:R-:W-:Y:S02]  /*12420*/  IADD3.X R173, R3, R0, RZ, P0, !PT ;  /* 0x0000000003ad7210 */ /* 0x000fe400007fe4ff */
[----:B------:R-:W-:Y:S02]  /*12430*/  ISETP.GT.AND P0, PT, R205, R239, PT ;  /* 0x000000efcd00720c */ /* 0x000fe40003f04270 */
[-C--:B-1----:R-:W-:Y:S01]  /*12440*/  HMMA.16816.F32 R52, R156, R152.reuse, R52 ;  /* 0x000000989c34723c */ /* 0x082fe20000001834 */
[----:B------:R1:W-:Y:S07]  /*12450*/  LDGSTS.E.BYPASS.LTC128B.128 [R207+0x2100], [R172.64], !P4 ;  /* 0x02100000accf7fae */ /* 0x0003ee000e101d48 */
[C---:B------:R-:W-:Y:S01]  /*12460*/  HMMA.16816.F32 R56, R164.reuse, R152, R56 ;  /* 0x00000098a438723c */ /* 0x040fe20000001838 */
[----:B---3--:R-:W-:Y:S07]  /*12470*/  LDSM.16.M88.4 R176, [R196+0x2000] ;  /* 0x00200000c4b0783b */ /* 0x008fee0000000200 */
[-C--:B------:R-:W-:Y:S01]  /*12480*/  HMMA.16816.F32 R60, R164, R154.reuse, R60 ;  /* 0x0000009aa43c723c */ /* 0x080fe2000000183c */
[----:B----4-:R-:W-:Y:S07]  /*12490*/  LDSM.16.M88.4 R168, [R196] ;  /* 0x00000000c4a8783b */ /* 0x010fee0000000200 */
[C---:B------:R-:W-:Y:S01]  /*124a0*/  HMMA.16816.F32 R64, R156.reuse, R154, R64 ;  /* 0x0000009a9c40723c */ /* 0x040fe20000001840 */
[----:B------:R-:W-:Y:S07]  /*124b0*/  LDSM.16.M88.4 R180, [R194+0x800] ;  /* 0x00080000c2b4783b */ /* 0x000fee0000000200 */
[-C--:B--2---:R-:W-:Y:S01]  /*124c0*/  HMMA.16816.F32 R68, R156, R160.reuse, R68 ;  /* 0x000000a09c44723c */ /* 0x084fe20000001844 */
[----:B-1----:R-:W1:Y:S07]  /*124d0*/  LDSM.16.M88.4 R172, [R194] ;  /* 0x00000000c2ac783b */ /* 0x002e6e0000000200 */
[C---:B------:R-:W-:Y:S01]  /*124e0*/  HMMA.16816.F32 R72, R164.reuse, R160, R72 ;  /* 0x000000a0a448723c */ /* 0x040fe20000001848 */
[----:B------:R-:W2:Y:S07]  /*124f0*/  LDSM.16.M88.4 R152, [R194+0x1000] ;  /* 0x00100000c298783b */ /* 0x000eae0000000200 */
[-C--:B------:R-:W-:Y:S01]  /*12500*/  HMMA.16816.F32 R76, R164, R162.reuse, R76 ;  /* 0x000000a2a44c723c */ /* 0x080fe2000000184c */
[----:B------:R-:W3:Y:S07]  /*12510*/  LDSM.16.M88.4 R164, [R194+0x1800] ;  /* 0x00180000c2a4783b */ /* 0x000eee0000000200 */
[----:B------:R-:W-:Y:S01]  /*12520*/  HMMA.16816.F32 R80, R156, R162, R80 ;  /* 0x000000a29c50723c */ /* 0x000fe20000001850 */
[----:B------:R-:W4:Y:S08]  /*12530*/  LDSM.16.M88.4 R184, [R194+0x2000] ;  /* 0x00200000c2b8783b */ /* 0x000f300000000200 */
[----:B------:R-:W-:Y:S01]  /*12540*/  LDSM.16.M88.4 R156, [R197] ;  /* 0x00000000c59c783b */ /* 0x000fe20000000200 */
[-C--:B-1----:R-:W-:Y:S07]  /*12550*/  HMMA.16816.F32 R4, R168, R172.reuse, R4 ;  /* 0x000000aca804723c */ /* 0x082fee0000001804 */
[----:B------:R-:W1:Y:S01]  /*12560*/  LDSM.16.M88.4 R160, [R191] ;  /* 0x00000000bfa0783b */ /* 0x000e620000000200 */
[C---:B------:R-:W-:Y:S07]  /*12570*/  HMMA.16816.F32 R8, R176.reuse, R172, R8 ;  /* 0x000000acb008723c */ /* 0x040fee0000001808 */
[----:B------:R-:W0:Y:S01]  /*12580*/  LDGDEPBAR ;  /* 0x00000000000079af */ /* 0x000e220000000000 */
[-C--:B------:R-:W-:Y:S08]  /*12590*/  HMMA.16816.F32 R12, R176, R174.reuse, R12 ;  /* 0x000000aeb00c723c */ /* 0x080ff0000000180c */
[C---:B------:R-:W-:Y:S01]  /*125a0*/  HMMA.16816.F32 R16, R168.reuse, R174, R16 ;  /* 0x000000aea810723c */ /* 0x040fe20000001810 */
[----:B------:R-:W1:Y:S07]  /*125b0*/  LDSM.16.M88.4 R172, [R197+0x2000] ;  /* 0x00200000c5ac783b */ /* 0x000e6e0000000200 */
[-C--:B------:R-:W-:Y:S08]  /*125c0*/  HMMA.16816.F32 R20, R168, R180.reuse, R20 ;  /* 0x000000b4a814723c */ /* 0x080ff00000001814 */
[C---:B------:R-:W-:Y:S08]  /*125d0*/  HMMA.16816.F32 R24, R176.reuse, R180, R24 ;  /* 0x000000b4b018723c */ /* 0x040ff00000001818 */
[-C--:B------:R-:W-:Y:S08]  /*125e0*/  HMMA.16816.F32 R28, R176, R182.reuse, R28 ;  /* 0x000000b6b01c723c */ /* 0x080ff0000000181c */
[C---:B------:R-:W-:Y:S08]  /*125f0*/  HMMA.16816.F32 R32, R168.reuse, R182, R32 ;  /* 0x000000b6a820723c */ /* 0x040ff00000001820 */
[-C--:B--2---:R-:W-:Y:S08]  /*12600*/  HMMA.16816.F32 R36, R168, R152.reuse, R36 ;  /* 0x00000098a824723c */ /* 0x084ff00000001824 */
        /* <DEDUP_REMOVED lines=16> */
[----:B------:R1:W2:Y:S04]  /*12710*/  MUFU.TANH R187, R0 ;  /* 0x0000000000bb7308 */ /* 0x0002a80000002400 */
[----:B-----5:R-:W-:Y:S02]  /*12720*/  FMUL.FTZ R3, R10, c[0x0][0x320] ;  /* 0x0000c8000a037a20 */ /* 0x020fe40000410000 */
        /* <DEDUP_REMOVED lines=41> */
[----:B------:R-:W-:Y:S01]  /*129c0*/  IADD3 R5, R213, R215, RZ ;  /* 0x000000d7d5057210 */ /* 0x000fe20007ffe0ff */
[-C--:B------:R-:W-:Y:S01]  /*129d0*/  HMMA.16816.F32 R60, R172, R6.reuse, R60 ;  /* 0x00000006ac3c723c */ /* 0x080fe2000000183c */
[----:B------:R-:W-:Y:S02]  /*129e0*/  MOV R213, c[0x0][0x2c4] ;  /* 0x0000b10000d57a02 */ /* 0x000fe40000000f00 */
[----:B------:R1:W1:Y:S02]  /*129f0*/  MUFU.TANH R222, R0 ;  /* 0x0000000000de7308 */ /* 0x0002640000002400 */
[----:B------:R-:W-:Y:S03]  /*12a00*/  ISETP.NE.AND P2, PT, R213, 0x1, PT ;  /* 0x00000001d500780c */ /* 0x000fe60003f45270 */
[C---:B------:R-:W-:Y:S05]  /*12a10*/  HMMA.16816.F32 R64, R156.reuse, R6, R64 ;  /* 0x000000069c40723c */ /* 0x040fea0000001840 */
[----:B------:R3:W3:Y:S02]  /*12a20*/  MUFU.TANH R176, R2 ;  /* 0x0000000200b07308 */ /* 0x0006e40000002400 */
[----:B------:R-:W-:Y:S01]  /*12a30*/  @P0 MOV R6, R226 ;  /* 0x000000e200060202 */ /* 0x000fe20000000f00 */
[-C--:B-----5:R-:W-:Y:S04]  /*12a40*/  HMMA.16816.F32 R68, R156, R8.reuse, R68 ;  /* 0x000000089c44723c */ /* 0x0a0fe80000001844 */
[----:B------:R-:W-:Y:S01]  /*12a50*/  @P0 MOV R7, R217 ;  /* 0x000000d900070202 */ /* 0x000fe20000000f00 */
[----:B--2---:R-:W-:Y:S03]  /*12a60*/  FMUL.FTZ R3, R57, c[0x0][0x320] ;  /* 0x0000c80039037a20 */ /* 0x004fe60000410000 */
[C---:B------:R-:W-:Y:S04]  /*12a70*/  HMMA.16816.F32 R72, R172.reuse, R8, R72 ;  /* 0x00000008ac48723c */ /* 0x040fe80000001848 */
[----:B-1----:R-:W-:Y:S03]  /*12a80*/  FMUL.FTZ R0, R15, c[0x0][0x320] ;  /* 0x0000c8000f007a20 */ /* 0x002fe60000410000 */
[----:B------:R-:W-:Y:S01]  /*12a90*/  @P0 MOV R9, c[0x0][0x1e0] ;  /* 0x0000780000090a02 */ /* 0x000fe20000000f00 */
[----:B------:R1:W2:Y:S01]  /*12aa0*/  MUFU.TANH R221, R0 ;  /* 0x0000000000dd7308 */ /* 0x0002a20000002400 */
[-C--:B------:R-:W-:Y:S03]  /*12ab0*/  HMMA.16816.F32 R76, R172, R10.reuse, R76 ;  /* 0x0000000aac4c723c */ /* 0x080fe6000000184c */
[----:B---3--:R-:W-:Y:S01]  /*12ac0*/  FMUL.FTZ R2, R58, c[0x0][0x320] ;  /* 0x0000c8003a027a20 */ /* 0x008fe20000410000 */
[----:B------:R-:W-:Y:S04]  /*12ad0*/  MOV R58, c[0x0][0x32c] ;  /* 0x0000cb00003a7a02 */ /* 0x000fe80000000f00 */
[----:B------:R-:W-:Y:S04]  /*12ae0*/  HMMA.16816.F32 R80, R156, R10, R80 ;  /* 0x0000000a9c50723c */ /* 0x000fe80000001850 */
[----:B------:R-:W-:Y:S01]  /*12af0*/  ISETP.GE.AND P5, PT, R58, 0x1, PT ;  /* 0x000000013a00780c */ /* 0x000fe20003fa6270 */
[----:B-1----:R-:W-:Y:S11]  /*12b00*/  FMUL.FTZ R0, R16, c[0x0][0x320] ;  /* 0x0000c80010007a20 */ /* 0x002ff60000410000 */
[----:B------:R-:W-:Y:S01]  /*12b10*/  FMUL.FTZ R4, R78, c[0x0][0x320] ;  /* 0x0000c8004e047a20 */ /* 0x000fe20000410000 */
[----:B------:R1:W3:Y:S02]  /*12b20*/  MUFU.TANH R15, R0 ;  /* 0x00000000000f7308 */ /* 0x0002e40000002400 */
        /* <DEDUP_REMOVED lines=54> */
[----:B------:R5:W1:Y:S02]  /*12e90*/  MUFU.TANH R171, R0 ;  /* 0x0000000000ab7308 */ /* 0x000a640000002400 */
[----:B-----5:R-:W-:Y:S08]  /*12ea0*/  FMUL.FTZ R0, R47, c[0x0][0x320] ;  /* 0x0000c8002f007a20 */ /* 0x020ff00000410000 */
        /* <DEDUP_REMOVED lines=10> */
[----:B------:R5:W1:Y:S10]  /*12f50*/  MUFU.TANH R52, R2 ;  /* 0x0000000200347308 */ /* 0x000a740000002400 */
[----:B------:R1:W1:Y:S01]  /*12f60*/  MUFU.TANH R30, R0 ;  /* 0x00000000001e7308 */ /* 0x0002620000002400 */
[----:B-----5:R-:W-:Y:S01]  /*12f70*/  @P0 IADD3 R2, R205, -0x1, RZ ;  /* 0xffffffffcd020810 */ /* 0x020fe20007ffe0ff */
[----:B-1----:R-:W-:Y:S08]  /*12f80*/  FMUL.FTZ R0, R53, c[0x0][0x320] ;  /* 0x0000c80035007a20 */ /* 0x002ff00000410000 */
[----:B------:R1:W1:Y:S02]  /*12f90*/  MUFU.TANH R25, R0 ;  /* 0x0000000000197308 */ /* 0x0002640000002400 */
[----:B-1----:R-:W-:Y:S08]  /*12fa0*/  FMUL.FTZ R0, R54, c[0x0][0x320] ;  /* 0x0000c80036007a20 */ /* 0x002ff00000410000 */
[----:B------:R1:W1:Y:S10]  /*12fb0*/  MUFU.TANH R54, R4 ;  /* 0x0000000400367308 */ /* 0x0002740000002400 */
[----:B------:R5:W2:Y:S01]  /*12fc0*/  MUFU.TANH R39, R0 ;  /* 0x0000000000277308 */ /* 0x000aa20000002400 */
[----:B-1----:R-:W-:Y:S01]  /*12fd0*/  @P0 SHF.L.U32 R4, R9, 0x5, RZ ;  /* 0x0000000509040819 */ /* 0x002fe200000006ff */
[----:B-----5:R-:W-:Y:S08]  /*12fe0*/  FMUL.FTZ R0, R55, c[0x0][0x320] ;  /* 0x0000c80037007a20 */ /* 0x020ff00000410000 */
[----:B------:R1:W1:Y:S02]  /*12ff0*/  MUFU.TANH R35, R0 ;  /* 0x0000000000237308 */ /* 0x0002640000002400 */
[----:B-1----:R-:W-:Y:S02]  /*13000*/  FMUL.FTZ R0, R56, c[0x0][0x320] ;  /* 0x0000c80038007a20 */ /* 0x002fe40000410000 */
[----:B------:R-:W5:Y:S06]  /*13010*/  LDL R56, [R1] ;  /* 0x0000000001387983 */ /* 0x000f6c0000100800 */
        /* <DEDUP_REMOVED lines=37> */
[----:B-1----:R-:W-:Y:S05]  /*13270*/  @P0 SHF.R.S32.HI R0, RZ, 0x1f, R2 ;  /* 0x0000001fff000819 */ /* 0x002fea0000011402 */
[----:B------:R-:W-:Y:S04]  /*13280*/  @P0 IMAD R0, R0, c[0x0][0x1e0], RZ ;  /* 0x0000780000000a24 */ /* 0x000fe800078e02ff */
[C---:B------:R-:W-:Y:S02]  /*13290*/  @P0 IMAD R0, R2.reuse, c[0x0][0x1e4], R0 ;  /* 0x0000790002000a24 */ /* 0x040fe400078e0200 */
[----:B------:R-:W-:Y:S05]  /*132a0*/  @P0 IMAD.WIDE.U32 R2, R2, c[0x0][0x1e0], RZ ;  /* 0x0000780002020a25 */ /* 0x000fea00078e00ff */
[----:B------:R-:W-:Y:S01]  /*132b0*/  @P0 IADD3 R0, R3, R0, RZ ;  /* 0x0000000003000210 */ /* 0x000fe20007ffe0ff */
[----:B------:R-:W-:Y:S04]  /*132c0*/  @P0 IMAD.WIDE.U32 R6, R2, 0x50, R6 ;  /* 0x0000005002060825 */ /* 0x000fe800078e0006 */
[----:B------:R-:W-:Y:S01]  /*132d0*/  @P0 IMAD R0, R0, 0x50, RZ ;  /* 0x0000005000000824 */ /* 0x000fe200078e02ff */
[----:B------:R-:W-:Y:S01]  /*132e0*/  @P0 LEA R2, P1, R6, c[0x0][0x1c8], 0x1 ;  /* 0x0000720006020a11 */ /* 0x000fe200078208ff */
[----:B------:R-:W-:Y:S03]  /*132f0*/  FMUL.FTZ R3, R79, c[0x0][0x320] ;  /* 0x0000c8004f037a20 */ /* 0x000fe60000410000 */
[----:B------:R-:W-:Y:S01]  /*13300*/  @P0 IADD3 R0, R7, R0, RZ ;  /* 0x0000000007000210 */ /* 0x000fe20007ffe0ff */
[----:B------:R-:W-:Y:S01]  /*13310*/  FMUL.FTZ R7, R80, c[0x0][0x320] ;  /* 0x0000c80050077a20 */ /* 0x000fe20000410000 */
[----:B------:R1:W1:Y:S10]  /*13320*/  MUFU.TANH R55, R3 ;  /* 0x0000000300377308 */ /* 0x0002740000002400 */
[----:B------:R2:W2:Y:S01]  /*13330*/  MUFU.TANH R11, R7 ;  /* 0x00000007000b7308 */ /* 0x0004a20000002400 */
[----:B-1----:R-:W-:Y:S01]  /*13340*/  @P0 LEA.HI.X R3, R6, c[0x0][0x1cc], R0, 0x1, P1 ;  /* 0x0000730006030a11 */ /* 0x002fe200008f0c00 */
[----:B------:R-:W-:Y:S01]  /*13350*/  @P2 IMAD.HI.U32 R6, R5, c[0x0][0x2c8], RZ ;  /* 0x0000b20005062a27 */ /* 0x000fe200078e00ff */
[----:B------:R-:W-:Y:S02]  /*13360*/  @P0 IADD3 R8, P1, R2, R4, RZ ;  /* 0x0000000402080210 */ /* 0x000fe40007f3e0ff */
[----:B------:R-:W-:Y:S01]  /*13370*/  @P0 SHF.L.U64.HI R0, R9, R211, c[0x0][0x1e4] ;  /* 0x0000790009000619 */ /* 0x000fe200000102d3 */
[----:B------:R-:W-:Y:S01]  /*13380*/  @!PT LDS RZ, [RZ] ;  /* 0x00000000fffff984 */ /* 0x000fe20000000800 */
[----:B------:R-:W-:Y:S01]  /*13390*/  @!PT LDS RZ, [RZ] ;  /* 0x00000000fffff984 */ /* 0x000fe20000000800 */
[----:B------:R-:W-:Y:S01]  /*133a0*/  @!PT LDS RZ, [RZ] ;  /* 0x00000000fffff984 */ /* 0x000fe20000000800 */
[----:B------:R1:W-:Y:S01]  /*133b0*/  @P0 LDGSTS.E.BYPASS.LTC128B.128 [R207+0x2900], [R2.64], !P4 ;  /* 0x0290000002cf0fae */ /* 0x0003e2000e101d48 */
[----:B------:R-:W-:Y:S02]  /*133c0*/  @P2 SHF.R.U32.HI R5, RZ, c[0x0][0x2cc], R6 ;  /* 0x0000b300ff052a19 */ /* 0x000fe40000011606 */
[----:B------:R-:W-:Y:S01]  /*133d0*/  @P0 IADD3.X R9, R3, R0, RZ, P1, !PT ;  /* 0x0000000003090210 */ /* 0x000fe20000ffe4ff */
[----:B--2---:R-:W-:Y:S01]  /*133e0*/  FMUL.FTZ R7, R81, c[0x0][0x320] ;  /* 0x0000c80051077a20 */ /* 0x004fe20000410000 */
[-C--:B------:R-:W-:Y:S03]  /*133f0*/  @P0 IADD3 R6, P3, R8, R4.reuse, RZ ;  /* 0x0000000408060210 */ /* 0x080fe60007f7e0ff */
[----:B------:R2:W-:Y:S01]  /*13400*/  @P0 LDGSTS.E.BYPASS.LTC128B.128 [R207+0x3100], [R8.64], !P4 ;  /* 0x0310000008cf0fae */ /* 0x0005e2000e101d48 */
[----:B------:R3:W2:Y:S01]  /*13410*/  MUFU.TANH R10, R7 ;  /* 0x00000007000a7308 */ /* 0x0006a20000002400 */
[----:B-1----:R-:W-:Y:S02]  /*13420*/  @P0 IADD3 R2, P2, R6, R4, RZ ;  /* 0x0000000406020210 */ /* 0x002fe40007f5e0ff */
[----:B---3--:R-:W-:Y:S02]  /*13430*/  @P0 IADD3.X R7, R9, R0, RZ, P3, !PT ;  /* 0x0000000009070210 */ /* 0x008fe40001ffe4ff */
[----:B--2---:R-:W-:Y:S01]  /*13440*/  @P0 IADD3 R8, P1, R2, R4, RZ ;  /* 0x0000000402080210 */ /* 0x004fe20007f3e0ff */
[----:B------:R-:W-:Y:S01]  /*13450*/  FMUL.FTZ R4, R82, c[0x0][0x320] ;  /* 0x0000c80052047a20 */ /* 0x000fe20000410000 */
[-C--:B------:R-:W-:Y:S01]  /*13460*/  @P0 IADD3.X R3, R7, R0.reuse, RZ, P2, !PT ;  /* 0x0000000007030210 */ /* 0x080fe200017fe4ff */
[----:B------:R1:W-:Y:S02]  /*13470*/  @P0 LDGSTS.E.BYPASS.LTC128B.128 [R207+0x3900], [R6.64], !P4 ;  /* 0x0390000006cf0fae */ /* 0x0003e4000e101d48 */
[----:B------:R2:W3:Y:S01]  /*13480*/  MUFU.TANH R12, R4 ;  /* 0x00000004000c7308 */ /* 0x0004e20000002400 */
[----:B------:R-:W-:Y:S01]  /*13490*/  @P0 IADD3.X R9, R3, R0, RZ, P1, !PT ;  /* 0x0000000003090210 */ /* 0x000fe20000ffe4ff */
[----:B------:R-:W-:Y:S04]  /*134a0*/  IMAD R0, R205, -0x50, RZ ;  /* 0xffffffb0cd007824 */ /* 0x000fe800078e02ff */
[----:B------:R1:W-:Y:S08]  /*134b0*/  @P0 LDGSTS.E.BYPASS.LTC128B.128 [R207+0x4100], [R2.64], !P4 ;  /* 0x0410000002cf0fae */ /* 0x0003f0000e101d48 */
[----:B------:R3:W-:Y:S08]  /*134c0*/  @P0 LDGSTS.E.BYPASS.LTC128B.128 [R207+0x4900], [R8.64], !P4 ;  /* 0x0490000008cf0fae */ /* 0x0007f0000e101d48 */
[----:B------:R-:W0:Y:S08]  /*134d0*/  LDGDEPBAR ;  /* 0x00000000000079af */ /* 0x000e300000000000 */
[----:B--2---:R-:W2:Y:S01]  /*134e0*/  SHFL.IDX PT, R4, R5, RZ, 0x1c1f ;  /* 0x001c1fff05047589 */ /* 0x004ea200000e0000 */
[----:B-1----:R-:W-:Y:S04]  /*134f0*/  FMUL.FTZ R2, R83, c[0x0][0x320] ;  /* 0x0000c80053027a20 */ /* 0x002fe80000410000 */
[----:B---3--:R5:W1:Y:S02]  /*13500*/  MUFU.TANH R9, R2 ;  /* 0x0000000200097308 */ /* 0x008a640000002400 */
[----:B-----5:R-:W-:Y:S04]  /*13510*/  IADD3 R2, -R56, 0x1, R0 ;  /* 0x0000000138027810 */ /* 0x020fe80007ffe100 */
[----:B------:R-:W-:Y:S04]  /*13520*/  IADD3 R2, -R243, R2, R244 ;  /* 0x00000002f3027210 */ /* 0x000fe80007ffe1f4 */
[C---:B------:R-:W-:Y:S02]  /*13530*/  IADD3 R6, R2.reuse, c[0x0][0x328], RZ ;  /* 0x0000ca0002067a10 */ /* 0x040fe40007ffe0ff */
[----:B------:R-:W-:Y:S02]  /*13540*/  IADD3 R7, R2, UR4, RZ ;  /* 0x0000000402077c10 */ /* 0x000fe4000fffe0ff */
[----:B--2---:R-:W-:Y:S02]  /*13550*/  IADD3 R3, R6, R4, RZ ;  /* 0x0000000406037210 */ /* 0x004fe40007ffe0ff */
        /* <DEDUP_REMOVED lines=13> */
.L_x_634:
[----:B------:R-:W-:Y:S04]  /*13630*/  MOV R8, c[0x0][0x32c] ;  /* 0x0000cb0000087a02 */ /* 0x000fe80000000f00 */
[----:B------:R-:W-:-:S13]  /*13640*/  ISETP.NE.AND P0, PT, R8, 0x1, PT ;  /* 0x000000010800780c */ /* 0x000fda0003f05270 */
[----:B------:R-:W-:Y:S05]  /*13650*/  @P0 IMAD.HI.U32 R8, R4, c[0x0][0x330], RZ ;  /* 0x0000cc0004080a27 */ /* 0x000fea00078e00ff */
[----:B------:R-:W-:Y:S02]  /*13660*/  @P0 SHF.R.U32.HI R4, RZ, c[0x0][0x334], R8 ;  /* 0x0000cd00ff040a19 */ /* 0x000fe40000011608 */
.L_x_635:
[----:B------:R-:W-:Y:S05]  /*13670*/  BSYNC B0 ;  /* 0x0000000000007941 */ /* 0x000fea0003800000 */
.L_x_633:
[----:B------:R-:W-:Y:S04]  /*13680*/  IMAD.IADD R8, R0, 0x1, -R56 ;  /* 0x0000000100087824 */ /* 0x000fe800078e0a38 */
[----:B------:R-:W-:Y:S05]  /*13690*/  IMAD R4, R4, c[0x0][0x32c], R8 ;  /* 0x0000cb0004047a24 */ /* 0x000fea00078e0208 */
[----:B------:R-:W-:Y:S02]  /*136a0*/  IADD3 R8, R4, c[0x0][0x32c], RZ ;  /* 0x0000cb0004087a10 */ /* 0x000fe40007ffe0ff */
[----:B------:R-:W-:Y:S02]  /*136b0*/  IMNMX R2, R2, R4, !PT ;  /* 0x0000000402027217 */ /* 0x000fe40007800200 */
[----:B------:R-:W-:Y:S02]  /*136c0*/  IMNMX R3, R3, R8, PT ;  /* 0x0000000803037217 */ /* 0x000fe40003800200 */
.L_x_632:
        /* <DEDUP_REMOVED lines=27> */
[----:B------:R-:W-:Y:S02]  /*13880*/  ISETP.LT.OR P0, PT, R3, 0xa, P0 ;  /* 0x0000000a0300780c */ /* 0x000fe40000701670 */
[----:B------:R-:W-:Y:S02]  /*13890*/  LOP3.LUT R204, R204, 0xffffff7f, RZ, 0xc0, !PT ;  /* 0xffffff7fcccc7812 */ /* 0x000fe400078ec0ff */
[----:B------:R-:W-:Y:S02]  /*138a0*/  FSEL R18, R169, -INF , !P0 ;  /* 0xff800000a9127808 */ /* 0x000fe40004000000 */
[----:B------:R-:W-:Y:S02]  /*138b0*/  ISETP.GT.AND P0, PT, R2, 0x10, !P1 ;  /* 0x000000100200780c */ /* 0x000fe40004f04270 */
[----:B------:R-:W-:Y:S02]  /*138c0*/  ISETP.GE.AND P2, PT, R0, 0x3a, PT ;  /* 0x0000003a0000780c */ /* 0x000fe40003f46270 */
[----:B------:R-:W-:Y:S02]  /*138d0*/  ISETP.LT.OR P0, PT, R3, 0x11, P0 ;  /* 0x000000110300780c */ /* 0x000fe40000701670 */
        /* <DEDUP_REMOVED lines=93> */
.L_x_638:
[----:B------:R-:W-:Y:S04]  /*13eb0*/  MOV R8, c[0x0][0x32c] ;  /* 0x0000cb0000087a02 */ /* 0x000fe80000000f00 */
[----:B------:R-:W-:-:S13]  /*13ec0*/  ISETP.NE.AND P0, PT, R8, 0x1, PT ;  /* 0x000000010800780c */ /* 0x000fda0003f05270 */
[----:B------:R-:W-:Y:S05]  /*13ed0*/  @P0 IMAD.HI.U32 R8, R4, c[0x0][0x330], RZ ;  /* 0x0000cc0004080a27 */ /* 0x000fea00078e00ff */
[----:B------:R-:W-:Y:S02]  /*13ee0*/  @P0 SHF.R.U32.HI R4, RZ, c[0x0][0x334], R8 ;  /* 0x0000cd00ff040a19 */ /* 0x000fe40000011608 */
.L_x_639:
[----:B------:R-:W-:Y:S05]  /*13ef0*/  BSYNC B0 ;  /* 0x0000000000007941 */ /* 0x000fea0003800000 */
.L_x_637:
[----:B------:R-:W-:Y:S04]  /*13f00*/  IMAD.IADD R8, R0, 0x1, -R56 ;  /* 0x0000000100087824 */ /* 0x000fe800078e0a38 */
[----:B------:R-:W-:Y:S05]  /*13f10*/  IMAD R4, R4, c[0x0][0x32c], R8 ;  /* 0x0000cb0004047a24 */ /* 0x000fea00078e0208 */
[----:B------:R-:W-:Y:S02]  /*13f20*/  IADD3 R8, R4, c[0x0][0x32c], RZ ;  /* 0x0000cb0004087a10 */ /* 0x000fe40007ffe0ff */
[----:B------:R-:W-:Y:S02]  /*13f30*/  IMNMX R3, R3, R4, !PT ;  /* 0x0000000403037217 */ /* 0x000fe40007800200 */
[----:B------:R-:W-:Y:S02]  /*13f40*/  IMNMX R2, R2, R8, PT ;  /* 0x0000000802027217 */ /* 0x000fe40003800200 */
.L_x_636:
        /* <DEDUP_REMOVED lines=91> */
.L_x_642:
[----:B------:R-:W-:Y:S04]  /*14500*/  MOV R8, c[0x0][0x32c] ;  /* 0x0000cb0000087a02 */ /* 0x000fe80000000f00 */
[----:B------:R-:W-:-:S13]  /*14510*/  ISETP.NE.AND P0, PT, R8, 0x1, PT ;  /* 0x000000010800780c */ /* 0x000fda0003f05270 */
[----:B------:R-:W-:Y:S05]  /*14520*/  @P0 IMAD.HI.U32 R8, R4, c[0x0][0x330], RZ ;  /* 0x0000cc0004080a27 */ /* 0x000fea00078e00ff */
[----:B------:R-:W-:Y:S02]  /*14530*/  @P0 SHF.R.U32.HI R4, RZ, c[0x0][0x334], R8 ;  /* 0x0000cd00ff040a19 */ /* 0x000fe40000011608 */
.L_x_643:
[----:B------:R-:W-:Y:S05]  /*14540*/  BSYNC B0 ;  /* 0x0000000000007941 */ /* 0x000fea0003800000 */
.L_x_641:
[----:B------:R-:W-:Y:S04]  /*14550*/  IMAD.IADD R8, R0, 0x1, -R56 ;  /* 0x0000000100087824 */ /* 0x000fe800078e0a38 */
[----:B------:R-:W-:Y:S05]  /*14560*/  IMAD R4, R4, c[0x0][0x32c], R8 ;  /* 0x0000cb0004047a24 */ /* 0x000fea00078e0208 */
[----:B------:R-:W-:Y:S02]  /*14570*/  IADD3 R8, R4, c[0x0][0x32c], RZ ;  /* 0x0000cb0004087a10 */ /* 0x000fe40007ffe0ff */
[----:B------:R-:W-:Y:S02]  /*14580*/  IMNMX R3, R3, R4, !PT ;  /* 0x0000000403037217 */ /* 0x000fe40007800200 */
[----:B------:R-:W-:Y:S02]  /*14590*/  IMNMX R2, R2, R8, PT ;  /* 0x0000000802027217 */ /* 0x000fe40003800200 */
.L_x_640:
        /* <DEDUP_REMOVED lines=91> */
.L_x_646:
[----:B------:R-:W-:Y:S04]  /*14b50*/  MOV R5, c[0x0][0x32c] ;  /* 0x0000cb0000057a02 */ /* 0x000fe80000000f00 */
[----:B------:R-:W-:-:S13]  /*14b60*/  ISETP.NE.AND P0, PT, R5, 0x1, PT ;  /* 0x000000010500780c */ /* 0x000fda0003f05270 */
[----:B------:R-:W-:Y:S05]  /*14b70*/  @P0 IMAD.HI.U32 R5, R4, c[0x0][0x330], RZ ;  /* 0x0000cc0004050a27 */ /* 0x000fea00078e00ff */
[----:B------:R-:W-:Y:S02]  /*14b80*/  @P0 SHF.R.U32.HI R4, RZ, c[0x0][0x334], R5 ;  /* 0x0000cd00ff040a19 */ /* 0x000fe40000011605 */
.L_x_647:
[----:B------:R-:W-:Y:S05]  /*14b90*/  BSYNC B0 ;  /* 0x0000000000007941 */ /* 0x000fea0003800000 */
.L_x_645:
[----:B------:R-:W-:Y:S04]  /*14ba0*/  IMAD.IADD R0, R0, 0x1, -R56 ;  /* 0x0000000100007824 */ /* 0x000fe800078e0a38 */
[----:B------:R-:W-:Y:S05]  /*14bb0*/  IMAD R0, R4, c[0x0][0x32c], R0 ;  /* 0x0000cb0004007a24 */ /* 0x000fea00078e0200 */
[----:B------:R-:W-:Y:S02]  /*14bc0*/  IADD3 R4, R0, c[0x0][0x32c], RZ ;  /* 0x0000cb0000047a10 */ /* 0x000fe40007ffe0ff */
[----:B------:R-:W-:Y:S02]  /*14bd0*/  IMNMX R2, R2, R0, !PT ;  /* 0x0000000002027217 */ /* 0x000fe40007800200 */
[----:B------:R-:W-:Y:S02]  /*14be0*/  IMNMX R3, R3, R4, PT ;  /* 0x0000000403037217 */ /* 0x000fe40003800200 */
.L_x_644:
        /* <DEDUP_REMOVED lines=164> */
[----:B----4-:R-:W-:Y:S02]  /*15630*/  F2FP.PACK_AB R76, R48, R45 ;  /* 0x0000002d304c723e */ /* 0x010fe400000000ff */
[----:B------:R-:W-:Y:S01]  /*15640*/  FMNMX.FTZ R6, R58, R6, !PT ;  /* 0x000000063a067209 */ /* 0x000fe20007810000 */
[----:B------:R1:W-:Y:S01]  /*15650*/  MUFU.EX2 R63, R5 ;  /* 0x00000005003f7308 */ /* 0x0003e20000000800 */
[----:B------:R-:W-:Y:S02]  /*15660*/  LOP3.LUT P6, RZ, R204, 0x4000, RZ, 0xc0, !PT ;  /* 0x00004000ccff7812 */ /* 0x000fe400078cc0ff */
[----:B------:R-:W-:Y:S02]  /*15670*/  FMNMX.FTZ R0, R62, R6, !PT ;  /* 0x000000063e007209 */ /* 0x000fe40007810000 */
[----:B------:R-:W-:Y:S02]  /*15680*/  ISETP.GT.AND P3, PT, R2, 0x49, !P6 ;  /* 0x000000490200780c */ /* 0x000fe40007764270 */
[----:B------:R-:W-:Y:S02]  /*15690*/  FMNMX.FTZ R0, R154, R0, !PT ;  /* 0x000000009a007209 */ /* 0x000fe40007810000 */
[----:B------:R-:W-:Y:S01]  /*156a0*/  ISETP.LT.OR P3, PT, R3, 0x4a, P3 ;  /* 0x0000004a0300780c */ /* 0x000fe20001f61670 */
[----:B------:R2:W3:Y:S01]  /*156b0*/  MUFU.EX2 R60, R7 ;  /* 0x00000007003c7308 */ /* 0x0004e20000000800 */
[----:B------:R-:W-:Y:S02]  /*156c0*/  FMNMX.FTZ R0, R162, R0, !PT ;  /* 0x00000000a2007209 */ /* 0x000fe40007810000 */
[----:B------:R-:W-:Y:S02]  /*156d0*/  FSEL R73, R55, -INF , !P3 ;  /* 0xff80000037497808 */ /* 0x000fe40005800000 */
[----:B------:R-:W-:Y:S01]  /*156e0*/  FMNMX.FTZ R0, R163, R0, !PT ;  /* 0x00000000a3007209 */ /* 0x000fe20007810000 */
[----:B------:R-:W-:Y:S01]  /*156f0*/  LDSM.16.MT88.4 R52, [R190] ;  /* 0x00000000be34783b */ /* 0x000fe20000004200 */
[--C-:B-1----:R-:W-:Y:S04]  /*15700*/  FFMA.FTZ R5, R10, c[0x0][0x2d0], -R75.reuse ;  /* 0x0000b4000a057a23 */ /* 0x102fe8000001084b */
[----:B------:R1:W-:Y:S03]  /*15710*/  MUFU.EX2 R47, R5 ;  /* 0x00000005002f7308 */ /* 0x0003e60000000800 */
[----:B--2---:R-:W2:Y:S01]  /*15720*/  SHFL.BFLY PT, R7, R4, 0x1, 0x1f ;  /* 0x0c201f0004077f89 */ /* 0x004ea200000e0000 */
[----:B---3--:R-:W-:Y:S01]  /*15730*/  F2FP.PACK_AB R78, R63, R60 ;  /* 0x0000003c3f4e723e */ /* 0x008fe200000000ff */
[--C-:B-1----:R-:W-:Y:S05]  /*15740*/  FFMA.FTZ R5, R11, c[0x0][0x2d0], -R75.reuse ;  /* 0x0000b4000b057a23 */ /* 0x102fea000001084b */
        /* <DEDUP_REMOVED lines=76> */
[----:B------:R-:W-:Y:S02]  /*15c10*/  FMUL.FTZ R33, R69, R117 ;  /* 0x0000007545217220 */ /* 0x000fe40000410000 */
[--C-:B------:R-:W-:Y:S02]  /*15c20*/  FFMA.FTZ R58, R58, c[0x0][0x2d0], -R153.reuse ;  /* 0x0000b4003a3a7a23 */ /* 0x100fe40000010899 */
[--C-:B------:R-:W-:Y:S01]  /*15c30*/  FFMA.FTZ R62, R62, c[0x0][0x2d0], -R153.reuse ;  /* 0x0000b4003e3e7a23 */ /* 0x100fe20000010899 */
[----:B------:R4:W-:Y:S01]  /*15c40*/  MUFU.EX2 R246, R4 ;  /* 0x0000000400f67308 */ /* 0x0009e20000000800 */
[C---:B-1----:R-:W-:Y:S02]  /*15c50*/  FMUL.FTZ R6, R68.reuse, R90 ;  /* 0x0000005a44067220 */ /* 0x042fe40000410000 */
[C---:B------:R-:W-:Y:S02]  /*15c60*/  FMUL.FTZ R7, R68.reuse, R91 ;  /* 0x0000005b44077220 */ /* 0x040fe40000410000 */
[C---:B------:R-:W-:Y:S05]  /*15c70*/  FMUL.FTZ R18, R68.reuse, R102 ;  /* 0x0000006644127220 */ /* 0x040fea0000410000 */
        /* <DEDUP_REMOVED lines=9> */
[C---:B------:R-:W-:Y:S02]  /*15d10*/  FMUL.FTZ R13, R2.reuse, R97 ;  /* 0x00000061020d7220 */ /* 0x040fe40000410000 */
        /* <DEDUP_REMOVED lines=8> */
[C---:B------:R-:W-:Y:S01]  /*15da0*/  FMUL.FTZ R5, R69.reuse, R89 ;  /* 0x0000005945057220 */ /* 0x040fe20000410000 */
[----:B------:R-:W-:Y:S01]  /*15db0*/  MOV R113, R60 ;  /* 0x0000003c00717202 */ /* 0x000fe20000000f00 */
[C---:B------:R-:W-:Y:S01]  /*15dc0*/  FMUL.FTZ R41, R2.reuse, R125 ;  /* 0x0000007d02297220 */ /* 0x040fe20000410000 */
[----:B------:R-:W-:Y:S01]  /*15dd0*/  MOV R125, R227 ;  /* 0x000000e3007d7202 */ /* 0x000fe20000000f00 */
[----:B------:R-:W-:Y:S01]  /*15de0*/  FMUL.FTZ R44, R2, R128 ;  /* 0x00000080022c7220 */ /* 0x000fe20000410000 */
[----:B------:R1:W-:Y:S01]  /*15df0*/  MUFU.EX2 R234, R24 ;  /* 0x0000001800ea7308 */ /* 0x0003e20000000800 */
[C---:B------:R-:W-:Y:S02]  /*15e00*/  FMUL.FTZ R50, R68.reuse, R134 ;  /* 0x0000008644327220 */ /* 0x040fe40000410000 */
[----:B------:R-:W-:Y:S02]  /*15e10*/  FMUL.FTZ R51, R68, R135 ;  /* 0x0000008744337220 */ /* 0x000fe40000410000 */
[----:B--2---:R-:W-:Y:S02]  /*15e20*/  FFMA.FTZ R0, R22, c[0x0][0x2d0], -R153 ;  /* 0x0000b40016007a23 */ /* 0x004fe40000010899 */
[----:B------:R-:W2:Y:S01]  /*15e30*/  LDSM.16.MT88.4 R20, [R189] ;  /* 0x00000000bd14783b */ /* 0x000ea20000004200 */
[C---:B------:R-:W-:Y:S02]  /*15e40*/  FMUL.FTZ R57, R2.reuse, R141 ;  /* 0x0000008d02397220 */ /* 0x040fe40000410000 */
[----:B------:R4:W5:Y:S01]  /*15e50*/  MUFU.EX2 R238, R0 ;  /* 0x0000000000ee7308 */ /* 0x0009620000000800 */
[C---:B------:R-:W-:Y:S02]  /*15e60*/  FMUL.FTZ R60, R2.reuse, R144 ;  /* 0x00000090023c7220 */ /* 0x040fe40000410000 */
[C---:B------:R-:W-:Y:S02]  /*15e70*/  FMUL.FTZ R61, R2.reuse, R145 ;  /* 0x00000091023d7220 */ /* 0x040fe40000410000 */
[----:B---3--:R-:W-:Y:S02]  /*15e80*/  FMUL.FTZ R4, R69, R88 ;  /* 0x0000005845047220 */ /* 0x008fe40000410000 */
[----:B------:R-:W-:Y:S01]  /*15e90*/  LDSM.16.MT88.4 R88, [R193+0x800] ;  /* 0x00080000c158783b */ /* 0x000fe20000004200 */
[----:B------:R-:W-:Y:S04]  /*15ea0*/  FFMA.FTZ R92, R159, c[0x0][0x2d0], -R75 ;  /* 0x0000b4009f5c7a23 */ /* 0x000fe8000001084b */
[----:B------:R-:W-:Y:S01]  /*15eb0*/  MUFU.EX2 R225, R92 ;  /* 0x0000005c00e17308 */ /* 0x000fe20000000800 */
[----:B-1----:R-:W-:Y:S01]  /*15ec0*/  FMUL.FTZ R24, R2, R108 ;  /* 0x0000006c02187220 */ /* 0x002fe20000410000 */
[----:B----4-:R-:W-:Y:S02]  /*15ed0*/  FSEL R0, R3, RZ, P0 ;  /* 0x000000ff03007208 */ /* 0x010fe40000000000 */
[----:B-----5:R-:W-:Y:S02]  /*15ee0*/  F2FP.PACK_AB R65, R238, R237 ;  /* 0x000000edee41723e */ /* 0x020fe400000000ff */
[----:B------:R-:W-:Y:S01]  /*15ef0*/  ISETP.GT.AND P0, PT, R205, R239, PT ;  /* 0x000000efcd00720c */ /* 0x000fe20003f04270 */
        /* <DEDUP_REMOVED lines=10> */
[C---:B------:R-:W-:Y:S03]  /*15fa0*/  HMMA.16816.F32 R8, R64.reuse, R20, R8 ;  /* 0x000000144008723c */ /* 0x040fe60000001808 */
[----:B------:R-:W3:Y:S01]  /*15fb0*/  LDL.LU R99, [R1+0xc] ;  /* 0x00000c0001637983 */ /* 0x000ee20000300800 */
[C---:B------:R-:W-:Y:S01]  /*15fc0*/  FMUL.FTZ R14, R0.reuse, R98 ;  /* 0x00000062000e7220 */ /* 0x040fe20000410000 */
[----:B------:R-:W-:Y:S01]  /*15fd0*/  MOV R98, R47 ;  /* 0x0000002f00627202 */ /* 0x000fe20000000f00 */
[----:B------:R-:W-:Y:S01]  /*15fe0*/  FMUL.FTZ R26, R0, R110 ;  /* 0x0000006e001a7220 */ /* 0x000fe20000410000 */
[----:B------:R-:W4:Y:S01]  /*15ff0*/  LDL.LU R97, [R1+0x10] ;  /* 0x0000100001617983 */ /* 0x000f220000300800 */
[----:B------:R-:W-:Y:S03]  /*16000*/  FFMA.FTZ R20, R34, c[0x0][0x2d0], -R152 ;  /* 0x0000b40022147a23 */ /* 0x000fe60000010898 */
[-C--:B------:R-:W-:Y:S01]  /*16010*/  HMMA.16816.F32 R12, R64, R22.reuse, R12 ;  /* 0x00000016400c723c */ /* 0x080fe2000000180c */
[----:B------:R5:W-:Y:S01]  /*16020*/  MUFU.EX2 R235, R20 ;  /* 0x0000001400eb7308 */ /* 0x000be20000000800 */
[----:B------:R-:W3:Y:S01]  /*16030*/  LDL.LU R96, [R1+0x14] ;  /* 0x0000140001607983 */ /* 0x000ee20000300800 */
[----:B------:R-:W-:Y:S02]  /*16040*/  FMUL.FTZ R34, R68, R118 ;  /* 0x0000007644227220 */ /* 0x000fe40000410000 */
[C---:B------:R-:W-:Y:S01]  /*16050*/  FMUL.FTZ R27, R0.reuse, R111 ;  /* 0x0000006f001b7220 */ /* 0x040fe20000410000 */
[----:B------:R-:W3:Y:S01]  /*16060*/  LDL.LU R126, [R1+0x18] ;  /* 0x00001800017e7983 */ /* 0x000ee20000300800 */
[C---:B------:R-:W-:Y:S01]  /*16070*/  FMUL.FTZ R30, R0.reuse, R114 ;  /* 0x00000072001e7220 */ /* 0x040fe20000410000 */
[C---:B------:R-:W-:Y:S02]  /*16080*/  HMMA.16816.F32 R16, R76.reuse, R22, R16 ;  /* 0x000000164c10723c */ /* 0x040fe40000001810 */
[----:B------:R-:W-:Y:S02]  /*16090*/  LDSM.16.MT88.4 R116, [R193+0x2000] ;  /* 0x00200000c174783b */ /* 0x000fe40000004200 */
[----:B------:R-:W-:Y:S01]  /*160a0*/  FMUL.FTZ R21, R69, R105 ;  /* 0x0000006945157220 */ /* 0x000fe20000410000 */
[----:B------:R-:W-:Y:S01]  /*160b0*/  MOV R114, R59 ;  /* 0x0000003b00727202 */ /* 0x000fe20000000f00 */
[----:B------:R-:W-:Y:S01]  /*160c0*/  FMUL.FTZ R31, R0, R115 ;  /* 0x00000073001f7220 */ /* 0x000fe20000410000 */
[----:B------:R-:W-:Y:S01]  /*160d0*/  MOV R115, R48 ;  /* 0x0000003000737202 */ /* 0x000fe20000000f00 */
[C---:B------:R-:W-:Y:S04]  /*160e0*/  FMUL.FTZ R22, R68.reuse, R106 ;  /* 0x0000006a44167220 */ /* 0x040fe80000410000 */
[----:B------:R-:W-:Y:S02]  /*160f0*/  FMUL.FTZ R23, R68, R107 ;  /* 0x0000006b44177220 */ /* 0x000fe40000410000 */
[--C-:B------:R-:W-:Y:S02]  /*16100*/  FFMA.FTZ R48, R49, c[0x0][0x2d0], -R74.reuse ;  /* 0x0000b40031307a23 */ /* 0x100fe4000001084a */
[C---:B------:R-:W-:Y:S02]  /*16110*/  FMUL.FTZ R46, R0.reuse, R130 ;  /* 0x00000082002e7220 */ /* 0x040fe40000410000 */
[C---:B-----5:R-:W-:Y:S01]  /*16120*/  FMUL.FTZ R20, R69.reuse, R104 ;  /* 0x0000006845147220 */ /* 0x060fe20000410000 */
[----:B------:R5:W-:Y:S01]  /*16130*/  MUFU.EX2 R228, R48 ;  /* 0x0000003000e47308 */ /* 0x000be20000000800 */
[----:B------:R-:W-:Y:S01]  /*16140*/  FMUL.FTZ R49, R69, R133 ;  /* 0x0000008545317220 */ /* 0x000fe20000410000 */
[----:B------:R-:W-:Y:S01]  /*16150*/  MOV R104, R45 ;  /* 0x0000002d00687202 */ /* 0x000fe20000000f00 */
[C---:B------:R-:W-:Y:S02]  /*16160*/  FMUL.FTZ R47, R0.reuse, R131 ;  /* 0x00000083002f7220 */ /* 0x040fe40000410000 */
[----:B------:R-:W-:Y:S01]  /*16170*/  FMUL.FTZ R59, R0, R143 ;  /* 0x0000008f003b7220 */ /* 0x000fe20000410000 */
[-C--:B------:R-:W-:Y:S03]  /*16180*/  HMMA.16816.F32 R20, R76, R36.reuse, R20 ;  /* 0x000000244c14723c */ /* 0x080fe60000001814 */
[----:B------:R-:W-:Y:S01]  /*16190*/  FMUL.FTZ R45, R2, R129 ;  /* 0x00000081022d7220 */ /* 0x000fe20000410000 */
[----:B------:R1:W-:Y:S04]  /*161a0*/  MUFU.EX2 R130, R58 ;  /* 0x0000003a00827308 */ /* 0x0003e80000000800 */
[C---:B------:R-:W-:Y:S06]  /*161b0*/  HMMA.16816.F32 R24, R64.reuse, R36, R24 ;  /* 0x000000244018723c */ /* 0x040fec0000001818 */
[----:B------:R2:W-:Y:S01]  /*161c0*/  MUFU.EX2 R129, R62 ;  /* 0x0000003e00817308 */ /* 0x0005e20000000800 */
[--C-:B------:R-:W-:Y:S01]  /*161d0*/  FFMA.FTZ R36, R43, c[0x0][0x2d0], -R74.reuse ;  /* 0x0000b4002b247a23 */ /* 0x100fe2000001084a */
[-C--:B------:R-:W-:Y:S04]  /*161e0*/  HMMA.16816.F32 R28, R64, R38.reuse, R28 ;  /* 0x00000026401c723c */ /* 0x080fe8000000181c */
[C---:B-----5:R-:W-:Y:S02]  /*161f0*/  FMUL.FTZ R48, R69.reuse, R132 ;  /* 0x0000008445307220 */ /* 0x060fe40000410000 */
[----:B------:R-:W-:Y:S01]  /*16200*/  LDSM.16.MT88.4 R132, [R190+0x2000] ;  /* 0x00200000be84783b */ /* 0x000fe20000004200 */
[C---:B------:R-:W-:Y:S01]  /*16210*/  FMUL.FTZ R43, R0.reuse, R127 ;  /* 0x0000007f002b7220 */ /* 0x040fe20000410000 */
[C---:B------:R-:W-:Y:S01]  /*16220*/  HMMA.16816.F32 R32, R76.reuse, R38, R32 ;  /* 0x000000264c20723c */ /* 0x040fe20000001820 */
[----:B------:R5:W-:Y:S03]  /*16230*/  MUFU.EX2 R231, R36 ;  /* 0x0000002400e77308 */ /* 0x000be60000000800 */
[C---:B------:R-:W-:Y:S01]  /*16240*/  FMUL.FTZ R37, R69.reuse, R121 ;  /* 0x0000007945257220 */ /* 0x040fe20000410000 */
[----:B------:R-:W-:Y:S01]  /*16250*/  MOV R121, R223 ;  /* 0x000000df00797202 */ /* 0x000fe20000000f00 */
[----:B-1----:R-:W-:Y:S02]  /*16260*/  FMUL.FTZ R58, R0, R142 ;  /* 0x0000008e003a7220 */ /* 0x002fe40000410000 */
[C---:B------:R-:W-:Y:S01]  /*16270*/  FMUL.FTZ R38, R68.reuse, R122 ;  /* 0x0000007a44267220 */ /* 0x040fe20000410000 */
[----:B------:R-:W-:Y:S03]  /*16280*/  MOV R122, R219 ;  /* 0x000000db007a7202 */ /* 0x000fe60000000f00 */
[----:B------:R-:W-:Y:S01]  /*16290*/  FMUL.FTZ R39, R68, R123 ;  /* 0x0000007b44277220 */ /* 0x000fe20000410000 */
[----:B------:R-:W-:Y:S01]  /*162a0*/  MOV R123, R63 ;  /* 0x0000003f007b7202 */ /* 0x000fe20000000f00 */
[C---:B--2---:R-:W-:Y:S02]  /*162b0*/  FMUL.FTZ R62, R0.reuse, R146 ;  /* 0x00000092003e7220 */ /* 0x044fe40000410000 */
[----:B------:R-:W-:Y:S02]  /*162c0*/  FMUL.FTZ R63, R0, R147 ;  /* 0x00000093003f7220 */ /* 0x000fe40000410000 */
[C---:B-----5:R-:W-:Y:S01]  /*162d0*/  FMUL.FTZ R36, R69.reuse, R120 ;  /* 0x0000007845247220 */ /* 0x060fe20000410000 */
[----:B------:R-:W-:Y:S06]  /*162e0*/  MOV R120, R226 ;  /* 0x000000e200787202 */ /* 0x000fec0000000f00 */
[-C--:B------:R-:W-:Y:S08]  /*162f0*/  HMMA.16816.F32 R36, R76, R52.reuse, R36 ;  /* 0x000000344c24723c */ /* 0x080ff00000001824 */
        /* <DEDUP_REMOVED lines=14> */
[----:B------:R1:W5:Y:S01]  /*163e0*/  MUFU.EX2 R227, R80 ;  /* 0x0000005000e37308 */ /* 0x0003620000000800 */
        /* <DEDUP_REMOVED lines=13> */
[----:B-----5:R-:W-:Y:S03]  /*164c0*/  F2FP.PACK_AB R83, R227, R129 ;  /* 0x00000081e353723e */ /* 0x020fe600000000ff */
        /* <DEDUP_REMOVED lines=28> */
[----:B------:R1:W1:Y:S01]  /*16690*/  MUFU.EX2 R222, R84 ;  /* 0x0000005400de7308 */ /* 0x0002620000000800 */
[----:B--2---:R-:W-:Y:S09]  /*166a0*/  FFMA.FTZ R88, R169, c[0x0][0x2d0], -R75 ;  /* 0x0000b400a9587a23 */ /* 0x004ff2000001084b */
[----:B------:R2:W-:Y:S01]  /*166b0*/  MUFU.EX2 R210, R88 ;  /* 0x0000005800d27308 */ /* 0x0005e20000000800 */
[----:B-----5:R-:W-:Y:S09]  /*166c0*/  FFMA.FTZ R92, R164, c[0x0][0x2d0], -R153 ;  /* 0x0000b400a45c7a23 */ /* 0x020ff20000010899 */
[----:B------:R5:W-:Y:S01]  /*166d0*/  MUFU.EX2 R137, R92 ;  /* 0x0000005c00897308 */ /* 0x000be20000000800 */
[--C-:B-1----:R-:W-:Y:S09]  /*166e0*/  FFMA.FTZ R84, R172, c[0x0][0x2d0], -R74.reuse ;  /* 0x0000b400ac547a23 */ /* 0x102ff2000001084a */
[----:B------:R1:W-:Y:S01]  /*166f0*/  MUFU.EX2 R212, R84 ;  /* 0x0000005400d47308 */ /* 0x0003e20000000800 */
[--C-:B--2---:R-:W-:Y:S09]  /*16700*/  FFMA.FTZ R88, R174, c[0x0][0x2d0], -R74.reuse ;  /* 0x0000b400ae587a23 */ /* 0x104ff2000001084a */
[----:B------:R2:W-:Y:S01]  /*16710*/  MUFU.EX2 R206, R88 ;  /* 0x0000005800ce7308 */ /* 0x0005e20000000800 */
[----:B-----5:R-:W-:Y:S09]  /*16720*/  FFMA.FTZ R92, R181, c[0x0][0x2d0], -R75 ;  /* 0x0000b400b55c7a23 */ /* 0x020ff2000001084b */
[----:B------:R5:W-:Y:S01]  /*16730*/  MUFU.EX2 R174, R92 ;  /* 0x0000005c00ae7308 */ /* 0x000be20000000800 */
[----:B-1----:R-:W1:Y:S01]  /*16740*/  LDSM.16.MT88.4 R84, [R192+0x800] ;  /* 0x00080000c054783b */ /* 0x002e620000004200 */
[--C-:B--2---:R-:W-:Y:S08]  /*16750*/  FFMA.FTZ R88, R162, c[0x0][0x2d0], -R153.reuse ;  /* 0x0000b400a2587a23 */ /* 0x104ff00000010899 */
[----:B------:R2:W1:Y:S01]  /*16760*/  MUFU.EX2 R139, R88 ;  /* 0x00000058008b7308 */ /* 0x0004620000000800 */
[----:B-----5:R-:W-:Y:S08]  /*16770*/  LDSM.16.MT88.4 R92, [R190+0x1000] ;  /* 0x00100000be5c783b */ /* 0x020ff00000004200 */
[----:B--2---:R-:W2:Y:S01]  /*16780*/  LDSM.16.MT88.4 R88, [R189+0x1000] ;  /* 0x00100000bd58783b */ /* 0x004ea20000004200 */
[-C--:B-1----:R-:W-:Y:S08]  /*16790*/  HMMA.16816.F32 R52, R76, R84.reuse, R52 ;  /* 0x000000544c34723c */ /* 0x082ff00000001834 */
[C---:B------:R-:W-:Y:S07]  /*167a0*/  HMMA.16816.F32 R56, R80.reuse, R84, R56 ;  /* 0x000000545038723c */ /* 0x040fee0000001838 */
[----:B------:R-:W-:Y:S01]  /*167b0*/  FFMA.FTZ R84, R165, c[0x0][0x2d0], -R153 ;  /* 0x0000b400a5547a23 */ /* 0x000fe20000010899 */
[-C--:B------:R-:W-:Y:S03]  /*167c0*/  HMMA.16816.F32 R60, R80, R86.reuse, R60 ;  /* 0x00000056503c723c */ /* 0x080fe6000000183c */
[----:B------:R1:W5:Y:S04]  /*167d0*/  MUFU.EX2 R141, R84 ;  /* 0x00000054008d7308 */ /* 0x0003680000000800 */
[----:B------:R-:W-:Y:S01]  /*167e0*/  FFMA.FTZ R80, R183, c[0x0][0x2d0], -R74 ;  /* 0x0000b400b7507a23 */ /* 0x000fe2000001084a */
[----:B------:R-:W-:Y:S04]  /*167f0*/  HMMA.16816.F32 R64, R76, R86, R64 ;  /* 0x000000564c40723c */ /* 0x000fe80000001840 */
[----:B------:R-:W-:Y:S01]  /*16800*/  F2FP.PACK_AB R82, R222, R221 ;  /* 0x000000ddde52723e */ /* 0x000fe200000000ff */
[----:B------:R3:W-:Y:S01]  /*16810*/  MUFU.EX2 R183, R80 ;  /* 0x0000005000b77308 */ /* 0x0007e20000000800 */
[----:B------:R-:W-:Y:S02]  /*16820*/  F2FP.PACK_AB R81, R138, R139 ;  /* 0x0000008b8a51723e */ /* 0x000fe400000000ff */
[----:B------:R-:W-:Y:S04]  /*16830*/  F2FP.PACK_AB R76, R231, R232 ;  /* 0x000000e8e74c723e */ /* 0x000fe800000000ff */
[----:B------:R-:W-:Y:S02]  /*16840*/  F2FP.PACK_AB R77, R229, R230 ;  /* 0x000000e6e54d723e */ /* 0x000fe400000000ff */
[----:B------:R-:W-:Y:S02]  /*16850*/  F2FP.PACK_AB R78, R226, R228 ;  /* 0x000000e4e24e723e */ /* 0x000fe400000000ff */
[----:B------:R-:W-:Y:S01]  /*16860*/  F2FP.PACK_AB R79, R225, R224 ;  /* 0x000000e0e14f723e */ /* 0x000fe200000000ff */
[----:B-1----:R-:W1:Y:S01]  /*16870*/  LDSM.16.MT88.4 R84, [R193+0x1000] ;  /* 0x00100000c154783b */ /* 0x002e620000004200 */
[----:B-----5:R-:W-:Y:S05]  /*16880*/  F2FP.PACK_AB R83, R141, R137 ;  /* 0x000000898d53723e */ /* 0x020fea00000000ff */
[-C--:B--2---:R-:W-:Y:S03]  /*16890*/  HMMA.16816.F32 R4, R76, R88.reuse, R4 ;  /* 0x000000584c04723c */ /* 0x084fe60000001804 */
[----:B---3--:R-:W-:Y:S04]  /*168a0*/  FFMA.FTZ R80, R175, c[0x0][0x2d0], -R75 ;  /* 0x0000b400af507a23 */ /* 0x008fe8000001084b */
        /* <DEDUP_REMOVED lines=9> */
[----:B--2---:R-:W-:Y:S03]  /*16940*/  FFMA.FTZ R88, R168, c[0x0][0x2d0], -R152 ;  /* 0x0000b400a8587a23 */ /* 0x004fe60000010898 */
[----:B------:R-:W-:Y:S01]  /*16950*/  FFMA.FTZ R84, R211, c[0x0][0x2d0], -R74 ;  /* 0x0000b400d3547a23 */ /* 0x000fe2000001084a */
        /* <DEDUP_REMOVED lines=10> */
[----:B--2---:R-:W-:Y:S04]  /*16a00*/  FFMA.FTZ R84, R213, c[0x0][0x2d0], -R74 ;  /* 0x0000b400d5547a23 */ /* 0x004fe8000001084a */
        /* <DEDUP_REMOVED lines=8> */
[----:B-----5:R-:W-:Y:S09]  /*16a90*/  FFMA.FTZ R92, R180, c[0x0][0x2d0], -R153 ;  /* 0x0000b400b45c7a23 */ /* 0x020ff20000010899 */
[----:B------:R3:W-:Y:S01]  /*16aa0*/  MUFU.EX2 R156, R92 ;  /* 0x0000005c009c7308 */ /* 0x0007e20000000800 */
[----:B-1----:R-:W1:Y:S01]  /*16ab0*/  LDSM.16.MT88.4 R88, [R192+0x1000] ;  /* 0x00100000c058783b */ /* 0x002e620000004200 */
[----:B--2---:R-:W-:Y:S08]  /*16ac0*/  FFMA.FTZ R84, R209, c[0x0][0x2d0], -R75 ;  /* 0x0000b400d1547a23 */ /* 0x004ff0000001084b */
[----:B------:R2:W5:Y:S01]  /*16ad0*/  MUFU.EX2 R166, R84 ;  /* 0x0000005400a67308 */ /* 0x0005620000000800 */
[----:B---3--:R-:W-:Y:S01]  /*16ae0*/  LDSM.16.MT88.4 R92, [R193+0x1800] ;  /* 0x00180000c15c783b */ /* 0x008fe20000004200 */
[--C-:B--2---:R-:W-:Y:S01]  /*16af0*/  FFMA.FTZ R84, R215, c[0x0][0x2d0], -R74.reuse ;  /* 0x0000b400d7547a23 */ /* 0x104fe2000001084a */
[----:B-----5:R-:W-:Y:S01]  /*16b00*/  F2FP.PACK_AB R149, R166, R167 ;  /* 0x000000a7a695723e */ /* 0x020fe200000000ff */
[-C--:B-1----:R-:W-:Y:S06]  /*16b10*/  HMMA.16816.F32 R52, R76, R88.reuse, R52 ;  /* 0x000000584c34723c */ /* 0x082fec0000001834 */
[----:B------:R1:W-:Y:S01]  /*16b20*/  MUFU.EX2 R165, R84 ;  /* 0x0000005400a57308 */ /* 0x0003e20000000800 */
[----:B------:R-:W-:Y:S01]  /*16b30*/  FFMA.FTZ R74, R220, c[0x0][0x2d0], -R74 ;  /* 0x0000b400dc4a7a23 */ /* 0x000fe2000001084a */
[C---:B------:R-:W-:Y:S08]  /*16b40*/  HMMA.16816.F32 R56, R80.reuse, R88, R56 ;  /* 0x000000585038723c */ /* 0x040ff00000001838 */
[----:B------:R2:W3:Y:S01]  /*16b50*/  MUFU.EX2 R164, R74 ;  /* 0x0000004a00a47308 */ /* 0x0004e20000000800 */
[--C-:B------:R-:W-:Y:S01]  /*16b60*/  FFMA.FTZ R88, R182, c[0x0][0x2d0], -R153.reuse ;  /* 0x0000b400b6587a23 */ /* 0x100fe20000010899 */
[-C--:B------:R-:W-:Y:S08]  /*16b70*/  HMMA.16816.F32 R60, R80, R90.reuse, R60 ;  /* 0x0000005a503c723c */ /* 0x080ff0000000183c */
[----:B------:R-:W5:Y:S01]  /*16b80*/  MUFU.EX2 R155, R88 ;  /* 0x00000058009b7308 */ /* 0x000f620000000800 */
        /* <DEDUP_REMOVED lines=13> */
[----:B-----5:R-:W-:Y:S01]  /*16c60*/  F2FP.PACK_AB R83, R155, R156 ;  /* 0x0000009c9b53723e */ /* 0x020fe200000000ff */
[----:B------:R-:W-:Y:S08]  /*16c70*/  LDSM.16.MT88.4 R88, [R190+0x1800] ;  /* 0x00180000be58783b */ /* 0x000ff00000004200 */
        /* <DEDUP_REMOVED lines=30> */
[----:B------:R1:W2:Y:S01]  /*16e60*/  MUFU.EX2 R152, R74 ;  /* 0x0000004a00987308 */ /* 0x0002a20000000800 */
[-C--:B---3--:R-:W-:Y:S08]  /*16e70*/  HMMA.16816.F32 R52, R76, R84.reuse, R52 ;  /* 0x000000544c34723c */ /* 0x088ff00000001834 */
[C---:B------:R-:W-:Y:S07]  /*16e80*/  HMMA.16816.F32 R56, R80.reuse, R84, R56 ;  /* 0x000000545038723c */ /* 0x040fee0000001838 */
[----:B------:R-:W-:Y:S01]  /*16e90*/  MOV R85, R71 ;  /* 0x0000004700557202 */ /* 0x000fe20000000f00 */
[-C--:B------:R-:W-:Y:S04]  /*16ea0*/  HMMA.16816.F32 R60, R80, R86.reuse, R60 ;  /* 0x00000056503c723c */ /* 0x080fe8000000183c */
[----:B------:R-:W-:Y:S01]  /*16eb0*/  MOV R84, R72 ;  /* 0x0000004800547202 */ /* 0x000fe20000000f00 */
[--C-:B-1----:R-:W-:Y:S01]  /*16ec0*/  FFMA.FTZ R74, R171, c[0x0][0x2d0], -R153.reuse ;  /* 0x0000b400ab4a7a23 */ /* 0x102fe20000010899 */
[----:B--2---:R-:W-:Y:S01]  /*16ed0*/  F2FP.PACK_AB R145, R152, R154 ;  /* 0x0000009a9891723e */ /* 0x004fe200000000ff */
[----:B------:R-:W-:Y:S01]  /*16ee0*/  FFMA.FTZ R153, R73, c[0x0][0x2d0], -R153 ;  /* 0x0000b40049997a23 */ /* 0x000fe20000010899 */
[----:B------:R-:W-:Y:S01]  /*16ef0*/  HMMA.16816.F32 R64, R76, R86, R64 ;  /* 0x000000564c40723c */ /* 0x000fe20000001840 */
[----:B------:R-:W-:Y:S03]  /*16f00*/  MUFU.EX2 R75, R74 ;  /* 0x0000004a004b7308 */ /* 0x000fe60000000800 */
[----:B------:R-:W-:Y:S02]  /*16f10*/  FFMA.FTZ R73, R69, R99, R104 ;  /* 0x0000006345497223 */ /* 0x000fe40000010068 */
[----:B----4-:R-:W-:Y:S01]  /*16f20*/  FFMA.FTZ R69, R68, R97, R98 ;  /* 0x0000006144457223 */ /* 0x010fe20000010062 */
[----:B------:R-:W-:Y:S01]  /*16f30*/  MOV R86, R70 ;  /* 0x0000004600567202 */ /* 0x000fe20000000f00 */
[----:B------:R-:W-:Y:S01]  /*16f40*/  FFMA.FTZ R68, R2, R96, R247 ;  /* 0x0000006002447223 */ /* 0x000fe200000100f7 */
[-C--:B------:R-:W-:Y:S02]  /*16f50*/  HMMA.16816.F32 R88, R148, R100.reuse, R4 ;  /* 0x000000649458723c */ /* 0x080fe40000001804 */
[----:B------:R-:W1:Y:S03]  /*16f60*/  MUFU.EX2 R74, R153 ;  /* 0x00000099004a7308 */ /* 0x000e660000000800 */
[----:B------:R-:W-:Y:S01]  /*16f70*/  FADD.FTZ R2, R114, R69 ;  /* 0x0000004572027221 */ /* 0x000fe20000010000 */
[----:B------:R-:W-:Y:S01]  /*16f80*/  MOV R87, R3 ;  /* 0x0000000300577202 */ /* 0x000fe20000000f00 */
[----:B------:R-:W-:Y:S02]  /*16f90*/  FADD.FTZ R4, R115, R73 ;  /* 0x0000004973047221 */ /* 0x000fe40000010000 */
[----:B------:R-:W-:Y:S03]  /*16fa0*/  FADD.FTZ R5, R249, R68 ;  /* 0x00000044f9057221 */ /* 0x000fe60000010000 */
        /* <DEDUP_REMOVED lines=91> */
[----:B------:R-:W-:Y:S03]  /*17560*/  FADD.FTZ R2, R75, R2 ;  /* 0x000000024b027221 */ /* 0x000fe60000010000 */
[----:B------:R2:W-:Y:S01]  /*17570*/  STL [R1+0x14], R4 ;  /* 0x0000140401007387 */ /* 0x0005e20000100800 */
[----:B------:R-:W-:Y:S05]  /*17580*/  FADD.FTZ R2, R74, R2 ;  /* 0x000000024a027221 */ /* 0x000fea0000010000 */
[----:B------:R2:W-:Y:S01]  /*17590*/  STL [R1+0x18], R2 ;  /* 0x0000180201007387 */ /* 0x0005e20000100800 */
[----:B-1----:R-:W-:Y:S04]  /*175a0*/  IADD3 R0, R205, -0x1, RZ ;  /* 0xffffffffcd007810 */ /* 0x002fe80007ffe0ff */
[----:B------:R-:W-:Y:S02]  /*175b0*/  MOV R205, R0 ;  /* 0x0000000000cd7202 */ /* 0x000fe40000000f00 */
[----:B------:R-:W-:Y:S01]  /*175c0*/  MOV R0, R3 ;  /* 0x0000000300007202 */ /* 0x000fe20000000f00 */
[----:B------:R-:W-:-:S05]  /*175d0*/  @P0 BRA `(.L_x_648) ;  /* 0xffffa8e000000947 */ /* 0x000fca000383ffff */
.L_x_631:
[----:B------:R-:W-:Y:S02]  /*175e0*/  MOV R10, 0x1f ;  /* 0x0000001f000a7802 */ /* 0x000fe40000000f00 */
[----:B------:R-:W-:Y:S01]  /*175f0*/  MOV R9, 0xffffffff ;  /* 0xffffffff00097802 */ /* 0x000fe20000000f00 */
[----:B------:R-:W-:Y:S05]  /*17600*/  BRA.DIV ~URZ, `(.L_x_649) ;  /* 0x000051a27f007947 */ /* 0x000fea000b800000 */
[----:B------:R-:W3:Y:S04]  /*17610*/  LDL R3, [R1+0xc] ;  /* 0x00000c0001037983 */ /* 0x000ee80000100800 */
[----:B--23--:R2:W3:Y:S02]  /*17620*/  SHFL.BFLY PT, R2, R3, 0x2, 0x1f ;  /* 0x0c401f0003027f89 */ /* 0x00c4e400000e0000 */
.L_x_735:
[----:B--2---:R-:W2:Y:S02]  /*17630*/  LDL.LU R3, [R1+0xc] ;  /* 0x00000c0001037983 */ /* 0x004ea40000300800 */
[----:B-123--:R-:W-:Y:S01]  /*17640*/  FADD.FTZ R4, R2, R3 ;  /* 0x0000000302047221 */ /* 0x00efe20000010000 */
[----:B------:R-:W-:Y:S05]  /*17650*/  BRA.DIV ~URZ, `(.L_x_650) ;  /* 0x000051b27f007947 */ /* 0x000fea000b800000 */
[----:B------:R-:W2:Y:S04]  /*17660*/  LDL.LU R11, [R1+0x10] ;  /* 0x00001000010b7983 */ /* 0x000ea80000300800 */
[----:B------:R-:W3:Y:S04]  /*17670*/  LDL.LU R8, [R1+0x14] ;  /* 0x0000140001087983 */ /* 0x000ee80000300800 */
[----:B------:R-:W4:Y:S04]  /*17680*/  LDL.LU R10, [R1+0x18] ;  /* 0x00001800010a7983 */ /* 0x000f280000300800 */
[----:B------:R-:W1:Y:S02]  /*17690*/  SHFL.BFLY PT, R6, R4, 0x1, 0x1f ;  /* 0x0c201f0004067f89 */ /* 0x000e6400000e0000 */
[----:B-1----:R-:W-:-:S02]  /*176a0*/  FADD.FTZ R4, R4, R6 ;  /* 0x0000000604047221 */ /* 0x002fc40000010000 */
[----:B--2---:R-:W1:Y:S04]  /*176b0*/  SHFL.BFLY PT, R2, R11, 0x2, 0x1f ;  /* 0x0c401f000b027f89 */ /* 0x004e6800000e0000 */
[----:B---3--:R-:W2:Y:S04]  /*176c0*/  SHFL.BFLY PT, R3, R8, 0x2, 0x1f ;  /* 0x0c401f0008037f89 */ /* 0x008ea800000e0000 */
[----:B----4-:R-:W3:Y:S01]  /*176d0*/  SHFL.BFLY PT, R5, R10, 0x2, 0x1f ;  /* 0x0c401f000a057f89 */ /* 0x010ee200000e0000 */
[----:B-1----:R-:W-:Y:S02]  /*176e0*/  FADD.FTZ R2, R2, R11 ;  /* 0x0000000b02027221 */ /* 0x002fe40000010000 */
[----:B--2---:R-:W-:-:S03]  /*176f0*/  FADD.FTZ R3, R3, R8 ;  /* 0x0000000803037221 */ /* 0x004fc60000010000 */
[----:B------:R-:W1:Y:S01]  /*17700*/  SHFL.BFLY PT, R7, R2, 0x1, 0x1f ;  /* 0x0c201f0002077f89 */ /* 0x000e6200000e0000 */
[----:B---3--:R-:W-:-:S03]  /*17710*/  FADD.FTZ R5, R5, R10 ;  /* 0x0000000a05057221 */ /* 0x008fc60000010000 */
[----:B------:R-:W2:Y:S04]  /*17720*/  SHFL.BFLY PT, R8, R3, 0x1, 0x1f ;  /* 0x0c201f0003087f89 */ /* 0x000ea800000e0000 */
[----:B------:R3:W4:Y:S01]  /*17730*/  SHFL.BFLY PT, R9, R5, 0x1, 0x1f ;  /* 0x0c201f0005097f89 */ /* 0x00072200000e0000 */
[----:B-1----:R-:W-:Y:S02]  /*17740*/  FADD.FTZ R6, R2, R7 ;  /* 0x0000000702067221 */ /* 0x002fe40000010000 */
[----:B--2---:R-:W-:-:S03]  /*17750*/  FADD.FTZ R7, R3, R8 ;  /* 0x0000000803077221 */ /* 0x004fc60000010000 */
.L_x_736:
[----:B------:R-:W-:Y:S01]  /*17760*/  FSETP.NE.FTZ.AND P3, PT, R4, RZ, PT ;  /* 0x000000ff0400720b */ /* 0x000fe20003f75000 */
[----:B------:R-:W-:Y:S01]  /*17770*/  CS2R R2, SRZ ;  /* 0x0000000000027805 */ /* 0x000fe2000001ff00 */
[----:B------:R-:W-:Y:S01]  /*17780*/  FSETP.NE.FTZ.AND P1, PT, R7, RZ, PT ;  /* 0x000000ff0700720b */ /* 0x000fe20003f35000 */
[----:B---34-:R-:W-:Y:S01]  /*17790*/  FADD.FTZ R5, R9, R5 ;  /* 0x0000000509057221 */ /* 0x018fe20000010000 */
[----:B------:R-:W-:-:S02]  /*177a0*/  FSETP.NE.FTZ.AND P2, PT, R6, RZ, PT ;  /* 0x000000ff0600720b */ /* 0x000fc40003f55000 */
[----:B------:R-:W-:Y:S02]  /*177b0*/  MOV R24, 0xff800000 ;  /* 0xff80000000187802 */ /* 0x000fe40000000f00 */
[----:B------:R-:W-:Y:S02]  /*177c0*/  FSETP.NE.FTZ.AND P0, PT, R5, RZ, PT ;  /* 0x000000ff0500720b */ /* 0x000fe40003f15000 */
[----:B------:R-:W-:Y:S02]  /*177d0*/  MOV R19, 0xff800000 ;  /* 0xff80000000137802 */ /* 0x000fe40000000f00 */
[----:B------:R-:W-:Y:S01]  /*177e0*/  MOV R22, 0xff800000 ;  /* 0xff80000000167802 */ /* 0x000fe20000000f00 */
[----:B------:R-:W1:Y:S01]  /*177f0*/  @P3 MUFU.RCP R2, R4 ;  /* 0x0000000400023308 */ /* 0x000e620000001000 */
[----:B------:R-:W-:-:S07]  /*17800*/  MOV R23, 0xff800000 ;  /* 0xff80000000177802 */ /* 0x000fce0000000f00 */
[----:B------:R2:W-:Y:S01]  /*17810*/  @P3 MUFU.LG2 R10, R4 ;  /* 0x00000004000a3308 */ /* 0x0005e20000000c00 */
[----:B-1----:R-:W-:-:S07]  /*17820*/  FMUL.FTZ R74, R2, R100 ;  /* 0x00000064024a7220 */ /* 0x002fce0000410000 */
[----:B------:R-:W-:Y:S01]  /*17830*/  @P1 MUFU.RCP R3, R7 ;  /* 0x0000000700031308 */ /* 0x000fe20000001000 */
[C---:B------:R-:W-:Y:S02]  /*17840*/  FMUL.FTZ R75, R2.reuse, R101 ;  /* 0x00000065024b7220 */ /* 0x040fe40000410000 */
[C---:B------:R-:W-:Y:S02]  /*17850*/  FMUL.FTZ R68, R2.reuse, R88 ;  /* 0x0000005802447220 */ /* 0x040fe40000410000 */
[C---:B------:R-:W-:Y:S01]  /*17860*/  FMUL.FTZ R69, R2.reuse, R89 ;  /* 0x0000005902457220 */ /* 0x040fe20000410000 */
[----:B--2---:R-:W-:Y:S01]  /*17870*/  MOV R4, RZ ;  /* 0x000000ff00047202 */ /* 0x004fe20000000f00 */
[C---:B------:R-:W-:Y:S01]  /*17880*/  FMUL.FTZ R76, R2.reuse, R104 ;  /* 0x00000068024c7220 */ /* 0x040fe20000410000 */
[----:B------:R-:W-:Y:S01]  /*17890*/  @P2 MUFU.LG2 R9, R6 ;  /* 0x0000000600092308 */ /* 0x000fe20000000c00 */
[C---:B------:R-:W-:Y:S02]  /*178a0*/  FMUL.FTZ R77, R2.reuse, R105 ;  /* 0x00000069024d7220 */ /* 0x040fe40000410000 */
[----:B------:R-:W-:-:S02]  /*178b0*/  FMUL.FTZ R78, R2, R116 ;  /* 0x00000074024e7220 */ /* 0x000fc40000410000 */
[C---:B------:R-:W-:Y:S02]  /*178c0*/  FMUL.FTZ R79, R2.reuse, R117 ;  /* 0x00000075024f7220 */ /* 0x040fe40000410000 */
[C---:B------:R-:W-:Y:S01]  /*178d0*/  FMUL.FTZ R66, R2.reuse, R120 ;  /* 0x0000007802427220 */ /* 0x040fe20000410000 */
[----:B------:R-:W1:Y:S01]  /*178e0*/  @P2 MUFU.RCP R4, R6 ;  /* 0x0000000600042308 */ /* 0x000e620000001000 */
[C---:B------:R-:W-:Y:S02]  /*178f0*/  FMUL.FTZ R67, R2.reuse, R121 ;  /* 0x0000007902437220 */ /* 0x040fe40000410000 */
[C---:B------:R-:W-:Y:S02]  /*17900*/  FMUL.FTZ R100, R2.reuse, R132 ;  /* 0x0000008402647220 */ /* 0x040fe40000410000 */
[C---:B------:R-:W-:Y:S02]  /*17910*/  FMUL.FTZ R101, R2.reuse, R133 ;  /* 0x0000008502657220 */ /* 0x040fe40000410000 */
[----:B------:R-:W-:-:S02]  /*17920*/  FMUL.FTZ R80, R2, R136 ;  /* 0x0000008802507220 */ /* 0x000fc40000410000 */
[C---:B------:R-:W-:Y:S02]  /*17930*/  FMUL.FTZ R81, R2.reuse, R137 ;  /* 0x0000008902517220 */ /* 0x040fe40000410000 */
[C---:B------:R-:W-:Y:S02]  /*17940*/  FMUL.FTZ R62, R2.reuse, R148 ;  /* 0x00000094023e7220 */ /* 0x040fe40000410000 */
[----:B------:R-:W-:Y:S02]  /*17950*/  FMUL.FTZ R63, R2, R149 ;  /* 0x00000095023f7220 */ /* 0x000fe40000410000 */
[----:B------:R2:W3:Y:S01]  /*17960*/  @P1 MUFU.LG2 R2, R7 ;  /* 0x0000000700021308 */ /* 0x0004e20000000c00 */
[C---:B-1----:R-:W-:Y:S01]  /*17970*/  FMUL.FTZ R84, R4.reuse, R90 ;  /* 0x0000005a04547220 */ /* 0x042fe20000410000 */
[----:B------:R-:W-:Y:S01]  /*17980*/  @P2 MOV R6, 0x3f317218 ;  /* 0x3f31721800062802 */ /* 0x000fe20000000f00 */
[C---:B------:R-:W-:Y:S02]  /*17990*/  FMUL.FTZ R85, R4.reuse, R91 ;  /* 0x0000005b04557220 */ /* 0x040fe40000410000 */
[----:B------:R-:W-:-:S02]  /*179a0*/  FMUL.FTZ R86, R4, R102 ;  /* 0x0000006604567220 */ /* 0x000fc40000410000 */
[----:B------:R-:W-:Y:S02]  /*179b0*/  FMUL.FTZ R87, R4, R103 ;  /* 0x0000006704577220 */ /* 0x000fe40000410000 */
[C---:B------:R-:W-:Y:S02]  /*179c0*/  FMUL.FTZ R48, R3.reuse, R92 ;  /* 0x0000005c03307220 */ /* 0x040fe40000410000 */
[C---:B------:R-:W-:Y:S02]  /*179d0*/  FMUL.FTZ R49, R3.reuse, R93 ;  /* 0x0000005d03317220 */ /* 0x040fe40000410000 */
[C---:B------:R-:W-:Y:S02]  /*179e0*/  FMUL.FTZ R38, R3.reuse, R96 ;  /* 0x0000006003267220 */ /* 0x040fe40000410000 */
[C---:B------:R-:W-:Y:S01]  /*179f0*/  FMUL.FTZ R39, R3.reuse, R97 ;  /* 0x0000006103277220 */ /* 0x040fe20000410000 */
[----:B--2---:R-:W-:Y:S01]  /*17a00*/  @P3 MOV R7, 0x3f317218 ;  /* 0x3f31721800073802 */ /* 0x004fe20000000f00 */
[----:B---3--:R-:W-:Y:S01]  /*17a10*/  @P1 FMUL.FTZ R8, R2, 0.69314718246459960938 ;  /* 0x3f31721802081820 */ /* 0x008fe20000410000 */
        /* <DEDUP_REMOVED lines=14> */
[C---:B------:R-:W-:Y:S01]  /*17b00*/  FMUL.FTZ R88, R4.reuse, R106 ;  /* 0x0000006a04587220 */ /* 0x040fe20000410000 */
[----:B------:R1:W2:Y:S01]  /*17b10*/  @P0 MUFU.LG2 R3, R5 ;  /* 0x0000000500030308 */ /* 0x0002a20000000c00 */
[----:B------:R-:W-:-:S02]  /*17b20*/  FMUL.FTZ R89, R4, R107 ;  /* 0x0000006b04597220 */ /* 0x000fc40000410000 */
[C---:B------:R-:W-:Y:S02]  /*17b30*/  FMUL.FTZ R90, R4.reuse, R118 ;  /* 0x00000076045a7220 */ /* 0x040fe40000410000 */
[C---:B------:R-:W-:Y:S02]  /*17b40*/  FMUL.FTZ R91, R4.reuse, R119 ;  /* 0x00000077045b7220 */ /* 0x040fe40000410000 */
[C---:B------:R-:W-:Y:S02]  /*17b50*/  FMUL.FTZ R104, R4.reuse, R122 ;  /* 0x0000007a04687220 */ /* 0x040fe40000410000 */
[C---:B------:R-:W-:Y:S02]  /*17b60*/  FMUL.FTZ R105, R4.reuse, R123 ;  /* 0x0000007b04697220 */ /* 0x040fe40000410000 */
[C---:B------:R-:W-:Y:S02]  /*17b70*/  FMUL.FTZ R102, R4.reuse, R134 ;  /* 0x0000008604667220 */ /* 0x040fe40000410000 */
[----:B------:R-:W-:-:S02]  /*17b80*/  FMUL.FTZ R103, R4, R135 ;  /* 0x0000008704677220 */ /* 0x000fc40000410000 */
[C---:B------:R-:W-:Y:S01]  /*17b90*/  FMUL.FTZ R82, R4.reuse, R138 ;  /* 0x0000008a04527220 */ /* 0x040fe20000410000 */
[----:B-1----:R-:W-:Y:S01]  /*17ba0*/  MOV R5, 0x1 ;  /* 0x0000000100057802 */ /* 0x002fe20000000f00 */
[C---:B------:R-:W-:Y:S02]  /*17bb0*/  FMUL.FTZ R83, R4.reuse, R139 ;  /* 0x0000008b04537220 */ /* 0x040fe40000410000 */
[C---:B------:R-:W-:Y:S02]  /*17bc0*/  FMUL.FTZ R64, R4.reuse, R150 ;  /* 0x0000009604407220 */ /* 0x040fe40000410000 */
[----:B------:R-:W-:Y:S01]  /*17bd0*/  FMUL.FTZ R65, R4, R151 ;  /* 0x0000009704417220 */ /* 0x000fe20000410000 */
[----:B------:R-:W-:Y:S01]  /*17be0*/  @P1 MOV R4, 0x3f317218 ;  /* 0x3f31721800041802 */ /* 0x000fe20000000f00 */
[----:B--2---:R-:W-:Y:S02]  /*17bf0*/  @P0 FMUL.FTZ R3, R3, 0.69314718246459960938 ;  /* 0x3f31721803030820 */ /* 0x004fe40000410000 */
[----:B------:R-:W-:-:S02]  /*17c00*/  @P3 FMUL.FTZ R10, R10, 0.69314718246459960938 ;  /* 0x3f3172180a0a3820 */ /* 0x000fc40000410000 */
[----:B------:R-:W-:Y:S02]  /*17c10*/  @P1 FMUL.FTZ R4, R4, c[0x0][0x2d0] ;  /* 0x0000b40004041a20 */ /* 0x000fe40000410000 */
[----:B------:R-:W-:Y:S02]  /*17c20*/  @P3 FMUL.FTZ R7, R7, c[0x0][0x2d0] ;  /* 0x0000b40007073a20 */ /* 0x000fe40000410000 */
[----:B------:R-:W-:Y:S01]  /*17c30*/  @P1 FFMA.FTZ R24, R4, R70, R8 ;  /* 0x0000004604181223 */ /* 0x000fe20000010008 */
[----:B------:R-:W-:Y:S01]  /*17c40*/  @P0 MOV R4, 0x3f317218 ;  /* 0x3f31721800040802 */ /* 0x000fe20000000f00 */
[----:B------:R-:W-:Y:S02]  /*17c50*/  @P2 FMUL.FTZ R9, R9, 0.69314718246459960938 ;  /* 0x3f31721809092820 */ /* 0x000fe40000410000 */
[----:B------:R-:W-:Y:S02]  /*17c60*/  @P2 FMUL.FTZ R6, R6, c[0x0][0x2d0] ;  /* 0x0000b40006062a20 */ /* 0x000fe40000410000 */
[----:B------:R-:W-:-:S02]  /*17c70*/  @P0 FMUL.FTZ R4, R4, c[0x0][0x2d0] ;  /* 0x0000b40004040a20 */ /* 0x000fc40000410000 */
[----:B------:R-:W-:Y:S02]  /*17c80*/  @P3 FFMA.FTZ R22, R7, R72, R10 ;  /* 0x0000004807163223 */ /* 0x000fe4000001000a */
[----:B------:R-:W-:Y:S01]  /*17c90*/  @P0 FFMA.FTZ R19, R4, R0, R3 ;  /* 0x0000000004130223 */ /* 0x000fe20000010003 */
[----:B------:R-:W-:Y:S01]  /*17ca0*/  PRMT R0, R5, 0x7610, R0 ;  /* 0x0000761005007816 */ /* 0x000fe20000000000 */
[----:B------:R-:W-:Y:S02]  /*17cb0*/  @P2 FFMA.FTZ R23, R6, R71, R9 ;  /* 0x0000004706172223 */ /* 0x000fe40000010009 */
        /* <DEDUP_REMOVED lines=15> */
[----:B------:R-:W-:Y:S02]  /*17db0*/  FMUL.FTZ R31, R2, R147 ;  /* 0x00000093021f7220 */ /* 0x000fe40000410000 */
.L_x_558:
[----:B------:R4:W5:Y:S04]  /*17dc0*/  LDL R6, [R1+0x48] ;  /* 0x0000480001067983 */ /* 0x0009680000100800 */
[----:B------:R-:W1:Y:S01]  /*17dd0*/  S2R R2, SR_TID.X ;  /* 0x0000000000027919 */ /* 0x000e620000002100 */
[----:B------:R-:W-:Y:S01]  /*17de0*/  BSSY B0, `(.L_x_651) ;  /* 0x0000011000007945 */ /* 0x000fe20003800000 */
[----:B-1----:R-:W-:-:S13]  /*17df0*/  LOP3.LUT P0, RZ, R2, 0x7f, RZ, 0xc0, !PT ;  /* 0x0000007f02ff7812 */ /* 0x002fda000780c0ff */
[----:B------:R-:W-:Y:S05]  /*17e00*/  @P0 BRA `(.L_x_652) ;  /* 0x000000e000000947 */ /* 0x000fea0003800000 */
[----:B----4-:R-:W1:Y:S01]  /*17e10*/  S2R R4, SR_LANEID ;  /* 0x0000000000047919 */ /* 0x010e620000000000 */
[----:B------:R-:W-:Y:S01]  /*17e20*/  VOTEU.ANY UR4, UPT, PT ;  /* 0x0000000000047886 */ /* 0x000fe200038e0100 */
[----:B---3--:R-:W-:Y:S01]  /*17e30*/  IMAD.MOV.U32 R5, RZ, RZ, c[0x0][0x564] ;  /* 0x00015900ff057624 */ /* 0x008fe200078e00ff */
[----:B------:R-:W1:Y:S08]  /*17e40*/  FLO.U32 R3, UR4 ;  /* 0x0000000400037d00 */ /* 0x000e7000080e0000 */
[----:B------:R-:W3:Y:S01]  /*17e50*/  POPC R2, UR4 ;  /* 0x0000000400027d09 */ /* 0x000ee20008000000 */
[----:B-1----:R-:W-:Y:S01]  /*17e60*/  ISETP.EQ.U32.AND P0, PT, R3, R4, PT ;  /* 0x000000040300720c */ /* 0x002fe20003f02070 */
[----:B------:R-:W-:-:S12]  /*17e70*/  IMAD.MOV.U32 R4, RZ, RZ, c[0x0][0x560] ;  /* 0x00015800ff047624 */ /* 0x000fd800078e00ff */
[----:B---3--:R1:W3:Y:S04]  /*17e80*/  @P0 ATOMG.E.ADD.STRONG.GPU PT, R2, [R4.64], R2 ;  /* 0x00000002040209a8 */ /* 0x0082e800081ee1c8 */
[----:B-1----:R-:W1:Y:S04]  /*17e90*/  S2R R4, SR_LTMASK ;  /* 0x0000000000047919 */ /* 0x002e680000003900 */
[----:B---3--:R1:W3:Y:S02]  /*17ea0*/  SHFL.IDX PT, R3, R2, R3, 0x1f ;  /* 0x00001f0302037589 */ /* 0x0082e400000e0000 */
[----:B-1----:R-:W-:-:S06]  /*17eb0*/  LOP3.LUT R2, R4, UR4, RZ, 0xc0, !PT ;  /* 0x0000000404027c12 */ /* 0x002fcc000f8ec0ff */
[----:B------:R-:W3:Y:S02]  /*17ec0*/  POPC R2, R2 ;  /* 0x0000000200027309 */ /* 0x000ee40000000000 */
[----:B---3-5:R-:W-:-:S05]  /*17ed0*/  IADD3 R6, R3, c[0x0][0xc], R2 ;  /* 0x0000030003067a10 */ /* 0x028fca0007ffe002 */
[----:B------:R1:W-:Y:S02]  /*17ee0*/  STL [R1+0x48], R6 ;  /* 0x0000480601007387 */ /* 0x0003e40000100800 */
.L_x_652:
[----:B----4-:R-:W-:Y:S05]  /*17ef0*/  BSYNC B0 ;  /* 0x0000000000007941 */ /* 0x010fea0003800000 */
.L_x_651:
[----:B------:R-:W4:Y:S01]  /*17f00*/  LDL.64 R2, [R1+0x38] ;  /* 0x0000380001027983 */ /* 0x000f220000100a00 */
[----:B------:R-:W-:Y:S01]  /*17f10*/  PRMT R0, R0, 0x9910, RZ ;  /* 0x0000991000007816 */ /* 0x000fe200000000ff */
[----:B------:R-:W-:Y:S01]  /*17f20*/  BSSY B1, `(.L_x_653) ;  /* 0x00002cf000017945 */ /* 0x000fe20003800000 */
[----:B-----5:R-:W-:Y:S02]  /*17f30*/  IMAD.MOV.U32 R70, RZ, RZ, R6 ;  /* 0x000000ffff467224 */ /* 0x020fe400078e0006 */
[----:B------:R-:W-:Y:S02]  /*17f40*/  ISETP.NE.AND P0, PT, R0, RZ, PT ;  /* 0x000000ff0000720c */ /* 0x000fe40003f05270 */
[----:B----4-:R-:W-:-:S11]  /*17f50*/  SHF.R.S32.HI R18, RZ, 0x1f, R2 ;  /* 0x0000001fff127819 */ /* 0x010fd60000011402 */
[----:B------:R-:W-:Y:S05]  /*17f60*/  @!P0 BRA `(.L_x_654) ;  /* 0x0000203000008947 */ /* 0x000fea0003800000 */
[----:B--2---:R-:W2:Y:S04]  /*17f70*/  LDL R7, [R1+0x5c] ;  /* 0x00005c0001077983 */ /* 0x004ea80000100800 */
[----:B-1----:R-:W4:Y:S04]  /*17f80*/  LDL R6, [R1+0x6c] ;  /* 0x00006c0001067983 */ /* 0x002f280000100800 */
[----:B---3--:R-:W3:Y:S04]  /*17f90*/  LDL R8, [R1+0x74] ;  /* 0x0000740001087983 */ /* 0x008ee80000100800 */
[----:B------:R-:W3:Y:S01]  /*17fa0*/  LDL R5, [R1+0x70] ;  /* 0x0000700001057983 */ /* 0x000ee20000100800 */
[----:B------:R-:W-:Y:S01]  /*17fb0*/  WARPSYNC 0xffffffff ;  /* 0xffffffff00007948 */ /* 0x000fe20003800000 */
[----:B------:R-:W-:-:S02]  /*17fc0*/  F2FP.PACK_AB R0, R69, R68 ;  /* 0x000000444500723e */ /* 0x000fc400000000ff */
[----:B------:R-:W-:Y:S01]  /*17fd0*/  BAR.SYNC.DEFER_BLOCKING 0x1, 0x80 ;  /* 0x0042000000007b1d */ /* 0x000fe20000010000 */
[----:B------:R-:W-:Y:S02]  /*17fe0*/  F2FP.PACK_AB R3, R85, R84 ;  /* 0x000000545503723e */ /* 0x000fe400000000ff */
[----:B------:R-:W-:-:S03]  /*17ff0*/  F2FP.PACK_AB R2, R75, R74 ;  /* 0x0000004a4b02723e */ /* 0x000fc600000000ff */
[----:B------:R-:W3:Y:S01]  /*18000*/  LDL R9, [R1+0x60] ;  /* 0x0000600001097983 */ /* 0x000ee20000100800 */
[----:B------:R-:W-:-:S03]  /*18010*/  F2FP.PACK_AB R4, R61, R60 ;  /* 0x0000003c3d04723e */ /* 0x000fc600000000ff */
[----:B------:R-:W3:Y:S04]  /*18020*/  LDL R12, [R1+0x7c] ;  /* 0x00007c00010c7983 */ /* 0x000ee80000100800 */
[----:B------:R-:W3:Y:S04]  /*18030*/  LDL R10, [R1+0x80] ;  /* 0x00008000010a7983 */ /* 0x000ee80000100800 */
[----:B--2---:R1:W-:Y:S04]  /*18040*/  STS [R7], R0 ;  /* 0x0000000007007388 */ /* 0x0043e80000000800 */
[----:B------:R2:W-:Y:S04]  /*18050*/  STS [R7+0x400], R3 ;  /* 0x0004000307007388 */ /* 0x0005e80000000800 */
[----:B----4-:R4:W-:Y:S01]  /*18060*/  STS [R6], R2 ;  /* 0x0000000206007388 */ /* 0x0109e20000000800 */
[----:B-1----:R-:W-:-:S02]  /*18070*/  F2FP.PACK_AB R0, R87, R86 ;  /* 0x000000565700723e */ /* 0x002fc400000000ff */
[----:B--2---:R-:W-:-:S03]  /*18080*/  F2FP.PACK_AB R3, R49, R48 ;  /* 0x000000303103723e */ /* 0x004fc600000000ff */
[----:B------:R1:W-:Y:S01]  /*18090*/  STS [R6+0x400], R0 ;  /* 0x0004000006007388 */ /* 0x0003e20000000800 */
[----:B----4-:R-:W-:-:S03]  /*180a0*/  F2FP.PACK_AB R2, R35, R34 ;  /* 0x000000222302723e */ /* 0x010fc600000000ff */
[----:B------:R-:W-:Y:S04]  /*180b0*/  STS [R7+0x2000], R3 ;  /* 0x0020000307007388 */ /* 0x000fe80000000800 */
[----:B------:R2:W-:Y:S01]  /*180c0*/  STS [R7+0x2400], R2 ;  /* 0x0024000207007388 */ /* 0x0005e20000000800 */
[----:B-1----:R-:W-:-:S03]  /*180d0*/  F2FP.PACK_AB R0, R39, R38 ;  /* 0x000000262700723e */ /* 0x002fc600000000ff */
[----:B--2---:R-:W2:Y:S01]  /*180e0*/  LDL R7, [R1+0x68] ;  /* 0x0000680001077983 */ /* 0x004ea20000100800 */
[----:B------:R-:W-:Y:S02]  /*180f0*/  F2FP.PACK_AB R3, R77, R76 ;  /* 0x0000004c4d03723e */ /* 0x000fe400000000ff */
[----:B------:R-:W-:Y:S01]  /*18100*/  F2FP.PACK_AB R2, R89, R88 ;  /* 0x000000585902723e */ /* 0x000fe200000000ff */
[----:B------:R-:W-:Y:S04]  /*18110*/  STS [R6+0x2000], R0 ;  /* 0x0020000006007388 */ /* 0x000fe80000000800 */
[----:B------:R1:W-:Y:S04]  /*18120*/  STS [R6+0x2400], R4 ;  /* 0x0024000406007388 */ /* 0x0003e80000000800 */
[----:B-1----:R-:W4:Y:S01]  /*18130*/  LDL R6, [R1+0x64] ;  /* 0x0000640001067983 */ /* 0x002f220000100800 */
[----:B------:R-:W-:-:S02]  /*18140*/  F2FP.PACK_AB R0, R79, R78 ;  /* 0x0000004e4f00723e */ /* 0x000fc400000000ff */
[----:B------:R-:W-:Y:S01]  /*18150*/  F2FP.PACK_AB R4, R41, R40 ;  /* 0x000000282904723e */ /* 0x000fe200000000ff */
[----:B---3--:R1:W-:Y:S04]  /*18160*/  STS [R8], R3 ;  /* 0x0000000308007388 */ /* 0x0083e80000000800 */
[----:B------:R3:W-:Y:S04]  /*18170*/  STS [R8+0x400], R2 ;  /* 0x0004000208007388 */ /* 0x0007e80000000800 */
[----:B------:R3:W-:Y:S01]  /*18180*/  STS [R5], R0 ;  /* 0x0000000005007388 */ /* 0x0007e20000000800 */
[----:B-1----:R-:W-:-:S02]  /*18190*/  F2FP.PACK_AB R3, R91, R90 ;  /* 0x0000005a5b03723e */ /* 0x002fc400000000ff */
[----:B---3--:R-:W-:-:S03]  /*181a0*/  F2FP.PACK_AB R2, R43, R42 ;  /* 0x0000002a2b02723e */ /* 0x008fc600000000ff */
[----:B------:R1:W-:Y:S01]  /*181b0*/  STS [R5+0x400], R3 ;  /* 0x0004000305007388 */ /* 0x0003e20000000800 */
[----:B------:R-:W-:-:S03]  /*181c0*/  F2FP.PACK_AB R0, R59, R58 ;  /* 0x0000003a3b00723e */ /* 0x000fc600000000ff */
[----:B------:R-:W-:Y:S04]  /*181d0*/  STS [R8+0x2000], R4 ;  /* 0x0020000408007388 */ /* 0x000fe80000000800 */
[----:B------:R3:W-:Y:S01]  /*181e0*/  STS [R8+0x2400], R0 ;  /* 0x0024000008007388 */ /* 0x0007e20000000800 */
[----:B-1----:R-:W-:-:S03]  /*181f0*/  F2FP.PACK_AB R3, R57, R56 ;  /* 0x000000383903723e */ /* 0x002fc600000000ff */
[----:B---3--:R-:W3:Y:S01]  /*18200*/  LDL R8, [R1+0x54] ;  /* 0x0000540001087983 */ /* 0x008ee20000100800 */
[----:B------:R-:W-:-:S03]  /*18210*/  F2FP.PACK_AB R0, R67, R66 ;  /* 0x000000424300723e */ /* 0x000fc600000000ff */
[----:B------:R1:W-:Y:S04]  /*18220*/  STS [R5+0x2000], R2 ;  /* 0x0020000205007388 */ /* 0x0003e80000000800 */
[----:B------:R1:W-:Y:S04]  /*18230*/  STS [R5+0x2400], R3 ;  /* 0x0024000305007388 */ /* 0x0003e80000000800 */
[----:B------:R1:W-:Y:S01]  /*18240*/  STS [R9], R0 ;  /* 0x0000000009007388 */ /* 0x0003e20000000800 */
[----:B------:R-:W-:Y:S02]  /*18250*/  F2FP.PACK_AB R4, R53, R52 ;  /* 0x000000343504723e */ /* 0x000fe400000000ff */
[----:B-1----:R-:W-:-:S02]  /*18260*/  F2FP.PACK_AB R2, R105, R104 ;  /* 0x000000686902723e */ /* 0x002fc400000000ff */
[----:B------:R-:W-:-:S03]  /*18270*/  F2FP.PACK_AB R3, R101, R100 ;  /* 0x000000646503723e */ /* 0x000fc600000000ff */
[----:B------:R1:W-:Y:S01]  /*18280*/  STS [R9+0x400], R2 ;  /* 0x0004000209007388 */ /* 0x0003e20000000800 */
[----:B------:R-:W-:Y:S02]  /*18290*/  F2FP.PACK_AB R0, R103, R102 ;  /* 0x000000666700723e */ /* 0x000fe400000000ff */
[----:B------:R-:W-:Y:S02]  /*182a0*/  F2FP.PACK_AB R5, R51, R50 ;  /* 0x000000323305723e */ /* 0x000fe400000000ff */
[----:B-1----:R-:W-:Y:S02]  /*182b0*/  F2FP.PACK_AB R2, R55, R54 ;  /* 0x000000363702723e */ /* 0x002fe400000000ff */
[----:B------:R-:W-:Y:S02]  /*182c0*/  ISETP.NE.U32.AND P0, PT, RZ, c[0x0][0x508], PT ;  /* 0x00014200ff007a0c */ /* 0x000fe40003f05070 */
[----:B------:R-:W-:Y:S02]  /*182d0*/  ISETP.NE.U32.AND P2, PT, RZ, c[0x0][0x500], PT ;  /* 0x00014000ff007a0c */ /* 0x000fe40003f45070 */
[----:B------:R-:W-:-:S02]  /*182e0*/  ISETP.NE.AND.EX P1, PT, RZ, c[0x0][0x50c], PT, P0 ;  /* 0x00014300ff007a0c */ /* 0x000fc40003f25300 */
[----:B------:R-:W-:Y:S01]  /*182f0*/  ISETP.NE.AND.EX P2, PT, RZ, c[0x0][0x504], PT, P2 ;  /* 0x00014100ff007a0c */ /* 0x000fe20003f45320 */
[----:B------:R-:W-:Y:S01]  /*18300*/  IMAD.MOV.U32 R11, RZ, RZ, c[0x0][0x388] ;  /* 0x0000e200ff0b7624 */ /* 0x000fe200078e00ff */
[----:B--2---:R1:W-:Y:S04]  /*18310*/  STS [R7], R3 ;  /* 0x0000000307007388 */ /* 0x0043e80000000800 */
[----:B------:R2:W-:Y:S04]  /*18320*/  STS [R7+0x400], R0 ;  /* 0x0004000007007388 */ /* 0x0005e80000000800 */
[----:B------:R4:W-:Y:S04]  /*18330*/  STS [R9+0x2000], R2 ;  /* 0x0020000209007388 */ /* 0x0009e80000000800 */
[----:B------:R4:W-:Y:S04]  /*18340*/  STS [R9+0x2400], R4 ;  /* 0x0024000409007388 */ /* 0x0009e80000000800 */
[----:B------:R-:W-:Y:S01]  /*18350*/  STS [R7+0x2000], R5 ;  /* 0x0020000507007388 */ /* 0x000fe20000000800 */
[----:B-1----:R-:W-:-:S02]  /*18360*/  F2FP.PACK_AB R3, R47, R46 ;  /* 0x0000002e2f03723e */ /* 0x002fc400000000ff */
[----:B--2---:R-:W-:Y:S02]  /*18370*/  F2FP.PACK_AB R0, R83, R82 ;  /* 0x000000525300723e */ /* 0x004fe400000000ff */
[----:B----4-:R-:W-:Y:S01]  /*18380*/  F2FP.PACK_AB R2, R81, R80 ;  /* 0x000000505102723e */ /* 0x010fe200000000ff */
[----:B------:R-:W-:Y:S04]  /*18390*/  STS [R7+0x2400], R3 ;  /* 0x0024000307007388 */ /* 0x000fe80000000800 */
[----:B------:R1:W-:Y:S04]  /*183a0*/  STS [R6], R2 ;  /* 0x0000000206007388 */ /* 0x0003e80000000800 */
[----:B------:R2:W-:Y:S01]  /*183b0*/  STS [R6+0x400], R0 ;  /* 0x0004000006007388 */ /* 0x0005e20000000800 */
[----:B------:R-:W-:-:S03]  /*183c0*/  F2FP.PACK_AB R4, R45, R44 ;  /* 0x0000002c2d04723e */ /* 0x000fc600000000ff */
[----:B------:R-:W4:Y:S01]  /*183d0*/  LDL.LU R9, [R1+0x4c] ;  /* 0x00004c0001097983 */ /* 0x000f220000300800 */
[----:B-1----:R-:W-:Y:S02]  /*183e0*/  F2FP.PACK_AB R2, R63, R62 ;  /* 0x0000003e3f02723e */ /* 0x002fe400000000ff */
[----:B--2---:R-:W-:-:S03]  /*183f0*/  F2FP.PACK_AB R0, R65, R64 ;  /* 0x000000404100723e */ /* 0x004fc600000000ff */
[----:B------:R1:W-:Y:S01]  /*18400*/  STS [R12], R2 ;  /* 0x000000020c007388 */ /* 0x0003e20000000800 */
[----:B------:R-:W-:-:S03]  /*18410*/  F2FP.PACK_AB R3, R37, R36 ;  /* 0x000000242503723e */ /* 0x000fc600000000ff */
[----:B------:R2:W-:Y:S04]  /*18420*/  STS [R10+0x400], R0 ;  /* 0x000400000a007388 */ /* 0x0005e80000000800 */
[----:B------:R3:W-:Y:S04]  /*18430*/  STS [R6+0x2000], R4 ;  /* 0x0020000406007388 */ /* 0x0007e80000000800 */
[----:B------:R3:W-:Y:S01]  /*18440*/  STS [R6+0x2400], R3 ;  /* 0x0024000306007388 */ /* 0x0007e20000000800 */
[----:B-1----:R-:W-:Y:S02]  /*18450*/  F2FP.PACK_AB R2, R33, R32 ;  /* 0x000000202102723e */ /* 0x002fe400000000ff */
[----:B--2---:R-:W-:-:S03]  /*18460*/  F2FP.PACK_AB R0, R31, R30 ;  /* 0x0000001e1f00723e */ /* 0x004fc600000000ff */
[----:B------:R1:W-:Y:S04]  /*18470*/  STS [R12+0x2000], R2 ;  /* 0x002000020c007388 */ /* 0x0003e80000000800 */
[----:B------:R2:W-:Y:S01]  /*18480*/  STS [R10+0x2400], R0 ;  /* 0x002400000a007388 */ /* 0x0005e20000000800 */
[----:B---3--:R-:W-:Y:S02]  /*18490*/  IMAD.MOV.U32 R4, RZ, RZ, 0x4 ;  /* 0x00000004ff047424 */ /* 0x008fe400078e00ff */
[----:B------:R-:W-:Y:S02]  /*184a0*/  IMAD.MOV.U32 R3, RZ, RZ, RZ ;  /* 0x000000ffff037224 */ /* 0x000fe400078e00ff */
[CC--:B------:R-:W-:Y:S01]  /*184b0*/  @P1 IMAD.WIDE R6, R8.reuse, R4.reuse, c[0x0][0x508] ;  /* 0x0001420008061625 */ /* 0x0c0fe200078e0204 */
[----:B------:R-:W-:Y:S03]  /*184c0*/  BAR.SYNC.DEFER_BLOCKING 0x1, 0x80 ;  /* 0x0042000000007b1d */ /* 0x000fe60000010000 */
[----:B------:R-:W-:-:S03]  /*184d0*/  IMAD.WIDE R4, R8, R4, c[0x0][0x500] ;  /* 0x0001400008047625 */ /* 0x000fc600078e0204 */
[----:B------:R2:W5:Y:S04]  /*184e0*/  @P1 LDG.E R11, [R6.64] ;  /* 0x00000008060b1981 */ /* 0x000568000c1e1900 */
[----:B------:R2:W5:Y:S01]  /*184f0*/  @P2 LDG.E R3, [R4.64] ;  /* 0x0000000804032981 */ /* 0x000562000c1e1900 */
[----:B----4-:R-:W-:-:S04]  /*18500*/  ISETP.NE.AND P0, PT, R9, RZ, PT ;  /* 0x000000ff0900720c */ /* 0x010fc80003f05270 */
[----:B-1----:R-:W-:Y:S01]  /*18510*/  SEL R2, R9, c[0x0][0x3d4], P0 ;  /* 0x0000f50009027a07 */ /* 0x002fe20000000000 */
[----:B------:R-:W-:Y:S05]  /*18520*/  @P1 BRA `(.L_x_655) ;  /* 0x0000004000001947 */ /* 0x000fea0003800000 */
[----:B--2---:R-:W-:Y:S05]  /*18530*/  @!P2 BRA `(.L_x_655) ;  /* 0x000000300000a947 */ /* 0x004fea0003800000 */
[----:B------:R1:W2:Y:S04]  /*18540*/  LDG.E R0, [R4.64] ;  /* 0x0000000804007981 */ /* 0x0002a8000c1e1900 */
[----:B-1----:R-:W2:Y:S02]  /*18550*/  LDG.E R4, [R4.64+0x4] ;  /* 0x0000040804047981 */ /* 0x002ea4000c1e1900 */
[----:B--2--5:R-:W-:Y:S02]  /*18560*/  IADD3 R11, -R0, R4, RZ ;  /* 0x00000004000b7210 */ /* 0x024fe40007ffe1ff */
.L_x_655:
[----:B--2---:R-:W2:Y:S04]  /*18570*/  LDL R4, [R1+0x44] ;  /* 0x0000440001047983 */ /* 0x004ea80000100800 */
        /* <DEDUP_REMOVED lines=15> */
[----:B------:R-:W-:Y:S02]  /*18670*/  SHF.R.S32.HI R0, RZ, 0x1f, R8 ;  /* 0x0000001fff007819 */ /* 0x000fe40000011408 */
[----:B------:R-:W-:Y:S02]  /*18680*/  SEL R2, R8, RZ, !P0 ;  /* 0x000000ff08027207 */ /* 0x000fe40004000000 */
[----:B------:R-:W-:Y:S01]  /*18690*/  SEL R5, R0, RZ, !P0 ;  /* 0x000000ff00057207 */ /* 0x000fe20004000000 */
[----:B------:R-:W1:Y:S02]  /*186a0*/  S2R R28, SR_TID.X ;  /* 0x00000000001c7919 */ /* 0x000e640000002100 */
[----:B-1----:R-:W-:-:S04]  /*186b0*/  IMAD R0, R7, R2, RZ ;  /* 0x0000000207007224 */ /* 0x002fc800078e02ff */
[C---:B------:R-:W-:Y:S02]  /*186c0*/  IMAD R10, R6.reuse, R5, R0 ;  /* 0x00000005060a7224 */ /* 0x040fe400078e0200 */
[----:B------:R-:W-:Y:S01]  /*186d0*/  IMAD.WIDE.U32 R6, R6, R2, RZ ;  /* 0x0000000206067225 */ /* 0x000fe200078e00ff */
[----:B------:R-:W-:-:S04]  /*186e0*/  SHF.R.S32.HI R26, RZ, 0x1f, R28 ;  /* 0x0000001fff1a7819 */ /* 0x000fc8000001141c */
[----:B------:R-:W-:-:S04]  /*186f0*/  LEA.HI R26, R26, R28, RZ, 0x5 ;  /* 0x0000001c1a1a7211 */ /* 0x000fc800078f28ff */
[----:B------:R-:W-:-:S05]  /*18700*/  LOP3.LUT R26, R26, 0xffffffe0, RZ, 0xc0, !PT ;  /* 0xffffffe01a1a7812 */ /* 0x000fca00078ec0ff */
[----:B------:R-:W-:Y:S01]  /*18710*/  IMAD.IADD R26, R28, 0x1, -R26 ;  /* 0x000000011c1a7824 */ /* 0x000fe200078e0a1a */
[----:B------:R-:W-:-:S04]  /*18720*/  LOP3.LUT R204, R204, 0xfffffffd, RZ, 0xc0, !PT ;  /* 0xfffffffdcccc7812 */ /* 0x000fc800078ec0ff */
[----:B------:R-:W-:Y:S01]  /*18730*/  LOP3.LUT R204, R204, 0xfffffffe, RZ, 0xc0, !PT ;  /* 0xfffffffecccc7812 */ /* 0x000fe200078ec0ff */
[----:B--2---:R-:W-:-:S04]  /*18740*/  IMAD.IADD R4, R4, 0x1, R71 ;  /* 0x0000000104047824 */ /* 0x004fc800078e0247 */
[----:B------:R-:W-:-:S04]  /*18750*/  @P5 IMAD.HI.U32 R5, R4, c[0x0][0x4ec], RZ ;  /* 0x00013b0004055a27 */ /* 0x000fc800078e00ff */
[----:B---3--:R-:W-:-:S04]  /*18760*/  IMAD.WIDE.U32 R8, R12, R25, RZ ;  /* 0x000000190c087225 */ /* 0x008fc800078e00ff */
        /* <DEDUP_REMOVED lines=34> */
[----:B------:R3:W-:Y:S01]  /*18990*/  SHFL.IDX PT, R7, R5, 0x3, 0x1c1f ;  /* 0x007c1f0005077f89 */ /* 0x0007e200000e0000 */
[----:B------:R-:W-:-:S03]  /*189a0*/  LOP3.LUT P0, RZ, R26, 0x3, RZ, 0xc0, !PT ;  /* 0x000000031aff7812 */ /* 0x000fc6000780c0ff */
[----:B------:R-:W4:Y:S04]  /*189b0*/  SHFL.IDX PT, R8, R6, 0x2, 0x1c1f ;  /* 0x005c1f0006087f89 */ /* 0x000f2800000e0000 */
[----:B------:R-:W1:Y:S01]  /*189c0*/  SHFL.IDX PT, R6, R6, 0x3, 0x1c1f ;  /* 0x007c1f0006067f89 */ /* 0x000e6200000e0000 */
[----:B---3--:R-:W-:-:S05]  /*189d0*/  IMAD.IADD R5, R27, 0x1, R71 ;  /* 0x000000011b057824 */ /* 0x008fca00078e0247 */
[C---:B------:R-:W-:Y:S02]  /*189e0*/  IADD3 R17, R5.reuse, 0x8, RZ ;  /* 0x0000000805117810 */ /* 0x040fe40007ffe0ff */
[CC--:B------:R-:W-:Y:S02]  /*189f0*/  ISETP.GE.OR P4, PT, R5.reuse, R0.reuse, P0 ;  /* 0x000000000500720c */ /* 0x0c0fe40000786670 */
[----:B------:R-:W-:Y:S02]  /*18a00*/  IADD3 R16, R5, 0x40, RZ ;  /* 0x0000004005107810 */ /* 0x000fe40007ffe0ff */
[-C--:B------:R-:W-:Y:S02]  /*18a10*/  ISETP.GE.OR P3, PT, R17, R0.reuse, P0 ;  /* 0x000000001100720c */ /* 0x080fe40000766670 */
[----:B------:R-:W-:Y:S02]  /*18a20*/  ISETP.GE.OR P1, PT, R16, R0, P0 ;  /* 0x000000001000720c */ /* 0x000fe40000726670 */
[----:B------:R-:W-:-:S05]  /*18a30*/  IADD3 R15, R5, 0x48, RZ ;  /* 0x00000048050f7810 */ /* 0x000fca0007ffe0ff */
[----:B-1----:R1:W-:Y:S04]  /*18a40*/  @!P4 ST.E [R12.64], R22 ;  /* 0x000000160c00c985 */ /* 0x0023e8000c101908 */
[----:B--2---:R1:W-:Y:S01]  /*18a50*/  @!P3 ST.E [R10.64], R23 ;  /* 0x000000170a00b985 */ /* 0x0043e2000c101908 */
[-C--:B------:R-:W-:Y:S02]  /*18a60*/  ISETP.GE.AND P3, PT, R16, R0.reuse, PT ;  /* 0x000000001000720c */ /* 0x080fe40003f66270 */
[CC--:B------:R-:W-:Y:S01]  /*18a70*/  ISETP.GE.OR P0, PT, R15.reuse, R0.reuse, P0 ;  /* 0x000000000f00720c */ /* 0x0c0fe20000706670 */
[----:B----4-:R1:W-:Y:S01]  /*18a80*/  @!P1 ST.E [R8.64], R24 ;  /* 0x0000001808009985 */ /* 0x0103e2000c101908 */
[-C--:B------:R-:W-:Y:S02]  /*18a90*/  ISETP.GE.AND P1, PT, R15, R0.reuse, PT ;  /* 0x000000000f00720c */ /* 0x080fe40003f26270 */
[----:B------:R-:W-:-:S07]  /*18aa0*/  ISETP.GE.AND P6, PT, R17, R0, PT ;  /* 0x000000001100720c */ /* 0x000fce0003fc6270 */
[----:B------:R-:W-:Y:S02]  /*18ab0*/  @P3 LOP3.LUT R204, R204, 0x1, RZ, 0xfc, !PT ;  /* 0x00000001cccc3812 */ /* 0x000fe400078efcff */
[----:B------:R1:W-:Y:S01]  /*18ac0*/  @!P0 ST.E [R6.64], R19 ;  /* 0x0000001306008985 */ /* 0x0003e2000c101908 */
[----:B------:R-:W-:Y:S02]  /*18ad0*/  ISETP.GE.AND P0, PT, R5, R0, PT ;  /* 0x000000000500720c */ /* 0x000fe40003f06270 */
[----:B------:R-:W-:Y:S01]  /*18ae0*/  @P1 LOP3.LUT R204, R204, 0x2, RZ, 0xfc, !PT ;  /* 0x00000002cccc1812 */ /* 0x000fe200078efcff */
        /* <DEDUP_REMOVED lines=18> */
[----:B------:R-:W5:Y:S02]  /*18c10*/  S2R R10, SR_TID.X ;  /* 0x00000000000a7919 */ /* 0x000f640000002100 */
[----:B-----5:R-:W-:-:S04]  /*18c20*/  SHF.R.S32.HI R9, RZ, 0x1f, R10 ;  /* 0x0000001fff097819 */ /* 0x020fc8000001140a */
[----:B------:R-:W-:-:S04]  /*18c30*/  LEA.HI R9, R9, R10, RZ, 0x3 ;  /* 0x0000000a09097211 */ /* 0x000fc800078f18ff */
[----:B------:R-:W-:Y:S02]  /*18c40*/  SHF.R.S32.HI R9, RZ, 0x3, R9 ;  /* 0x00000003ff097819 */ /* 0x000fe40000011409 */
[----:B--2---:R-:W-:Y:S02]  /*18c50*/  IADD3 R6, R26, R71, RZ ;  /* 0x000000471a067210 */ /* 0x004fe40007ffe0ff */
[----:B------:R2:W1:Y:S02]  /*18c60*/  LDS.128 R24, [R207+0x1080] ;  /* 0x00108000cf187984 */ /* 0x0004640000000c00 */
        /* <DEDUP_REMOVED lines=17> */
[----:B------:R-:W-:Y:S02]  /*18d80*/  IADD3 R4, R9, R71, RZ ;  /* 0x0000004709047210 */ /* 0x000fe40007ffe0ff */
[----:B------:R-:W-:-:S04]  /*18d90*/  IADD3 R3, R3, R6, RZ ;  /* 0x0000000603037210 */ /* 0x000fc80007ffe0ff */
[----:B------:R-:W-:Y:S01]  /*18da0*/  LEA.HI.X R6, R2, c[0x0][0x384], R3, 0x1, P0 ;  /* 0x0000e10002067a11 */ /* 0x000fe200000f0c03 */
[----:B------:R-:W-:Y:S05]  /*18db0*/  BRA.DIV ~URZ, `(.L_x_657) ;  /* 0x00003cc27f007947 */ /* 0x000fea000b800000 */
[----:B-1234-:R1:W2:Y:S02]  /*18dc0*/  SHFL.IDX PT, R8, R6, RZ, 0x181f ;  /* 0x00181fff06087589 */ /* 0x01e2a400000e0000 */
.L_x_737:
[----:B------:R-:W-:Y:S05]  /*18dd0*/  BRA.DIV ~URZ, `(.L_x_658) ;  /* 0x00003d127f007947 */ /* 0x000fea000b800000 */
[----:B------:R3:W4:Y:S02]  /*18de0*/  SHFL.IDX PT, R2, R7, RZ, 0x181f ;  /* 0x00181fff07027589 */ /* 0x00072400000e0000 */
.L_x_738:
        /* <DEDUP_REMOVED lines=9> */
.L_x_739:
        /* <DEDUP_REMOVED lines=8> */
.L_x_740:
[----:B------:R-:W-:Y:S05]  /*18f00*/  BRA.DIV ~URZ, `(.L_x_661) ;  /* 0x00003d927f007947 */ /* 0x000fea000b800000 */
[----:B-1----:R1:W2:Y:S02]  /*18f10*/  SHFL.IDX PT, R2, R7, 0x2, 0x181f ;  /* 0x00581f0007027f89 */ /* 0x0022a400000e0000 */
.L_x_741:
        /* <DEDUP_REMOVED lines=9> */
.L_x_742:
        /* <DEDUP_REMOVED lines=8> */
.L_x_743:
[----:B------:R-:W-:Y:S05]  /*19030*/  BRA.DIV ~URZ, `(.L_x_664) ;  /* 0x00003e127f007947 */ /* 0x000fea000b800000 */
[----:B--2---:R2:W1:Y:S02]  /*19040*/  SHFL.IDX PT, R2, R7, 0x4, 0x181f ;  /* 0x00981f0007027f89 */ /* 0x00446400000e0000 */
.L_x_744:
        /* <DEDUP_REMOVED lines=9> */
.L_x_745:
        /* <DEDUP_REMOVED lines=8> */
.L_x_746:
[----:B------:R-:W-:Y:S05]  /*19160*/  BRA.DIV ~URZ, `(.L_x_667) ;  /* 0x00003e927f007947 */ /* 0x000fea000b800000 */
[----:B--2---:R2:W3:Y:S02]  /*19170*/  SHFL.IDX PT, R2, R7, 0x6, 0x181f ;  /* 0x00d81f0007027f89 */ /* 0x0044e400000e0000 */
.L_x_747:
        /* <DEDUP_REMOVED lines=9> */
.L_x_748:
        /* <DEDUP_REMOVED lines=8> */
.L_x_656:
        /* <DEDUP_REMOVED lines=34> */
.L_x_749:
[----:B------:R-:W-:Y:S05]  /*194b0*/  BRA.DIV ~URZ, `(.L_x_671) ;  /* 0x00003cf27f007947 */ /* 0x000fea000b800000 */
[----:B------:R3:W4:Y:S02]  /*194c0*/  SHFL.IDX PT, R2, R21, RZ, 0x1c1f ;  /* 0x001c1fff15027589 */ /* 0x00072400000e0000 */
.L_x_750:
[----:B------:R-:W5:Y:S01]  /*194d0*/  LDL R3, [R1] ;  /* 0x0000000001037983 */ /* 0x000f620000100800 */
        /* <DEDUP_REMOVED lines=14> */
[----:B------:R-:W-:Y:S02]  /*195c0*/  SHF.R.S32.HI R28, RZ, 0x1f, R0 ;  /* 0x0000001fff1c7819 */ /* 0x000fe40000011400 */
[----:B------:R-:W-:Y:S01]  /*195d0*/  SHF.R.S32.HI R22, RZ, 0x1f, R11 ;  /* 0x0000001fff167819 */ /* 0x000fe2000001140b */
[----:B------:R-:W-:Y:S05]  /*195e0*/  @P0 BRA `(.L_x_673) ;  /* 0x0000020000000947 */ /* 0x000fea0003800000 */
[----:B------:R-:W-:Y:S02]  /*195f0*/  ISETP.GE.AND P1, PT, R3, c[0x0][0x3c8], PT ;  /* 0x0000f20003007a0c */ /* 0x000fe40003f26270 */
[----:B------:R-:W-:Y:S02]  /*19600*/  ISETP.GE.AND P2, PT, R11, c[0x0][0x3c8], PT ;  /* 0x0000f2000b007a0c */ /* 0x000fe40003f46270 */
[----:B------:R-:W-:-:S02]  /*19610*/  ISETP.GE.AND P3, PT, R10, c[0x0][0x3c8], PT ;  /* 0x0000f2000a007a0c */ /* 0x000fc40003f66270 */
[----:B------:R-:W-:-:S07]  /*19620*/  ISETP.GE.AND P4, PT, R6, c[0x0][0x3c8], PT ;  /* 0x0000f20006007a0c */ /* 0x000fce0003f86270 */
[----:B----4-:R-:W-:-:S04]  /*19630*/  @!P1 LEA R14, P0, R3, R2, 0x2 ;  /* 0x00000002030e9211 */ /* 0x010fc800078010ff */
[----:B--2---:R-:W-:Y:S02]  /*19640*/  @!P1 LEA.HI.X R15, R3, R12, R20, 0x2, P0 ;  /* 0x0000000c030f9211 */ /* 0x004fe400000f1414 */
[----:B------:R-:W-:-:S03]  /*19650*/  @!P2 LEA R16, P0, R11, R2, 0x2 ;  /* 0x000000020b10a211 */ /* 0x000fc600078010ff */
[----:B------:R2:W-:Y:S01]  /*19660*/  @!P1 ST.E.64 [R14.64], R68 ;  /* 0x000000440e009985 */ /* 0x0005e2000c101b08 */
[----:B------:R-:W-:Y:S02]  /*19670*/  ISETP.GE.AND P1, PT, R8, c[0x0][0x3c8], PT ;  /* 0x0000f20008007a0c */ /* 0x000fe40003f26270 */
[----:B------:R-:W-:-:S05]  /*19680*/  @!P2 LEA.HI.X R17, R11, R12, R22, 0x2, P0 ;  /* 0x0000000c0b11a211 */ /* 0x000fca00000f1416 */
[----:B------:R4:W-:Y:S01]  /*19690*/  @!P2 ST.E.64 [R16.64], R74 ;  /* 0x0000004a1000a985 */ /* 0x0009e2000c101b08 */
[----:B------:R-:W-:Y:S02]  /*196a0*/  ISETP.GE.AND P2, PT, R7, c[0x0][0x3c8], PT ;  /* 0x0000f20007007a0c */ /* 0x000fe40003f46270 */
[----:B--2---:R-:W-:-:S04]  /*196b0*/  @!P3 LEA R14, P0, R10, R2, 0x2 ;  /* 0x000000020a0eb211 */ /* 0x004fc800078010ff */
[----:B------:R-:W-:Y:S02]  /*196c0*/  @!P3 LEA.HI.X R15, R10, R12, R24, 0x2, P0 ;  /* 0x0000000c0a0fb211 */ /* 0x000fe400000f1418 */
[----:B----4-:R-:W-:-:S03]  /*196d0*/  @!P1 LEA R16, P0, R8, R2, 0x2 ;  /* 0x0000000208109211 */ /* 0x010fc600078010ff */
        /* <DEDUP_REMOVED lines=13> */
[----:B------:R-:W-:-:S03]  /*197b0*/  @!P1 LEA R2, P0, R0, R2, 0x2 ;  /* 0x0000000200029211 */ /* 0x000fc600078010ff */
[----:B------:R4:W-:Y:S01]  /*197c0*/  @!P3 ST.E.64 [R14.64], R80 ;  /* 0x000000500e00b985 */ /* 0x0009e2000c101b08 */
[----:B------:R-:W-:-:S05]  /*197d0*/  @!P1 LEA.HI.X R3, R0, R12, R28, 0x2, P0 ;  /* 0x0000000c00039211 */ /* 0x000fca00000f141c */
[----:B------:R4:W-:Y:S04]  /*197e0*/  @!P1 ST.E.64 [R2.64], R62 ;  /* 0x0000003e02009985 */ /* 0x0009e8000c101b08 */
.L_x_673:
[----:B------:R-:W-:Y:S05]  /*197f0*/  BSYNC B0 ;  /* 0x0000000000007941 */ /* 0x000fea0003800000 */
.L_x_672:
[----:B------:R-:W-:Y:S05]  /*19800*/  BRA.DIV ~URZ, `(.L_x_674) ;  /* 0x00003a127f007947 */ /* 0x000fea000b800000 */
[----:B--2---:R2:W1:Y:S04]  /*19810*/  SHFL.IDX PT, R12, R13, 0x1, 0x1c1f ;  /* 0x003c1f000d0c7f89 */ /* 0x00446800000e0000 */
[----:B----4-:R2:W4:Y:S02]  /*19820*/  SHFL.IDX PT, R2, R21, 0x1, 0x1c1f ;  /* 0x003c1f0015027f89 */ /* 0x01052400000e0000 */
.L_x_751:
[----:B------:R-:W-:Y:S01]  /*19830*/  BSSY B0, `(.L_x_675) ;  /* 0x0000023000007945 */ /* 0x000fe20003800000 */
[----:B------:R-:W-:Y:S05]  /*19840*/  @P6 BRA `(.L_x_676) ;  /* 0x0000021000006947 */ /* 0x000fea0003800000 */
[----:B------:R-:W5:Y:S01]  /*19850*/  LDL R3, [R1] ;  /* 0x0000000001037983 */ /* 0x000f620000100800 */
[----:B------:R-:W-:Y:S02]  /*19860*/  ISETP.GE.AND P0, PT, R11, c[0x0][0x3c8], PT ;  /* 0x0000f2000b007a0c */ /* 0x000fe40003f06270 */
[----:B------:R-:W-:Y:S02]  /*19870*/  ISETP.GE.AND P2, PT, R10, c[0x0][0x3c8], PT ;  /* 0x0000f2000a007a0c */ /* 0x000fe40003f46270 */
[----:B------:R-:W-:-:S02]  /*19880*/  ISETP.GE.AND P4, PT, R8, c[0x0][0x3c8], PT ;  /* 0x0000f20008007a0c */ /* 0x000fc40003f86270 */
[----:B------:R-:W-:Y:S02]  /*19890*/  ISETP.GE.AND P5, PT, R7, c[0x0][0x3c8], PT ;  /* 0x0000f20007007a0c */ /* 0x000fe40003fa6270 */
[----:B-----5:R-:W-:-:S13]  /*198a0*/  ISETP.GE.AND P1, PT, R3, c[0x0][0x3c8], PT ;  /* 0x0000f20003007a0c */ /* 0x020fda0003f26270 */
[----:B----4-:R-:W-:-:S04]  /*198b0*/  @!P1 LEA R14, P3, R3, R2, 0x2 ;  /* 0x00000002030e9211 */ /* 0x010fc800078610ff */
[----:B-1----:R-:W-:Y:S02]  /*198c0*/  @!P1 LEA.HI.X R15, R3, R12, R20, 0x2, P3 ;  /* 0x0000000c030f9211 */ /* 0x002fe400018f1414 */
[----:B------:R-:W-:-:S03]  /*198d0*/  @!P0 LEA R18, P3, R11, R2, 0x2 ;  /* 0x000000020b128211 */ /* 0x000fc600078610ff */
[----:B------:R1:W-:Y:S01]  /*198e0*/  @!P1 ST.E.64 [R14.64], R84 ;  /* 0x000000540e009985 */ /* 0x0003e2000c101b08 */
[C---:B------:R-:W-:Y:S02]  /*198f0*/  @!P2 LEA R16, P1, R10.reuse, R2, 0x2 ;  /* 0x000000020a10a211 */ /* 0x040fe400078210ff */
[-C--:B------:R-:W-:Y:S02]  /*19900*/  @!P0 LEA.HI.X R19, R11, R12.reuse, R22, 0x2, P3 ;  /* 0x0000000c0b138211 */ /* 0x080fe400018f1416 */
[----:B------:R-:W-:Y:S02]  /*19910*/  @!P2 LEA.HI.X R17, R10, R12, R24, 0x2, P1 ;  /* 0x0000000c0a11a211 */ /* 0x000fe400008f1418 */
[----:B------:R-:W-:Y:S01]  /*19920*/  ISETP.GE.AND P3, PT, R6, c[0x0][0x3c8], PT ;  /* 0x0000f20006007a0c */ /* 0x000fe20003f66270 */
[----:B------:R4:W-:Y:S01]  /*19930*/  @!P0 ST.E.64 [R18.64], R86 ;  /* 0x0000005612008985 */ /* 0x0009e2000c101b08 */
[----:B------:R-:W-:-:S03]  /*19940*/  ISETP.GE.AND P1, PT, R0, c[0x0][0x3c8], PT ;  /* 0x0000f20000007a0c */ /* 0x000fc60003f26270 */
[----:B------:R5:W-:Y:S01]  /*19950*/  @!P2 ST.E.64 [R16.64], R88 ;  /* 0x000000581000a985 */ /* 0x000be2000c101b08 */
[----:B------:R-:W-:Y:S02]  /*19960*/  ISETP.GE.AND P2, PT, R4, c[0x0][0x3c8], PT ;  /* 0x0000f20004007a0c */ /* 0x000fe40003f46270 */
[----:B-1----:R-:W-:-:S04]  /*19970*/  @!P4 LEA R14, P0, R8, R2, 0x2 ;  /* 0x00000002080ec211 */ /* 0x002fc800078010ff */
[----:B------:R-:W-:Y:S02]  /*19980*/  @!P4 LEA.HI.X R15, R8, R12, R23, 0x2, P0 ;  /* 0x0000000c080fc211 */ /* 0x000fe400000f1417 */
[----:B----4-:R-:W-:-:S03]  /*19990*/  @!P5 LEA R18, P0, R7, R2, 0x2 ;  /* 0x000000020712d211 */ /* 0x010fc600078010ff */
[----:B------:R1:W-:Y:S01]  /*199a0*/  @!P4 ST.E.64 [R14.64], R90 ;  /* 0x0000005a0e00c985 */ /* 0x0003e2000c101b08 */
[----:B------:R-:W-:Y:S02]  /*199b0*/  @!P5 LEA.HI.X R19, R7, R12, R25, 0x2, P0 ;  /* 0x0000000c0713d211 */ /* 0x000fe400000f1419 */
[----:B-----5:R-:W-:-:S03]  /*199c0*/  @!P3 LEA R16, P0, R6, R2, 0x2 ;  /* 0x000000020610b211 */ /* 0x020fc600078010ff */
[----:B------:R4:W-:Y:S01]  /*199d0*/  @!P5 ST.E.64 [R18.64], R104 ;  /* 0x000000681200d985 */ /* 0x0009e2000c101b08 */
[----:B------:R-:W-:-:S05]  /*199e0*/  @!P3 LEA.HI.X R17, R6, R12, R26, 0x2, P0 ;  /* 0x0000000c0611b211 */ /* 0x000fca00000f141a */
[----:B------:R4:W-:Y:S01]  /*199f0*/  @!P3 ST.E.64 [R16.64], R102 ;  /* 0x000000661000b985 */ /* 0x0009e2000c101b08 */
[----:B-1----:R-:W-:-:S04]  /*19a00*/  @!P2 LEA R14, P0, R4, R2, 0x2 ;  /* 0x00000002040ea211 */ /* 0x002fc800078010ff */
[----:B------:R-:W-:Y:S02]  /*19a10*/  @!P2 LEA.HI.X R15, R4, R12, R27, 0x2, P0 ;  /* 0x0000000c040fa211 */ /* 0x000fe400000f141b */
[----:B------:R-:W-:-:S03]  /*19a20*/  @!P1 LEA R2, P0, R0, R2, 0x2 ;  /* 0x0000000200029211 */ /* 0x000fc600078010ff */
[----:B------:R4:W-:Y:S01]  /*19a30*/  @!P2 ST.E.64 [R14.64], R82 ;  /* 0x000000520e00a985 */ /* 0x0009e2000c101b08 */
[----:B------:R-:W-:-:S05]  /*19a40*/  @!P1 LEA.HI.X R3, R0, R12, R28, 0x2, P0 ;  /* 0x0000000c00039211 */ /* 0x000fca00000f141c */
[----:B------:R4:W-:Y:S04]  /*19a50*/  @!P1 ST.E.64 [R2.64], R64 ;  /* 0x0000004002009985 */ /* 0x0009e8000c101b08 */
.L_x_676:
[----:B------:R-:W-:Y:S05]  /*19a60*/  BSYNC B0 ;  /* 0x0000000000007941 */ /* 0x000fea0003800000 */
.L_x_675:
[----:B------:R-:W-:Y:S05]  /*19a70*/  BRA.DIV ~URZ, `(.L_x_677) ;  /* 0x000038727f007947 */ /* 0x000fea000b800000 */
[----:B-1----:R1:W2:Y:S02]  /*19a80*/  SHFL.IDX PT, R12, R13, 0x2, 0x1c1f ;  /* 0x005c1f000d0c7f89 */ /* 0x0022a400000e0000 */
.L_x_752:
[----:B------:R-:W-:Y:S05]  /*19a90*/  BRA.DIV ~URZ, `(.L_x_678) ;  /* 0x000038c27f007947 */ /* 0x000fea000b800000 */
[----:B----4-:R4:W1:Y:S02]  /*19aa0*/  SHFL.IDX PT, R2, R21, 0x2, 0x1c1f ;  /* 0x005c1f0015027f89 */ /* 0x01086400000e0000 */
.L_x_753:
[----:B------:R-:W-:Y:S01]  /*19ab0*/  LOP3.LUT P0, RZ, R204, 0x1, RZ, 0xc0, !PT ;  /* 0x00000001ccff7812 */ /* 0x000fe2000780c0ff */
[----:B------:R-:W-:-:S12]  /*19ac0*/  BSSY B0, `(.L_x_679) ;  /* 0x0000023000007945 */ /* 0x000fd80003800000 */
[----:B------:R-:W-:Y:S05]  /*19ad0*/  @P0 BRA `(.L_x_680) ;  /* 0x0000021000000947 */ /* 0x000fea0003800000 */
[----:B------:R-:W5:Y:S01]  /*19ae0*/  LDL R3, [R1] ;  /* 0x0000000001037983 */ /* 0x000f620000100800 */
[----:B------:R-:W-:Y:S02]  /*19af0*/  ISETP.GE.AND P0, PT, R11, c[0x0][0x3c8], PT ;  /* 0x0000f2000b007a0c */ /* 0x000fe40003f06270 */
[----:B------:R-:W-:Y:S02]  /*19b00*/  ISETP.GE.AND P4, PT, R10, c[0x0][0x3c8], PT ;  /* 0x0000f2000a007a0c */ /* 0x000fe40003f86270 */
[----:B------:R-:W-:-:S09]  /*19b10*/  ISETP.GE.AND P5, PT, R8, c[0x0][0x3c8], PT ;  /* 0x0000f20008007a0c */ /* 0x000fd20003fa6270 */
[----:B-1----:R-:W-:-:S04]  /*19b20*/  @!P0 LEA R14, P3, R11, R2, 0x2 ;  /* 0x000000020b0e8211 */ /* 0x002fc800078610ff */
[----:B--2---:R-:W-:Y:S02]  /*19b30*/  @!P0 LEA.HI.X R15, R11, R12, R22, 0x2, P3 ;  /* 0x0000000c0b0f8211 */ /* 0x004fe400018f1416 */
[----:B------:R-:W-:Y:S02]  /*19b40*/  ISETP.GE.AND P3, PT, R7, c[0x0][0x3c8], PT ;  /* 0x0000f20007007a0c */ /* 0x000fe40003f66270 */
[----:B-----5:R-:W-:-:S13]  /*19b50*/  ISETP.GE.AND P1, PT, R3, c[0x0][0x3c8], PT ;  /* 0x0000f20003007a0c */ /* 0x020fda0003f26270 */
[----:B------:R-:W-:-:S04]  /*19b60*/  @!P1 LEA R16, P2, R3, R2, 0x2 ;  /* 0x0000000203109211 */ /* 0x000fc800078410ff */
[----:B------:R-:W-:Y:S02]  /*19b70*/  @!P1 LEA.HI.X R17, R3, R12, R20, 0x2, P2 ;  /* 0x0000000c03119211 */ /* 0x000fe400010f1414 */
[----:B------:R-:W-:-:S03]  /*19b80*/  @!P4 LEA R18, P2, R10, R2, 0x2 ;  /* 0x000000020a12c211 */ /* 0x000fc600078410ff */
[----:B------:R1:W-:Y:S01]  /*19b90*/  @!P1 ST.E.64 [R16.64], R48 ;  /* 0x0000003010009985 */ /* 0x0003e2000c101b08 */
[----:B------:R-:W-:Y:S02]  /*19ba0*/  @!P4 LEA.HI.X R19, R10, R12, R24, 0x2, P2 ;  /* 0x0000000c0a13c211 */ /* 0x000fe400010f1418 */
[----:B------:R-:W-:Y:S01]  /*19bb0*/  ISETP.GE.AND P2, PT, R6, c[0x0][0x3c8], PT ;  /* 0x0000f20006007a0c */ /* 0x000fe20003f46270 */
[----:B------:R2:W-:Y:S01]  /*19bc0*/  @!P0 ST.E.64 [R14.64], R38 ;  /* 0x000000260e008985 */ /* 0x0005e2000c101b08 */
[----:B------:R-:W-:Y:S02]  /*19bd0*/  ISETP.GE.AND P1, PT, R4, c[0x0][0x3c8], PT ;  /* 0x0000f20004007a0c */ /* 0x000fe40003f26270 */
[----:B------:R-:W-:Y:S01]  /*19be0*/  ISETP.GE.AND P0, PT, R0, c[0x0][0x3c8], PT ;  /* 0x0000f20000007a0c */ /* 0x000fe20003f06270 */
[----:B------:R5:W-:Y:S08]  /*19bf0*/  @!P4 ST.E.64 [R18.64], R40 ;  /* 0x000000281200c985 */ /* 0x000bf0000c101b08 */
[----:B-1----:R-:W-:-:S02]  /*19c00*/  @!P2 LEA R16, P4, R6, R2, 0x2 ;  /* 0x000000020610a211 */ /* 0x002fc400078810ff */
[----:B--2---:R-:W-:Y:S02]  /*19c10*/  @!P5 LEA R14, P6, R8, R2, 0x2 ;  /* 0x00000002080ed211 */ /* 0x004fe400078c10ff */
[-C--:B------:R-:W-:Y:S02]  /*19c20*/  @!P2 LEA.HI.X R17, R6, R12.reuse, R26, 0x2, P4 ;  /* 0x0000000c0611a211 */ /* 0x080fe400020f141a */
[----:B------:R-:W-:Y:S02]  /*19c30*/  @!P5 LEA.HI.X R15, R8, R12, R23, 0x2, P6 ;  /* 0x0000000c080fd211 */ /* 0x000fe400030f1417 */
[----:B-----5:R-:W-:-:S03]  /*19c40*/  @!P3 LEA R18, P6, R7, R2, 0x2 ;  /* 0x000000020712b211 */ /* 0x020fc600078c10ff */
[----:B------:R1:W-:Y:S01]  /*19c50*/  @!P5 ST.E.64 [R14.64], R42 ;  /* 0x0000002a0e00d985 */ /* 0x0003e2000c101b08 */
[----:B------:R-:W-:-:S05]  /*19c60*/  @!P3 LEA.HI.X R19, R7, R12, R25, 0x2, P6 ;  /* 0x0000000c0713b211 */ /* 0x000fca00030f1419 */
[----:B------:R2:W-:Y:S04]  /*19c70*/  @!P3 ST.E.64 [R18.64], R54 ;  /* 0x000000361200b985 */ /* 0x0005e8000c101b08 */
[----:B------:R2:W-:Y:S01]  /*19c80*/  @!P2 ST.E.64 [R16.64], R50 ;  /* 0x000000321000a985 */ /* 0x0005e2000c101b08 */
[-C--:B-1----:R-:W-:Y:S02]  /*19c90*/  @!P1 LEA R14, P5, R4, R2.reuse, 0x2 ;  /* 0x00000002040e9211 */ /* 0x082fe400078a10ff */
[----:B------:R-:W-:Y:S02]  /*19ca0*/  @!P0 LEA R2, P4, R0, R2, 0x2 ;  /* 0x0000000200028211 */ /* 0x000fe400078810ff */
[-C--:B------:R-:W-:Y:S02]  /*19cb0*/  @!P1 LEA.HI.X R15, R4, R12.reuse, R27, 0x2, P5 ;  /* 0x0000000c040f9211 */ /* 0x080fe400028f141b */
[----:B------:R-:W-:-:S03]  /*19cc0*/  @!P0 LEA.HI.X R3, R0, R12, R28, 0x2, P4 ;  /* 0x0000000c00038211 */ /* 0x000fc600020f141c */
[----:B------:R2:W-:Y:S04]  /*19cd0*/  @!P1 ST.E.64 [R14.64], R44 ;  /* 0x0000002c0e009985 */ /* 0x0005e8000c101b08 */
[----:B------:R2:W-:Y:S02]  /*19ce0*/  @!P0 ST.E.64 [R2.64], R32 ;  /* 0x0000002002008985 */ /* 0x0005e4000c101b08 */
.L_x_680:
[----:B------:R-:W-:Y:S05]  /*19cf0*/  BSYNC B0 ;  /* 0x0000000000007941 */ /* 0x000fea0003800000 */
.L_x_679:
[----:B------:R-:W-:Y:S05]  /*19d00*/  BRA.DIV ~URZ, `(.L_x_681) ;  /* 0x000036c27f007947 */ /* 0x000fea000b800000 */
[----:B--2---:R2:W3:Y:S04]  /*19d10*/  SHFL.IDX PT, R12, R13, 0x3, 0x1c1f ;  /* 0x007c1f000d0c7f89 */ /* 0x0044e800000e0000 */
[----:B-1----:R2:W1:Y:S02]  /*19d20*/  SHFL.IDX PT, R2, R21, 0x3, 0x1c1f ;  /* 0x007c1f0015027f89 */ /* 0x00246400000e0000 */
.L_x_754:
[----:B------:R-:W-:-:S13]  /*19d30*/  LOP3.LUT P0, RZ, R204, 0x2, RZ, 0xc0, !PT ;  /* 0x00000002ccff7812 */ /* 0x000fda000780c0ff */
[----:B------:R-:W-:Y:S05]  /*19d40*/  @P0 BRA `(.L_x_669) ;  /* 0x00000ec000000947 */ /* 0x000fea0003800000 */
[----:B------:R-:W5:Y:S01]  /*19d50*/  LDL R3, [R1] ;  /* 0x0000000001037983 */ /* 0x000f620000100800 */
[----:B------:R-:W-:Y:S02]  /*19d60*/  ISETP.GE.AND P4, PT, R10, c[0x0][0x3c8], PT ;  /* 0x0000f2000a007a0c */ /* 0x000fe40003f86270 */
[----:B------:R-:W-:Y:S02]  /*19d70*/  ISETP.GE.AND P5, PT, R11, c[0x0][0x3c8], PT ;  /* 0x0000f2000b007a0c */ /* 0x000fe40003fa6270 */
[----:B------:R-:W-:Y:S02]  /*19d80*/  ISETP.GE.AND P3, PT, R8, c[0x0][0x3c8], PT ;  /* 0x0000f20008007a0c */ /* 0x000fe40003f66270 */
[----:B------:R-:W-:-:S07]  /*19d90*/  ISETP.GE.AND P2, PT, R7, c[0x0][0x3c8], PT ;  /* 0x0000f20007007a0c */ /* 0x000fce0003f46270 */
[----:B-1----:R-:W-:Y:S02]  /*19da0*/  @!P4 LEA R16, P6, R10, R2, 0x2 ;  /* 0x000000020a10c211 */ /* 0x002fe400078c10ff */
[----:B-----5:R-:W-:-:S13]  /*19db0*/  ISETP.GE.AND P0, PT, R3, c[0x0][0x3c8], PT ;  /* 0x0000f20003007a0c */ /* 0x020fda0003f06270 */
[----:B------:R-:W-:-:S04]  /*19dc0*/  @!P0 LEA R14, P1, R3, R2, 0x2 ;  /* 0x00000002030e8211 */ /* 0x000fc800078210ff */
[----:B---3--:R-:W-:Y:S02]  /*19dd0*/  @!P0 LEA.HI.X R15, R3, R12, R20, 0x2, P1 ;  /* 0x0000000c030f8211 */ /* 0x008fe400008f1414 */
[----:B------:R-:W-:Y:S02]  /*19de0*/  P2R R3, PR, RZ, 0x40 ;  /* 0x00000040ff037803 */ /* 0x000fe40000000000 */
[----:B------:R-:W-:Y:S01]  /*19df0*/  ISETP.GE.AND P1, PT, R6, c[0x0][0x3c8], PT ;  /* 0x0000f20006007a0c */ /* 0x000fe20003f26270 */
[----:B------:R1:W-:Y:S01]  /*19e00*/  @!P0 ST.E.64 [R14.64], R34 ;  /* 0x000000220e008985 */ /* 0x0003e2000c101b08 */
[----:B------:R-:W-:-:S04]  /*19e10*/  @!P5 LEA R18, P0, R11, R2, 0x2 ;  /* 0x000000020b12d211 */ /* 0x000fc800078010ff */
[----:B------:R-:W-:Y:S02]  /*19e20*/  @!P5 LEA.HI.X R19, R11, R12, R22, 0x2, P0 ;  /* 0x0000000c0b13d211 */ /* 0x000fe400000f1416 */
[----:B------:R-:W-:-:S03]  /*19e30*/  ISETP.NE.AND P0, PT, R3, RZ, PT ;  /* 0x000000ff0300720c */ /* 0x000fc60003f05270 */
[----:B------:R3:W-:Y:S01]  /*19e40*/  @!P5 ST.E.64 [R18.64], R60 ;  /* 0x0000003c1200d985 */ /* 0x0007e2000c101b08 */
[----:B------:R-:W-:Y:S02]  /*19e50*/  @!P4 LEA.HI.X R17, R10, R12, R24, 0x2, P0 ;  /* 0x0000000c0a11c211 */ /* 0x000fe400000f1418 */
[----:B------:R-:W-:-:S03]  /*19e60*/  ISETP.GE.AND P0, PT, R4, c[0x0][0x3c8], PT ;  /* 0x0000f20004007a0c */ /* 0x000fc60003f06270 */
        /* <DEDUP_REMOVED lines=19> */
.L_x_654:
[----:B--2---:R-:W2:Y:S04]  /*19fa0*/  LDL.LU R7, [R1+0x4c] ;  /* 0x00004c0001077983 */ /* 0x004ea80000300800 */
[----:B-1----:R-:W4:Y:S01]  /*19fb0*/  LDL R6, [R1+0x54] ;  /* 0x0000540001067983 */ /* 0x002f220000100800 */
[----:B------:R-:W-:Y:S01]  /*19fc0*/  ISETP.NE.U32.AND P0, PT, RZ, c[0x0][0x508], PT ;  /* 0x00014200ff007a0c */ /* 0x000fe20003f05070 */
[----:B------:R-:W-:Y:S01]  /*19fd0*/  IMAD.MOV.U32 R4, RZ, RZ, 0x4 ;  /* 0x00000004ff047424 */ /* 0x000fe200078e00ff */
[----:B------:R-:W-:Y:S01]  /*19fe0*/  ISETP.NE.U32.AND P2, PT, RZ, c[0x0][0x500], PT ;  /* 0x00014000ff007a0c */ /* 0x000fe20003f45070 */
[----:B------:R-:W-:Y:S01]  /*19ff0*/  IMAD.MOV.U32 R20, RZ, RZ, c[0x0][0x388] ;  /* 0x0000e200ff147624 */ /* 0x000fe200078e00ff */
[----:B------:R-:W-:Y:S01]  /*1a000*/  ISETP.NE.AND.EX P0, PT, RZ, c[0x0][0x50c], PT, P0 ;  /* 0x00014300ff007a0c */ /* 0x000fe20003f05300 */
[----:B------:R-:W-:Y:S01]  /*1a010*/  IMAD.MOV.U32 R0, RZ, RZ, RZ ;  /* 0x000000ffff007224 */ /* 0x000fe200078e00ff */
[----:B------:R-:W-:Y:S01]  /*1a020*/  ISETP.NE.AND.EX P2, PT, RZ, c[0x0][0x504], PT, P2 ;  /* 0x00014100ff007a0c */ /* 0x000fe20003f45320 */
[----:B----4-:R-:W-:-:S10]  /*1a030*/  IMAD.WIDE R2, R6, R4, c[0x0][0x500] ;  /* 0x0001400006027625 */ /* 0x010fd400078e0204 */
[----:B---3--:R-:W-:Y:S02]  /*1a040*/  @P0 IMAD.WIDE R4, R6, R4, c[0x0][0x508] ;  /* 0x0001420006040625 */ /* 0x008fe400078e0204 */
        /* <DEDUP_REMOVED lines=9> */
.L_x_682:
[----:B-1----:R-:W1:Y:S01]  /*1a0e0*/  S2R R4, SR_TID.X ;  /* 0x0000000000047919 */ /* 0x002e620000002100 */
[----:B------:R-:W-:Y:S01]  /*1a0f0*/  SHF.R.S32.HI R2, RZ, 0x1f, R6 ;  /* 0x0000001fff027819 */ /* 0x000fe20000011406 */
[----:B------:R-:W-:Y:S01]  /*1a100*/  BSSY B0, `(.L_x_683) ;  /* 0x0000038000007945 */ /* 0x000fe20003800000 */
[----:B-----5:R-:W-:-:S02]  /*1a110*/  SHF.R.S32.HI R17, RZ, 0x1f, R0 ;  /* 0x0000001fff117819 */ /* 0x020fc40000011400 */
[----:B------:R-:W-:Y:S02]  /*1a120*/  SEL R10, R6, RZ, !P2 ;  /* 0x000000ff060a7207 */ /* 0x000fe40005000000 */
[----:B------:R-:W-:Y:S02]  /*1a130*/  SEL R21, R2, RZ, !P2 ;  /* 0x000000ff02157207 */ /* 0x000fe40005000000 */
[----:B-1----:R-:W-:-:S13]  /*1a140*/  ISETP.GT.AND P0, PT, R4, 0x7f, PT ;  /* 0x0000007f0400780c */ /* 0x002fda0003f04270 */
[----:B------:R-:W-:Y:S05]  /*1a150*/  @P0 BRA `(.L_x_684) ;  /* 0x0000032000000947 */ /* 0x000fea0003800000 */
[----:B------:R-:W2:Y:S01]  /*1a160*/  LDL R3, [R1+0x40] ;  /* 0x0000400001037983 */ /* 0x000ea20000100800 */
[----:B------:R-:W-:Y:S01]  /*1a170*/  IMAD R2, R20, c[0x0][0x4e8], RZ ;  /* 0x00013a0014027a24 */ /* 0x000fe200078e02ff */
[----:B--2---:R-:W-:-:S04]  /*1a180*/  IADD3 R11, R3, R4, RZ ;  /* 0x00000004030b7210 */ /* 0x004fc80007ffe0ff */
        /* <DEDUP_REMOVED lines=47> */
.L_x_684:
[----:B------:R-:W-:Y:S05]  /*1a480*/  BSYNC B0 ;  /* 0x0000000000007941 */ /* 0x000fea0003800000 */
.L_x_683:
        /* <DEDUP_REMOVED lines=17> */
[----:B----4-:R-:W-:-:S03]  /*1a5a0*/  IADD3 R4, R5, R9, RZ ;  /* 0x0000000905047210 */ /* 0x010fc60007ffe0ff */
        /* <DEDUP_REMOVED lines=24> */
[----:B------:R-:W-:Y:S02]  /*1a730*/  IADD3 R0, R8, R9, RZ ;  /* 0x0000000908007210 */ /* 0x000fe40007ffe0ff */
[----:B------:R-:W-:Y:S01]  /*1a740*/  LEA.HI.X R6, R2, c[0x0][0x384], R4, 0x1, P0 ;  /* 0x0000e10002067a11 */ /* 0x000fe200000f0c04 */
[----:B------:R-:W-:Y:S06]  /*1a750*/  BRA.DIV ~URZ, `(.L_x_685) ;  /* 0x00002d427f007947 */ /* 0x000fec000b800000 */
[----:B------:R1:W2:Y:S02]  /*1a760*/  SHFL.IDX PT, R8, R6, RZ, 0x181f ;  /* 0x00181fff06087589 */ /* 0x0002a400000e0000 */
.L_x_755:
[----:B------:R-:W-:Y:S05]  /*1a770*/  BRA.DIV ~URZ, `(.L_x_686) ;  /* 0x00002d927f007947 */ /* 0x000fea000b800000 */
[----:B------:R3:W4:Y:S02]  /*1a780*/  SHFL.IDX PT, R2, R7, RZ, 0x181f ;  /* 0x00181fff07027589 */ /* 0x00072400000e0000 */
.L_x_756:
        /* <DEDUP_REMOVED lines=9> */
.L_x_757:
        /* <DEDUP_REMOVED lines=8> */
.L_x_758:
[----:B------:R-:W-:Y:S05]  /*1a8a0*/  BRA.DIV ~URZ, `(.L_x_689) ;  /* 0x00002e127f007947 */ /* 0x000fea000b800000 */
[----:B-1----:R1:W2:Y:S02]  /*1a8b0*/  SHFL.IDX PT, R2, R7, 0x2, 0x181f ;  /* 0x00581f0007027f89 */ /* 0x0022a400000e0000 */
.L_x_759:
        /* <DEDUP_REMOVED lines=9> */
.L_x_760:
        /* <DEDUP_REMOVED lines=8> */
.L_x_761:
[----:B------:R-:W-:Y:S05]  /*1a9d0*/  BRA.DIV ~URZ, `(.L_x_692) ;  /* 0x00002e927f007947 */ /* 0x000fea000b800000 */
[----:B--2---:R2:W1:Y:S02]  /*1a9e0*/  SHFL.IDX PT, R2, R7, 0x4, 0x181f ;  /* 0x00981f0007027f89 */ /* 0x00446400000e0000 */
.L_x_762:
        /* <DEDUP_REMOVED lines=9> */
.L_x_763:
        /* <DEDUP_REMOVED lines=8> */
.L_x_764:
[----:B------:R-:W-:Y:S05]  /*1ab00*/  BRA.DIV ~URZ, `(.L_x_695) ;  /* 0x00002f127f007947 */ /* 0x000fea000b800000 */
[----:B--2---:R2:W3:Y:S02]  /*1ab10*/  SHFL.IDX PT, R2, R7, 0x6, 0x181f ;  /* 0x00d81f0007027f89 */ /* 0x0044e400000e0000 */
.L_x_765:
        /* <DEDUP_REMOVED lines=9> */
.L_x_766:
[----:B------:R-:W5:Y:S01]  /*1abb0*/  LDL.64 R8, [R1+0x38] ;  /* 0x0000380001087983 */ /* 0x000f620000100a00 */
[----:B------:R-:W-:-:S04]  /*1abc0*/  IADD3 R0, R0, 0x70, RZ ;  /* 0x0000007000007810 */ /* 0x000fc80007ffe0ff */
[----:B------:R-:W-:-:S13]  /*1abd0*/  ISETP.GE.OR P0, PT, R0, R4, P2 ;  /* 0x000000040000720c */ /* 0x000fda0001706670 */
[----:B----45:R-:W-:-:S04]  /*1abe0*/  @!P0 LEA R2, P1, R8, R2, 0x1 ;  /* 0x0000000208028211 */ /* 0x030fc800078208ff */
[----:B---3--:R-:W-:-:S05]  /*1abf0*/  @!P0 LEA.HI.X R3, R8, R6, R18, 0x1, P1 ;  /* 0x0000000608038211 */ /* 0x008fca00008f0c12 */
[----:B------:R3:W-:Y:S04]  /*1ac00*/  @!P0 ST.E.128 [R2.64], RZ ;  /* 0x000000ff02008985 */ /* 0x0007e8000c101d08 */
.L_x_669:
[----:B------:R-:W-:Y:S05]  /*1ac10*/  BSYNC B1 ;  /* 0x0000000000017941 */ /* 0x000fea0003800000 */
.L_x_653:
        /* <DEDUP_REMOVED lines=15> */
.L_x_767:
[----:B------:R-:W-:Y:S05]  /*1ad10*/  BRA.DIV ~URZ, `(.L_x_699) ;  /* 0x00002eb27f007947 */ /* 0x000fea000b800000 */
[----:B------:R3:W1:Y:S02]  /*1ad20*/  SHFL.IDX PT, R8, R70, 0x1, 0x1f ;  /* 0x00201f0046087f89 */ /* 0x00066400000e0000 */
.L_x_768:
[----:B------:R-:W5:Y:S01]  /*1ad30*/  LDL R0, [R1+0x54] ;  /* 0x0000540001007983 */ /* 0x000f620000100800 */
[----:B------:R-:W-:Y:S02]  /*1ad40*/  IMAD.MOV.U32 R6, RZ, RZ, RZ ;  /* 0x000000ffff067224 */ /* 0x000fe400078e00ff */
[----:B-----5:R-:W-:-:S05]  /*1ad50*/  IMAD.IADD R0, R0, 0x1, R14 ;  /* 0x0000000100007824 */ /* 0x020fca00078e020e */
[----:B------:R-:W-:-:S13]  /*1ad60*/  ISETP.GE.OR P0, PT, R0, c[0x0][0x53c], !P6 ;  /* 0x00014f0000007a0c */ /* 0x000fda0007706670 */
[----:B------:R-:W-:Y:S01]  /*1ad70*/  @!P0 IMAD.MOV.U32 R2, RZ, RZ, 0x4 ;  /* 0x00000004ff028424 */ /* 0x000fe200078e00ff */
[----:B----4-:R-:W-:-:S03]  /*1ad80*/  @!P0 MOV R3, 0x4 ;  /* 0x0000000400038802 */ /* 0x010fc60000000f00 */
        /* <DEDUP_REMOVED lines=13> */
.L_x_769:
        /* <DEDUP_REMOVED lines=16> */
.L_x_770:
[----:B----4-:R-:W-:Y:S01]  /*1af60*/  IMAD R0, R0, c[0x0][0x538], RZ ;  /* 0x00014e0000007a24 */ /* 0x010fe200078e02ff */
[----:B------:R-:W-:Y:S04]  /*1af70*/  BSSY B1, `(.L_x_702) ;  /* 0x00000ce000017945 */ /* 0x000fe80003800000 */
[----:B-1----:R-:W-:-:S04]  /*1af80*/  IADD3 R8, R0, R8, RZ ;  /* 0x0000000800087210 */ /* 0x002fc80007ffe0ff */
[----:B--2---:R-:W-:-:S13]  /*1af90*/  ISETP.GT.AND P0, PT, R8, R10, PT ;  /* 0x0000000a0800720c */ /* 0x004fda0003f04270 */
[----:B------:R-:W-:Y:S05]  /*1afa0*/  @P0 BRA `(.L_x_703) ;  /* 0x0000025000000947 */ /* 0x000fea0003800000 */
.L_x_707:
        /* <DEDUP_REMOVED lines=17> */
.L_x_771:
        /* <DEDUP_REMOVED lines=16> */
.L_x_772:
[----:B--2---:R-:W-:-:S05]  /*1b1c0*/  IMAD R0, R0, c[0x0][0x538], RZ ;  /* 0x00014e0000007a24 */ /* 0x004fca00078e02ff */
[----:B------:R-:W-:-:S04]  /*1b1d0*/  IADD3 R8, R0, R8, RZ ;  /* 0x0000000800087210 */ /* 0x000fc80007ffe0ff */
[----:B------:R-:W-:-:S13]  /*1b1e0*/  ISETP.GT.AND P0, PT, R8, R10, PT ;  /* 0x0000000a0800720c */ /* 0x000fda0003f04270 */
[----:B-1----:R-:W-:Y:S05]  /*1b1f0*/  @!P0 BRA `(.L_x_707) ;  /* 0xfffffdb000008947 */ /* 0x002fea000383ffff */
.L_x_703:
[----:B------:R-:W-:-:S05]  /*1b200*/  IADD3 R12, -R0, R8, RZ ;  /* 0x00000008000c7210 */ /* 0x000fca0007ffe1ff */
[----:B------:R-:W-:-:S05]  /*1b210*/  IMAD R0, R4, c[0x0][0x538], R12 ;  /* 0x00014e0004007a24 */ /* 0x000fca00078e020c */
[----:B------:R-:W-:Y:S01]  /*1b220*/  ISETP.GT.AND P0, PT, R0, R10, PT ;  /* 0x0000000a0000720c */ /* 0x000fe20003f04270 */
[----:B------:R-:W-:-:S12]  /*1b230*/  BRA.DIV ~URZ, `(.L_x_708) ;  /* 0x00002df27f007947 */ /* 0x000fd8000b800000 */
[----:B------:R-:W-:-:S03]  /*1b240*/  VOTE.ANY R8, PT, !P0 ;  /* 0x0000000000087806 */ /* 0x000fc600040e0100 */
.L_x_773:
[----:B------:R-:W2:Y:S01]  /*1b250*/  LDL.LU R2, [R1+0x54] ;  /* 0x0000540001027983 */ /* 0x000ea20000300800 */
[----:B------:R-:W2:Y:S02]  /*1b260*/  POPC R0, R8 ;  /* 0x0000000800007309 */ /* 0x000ea40000000000 */
[----:B--2---:R-:W-:-:S05]  /*1b270*/  IADD3 R2, R0, R2, RZ ;  /* 0x0000000200027210 */ /* 0x004fca0007ffe0ff */
[----:B------:R1:W-:Y:S01]  /*1b280*/  STL [R1+0x54], R2 ;  /* 0x0000540201007387 */ /* 0x0003e20000100800 */
[----:B------:R-:W-:Y:S05]  /*1b290*/  BRA.DIV ~URZ, `(.L_x_709) ;  /* 0x00002de27f007947 */ /* 0x000fea000b800000 */
[----:B------:R2:W4:Y:S04]  /*1b2a0*/  SHFL.IDX PT, R11, R6, R0, 0x1f ;  /* 0x00001f00060b7589 */ /* 0x00052800000e0000 */
[----:B------:R2:W1:Y:S02]  /*1b2b0*/  SHFL.IDX PT, R7, R7, R0, 0x1f ;  /* 0x00001f0007077589 */ /* 0x00046400000e0000 */
.L_x_774:
[----:B------:R-:W-:Y:S01]  /*1b2c0*/  ISETP.NE.AND P0, PT, R8, RZ, PT ;  /* 0x000000ff0800720c */ /* 0x000fe20003f05270 */
[----:B------:R-:W-:-:S12]  /*1b2d0*/  BSSY B0, `(.L_x_710) ;  /* 0x0000005000007945 */ /* 0x000fd80003800000 */
[----:B------:R-:W-:Y:S05]  /*1b2e0*/  @!P0 BRA `(.L_x_711) ;  /* 0x0000003000008947 */ /* 0x000fea0003800000 */
[----:B--2---:R-:W-:Y:S01]  /*1b2f0*/  IADD3 R0, R0, -0x1, RZ ;  /* 0xffffffff00007810 */ /* 0x004fe20007ffe0ff */
[----:B------:R-:W-:Y:S05]  /*1b300*/  BRA.DIV ~URZ, `(.L_x_712) ;  /* 0x00002e427f007947 */ /* 0x000fea000b800000 */
[----:B------:R2:W3:Y:S02]  /*1b310*/  SHFL.IDX PT, R13, R4, R0, 0x1f ;  /* 0x00001f00040d7589 */ /* 0x0004e400000e0000 */
.L_x_711:
[----:B------:R-:W-:Y:S05]  /*1b320*/  BSYNC B0 ;  /* 0x0000000000007941 */ /* 0x000fea0003800000 */
.L_x_710:
[----:B--23--:R-:W-:Y:S01]  /*1b330*/  IMAD R0, R13, c[0x0][0x538], R12 ;  /* 0x00014e000d007a24 */ /* 0x00cfe200078e020c */
[----:B-1----:R-:W-:Y:S01]  /*1b340*/  ISETP.NE.AND P0, PT, R7, 0x1, PT ;  /* 0x000000010700780c */ /* 0x002fe20003f05270 */
[----:B------:R-:W-:Y:S03]  /*1b350*/  BSSY B0, `(.L_x_713) ;  /* 0x0000086000007945 */ /* 0x000fe60003800000 */
[----:B------:R1:W-:Y:S01]  /*1b360*/  STL [R1+0x48], R0 ;  /* 0x0000480001007387 */ /* 0x0003e20000100800 */
[----:B------:R-:W-:-:S08]  /*1b370*/  IADD3 R8, -R0, R10, RZ ;  /* 0x0000000a00087210 */ /* 0x000fd00007ffe1ff */
[----:B------:R-:W-:Y:S05]  /*1b380*/  @!P0 BRA `(.L_x_714) ;  /* 0x000003e000008947 */ /* 0x000fea0003800000 */
[-C--:B----4-:R-:W-:Y:S02]  /*1b390*/  IABS R2, R11.reuse ;  /* 0x0000000b00027213 */ /* 0x090fe40000000000 */
[----:B------:R-:W-:Y:S02]  /*1b3a0*/  IABS R9, R11 ;  /* 0x0000000b00097213 */ /* 0x000fe40000000000 */
[----:B-1----:R-:W1:Y:S08]  /*1b3b0*/  I2F.RP R0, R2 ;  /* 0x0000000200007306 */ /* 0x002e700000209400 */
[----:B-1----:R-:W1:Y:S02]  /*1b3c0*/  MUFU.RCP R0, R0 ;  /* 0x0000000000007308 */ /* 0x002e640000001000 */
[----:B-1----:R-:W-:-:S06]  /*1b3d0*/  IADD3 R0, R0, 0xffffffe, RZ ;  /* 0x0ffffffe00007810 */ /* 0x002fcc0007ffe0ff */
[----:B------:R-:W1:Y:S02]  /*1b3e0*/  F2I.FTZ.U32.TRUNC.NTZ R5, R0 ;  /* 0x0000000000057305 */ /* 0x000e64000021f000 */
[----:B-1----:R-:W-:Y:S01]  /*1b3f0*/  IMAD.MOV R3, RZ, RZ, -R5 ;  /* 0x000000ffff037224 */ /* 0x002fe200078e0a05 */
[----:B------:R-:W-:-:S03]  /*1b400*/  IABS R0, R7 ;  /* 0x0000000700007213 */ /* 0x000fc60000000000 */
[----:B------:R-:W-:Y:S01]  /*1b410*/  IMAD.MOV.U32 R4, RZ, RZ, R3 ;  /* 0x000000ffff047224 */ /* 0x000fe200078e0003 */
[----:B------:R-:W-:Y:S01]  /*1b420*/  IABS R3, R8 ;  /* 0x0000000800037213 */ /* 0x000fe20000000000 */
[----:B------:R-:W-:Y:S02]  /*1b430*/  IMAD.MOV.U32 R6, RZ, RZ, R0 ;  /* 0x000000ffff067224 */ /* 0x000fe400078e0000 */
[----:B------:R-:W-:Y:S02]  /*1b440*/  IMAD R0, R4, R2, RZ ;  /* 0x0000000204007224 */ /* 0x000fe400078e02ff */
[----:B------:R-:W-:Y:S01]  /*1b450*/  IMAD.MOV.U32 R4, RZ, RZ, RZ ;  /* 0x000000ffff047224 */ /* 0x000fe200078e00ff */
[----:B------:R-:W1:Y:S03]  /*1b460*/  I2F.RP R10, R6 ;  /* 0x00000006000a7306 */ /* 0x000e660000209400 */
[----:B------:R-:W-:-:S04]  /*1b470*/  IMAD.HI.U32 R5, R5, R0, R4 ;  /* 0x0000000005057227 */ /* 0x000fc800078e0004 */
[----:B------:R-:W-:-:S05]  /*1b480*/  IMAD.MOV R0, RZ, RZ, -R9 ;  /* 0x000000ffff007224 */ /* 0x000fca00078e0a09 */
[----:B------:R-:W-:Y:S01]  /*1b490*/  MOV R4, R0 ;  /* 0x0000000000047202 */ /* 0x000fe20000000f00 */
[----:B------:R-:W-:-:S04]  /*1b4a0*/  IMAD.HI.U32 R0, R5, R3, RZ ;  /* 0x0000000305007227 */ /* 0x000fc800078e00ff */
[----:B------:R-:W-:Y:S02]  /*1b4b0*/  IMAD R3, R0, R4, R3 ;  /* 0x0000000400037224 */ /* 0x000fe400078e0203 */
[----:B-1----:R-:W1:Y:S03]  /*1b4c0*/  MUFU.RCP R4, R10 ;  /* 0x0000000a00047308 */ /* 0x002e660000001000 */
        /* <DEDUP_REMOVED lines=9> */
[----:B------:R-:W-:Y:S01]  /*1b560*/  @P2 IADD3 R0, R0, 0x1, RZ ;  /* 0x0000000100002810 */ /* 0x000fe20007ffe0ff */
[----:B-1----:R-:W-:-:S06]  /*1b570*/  IMAD.MOV R2, RZ, RZ, -R3 ;  /* 0x000000ffff027224 */ /* 0x002fcc00078e0a03 */
[----:B------:R-:W-:Y:S01]  /*1b580*/  @!P1 IMAD.MOV R0, RZ, RZ, -R0 ;  /* 0x000000ffff009224 */ /* 0x000fe200078e0a00 */
[----:B------:R-:W-:Y:S02]  /*1b590*/  @!P0 LOP3.LUT R0, RZ, R11, RZ, 0x33, !PT ;  /* 0x0000000bff008212 */ /* 0x000fe400078e33ff */
[----:B------:R-:W-:Y:S02]  /*1b5a0*/  MOV R4, R2 ;  /* 0x0000000200047202 */ /* 0x000fe40000000f00 */
[----:B------:R-:W-:Y:S02]  /*1b5b0*/  IABS R2, R7 ;  /* 0x0000000700027213 */ /* 0x000fe40000000000 */
[----:B------:R-:W-:Y:S01]  /*1b5c0*/  IABS R9, R0 ;  /* 0x0000000000097213 */ /* 0x000fe20000000000 */
[----:B------:R-:W-:Y:S02]  /*1b5d0*/  IMAD R4, R4, R6, RZ ;  /* 0x0000000604047224 */ /* 0x000fe400078e02ff */
[----:B------:R-:W-:-:S02]  /*1b5e0*/  IMAD.MOV R5, RZ, RZ, -R2 ;  /* 0x000000ffff057224 */ /* 0x000fc400078e0a02 */
[----:B------:R-:W-:-:S04]  /*1b5f0*/  IMAD.MOV.U32 R2, RZ, RZ, RZ ;  /* 0x000000ffff027224 */ /* 0x000fc800078e00ff */
[----:B------:R-:W-:Y:S01]  /*1b600*/  IMAD.HI.U32 R2, R3, R4, R2 ;  /* 0x0000000403027227 */ /* 0x000fe200078e0002 */
[----:B------:R-:W-:-:S03]  /*1b610*/  MOV R4, R5 ;  /* 0x0000000500047202 */ /* 0x000fc60000000f00 */
[----:B------:R-:W-:-:S04]  /*1b620*/  IMAD.MOV.U32 R3, RZ, RZ, R9 ;  /* 0x000000ffff037224 */ /* 0x000fc800078e0009 */
[----:B------:R-:W-:-:S04]  /*1b630*/  IMAD.HI.U32 R2, R2, R3, RZ ;  /* 0x0000000302027227 */ /* 0x000fc800078e00ff */
[----:B------:R-:W-:Y:S01]  /*1b640*/  IMAD R3, R2, R4, R3 ;  /* 0x0000000402037224 */ /* 0x000fe200078e0203 */
[----:B------:R-:W-:-:S04]  /*1b650*/  IADD3 R4, -R0, RZ, RZ ;  /* 0x000000ff00047210 */ /* 0x000fc80007ffe1ff */
        /* <DEDUP_REMOVED lines=9> */
[----:B------:R-:W-:-:S05]  /*1b6f0*/  @!P0 LOP3.LUT R2, RZ, R7, RZ, 0x33, !PT ;  /* 0x00000007ff028212 */ /* 0x000fca00078e33ff */
[----:B------:R-:W-:-:S04]  /*1b700*/  IMAD.MOV R3, RZ, RZ, -R2 ;  /* 0x000000ffff037224 */ /* 0x000fc800078e0a02 */
[C---:B------:R-:W-:Y:S02]  /*1b710*/  IMAD R3, R7.reuse, R3, R0 ;  /* 0x0000000307037224 */ /* 0x040fe400078e0200 */
[----:B------:R-:W-:Y:S02]  /*1b720*/  IMAD R0, R7, 0x1000000, R2 ;  /* 0x0100000007007824 */ /* 0x000fe400078e0202 */
[----:B------:R-:W-:Y:S02]  /*1b730*/  IMAD R2, R11, R4, R8 ;  /* 0x000000040b027224 */ /* 0x000fe400078e0208 */
[----:B------:R-:W-:-:S05]  /*1b740*/  IMAD R0, R3, 0x10000, R0 ;  /* 0x0001000003007824 */ /* 0x000fca00078e0200 */
[----:B------:R1:W-:Y:S01]  /*1b750*/  STL [R1+0x50], R0 ;  /* 0x0000500001007387 */ /* 0x0003e20000100800 */
[----:B------:R-:W-:Y:S05]  /*1b760*/  BRA `(.L_x_715) ;  /* 0x0000044000007947 */ /* 0x000fea0003800000 */
.L_x_714:
[----:B-1----:R-:W2:Y:S01]  /*1b770*/  LDL R0, [R1+0x54] ;  /* 0x0000540001007983 */ /* 0x002ea20000100800 */
[----:B------:R-:W-:-:S04]  /*1b780*/  IMAD.MOV.U32 R2, RZ, RZ, 0x4 ;  /* 0x00000004ff027424 */ /* 0x000fc800078e00ff */
[----:B--2---:R-:W-:-:S05]  /*1b790*/  IMAD.WIDE R2, R0, R2, c[0x0][0x590] ;  /* 0x0001640000027625 */ /* 0x004fca00078e0202 */
[----:B------:R-:W2:Y:S02]  /*1b7a0*/  LDG.E R4, [R2.64] ;  /* 0x0000000802047981 */ /* 0x000ea4000c1e1900 */
[----:B--2-4-:R-:W-:-:S05]  /*1b7b0*/  IMAD R9, R4, R11, RZ ;  /* 0x0000000b04097224 */ /* 0x014fca00078e02ff */
[-C--:B------:R-:W-:Y:S02]  /*1b7c0*/  IABS R0, R9.reuse ;  /* 0x0000000900007213 */ /* 0x080fe40000000000 */
        /* <DEDUP_REMOVED lines=27> */
[----:B------:R-:W-:Y:S02]  /*1b980*/  IMAD R10, R4, R2, RZ ;  /* 0x00000002040a7224 */ /* 0x000fe400078e02ff */
[----:B------:R-:W-:-:S03]  /*1b990*/  IMAD.MOV R2, RZ, RZ, -R2 ;  /* 0x000000ffff027224 */ /* 0x000fc600078e0a02 */
[----:B------:R-:W-:Y:S01]  /*1b9a0*/  IADD3 R0, -R10, c[0x0][0x538], RZ ;  /* 0x00014e000a007a10 */ /* 0x000fe20007ffe1ff */
[----:B------:R-:W-:-:S03]  /*1b9b0*/  IMAD R6, R9, R2, R8 ;  /* 0x0000000209067224 */ /* 0x000fc600078e0208 */
[----:B------:R-:W-:Y:S02]  /*1b9c0*/  IMNMX R0, R4, R0, PT ;  /* 0x0000000004007217 */ /* 0x000fe40003800200 */
[----:B------:R-:W-:Y:S02]  /*1b9d0*/  IABS R2, R6 ;  /* 0x0000000600027213 */ /* 0x000fe40000000000 */
[-C--:B------:R-:W-:Y:S02]  /*1b9e0*/  IABS R3, R0.reuse ;  /* 0x0000000000037213 */ /* 0x080fe40000000000 */
[----:B------:R-:W-:Y:S02]  /*1b9f0*/  IABS R9, R0 ;  /* 0x0000000000097213 */ /* 0x000fe40000000000 */
[----:B------:R-:W1:Y:S01]  /*1ba00*/  I2F.RP R4, R3 ;  /* 0x0000000300047306 */ /* 0x000e620000209400 */
[----:B------:R-:W-:Y:S02]  /*1ba10*/  MOV R7, R2 ;  /* 0x0000000200077202 */ /* 0x000fe40000000f00 */
[----:B------:R-:W-:-:S05]  /*1ba20*/  IMAD.MOV R2, RZ, RZ, -R9 ;  /* 0x000000ffff027224 */ /* 0x000fca00078e0a09 */
[----:B-1----:R-:W1:Y:S02]  /*1ba30*/  MUFU.RCP R4, R4 ;  /* 0x0000000400047308 */ /* 0x002e640000001000 */
[----:B-1----:R-:W-:-:S06]  /*1ba40*/  IADD3 R4, R4, 0xffffffe, RZ ;  /* 0x0ffffffe04047810 */ /* 0x002fcc0007ffe0ff */
[----:B------:R-:W1:Y:S02]  /*1ba50*/  F2I.FTZ.U32.TRUNC.NTZ R5, R4 ;  /* 0x0000000400057305 */ /* 0x000e64000021f000 */
[----:B-1----:R-:W-:-:S04]  /*1ba60*/  IMAD.MOV R4, RZ, RZ, -R5 ;  /* 0x000000ffff047224 */ /* 0x002fc800078e0a05 */
[----:B------:R-:W-:Y:S02]  /*1ba70*/  IMAD R8, R4, R3, RZ ;  /* 0x0000000304087224 */ /* 0x000fe400078e02ff */
[----:B------:R-:W-:-:S04]  /*1ba80*/  IMAD.MOV.U32 R4, RZ, RZ, RZ ;  /* 0x000000ffff047224 */ /* 0x000fc800078e00ff */
[----:B------:R-:W-:-:S04]  /*1ba90*/  IMAD.HI.U32 R5, R5, R8, R4 ;  /* 0x0000000805057227 */ /* 0x000fc800078e0004 */
[----:B------:R-:W-:Y:S02]  /*1baa0*/  IMAD.MOV.U32 R4, RZ, RZ, R2 ;  /* 0x000000ffff047224 */ /* 0x000fe400078e0002 */
[----:B------:R-:W-:-:S04]  /*1bab0*/  IMAD.HI.U32 R2, R5, R7, RZ ;  /* 0x0000000705027227 */ /* 0x000fc800078e00ff */
[----:B------:R-:W-:-:S05]  /*1bac0*/  IMAD R4, R2, R4, R7 ;  /* 0x0000000402047224 */ /* 0x000fca00078e0207 */
[----:B------:R-:W-:-:S13]  /*1bad0*/  ISETP.GT.U32.AND P0, PT, R3, R4, PT ;  /* 0x000000040300720c */ /* 0x000fda0003f04070 */
[-C--:B------:R-:W-:Y:S02]  /*1bae0*/  @!P0 IADD3 R4, R4, -R3.reuse, RZ ;  /* 0x8000000304048210 */ /* 0x080fe40007ffe0ff */
[----:B------:R-:W-:Y:S02]  /*1baf0*/  @!P0 IADD3 R2, R2, 0x1, RZ ;  /* 0x0000000102028810 */ /* 0x000fe40007ffe0ff */
[----:B------:R-:W-:Y:S02]  /*1bb00*/  ISETP.GE.U32.AND P2, PT, R4, R3, PT ;  /* 0x000000030400720c */ /* 0x000fe40003f46070 */
[----:B------:R-:W-:Y:S02]  /*1bb10*/  LOP3.LUT R3, R6, R0, RZ, 0x3c, !PT ;  /* 0x0000000006037212 */ /* 0x000fe400078e3cff */
[----:B------:R-:W-:Y:S02]  /*1bb20*/  ISETP.NE.AND P0, PT, R0, RZ, PT ;  /* 0x000000ff0000720c */ /* 0x000fe40003f05270 */
[----:B------:R-:W-:Y:S01]  /*1bb30*/  ISETP.GE.AND P1, PT, R3, RZ, PT ;  /* 0x000000ff0300720c */ /* 0x000fe20003f26270 */
[----:B------:R-:W-:Y:S01]  /*1bb40*/  IMAD.MOV R3, RZ, RZ, -R0 ;  /* 0x000000ffff037224 */ /* 0x000fe200078e0a00 */
[----:B------:R-:W-:-:S05]  /*1bb50*/  IADD3 R6, R10, 0x1000000, R6 ;  /* 0x010000000a067810 */ /* 0x000fca0007ffe006 */
[----:B------:R-:W-:-:S06]  /*1bb60*/  @P2 IADD3 R2, R2, 0x1, RZ ;  /* 0x0000000102022810 */ /* 0x000fcc0007ffe0ff */
[----:B------:R-:W-:Y:S01]  /*1bb70*/  @!P1 IMAD.MOV R2, RZ, RZ, -R2 ;  /* 0x000000ffff029224 */ /* 0x000fe200078e0a02 */
[----:B------:R-:W-:-:S05]  /*1bb80*/  @!P0 LOP3.LUT R2, RZ, R0, RZ, 0x33, !PT ;  /* 0x00000000ff028212 */ /* 0x000fca00078e33ff */
[----:B------:R-:W-:-:S05]  /*1bb90*/  IMAD R0, R2, R3, R6 ;  /* 0x0000000302007224 */ /* 0x000fca00078e0206 */
[----:B------:R1:W-:Y:S02]  /*1bba0*/  STL [R1+0x50], R0 ;  /* 0x0000500001007387 */ /* 0x0003e40000100800 */
.L_x_715:
[----:B------:R-:W-:Y:S05]  /*1bbb0*/  BSYNC B0 ;  /* 0x0000000000007941 */ /* 0x000fea0003800000 */
.L_x_713:
[----:B------:R-:W-:-:S04]  /*1bbc0*/  LOP3.LUT R2, RZ, R2, RZ, 0x33, !PT ;  /* 0x00000002ff027212 */ /* 0x000fc800078e33ff */
[----:B-1----:R-:W-:-:S05]  /*1bbd0*/  IADD3 R0, R2, R11, RZ ;  /* 0x0000000b02007210 */ /* 0x002fca0007ffe0ff */
[----:B------:R1:W-:Y:S01]  /*1bbe0*/  STL [R1+0x4c], R0 ;  /* 0x00004c0001007387 */ /* 0x0003e20000100800 */
[----:B------:R-:W-:Y:S05]  /*1bbf0*/  BRA `(.L_x_716) ;  /* 0x0000005000007947 */ /* 0x000fea0003800000 */
.L_x_704:
[----:B------:R-:W-:Y:S01]  /*1bc00*/  MOV R0, c[0x0][0x53c] ;  /* 0x00014f0000007a02 */ /* 0x000fe20000000f00 */
[----:B------:R1:W-:Y:S04]  /*1bc10*/  STL [R1+0x48], R10 ;  /* 0x0000480a01007387 */ /* 0x0003e80000100800 */
[----:B------:R1:W-:Y:S04]  /*1bc20*/  STL [R1+0x4c], RZ ;  /* 0x00004cff01007387 */ /* 0x0003e80000100800 */
[----:B------:R1:W-:Y:S04]  /*1bc30*/  STL [R1+0x50], RZ ;  /* 0x000050ff01007387 */ /* 0x0003e80000100800 */
[----:B------:R1:W-:Y:S02]  /*1bc40*/  STL [R1+0x54], R0 ;  /* 0x0000540001007387 */ /* 0x0003e40000100800 */
.L_x_716:
[----:B------:R-:W-:Y:S05]  /*1bc50*/  BSYNC B1 ;  /* 0x0000000000017941 */ /* 0x000fea0003800000 */
.L_x_702:
        /* <DEDUP_REMOVED lines=9> */
.L_x_697:
[----:B-1----:R-:W3:Y:S02]  /*1bcf0*/  LDL R0, [R1+0x54] ;  /* 0x0000540001007983 */ /* 0x002ee40000100800 */
[----:B---3--:R-:W-:-:S13]  /*1bd00*/  ISETP.GE.AND P0, PT, R0, c[0x0][0x53c], PT ;  /* 0x00014f0000007a0c */ /* 0x008fda0003f06270 */
[----:B--2-4-:R-:W-:Y:S01]  /*1bd10*/  @P0 CALL.REL.NOINC `(.L_x_717) ;  /* 0x0000001000000944 */ /* 0x014fe20003c00000 */
[----:B------:R-:W-:Y:S05]  /*1bd20*/  BRA `(.L_x_718) ;  /* 0xfffe5c5000007947 */ /* 0x000fea000383ffff */
.L_x_717:
[----:B------:R-:W-:Y:S05]  /*1bd30*/  EXIT ;  /* 0x000000000000794d */ /* 0x000fea0003800000 */
.L_x_533:
[----:B------:R-:W-:Y:S01]  /*1bd40*/  IMAD.MOV.U32 R0, RZ, RZ, R5 ;  /* 0x000000ffff007224 */ /* 0x000fe200078e0005 */
[----:B------:R-:W-:Y:S02]  /*1bd50*/  MOV R2, 0x1 ;  /* 0x0000000100027802 */ /* 0x000fe40000000f00 */
[----:B------:R-:W-:Y:S02]  /*1bd60*/  MOV R3, 0x1bd80 ;  /* 0x0001bd8000037802 */ /* 0x000fe40000000f00 */
[----:B------:R-:W-:Y:S05]  /*1bd70*/  CALL.REL.NOINC `($__internal_10_$__cuda_sm70_shflsync_up_p) ;  /* 0x000024e000007944 */ /* 0x000fea0003c00000 */
[----:B------:R-:W-:Y:S01]  /*1bd80*/  MOV R0, R4 ;  /* 0x0000000400007202 */ /* 0x000fe20000000f00 */
[----:B------:R-:W-:Y:S05]  /*1bd90*/  BRA `(.L_x_719) ;  /* 0xfffe46e000007947 */ /* 0x000fea000383ffff */
.L_x_534:
[----:B------:R-:W-:Y:S01]  /*1bda0*/  IMAD.MOV.U32 R0, RZ, RZ, R5 ;  /* 0x000000ffff007224 */ /* 0x000fe200078e0005 */
[----:B------:R-:W-:Y:S02]  /*1bdb0*/  MOV R2, 0x2 ;  /* 0x0000000200027802 */ /* 0x000fe40000000f00 */
[----:B------:R-:W-:Y:S02]  /*1bdc0*/  MOV R3, 0x1bde0 ;  /* 0x0001bde000037802 */ /* 0x000fe40000000f00 */
[----:B------:R-:W-:Y:S05]  /*1bdd0*/  CALL.REL.NOINC `($__internal_10_$__cuda_sm70_shflsync_up_p) ;  /* 0x0000248000007944 */ /* 0x000fea0003c00000 */
[----:B------:R-:W-:Y:S01]  /*1bde0*/  SEL R0, R4, RZ, P4 ;  /* 0x000000ff04007207 */ /* 0x000fe20002000000 */
[----:B------:R-:W-:Y:S01]  /*1bdf0*/  IMAD.MOV.U32 R2, RZ, RZ, 0x4 ;  /* 0x00000004ff027424 */ /* 0x000fe200078e00ff */
[----:B------:R-:W-:-:S03]  /*1be00*/  MOV R3, 0x1be30 ;  /* 0x0001be3000037802 */ /* 0x000fc60000000f00 */
[----:B------:R-:W-:Y:S02]  /*1be10*/  IMAD.IADD R0, R5, 0x1, R0 ;  /* 0x0000000105007824 */ /* 0x000fe400078e0200 */
        /* <DEDUP_REMOVED lines=13> */
[----:B------:R-:W-:Y:S02]  /*1bef0*/  MOV R3, 0x1f ;  /* 0x0000001f00037802 */ /* 0x000fe40000000f00 */
[----:B------:R-:W-:Y:S01]  /*1bf00*/  MOV R2, 0x1bf40 ;  /* 0x0001bf4000027802 */ /* 0x000fe20000000f00 */
[----:B------:R-:W-:-:S04]  /*1bf10*/  IMAD.IADD R4, R0, 0x1, R4 ;  /* 0x0000000100047824 */ /* 0x000fc800078e0204 */
[----:B------:R-:W-:Y:S02]  /*1bf20*/  IMAD.MOV.U32 R9, RZ, RZ, R4 ;  /* 0x000000ffff097224 */ /* 0x000fe400078e0004 */
[----:B------:R-:W-:Y:S05]  /*1bf30*/  CALL.REL.NOINC `($__internal_9_$__cuda_sm70_shflsync_idx_p) ;  /* 0x000022d000007944 */ /* 0x000fea0003c00000 */
[----:B------:R-:W-:Y:S01]  /*1bf40*/  MOV R0, R5 ;  /* 0x0000000500007202 */ /* 0x000fe20000000f00 */
[----:B------:R-:W-:Y:S05]  /*1bf50*/  BRA `(.L_x_720) ;  /* 0xfffe462000007947 */ /* 0x000fea000383ffff */
.L_x_536:
[----:B------:R-:W-:Y:S02]  /*1bf60*/  SEL R0, RZ, 0x1, P0 ;  /* 0x00000001ff007807 */ /* 0x000fe40000000000 */
[----:B------:R-:W-:Y:S02]  /*1bf70*/  MOV R2, 0x1bf90 ;  /* 0x0001bf9000027802 */ /* 0x000fe40000000f00 */
[----:B------:R-:W-:Y:S05]  /*1bf80*/  CALL.REL.NOINC `($__internal_11_$__cuda_sm70_votesync_ballot) ;  /* 0x0000234000007944 */ /* 0x000fea0003c00000 */
[----:B------:R-:W-:Y:S01]  /*1bf90*/  MOV R11, R0 ;  /* 0x00000000000b7202 */ /* 0x000fe20000000f00 */
[----:B------:R-:W-:Y:S05]  /*1bfa0*/  BRA `(.L_x_721) ;  /* 0xfffe466000007947 */ /* 0x000fea000383ffff */
.L_x_537:
[----:B------:R-:W-:Y:S01]  /*1bfb0*/  IMAD.MOV.U32 R9, RZ, RZ, R10 ;  /* 0x000000ffff097224 */ /* 0x000fe200078e000a */
[----:B------:R-:W-:Y:S01]  /*1bfc0*/  MOV R5, R0 ;  /* 0x0000000000057202 */ /* 0x000fe20000000f00 */
[----:B------:R-:W-:Y:S01]  /*1bfd0*/  IMAD.MOV.U32 R3, RZ, RZ, 0x1f ;  /* 0x0000001fff037424 */ /* 0x000fe200078e00ff */
[----:B-1----:R-:W-:Y:S02]  /*1bfe0*/  MOV R2, 0x1c000 ;  /* 0x0001c00000027802 */ /* 0x002fe40000000f00 */
[----:B------:R-:W-:Y:S05]  /*1bff0*/  CALL.REL.NOINC `($__internal_9_$__cuda_sm70_shflsync_idx_p) ;  /* 0x0000221000007944 */ /* 0x000fea0003c00000 */
[----:B------:R-:W-:Y:S01]  /*1c000*/  IMAD.MOV.U32 R13, RZ, RZ, R5 ;  /* 0x000000ffff0d7224 */ /* 0x000fe200078e0005 */
[----:B------:R-:W-:Y:S01]  /*1c010*/  MOV R9, R8 ;  /* 0x0000000800097202 */ /* 0x000fe20000000f00 */
[----:B------:R-:W-:Y:S01]  /*1c020*/  IMAD.MOV.U32 R6, RZ, RZ, RZ ;  /* 0x000000ffff067224 */ /* 0x000fe200078e00ff */
[----:B------:R-:W-:Y:S01]  /*1c030*/  MOV R5, R0 ;  /* 0x0000000000057202 */ /* 0x000fe20000000f00 */
[----:B------:R-:W-:Y:S01]  /*1c040*/  IMAD.MOV.U32 R3, RZ, RZ, 0x1f ;  /* 0x0000001fff037424 */ /* 0x000fe200078e00ff */
[----:B------:R-:W-:-:S02]  /*1c050*/  MOV R2, 0x1c070 ;  /* 0x0001c07000027802 */ /* 0x000fc40000000f00 */
[----:B------:R-:W-:Y:S05]  /*1c060*/  CALL.REL.NOINC `($__internal_9_$__cuda_sm70_shflsync_idx_p) ;  /* 0x000021a000007944 */ /* 0x000fea0003c00000 */
[----:B------:R-:W-:Y:S01]  /*1c070*/  MOV R10, R5 ;  /* 0x00000005000a7202 */ /* 0x000fe20000000f00 */
[----:B------:R-:W-:Y:S05]  /*1c080*/  BRA `(.L_x_722) ;  /* 0xfffe45f000007947 */ /* 0x000fea000383ffff */
.L_x_540:
[----:B------:R-:W-:Y:S01]  /*1c090*/  IMAD.MOV.U32 R9, RZ, RZ, R4 ;  /* 0x000000ffff097224 */ /* 0x000fe200078e0004 */
[----:B------:R-:W-:-:S02]  /*1c0a0*/  MOV R3, 0x1f ;  /* 0x0000001f00037802 */ /* 0x000fc40000000f00 */
[----:B-1----:R-:W-:Y:S02]  /*1c0b0*/  MOV R2, 0x1c0d0 ;  /* 0x0001c0d000027802 */ /* 0x002fe40000000f00 */
[----:B--234-:R-:W-:Y:S05]  /*1c0c0*/  CALL.REL.NOINC `($__internal_9_$__cuda_sm70_shflsync_idx_p) ;  /* 0x0000214000007944 */ /* 0x01cfea0003c00000 */
[----:B------:R-:W-:Y:S01]  /*1c0d0*/  MOV R6, R5 ;  /* 0x0000000500067202 */ /* 0x000fe20000000f00 */
[----:B------:R-:W-:Y:S05]  /*1c0e0*/  BRA `(.L_x_539) ;  /* 0xfffe45f000007947 */ /* 0x000fea000383ffff */
.L_x_559:
[----:B-1----:R-:W-:Y:S01]  /*1c0f0*/  IMAD.MOV.U32 R9, RZ, RZ, R6 ;  /* 0x000000ffff097224 */ /* 0x002fe200078e0006 */
[----:B------:R-:W-:Y:S01]  /*1c100*/  MOV R5, RZ ;  /* 0x000000ff00057202 */ /* 0x000fe20000000f00 */
[----:B------:R-:W-:Y:S01]  /*1c110*/  IMAD.MOV.U32 R3, RZ, RZ, 0x181f ;  /* 0x0000181fff037424 */ /* 0x000fe200078e00ff */
[----:B------:R-:W-:Y:S02]  /*1c120*/  MOV R2, 0x1c140 ;  /* 0x0001c14000027802 */ /* 0x000fe40000000f00 */
[----:B------:R-:W-:Y:S05]  /*1c130*/  CALL.REL.NOINC `($__internal_9_$__cuda_sm70_shflsync_idx_p) ;  /* 0x000020d000007944 */ /* 0x000fea0003c00000 */
[----:B------:R-:W-:Y:S01]  /*1c140*/  MOV R8, R5 ;  /* 0x0000000500087202 */ /* 0x000fe20000000f00 */
[----:B------:R-:W-:Y:S05]  /*1c150*/  BRA `(.L_x_723) ;  /* 0xfffe6a1000007947 */ /* 0x000fea000383ffff */
.L_x_560:
[----:B------:R-:W-:Y:S01]  /*1c160*/  IMAD.MOV.U32 R9, RZ, RZ, R7 ;  /* 0x000000ffff097224 */ /* 0x000fe200078e0007 */
[----:B------:R-:W-:Y:S01]  /*1c170*/  MOV R5, RZ ;  /* 0x000000ff00057202 */ /* 0x000fe20000000f00 */
[----:B------:R-:W-:Y:S01]  /*1c180*/  IMAD.MOV.U32 R3, RZ, RZ, 0x181f ;  /* 0x0000181fff037424 */ /* 0x000fe200078e00ff */
[----:B------:R-:W-:Y:S02]  /*1c190*/  MOV R2, 0x1c1b0 ;  /* 0x0001c1b000027802 */ /* 0x000fe40000000f00 */
[----:B-12---:R-:W-:Y:S05]  /*1c1a0*/  CALL.REL.NOINC `($__internal_9_$__cuda_sm70_shflsync_idx_p) ;  /* 0x0000206000007944 */ /* 0x006fea0003c00000 */
[----:B------:R-:W-:Y:S01]  /*1c1b0*/  MOV R2, R5 ;  /* 0x0000000500027202 */ /* 0x000fe20000000f00 */
[----:B------:R-:W-:Y:S05]  /*1c1c0*/  BRA `(.L_x_724) ;  /* 0xfffe69c000007947 */ /* 0x000fea000383ffff */
.L_x_563:
[----:B------:R-:W-:Y:S01]  /*1c1d0*/  IMAD.MOV.U32 R9, RZ, RZ, R6 ;  /* 0x000000ffff097224 */ /* 0x000fe200078e0006 */
[----:B------:R-:W-:Y:S01]  /*1c1e0*/  MOV R5, 0x1 ;  /* 0x0000000100057802 */ /* 0x000fe20000000f00 */
[----:B--2---:R-:W-:Y:S01]  /*1c1f0*/  IMAD.MOV.U32 R3, RZ, RZ, 0x181f ;  /* 0x0000181fff037424 */ /* 0x004fe200078e00ff */
[----:B----4-:R-:W-:-:S02]  /*1c200*/  MOV R2, 0x1c220 ;  /* 0x0001c22000027802 */ /* 0x010fc40000000f00 */
[----:B-1-3--:R-:W-:Y:S05]  /*1c210*/  CALL.REL.NOINC `($__internal_9_$__cuda_sm70_shflsync_idx_p) ;  /* 0x00001ff000007944 */ /* 0x00afea0003c00000 */
[----:B------:R-:W-:Y:S01]  /*1c220*/  IMAD.MOV.U32 R8, RZ, RZ, R5 ;  /* 0x000000ffff087224 */ /* 0x000fe200078e0005 */
[----:B------:R-:W-:Y:S01]  /*1c230*/  MOV R5, 0x1 ;  /* 0x0000000100057802 */ /* 0x000fe20000000f00 */
[----:B------:R-:W-:Y:S01]  /*1c240*/  IMAD.MOV.U32 R9, RZ, RZ, R7 ;  /* 0x000000ffff097224 */ /* 0x000fe200078e0007 */
[----:B------:R-:W-:-:S02]  /*1c250*/  MOV R3, 0x181f ;  /* 0x0000181f00037802 */ /* 0x000fc40000000f00 */
[----:B------:R-:W-:Y:S02]  /*1c260*/  MOV R2, 0x1c280 ;  /* 0x0001c28000027802 */ /* 0x000fe40000000f00 */
[----:B------:R-:W-:Y:S05]  /*1c270*/  CALL.REL.NOINC `($__internal_9_$__cuda_sm70_shflsync_idx_p) ;  /* 0x00001f9000007944 */ /* 0x000fea0003c00000 */
[----:B------:R-:W-:Y:S01]  /*1c280*/  MOV R2, R5 ;  /* 0x0000000500027202 */ /* 0x000fe20000000f00 */
[----:B------:R-:W-:Y:S05]  /*1c290*/  BRA `(.L_x_725) ;  /* 0xfffe69e000007947 */ /* 0x000fea000383ffff */
.L_x_566:
[----:B------:R-:W-:Y:S01]  /*1c2a0*/  IMAD.MOV.U32 R9, RZ, RZ, R6 ;  /* 0x000000ffff097224 */ /* 0x000fe200078e0006 */
[----:B------:R-:W-:Y:S01]  /*1c2b0*/  MOV R5, 0x2 ;  /* 0x0000000200057802 */ /* 0x000fe20000000f00 */
[----:B-1----:R-:W-:Y:S01]  /*1c2c0*/  IMAD.MOV.U32 R3, RZ, RZ, 0x181f ;  /* 0x0000181fff037424 */ /* 0x002fe200078e00ff */
[----:B----4-:R-:W-:Y:S02]  /*1c2d0*/  MOV R2, 0x1c2f0 ;  /* 0x0001c2f000027802 */ /* 0x010fe40000000f00 */
[----:B--23--:R-:W-:Y:S05]  /*1c2e0*/  CALL.REL.NOINC `($__internal_9_$__cuda_sm70_shflsync_idx_p) ;  /* 0x00001f2000007944 */ /* 0x00cfea0003c00000 */
[----:B------:R-:W-:Y:S01]  /*1c2f0*/  MOV R8, R5 ;  /* 0x0000000500087202 */ /* 0x000fe20000000f00 */
[----:B------:R-:W-:Y:S05]  /*1c300*/  BRA `(.L_x_726) ;  /* 0xfffe6a5000007947 */ /* 0x000fea000383ffff */
.L_x_567:
[----:B------:R-:W-:Y:S01]  /*1c310*/  IMAD.MOV.U32 R9, RZ, RZ, R7 ;  /* 0x000000ffff097224 */ /* 0x000fe200078e0007 */
[----:B------:R-:W-:Y:S01]  /*1c320*/  MOV R5, 0x2 ;  /* 0x0000000200057802 */ /* 0x000fe20000000f00 */
[----:B------:R-:W-:Y:S01]  /*1c330*/  IMAD.MOV.U32 R3, RZ, RZ, 0x181f ;  /* 0x0000181fff037424 */ /* 0x000fe200078e00ff */
[----:B----4-:R-:W-:Y:S02]  /*1c340*/  MOV R2, 0x1c360 ;  /* 0x0001c36000027802 */ /* 0x010fe40000000f00 */
[----:B-123--:R-:W-:Y:S05]  /*1c350*/  CALL.REL.NOINC `($__internal_9_$__cuda_sm70_shflsync_idx_p) ;  /* 0x00001eb000007944 */ /* 0x00efea0003c00000 */
[----:B------:R-:W-:Y:S01]  /*1c360*/  MOV R2, R5 ;  /* 0x0000000500027202 */ /* 0x000fe20000000f00 */
[----:B------:R-:W-:Y:S05]  /*1c370*/  BRA `(.L_x_727) ;  /* 0xfffe6a0000007947 */ /* 0x000fea000383ffff */
.L_x_570:
[----:B------:R-:W-:Y:S01]  /*1c380*/  IMAD.MOV.U32 R9, RZ, RZ, R6 ;  /* 0x000000ffff097224 */ /* 0x000fe200078e0006 */
[----:B------:R-:W-:Y:S01]  /*1c390*/  MOV R5, 0x3 ;  /* 0x0000000300057802 */ /* 0x000fe20000000f00 */
[----:B-1----:R-:W-:Y:S01]  /*1c3a0*/  IMAD.MOV.U32 R3, RZ, RZ, 0x181f ;  /* 0x0000181fff037424 */ /* 0x002fe200078e00ff */
[----:B------:R-:W-:-:S02]  /*1c3b0*/  MOV R2, 0x1c3d0 ;  /* 0x0001c3d000027802 */ /* 0x000fc40000000f00 */
[----:B--234-:R-:W-:Y:S05]  /*1c3c0*/  CALL.REL.NOINC `($__internal_9_$__cuda_sm70_shflsync_idx_p) ;  /* 0x00001e4000007944 */ /* 0x01cfea0003c00000 */
        /* <DEDUP_REMOVED lines=8> */
.L_x_573:
[----:B------:R-:W-:Y:S01]  /*1c450*/  IMAD.MOV.U32 R9, RZ, RZ, R6 ;  /* 0x000000ffff097224 */ /* 0x000fe200078e0006 */
[----:B------:R-:W-:Y:S01]  /*1c460*/  MOV R5, 0x4 ;  /* 0x0000000400057802 */ /* 0x000fe20000000f00 */
[----:B-1----:R-:W-:Y:S01]  /*1c470*/  IMAD.MOV.U32 R3, RZ, RZ, 0x181f ;  /* 0x0000181fff037424 */ /* 0x002fe200078e00ff */
[----:B------:R-:W-:Y:S02]  /*1c480*/  MOV R2, 0x1c4a0 ;  /* 0x0001c4a000027802 */ /* 0x000fe40000000f00 */
[----:B--234-:R-:W-:Y:S05]  /*1c490*/  CALL.REL.NOINC `($__internal_9_$__cuda_sm70_shflsync_idx_p) ;  /* 0x00001d7000007944 */ /* 0x01cfea0003c00000 */
[----:B------:R-:W-:Y:S01]  /*1c4a0*/  MOV R8, R5 ;  /* 0x0000000500087202 */ /* 0x000fe20000000f00 */
[----:B------:R-:W-:Y:S05]  /*1c4b0*/  BRA `(.L_x_729) ;  /* 0xfffe6a9000007947 */ /* 0x000fea000383ffff */
.L_x_574:
[----:B------:R-:W-:Y:S01]  /*1c4c0*/  IMAD.MOV.U32 R9, RZ, RZ, R7 ;  /* 0x000000ffff097224 */ /* 0x000fe200078e0007 */
[----:B------:R-:W-:Y:S01]  /*1c4d0*/  MOV R5, 0x4 ;  /* 0x0000000400057802 */ /* 0x000fe20000000f00 */
[----:B-1----:R-:W-:Y:S01]  /*1c4e0*/  IMAD.MOV.U32 R3, RZ, RZ, 0x181f ;  /* 0x0000181fff037424 */ /* 0x002fe200078e00ff */
[----:B------:R-:W-:Y:S02]  /*1c4f0*/  MOV R2, 0x1c510 ;  /* 0x0001c51000027802 */ /* 0x000fe40000000f00 */
[----:B--234-:R-:W-:Y:S05]  /*1c500*/  CALL.REL.NOINC `($__internal_9_$__cuda_sm70_shflsync_idx_p) ;  /* 0x00001d0000007944 */ /* 0x01cfea0003c00000 */
[----:B------:R-:W-:Y:S01]  /*1c510*/  MOV R2, R5 ;  /* 0x0000000500027202 */ /* 0x000fe20000000f00 */
[----:B------:R-:W-:Y:S05]  /*1c520*/  BRA `(.L_x_730) ;  /* 0xfffe6a4000007947 */ /* 0x000fea000383ffff */
.L_x_577:
[----:B------:R-:W-:Y:S01]  /*1c530*/  IMAD.MOV.U32 R9, RZ, RZ, R6 ;  /* 0x000000ffff097224 */ /* 0x000fe200078e0006 */
[----:B------:R-:W-:Y:S01]  /*1c540*/  MOV R5, 0x5 ;  /* 0x0000000500057802 */ /* 0x000fe20000000f00 */
[----:B--2---:R-:W-:Y:S01]  /*1c550*/  IMAD.MOV.U32 R3, RZ, RZ, 0x181f ;  /* 0x0000181fff037424 */ /* 0x004fe200078e00ff */
[----:B---3--:R-:W-:-:S02]  /*1c560*/  MOV R2, 0x1c580 ;  /* 0x0001c58000027802 */ /* 0x008fc40000000f00 */
[----:B-1--4-:R-:W-:Y:S05]  /*1c570*/  CALL.REL.NOINC `($__internal_9_$__cuda_sm70_shflsync_idx_p) ;  /* 0x00001c9000007944 */ /* 0x012fea0003c00000 */
        /* <DEDUP_REMOVED lines=8> */
.L_x_580:
[----:B------:R-:W-:Y:S01]  /*1c600*/  IMAD.MOV.U32 R9, RZ, RZ, R6 ;  /* 0x000000ffff097224 */ /* 0x000fe200078e0006 */
[----:B------:R-:W-:Y:S01]  /*1c610*/  MOV R5, 0x6 ;  /* 0x0000000600057802 */ /* 0x000fe20000000f00 */
[----:B-1----:R-:W-:Y:S01]  /*1c620*/  IMAD.MOV.U32 R3, RZ, RZ, 0x181f ;  /* 0x0000181fff037424 */ /* 0x002fe200078e00ff */
[----:B---3--:R-:W-:Y:S02]  /*1c630*/  MOV R2, 0x1c650 ;  /* 0x0001c65000027802 */ /* 0x008fe40000000f00 */
[----:B--2-4-:R-:W-:Y:S05]  /*1c640*/  CALL.REL.NOINC `($__internal_9_$__cuda_sm70_shflsync_idx_p) ;  /* 0x00001bc000007944 */ /* 0x014fea0003c00000 */
[----:B------:R-:W-:Y:S01]  /*1c650*/  MOV R8, R5 ;  /* 0x0000000500087202 */ /* 0x000fe20000000f00 */
[----:B------:R-:W-:Y:S05]  /*1c660*/  BRA `(.L_x_732) ;  /* 0xfffe6ad000007947 */ /* 0x000fea000383ffff */
.L_x_581:
[----:B------:R-:W-:Y:S01]  /*1c670*/  IMAD.MOV.U32 R9, RZ, RZ, R7 ;  /* 0x000000ffff097224 */ /* 0x000fe200078e0007 */
[----:B------:R-:W-:Y:S01]  /*1c680*/  MOV R5, 0x6 ;  /* 0x0000000600057802 */ /* 0x000fe20000000f00 */
[----:B------:R-:W-:Y:S01]  /*1c690*/  IMAD.MOV.U32 R3, RZ, RZ, 0x181f ;  /* 0x0000181fff037424 */ /* 0x000fe200078e00ff */
[----:B---3--:R-:W-:Y:S02]  /*1c6a0*/  MOV R2, 0x1c6c0 ;  /* 0x0001c6c000027802 */ /* 0x008fe40000000f00 */
[----:B-12-4-:R-:W-:Y:S05]  /*1c6b0*/  CALL.REL.NOINC `($__internal_9_$__cuda_sm70_shflsync_idx_p) ;  /* 0x00001b5000007944 */ /* 0x016fea0003c00000 */
[----:B------:R-:W-:Y:S01]  /*1c6c0*/  MOV R2, R5 ;  /* 0x0000000500027202 */ /* 0x000fe20000000f00 */
[----:B------:R-:W-:Y:S05]  /*1c6d0*/  BRA `(.L_x_733) ;  /* 0xfffe6a8000007947 */ /* 0x000fea000383ffff */
.L_x_584:
        /* <DEDUP_REMOVED lines=13> */
.L_x_649:
[----:B--2---:R2:W5:Y:S01]  /*1c7b0*/  LDL R2, [R1+0xc] ;  /* 0x00000c0001027983 */ /* 0x0045620000100800 */
[----:B------:R-:W-:Y:S02]  /*1c7c0*/  MOV R8, 0x2 ;  /* 0x0000000200087802 */ /* 0x000fe40000000f00 */
[----:B------:R-:W-:Y:S02]  /*1c7d0*/  MOV R3, 0x1c7f0 ;  /* 0x0001c7f000037802 */ /* 0x000fe40000000f00 */
[----:B-12--5:R-:W-:Y:S05]  /*1c7e0*/  CALL.REL.NOINC `($__internal_8_$__cuda_sm70_shflsync_bfly_p) ;  /* 0x000019d000007944 */ /* 0x026fea0003c00000 */
[----:B------:R-:W-:Y:S01]  /*1c7f0*/  MOV R2, R8 ;  /* 0x0000000800027202 */ /* 0x000fe20000000f00 */
[----:B------:R-:W-:Y:S05]  /*1c800*/  BRA `(.L_x_735) ;  /* 0xffffae2000007947 */ /* 0x000fea000383ffff */
.L_x_650:
[----:B------:R-:W-:Y:S01]  /*1c810*/  IMAD.MOV.U32 R2, RZ, RZ, R4 ;  /* 0x000000ffff027224 */ /* 0x000fe200078e0004 */
[----:B------:R-:W-:Y:S02]  /*1c820*/  MOV R8, 0x1 ;  /* 0x0000000100087802 */ /* 0x000fe40000000f00 */
[----:B------:R-:W-:Y:S02]  /*1c830*/  MOV R3, 0x1c850 ;  /* 0x0001c85000037802 */ /* 0x000fe40000000f00 */
[----:B------:R-:W-:Y:S05]  /*1c840*/  CALL.REL.NOINC `($__internal_8_$__cuda_sm70_shflsync_bfly_p) ;  /* 0x0000197000007944 */ /* 0x000fea0003c00000 */
[----:B------:R1:W5:Y:S01]  /*1c850*/  LDL R2, [R1+0x10] ;  /* 0x0000100001027983 */ /* 0x0003620000100800 */
[----:B------:R-:W-:Y:S01]  /*1c860*/  FADD.FTZ R4, R4, R8 ;  /* 0x0000000804047221 */ /* 0x000fe20000010000 */
[----:B------:R-:W-:-:S02]  /*1c870*/  MOV R8, 0x2 ;  /* 0x0000000200087802 */ /* 0x000fc40000000f00 */
[----:B------:R-:W-:Y:S02]  /*1c880*/  MOV R3, 0x1c8a0 ;  /* 0x0001c8a000037802 */ /* 0x000fe40000000f00 */
[----:B-1---5:R-:W-:Y:S05]  /*1c890*/  CALL.REL.NOINC `($__internal_8_$__cuda_sm70_shflsync_bfly_p) ;  /* 0x0000192000007944 */ /* 0x022fea0003c00000 */
[----:B------:R-:W2:Y:S01]  /*1c8a0*/  LDL.LU R2, [R1+0x10] ;  /* 0x0000100001027983 */ /* 0x000ea20000300800 */
[----:B------:R-:W-:Y:S01]  /*1c8b0*/  MOV R3, 0x1c900 ;  /* 0x0001c90000037802 */ /* 0x000fe20000000f00 */
[----:B--2---:R-:W-:Y:S01]  /*1c8c0*/  FADD.FTZ R5, R2, R8 ;  /* 0x0000000802057221 */ /* 0x004fe20000010000 */
[----:B------:R-:W-:-:S04]  /*1c8d0*/  MOV R8, 0x1 ;  /* 0x0000000100087802 */ /* 0x000fc80000000f00 */
[----:B------:R-:W-:Y:S02]  /*1c8e0*/  MOV R2, R5 ;  /* 0x0000000500027202 */ /* 0x000fe40000000f00 */
[----:B------:R-:W-:Y:S05]  /*1c8f0*/  CALL.REL.NOINC `($__internal_8_$__cuda_sm70_shflsync_bfly_p) ;  /* 0x000018c000007944 */ /* 0x000fea0003c00000 */
[----:B------:R1:W5:Y:S01]  /*1c900*/  LDL R2, [R1+0x14] ;  /* 0x0000140001027983 */ /* 0x0003620000100800 */
[----:B------:R-:W-:Y:S01]  /*1c910*/  FADD.FTZ R6, R5, R8 ;  /* 0x0000000805067221 */ /* 0x000fe20000010000 */
[----:B------:R-:W-:Y:S02]  /*1c920*/  MOV R8, 0x2 ;  /* 0x0000000200087802 */ /* 0x000fe40000000f00 */
        /* <DEDUP_REMOVED lines=19> */
[----:B------:R-:W-:Y:S01]  /*1ca60*/  MOV R9, R8 ;  /* 0x0000000800097202 */ /* 0x000fe20000000f00 */
[----:B------:R-:W-:Y:S05]  /*1ca70*/  BRA `(.L_x_736) ;  /* 0xfffface000007947 */ /* 0x000fea000383ffff */
.L_x_657:
[----:B-1234-:R-:W-:Y:S01]  /*1ca80*/  IMAD.MOV.U32 R9, RZ, RZ, R6 ;  /* 0x000000ffff097224 */ /* 0x01efe200078e0006 */
[----:B------:R-:W-:Y:S01]  /*1ca90*/  MOV R5, RZ ;  /* 0x000000ff00057202 */ /* 0x000fe20000000f00 */
[----:B------:R-:W-:Y:S01]  /*1caa0*/  IMAD.MOV.U32 R3, RZ, RZ, 0x181f ;  /* 0x0000181fff037424 */ /* 0x000fe200078e00ff */
[----:B------:R-:W-:Y:S02]  /*1cab0*/  MOV R2, 0x1cad0 ;  /* 0x0001cad000027802 */ /* 0x000fe40000000f00 */
[----:B------:R-:W-:Y:S05]  /*1cac0*/  CALL.REL.NOINC `($__internal_9_$__cuda_sm70_shflsync_idx_p) ;  /* 0x0000174000007944 */ /* 0x000fea0003c00000 */
[----:B------:R-:W-:Y:S01]  /*1cad0*/  MOV R8, R5 ;  /* 0x0000000500087202 */ /* 0x000fe20000000f00 */
[----:B------:R-:W-:Y:S05]  /*1cae0*/  BRA `(.L_x_737) ;  /* 0xffffc2e000007947 */ /* 0x000fea000383ffff */
.L_x_658:
[----:B------:R-:W-:Y:S01]  /*1caf0*/  IMAD.MOV.U32 R9, RZ, RZ, R7 ;  /* 0x000000ffff097224 */ /* 0x000fe200078e0007 */
[----:B------:R-:W-:Y:S01]  /*1cb00*/  MOV R5, RZ ;  /* 0x000000ff00057202 */ /* 0x000fe20000000f00 */
[----:B------:R-:W-:Y:S01]  /*1cb10*/  IMAD.MOV.U32 R3, RZ, RZ, 0x181f ;  /* 0x0000181fff037424 */ /* 0x000fe200078e00ff */
[----:B------:R-:W-:Y:S02]  /*1cb20*/  MOV R2, 0x1cb40 ;  /* 0x0001cb4000027802 */ /* 0x000fe40000000f00 */
[----:B-12---:R-:W-:Y:S05]  /*1cb30*/  CALL.REL.NOINC `($__internal_9_$__cuda_sm70_shflsync_idx_p) ;  /* 0x000016d000007944 */ /* 0x006fea0003c00000 */
[----:B------:R-:W-:Y:S01]  /*1cb40*/  MOV R2, R5 ;  /* 0x0000000500027202 */ /* 0x000fe20000000f00 */
[----:B------:R-:W-:Y:S05]  /*1cb50*/  BRA `(.L_x_738) ;  /* 0xffffc29000007947 */ /* 0x000fea000383ffff */
.L_x_659:
[----:B------:R-:W-:Y:S01]  /*1cb60*/  IMAD.MOV.U32 R9, RZ, RZ, R6 ;  /* 0x000000ffff097224 */ /* 0x000fe200078e0006 */
[----:B------:R-:W-:Y:S01]  /*1cb70*/  MOV R5, 0x1 ;  /* 0x0000000100057802 */ /* 0x000fe20000000f00 */
[----:B--2---:R-:W-:Y:S01]  /*1cb80*/  IMAD.MOV.U32 R3, RZ, RZ, 0x181f ;  /* 0x0000181fff037424 */ /* 0x004fe200078e00ff */
[----:B------:R-:W-:-:S02]  /*1cb90*/  MOV R2, 0x1cbb0 ;  /* 0x0001cbb000027802 */ /* 0x000fc40000000f00 */
        /* <DEDUP_REMOVED lines=9> */
.L_x_660:
[----:B------:R-:W-:Y:S01]  /*1cc30*/  IMAD.MOV.U32 R9, RZ, RZ, R6 ;  /* 0x000000ffff097224 */ /* 0x000fe200078e0006 */
[----:B------:R-:W-:Y:S01]  /*1cc40*/  MOV R5, 0x2 ;  /* 0x0000000200057802 */ /* 0x000fe20000000f00 */
[----:B-1----:R-:W-:Y:S01]  /*1cc50*/  IMAD.MOV.U32 R3, RZ, RZ, 0x181f ;  /* 0x0000181fff037424 */ /* 0x002fe200078e00ff */
[----:B------:R-:W-:Y:S02]  /*1cc60*/  MOV R2, 0x1cc80 ;  /* 0x0001cc8000027802 */ /* 0x000fe40000000f00 */
[----:B---34-:R-:W-:Y:S05]  /*1cc70*/  CALL.REL.NOINC `($__internal_9_$__cuda_sm70_shflsync_idx_p) ;  /* 0x0000159000007944 */ /* 0x018fea0003c00000 */
[----:B------:R-:W-:Y:S01]  /*1cc80*/  MOV R8, R5 ;  /* 0x0000000500087202 */ /* 0x000fe20000000f00 */
[----:B------:R-:W-:Y:S05]  /*1cc90*/  BRA `(.L_x_740) ;  /* 0xffffc26000007947 */ /* 0x000fea000383ffff */
.L_x_661:
[----:B------:R-:W-:Y:S01]  /*1cca0*/  IMAD.MOV.U32 R9, RZ, RZ, R7 ;  /* 0x000000ffff097224 */ /* 0x000fe200078e0007 */
[----:B------:R-:W-:Y:S01]  /*1ccb0*/  MOV R5, 0x2 ;  /* 0x0000000200057802 */ /* 0x000fe20000000f00 */
[----:B-1----:R-:W-:Y:S01]  /*1ccc0*/  IMAD.MOV.U32 R3, RZ, RZ, 0x181f ;  /* 0x0000181fff037424 */ /* 0x002fe200078e00ff */
[----:B------:R-:W-:Y:S02]  /*1ccd0*/  MOV R2, 0x1ccf0 ;  /* 0x0001ccf000027802 */ /* 0x000fe40000000f00 */
[----:B--234-:R-:W-:Y:S05]  /*1cce0*/  CALL.REL.NOINC `($__internal_9_$__cuda_sm70_shflsync_idx_p) ;  /* 0x0000152000007944 */ /* 0x01cfea0003c00000 */
[----:B------:R-:W-:Y:S01]  /*1ccf0*/  MOV R2, R5 ;  /* 0x0000000500027202 */ /* 0x000fe20000000f00 */
[----:B------:R-:W-:Y:S05]  /*1cd00*/  BRA `(.L_x_741) ;  /* 0xffffc21000007947 */ /* 0x000fea000383ffff */
.L_x_662:
[----:B------:R-:W-:Y:S01]  /*1cd10*/  IMAD.MOV.U32 R9, RZ, RZ, R6 ;  /* 0x000000ffff097224 */ /* 0x000fe200078e0006 */
[----:B------:R-:W-:Y:S01]  /*1cd20*/  MOV R5, 0x3 ;  /* 0x0000000300057802 */ /* 0x000fe20000000f00 */
[----:B--2---:R-:W-:Y:S01]  /*1cd30*/  IMAD.MOV.U32 R3, RZ, RZ, 0x181f ;  /* 0x0000181fff037424 */ /* 0x004fe200078e00ff */
[----:B------:R-:W-:-:S02]  /*1cd40*/  MOV R2, 0x1cd60 ;  /* 0x0001cd6000027802 */ /* 0x000fc40000000f00 */
[----:B-1-34-:R-:W-:Y:S05]  /*1cd50*/  CALL.REL.NOINC `($__internal_9_$__cuda_sm70_shflsync_idx_p) ;  /* 0x000014b000007944 */ /* 0x01afea0003c00000 */
        /* <DEDUP_REMOVED lines=8> */
.L_x_663:
[----:B------:R-:W-:Y:S01]  /*1cde0*/  IMAD.MOV.U32 R9, RZ, RZ, R6 ;  /* 0x000000ffff097224 */ /* 0x000fe200078e0006 */
[----:B------:R-:W-:Y:S01]  /*1cdf0*/  MOV R5, 0x4 ;  /* 0x0000000400057802 */ /* 0x000fe20000000f00 */
[----:B--2---:R-:W-:Y:S01]  /*1ce00*/  IMAD.MOV.U32 R3, RZ, RZ, 0x181f ;  /* 0x0000181fff037424 */ /* 0x004fe200078e00ff */
[----:B------:R-:W-:Y:S02]  /*1ce10*/  MOV R2, 0x1ce30 ;  /* 0x0001ce3000027802 */ /* 0x000fe40000000f00 */
[----:B-1-34-:R-:W-:Y:S05]  /*1ce20*/  CALL.REL.NOINC `($__internal_9_$__cuda_sm70_shflsync_idx_p) ;  /* 0x000013e000007944 */ /* 0x01afea0003c00000 */
[----:B------:R-:W-:Y:S01]  /*1ce30*/  MOV R8, R5 ;  /* 0x0000000500087202 */ /* 0x000fe20000000f00 */
[----:B------:R-:W-:Y:S05]  /*1ce40*/  BRA `(.L_x_743) ;  /* 0xffffc1e000007947 */ /* 0x000fea000383ffff */
.L_x_664:
[----:B------:R-:W-:Y:S01]  /*1ce50*/  IMAD.MOV.U32 R9, RZ, RZ, R7 ;  /* 0x000000ffff097224 */ /* 0x000fe200078e0007 */
[----:B------:R-:W-:Y:S01]  /*1ce60*/  MOV R5, 0x4 ;  /* 0x0000000400057802 */ /* 0x000fe20000000f00 */
[----:B--2---:R-:W-:Y:S01]  /*1ce70*/  IMAD.MOV.U32 R3, RZ, RZ, 0x181f ;  /* 0x0000181fff037424 */ /* 0x004fe200078e00ff */
[----:B------:R-:W-:Y:S02]  /*1ce80*/  MOV R2, 0x1cea0 ;  /* 0x0001cea000027802 */ /* 0x000fe40000000f00 */
[----:B-1-34-:R-:W-:Y:S05]  /*1ce90*/  CALL.REL.NOINC `($__internal_9_$__cuda_sm70_shflsync_idx_p) ;  /* 0x0000137000007944 */ /* 0x01afea0003c00000 */
[----:B------:R-:W-:Y:S01]  /*1cea0*/  MOV R2, R5 ;  /* 0x0000000500027202 */ /* 0x000fe20000000f00 */
[----:B------:R-:W-:Y:S05]  /*1ceb0*/  BRA `(.L_x_744) ;  /* 0xffffc19000007947 */ /* 0x000fea000383ffff */
.L_x_665:
        /* <DEDUP_REMOVED lines=13> */
.L_x_666:
[----:B------:R-:W-:Y:S01]  /*1cf90*/  IMAD.MOV.U32 R9, RZ, RZ, R6 ;  /* 0x000000ffff097224 */ /* 0x000fe200078e0006 */
[----:B------:R-:W-:Y:S01]  /*1cfa0*/  MOV R5, 0x6 ;  /* 0x0000000600057802 */ /* 0x000fe20000000f00 */
[----:B--2---:R-:W-:Y:S01]  /*1cfb0*/  IMAD.MOV.U32 R3, RZ, RZ, 0x181f ;  /* 0x0000181fff037424 */ /* 0x004fe200078e00ff */
[----:B------:R-:W-:Y:S02]  /*1cfc0*/  MOV R2, 0x1cfe0 ;  /* 0x0001cfe000027802 */ /* 0x000fe40000000f00 */
[----:B-1--4-:R-:W-:Y:S05]  /*1cfd0*/  CALL.REL.NOINC `($__internal_9_$__cuda_sm70_shflsync_idx_p) ;  /* 0x0000123000007944 */ /* 0x012fea0003c00000 */
[----:B------:R-:W-:Y:S01]  /*1cfe0*/  MOV R8, R5 ;  /* 0x0000000500087202 */ /* 0x000fe20000000f00 */
[----:B------:R-:W-:Y:S05]  /*1cff0*/  BRA `(.L_x_746) ;  /* 0xffffc16000007947 */ /* 0x000fea000383ffff */
.L_x_667:
[----:B------:R-:W-:Y:S01]  /*1d000*/  IMAD.MOV.U32 R9, RZ, RZ, R7 ;  /* 0x000000ffff097224 */ /* 0x000fe200078e0007 */
[----:B------:R-:W-:Y:S01]  /*1d010*/  MOV R5, 0x6 ;  /* 0x0000000600057802 */ /* 0x000fe20000000f00 */
[----:B--2---:R-:W-:Y:S01]  /*1d020*/  IMAD.MOV.U32 R3, RZ, RZ, 0x181f ;  /* 0x0000181fff037424 */ /* 0x004fe200078e00ff */
[----:B------:R-:W-:Y:S02]  /*1d030*/  MOV R2, 0x1d050 ;  /* 0x0001d05000027802 */ /* 0x000fe40000000f00 */
[----:B-1-34-:R-:W-:Y:S05]  /*1d040*/  CALL.REL.NOINC `($__internal_9_$__cuda_sm70_shflsync_idx_p) ;  /* 0x000011c000007944 */ /* 0x01afea0003c00000 */
[----:B------:R-:W-:Y:S01]  /*1d050*/  MOV R2, R5 ;  /* 0x0000000500027202 */ /* 0x000fe20000000f00 */
[----:B------:R-:W-:Y:S05]  /*1d060*/  BRA `(.L_x_747) ;  /* 0xffffc11000007947 */ /* 0x000fea000383ffff */
.L_x_668:
[----:B------:R-:W-:Y:S01]  /*1d070*/  IMAD.MOV.U32 R9, RZ, RZ, R6 ;  /* 0x000000ffff097224 */ /* 0x000fe200078e0006 */
[----:B------:R-:W-:Y:S01]  /*1d080*/  MOV R5, 0x7 ;  /* 0x0000000700057802 */ /* 0x000fe20000000f00 */
[----:B-1----:R-:W-:Y:S01]  /*1d090*/  IMAD.MOV.U32 R3, RZ, RZ, 0x181f ;  /* 0x0000181fff037424 */ /* 0x002fe200078e00ff */
[----:B------:R-:W-:-:S02]  /*1d0a0*/  MOV R2, 0x1d0c0 ;  /* 0x0001d0c000027802 */ /* 0x000fc40000000f00 */
[----:B--2-4-:R-:W-:Y:S05]  /*1d0b0*/  CALL.REL.NOINC `($__internal_9_$__cuda_sm70_shflsync_idx_p) ;  /* 0x0000115000007944 */ /* 0x014fea0003c00000 */
        /* <DEDUP_REMOVED lines=8> */
.L_x_670:
[----:B------:R-:W-:Y:S01]  /*1d140*/  IMAD.MOV.U32 R9, RZ, RZ, R13 ;  /* 0x000000ffff097224 */ /* 0x000fe200078e000d */
[----:B------:R-:W-:Y:S01]  /*1d150*/  MOV R5, RZ ;  /* 0x000000ff00057202 */ /* 0x000fe20000000f00 */
[----:B------:R-:W-:Y:S01]  /*1d160*/  IMAD.MOV.U32 R3, RZ, RZ, 0x1c1f ;  /* 0x00001c1fff037424 */ /* 0x000fe200078e00ff */
[----:B------:R-:W-:Y:S02]  /*1d170*/  MOV R2, 0x1d190 ;  /* 0x0001d19000027802 */ /* 0x000fe40000000f00 */
[----:B------:R-:W-:Y:S05]  /*1d180*/  CALL.REL.NOINC `($__internal_9_$__cuda_sm70_shflsync_idx_p) ;  /* 0x0000108000007944 */ /* 0x000fea0003c00000 */
[----:B------:R-:W-:Y:S01]  /*1d190*/  MOV R12, R5 ;  /* 0x00000005000c7202 */ /* 0x000fe20000000f00 */
[----:B------:R-:W-:Y:S05]  /*1d1a0*/  BRA `(.L_x_749) ;  /* 0xffffc30000007947 */ /* 0x000fea000383ffff */
.L_x_671:
[----:B------:R-:W-:Y:S01]  /*1d1b0*/  IMAD.MOV.U32 R9, RZ, RZ, R21 ;  /* 0x000000ffff097224 */ /* 0x000fe200078e0015 */
[----:B------:R-:W-:Y:S01]  /*1d1c0*/  MOV R5, RZ ;  /* 0x000000ff00057202 */ /* 0x000fe20000000f00 */
[----:B------:R-:W-:Y:S01]  /*1d1d0*/  IMAD.MOV.U32 R3, RZ, RZ, 0x1c1f ;  /* 0x00001c1fff037424 */ /* 0x000fe200078e00ff */
[----:B------:R-:W-:Y:S02]  /*1d1e0*/  MOV R2, 0x1d200 ;  /* 0x0001d20000027802 */ /* 0x000fe40000000f00 */
[----:B-12---:R-:W-:Y:S05]  /*1d1f0*/  CALL.REL.NOINC `($__internal_9_$__cuda_sm70_shflsync_idx_p) ;  /* 0x0000101000007944 */ /* 0x006fea0003c00000 */
[----:B------:R-:W-:Y:S01]  /*1d200*/  MOV R2, R5 ;  /* 0x0000000500027202 */ /* 0x000fe20000000f00 */
[----:B------:R-:W-:Y:S05]  /*1d210*/  BRA `(.L_x_750) ;  /* 0xffffc2b000007947 */ /* 0x000fea000383ffff */
.L_x_674:
[----:B------:R-:W-:Y:S01]  /*1d220*/  IMAD.MOV.U32 R9, RZ, RZ, R13 ;  /* 0x000000ffff097224 */ /* 0x000fe200078e000d */
[----:B------:R-:W-:Y:S01]  /*1d230*/  MOV R5, 0x1 ;  /* 0x0000000100057802 */ /* 0x000fe20000000f00 */
[----:B----4-:R-:W-:Y:S01]  /*1d240*/  IMAD.MOV.U32 R3, RZ, RZ, 0x1c1f ;  /* 0x00001c1fff037424 */ /* 0x010fe200078e00ff */
[----:B------:R-:W-:-:S02]  /*1d250*/  MOV R2, 0x1d270 ;  /* 0x0001d27000027802 */ /* 0x000fc40000000f00 */
[----:B-123--:R-:W-:Y:S05]  /*1d260*/  CALL.REL.NOINC `($__internal_9_$__cuda_sm70_shflsync_idx_p) ;  /* 0x00000fa000007944 */ /* 0x00efea0003c00000 */
        /* <DEDUP_REMOVED lines=8> */
.L_x_677:
[----:B------:R-:W-:Y:S01]  /*1d2f0*/  IMAD.MOV.U32 R9, RZ, RZ, R13 ;  /* 0x000000ffff097224 */ /* 0x000fe200078e000d */
[----:B------:R-:W-:Y:S01]  /*1d300*/  MOV R5, 0x2 ;  /* 0x0000000200057802 */ /* 0x000fe20000000f00 */
[----:B----4-:R-:W-:Y:S01]  /*1d310*/  IMAD.MOV.U32 R3, RZ, RZ, 0x1c1f ;  /* 0x00001c1fff037424 */ /* 0x010fe200078e00ff */
[----:B------:R-:W-:Y:S02]  /*1d320*/  MOV R2, 0x1d340 ;  /* 0x0001d34000027802 */ /* 0x000fe40000000f00 */
[----:B-123--:R-:W-:Y:S05]  /*1d330*/  CALL.REL.NOINC `($__internal_9_$__cuda_sm70_shflsync_idx_p) ;  /* 0x00000ed000007944 */ /* 0x00efea0003c00000 */
[----:B------:R-:W-:Y:S01]  /*1d340*/  MOV R12, R5 ;  /* 0x00000005000c7202 */ /* 0x000fe20000000f00 */
[----:B------:R-:W-:Y:S05]  /*1d350*/  BRA `(.L_x_752) ;  /* 0xffffc73000007947 */ /* 0x000fea000383ffff */
.L_x_678:
[----:B------:R-:W-:Y:S01]  /*1d360*/  IMAD.MOV.U32 R9, RZ, RZ, R21 ;  /* 0x000000ffff097224 */ /* 0x000fe200078e0015 */
[----:B------:R-:W-:Y:S01]  /*1d370*/  MOV R5, 0x2 ;  /* 0x0000000200057802 */ /* 0x000fe20000000f00 */
[----:B----4-:R-:W-:Y:S01]  /*1d380*/  IMAD.MOV.U32 R3, RZ, RZ, 0x1c1f ;  /* 0x00001c1fff037424 */ /* 0x010fe200078e00ff */
[----:B------:R-:W-:Y:S02]  /*1d390*/  MOV R2, 0x1d3b0 ;  /* 0x0001d3b000027802 */ /* 0x000fe40000000f00 */
[----:B-123--:R-:W-:Y:S05]  /*1d3a0*/  CALL.REL.NOINC `($__internal_9_$__cuda_sm70_shflsync_idx_p) ;  /* 0x00000e6000007944 */ /* 0x00efea0003c00000 */
[----:B------:R-:W-:Y:S01]  /*1d3b0*/  MOV R2, R5 ;  /* 0x0000000500027202 */ /* 0x000fe20000000f00 */
[----:B------:R-:W-:Y:S05]  /*1d3c0*/  BRA `(.L_x_753) ;  /* 0xffffc6e000007947 */ /* 0x000fea000383ffff */
.L_x_681:
[----:B------:R-:W-:Y:S01]  /*1d3d0*/  IMAD.MOV.U32 R9, RZ, RZ, R13 ;  /* 0x000000ffff097224 */ /* 0x000fe200078e000d */
[----:B------:R-:W-:Y:S01]  /*1d3e0*/  MOV R5, 0x3 ;  /* 0x0000000300057802 */ /* 0x000fe20000000f00 */
[----:B--2---:R-:W-:Y:S01]  /*1d3f0*/  IMAD.MOV.U32 R3, RZ, RZ, 0x1c1f ;  /* 0x00001c1fff037424 */ /* 0x004fe200078e00ff */
[----:B-1----:R-:W-:-:S02]  /*1d400*/  MOV R2, 0x1d420 ;  /* 0x0001d42000027802 */ /* 0x002fc40000000f00 */
[----:B---34-:R-:W-:Y:S05]  /*1d410*/  CALL.REL.NOINC `($__internal_9_$__cuda_sm70_shflsync_idx_p) ;  /* 0x00000df000007944 */ /* 0x018fea0003c00000 */
        /* <DEDUP_REMOVED lines=8> */
.L_x_685:
[----:B------:R-:W-:Y:S01]  /*1d4a0*/  IMAD.MOV.U32 R9, RZ, RZ, R6 ;  /* 0x000000ffff097224 */ /* 0x000fe200078e0006 */
[----:B------:R-:W-:Y:S01]  /*1d4b0*/  MOV R5, RZ ;  /* 0x000000ff00057202 */ /* 0x000fe20000000f00 */
[----:B------:R-:W-:Y:S01]  /*1d4c0*/  IMAD.MOV.U32 R3, RZ, RZ, 0x181f ;  /* 0x0000181fff037424 */ /* 0x000fe200078e00ff */
[----:B------:R-:W-:Y:S02]  /*1d4d0*/  MOV R2, 0x1d4f0 ;  /* 0x0001d4f000027802 */ /* 0x000fe40000000f00 */
[----:B------:R-:W-:Y:S05]  /*1d4e0*/  CALL.REL.NOINC `($__internal_9_$__cuda_sm70_shflsync_idx_p) ;  /* 0x00000d2000007944 */ /* 0x000fea0003c00000 */
[----:B------:R-:W-:Y:S01]  /*1d4f0*/  MOV R8, R5 ;  /* 0x0000000500087202 */ /* 0x000fe20000000f00 */
[----:B------:R-:W-:Y:S05]  /*1d500*/  BRA `(.L_x_755) ;  /* 0xffffd26000007947 */ /* 0x000fea000383ffff */
.L_x_686:
[----:B------:R-:W-:Y:S01]  /*1d510*/  IMAD.MOV.U32 R9, RZ, RZ, R7 ;  /* 0x000000ffff097224 */ /* 0x000fe200078e0007 */
[----:B------:R-:W-:Y:S01]  /*1d520*/  MOV R5, RZ ;  /* 0x000000ff00057202 */ /* 0x000fe20000000f00 */
[----:B------:R-:W-:Y:S01]  /*1d530*/  IMAD.MOV.U32 R3, RZ, RZ, 0x181f ;  /* 0x0000181fff037424 */ /* 0x000fe200078e00ff */
[----:B------:R-:W-:Y:S02]  /*1d540*/  MOV R2, 0x1d560 ;  /* 0x0001d56000027802 */ /* 0x000fe40000000f00 */
[----:B-12---:R-:W-:Y:S05]  /*1d550*/  CALL.REL.NOINC `($__internal_9_$__cuda_sm70_shflsync_idx_p) ;  /* 0x00000cb000007944 */ /* 0x006fea0003c00000 */
[----:B------:R-:W-:Y:S01]  /*1d560*/  MOV R2, R5 ;  /* 0x0000000500027202 */ /* 0x000fe20000000f00 */
[----:B------:R-:W-:Y:S05]  /*1d570*/  BRA `(.L_x_756) ;  /* 0xffffd21000007947 */ /* 0x000fea000383ffff */
.L_x_687:
        /* <DEDUP_REMOVED lines=13> */
.L_x_688:
[----:B------:R-:W-:Y:S01]  /*1d650*/  IMAD.MOV.U32 R9, RZ, RZ, R6 ;  /* 0x000000ffff097224 */ /* 0x000fe200078e0006 */
[----:B------:R-:W-:Y:S01]  /*1d660*/  MOV R5, 0x2 ;  /* 0x0000000200057802 */ /* 0x000fe20000000f00 */
[----:B-1----:R-:W-:Y:S01]  /*1d670*/  IMAD.MOV.U32 R3, RZ, RZ, 0x181f ;  /* 0x0000181fff037424 */ /* 0x002fe200078e00ff */
[----:B------:R-:W-:Y:S02]  /*1d680*/  MOV R2, 0x1d6a0 ;  /* 0x0001d6a000027802 */ /* 0x000fe40000000f00 */
[----:B---34-:R-:W-:Y:S05]  /*1d690*/  CALL.REL.NOINC `($__internal_9_$__cuda_sm70_shflsync_idx_p) ;  /* 0x00000b7000007944 */ /* 0x018fea0003c00000 */
[----:B------:R-:W-:Y:S01]  /*1d6a0*/  MOV R8, R5 ;  /* 0x0000000500087202 */ /* 0x000fe20000000f00 */
[----:B------:R-:W-:Y:S05]  /*1d6b0*/  BRA `(.L_x_758) ;  /* 0xffffd1e000007947 */ /* 0x000fea000383ffff */
.L_x_689:
[----:B------:R-:W-:Y:S01]  /*1d6c0*/  IMAD.MOV.U32 R9, RZ, RZ, R7 ;  /* 0x000000ffff097224 */ /* 0x000fe200078e0007 */
[----:B------:R-:W-:Y:S01]  /*1d6d0*/  MOV R5, 0x2 ;  /* 0x0000000200057802 */ /* 0x000fe20000000f00 */
[----:B-1----:R-:W-:Y:S01]  /*1d6e0*/  IMAD.MOV.U32 R3, RZ, RZ, 0x181f ;  /* 0x0000181fff037424 */ /* 0x002fe200078e00ff */
[----:B------:R-:W-:Y:S02]  /*1d6f0*/  MOV R2, 0x1d710 ;  /* 0x0001d71000027802 */ /* 0x000fe40000000f00 */
[----:B--234-:R-:W-:Y:S05]  /*1d700*/  CALL.REL.NOINC `($__internal_9_$__cuda_sm70_shflsync_idx_p) ;  /* 0x00000b0000007944 */ /* 0x01cfea0003c00000 */
[----:B------:R-:W-:Y:S01]  /*1d710*/  MOV R2, R5 ;  /* 0x0000000500027202 */ /* 0x000fe20000000f00 */
[----:B------:R-:W-:Y:S05]  /*1d720*/  BRA `(.L_x_759) ;  /* 0xffffd19000007947 */ /* 0x000fea000383ffff */
.L_x_690:
        /* <DEDUP_REMOVED lines=13> */
.L_x_691:
[----:B------:R-:W-:Y:S01]  /*1d800*/  IMAD.MOV.U32 R9, RZ, RZ, R6 ;  /* 0x000000ffff097224 */ /* 0x000fe200078e0006 */
[----:B------:R-:W-:Y:S01]  /*1d810*/  MOV R5, 0x4 ;  /* 0x0000000400057802 */ /* 0x000fe20000000f00 */
[----:B--2---:R-:W-:Y:S01]  /*1d820*/  IMAD.MOV.U32 R3, RZ, RZ, 0x181f ;  /* 0x0000181fff037424 */ /* 0x004fe200078e00ff */
[----:B------:R-:W-:Y:S02]  /*1d830*/  MOV R2, 0x1d850 ;  /* 0x0001d85000027802 */ /* 0x000fe40000000f00 */
[----:B-1-34-:R-:W-:Y:S05]  /*1d840*/  CALL.REL.NOINC `($__internal_9_$__cuda_sm70_shflsync_idx_p) ;  /* 0x000009c000007944 */ /* 0x01afea0003c00000 */
[----:B------:R-:W-:Y:S01]  /*1d850*/  MOV R8, R5 ;  /* 0x0000000500087202 */ /* 0x000fe20000000f00 */
[----:B------:R-:W-:Y:S05]  /*1d860*/  BRA `(.L_x_761) ;  /* 0xffffd16000007947 */ /* 0x000fea000383ffff */
.L_x_692:
[----:B------:R-:W-:Y:S01]  /*1d870*/  IMAD.MOV.U32 R9, RZ, RZ, R7 ;  /* 0x000000ffff097224 */ /* 0x000fe200078e0007 */
[----:B------:R-:W-:Y:S01]  /*1d880*/  MOV R5, 0x4 ;  /* 0x0000000400057802 */ /* 0x000fe20000000f00 */
[----:B--2---:R-:W-:Y:S01]  /*1d890*/  IMAD.MOV.U32 R3, RZ, RZ, 0x181f ;  /* 0x0000181fff037424 */ /* 0x004fe200078e00ff */
[----:B------:R-:W-:Y:S02]  /*1d8a0*/  MOV R2, 0x1d8c0 ;  /* 0x0001d8c000027802 */ /* 0x000fe40000000f00 */
[----:B-1-34-:R-:W-:Y:S05]  /*1d8b0*/  CALL.REL.NOINC `($__internal_9_$__cuda_sm70_shflsync_idx_p) ;  /* 0x0000095000007944 */ /* 0x01afea0003c00000 */
[----:B------:R-:W-:Y:S01]  /*1d8c0*/  MOV R2, R5 ;  /* 0x0000000500027202 */ /* 0x000fe20000000f00 */
[----:B------:R-:W-:Y:S05]  /*1d8d0*/  BRA `(.L_x_762) ;  /* 0xffffd11000007947 */ /* 0x000fea000383ffff */
.L_x_693:
        /* <DEDUP_REMOVED lines=13> */
.L_x_694:
[----:B------:R-:W-:Y:S01]  /*1d9b0*/  IMAD.MOV.U32 R9, RZ, RZ, R6 ;  /* 0x000000ffff097224 */ /* 0x000fe200078e0006 */
[----:B------:R-:W-:Y:S01]  /*1d9c0*/  MOV R5, 0x6 ;  /* 0x0000000600057802 */ /* 0x000fe20000000f00 */
[----:B--2---:R-:W-:Y:S01]  /*1d9d0*/  IMAD.MOV.U32 R3, RZ, RZ, 0x181f ;  /* 0x0000181fff037424 */ /* 0x004fe200078e00ff */
[----:B------:R-:W-:Y:S02]  /*1d9e0*/  MOV R2, 0x1da00 ;  /* 0x0001da0000027802 */ /* 0x000fe40000000f00 */
[----:B-1--4-:R-:W-:Y:S05]  /*1d9f0*/  CALL.REL.NOINC `($__internal_9_$__cuda_sm70_shflsync_idx_p) ;  /* 0x0000081000007944 */ /* 0x012fea0003c00000 */
[----:B------:R-:W-:Y:S01]  /*1da00*/  MOV R8, R5 ;  /* 0x0000000500087202 */ /* 0x000fe20000000f00 */
[----:B------:R-:W-:Y:S05]  /*1da10*/  BRA `(.L_x_764) ;  /* 0xffffd0e000007947 */ /* 0x000fea000383ffff */
.L_x_695:
[----:B------:R-:W-:Y:S01]  /*1da20*/  IMAD.MOV.U32 R9, RZ, RZ, R7 ;  /* 0x000000ffff097224 */ /* 0x000fe200078e0007 */
[----:B------:R-:W-:Y:S01]  /*1da30*/  MOV R5, 0x6 ;  /* 0x0000000600057802 */ /* 0x000fe20000000f00 */
[----:B--2---:R-:W-:Y:S01]  /*1da40*/  IMAD.MOV.U32 R3, RZ, RZ, 0x181f ;  /* 0x0000181fff037424 */ /* 0x004fe200078e00ff */
[----:B------:R-:W-:Y:S02]  /*1da50*/  MOV R2, 0x1da70 ;  /* 0x0001da7000027802 */ /* 0x000fe40000000f00 */
[----:B-1-34-:R-:W-:Y:S05]  /*1da60*/  CALL.REL.NOINC `($__internal_9_$__cuda_sm70_shflsync_idx_p) ;  /* 0x000007a000007944 */ /* 0x01afea0003c00000 */
[----:B------:R-:W-:Y:S01]  /*1da70*/  MOV R2, R5 ;  /* 0x0000000500027202 */ /* 0x000fe20000000f00 */
[----:B------:R-:W-:Y:S05]  /*1da80*/  BRA `(.L_x_765) ;  /* 0xffffd09000007947 */ /* 0x000fea000383ffff */
.L_x_696:
        /* <DEDUP_REMOVED lines=13> */
.L_x_698:
[----:B------:R-:W-:Y:S01]  /*1db60*/  IMAD.MOV.U32 R9, RZ, RZ, R70 ;  /* 0x000000ffff097224 */ /* 0x000fe200078e0046 */
[----:B------:R-:W-:Y:S01]  /*1db70*/  MOV R5, RZ ;  /* 0x000000ff00057202 */ /* 0x000fe20000000f00 */
[----:B----4-:R-:W-:Y:S01]  /*1db80*/  IMAD.MOV.U32 R3, RZ, RZ, 0x1f ;  /* 0x0000001fff037424 */ /* 0x010fe200078e00ff */
[----:B------:R-:W-:Y:S02]  /*1db90*/  MOV R2, 0x1dbb0 ;  /* 0x0001dbb000027802 */ /* 0x000fe40000000f00 */
[----:B------:R-:W-:Y:S05]  /*1dba0*/  CALL.REL.NOINC `($__internal_9_$__cuda_sm70_shflsync_idx_p) ;  /* 0x0000066000007944 */ /* 0x000fea0003c00000 */
[----:B------:R-:W-:Y:S01]  /*1dbb0*/  MOV R10, R5 ;  /* 0x00000005000a7202 */ /* 0x000fe20000000f00 */
[----:B------:R-:W-:Y:S05]  /*1dbc0*/  BRA `(.L_x_767) ;  /* 0xffffd14000007947 */ /* 0x000fea000383ffff */
.L_x_699:
[----:B------:R-:W-:Y:S01]  /*1dbd0*/  IMAD.MOV.U32 R9, RZ, RZ, R70 ;  /* 0x000000ffff097224 */ /* 0x000fe200078e0046 */
[----:B------:R-:W-:Y:S01]  /*1dbe0*/  MOV R5, 0x1 ;  /* 0x0000000100057802 */ /* 0x000fe20000000f00 */
[----:B----4-:R-:W-:Y:S01]  /*1dbf0*/  IMAD.MOV.U32 R3, RZ, RZ, 0x1f ;  /* 0x0000001fff037424 */ /* 0x010fe200078e00ff */
[----:B------:R-:W-:Y:S02]  /*1dc00*/  MOV R2, 0x1dc20 ;  /* 0x0001dc2000027802 */ /* 0x000fe40000000f00 */
[----:B-12---:R-:W-:Y:S05]  /*1dc10*/  CALL.REL.NOINC `($__internal_9_$__cuda_sm70_shflsync_idx_p) ;  /* 0x000005f000007944 */ /* 0x006fea0003c00000 */
[----:B------:R-:W-:Y:S01]  /*1dc20*/  MOV R8, R5 ;  /* 0x0000000500087202 */ /* 0x000fe20000000f00 */
[----:B------:R-:W-:Y:S05]  /*1dc30*/  BRA `(.L_x_768) ;  /* 0xffffd0f000007947 */ /* 0x000fea000383ffff */
.L_x_700:
[----:B------:R-:W-:Y:S02]  /*1dc40*/  MOV R2, 0x1 ;  /* 0x0000000100027802 */ /* 0x000fe40000000f00 */
[----:B------:R-:W-:-:S02]  /*1dc50*/  MOV R3, 0x1dc70 ;  /* 0x0001dc7000037802 */ /* 0x000fc40000000f00 */
[----:B-123--:R-:W-:Y:S05]  /*1dc60*/  CALL.REL.NOINC `($__internal_10_$__cuda_sm70_shflsync_up_p) ;  /* 0x000005f000007944 */ /* 0x00efea0003c00000 */
[----:B------:R-:W-:Y:S05]  /*1dc70*/  BRA `(.L_x_769) ;  /* 0xffffd1e000007947 */ /* 0x000fea000383ffff */
.L_x_701:
[----:B------:R-:W-:Y:S02]  /*1dc80*/  MOV R2, 0x2 ;  /* 0x0000000200027802 */ /* 0x000fe40000000f00 */
[----:B------:R-:W-:-:S02]  /*1dc90*/  MOV R3, 0x1dcb0 ;  /* 0x0001dcb000037802 */ /* 0x000fc40000000f00 */
[----:B-12---:R-:W-:Y:S05]  /*1dca0*/  CALL.REL.NOINC `($__internal_10_$__cuda_sm70_shflsync_up_p) ;  /* 0x000005b000007944 */ /* 0x006fea0003c00000 */
        /* <DEDUP_REMOVED lines=24> */
.L_x_705:
[----:B------:R-:W-:Y:S02]  /*1de30*/  MOV R2, 0x1 ;  /* 0x0000000100027802 */ /* 0x000fe40000000f00 */
[----:B------:R-:W-:Y:S02]  /*1de40*/  MOV R3, 0x1de60 ;  /* 0x0001de6000037802 */ /* 0x000fe40000000f00 */
[----:B------:R-:W-:Y:S05]  /*1de50*/  CALL.REL.NOINC `($__internal_10_$__cuda_sm70_shflsync_up_p) ;  /* 0x0000040000007944 */ /* 0x000fea0003c00000 */
[----:B------:R-:W-:Y:S01]  /*1de60*/  MOV R2, R4 ;  /* 0x0000000400027202 */ /* 0x000fe20000000f00 */
[----:B------:R-:W-:Y:S05]  /*1de70*/  BRA `(.L_x_771) ;  /* 0xffffd24000007947 */ /* 0x000fea000383ffff */
.L_x_706:
        /* <DEDUP_REMOVED lines=27> */
.L_x_708:
[----:B------:R-:W-:Y:S02]  /*1e030*/  SEL R0, RZ, 0x1, P0 ;  /* 0x00000001ff007807 */ /* 0x000fe40000000000 */
[----:B------:R-:W-:Y:S02]  /*1e040*/  MOV R2, 0x1e060 ;  /* 0x0001e06000027802 */ /* 0x000fe40000000f00 */
[----:B---3--:R-:W-:Y:S05]  /*1e050*/  CALL.REL.NOINC `($__internal_11_$__cuda_sm70_votesync_ballot) ;  /* 0x0000027000007944 */ /* 0x008fea0003c00000 */
[----:B------:R-:W-:Y:S01]  /*1e060*/  MOV R8, R0 ;  /* 0x0000000000087202 */ /* 0x000fe20000000f00 */
[----:B------:R-:W-:Y:S05]  /*1e070*/  BRA `(.L_x_773) ;  /* 0xffffd1d000007947 */ /* 0x000fea000383ffff */
.L_x_709:
[----:B------:R-:W-:Y:S01]  /*1e080*/  IMAD.MOV.U32 R9, RZ, RZ, R6 ;  /* 0x000000ffff097224 */ /* 0x000fe200078e0006 */
[----:B------:R-:W-:Y:S01]  /*1e090*/  MOV R5, R0 ;  /* 0x0000000000057202 */ /* 0x000fe20000000f00 */
[----:B------:R-:W-:Y:S01]  /*1e0a0*/  IMAD.MOV.U32 R3, RZ, RZ, 0x1f ;  /* 0x0000001fff037424 */ /* 0x000fe200078e00ff */
[----:B-1----:R-:W-:Y:S02]  /*1e0b0*/  MOV R2, 0x1e0d0 ;  /* 0x0001e0d000027802 */ /* 0x002fe40000000f00 */
[----:B---3--:R-:W-:Y:S05]  /*1e0c0*/  CALL.REL.NOINC `($__internal_9_$__cuda_sm70_shflsync_idx_p) ;  /* 0x0000014000007944 */ /* 0x008fea0003c00000 */
[----:B------:R-:W-:Y:S01]  /*1e0d0*/  IMAD.MOV.U32 R11, RZ, RZ, R5 ;  /* 0x000000ffff0b7224 */ /* 0x000fe200078e0005 */
[----:B------:R-:W-:Y:S01]  /*1e0e0*/  MOV R5, R0 ;  /* 0x0000000000057202 */ /* 0x000fe20000000f00 */
[----:B------:R-:W-:Y:S01]  /*1e0f0*/  IMAD.MOV.U32 R9, RZ, RZ, R7 ;  /* 0x000000ffff097224 */ /* 0x000fe200078e0007 */
[----:B------:R-:W-:-:S02]  /*1e100*/  MOV R3, 0x1f ;  /* 0x0000001f00037802 */ /* 0x000fc40000000f00 */
[----:B------:R-:W-:Y:S02]  /*1e110*/  MOV R2, 0x1e130 ;  /* 0x0001e13000027802 */ /* 0x000fe40000000f00 */
[----:B------:R-:W-:Y:S05]  /*1e120*/  CALL.REL.NOINC `($__internal_9_$__cuda_sm70_shflsync_idx_p) ;  /* 0x000000e000007944 */ /* 0x000fea0003c00000 */
[----:B------:R-:W-:Y:S01]  /*1e130*/  MOV R7, R5 ;  /* 0x0000000500077202 */ /* 0x000fe20000000f00 */
[----:B------:R-:W-:Y:S05]  /*1e140*/  BRA `(.L_x_774) ;  /* 0xffffd17000007947 */ /* 0x000fea000383ffff */
.L_x_712:
[----:B------:R-:W-:Y:S01]  /*1e150*/  IMAD.MOV.U32 R9, RZ, RZ, R4 ;  /* 0x000000ffff097224 */ /* 0x000fe200078e0004 */
[----:B------:R-:W-:Y:S01]  /*1e160*/  MOV R5, R0 ;  /* 0x0000000000057202 */ /* 0x000fe20000000f00 */
[----:B------:R-:W-:Y:S01]  /*1e170*/  IMAD.MOV.U32 R3, RZ, RZ, 0x1f ;  /* 0x0000001fff037424 */ /* 0x000fe200078e00ff */
[----:B-1----:R-:W-:Y:S02]  /*1e180*/  MOV R2, 0x1e1a0 ;  /* 0x0001e1a000027802 */ /* 0x002fe40000000f00 */
[----:B---34-:R-:W-:Y:S05]  /*1e190*/  CALL.REL.NOINC `($__internal_9_$__cuda_sm70_shflsync_idx_p) ;  /* 0x0000007000007944 */ /* 0x018fea0003c00000 */
[----:B------:R-:W-:Y:S01]  /*1e1a0*/  MOV R13, R5 ;  /* 0x00000005000d7202 */ /* 0x000fe20000000f00 */
[----:B------:R-:W-:Y:S05]  /*1e1b0*/  BRA `(.L_x_711) ;  /* 0xffffd16000007947 */ /* 0x000fea000383ffff */
        .weak           $__internal_8_$__cuda_sm70_shflsync_bfly_p
        .type           $__internal_8_$__cuda_sm70_shflsync_bfly_p,@function
        .size           $__internal_8_$__cuda_sm70_shflsync_bfly_p,($__internal_9_$__cuda_sm70_shflsync_idx_p - $__internal_8_$__cuda_sm70_shflsync_bfly_p)
$__internal_8_$__cuda_sm70_shflsync_bfly_p:
[----:B------:R-:W-:Y:S04]  /*1e1c0*/  WARPSYNC R9 ;  /* 0x0000000900007348 */ /* 0x000fe80003800000 */
[----:B------:R1:W2:Y:S02]  /*1e1d0*/  SHFL.BFLY PT, R8, R2, R8, R10 ;  /* 0x0c00000802087389 */ /* 0x0002a400000e000a */
[----:B-1----:R-:W-:-:S02]  /*1e1e0*/  MOV R2, R3 ;  /* 0x0000000300027202 */ /* 0x002fc40000000f00 */
[----:B------:R-:W-:-:S04]  /*1e1f0*/  MOV R3, 0x0 ;  /* 0x0000000000037802 */ /* 0x000fc80000000f00 */
[----:B--2---:R-:W-:Y:S05]  /*1e200*/  RET.REL.NODEC R2 `(_ZN7cutlass13device_kernelIN5flash19enable_sm80_to_sm89INS1_16FlashAttnFwdSm80INS1_25CollectiveMainloopFwdSm80ILi4ELi1ELb0EN4cute5tupleIJNS5_1CILi128EEENS7_ILi80EEENS7_ILi64EEEEEELi64ENS_6half_tEfNS_4arch4Sm80ELb0ELb1ELb1ELb1ELb0ELb0ELb1ELb1EEENS1_21CollectiveEpilogueFwdINS6_IJS8_SA_S9_EEENS6_IJNS7_ILi1EEESI_SI_EEESC_SE_Li128ELb1ELb1ELb1ELb0EEENS1_36VarlenDynamicPersistentTileSchedulerILi128ELi80ELi128ELi128ELb1ELb1ELb0ELb1ELb0ELb1EEEEEEEEEvNT_6ParamsE) ;  /* 0xfffe1df002007950 */ /* 0x004fea0003c3ffff */
        .weak           $__internal_9_$__cuda_sm70_shflsync_idx_p
        .type           $__internal_9_$__cuda_sm70_shflsync_idx_p,@function
        .size           $__internal_9_$__cuda_sm70_shflsync_idx_p,($__internal_10_$__cuda_sm70_shflsync_up_p - $__internal_9_$__cuda_sm70_shflsync_idx_p)
$__internal_9_$__cuda_sm70_shflsync_idx_p:
[----:B------:R-:W-:-:S04]  /*1e210*/  MOV R16, 0xffffffff ;  /* 0xffffffff00107802 */ /* 0x000fc80000000f00 */
[----:B------:R-:W-:Y:S04]  /*1e220*/  WARPSYNC R16 ;  /* 0x0000001000007348 */ /* 0x000fe80003800000 */
[----:B------:R1:W2:Y:S02]  /*1e230*/  SHFL.IDX PT, R5, R9, R5, R3 ;  /* 0x0000000509057389 */ /* 0x0002a400000e0003 */
[----:B-1----:R-:W-:-:S04]  /*1e240*/  MOV R3, 0x0 ;  /* 0x0000000000037802 */ /* 0x002fc80000000f00 */
[----:B--2---:R-:W-:Y:S05]  /*1e250*/  RET.REL.NODEC R2 `(_ZN7cutlass13device_kernelIN5flash19enable_sm80_to_sm89INS1_16FlashAttnFwdSm80INS1_25CollectiveMainloopFwdSm80ILi4ELi1ELb0EN4cute5tupleIJNS5_1CILi128EEENS7_ILi80EEENS7_ILi64EEEEEELi64ENS_6half_tEfNS_4arch4Sm80ELb0ELb1ELb1ELb1ELb0ELb0ELb1ELb1EEENS1_21CollectiveEpilogueFwdINS6_IJS8_SA_S9_EEENS6_IJNS7_ILi1EEESI_SI_EEESC_SE_Li128ELb1ELb1ELb1ELb0EEENS1_36VarlenDynamicPersistentTileSchedulerILi128ELi80ELi128ELi128ELb1ELb1ELb0ELb1ELb0ELb1EEEEEEEEEvNT_6ParamsE) ;  /* 0xfffe1da002007950 */ /* 0x004fea0003c3ffff */
        .weak           $__internal_10_$__cuda_sm70_shflsync_up_p
        .type           $__internal_10_$__cuda_sm70_shflsync_up_p,@function
        .size           $__internal_10_$__cuda_sm70_shflsync_up_p,($__internal_11_$__cuda_sm70_votesync_ballot - $__internal_10_$__cuda_sm70_shflsync_up_p)
$__internal_10_$__cuda_sm70_shflsync_up_p:
[----:B------:R-:W-:Y:S02]  /*1e260*/  IMAD.MOV.U32 R4, RZ, RZ, RZ ;  /* 0x000000ffff047224 */ /* 0x000fe400078e00ff */
[----:B------:R-:W-:-:S04]  /*1e270*/  IMAD.MOV.U32 R9, RZ, RZ, -0x1 ;  /* 0xffffffffff097424 */ /* 0x000fc800078e00ff */
[----:B------:R-:W-:Y:S04]  /*1e280*/  WARPSYNC R9 ;  /* 0x0000000900007348 */ /* 0x000fe80003800000 */
[----:B------:R1:W2:Y:S02]  /*1e290*/  SHFL.UP PT, R4, R0, R2, R4 ;  /* 0x0400000200047389 */ /* 0x0002a400000e0004 */
[----:B-1----:R-:W-:Y:S02]  /*1e2a0*/  MOV R2, R3 ;  /* 0x0000000300027202 */ /* 0x002fe40000000f00 */
[----:B------:R-:W-:-:S04]  /*1e2b0*/  MOV R3, 0x0 ;  /* 0x0000000000037802 */ /* 0x000fc80000000f00 */
[----:B--2---:R-:W-:Y:S05]  /*1e2c0*/  RET.REL.NODEC R2 `(_ZN7cutlass13device_kernelIN5flash19enable_sm80_to_sm89INS1_16FlashAttnFwdSm80INS1_25CollectiveMainloopFwdSm80ILi4ELi1ELb0EN4cute5tupleIJNS5_1CILi128EEENS7_ILi80EEENS7_ILi64EEEEEELi64ENS_6half_tEfNS_4arch4Sm80ELb0ELb1ELb1ELb1ELb0ELb0ELb1ELb1EEENS1_21CollectiveEpilogueFwdINS6_IJS8_SA_S9_EEENS6_IJNS7_ILi1EEESI_SI_EEESC_SE_Li128ELb1ELb1ELb1ELb0EEENS1_36VarlenDynamicPersistentTileSchedulerILi128ELi80ELi128ELi128ELb1ELb1ELb0ELb1ELb0ELb1EEEEEEEEEvNT_6ParamsE) ;  /* 0xfffe1d3002007950 */ /* 0x004fea0003c3ffff */
        .weak           $__internal_11_$__cuda_sm70_votesync_ballot
        .type           $__internal_11_$__cuda_sm70_votesync_ballot,@function
        .size           $__internal_11_$__cuda_sm70_votesync_ballot,(.L_x_3240 - $__internal_11_$__cuda_sm70_votesync_ballot)
$__internal_11_$__cuda_sm70_votesync_ballot:
[----:B------:R-:W-:Y:S01]  /*1e2d0*/  ISETP.NE.U32.AND P0, PT, R0, 0x1, PT ;  /* 0x000000010000780c */ /* 0x000fe20003f05070 */
[----:B------:R-:W-:-:S04]  /*1e2e0*/  IMAD.MOV.U32 R3, RZ, RZ, -0x1 ;  /* 0xffffffffff037424 */ /* 0x000fc800078e00ff */
[----:B------:R-:W-:Y:S08]  /*1e2f0*/  WARPSYNC R3 ;  /* 0x0000000300007348 */ /* 0x000ff00003800000 */
[----:B------:R-:W-:-:S04]  /*1e300*/  VOTE.ANY R0, PT, !P0 ;  /* 0x0000000000007806 */ /* 0x000fc800040e0100 */
[----:B------:R-:W-:Y:S01]  /*1e310*/  LOP3.LUT R0, R0, R3, RZ, 0xc0, !PT ;  /* 0x0000000300007212 */ /* 0x000fe200078ec0ff */
[----:B------:R-:W-:-:S04]  /*1e320*/  IMAD.MOV.U32 R3, RZ, RZ, 0x0 ;  /* 0x00000000ff037424 */ /* 0x000fc800078e00ff */
[----:B------:R-:W-:Y:S05]  /*1e330*/  RET.REL.NODEC R2 `(_ZN7cutlass13device_kernelIN5flash19enable_sm80_to_sm89INS1_16FlashAttnFwdSm80INS1_25CollectiveMainloopFwdSm80ILi4ELi1ELb0EN4cute5tupleIJNS5_1CILi128EEENS7_ILi80EEENS7_ILi64EEEEEELi64ENS_6half_tEfNS_4arch4Sm80ELb0ELb1ELb1ELb1ELb0ELb0ELb1ELb1EEENS1_21CollectiveEpilogueFwdINS6_IJS8_SA_S9_EEENS6_IJNS7_ILi1EEESI_SI_EEESC_SE_Li128ELb1ELb1ELb1ELb0EEENS1_36VarlenDynamicPersistentTileSchedulerILi128ELi80ELi128ELi128ELb1ELb1ELb0ELb1ELb0ELb1EEEEEEEEEvNT_6ParamsE) ;  /* 0xfffe1cc002007950 */ /* 0x000fea0003c3ffff */
.L_x_775:
        /* <DEDUP_REMOVED lines=12> */
.L_x_3240:


//--------------------- .text._ZN7cutlass13device_kernelIN5flash19enable_sm80_to_sm89INS1_16FlashAttnFwdSm80INS1_25CollectiveMainloopFwdSm80ILi4ELi1ELb0EN4cute5tupleIJNS5_1CILi128EEENS7_ILi80EEENS7_ILi64EEEEEELi64ENS_6half_tEfNS_4arch4Sm80ELb0ELb1ELb1ELb1ELb0ELb1ELb1ELb1EEENS1_21CollectiveEpilogueFwdINS6_IJS8_SA_S9_EEENS6_IJNS7_ILi1EEESI_SI_EEESC_SE_Li128ELb1ELb1ELb1ELb0EEENS1_36VarlenDynamicPersistentTileSchedulerILi128ELi80ELi128ELi128ELb1ELb1ELb0ELb1ELb0ELb1EEEEEEEEEvNT_6ParamsE --------------------------
	.section	.text._ZN7cutlass13device_kernelIN5flash19enable_sm80_to_sm89INS1_16FlashAttnFwdSm80INS1_25CollectiveMainloopFwdSm80ILi4ELi1ELb0EN4cute5tupleIJNS5_1CILi128EEENS7_ILi80EEENS7_ILi64EEEEEELi64ENS_6half_tEfNS_4arch4Sm80ELb0ELb1ELb1ELb1ELb0ELb1ELb1ELb1EEENS1_21CollectiveEpilogueFwdINS6_IJS8_SA_S9_EEENS6_IJNS7_ILi1EEESI_SI_EEESC_SE_Li128ELb1ELb1ELb1ELb0EEENS1_36VarlenDynamicPersistentTileSchedulerILi128ELi80ELi128ELi128ELb1ELb1ELb0ELb1ELb0ELb1EEEEEEEEEvNT_6ParamsE,"ax",@progbits
	.sectioninfo	@"SHI_REGISTERS=255"
	.align	128
.text._ZN7cutlass13device_kernelIN5flash19enable_sm80_to_sm89INS1_16FlashAttnFwdSm80INS1_25CollectiveMainloopFwdSm80ILi4ELi1ELb0EN4cute5tupleIJNS5_1CILi128EEENS7_ILi80EEENS7_ILi64EEEEEELi64ENS_6half_tEfNS_4arch4Sm80ELb0ELb1ELb1ELb1ELb0ELb1ELb1ELb1EEENS1_21CollectiveEpilogueFwdINS6_IJS8_SA_S9_EEENS6_IJNS7_ILi1EEESI_SI_EEESC_SE_Li128ELb1ELb1ELb1ELb0EEENS1_36VarlenDynamicPersistentTileSchedulerILi128ELi80ELi128ELi128ELb1ELb1ELb0ELb1ELb0ELb1EEEEEEEEEvNT_6ParamsE:
        .type           _ZN7cutlass13device_kernelIN5flash19enable_sm80_to_sm89INS1_16FlashAttnFwdSm80INS1_25CollectiveMainloopFwdSm80ILi4ELi1ELb0EN4cute5tupleIJNS5_1CILi128EEENS7_ILi80EEENS7_ILi64EEEEEELi64ENS_6half_tEfNS_4arch4Sm80ELb0ELb1ELb1ELb1ELb0ELb1ELb1ELb1EEENS1_21CollectiveEpilogueFwdINS6_IJS8_SA_S9_EEENS6_IJNS7_ILi1EEESI_SI_EEESC_SE_Li128ELb1ELb1ELb1ELb0EEENS1_36VarlenDynamicPersistentTileSchedulerILi128ELi80ELi128ELi128ELb1ELb1ELb0ELb1ELb0ELb1EEEEEEEEEvNT_6ParamsE,@function
        .size           _ZN7cutlass13device_kernelIN5flash19enable_sm80_to_sm89INS1_16FlashAttnFwdSm80INS1_25CollectiveMainloopFwdSm80ILi4ELi1ELb0EN4cute5tupleIJNS5_1CILi128EEENS7_ILi80EEENS7_ILi64EEEEEELi64ENS_6half_tEfNS_4arch4Sm80ELb0ELb1ELb1ELb1ELb0ELb1ELb1ELb1EEENS1_21CollectiveEpilogueFwdINS6_IJS8_SA_S9_EEENS6_IJNS7_ILi1EEESI_SI_EEESC_SE_Li128ELb1ELb1ELb1ELb0EEENS1_36VarlenDynamicPersistentTileSchedulerILi128ELi80ELi128ELi128ELb1ELb1ELb0ELb1ELb0ELb1EEEEEEEEEvNT_6ParamsE,(.L_x_3245 - _ZN7cutlass13device_kernelIN5flash19enable_sm80_to_sm89INS1_16FlashAttnFwdSm80INS1_25CollectiveMainloopFwdSm80ILi4ELi1ELb0EN4cute5tupleIJNS5_1CILi128EEENS7_ILi80EEENS7_ILi64EEEEEELi64ENS_6half_tEfNS_4arch4Sm80ELb0ELb1ELb1ELb1ELb0ELb1ELb1ELb1EEENS1_21CollectiveEpilogueFwdINS6_IJS8_SA_S9_EEENS6_IJNS7_ILi1EEESI_SI_EEESC_SE_Li128ELb1ELb1ELb1ELb0EEENS1_36VarlenDynamicPersistentTileSchedulerILi128ELi80ELi128ELi128ELb1ELb1ELb0ELb1ELb0ELb1EEEEEEEEEvNT_6ParamsE)
        .other          _ZN7cutlass13device_kernelIN5flash19enable_sm80_to_sm89INS1_16FlashAttnFwdSm80INS1_25CollectiveMainloopFwdSm80ILi4ELi1ELb0EN4cute5tupleIJNS5_1CILi128EEENS7_ILi80EEENS7_ILi64EEEEEELi64ENS_6half_tEfNS_4arch4Sm80ELb0ELb1ELb1ELb1ELb0ELb1ELb1ELb1EEENS1_21CollectiveEpilogueFwdINS6_IJS8_SA_S9_EEENS6_IJNS7_ILi1EEESI_SI_EEESC_SE_Li128ELb1ELb1ELb1ELb0EEENS1_36VarlenDynamicPersistentTileSchedulerILi128ELi80ELi128ELi128ELb1ELb1ELb0ELb1ELb0ELb1EEEEEEEEEvNT_6ParamsE,@"STO_CUDA_ENTRY STV_DEFAULT"
_ZN7cutlass13device_kernelIN5flash19enable_sm80_to_sm89INS1_16FlashAttnFwdSm80INS1_25CollectiveMainloopFwdSm80ILi4ELi1ELb0EN4cute5tupleIJNS5_1CILi128EEENS7_ILi80EEENS7_ILi64EEEEEELi64ENS_6half_tEfNS_4arch4Sm80ELb0ELb1ELb1ELb1ELb0ELb1ELb1ELb1EEENS1_21CollectiveEpilogueFwdINS6_IJS8_SA_S9_EEENS6_IJNS7_ILi1EEESI_SI_EEESC_SE_Li128ELb1ELb1ELb1ELb0EEENS1_36VarlenDynamicPersistentTileSchedulerILi128ELi80ELi128ELi128ELb1ELb1ELb0ELb1ELb0ELb1EEEEEEEEEvNT_6ParamsE:
        /* <DEDUP_REMOVED lines=15> */
[----:B------:R-:W-:-:S03]  /*00f0*/  CS2R R8, SRZ ;  /* 0x0000000000087805 */ /* 0x000fc6000001ff00 */
        /* <DEDUP_REMOVED lines=10> */
[C---:B------:R-:W-:Y:S01]  /*01a0*/  ISETP.GE.U32.AND P4, PT, R14.reuse, 0x2, PT ;  /* 0x000000020e00780c */ /* 0x040fe20003f86070 */
[----:B------:R-:W-:Y:S01]  /*01b0*/  IMAD.MOV.U32 R7, RZ, RZ, RZ ;  /* 0x000000ffff077224 */ /* 0x000fe200078e00ff */
        /* <DEDUP_REMOVED lines=26> */
.L_x_781:
[----:B------:R-:W-:-:S04]  /*0360*/  IADD3 R0, R7, 0x1f, RZ ;  /* 0x0000001f07007810 */ /* 0x000fc80007ffe0ff */
[----:B------:R-:W-:-:S13]  /*0370*/  ISETP.GE.AND P0, PT, R0, c[0x0][0x53c], PT ;  /* 0x00014f0000007a0c */ /* 0x000fda0003f06270 */
[----:B------:R-:W-:Y:S05]  /*0380*/  @P0 BRA `(.L_x_778) ;  /* 0x00000c4000000947 */ /* 0x000fea0003800000 */
[----:B------:R-:W-:Y:S01]  /*0390*/  MOV R7, R0 ;  /* 0x0000000000077202 */ /* 0x000fe20000000f00 */
[----:B------:R-:W-:-:S03]  /*03a0*/  CS2R R8, SRZ ;  /* 0x0000000000087805 */ /* 0x000fc6000001ff00 */
[----:B------:R-:W-:-:S04]  /*03b0*/  IADD3 R0, R14, R7, RZ ;  /* 0x000000070e007210 */ /* 0x000fc80007ffe0ff */
[----:B------:R-:W-:-:S13]  /*03c0*/  ISETP.GE.OR P0, PT, R0, c[0x0][0x53c], !P6 ;  /* 0x00014f0000007a0c */ /* 0x000fda0007706670 */
[----:B------:R-:W-:Y:S02]  /*03d0*/  @!P0 MOV R2, 0x4 ;  /* 0x0000000400028802 */ /* 0x000fe40000000f00 */
[----:B------:R-:W-:-:S03]  /*03e0*/  @!P0 MOV R3, 0x4 ;  /* 0x0000000400038802 */ /* 0x000fc60000000f00 */
[----:B------:R-:W-:-:S04]  /*03f0*/  @!P0 IMAD.WIDE R4, R0, R2, c[0x0][0x580] ;  /* 0x0001600000048625 */ /* 0x000fc800078e0202 */
[----:B------:R-:W-:Y:S01]  /*0400*/  @!P0 IMAD.WIDE R2, R0, R3, c[0x0][0x578] ;  /* 0x00015e0000028625 */ /* 0x000fe200078e0203 */
[----:B------:R-:W2:Y:S04]  /*0410*/  @!P0 LDG.E R9, [R4.64] ;  /* 0x0000000804098981 */ /* 0x000ea8000c1e1900 */
[----:B------:R-:W2:Y:S02]  /*0420*/  @!P0 LDG.E R8, [R2.64] ;  /* 0x0000000802088981 */ /* 0x000ea4000c1e1900 */
[----:B--2---:R-:W-:Y:S01]  /*0430*/  IMAD R5, R9, R8, RZ ;  /* 0x0000000809057224 */ /* 0x004fe200078e02ff */
[----:B------:R-:W-:Y:S05]  /*0440*/  BRA.DIV ~URZ, `(.L_x_779) ;  /* 0x000260827f007947 */ /* 0x000fea000b800000 */
[----:B------:R1:W2:Y:S02]  /*0450*/  SHFL.UP PT, R0, R5, 0x1, RZ ;  /* 0x0420000005007989 */ /* 0x0002a400000e00ff */
.L_x_1049:
        /* <DEDUP_REMOVED lines=16> */
.L_x_1050:
[----:B--2---:R-:W-:-:S05]  /*0560*/  IMAD R0, R0, c[0x0][0x538], RZ ;  /* 0x00014e0000007a24 */ /* 0x004fca00078e02ff */
[----:B------:R-:W-:-:S04]  /*0570*/  IADD3 R6, R0, R6, RZ ;  /* 0x0000000600067210 */ /* 0x000fc80007ffe0ff */
[----:B------:R-:W-:-:S13]  /*0580*/  ISETP.GT.AND P0, PT, R6, UR4, PT ;  /* 0x0000000406007c0c */ /* 0x000fda000bf04270 */
[----:B-1----:R-:W-:Y:S05]  /*0590*/  @!P0 BRA `(.L_x_781) ;  /* 0xfffffdc000008947 */ /* 0x002fea000383ffff */
.L_x_777:
[----:B------:R-:W-:-:S05]  /*05a0*/  IADD3 R12, -R0, R6, RZ ;  /* 0x00000006000c7210 */ /* 0x000fca0007ffe1ff */
[----:B------:R-:W-:-:S05]  /*05b0*/  IMAD R0, R4, c[0x0][0x538], R12 ;  /* 0x00014e0004007a24 */ /* 0x000fca00078e020c */
[----:B------:R-:W-:Y:S01]  /*05c0*/  ISETP.GT.AND P0, PT, R0, UR4, PT ;  /* 0x0000000400007c0c */ /* 0x000fe2000bf04270 */
[----:B------:R-:W-:-:S12]  /*05d0*/  BRA.DIV ~URZ, `(.L_x_782) ;  /* 0x000261127f007947 */ /* 0x000fd8000b800000 */
[----:B------:R-:W-:-:S04]  /*05e0*/  VOTE.ANY R6, PT, !P0 ;  /* 0x0000000000067806 */ /* 0x000fc800040e0100 */
.L_x_1051:
[----:B------:R-:W1:Y:S02]  /*05f0*/  POPC R0, R6 ;  /* 0x0000000600007309 */ /* 0x000e640000000000 */
[----:B-1----:R-:W-:-:S05]  /*0600*/  IADD3 R2, R0, R7, RZ ;  /* 0x0000000700027210 */ /* 0x002fca0007ffe0ff */
[----:B------:R1:W-:Y:S01]  /*0610*/  STL [R1+0x64], R2 ;  /* 0x0000640201007387 */ /* 0x0003e20000100800 */
[----:B------:R-:W-:Y:S05]  /*0620*/  BRA.DIV ~URZ, `(.L_x_783) ;  /* 0x000261127f007947 */ /* 0x000fea000b800000 */
[----:B------:R2:W3:Y:S01]  /*0630*/  SHFL.IDX PT, R13, R9, R0, 0x1f ;  /* 0x00001f00090d7589 */ /* 0x0004e200000e0000 */
[----:B------:R-:W-:-:S03]  /*0640*/  MOV R5, RZ ;  /* 0x000000ff00057202 */ /* 0x000fc60000000f00 */
[----:B------:R2:W4:Y:S04]  /*0650*/  SHFL.IDX PT, R9, R8, R0, 0x1f ;  /* 0x00001f0008097589 */ /* 0x00052800000e0000 */
.L_x_1052:
[----:B------:R-:W-:Y:S01]  /*0660*/  ISETP.NE.AND P0, PT, R6, RZ, PT ;  /* 0x000000ff0600720c */ /* 0x000fe20003f05270 */
[----:B------:R-:W-:-:S12]  /*0670*/  BSSY B0, `(.L_x_784) ;  /* 0x0000005000007945 */ /* 0x000fd80003800000 */
[----:B------:R-:W-:Y:S05]  /*0680*/  @!P0 BRA `(.L_x_785) ;  /* 0x0000003000008947 */ /* 0x000fea0003800000 */
[----:B------:R-:W-:Y:S01]  /*0690*/  IADD3 R10, R0, -0x1, RZ ;  /* 0xffffffff000a7810 */ /* 0x000fe20007ffe0ff */
[----:B------:R-:W-:Y:S05]  /*06a0*/  BRA.DIV ~URZ, `(.L_x_786) ;  /* 0x000261727f007947 */ /* 0x000fea000b800000 */
[----:B------:R1:W2:Y:S02]  /*06b0*/  SHFL.IDX PT, R5, R4, R10, 0x1f ;  /* 0x00001f0a04057589 */ /* 0x0002a400000e0000 */
.L_x_785:
[----:B------:R-:W-:Y:S05]  /*06c0*/  BSYNC B0 ;  /* 0x0000000000007941 */ /* 0x000fea0003800000 */
.L_x_784:
        /* <DEDUP_REMOVED lines=8> */
[----:B------:R-:W-:Y:S01]  /*0750*/  IMAD.MOV.U32 R5, RZ, RZ, R0 ;  /* 0x000000ffff057224 */ /* 0x000fe200078e0000 */
[----:B------:R-:W-:-:S03]  /*0760*/  IABS R0, R9 ;  /* 0x0000000900007213 */ /* 0x000fc60000000000 */
[----:B-1----:R-:W1:Y:S02]  /*0770*/  I2F.RP R2, R5 ;  /* 0x0000000500027306 */ /* 0x002e640000209400 */
        /* <DEDUP_REMOVED lines=58> */
.L_x_788:
        /* <DEDUP_REMOVED lines=70> */
.L_x_789:
[----:B------:R-:W-:Y:S05]  /*0f80*/  BSYNC B0 ;  /* 0x0000000000007941 */ /* 0x000fea0003800000 */
.L_x_787:
[----:B------:R-:W-:-:S04]  /*0f90*/  LOP3.LUT R0, RZ, R0, RZ, 0x33, !PT ;  /* 0x00000000ff007212 */ /* 0x000fc800078e33ff */
[----:B------:R-:W-:-:S05]  /*0fa0*/  IADD3 R0, R0, R13, RZ ;  /* 0x0000000d00007210 */ /* 0x000fca0007ffe0ff */
[----:B------:R2:W-:Y:S01]  /*0fb0*/  STL [R1+0x5c], R0 ;  /* 0x00005c0001007387 */ /* 0x0005e20000100800 */
[----:B------:R-:W-:Y:S05]  /*0fc0*/  BRA `(.L_x_790) ;  /* 0x0000006000007947 */ /* 0x000fea0003800000 */
.L_x_778:
[----:B------:R-:W-:Y:S01]  /*0fd0*/  MOV R0, UR4 ;  /* 0x0000000400007c02 */ /* 0x000fe20008000f00 */
[----:B------:R-:W-:Y:S04]  /*0fe0*/  STL [R1+0x5c], RZ ;  /* 0x00005cff01007387 */ /* 0x000fe80000100800 */
[----:B------:R-:W-:Y:S04]  /*0ff0*/  STL [R1+0x60], RZ ;  /* 0x000060ff01007387 */ /* 0x000fe80000100800 */
[----:B------:R1:W-:Y:S02]  /*1000*/  STL [R1+0x58], R0 ;  /* 0x0000580001007387 */ /* 0x0003e40000100800 */
[----:B-1----:R-:W-:-:S05]  /*1010*/  MOV R0, c[0x0][0x53c] ;  /* 0x00014f0000007a02 */ /* 0x002fca0000000f00 */
[----:B------:R1:W-:Y:S02]  /*1020*/  STL [R1+0x64], R0 ;  /* 0x0000640001007387 */ /* 0x0003e40000100800 */
.L_x_790:
        /* <DEDUP_REMOVED lines=8> */
.L_x_776:
[----:B-12---:R-:W2:Y:S02]  /*10b0*/  LDL R0, [R1+0x64] ;  /* 0x0000640001007983 */ /* 0x006ea40000100800 */
[----:B--2---:R-:W-:-:S13]  /*10c0*/  ISETP.GE.AND P0, PT, R0, c[0x0][0x53c], PT ;  /* 0x00014f0000007a0c */ /* 0x004fda0003f06270 */
[----:B------:R-:W-:Y:S05]  /*10d0*/  @P0 EXIT ;  /* 0x000000000000094d */ /* 0x000fea0003800000 */
[----:B---3--:R-:W-:-:S04]  /*10e0*/  SHF.R.S32.HI R5, RZ, 0x1f, R16 ;  /* 0x0000001fff057819 */ /* 0x008fc80000011410 */
[CC--:B------:R-:W-:Y:S02]  /*10f0*/  LEA.HI R0, R5.reuse, R16.reuse, RZ, 0x2 ;  /* 0x0000001005007211 */ /* 0x0c0fe400078f10ff */
[CC--:B------:R-:W-:Y:S02]  /*1100*/  LEA.HI R12, R5.reuse, R16.reuse, RZ, 0x3 ;  /* 0x00000010050c7211 */ /* 0x0c0fe400078f18ff */
[----:B------:R-:W-:Y:S02]  /*1110*/  LOP3.LUT R3, R0, 0xfffffffc, RZ, 0xc0, !PT ;  /* 0xfffffffc00037812 */ /* 0x000fe400078ec0ff */
[----:B------:R-:W-:Y:S02]  /*1120*/  LOP3.LUT R0, R12, 0xfffffff8, RZ, 0xc0, !PT ;  /* 0xfffffff80c007812 */ /* 0x000fe400078ec0ff */
[CC--:B------:R-:W-:Y:S01]  /*1130*/  LEA.HI R15, R5.reuse, R16.reuse, RZ, 0x6 ;  /* 0x00000010050f7211 */ /* 0x0c0fe200078f30ff */
[C---:B------:R-:W-:Y:S01]  /*1140*/  IMAD.IADD R7, R16.reuse, 0x1, -R3 ;  /* 0x0000000110077824 */ /* 0x040fe200078e0a03 */
[----:B------:R-:W-:Y:S01]  /*1150*/  LEA.HI R14, R5, R16, RZ, 0x5 ;  /* 0x00000010050e7211 */ /* 0x000fe200078f28ff */
[----:B------:R-:W-:Y:S01]  /*1160*/  IMAD.IADD R0, R16, 0x1, -R0 ;  /* 0x0000000110007824 */ /* 0x000fe200078e0a00 */
[----:B------:R-:W-:-:S02]  /*1170*/  SHF.R.S32.HI R2, RZ, 0x3, R12 ;  /* 0x00000003ff027819 */ /* 0x000fc4000001140c */
[----:B------:R-:W-:Y:S01]  /*1180*/  LEA.HI R5, R5, R16, RZ, 0x4 ;  /* 0x0000001005057211 */ /* 0x000fe200078f20ff */
[C---:B------:R-:W-:Y:S01]  /*1190*/  IMAD.SHL.U32 R3, R0.reuse, 0x40, RZ ;  /* 0x0000004000037824 */ /* 0x040fe200078e00ff */
[----:B------:R-:W-:Y:S01]  /*11a0*/  LOP3.LUT P1, RZ, R0, 0x2, RZ, 0xc0, !PT ;  /* 0x0000000200ff7812 */ /* 0x000fe2000782c0ff */
[----:B------:R-:W-:Y:S01]  /*11b0*/  IMAD.SHL.U32 R2, R2, 0x40, RZ ;  /* 0x0000004002027824 */ /* 0x000fe200078e00ff */
[----:B------:R-:W-:Y:S01]  /*11c0*/  SHF.R.S32.HI R10, RZ, 0x4, R5 ;  /* 0x00000004ff0a7819 */ /* 0x000fe20000011405 */
[C---:B------:R-:W-:Y:S01]  /*11d0*/  IMAD.SHL.U32 R4, R0.reuse, 0x8, RZ ;  /* 0x0000000800047824 */ /* 0x040fe200078e00ff */
[----:B------:R-:W-:Y:S02]  /*11e0*/  LOP3.LUT P0, RZ, R0, 0x4, RZ, 0xc0, !PT ;  /* 0x0000000400ff7812 */ /* 0x000fe4000780c0ff */
[----:B------:R-:W-:Y:S02]  /*11f0*/  LOP3.LUT R8, R5, 0xfffffff0, RZ, 0xc0, !PT ;  /* 0xfffffff005087812 */ /* 0x000fe400078ec0ff */
[----:B------:R-:W-:-:S02]  /*1200*/  LOP3.LUT R0, R3, 0x1c0, RZ, 0xc0, !PT ;  /* 0x000001c003007812 */ /* 0x000fc400078ec0ff */
[----:B------:R-:W-:Y:S01]  /*1210*/  LEA.HI R5, R5, R10, RZ, 0x1 ;  /* 0x0000000a05057211 */ /* 0x000fe200078f08ff */
[----:B------:R-:W-:Y:S01]  /*1220*/  IMAD.IADD R8, R16, 0x1, -R8 ;  /* 0x0000000110087824 */ /* 0x000fe200078e0a08 */
[----:B------:R-:W-:Y:S02]  /*1230*/  LOP3.LUT R2, R2, 0x1c0, RZ, 0xc0, !PT ;  /* 0x000001c002027812 */ /* 0x000fe400078ec0ff */
[----:B------:R-:W-:Y:S02]  /*1240*/  LEA.HI R6, R7, R7, RZ, 0x1 ;  /* 0x0000000707067211 */ /* 0x000fe400078f08ff */
[----:B------:R-:W-:Y:S02]  /*1250*/  LOP3.LUT R3, R0, 0x8, R12, 0xf8, !PT ;  /* 0x0000000800037812 */ /* 0x000fe400078ef80c */
[----:B------:R-:W-:Y:S02]  /*1260*/  LOP3.LUT R9, R5, 0xfffffffe, RZ, 0xc0, !PT ;  /* 0xfffffffe05097812 */ /* 0x000fe400078ec0ff */
[----:B------:R-:W-:-:S02]  /*1270*/  SHF.R.U32.HI R0, RZ, 0x3, R0 ;  /* 0x00000003ff007819 */ /* 0x000fc40000011600 */
[----:B------:R-:W-:Y:S01]  /*1280*/  LOP3.LUT R5, R2, 0x38, R4, 0xf8, !PT ;  /* 0x0000003802057812 */ /* 0x000fe200078ef804 */
[----:B------:R-:W-:Y:S01]  /*1290*/  IMAD.IADD R12, R10, 0x1, -R9 ;  /* 0x000000010a0c7824 */ /* 0x000fe200078e0a09 */
[----:B------:R-:W-:Y:S02]  /*12a0*/  SHF.R.U32.HI R4, RZ, 0x3, R2 ;  /* 0x00000003ff047819 */ /* 0x000fe40000011602 */
[----:B------:R-:W-:Y:S02]  /*12b0*/  LOP3.LUT R2, R6, 0x1ffffffe, RZ, 0xc0, !PT ;  /* 0x1ffffffe06027812 */ /* 0x000fe400078ec0ff */
[----:B------:R-:W-:Y:S02]  /*12c0*/  LOP3.LUT R11, R14, 0xffffffe0, RZ, 0xc0, !PT ;  /* 0xffffffe00e0b7812 */ /* 0x000fe400078ec0ff */
[----:B------:R-:W-:Y:S01]  /*12d0*/  LOP3.LUT R13, R3, R0, RZ, 0x3c, !PT ;  /* 0x00000000030d7212 */ /* 0x000fe200078e3cff */
[----:B------:R-:W-:Y:S01]  /*12e0*/  IMAD.SHL.U32 R0, R15, 0x8, RZ ;  /* 0x000000080f007824 */ /* 0x000fe200078e00ff */
[----:B------:R-:W-:Y:S01]  /*12f0*/  LOP3.LUT R4, R5, R4, RZ, 0x3c, !PT ;  /* 0x0000000405047212 */ /* 0x000fe200078e3cff */
[----:B------:R-:W-:Y:S01]  /*1300*/  IMAD.IADD R7, R7, 0x1, -R2 ;  /* 0x0000000107077824 */ /* 0x000fe200078e0a02 */
[----:B------:R-:W-:Y:S01]  /*1310*/  SHF.R.S32.HI R10, RZ, 0x1f, R8 ;  /* 0x0000001fff0a7819 */ /* 0x000fe20000011408 */
[----:B------:R-:W-:Y:S01]  /*1320*/  IMAD.IADD R11, R16, 0x1, -R11 ;  /* 0x00000001100b7824 */ /* 0x000fe200078e0a0b */
[----:B------:R-:W-:-:S02]  /*1330*/  SHF.R.S32.HI R9, RZ, 0x5, R14 ;  /* 0x00000005ff097819 */ /* 0x000fc4000001140e */
[----:B------:R-:W-:Y:S02]  /*1340*/  SHF.R.S32.HI R2, RZ, 0x1f, R14 ;  /* 0x0000001fff027819 */ /* 0x000fe4000001140e */
[----:B------:R-:W-:Y:S01]  /*1350*/  LOP3.LUT R219, R4, 0x7ffffe00, R0, 0xf8, !PT ;  /* 0x7ffffe0004db7812 */ /* 0x000fe200078ef800 */
[----:B------:R-:W-:Y:S01]  /*1360*/  IMAD.SHL.U32 R0, R6, 0x20, RZ ;  /* 0x0000002006007824 */ /* 0x000fe200078e00ff */
[----:B------:R-:W-:Y:S02]  /*1370*/  LEA.HI R10, R10, R8, RZ, 0x3 ;  /* 0x000000080a0a7211 */ /* 0x000fe400078f18ff */
[----:B------:R-:W-:Y:S01]  /*1380*/  LEA.HI R2, R2, R9, RZ, 0x2 ;  /* 0x0000000902027211 */ /* 0x000fe200078f10ff */
[----:B------:R-:W-:Y:S01]  /*1390*/  IMAD.SHL.U32 R219, R219, 0x2, RZ ;  /* 0x00000002dbdb7824 */ /* 0x000fe200078e00ff */
[----:B------:R-:W-:Y:S02]  /*13a0*/  SHF.R.S32.HI R5, RZ, 0x1f, R11 ;  /* 0x0000001fff057819 */ /* 0x000fe4000001140b */
[----:B------:R-:W-:-:S02]  /*13b0*/  LOP3.LUT R3, R10, 0xfffffff8, RZ, 0xc0, !PT ;  /* 0xfffffff80a037812 */ /* 0x000fc400078ec0ff */
[----:B------:R-:W-:Y:S02]  /*13c0*/  LOP3.LUT R4, R0, 0xffffffc0, RZ, 0xc0, !PT ;  /* 0xffffffc000047812 */ /* 0x000fe400078ec0ff */
[----:B------:R-:W-:Y:S01]  /*13d0*/  LOP3.LUT R2, R2, 0xffffffc, RZ, 0xc0, !PT ;  /* 0x0ffffffc02027812 */ /* 0x000fe200078ec0ff */
[----:B------:R-:W-:Y:S01]  /*13e0*/  IMAD.IADD R3, R8, 0x1, -R3 ;  /* 0x0000000108037824 */ /* 0x000fe200078e0a03 */
[----:B------:R-:W-:Y:S01]  /*13f0*/  LEA.HI R0, R5, R11, RZ, 0x2 ;  /* 0x0000000b05007211 */ /* 0x000fe200078f10ff */
[----:B------:R-:W-:Y:S02]  /*1400*/  IMAD R8, R7, 0x8, R4 ;  /* 0x0000000807087824 */ /* 0x000fe400078e0204 */
[----:B------:R-:W-:Y:S01]  /*1410*/  IMAD.IADD R7, R9, 0x1, -R2 ;  /* 0x0000000109077824 */ /* 0x000fe200078e0a02 */
[----:B------:R-:W-:Y:S01]  /*1420*/  SHF.R.S32.HI R6, RZ, 0x2, R0 ;  /* 0x00000002ff067819 */ /* 0x000fe20000011400 */
[C---:B------:R-:W-:Y:S01]  /*1430*/  IMAD.SHL.U32 R5, R3.reuse, 0x40, RZ ;  /* 0x0000004003057824 */ /* 0x040fe200078e00ff */
[----:B------:R-:W-:Y:S01]  /*1440*/  LOP3.LUT R2, R0, 0x7ffffffc, RZ, 0xc0, !PT ;  /* 0x7ffffffc00027812 */ /* 0x000fe200078ec0ff */
[----:B------:R-:W-:Y:S01]  /*1450*/  IMAD.SHL.U32 R4, R12, 0x8, RZ ;  /* 0x000000080c047824 */ /* 0x000fe200078e00ff */
[----:B------:R-:W-:Y:S01]  /*1460*/  LOP3.LUT P3, RZ, R3, 0x2, RZ, 0xc0, !PT ;  /* 0x0000000203ff7812 */ /* 0x000fe2000786c0ff */
[----:B------:R-:W-:Y:S01]  /*1470*/  IMAD R6, R7, 0x10, R6 ;  /* 0x0000001007067824 */ /* 0x000fe200078e0206 */
[----:B------:R-:W-:Y:S01]  /*1480*/  LOP3.LUT R0, R5, 0x1c0, RZ, 0xc0, !PT ;  /* 0x000001c005007812 */ /* 0x000fe200078ec0ff */
[----:B------:R-:W-:Y:S01]  /*1490*/  IMAD.IADD R11, R11, 0x1, -R2 ;  /* 0x000000010b0b7824 */ /* 0x000fe200078e0a02 */
[----:B------:R-:W-:Y:S01]  /*14a0*/  LOP3.LUT P2, RZ, R3, 0x4, RZ, 0xc0, !PT ;  /* 0x0000000403ff7812 */ /* 0x000fe2000784c0ff */
[----:B------:R-:W-:Y:S01]  /*14b0*/  IMAD.IADD R5, R6, 0x1, R8 ;  /* 0x0000000106057824 */ /* 0x000fe200078e0208 */
[----:B------:R-:W-:Y:S01]  /*14c0*/  LOP3.LUT R4, R0, 0x8, R4, 0xf8, !PT ;  /* 0x0000000800047812 */ /* 0x000fe200078ef804 */
[----:B------:R-:W-:Y:S01]  /*14d0*/  IMAD.SHL.U32 R7, R11, 0x2, RZ ;  /* 0x000000020b077824 */ /* 0x000fe200078e00ff */
[----:B------:R-:W-:Y:S01]  /*14e0*/  SHF.R.U32.HI R2, RZ, 0x3, R0 ;  /* 0x00000003ff027819 */ /* 0x000fe20000011600 */
[----:B------:R-:W-:Y:S01]  /*14f0*/  IMAD.SHL.U32 R3, R10, 0x40, RZ ;  /* 0x000000400a037824 */ /* 0x000fe200078e00ff */
[----:B------:R1:W-:Y:S01]  /*1500*/  STL [R1+0x4c], R5 ;  /* 0x00004c0501007387 */ /* 0x0003e20000100800 */
[----:B------:R-:W-:Y:S01]  /*1510*/  IMAD R0, R12, 0x200, R13 ;  /* 0x000002000c007824 */ /* 0x000fe200078e020d */
[----:B------:R-:W-:Y:S01]  /*1520*/  LOP3.LUT R2, R4, R2, RZ, 0x3c, !PT ;  /* 0x0000000204027212 */ /* 0x000fe200078e3cff */
[----:B------:R-:W-:Y:S01]  /*1530*/  IMAD.SHL.U32 R4, R9, 0x400, RZ ;  /* 0x0000040009047824 */ /* 0x000fe200078e00ff */
[----:B------:R2:W-:Y:S01]  /*1540*/  STL [R1+0x24], R7 ;  /* 0x0000240701007387 */ /* 0x0005e20000100800 */
[----:B------:R-:W-:Y:S01]  /*1550*/  LOP3.LUT R3, R3, 0xfffffe00, RZ, 0xc0, !PT ;  /* 0xfffffe0003037812 */ /* 0x000fe200078ec0ff */
[----:B------:R-:W-:Y:S01]  /*1560*/  IMAD.MOV.U32 R6, RZ, RZ, 0x40 ;  /* 0x00000040ff067424 */ /* 0x000fe200078e00ff */
[----:B------:R-:W-:-:S02]  /*1570*/  LEA R200, R0, 0x2900, 0x1 ;  /* 0x0000290000c87811 */ /* 0x000fc400078e08ff */
[----:B------:R-:W-:Y:S02]  /*1580*/  IADD3 R4, R2, R3, R4 ;  /* 0x0000000302047210 */ /* 0x000fe40007ffe004 */
[----:B------:R-:W-:Y:S02]  /*1590*/  IADD3 R211, R200, 0x20, RZ ;  /* 0x00000020c8d37810 */ /* 0x000fe40007ffe0ff */
[----:B------:R-:W-:Y:S02]  /*15a0*/  LEA R207, R4, 0x5100, 0x1 ;  /* 0x0000510004cf7811 */ /* 0x000fe400078e08ff */
[----:B------:R-:W-:Y:S02]  /*15b0*/  SEL R0, R6, 0xffffffc0, !P0 ;  /* 0xffffffc006007807 */ /* 0x000fe40004000000 */
[----:B------:R-:W-:-:S03]  /*15c0*/  @P1 IADD3 R211, R200, -0x20, RZ ;  /* 0xffffffe0c8d31810 */ /* 0x000fc60007ffe0ff */
[----:B------:R-:W-:Y:S01]  /*15d0*/  IMAD.IADD R206, R200, 0x1, R0 ;  /* 0x00000001c8ce7824 */ /* 0x000fe200078e0200 */
[C---:B------:R-:W-:Y:S01]  /*15e0*/  IADD3 R215, R211.reuse, 0x800, RZ ;  /* 0x00000800d3d77810 */ /* 0x040fe20007ffe0ff */
[----:B------:R-:W-:Y:S01]  /*15f0*/  IMAD.IADD R203, R0, 0x1, R211 ;  /* 0x0000000100cb7824 */ /* 0x000fe200078e02d3 */
[----:B------:R-:W-:Y:S02]  /*1600*/  IADD3 R214, R211, 0x1000, RZ ;  /* 0x00001000d3d67810 */ /* 0x000fe40007ffe0ff */
[----:B-1----:R-:W-:Y:S01]  /*1610*/  LOP3.LUT R5, R2, R3, RZ, 0xfc, !PT ;  /* 0x0000000302057212 */ /* 0x002fe200078efcff */
[----:B------:R-:W-:Y:S01]  /*1620*/  IMAD.MOV.U32 R2, RZ, RZ, 0x20 ;  /* 0x00000020ff027424 */ /* 0x000fe200078e00ff */
[----:B------:R-:W-:Y:S02]  /*1630*/  SEL R3, R6, 0xffffffc0, !P2 ;  /* 0xffffffc006037807 */ /* 0x000fe40005000000 */
[----:B------:R-:W-:Y:S02]  /*1640*/  LEA R201, R5, 0x100, 0x1 ;  /* 0x0000010005c97811 */ /* 0x000fe400078e08ff */
[----:B------:R-:W-:Y:S01]  /*1650*/  SEL R2, R2, 0xffffffe0, !P3 ;  /* 0xffffffe002027807 */ /* 0x000fe20005800000 */
[----:B------:R-:W-:Y:S01]  /*1660*/  IMAD.IADD R208, R207, 0x1, R3 ;  /* 0x00000001cfd07824 */ /* 0x000fe200078e0203 */
[----:B------:R-:W-:Y:S01]  /*1670*/  IADD3 R213, R211, 0x1800, RZ ;  /* 0x00001800d3d57810 */ /* 0x000fe20007ffe0ff */
[----:B------:R-:W-:Y:S01]  /*1680*/  IMAD.IADD R202, R3, 0x1, R201 ;  /* 0x0000000103ca7824 */ /* 0x000fe200078e02c9 */
[----:B------:R-:W-:Y:S01]  /*1690*/  IADD3 R212, R211, 0x2000, RZ ;  /* 0x00002000d3d47810 */ /* 0x000fe20007ffe0ff */
[----:B------:R-:W-:-:S02]  /*16a0*/  IMAD.IADD R210, R207, 0x1, R2 ;  /* 0x00000001cfd27824 */ /* 0x000fc400078e0202 */
[C---:B------:R-:W-:Y:S02]  /*16b0*/  IMAD.IADD R205, R2.reuse, 0x1, R201 ;  /* 0x0000000102cd7824 */ /* 0x040fe400078e02c9 */
[C---:B------:R-:W-:Y:S02]  /*16c0*/  IMAD.IADD R209, R2.reuse, 0x1, R208 ;  /* 0x0000000102d17824 */ /* 0x040fe400078e02d0 */
[----:B--2---:R-:W-:Y:S02]  /*16d0*/  IMAD.IADD R204, R2, 0x1, R202 ;  /* 0x0000000102cc7824 */ /* 0x004fe400078e02ca */
.L_x_1048:
[----:B------:R-:W2:Y:S01]  /*16e0*/  LDL R31, [R1+0x64] ;  /* 0x00006400011f7983 */ /* 0x000ea20000100800 */
[----:B------:R-:W-:Y:S02]  /*16f0*/  ISETP.NE.U32.AND P0, PT, RZ, c[0x0][0x370], PT ;  /* 0x0000dc00ff007a0c */ /* 0x000fe40003f05070 */
[----:B------:R-:W-:Y:S01]  /*1700*/  ISETP.NE.U32.AND P1, PT, RZ, c[0x0][0x360], PT ;  /* 0x0000d800ff007a0c */ /* 0x000fe20003f25070 */
[----:B------:R-:W3:Y:S01]  /*1710*/  LDL R15, [R1+0x60] ;  /* 0x00006000010f7983 */ /* 0x000ee20000100800 */
[----:B------:R-:W-:Y:S02]  /*1720*/  ISETP.NE.AND.EX P2, PT, RZ, c[0x0][0x374], PT, P0 ;  /* 0x0000dd00ff007a0c */ /* 0x000fe40003f45300 */
[----:B------:R-:W-:Y:S01]  /*1730*/  ISETP.NE.AND.EX P0, PT, RZ, c[0x0][0x364], PT, P1 ;  /* 0x0000d900ff007a0c */ /* 0x000fe20003f05310 */
[----:B------:R-:W-:Y:S01]  /*1740*/  IMAD.MOV.U32 R173, RZ, RZ, 0x4 ;  /* 0x00000004ffad7424 */ /* 0x000fe200078e00ff */
[----:B------:R-:W-:-:S02]  /*1750*/  ISETP.NE.U32.AND P1, PT, RZ, c[0x0][0x348], PT ;  /* 0x0000d200ff007a0c */ /* 0x000fc40003f25070 */
[----:B------:R-:W-:Y:S02]  /*1760*/  ISETP.NE.U32.AND P4, PT, RZ, c[0x0][0x350], PT ;  /* 0x0000d400ff007a0c */ /* 0x000fe40003f85070 */
[----:B------:R-:W-:Y:S02]  /*1770*/  ISETP.NE.U32.AND P3, PT, RZ, c[0x0][0x358], PT ;  /* 0x0000d600ff007a0c */ /* 0x000fe40003f65070 */
[----:B------:R-:W-:Y:S02]  /*1780*/  ISETP.NE.AND.EX P1, PT, RZ, c[0x0][0x34c], PT, P1 ;  /* 0x0000d300ff007a0c */ /* 0x000fe40003f25310 */
[----:B------:R-:W-:Y:S02]  /*1790*/  ISETP.NE.AND.EX P4, PT, RZ, c[0x0][0x354], PT, P4 ;  /* 0x0000d500ff007a0c */ /* 0x000fe40003f85340 */
[----:B------:R-:W-:Y:S01]  /*17a0*/  ISETP.NE.AND.EX P3, PT, RZ, c[0x0][0x35c], PT, P3 ;  /* 0x0000d700ff007a0c */ /* 0x000fe20003f65330 */
[----:B------:R-:W-:Y:S01]  /*17b0*/  CS2R R160, SRZ ;  /* 0x0000000000a07805 */ /* 0x000fe2000001ff00 */
[----:B------:R-:W-:-:S02]  /*17c0*/  IMAD.MOV.U32 R159, RZ, RZ, RZ ;  /* 0x000000ffff9f7224 */ /* 0x000fc400078e00ff */
[----:B------:R-:W-:Y:S02]  /*17d0*/  IMAD.MOV.U32 R14, RZ, RZ, RZ ;  /* 0x000000ffff0e7224 */ /* 0x000fe400078e00ff */
[----:B--2---:R-:W-:-:S05]  /*17e0*/  @P0 IMAD.WIDE R8, R31, R173, c[0x0][0x360] ;  /* 0x0000d8001f080625 */ /* 0x004fca00078e02ad */
[----:B------:R-:W2:Y:S01]  /*17f0*/  @P0 LDG.E R0, [R8.64] ;  /* 0x0000000808000981 */ /* 0x000ea2000c1e1900 */
[----:B------:R-:W-:-:S04]  /*1800*/  @P2 IMAD.WIDE R10, R31, R173, c[0x0][0x370] ;  /* 0x0000dc001f0a2625 */ /* 0x000fc800078e02ad */
[CC--:B------:R-:W-:Y:S01]  /*1810*/  IMAD.WIDE R6, R31.reuse, R173.reuse, c[0x0][0x348] ;  /* 0x0000d2001f067625 */ /* 0x0c0fe200078e02ad */
[----:B------:R1:W5:Y:S03]  /*1820*/  @P2 LDG.E R161, [R10.64] ;  /* 0x000000080aa12981 */ /* 0x000366000c1e1900 */
[CC--:B------:R-:W-:Y:S01]  /*1830*/  IMAD.WIDE R4, R31.reuse, R173.reuse, c[0x0][0x350] ;  /* 0x0000d4001f047625 */ /* 0x0c0fe200078e02ad */
[----:B------:R1:W5:Y:S03]  /*1840*/  @P1 LDG.E R159, [R6.64] ;  /* 0x00000008069f1981 */ /* 0x000366000c1e1900 */
[----:B------:R-:W-:Y:S01]  /*1850*/  IMAD.WIDE R2, R31, R173, c[0x0][0x358] ;  /* 0x0000d6001f027625 */ /* 0x000fe200078e02ad */
[----:B------:R1:W5:Y:S04]  /*1860*/  @P4 LDG.E R160, [R4.64] ;  /* 0x0000000804a04981 */ /* 0x000368000c1e1900 */
[----:B------:R1:W5:Y:S01]  /*1870*/  @P3 LDG.E R14, [R2.64] ;  /* 0x00000008020e3981 */ /* 0x000362000c1e1900 */
[----:B---3--:R-:W-:-:S05]  /*1880*/  LOP3.LUT R27, R15, 0xffff, RZ, 0xc0, !PT ;  /* 0x0000ffff0f1b7812 */ /* 0x008fca00078ec0ff */
[----:B------:R1:W-:Y:S01]  /*1890*/  STL [R1+0x50], R27 ;  /* 0x0000501b01007387 */ /* 0x0003e20000100800 */
[----:B------:R-:W-:Y:S03]  /*18a0*/  YIELD ;  /* 0x0000000000007946 */ /* 0x000fe60003800000 */
[----:B--2---:R1:W-:Y:S01]  /*18b0*/  @P0 STL [R1+0x1c], R0 ;  /* 0x00001c0001000387 */ /* 0x0043e20000100800 */
[----:B------:R-:W-:Y:S05]  /*18c0*/  @P0 BRA `(.L_x_791) ;  /* 0x0000007000000947 */ /* 0x000fea0003800000 */
[----:B-1----:R-:W-:-:S05]  /*18d0*/  MOV R0, c[0x0][0x168] ;  /* 0x00005a0000007a02 */ /* 0x002fca0000000f00 */
[----:B------:R1:W-:Y:S01]  /*18e0*/  STL [R1+0x1c], R0 ;  /* 0x00001c0001007387 */ /* 0x0003e20000100800 */
[----:B------:R-:W-:Y:S05]  /*18f0*/  @!P1 BRA `(.L_x_791) ;  /* 0x0000004000009947 */ /* 0x000fea0003800000 */
[----:B------:R-:W2:Y:S04]  /*1900*/  LDG.E R8, [R6.64] ;  /* 0x0000000806087981 */ /* 0x000ea8000c1e1900 */
[----:B-1----:R-:W2:Y:S02]  /*1910*/  LDG.E R0, [R6.64+0x4] ;  /* 0x0000040806007981 */ /* 0x002ea4000c1e1900 */
[----:B--2---:R-:W-:-:S05]  /*1920*/  IADD3 R0, -R8, R0, RZ ;  /* 0x0000000008007210 */ /* 0x004fca0007ffe1ff */
[----:B------:R1:W-:Y:S02]  /*1930*/  STL [R1+0x1c], R0 ;  /* 0x00001c0001007387 */ /* 0x0003e40000100800 */
.L_x_791:
[----:B------:R-:W-:-:S04]  /*1940*/  ISETP.NE.U32.AND P0, PT, RZ, c[0x0][0x368], PT ;  /* 0x0000da00ff007a0c */ /* 0x000fc80003f05070 */
[----:B------:R-:W-:-:S13]  /*1950*/  ISETP.NE.AND.EX P0, PT, RZ, c[0x0][0x36c], PT, P0 ;  /* 0x0000db00ff007a0c */ /* 0x000fda0003f05300 */
[----:B------:R-:W-:Y:S05]  /*1960*/  @!P0 BRA `(.L_x_792) ;  /* 0x0000003000008947 */ /* 0x000fea0003800000 */
[----:B-1----:R-:W-:-:S05]  /*1970*/  IMAD.WIDE R4, R31, R173, c[0x0][0x368] ;  /* 0x0000da001f047625 */ /* 0x002fca00078e02ad */
[----:B------:R1:W5:Y:S01]  /*1980*/  LDG.E R13, [R4.64] ;  /* 0x00000008040d7981 */ /* 0x000362000c1e1900 */
[----:B------:R-:W-:Y:S05]  /*1990*/  BRA `(.L_x_793) ;  /* 0x0000005000007947 */ /* 0x000fea0003800000 */
.L_x_792:
[----:B------:R-:W-:Y:S01]  /*19a0*/  MOV R13, c[0x0][0x1d0] ;  /* 0x00007400000d7a02 */ /* 0x000fe20000000f00 */
[----:B------:R-:W-:Y:S05]  /*19b0*/  @!P4 BRA `(.L_x_793) ;  /* 0x000000300000c947 */ /* 0x000fea0003800000 */
[----:B-1----:R-:W2:Y:S04]  /*19c0*/  LDG.E R6, [R4.64] ;  /* 0x0000000804067981 */ /* 0x002ea8000c1e1900 */
[----:B------:R-:W2:Y:S02]  /*19d0*/  LDG.E R0, [R4.64+0x4] ;  /* 0x0000040804007981 */ /* 0x000ea4000c1e1900 */
[----:B--2---:R-:W-:Y:S02]  /*19e0*/  IADD3 R13, -R6, R0, RZ ;  /* 0x00000000060d7210 */ /* 0x004fe40007ffe1ff */
.L_x_793:
[----:B-1----:R-:W2:Y:S04]  /*19f0*/  LDL R0, [R1+0x1c] ;  /* 0x00001c0001007983 */ /* 0x002ea80000100800 */
[----:B------:R-:W3:Y:S04]  /*1a00*/  LDL.LU R6, [R1+0x5c] ;  /* 0x00005c0001067983 */ /* 0x000ee80000300800 */
[----:B------:R-:W4:Y:S04]  /*1a10*/  LDL.LU R10, [R1+0x54] ;  /* 0x00005400010a7983 */ /* 0x000f280000300800 */
[----:B------:R1:W4:Y:S04]  /*1a20*/  @P3 LDG.E R5, [R2.64] ;  /* 0x0000000802053981 */ /* 0x000328000c1e1900 */
[----:B------:R1:W4:Y:S01]  /*1a30*/  @P3 LDG.E R4, [R2.64+0x4] ;  /* 0x0000040802043981 */ /* 0x000322000c1e1900 */
[----:B------:R-:W-:Y:S01]  /*1a40*/  IMAD.MOV.U32 R7, RZ, RZ, c[0x0][0x2c4] ;  /* 0x0000b100ff077624 */ /* 0x000fe200078e00ff */
[----:B------:R-:W-:-:S04]  /*1a50*/  ISETP.NE.U32.AND P0, PT, RZ, c[0x0][0x378], PT ;  /* 0x0000de00ff007a0c */ /* 0x000fc80003f05070 */
[----:B------:R-:W-:Y:S02]  /*1a60*/  ISETP.NE.AND P2, PT, R7, 0x1, PT ;  /* 0x000000010700780c */ /* 0x000fe40003f45270 */
[----:B------:R-:W-:Y:S01]  /*1a70*/  ISETP.NE.AND.EX P0, PT, RZ, c[0x0][0x37c], PT, P0 ;  /* 0x0000df00ff007a0c */ /* 0x000fe20003f05300 */
[----:B-----5:R-:W-:Y:S02]  /*1a80*/  IMAD.IADD R12, R13, 0x1, -R161 ;  /* 0x000000010d0c7824 */ /* 0x020fe400078e0aa1 */
[----:B------:R-:W-:-:S10]  /*1a90*/  IMAD.MOV.U32 R138, RZ, RZ, R13 ;  /* 0x000000ffff8a7224 */ /* 0x000fd400078e000d */
[----:B-1----:R-:W-:-:S05]  /*1aa0*/  @P0 IMAD.WIDE R2, R31, R173, c[0x0][0x378] ;  /* 0x0000de001f020625 */ /* 0x002fca00078e02ad */
[----:B------:R1:W5:Y:S01]  /*1ab0*/  @P0 LDG.E R138, [R2.64] ;  /* 0x00000008028a0981 */ /* 0x000362000c1e1900 */
[----:B--2---:R-:W-:Y:S02]  /*1ac0*/  IMAD.MOV.U32 R8, RZ, RZ, R0 ;  /* 0x000000ffff087224 */ /* 0x004fe400078e0000 */
[----:B---3--:R-:W-:Y:S02]  /*1ad0*/  IMAD.SHL.U32 R9, R6, 0x80, RZ ;  /* 0x0000008006097824 */ /* 0x008fe400078e00ff */
[----:B------:R-:W-:Y:S01]  /*1ae0*/  IMAD.MOV.U32 R6, RZ, RZ, c[0x0][0x32c] ;  /* 0x0000cb00ff067624 */ /* 0x000fe200078e00ff */
[----:B----4-:R-:W-:-:S04]  /*1af0*/  LOP3.LUT R10, R10, 0xfffeffff, RZ, 0xc0, !PT ;  /* 0xfffeffff0a0a7812 */ /* 0x010fc800078ec0ff */
[----:B------:R-:W-:Y:S02]  /*1b00*/  ISETP.GE.AND P1, PT, R6, 0x1, PT ;  /* 0x000000010600780c */ /* 0x000fe40003f26270 */
[----:B------:R-:W-:Y:S01]  /*1b10*/  @P2 LOP3.LUT R10, R10, 0x10000, RZ, 0xfc, !PT ;  /* 0x000100000a0a2812 */ /* 0x000fe200078efcff */
[----:B------:R-:W-:Y:S02]  /*1b20*/  IMAD.MOV.U32 R0, RZ, RZ, c[0x0][0x228] ;  /* 0x00008a00ff007624 */ /* 0x000fe400078e00ff */
[----:B------:R-:W-:Y:S01]  /*1b30*/  @P3 IMAD.IADD R0, R4, 0x1, -R5 ;  /* 0x0000000104003824 */ /* 0x000fe200078e0a05 */
[----:B------:R-:W-:-:S03]  /*1b40*/  LOP3.LUT R10, R10, 0xffff7fff, RZ, 0xc0, !PT ;  /* 0xffff7fff0a0a7812 */ /* 0x000fc600078ec0ff */
[----:B------:R-:W-:Y:S01]  /*1b50*/  IMAD.IADD R7, R12, 0x1, R0 ;  /* 0x000000010c077824 */ /* 0x000fe200078e0200 */
[----:B------:R2:W-:Y:S03]  /*1b60*/  STL [R1+0x48], R9 ;  /* 0x0000480901007387 */ /* 0x0005e60000100800 */
[----:B------:R-:W-:Y:S01]  /*1b70*/  @P1 LOP3.LUT R10, R10, 0x8000, RZ, 0xfc, !PT ;  /* 0x000080000a0a1812 */ /* 0x000fe200078efcff */
[----:B------:R2:W-:Y:S01]  /*1b80*/  STL [R1+0x20], R7 ;  /* 0x0000200701007387 */ /* 0x0005e20000100800 */
[----:B-1----:R-:W-:-:S03]  /*1b90*/  IADD3 R2, R9, 0x7f, RZ ;  /* 0x0000007f09027810 */ /* 0x002fc60007ffe0ff */
[----:B------:R2:W-:Y:S02]  /*1ba0*/  STL [R1+0x54], R10 ;  /* 0x0000540a01007387 */ /* 0x0005e40000100800 */
[----:B------:R-:W-:Y:S01]  /*1bb0*/  @P2 IMAD.HI.U32 R4, R2, c[0x0][0x2c8], RZ ;  /* 0x0000b20002042a27 */ /* 0x000fe200078e00ff */
[----:B------:R-:W-:-:S04]  /*1bc0*/  IADD3 R3, R7, 0x4f, RZ ;  /* 0x0000004f07037810 */ /* 0x000fc80007ffe0ff */
[----:B------:R-:W-:Y:S01]  /*1bd0*/  @P2 SHF.R.U32.HI R2, RZ, c[0x0][0x2cc], R4 ;  /* 0x0000b300ff022a19 */ /* 0x000fe20000011604 */
[----:B------:R-:W-:Y:S01]  /*1be0*/  IMAD.HI R3, R3, 0x66666667, RZ ;  /* 0x6666666703037827 */ /* 0x000fe200078e02ff */
[----:B------:R-:W-:-:S04]  /*1bf0*/  IADD3 R4, R7, 0x1, -R8 ;  /* 0x0000000107047810 */ /* 0x000fc80007ffe808 */
[----:B------:R-:W-:Y:S01]  /*1c00*/  SHF.R.U32.HI R5, RZ, 0x1f, R3 ;  /* 0x0000001fff057819 */ /* 0x000fe20000011603 */
[----:B------:R-:W-:-:S03]  /*1c10*/  IMAD.IADD R2, R4, 0x1, R2 ;  /* 0x0000000104027824 */ /* 0x000fc600078e0202 */
[----:B------:R-:W-:Y:S02]  /*1c20*/  LEA.HI.SX32 R171, R3, R5, 0x1b ;  /* 0x0000000503ab7211 */ /* 0x000fe400078fdaff */
        /* <DEDUP_REMOVED lines=12> */
.L_x_796:
[----:B------:R-:W-:-:S13]  /*1cf0*/  ISETP.NE.AND P0, PT, R6, 0x1, PT ;  /* 0x000000010600780c */ /* 0x000fda0003f05270 */
[----:B------:R-:W-:-:S05]  /*1d00*/  @P0 IMAD.HI.U32 R2, R3, c[0x0][0x330], RZ ;  /* 0x0000cc0003020a27 */ /* 0x000fca00078e00ff */
[----:B------:R-:W-:Y:S02]  /*1d10*/  @P0 SHF.R.U32.HI R3, RZ, c[0x0][0x334], R2 ;  /* 0x0000cd00ff030a19 */ /* 0x000fe40000011602 */
.L_x_797:
[----:B------:R-:W-:Y:S05]  /*1d20*/  BSYNC B0 ;  /* 0x0000000000007941 */ /* 0x000fea0003800000 */
.L_x_795:
[----:B------:R-:W-:-:S05]  /*1d30*/  IMAD R3, R3, R6, c[0x0][0x32c] ;  /* 0x0000cb0003037624 */ /* 0x000fca00078e0206 */
[----:B------:R-:W-:-:S03]  /*1d40*/  IMNMX R4, R4, R3, PT ;  /* 0x0000000304047217 */ /* 0x000fc60003800200 */
.L_x_794:
[----:B------:R-:W-:Y:S01]  /*1d50*/  IMAD.IADD R5, R7, 0x1, -R8 ;  /* 0x0000000107057824 */ /* 0x000fe200078e0a08 */
[----:B------:R-:W-:Y:S01]  /*1d60*/  IADD3 R4, R4, 0x4f, RZ ;  /* 0x0000004f04047810 */ /* 0x000fe20007ffe0ff */
[----:B------:R-:W-:-:S03]  /*1d70*/  @P2 IMAD.HI.U32 R3, R9, c[0x0][0x2c8], RZ ;  /* 0x0000b20009032a27 */ /* 0x000fc600078e00ff */
[----:B------:R1:W-:Y:S01]  /*1d80*/  STL [R1+0x4], R5 ;  /* 0x0000040501007387 */ /* 0x0003e20000100800 */
[----:B------:R-:W-:-:S04]  /*1d90*/  IMAD.HI R4, R4, 0x66666667, RZ ;  /* 0x6666666704047827 */ /* 0x000fc800078e02ff */
[----:B------:R-:W-:Y:S01]  /*1da0*/  IMAD.MOV.U32 R2, RZ, RZ, R9 ;  /* 0x000000ffff027224 */ /* 0x000fe200078e0009 */
[----:B------:R-:W-:Y:S02]  /*1db0*/  @P2 SHF.R.U32.HI R2, RZ, c[0x0][0x2cc], R3 ;  /* 0x0000b300ff022a19 */ /* 0x000fe40000011603 */
[----:B------:R-:W-:-:S03]  /*1dc0*/  SHF.R.U32.HI R3, RZ, 0x1f, R4 ;  /* 0x0000001fff037819 */ /* 0x000fc60000011604 */
[----:B------:R-:W-:Y:S01]  /*1dd0*/  IMAD.IADD R2, R5, 0x1, R2 ;  /* 0x0000000105027824 */ /* 0x000fe200078e0202 */
[----:B------:R-:W-:-:S04]  /*1de0*/  LEA.HI.SX32 R4, R4, R3, 0x1b ;  /* 0x0000000304047211 */ /* 0x000fc800078fdaff */
[----:B------:R-:W-:Y:S02]  /*1df0*/  IADD3 R3, R2, -c[0x0][0x324], RZ ;  /* 0x8000c90002037a10 */ /* 0x000fe40007ffe0ff */
[----:B--2---:R-:W-:Y:S01]  /*1e00*/  IMNMX R9, R171, R4, PT ;  /* 0x00000004ab097217 */ /* 0x004fe20003800200 */
        /* <DEDUP_REMOVED lines=10> */
.L_x_800:
[----:B------:R-:W-:-:S13]  /*1eb0*/  ISETP.NE.AND P0, PT, R6, 0x1, PT ;  /* 0x000000010600780c */ /* 0x000fda0003f05270 */
[----:B------:R-:W-:-:S05]  /*1ec0*/  @P0 IMAD.HI.U32 R4, R2, c[0x0][0x330], RZ ;  /* 0x0000cc0002040a27 */ /* 0x000fca00078e00ff */
[----:B------:R-:W-:Y:S02]  /*1ed0*/  @P0 SHF.R.U32.HI R2, RZ, c[0x0][0x334], R4 ;  /* 0x0000cd00ff020a19 */ /* 0x000fe40000011604 */
.L_x_801:
[----:B------:R-:W-:Y:S05]  /*1ee0*/  BSYNC B0 ;  /* 0x0000000000007941 */ /* 0x000fea0003800000 */
.L_x_799:
[----:B------:R-:W-:-:S05]  /*1ef0*/  IMAD R2, R2, c[0x0][0x32c], RZ ;  /* 0x0000cb0002027a24 */ /* 0x000fca00078e02ff */
[----:B------:R-:W-:-:S04]  /*1f00*/  IMNMX R3, R3, R2, !PT ;  /* 0x0000000203037217 */ /* 0x000fc80007800200 */
.L_x_798:
[----:B------:R-:W-:Y:S01]  /*1f10*/  LOP3.LUT R4, R15, 0xff000000, RZ, 0xc0, !PT ;  /* 0xff0000000f047812 */ /* 0x000fe200078ec0ff */
[----:B------:R-:W-:Y:S01]  /*1f20*/  IMAD.HI R3, R3, 0x66666667, RZ ;  /* 0x6666666703037827 */ /* 0x000fe200078e02ff */
[----:B-1----:R-:W-:Y:S01]  /*1f30*/  LOP3.LUT R5, R15, 0xff0000, RZ, 0xc0, !PT ;  /* 0x00ff00000f057812 */ /* 0x002fe200078ec0ff */
[----:B------:R-:W-:Y:S01]  /*1f40*/  BSSY B0, `(.L_x_802) ;  /* 0x000002c000007945 */ /* 0x000fe20003800000 */
[----:B------:R-:W-:Y:S02]  /*1f50*/  SHF.R.U32.HI R4, RZ, 0x8, R4 ;  /* 0x00000008ff047819 */ /* 0x000fe40000011604 */
[----:B------:R-:W-:Y:S02]  /*1f60*/  SHF.R.U32.HI R2, RZ, 0x1f, R3 ;  /* 0x0000001fff027819 */ /* 0x000fe40000011603 */
[----:B------:R-:W-:Y:S02]  /*1f70*/  LEA.HI R5, R5, R4, RZ, 0x10 ;  /* 0x0000000405057211 */ /* 0x000fe400078f80ff */
[----:B------:R-:W-:Y:S01]  /*1f80*/  LEA.HI.SX32 R3, R3, R2, 0x1b ;  /* 0x0000000203037211 */ /* 0x000fe200078fdaff */
[----:B------:R-:W-:Y:S01]  /*1f90*/  IMAD.MOV.U32 R2, RZ, RZ, RZ ;  /* 0x000000ffff027224 */ /* 0x000fe200078e00ff */
[----:B------:R-:W-:-:S02]  /*1fa0*/  SHF.R.U32.HI R7, RZ, 0x10, R5 ;  /* 0x00000010ff077819 */ /* 0x000fc40000011605 */
[----:B------:R-:W-:Y:S02]  /*1fb0*/  LOP3.LUT R15, R5, 0xff, RZ, 0xc0, !PT ;  /* 0x000000ff050f7812 */ /* 0x000fe400078ec0ff */
[----:B------:R-:W-:Y:S01]  /*1fc0*/  IMNMX R6, RZ, R3, !PT ;  /* 0x00000003ff067217 */ /* 0x000fe20007800200 */
[----:B------:R1:W-:Y:S01]  /*1fd0*/  STL [R1+0x5c], R7 ;  /* 0x00005c0701007387 */ /* 0x0003e20000100800 */
[----:B------:R-:W-:Y:S02]  /*1fe0*/  ISETP.NE.AND P1, PT, R7, RZ, PT ;  /* 0x000000ff0700720c */ /* 0x000fe40003f25270 */
[----:B------:R-:W-:Y:S01]  /*1ff0*/  ISETP.GT.AND P0, PT, R9, R6, PT ;  /* 0x000000060900720c */ /* 0x000fe20003f04270 */
[----:B------:R1:W-:Y:S01]  /*2000*/  STL [R1+0x60], R15 ;  /* 0x0000600f01007387 */ /* 0x0003e20000100800 */
[----:B------:R-:W-:-:S11]  /*2010*/  SEL R135, R7, c[0x0][0x338], P1 ;  /* 0x0000ce0007877a07 */ /* 0x000fd60000800000 */
[----:B------:R-:W-:Y:S05]  /*2020*/  @!P0 BRA `(.L_x_803) ;  /* 0x000001d000008947 */ /* 0x000fea0003800000 */
[----:B------:R-:W-:Y:S02]  /*2030*/  IABS R3, R135 ;  /* 0x0000008700037213 */ /* 0x000fe40000000000 */
[----:B-1----:R-:W-:Y:S02]  /*2040*/  IADD3 R7, R135, -0x1, R9 ;  /* 0xffffffff87077810 */ /* 0x002fe40007ffe009 */
[----:B------:R-:W1:Y:S03]  /*2050*/  I2F.RP R2, R3 ;  /* 0x0000000300027306 */ /* 0x000e660000209400 */
[----:B------:R-:W-:-:S05]  /*2060*/  IMAD.IADD R7, R7, 0x1, -R6 ;  /* 0x0000000107077824 */ /* 0x000fca00078e0a06 */
[----:B------:R-:W-:Y:S01]  /*2070*/  IABS R11, R7 ;  /* 0x00000007000b7213 */ /* 0x000fe20000000000 */
[----:B-1----:R-:W1:Y:S02]  /*2080*/  MUFU.RCP R2, R2 ;  /* 0x0000000200027308 */ /* 0x002e640000001000 */
[----:B-1----:R-:W-:-:S06]  /*2090*/  IADD3 R2, R2, 0xffffffe, RZ ;  /* 0x0ffffffe02027810 */ /* 0x002fcc0007ffe0ff */
[----:B------:R-:W1:Y:S02]  /*20a0*/  F2I.FTZ.U32.TRUNC.NTZ R5, R2 ;  /* 0x0000000200057305 */ /* 0x000e64000021f000 */
        /* <DEDUP_REMOVED lines=21> */
.L_x_803:
[----:B------:R-:W-:Y:S05]  /*2200*/  BSYNC B0 ;  /* 0x0000000000007941 */ /* 0x000fea0003800000 */
.L_x_802:
[----:B------:R-:W-:Y:S01]  /*2210*/  IMAD R3, R15, R2, R6 ;  /* 0x000000020f037224 */ /* 0x000fe200078e0206 */
[----:B------:R-:W2:Y:S03]  /*2220*/  S2R R11, SR_TID.X ;  /* 0x00000000000b7919 */ /* 0x000ea60000002100 */
[C---:B------:R-:W-:Y:S02]  /*2230*/  IMAD.IADD R2, R3.reuse, 0x1, R2 ;  /* 0x0000000103027824 */ /* 0x040fe400078e0202 */
[----:B------:R-:W-:-:S03]  /*2240*/  IMAD R3, R3, 0x50, -R12 ;  /* 0x0000005003037824 */ /* 0x000fc600078e0a0c */
[----:B------:R-:W-:Y:S02]  /*2250*/  IMNMX R2, R9, R2, PT ;  /* 0x0000000209027217 */ /* 0x000fe40003800200 */
[----:B------:R-:W-:-:S03]  /*2260*/  IMNMX R3, RZ, R3, !PT ;  /* 0x00000003ff037217 */ /* 0x000fc60007800200 */
[----:B------:R-:W-:Y:S02]  /*2270*/  IMAD R2, R2, 0x50, -R12 ;  /* 0x0000005002027824 */ /* 0x000fe400078e0a0c */
[----:B------:R-:W-:-:S03]  /*2280*/  IMAD.WIDE.U32 R4, R3, -0x33333333, RZ ;  /* 0xcccccccd03047825 */ /* 0x000fc600078e00ff */
[----:B------:R-:W-:Y:S02]  /*2290*/  IMNMX R2, R2, R0, PT ;  /* 0x0000000002027217 */ /* 0x000fe40003800200 */
[----:B------:R-:W-:Y:S02]  /*22a0*/  SHF.R.U32.HI R130, RZ, 0x6, R5 ;  /* 0x00000006ff827819 */ /* 0x000fe40000011605 */
[----:B------:R-:W-:Y:S02]  /*22b0*/  ISETP.GT.AND P0, PT, R2, R3, PT ;  /* 0x000000030200720c */ /* 0x000fe40003f04270 */
[----:B--2---:R-:W-:Y:S01]  /*22c0*/  SHF.R.S32.HI R10, RZ, 0x1f, R11 ;  /* 0x0000001fff0a7819 */ /* 0x004fe2000001140b */
[----:B------:R-:W-:-:S03]  /*22d0*/  IMAD.MOV.U32 R4, RZ, RZ, R130 ;  /* 0x000000ffff047224 */ /* 0x000fc600078e0082 */
[CC--:B------:R-:W-:Y:S02]  /*22e0*/  LEA.HI R5, R10.reuse, R11.reuse, RZ, 0x5 ;  /* 0x0000000b0a057211 */ /* 0x0c0fe400078f28ff */
[----:B-1----:R-:W-:-:S04]  /*22f0*/  LEA.HI R7, R10, R11, RZ, 0x3 ;  /* 0x0000000b0a077211 */ /* 0x002fc800078f18ff */
[----:B------:R-:W-:Y:S02]  /*2300*/  LOP3.LUT R8, R7, 0xfffffff8, RZ, 0xc0, !PT ;  /* 0xfffffff807087812 */ /* 0x000fe400078ec0ff */
[----:B------:R-:W-:Y:S02]  /*2310*/  @P0 IADD3 R3, R2, 0x4f, RZ ;  /* 0x0000004f02030810 */ /* 0x000fe40007ffe0ff */
[----:B------:R-:W-:Y:S01]  /*2320*/  LEA.HI R2, R10, R11, RZ, 0x2 ;  /* 0x0000000b0a027211 */ /* 0x000fe200078f10ff */
[----:B------:R-:W-:Y:S01]  /*2330*/  IMAD.IADD R165, R11, 0x1, -R8 ;  /* 0x000000010ba57824 */ /* 0x000fe200078e0a08 */
[----:B------:R-:W-:Y:S01]  /*2340*/  SHF.R.S32.HI R139, RZ, 0x3, R7 ;  /* 0x00000003ff8b7819 */ /* 0x000fe20000011407 */
[----:B------:R-:W-:Y:S01]  /*2350*/  @P0 IMAD.HI R3, R3, 0x66666667, RZ ;  /* 0x6666666703030827 */ /* 0x000fe200078e02ff */
[----:B------:R-:W-:Y:S02]  /*2360*/  LOP3.LUT R9, R2, 0xfffffffc, RZ, 0xc0, !PT ;  /* 0xfffffffc02097812 */ /* 0x000fe400078ec0ff */
[--C-:B------:R-:W-:Y:S01]  /*2370*/  SHF.R.S32.HI R83, RZ, 0x2, R2.reuse ;  /* 0x00000002ff537819 */ /* 0x100fe20000011402 */
[----:B------:R-:W-:Y:S01]  /*2380*/  IMAD.SHL.U32 R136, R165, 0x8, RZ ;  /* 0x00000008a5887824 */ /* 0x000fe200078e00ff */
[----:B------:R-:W-:Y:S01]  /*2390*/  SHF.R.S32.HI R2, RZ, 0x1f, R2 ;  /* 0x0000001fff027819 */ /* 0x000fe20000011402 */
[----:B------:R-:W-:Y:S01]  /*23a0*/  IMAD.IADD R164, R11, 0x1, -R9 ;  /* 0x000000010ba47824 */ /* 0x000fe200078e0a09 */
[----:B------:R-:W-:Y:S01]  /*23b0*/  @P0 SHF.R.U32.HI R6, RZ, 0x1f, R3 ;  /* 0x0000001fff060819 */ /* 0x000fe20000011603 */
[----:B------:R-:W-:Y:S01]  /*23c0*/  IMAD.MOV.U32 R9, RZ, RZ, 0x40 ;  /* 0x00000040ff097424 */ /* 0x000fe200078e00ff */
[----:B------:R-:W-:Y:S01]  /*23d0*/  LEA.HI R2, R2, R83, RZ, 0x3 ;  /* 0x0000005302027211 */ /* 0x000fe200078f18ff */
[C---:B------:R-:W-:Y:S01]  /*23e0*/  IMAD.SHL.U32 R32, R164.reuse, 0x8, RZ ;  /* 0x00000008a4207824 */ /* 0x040fe200078e00ff */
[----:B------:R-:W-:Y:S01]  /*23f0*/  @P0 LEA.HI.SX32 R4, R3, R6, 0x1b ;  /* 0x0000000603040211 */ /* 0x000fe200078fdaff */
[----:B------:R-:W-:Y:S01]  /*2400*/  IMAD.SHL.U32 R28, R164, 0x4, RZ ;  /* 0x00000004a41c7824 */ /* 0x000fe200078e00ff */
[----:B------:R-:W-:-:S02]  /*2410*/  LOP3.LUT R2, R2, 0xfffffff8, RZ, 0xc0, !PT ;  /* 0xfffffff802027812 */ /* 0x000fc400078ec0ff */
[----:B------:R-:W-:Y:S02]  /*2420*/  SHF.R.S32.HI R3, RZ, 0x5, R5 ;  /* 0x00000005ff037819 */ /* 0x000fe40000011405 */
[C---:B------:R-:W-:Y:S01]  /*2430*/  IADD3 R140, R83.reuse, 0x20, RZ ;  /* 0x00000020538c7810 */ /* 0x040fe20007ffe0ff */
[C---:B------:R-:W-:Y:S01]  /*2440*/  IMAD.IADD R2, R83.reuse, 0x1, -R2 ;  /* 0x0000000153027824 */ /* 0x040fe200078e0a02 */
[----:B------:R-:W-:Y:S01]  /*2450*/  IADD3 R141, R83, 0x40, RZ ;  /* 0x00000040538d7810 */ /* 0x000fe20007ffe0ff */
[----:B------:R-:W-:Y:S01]  /*2460*/  IMAD.SHL.U32 R158, R3, 0x200, RZ ;  /* 0x00000200039e7824 */ /* 0x000fe200078e00ff */
[----:B------:R-:W-:Y:S01]  /*2470*/  SHF.R.S32.HI R3, RZ, 0x1f, R140 ;  /* 0x0000001fff037819 */ /* 0x000fe2000001148c */
[----:B------:R-:W-:Y:S01]  /*2480*/  IMAD.SHL.U32 R6, R140, 0x40, RZ ;  /* 0x000000408c067824 */ /* 0x000fe200078e00ff */
[C---:B------:R-:W-:Y:S01]  /*2490*/  LOP3.LUT P0, RZ, R2.reuse, 0x4, RZ, 0xc0, !PT ;  /* 0x0000000402ff7812 */ /* 0x040fe2000780c0ff */
[----:B------:R-:W-:Y:S01]  /*24a0*/  IMAD.SHL.U32 R2, R2, 0x40, RZ ;  /* 0x0000004002027824 */ /* 0x000fe200078e00ff */
[----:B------:R-:W-:Y:S01]  /*24b0*/  SHF.R.S32.HI R8, RZ, 0x1f, R141 ;  /* 0x0000001fff087819 */ /* 0x000fe2000001148d */
[----:B------:R-:W-:Y:S01]  /*24c0*/  IMAD.SHL.U32 R5, R141, 0x40, RZ ;  /* 0x000000408d057824 */ /* 0x000fe200078e00ff */
[----:B------:R-:W-:-:S02]  /*24d0*/  ISETP.GT.AND P1, PT, R4, R130, PT ;  /* 0x000000820400720c */ /* 0x000fc40003f24270 */
[----:B------:R-:W-:Y:S02]  /*24e0*/  LOP3.LUT R150, R2, 0x1c0, RZ, 0xc0, !PT ;  /* 0x000001c002967812 */ /* 0x000fe400078ec0ff */
[----:B------:R-:W-:Y:S02]  /*24f0*/  LEA.HI R7, R3, R140, RZ, 0x3 ;  /* 0x0000008c03077211 */ /* 0x000fe400078f18ff */
[----:B------:R-:W-:Y:S02]  /*2500*/  SHF.R.U32.HI R157, RZ, 0x3, R150 ;  /* 0x00000003ff9d7819 */ /* 0x000fe40000011696 */
[----:B------:R-:W-:Y:S02]  /*2510*/  LOP3.LUT R2, R150, 0x18, R32, 0xf8, !PT ;  /* 0x0000001896027812 */ /* 0x000fe400078ef820 */
[----:B------:R-:W-:Y:S02]  /*2520*/  LEA.HI R3, R8, R141, RZ, 0x3 ;  /* 0x0000008d08037211 */ /* 0x000fe400078f18ff */
[----:B------:R-:W-:-:S02]  /*2530*/  LOP3.LUT R2, R158, R2, R157, 0xf6, !PT ;  /* 0x000000029e027212 */ /* 0x000fc400078ef69d */
[----:B------:R-:W-:Y:S01]  /*2540*/  LOP3.LUT R152, R5, 0x1c0, RZ, 0xc0, !PT ;  /* 0x000001c005987812 */ /* 0x000fe200078ec0ff */
[----:B------:R-:W-:Y:S01]  /*2550*/  IMAD.SHL.U32 R5, R3, 0x40, RZ ;  /* 0x0000004003057824 */ /* 0x000fe200078e00ff */
[----:B------:R-:W-:Y:S01]  /*2560*/  LOP3.LUT R151, R6, 0x1c0, RZ, 0xc0, !PT ;  /* 0x000001c006977812 */ /* 0x000fe200078ec0ff */
[----:B------:R-:W-:Y:S01]  /*2570*/  IMAD.SHL.U32 R6, R7, 0x40, RZ ;  /* 0x0000004007067824 */ /* 0x000fe200078e00ff */
[----:B------:R-:W-:Y:S02]  /*2580*/  SEL R3, R9, 0xffffffc0, !P0 ;  /* 0xffffffc009037807 */ /* 0x000fe40004000000 */
[----:B------:R-:W-:Y:S02]  /*2590*/  LEA R81, R2, 0x100, 0x1 ;  /* 0x0000010002517811 */ /* 0x000fe400078e08ff */
[----:B------:R-:W-:Y:S02]  /*25a0*/  SHF.R.S32.HI R187, RZ, 0x1f, R139 ;  /* 0x0000001fffbb7819 */ /* 0x000fe4000001148b */
[----:B------:R-:W-:Y:S01]  /*25b0*/  SHF.R.S32.HI R33, RZ, 0x1f, R32 ;  /* 0x0000001fff217819 */ /* 0x000fe20000011420 */
[----:B------:R-:W-:Y:S01]  /*25c0*/  IMAD.IADD R82, R81, 0x1, R3 ;  /* 0x0000000151527824 */ /* 0x000fe200078e0203 */
[----:B------:R-:W-:-:S02]  /*25d0*/  SHF.R.S32.HI R29, RZ, 0x1f, R28 ;  /* 0x0000001fff1d7819 */ /* 0x000fc4000001141c */
[----:B------:R-:W-:Y:S02]  /*25e0*/  IADD3 R30, R28, 0x10, RZ ;  /* 0x000000101c1e7810 */ /* 0x000fe40007ffe0ff */
[----:B------:R-:W-:Y:S02]  /*25f0*/  SHF.R.S32.HI R137, RZ, 0x1f, R136 ;  /* 0x0000001fff897819 */ /* 0x000fe40000011488 */
[----:B------:R-:W-:Y:S02]  /*2600*/  SHF.R.U32.HI R188, RZ, 0x3, R151 ;  /* 0x00000003ffbc7819 */ /* 0x000fe40000011697 */
[----:B------:R-:W-:Y:S02]  /*2610*/  SHF.R.U32.HI R189, RZ, 0x3, R152 ;  /* 0x00000003ffbd7819 */ /* 0x000fe40000011698 */
[----:B------:R-:W-:Y:S02]  /*2620*/  LOP3.LUT R162, R6, 0xfffffe00, RZ, 0xc0, !PT ;  /* 0xfffffe0006a27812 */ /* 0x000fe400078ec0ff */
[----:B------:R-:W-:Y:S01]  /*2630*/  LOP3.LUT R163, R5, 0xfffffe00, RZ, 0xc0, !PT ;  /* 0xfffffe0005a37812 */ /* 0x000fe200078ec0ff */
[----:B------:R-:W-:Y:S05]  /*2640*/  @!P1 BRA `(.L_x_804) ;  /* 0x0000548000009947 */ /* 0x000fea0003800000 */
[----:B------:R-:W-:-:S04]  /*2650*/  ISETP.NE.U32.AND P0, PT, RZ, c[0x0][0x340], PT ;  /* 0x0000d000ff007a0c */ /* 0x000fc80003f05070 */
[----:B------:R-:W-:-:S13]  /*2660*/  ISETP.NE.AND.EX P2, PT, RZ, c[0x0][0x344], PT, P0 ;  /* 0x0000d100ff007a0c */ /* 0x000fda0003f45300 */
[----:B------:R-:W-:-:S05]  /*2670*/  @P2 IMAD.WIDE R2, R31, R173, c[0x0][0x340] ;  /* 0x0000d0001f022625 */ /* 0x000fca00078e02ad */
[----:B------:R1:W2:Y:S01]  /*2680*/  @P2 LDG.E R22, [R2.64] ;  /* 0x0000000802162981 */ /* 0x0002a2000c1e1900 */
[----:B------:R-:W-:Y:S01]  /*2690*/  IADD3 R124, P0, R139, R14, RZ ;  /* 0x0000000e8b7c7210 */ /* 0x000fe20007f1e0ff */
[----:B------:R-:W-:Y:S01]  /*26a0*/  IMAD.MOV.U32 R144, RZ, RZ, 0x50 ;  /* 0x00000050ff907424 */ /* 0x000fe200078e00ff */
[----:B------:R-:W-:Y:S01]  /*26b0*/  SHF.R.S32.HI R21, RZ, 0x1f, R31 ;  /* 0x0000001fff157819 */ /* 0x000fe2000001141f */
[----:B------:R-:W-:Y:S01]  /*26c0*/  IMAD.MOV.U32 R20, RZ, RZ, c[0x0][0x238] ;  /* 0x00008e00ff147624 */ /* 0x000fe200078e00ff */
[----:B------:R-:W-:Y:S01]  /*26d0*/  LEA.HI.X.SX32 R133, R14, R187, 0x1, P0 ;  /* 0x000000bb0e857211 */ /* 0x000fe200000f0eff */
[C---:B------:R-:W-:Y:S01]  /*26e0*/  IMAD R172, R144.reuse, c[0x0][0x23c], RZ ;  /* 0x00008f0090ac7a24 */ /* 0x040fe200078e02ff */
[----:B------:R-:W-:Y:S01]  /*26f0*/  SEL R25, R21, RZ, !P3 ;  /* 0x000000ff15197207 */ /* 0x000fe20005800000 */
[----:B------:R-:W-:Y:S01]  /*2700*/  IMAD.WIDE.U32 R148, R144, c[0x0][0x238], RZ ;  /* 0x00008e0090947a25 */ /* 0x000fe200078e00ff */
[----:B------:R-:W-:Y:S02]  /*2710*/  IADD3 R36, R4, -0x1, RZ ;  /* 0xffffffff04247810 */ /* 0x000fe40007ffe0ff */
[----:B------:R-:W-:Y:S01]  /*2720*/  IADD3 R118, -R139, R0, RZ ;  /* 0x000000008b767210 */ /* 0x000fe20007ffe1ff */
[----:B------:R-:W-:Y:S01]  /*2730*/  IMAD R5, R133, c[0x0][0x238], RZ ;  /* 0x00008e0085057a24 */ /* 0x000fe200078e02ff */
[----:B------:R-:W-:Y:S01]  /*2740*/  SEL R24, R31, RZ, !P3 ;  /* 0x000000ff1f187207 */ /* 0x000fe20005800000 */
[----:B------:R-:W-:Y:S01]  /*2750*/  IMAD R4, R25, c[0x0][0x248], RZ ;  /* 0x0000920019047a24 */ /* 0x000fe200078e02ff */
[----:B------:R-:W-:Y:S01]  /*2760*/  ISETP.GE.AND P5, PT, R136, c[0x0][0x1d4], PT ;  /* 0x0000750088007a0c */ /* 0x000fe20003fa6270 */
[----:B------:R-:W-:Y:S01]  /*2770*/  IMAD R5, R124, c[0x0][0x23c], R5 ;  /* 0x00008f007c057a24 */ /* 0x000fe200078e0205 */
[----:B------:R-:W-:Y:S01]  /*2780*/  SHF.L.U32 R178, R20, 0x4, RZ ;  /* 0x0000000414b27819 */ /* 0x000fe200000006ff */
[----:B------:R-:W-:Y:S01]  /*2790*/  IMAD R10, R36, -0x50, R118 ;  /* 0xffffffb0240a7824 */ /* 0x000fe200078e0276 */
[----:B------:R-:W-:Y:S01]  /*27a0*/  SHF.L.U64.HI R173, R20, R173, c[0x0][0x23c] ;  /* 0x00008f0014ad7619 */ /* 0x000fe200000102ad */
[----:B------:R-:W-:Y:S01]  /*27b0*/  IMAD R4, R24, c[0x0][0x24c], R4 ;  /* 0x0000930018047a24 */ /* 0x000fe200078e0204 */
[----:B------:R-:W-:Y:S01]  /*27c0*/  SHF.R.S32.HI R26, RZ, 0x1f, R83 ;  /* 0x0000001fff1a7819 */ /* 0x000fe20000011453 */
[----:B------:R-:W-:Y:S01]  /*27d0*/  IMAD.IADD R172, R149, 0x1, R172 ;  /* 0x0000000195ac7824 */ /* 0x000fe200078e02ac */
[----:B------:R-:W-:Y:S01]  /*27e0*/  ISETP.GE.AND P0, PT, R10, 0x1, PT ;  /* 0x000000010a00780c */ /* 0x000fe20003f06270 */
[----:B------:R-:W-:Y:S01]  /*27f0*/  IMAD.WIDE.U32 R184, R83, c[0x0][0x1e0], RZ ;  /* 0x0000780053b87a25 */ /* 0x000fe200078e00ff */
[----:B------:R-:W-:-:S02]  /*2800*/  IADD3 R19, R13, R160, RZ ;  /* 0x000000a00d137210 */ /* 0x000fc40007ffe0ff */
[----:B------:R-:W-:Y:S01]  /*2810*/  IADD3 R93, R32, 0x20, RZ ;  /* 0x00000020205d7810 */ /* 0x000fe20007ffe0ff */
[----:B-1----:R-:W-:Y:S01]  /*2820*/  IMAD.WIDE.U32 R2, R124, c[0x0][0x238], R136 ;  /* 0x00008e007c027a25 */ /* 0x002fe200078e0088 */
[----:B------:R-:W-:Y:S02]  /*2830*/  SHF.R.S32.HI R23, RZ, 0x1f, R19 ;  /* 0x0000001fff177819 */ /* 0x000fe40000011413 */
[----:B------:R-:W-:Y:S01]  /*2840*/  MOV R190, c[0x0][0x27c] ;  /* 0x00009f0000be7a02 */ /* 0x000fe20000000f00 */
[----:B------:R-:W-:Y:S01]  /*2850*/  IMAD.IADD R3, R3, 0x1, R5 ;  /* 0x0000000103037824 */ /* 0x000fe200078e0205 */
[----:B------:R-:W-:Y:S01]  /*2860*/  MOV R170, 0x5 ;  /* 0x0000000500aa7802 */ /* 0x000fe20000000f00 */
[----:B------:R-:W-:Y:S01]  /*2870*/  IMAD R9, R26, c[0x0][0x280], RZ ;  /* 0x0000a0001a097a24 */ /* 0x000fe200078e02ff */
[----:B------:R-:W-:Y:S01]  /*2880*/  P2R R134, PR, RZ, 0x20 ;  /* 0x00000020ff867803 */ /* 0x000fe20000000000 */
[----:B------:R-:W-:Y:S01]  /*2890*/  IMAD.WIDE.U32 R2, R27, c[0x0][0x240], R2 ;  /* 0x000090001b027a25 */ /* 0x000fe200078e0002 */
[----:B------:R-:W-:-:S03]  /*28a0*/  ISETP.GE.AND P6, PT, R32, c[0x0][0x1d4], PT ;  /* 0x0000750020007a0c */ /* 0x000fc60003fc6270 */
[----:B------:R-:W-:Y:S02]  /*28b0*/  IMAD R3, R27, c[0x0][0x244], R3 ;  /* 0x000091001b037a24 */ /* 0x000fe400078e0203 */
[----:B------:R-:W-:Y:S02]  /*28c0*/  IMAD R12, R83, c[0x0][0x284], R9 ;  /* 0x0000a100530c7a24 */ /* 0x000fe400078e0209 */
[----:B------:R-:W-:Y:S01]  /*28d0*/  IMAD.WIDE.U32 R116, R24, c[0x0][0x248], R2 ;  /* 0x0000920018747a25 */ /* 0x000fe200078e0002 */
[----:B------:R-:W-:-:S03]  /*28e0*/  SHF.R.S32.HI R3, RZ, 0x1f, R36 ;  /* 0x0000001fff037819 */ /* 0x000fc60000011424 */
[----:B------:R-:W-:Y:S01]  /*28f0*/  IMAD R2, R172, R36, RZ ;  /* 0x00000024ac027224 */ /* 0x000fe200078e02ff */
[----:B------:R-:W-:Y:S01]  /*2900*/  IADD3 R115, R117, R4, RZ ;  /* 0x0000000475737210 */ /* 0x000fe20007ffe0ff */
[----:B------:R-:W-:Y:S02]  /*2910*/  IMAD.MOV.U32 R114, RZ, RZ, R116 ;  /* 0x000000ffff727224 */ /* 0x000fe400078e0074 */
[-C--:B------:R-:W-:Y:S02]  /*2920*/  IMAD R4, R3, R148.reuse, R2 ;  /* 0x0000009403047224 */ /* 0x080fe400078e0202 */
[----:B------:R-:W-:-:S04]  /*2930*/  IMAD.WIDE.U32 R2, R36, R148, R114 ;  /* 0x0000009424027225 */ /* 0x000fc800078e0072 */
[----:B------:R-:W-:Y:S01]  /*2940*/  IMAD.MOV.U32 R153, RZ, RZ, c[0x0][0x280] ;  /* 0x0000a000ff997624 */ /* 0x000fe200078e00ff */
[----:B------:R-:W-:Y:S01]  /*2950*/  IADD3 R3, R3, R4, RZ ;  /* 0x0000000403037210 */ /* 0x000fe20007ffe0ff */
[----:B------:R-:W-:Y:S01]  /*2960*/  IMAD.MOV.U32 R154, RZ, RZ, c[0x0][0x290] ;  /* 0x0000a400ff9a7624 */ /* 0x000fe200078e00ff */
[C---:B------:R-:W-:Y:S01]  /*2970*/  @P0 LEA R4, P1, R2.reuse, c[0x0][0x220], 0x1 ;  /* 0x0000880002040a11 */ /* 0x040fe200078208ff */
[C---:B------:R-:W-:Y:S01]  /*2980*/  IMAD.SHL.U32 R176, R153.reuse, 0x20, RZ ;  /* 0x0000002099b07824 */ /* 0x040fe200078e00ff */
[-C--:B------:R-:W-:Y:S02]  /*2990*/  SHF.L.U64.HI R155, R153, R170.reuse, c[0x0][0x284] ;  /* 0x0000a100999b7619 */ /* 0x080fe400000102aa */
[----:B------:R-:W-:Y:S02]  /*29a0*/  @P0 LEA.HI.X R5, R2, c[0x0][0x224], R3, 0x1, P1 ;  /* 0x0000890002050a11 */ /* 0x000fe400008f0c03 */
[----:B------:R-:W-:Y:S02]  /*29b0*/  ISETP.GE.AND P1, PT, R10, 0x11, PT ;  /* 0x000000110a00780c */ /* 0x000fe40003f26270 */
[C---:B------:R-:W-:Y:S01]  /*29c0*/  SHF.L.U64.HI R156, R154.reuse, R170, c[0x0][0x294] ;  /* 0x0000a5009a9c7619 */ /* 0x040fe200000102aa */
[----:B------:R-:W-:Y:S01]  /*29d0*/  @!PT LDS RZ, [RZ] ;  /* 0x00000000fffff984 */ /* 0x000fe20000000800 */
[----:B------:R-:W-:Y:S01]  /*29e0*/  @!PT LDS RZ, [RZ] ;  /* 0x00000000fffff984 */ /* 0x000fe20000000800 */
[----:B------:R-:W-:Y:S01]  /*29f0*/  @!PT LDS RZ, [RZ] ;  /* 0x00000000fffff984 */ /* 0x000fe20000000800 */
[----:B------:R1:W-:Y:S01]  /*2a00*/  @P0 LDGSTS.E.BYPASS.LTC128B.128 [R219+0x2900], [R4.64], !P5 ;  /* 0x0290000004db0fae */ /* 0x0003e2000e901d48 */
[----:B------:R-:W-:-:S09]  /*2a10*/  SHF.L.U32 R177, R154, 0x5, RZ ;  /* 0x000000059ab17819 */ /* 0x000fd200000006ff */
[----:B-1----:R-:W-:-:S05]  /*2a20*/  @P1 IADD3 R5, P0, R178, R2, RZ ;  /* 0x00000002b2051210 */ /* 0x002fca0007f1e0ff */
[----:B------:R-:W-:Y:S01]  /*2a30*/  @P1 IMAD.X R6, R3, 0x1, R173, P0 ;  /* 0x0000000103061824 */ /* 0x000fe200000e06ad */
[----:B------:R-:W-:-:S04]  /*2a40*/  @P1 LEA R4, P0, R5, c[0x0][0x220], 0x1 ;  /* 0x0000880005041a11 */ /* 0x000fc800078008ff */
[----:B------:R-:W-:Y:S02]  /*2a50*/  @P1 LEA.HI.X R5, R5, c[0x0][0x224], R6, 0x1, P0 ;  /* 0x0000890005051a11 */ /* 0x000fe400000f0c06 */
[----:B------:R-:W-:-:S03]  /*2a60*/  ISETP.GE.AND P0, PT, R10, 0x21, PT ;  /* 0x000000210a00780c */ /* 0x000fc60003f06270 */
[----:B------:R1:W-:Y:S10]  /*2a70*/  @P1 LDGSTS.E.BYPASS.LTC128B.128 [R219+0x3100], [R4.64], !P5 ;  /* 0x0310000004db1fae */ /* 0x0003f4000e901d48 */
[----:B------:R-:W-:-:S02]  /*2a80*/  @P0 MOV R6, c[0x0][0x23c] ;  /* 0x00008f0000060a02 */ /* 0x000fc40000000f00 */
[----:B-1----:R-:W-:-:S04]  /*2a90*/  @P0 LEA R4, P1, R20, R2, 0x5 ;  /* 0x0000000214040211 */ /* 0x002fc800078228ff */
[----:B------:R-:W-:Y:S02]  /*2aa0*/  @P0 LEA.HI.X R5, R20, R3, R6, 0x5, P1 ;  /* 0x0000000314050211 */ /* 0x000fe400008f2c06 */
[----:B------:R-:W-:-:S04]  /*2ab0*/  @P0 LEA R6, P1, R4, c[0x0][0x220], 0x1 ;  /* 0x0000880004060a11 */ /* 0x000fc800078208ff */
[----:B------:R-:W-:Y:S02]  /*2ac0*/  @P0 LEA.HI.X R7, R4, c[0x0][0x224], R5, 0x1, P1 ;  /* 0x0000890004070a11 */ /* 0x000fe400008f0c05 */
[----:B------:R-:W-:-:S03]  /*2ad0*/  ISETP.GE.AND P1, PT, R10, 0x31, PT ;  /* 0x000000310a00780c */ /* 0x000fc60003f26270 */
[----:B------:R1:W-:Y:S10]  /*2ae0*/  @P0 LDGSTS.E.BYPASS.LTC128B.128 [R219+0x3900], [R6.64], !P5 ;  /* 0x0390000006db0fae */ /* 0x0003f4000e901d48 */
[----:B------:R-:W-:-:S04]  /*2af0*/  @P1 IMAD.MOV.U32 R4, RZ, RZ, c[0x0][0x23c] ;  /* 0x00008f00ff041624 */ /* 0x000fc800078e00ff */
[----:B------:R-:W-:Y:S02]  /*2b00*/  @P1 IMAD R8, R4, 0x30, RZ ;  /* 0x0000003004081824 */ /* 0x000fe400078e02ff */
[----:B------:R-:W-:-:S04]  /*2b10*/  @P1 IMAD.WIDE.U32 R4, R20, 0x30, R2 ;  /* 0x0000003014041825 */ /* 0x000fc800078e0002 */
[----:B------:R-:W-:Y:S01]  /*2b20*/  @P1 IMAD.IADD R5, R5, 0x1, R8 ;  /* 0x0000000105051824 */ /* 0x000fe200078e0208 */
[----:B------:R-:W-:-:S04]  /*2b30*/  @P1 LEA R8, P0, R4, c[0x0][0x220], 0x1 ;  /* 0x0000880004081a11 */ /* 0x000fc800078008ff */
[----:B------:R-:W-:Y:S01]  /*2b40*/  @P1 LEA.HI.X R9, R4, c[0x0][0x224], R5, 0x1, P0 ;  /* 0x0000890004091a11 */ /* 0x000fe200000f0c05 */
[----:B------:R-:W-:Y:S01]  /*2b50*/  IMAD.WIDE.U32 R4, R19, c[0x0][0x1e0], RZ ;  /* 0x0000780013047a25 */ /* 0x000fe200078e00ff */
[----:B------:R-:W-:-:S03]  /*2b60*/  ISETP.GE.AND P0, PT, R10, 0x41, PT ;  /* 0x000000410a00780c */ /* 0x000fc60003f06270 */
[----:B-1----:R-:W-:Y:S01]  /*2b70*/  IMAD.WIDE.U32 R6, R83, c[0x0][0x280], R28 ;  /* 0x0000a00053067a25 */ /* 0x002fe200078e001c */
[----:B------:R1:W-:Y:S03]  /*2b80*/  @P1 LDGSTS.E.BYPASS.LTC128B.128 [R219+0x4100], [R8.64], !P5 ;  /* 0x0410000008db1fae */ /* 0x0003e6000e901d48 */
[----:B------:R-:W-:Y:S01]  /*2b90*/  IMAD.MOV.U32 R14, RZ, RZ, R6 ;  /* 0x000000ffff0e7224 */ /* 0x000fe200078e0006 */
[----:B------:R-:W-:Y:S01]  /*2ba0*/  IADD3 R15, R7, R12, RZ ;  /* 0x0000000c070f7210 */ /* 0x000fe20007ffe0ff */
[----:B------:R-:W-:-:S04]  /*2bb0*/  IMAD R7, R23, c[0x0][0x1e0], RZ ;  /* 0x0000780017077a24 */ /* 0x000fc800078e02ff */
[C---:B------:R-:W-:Y:S01]  /*2bc0*/  @P0 LEA R18, P1, R20.reuse, R2, 0x6 ;  /* 0x0000000214120211 */ /* 0x040fe200078230ff */
[----:B------:R-:W-:Y:S02]  /*2bd0*/  IMAD R10, R19, c[0x0][0x1e4], R7 ;  /* 0x00007900130a7a24 */ /* 0x000fe400078e0207 */
[----:B------:R-:W-:Y:S02]  /*2be0*/  @P0 IMAD.MOV.U32 R2, RZ, RZ, c[0x0][0x23c] ;  /* 0x00008f00ff020624 */ /* 0x000fe400078e00ff */
[----:B------:R-:W-:Y:S01]  /*2bf0*/  IMAD.WIDE.U32 R6, R83, c[0x0][0x290], R28 ;  /* 0x0000a40053067a25 */ /* 0x000fe200078e001c */
[----:B------:R-:W-:Y:S02]  /*2c00*/  IADD3 R5, R5, R10, RZ ;  /* 0x0000000a05057210 */ /* 0x000fe40007ffe0ff */
[----:B------:R-:W-:Y:S01]  /*2c10*/  @P0 LEA.HI.X R20, R20, R3, R2, 0x6, P1 ;  /* 0x0000000314140211 */ /* 0x000fe200008f3402 */
[----:B------:R-:W-:Y:S01]  /*2c20*/  IMAD.WIDE.U32 R2, R83, c[0x0][0x290], R32 ;  /* 0x0000a40053027a25 */ /* 0x000fe200078e0020 */
[----:B------:R-:W-:-:S02]  /*2c30*/  @P0 LEA R16, P1, R18, c[0x0][0x220], 0x1 ;  /* 0x0000880012100a11 */ /* 0x000fc400078208ff */
[----:B------:R-:W-:Y:S01]  /*2c40*/  MOV R10, R6 ;  /* 0x00000006000a7202 */ /* 0x000fe20000000f00 */
[----:B-----5:R-:W-:-:S04]  /*2c50*/  IMAD.WIDE.U32 R102, R138, c[0x0][0x280], R14 ;  /* 0x0000a0008a667a25 */ /* 0x020fc800078e000e */
[----:B-1----:R-:W-:-:S04]  /*2c60*/  IMAD R8, R26, c[0x0][0x290], RZ ;  /* 0x0000a4001a087a24 */ /* 0x002fc800078e02ff */
[C---:B------:R-:W-:Y:S02]  /*2c70*/  IMAD R17, R83.reuse, c[0x0][0x294], R8 ;  /* 0x0000a50053117a24 */ /* 0x040fe400078e0208 */
[----:B------:R-:W-:-:S03]  /*2c80*/  IMAD.WIDE.U32 R8, R83, c[0x0][0x280], R32 ;  /* 0x0000a00053087a25 */ /* 0x000fc600078e0020 */
[----:B------:R-:W-:Y:S01]  /*2c90*/  IADD3 R11, R7, R17, RZ ;  /* 0x00000011070b7210 */ /* 0x000fe20007ffe0ff */
[----:B------:R-:W-:Y:S02]  /*2ca0*/  IMAD.IADD R9, R12, 0x1, R9 ;  /* 0x000000010c097824 */ /* 0x000fe400078e0209 */
[----:B------:R-:W-:Y:S01]  /*2cb0*/  IMAD.WIDE.U32 R12, R27, c[0x0][0x1e8], R4 ;  /* 0x00007a001b0c7a25 */ /* 0x000fe200078e0004 */
[----:B------:R-:W-:-:S03]  /*2cc0*/  MOV R4, R2 ;  /* 0x0000000200047202 */ /* 0x000fc60000000f00 */
[----:B------:R-:W-:Y:S01]  /*2cd0*/  IMAD.IADD R5, R17, 0x1, R3 ;  /* 0x0000000111057824 */ /* 0x000fe200078e0203 */
[----:B------:R-:W-:Y:S01]  /*2ce0*/  @P0 LEA.HI.X R17, R18, c[0x0][0x224], R20, 0x1, P1 ;  /* 0x0000890012110a11 */ /* 0x000fe200008f0c14 */
[----:B------:R-:W-:Y:S02]  /*2cf0*/  IMAD R7, R27, c[0x0][0x1ec], R13 ;  /* 0x00007b001b077a24 */ /* 0x000fe400078e020d */
[----:B------:R-:W-:Y:S02]  /*2d00*/  IMAD.MOV.U32 R6, RZ, RZ, R12 ;  /* 0x000000ffff067224 */ /* 0x000fe400078e000c */
[----:B------:R1:W-:Y:S01]  /*2d10*/  @P0 LDGSTS.E.BYPASS.LTC128B.128 [R219+0x4900], [R16.64], !P5 ;  /* 0x0490000010db0fae */ /* 0x0003e2000e901d48 */
[----:B------:R-:W-:Y:S01]  /*2d20*/  ISETP.GE.AND P0, PT, R93, c[0x0][0x1d4], PT ;  /* 0x000075005d007a0c */ /* 0x000fe20003f06270 */
[C---:B------:R-:W-:Y:S02]  /*2d30*/  IMAD.WIDE.U32 R100, R138.reuse, c[0x0][0x290], R10 ;  /* 0x0000a4008a647a25 */ /* 0x040fe400078e000a */
[----:B------:R-:W0:Y:S01]  /*2d40*/  LDGDEPBAR ;  /* 0x00000000000079af */ /* 0x000e220000000000 */
[----:B------:R-:W-:Y:S01]  /*2d50*/  P2R R92, PR, RZ, 0x1 ;  /* 0x00000001ff5c7803 */ /* 0x000fe20000000000 */
[C---:B------:R-:W-:Y:S01]  /*2d60*/  IMAD.WIDE.U32 R98, R138.reuse, c[0x0][0x280], R8 ;  /* 0x0000a0008a627a25 */ /* 0x040fe200078e0008 */
[----:B------:R-:W-:Y:S03]  /*2d70*/  WARPSYNC 0xffffffff ;  /* 0xffffffff00007948 */ /* 0x000fe60003800000 */
[----:B------:R-:W-:-:S04]  /*2d80*/  IMAD.WIDE.U32 R96, R138, c[0x0][0x290], R4 ;  /* 0x0000a4008a607a25 */ /* 0x000fc800078e0004 */
[----:B------:R-:W-:Y:S01]  /*2d90*/  IMAD.SHL.U32 R12, R190, 0x2, RZ ;  /* 0x00000002be0c7824 */ /* 0x000fe200078e00ff */
[----:B--2---:R-:W-:Y:S01]  /*2da0*/  @P2 MOV R2, R22 ;  /* 0x0000001600022202 */ /* 0x004fe20000000f00 */
[----:B------:R-:W-:Y:S01]  /*2db0*/  @!P2 IMAD.MOV.U32 R2, RZ, RZ, R31 ;  /* 0x000000ffff02a224 */ /* 0x000fe200078e001f */
[----:B------:R-:W-:Y:S02]  /*2dc0*/  @P2 SHF.R.S32.HI R3, RZ, 0x1f, R22 ;  /* 0x0000001fff032819 */ /* 0x000fe40000011416 */
[----:B------:R-:W-:Y:S02]  /*2dd0*/  @!P2 MOV R3, R21 ;  /* 0x000000150003a202 */ /* 0x000fe40000000f00 */
[----:B------:R-:W-:Y:S02]  /*2de0*/  SEL R18, R2, RZ, !P4 ;  /* 0x000000ff02127207 */ /* 0x000fe40006000000 */
[----:B------:R-:W-:Y:S02]  /*2df0*/  SHF.R.S32.HI R2, RZ, 0x1f, R138 ;  /* 0x0000001fff027819 */ /* 0x000fe4000001148a */
[----:B-1----:R-:W-:Y:S01]  /*2e00*/  SEL R17, R3, RZ, !P4 ;  /* 0x000000ff03117207 */ /* 0x002fe20006000000 */
[----:B------:R-:W-:-:S04]  /*2e10*/  IMAD.WIDE.U32 R84, R18, c[0x0][0x1f0], R6 ;  /* 0x00007c0012547a25 */ /* 0x000fc800078e0006 */
[----:B------:R-:W-:Y:S01]  /*2e20*/  IMAD R3, R2, c[0x0][0x280], RZ ;  /* 0x0000a00002037a24 */ /* 0x000fe200078e02ff */
[----:B------:R-:W-:Y:S01]  /*2e30*/  IADD3 R112, P1, P0, R84, R184, R32 ;  /* 0x000000b854707210 */ /* 0x000fe2000783e020 */
[----:B------:R-:W-:Y:S02]  /*2e40*/  IMAD R16, R2, c[0x0][0x290], RZ ;  /* 0x0000a40002107a24 */ /* 0x000fe400078e02ff */
[----:B------:R-:W-:Y:S02]  /*2e50*/  IMAD R2, R26, c[0x0][0x1e0], RZ ;  /* 0x000078001a027a24 */ /* 0x000fe400078e02ff */
[C---:B------:R-:W-:Y:S02]  /*2e60*/  IMAD R3, R138.reuse, c[0x0][0x284], R3 ;  /* 0x0000a1008a037a24 */ /* 0x040fe400078e0203 */
[----:B------:R-:W-:Y:S02]  /*2e70*/  IMAD R13, R83, c[0x0][0x1e4], R2 ;  /* 0x00007900530d7a24 */ /* 0x000fe400078e0202 */
[----:B------:R-:W-:-:S02]  /*2e80*/  IMAD R2, R138, c[0x0][0x294], R16 ;  /* 0x0000a5008a027a24 */ /* 0x000fc400078e0210 */
[----:B------:R-:W-:Y:S01]  /*2e90*/  IMAD.IADD R113, R103, 0x1, R3 ;  /* 0x0000000167717824 */ /* 0x000fe200078e0203 */
[----:B------:R-:W-:Y:S01]  /*2ea0*/  IADD3 R120, R185, R13, RZ ;  /* 0x0000000db9787210 */ /* 0x000fe20007ffe0ff */
[----:B------:R-:W-:Y:S01]  /*2eb0*/  IMAD R13, R17, c[0x0][0x1f0], RZ ;  /* 0x00007c00110d7a24 */ /* 0x000fe200078e02ff */
[----:B------:R-:W-:Y:S01]  /*2ec0*/  IADD3 R111, R101, R2, RZ ;  /* 0x00000002656f7210 */ /* 0x000fe20007ffe0ff */
[----:B------:R-:W-:Y:S02]  /*2ed0*/  IMAD.IADD R110, R3, 0x1, R99 ;  /* 0x00000001036e7824 */ /* 0x000fe400078e0263 */
[----:B------:R-:W-:Y:S02]  /*2ee0*/  IMAD R6, R18, c[0x0][0x1f4], R13 ;  /* 0x00007d0012067a24 */ /* 0x000fe400078e020d */
[----:B------:R-:W-:-:S03]  /*2ef0*/  IMAD.IADD R109, R2, 0x1, R97 ;  /* 0x00000001026d7824 */ /* 0x000fc600078e0261 */
[----:B------:R-:W-:-:S04]  /*2f00*/  IADD3 R87, R85, R6, RZ ;  /* 0x0000000655577210 */ /* 0x000fc80007ffe0ff */
[----:B------:R-:W-:Y:S02]  /*2f10*/  IADD3.X R108, R87, R120, R33, P1, P0 ;  /* 0x00000078576c7210 */ /* 0x000fe40000fe0421 */
[----:B------:R-:W-:Y:S01]  /*2f20*/  ISETP.GE.AND P0, PT, R32, c[0x0][0x27c], PT ;  /* 0x00009f0020007a0c */ /* 0x000fe20003f06270 */
[----:B------:R-:W-:Y:S01]  /*2f30*/  IMAD.WIDE.U32 R2, R27, c[0x0][0x260], R136 ;  /* 0x000098001b027a25 */ /* 0x000fe200078e0088 */
[----:B------:R-:W-:Y:S01]  /*2f40*/  BAR.SYNC.DEFER_BLOCKING 0x0 ;  /* 0x0000000000007b1d */ /* 0x000fe20000010000 */
[----:B------:R-:W-:Y:S02]  /*2f50*/  SHF.L.U32 R174, R153, 0x6, RZ ;  /* 0x0000000699ae7819 */ /* 0x000fe400000006ff */
[----:B------:R-:W-:Y:S01]  /*2f60*/  IMAD.WIDE.U32 R6, R27, c[0x0][0x210], R32 ;  /* 0x000084001b067a25 */ /* 0x000fe200078e0020 */
[----:B------:R-:W-:Y:S02]  /*2f70*/  IADD3 R132, P1, R83, R19, RZ ;  /* 0x0000001353847210 */ /* 0x000fe40007f3e0ff */
[----:B------:R-:W-:Y:S01]  /*2f80*/  ULDC.U8 UR4, c[0x0][0x298] ;  /* 0x0000a60000047ab9 */ /* 0x000fe20000000000 */
[C---:B------:R-:W-:Y:S02]  /*2f90*/  IMAD R5, R27.reuse, c[0x0][0x264], R3 ;  /* 0x000099001b057a24 */ /* 0x040fe400078e0203 */
[----:B------:R-:W-:Y:S01]  /*2fa0*/  IMAD R3, R27, c[0x0][0x214], R7 ;  /* 0x000085001b037a24 */ /* 0x000fe200078e0207 */
[----:B------:R-:W-:Y:S01]  /*2fb0*/  SEL R7, RZ, c[0x0][0x27c], !P0 ;  /* 0x00009f00ff077a07 */ /* 0x000fe20004000000 */
[----:B------:R-:W-:Y:S01]  /*2fc0*/  IMAD.MOV.U32 R4, RZ, RZ, R2 ;  /* 0x000000ffff047224 */ /* 0x000fe200078e0002 */
[----:B------:R-:W-:Y:S01]  /*2fd0*/  @P0 IADD3 R12, -R12, c[0x0][0x1d4], RZ ;  /* 0x000075000c0c0a10 */ /* 0x000fe20007ffe1ff */
[----:B------:R-:W-:Y:S01]  /*2fe0*/  IMAD.MOV.U32 R2, RZ, RZ, R6 ;  /* 0x000000ffff027224 */ /* 0x000fe200078e0006 */
[----:B------:R-:W-:Y:S01]  /*2ff0*/  IADD3 R6, R32, R7, RZ ;  /* 0x0000000720067210 */ /* 0x000fe20007ffe0ff */
[----:B------:R-:W-:Y:S01]  /*3000*/  IMAD.WIDE.U32 R88, R24, c[0x0][0x268], R4 ;  /* 0x00009a0018587a25 */ /* 0x000fe200078e0004 */
[----:B------:R-:W-:-:S02]  /*3010*/  SHF.R.S32.HI R4, RZ, 0x1f, R12 ;  /* 0x0000001fff047819 */ /* 0x000fc4000001140c */
        /* <DEDUP_REMOVED lines=10> */
[----:B------:R-:W-:-:S02]  /*30c0*/  ISETP.NE.AND P0, PT, RZ, UR4, PT ;  /* 0x00000004ff007c0c */ /* 0x000fc4000bf05270 */
[----:B------:R-:W-:Y:S01]  /*30d0*/  SHF.R.S32.HI R107, RZ, 0x1f, R105 ;  /* 0x0000001fff6b7819 */ /* 0x000fe20000011469 */
[----:B------:R-:W-:Y:S01]  /*30e0*/  IMAD R3, R6, c[0x0][0x1e0], RZ ;  /* 0x0000780006037a24 */ /* 0x000fe200078e02ff */
[----:B------:R-:W-:Y:S01]  /*30f0*/  P2R R129, PR, RZ, 0x1 ;  /* 0x00000001ff817803 */ /* 0x000fe20000000000 */
[----:B------:R-:W-:Y:S02]  /*3100*/  IMAD R4, R140, c[0x0][0x1e4], R4 ;  /* 0x000079008c047a24 */ /* 0x000fe400078e0204 */
[----:B------:R-:W-:Y:S02]  /*3110*/  IMAD R3, R141, c[0x0][0x1e4], R3 ;  /* 0x000079008d037a24 */ /* 0x000fe400078e0203 */
[----:B------:R-:W-:Y:S01]  /*3120*/  IMAD.IADD R128, R183, 0x1, R4 ;  /* 0x00000001b7807824 */ /* 0x000fe200078e0204 */
[----:B------:R-:W-:Y:S01]  /*3130*/  SHF.R.S32.HI R4, RZ, 0x4, R5 ;  /* 0x00000004ff047819 */ /* 0x000fe20000011405 */
[----:B------:R-:W-:Y:S01]  /*3140*/  IMAD.IADD R127, R181, 0x1, R3 ;  /* 0x00000001b57f7824 */ /* 0x000fe200078e0203 */
[--C-:B------:R-:W-:Y:S01]  /*3150*/  LOP3.LUT R3, R152, 0x38, R2.reuse, 0xf8, !PT ;  /* 0x0000003898037812 */ /* 0x100fe200078ef802 */
[----:B------:R-:W-:Y:S01]  /*3160*/  IMAD.MOV.U32 R169, RZ, RZ, 0x6 ;  /* 0x00000006ffa97424 */ /* 0x000fe200078e00ff */
[----:B------:R-:W-:Y:S01]  /*3170*/  LEA.HI.SX32 R6, R2, R4, 0x1d ;  /* 0x0000000402067211 */ /* 0x000fe200078feaff */
[----:B------:R-:W-:Y:S01]  /*3180*/  IMAD.MOV.U32 R7, RZ, RZ, c[0x0][0x1e0] ;  /* 0x00007800ff077624 */ /* 0x000fe200078e00ff */
[--C-:B------:R-:W-:Y:S01]  /*3190*/  LOP3.LUT R5, R150, 0x38, R2.reuse, 0xf8, !PT ;  /* 0x0000003896057812 */ /* 0x100fe200078ef802 */
[----:B------:R-:W-:Y:S01]  /*31a0*/  IMAD.SHL.U32 R175, R154, 0x40, RZ ;  /* 0x000000409aaf7824 */ /* 0x000fe200078e00ff */
[----:B------:R-:W-:Y:S01]  /*31b0*/  LOP3.LUT R4, R151, 0x38, R2, 0xf8, !PT ;  /* 0x0000003897047812 */ /* 0x000fe200078ef802 */
[----:B------:R-:W-:Y:S01]  /*31c0*/  IMAD.SHL.U32 R86, R6, 0x8, RZ ;  /* 0x0000000806567824 */ /* 0x000fe200078e00ff */
[----:B------:R-:W-:Y:S01]  /*31d0*/  LOP3.LUT R3, R3, R189, RZ, 0x3c, !PT ;  /* 0x000000bd03037212 */ /* 0x000fe200078e3cff */
[----:B------:R-:W-:Y:S01]  /*31e0*/  IMAD.WIDE.U32 R146, R154, 0x50, RZ ;  /* 0x000000509a927825 */ /* 0x000fe200078e00ff */
[----:B------:R-:W-:-:S02]  /*31f0*/  LOP3.LUT R5, R5, R157, RZ, 0x3c, !PT ;  /* 0x0000009d05057212 */ /* 0x000fc400078e3cff */
[----:B------:R-:W-:Y:S01]  /*3200*/  LOP3.LUT R2, R4, R188, RZ, 0x3c, !PT ;  /* 0x000000bc04027212 */ /* 0x000fe200078e3cff */
[----:B------:R-:W-:Y:S01]  /*3210*/  IMAD.WIDE.U32 R142, R7, 0x50, RZ ;  /* 0x00000050078e7825 */ /* 0x000fe200078e00ff */
[-C--:B------:R-:W-:Y:S02]  /*3220*/  SHF.L.U64.HI R153, R153, R169.reuse, c[0x0][0x284] ;  /* 0x0000a10099997619 */ /* 0x080fe400000102a9 */
[-C--:B------:R-:W-:Y:S01]  /*3230*/  SHF.L.U64.HI R154, R154, R169.reuse, c[0x0][0x294] ;  /* 0x0000a5009a9a7619 */ /* 0x080fe200000102a9 */
[C---:B------:R-:W-:Y:S01]  /*3240*/  IMAD.SHL.U32 R186, R7.reuse, 0x40, RZ ;  /* 0x0000004007ba7824 */ /* 0x040fe200078e00ff */
[C---:B------:R-:W-:Y:S01]  /*3250*/  SHF.L.U64.HI R170, R7.reuse, R170, c[0x0][0x1e4] ;  /* 0x0000790007aa7619 */ /* 0x040fe200000102aa */
[C---:B------:R-:W-:Y:S01]  /*3260*/  IMAD.SHL.U32 R179, R7.reuse, 0x20, RZ ;  /* 0x0000002007b37824 */ /* 0x040fe200078e00ff */
[----:B------:R-:W-:Y:S01]  /*3270*/  SHF.L.U64.HI R169, R7, R169, c[0x0][0x1e4] ;  /* 0x0000790007a97619 */ /* 0x000fe200000102a9 */
[----:B------:R-:W-:Y:S01]  /*3280*/  IMAD.IADD R7, R163, 0x1, R3 ;  /* 0x00000001a3077824 */ /* 0x000fe200078e0203 */
[----:B------:R-:W-:Y:S01]  /*3290*/  IADD3 R5, R158, R5, RZ ;  /* 0x000000059e057210 */ /* 0x000fe20007ffe0ff */
[----:B------:R-:W-:Y:S01]  /*32a0*/  IMAD.IADD R6, R162, 0x1, R2 ;  /* 0x00000001a2067824 */ /* 0x000fe200078e0202 */
[--C-:B------:R-:W-:Y:S01]  /*32b0*/  LOP3.LUT R3, R150, 0x38, R86.reuse, 0xf8, !PT ;  /* 0x0000003896037812 */ /* 0x100fe200078ef856 */
[----:B------:R-:W-:Y:S01]  /*32c0*/  IMAD R8, R25, c[0x0][0x268], RZ ;  /* 0x00009a0019087a24 */ /* 0x000fe200078e02ff */
[--C-:B------:R-:W-:Y:S01]  /*32d0*/  LOP3.LUT R2, R151, 0x38, R86.reuse, 0xf8, !PT ;  /* 0x0000003897027812 */ /* 0x100fe200078ef856 */
[----:B------:R-:W-:Y:S01]  /*32e0*/  IMAD R9, R17, c[0x0][0x218], RZ ;  /* 0x0000860011097a24 */ /* 0x000fe200078e02ff */
[----:B------:R-:W-:Y:S01]  /*32f0*/  LOP3.LUT R4, R152, 0x38, R86, 0xf8, !PT ;  /* 0x0000003898047812 */ /* 0x000fe200078ef856 */
[C---:B------:R-:W-:Y:S01]  /*3300*/  IMAD R167, R144.reuse, c[0x0][0x294], RZ ;  /* 0x0000a50090a77a24 */ /* 0x040fe200078e02ff */
[----:B------:R-:W-:Y:S01]  /*3310*/  SHF.L.U32 R126, R5, 0x1, RZ ;  /* 0x00000001057e7819 */ /* 0x000fe200000006ff */
[C---:B------:R-:W-:Y:S01]  /*3320*/  IMAD R168, R144.reuse, c[0x0][0x284], RZ ;  /* 0x0000a10090a87a24 */ /* 0x040fe200078e02ff */
[----:B------:R-:W-:Y:S01]  /*3330*/  LOP3.LUT R5, R3, R157, RZ, 0x3c, !PT ;  /* 0x0000009d03057212 */ /* 0x000fe200078e3cff */
[----:B------:R-:W-:Y:S01]  /*3340*/  IMAD R166, R144, c[0x0][0x1e4], RZ ;  /* 0x0000790090a67a24 */ /* 0x000fe200078e02ff */
[----:B------:R-:W-:Y:S01]  /*3350*/  LOP3.LUT R3, R2, R188, RZ, 0x3c, !PT ;  /* 0x000000bc02037212 */ /* 0x000fe200078e3cff */
[----:B------:R-:W-:Y:S01]  /*3360*/  IMAD R8, R24, c[0x0][0x26c], R8 ;  /* 0x00009b0018087a24 */ /* 0x000fe200078e0208 */
[----:B------:R-:W-:Y:S01]  /*3370*/  LOP3.LUT R2, R4, R189, RZ, 0x3c, !PT ;  /* 0x000000bd04027212 */ /* 0x000fe200078e3cff */
[----:B------:R-:W-:Y:S01]  /*3380*/  IMAD.WIDE.U32 R144, R144, c[0x0][0x280], RZ ;  /* 0x0000a00090907a25 */ /* 0x000fe200078e00ff */
[----:B------:R-:W-:-:S02]  /*3390*/  IADD3 R3, R162, R3, RZ ;  /* 0x00000003a2037210 */ /* 0x000fc40007ffe0ff */
[----:B------:R-:W-:Y:S01]  /*33a0*/  IADD3 R166, R143, R166, RZ ;  /* 0x000000a68fa67210 */ /* 0x000fe20007ffe0ff */
[----:B------:R-:W-:Y:S01]  /*33b0*/  IMAD.IADD R4, R158, 0x1, R5 ;  /* 0x000000019e047824 */ /* 0x000fe200078e0205 */
[----:B------:R-:W-:Y:S01]  /*33c0*/  IADD3 R168, R145, R168, RZ ;  /* 0x000000a891a87210 */ /* 0x000fe20007ffe0ff */
[----:B------:R-:W-:Y:S01]  /*33d0*/  IMAD.IADD R2, R163, 0x1, R2 ;  /* 0x00000001a3027824 */ /* 0x000fe200078e0202 */
[----:B------:R-:W-:Y:S01]  /*33e0*/  IADD3 R91, R89, R8, RZ ;  /* 0x00000008595b7210 */ /* 0x000fe20007ffe0ff */
[----:B------:R-:W-:Y:S01]  /*33f0*/  IMAD R9, R18, c[0x0][0x21c], R9 ;  /* 0x0000870012097a24 */ /* 0x000fe200078e0209 */
[----:B------:R-:W-:Y:S01]  /*3400*/  SHF.R.S32.HI R106, RZ, 0x1f, R86 ;  /* 0x0000001fff6a7819 */ /* 0x000fe20000011456 */
[----:B------:R-:W-:Y:S01]  /*3410*/  IMAD.X R131, R23, 0x1, R26, P1 ;  /* 0x0000000117837824 */ /* 0x000fe200008e061a */
[----:B------:R-:W-:Y:S01]  /*3420*/  ISETP.GE.AND P1, PT, R190, 0x1, PT ;  /* 0x00000001be00780c */ /* 0x000fe20003f26270 */
[----:B------:R-:W-:Y:S01]  /*3430*/  IMAD.IADD R167, R147, 0x1, R167 ;  /* 0x0000000193a77824 */ /* 0x000fe200078e02a7 */
[----:B------:R-:W-:Y:S01]  /*3440*/  SHF.L.U32 R122, R4, 0x1, RZ ;  /* 0x00000001047a7819 */ /* 0x000fe200000006ff */
[----:B------:R-:W-:Y:S01]  /*3450*/  IMAD.IADD R104, R95, 0x1, R9 ;  /* 0x000000015f687824 */ /* 0x000fe200078e0209 */
[----:B------:R-:W-:Y:S01]  /*3460*/  SHF.L.U32 R119, R2, 0x1, RZ ;  /* 0x0000000102777819 */ /* 0x000fe200000006ff */
[----:B------:R-:W-:-:S02]  /*3470*/  IMAD.SHL.U32 R125, R6, 0x2, RZ ;  /* 0x00000002067d7824 */ /* 0x000fc400078e00ff */
[----:B------:R-:W-:Y:S02]  /*3480*/  IMAD.SHL.U32 R123, R7, 0x2, RZ ;  /* 0x00000002077b7824 */ /* 0x000fe400078e00ff */
[----:B------:R-:W-:Y:S02]  /*3490*/  IMAD.SHL.U32 R121, R3, 0x2, RZ ;  /* 0x0000000203797824 */ /* 0x000fe400078e00ff */
.L_x_839:
[----:B------:R-:W-:Y:S01]  /*34a0*/  SHF.R.S32.HI R90, RZ, 0x1f, R36 ;  /* 0x0000001fff5a7819 */ /* 0x000fe20000011424 */
[-C--:B-1----:R-:W-:Y:S01]  /*34b0*/  IMAD R2, R166, R36.reuse, RZ ;  /* 0x00000024a6027224 */ /* 0x082fe200078e02ff */
[----:B------:R-:W-:Y:S01]  /*34c0*/  ISETP.GE.AND P2, PT, R190, 0x1, PT ;  /* 0x00000001be00780c */ /* 0x000fe20003f46270 */
[----:B------:R-:W-:Y:S01]  /*34d0*/  IMAD.WIDE.U32 R68, R142, R36, RZ ;  /* 0x000000248e447225 */ /* 0x000fe200078e00ff */
[----:B------:R-:W-:Y:S04]  /*34e0*/  DEPBAR.LE SB0, 0x0 ;  /* 0x000080000000791a */ /* 0x000fe80000000000 */
[----:B------:R-:W-:Y:S01]  /*34f0*/  IADD3 R3, P1, P0, R112, R68, R179 ;  /* 0x0000004470037210 */ /* 0x000fe2000783e0b3 */
[----:B------:R-:W-:Y:S01]  /*3500*/  IMAD R2, R90, R142, R2 ;  /* 0x0000008e5a027224 */ /* 0x000fe200078e0202 */
[----:B------:R-:W-:Y:S01]  /*3510*/  WARPSYNC 0xffffffff ;  /* 0xffffffff00007948 */ /* 0x000fe20003800000 */
[----:B------:R-:W-:Y:S02]  /*3520*/  BAR.SYNC.DEFER_BLOCKING 0x0 ;  /* 0x0000000000007b1d */ /* 0x000fe40000010000 */
[----:B------:R-:W-:Y:S05]  /*3530*/  IMAD.IADD R70, R69, 0x1, R2 ;  /* 0x0000000145467824 */ /* 0x000fea00078e0202 */
[----:B------:R-:W-:Y:S02]  /*3540*/  IADD3.X R6, R108, R70, R170, P1, P0 ;  /* 0x000000466c067210 */ /* 0x000fe40000fe04aa */
[----:B------:R-:W-:Y:S04]  /*3550*/  IADD3 R4, P1, P0, R112, R68, R186 ;  /* 0x0000004470047210 */ /* 0x000fe8000783e0ba */
[----:B------:R-:W-:Y:S02]  /*3560*/  IADD3.X R7, R108, R70, R169, P1, P0 ;  /* 0x000000466c077210 */ /* 0x000fe40000fe04a9 */
[----:B------:R-:W-:Y:S05]  /*3570*/  IADD3 R2, P0, R112, R68, RZ ;  /* 0x0000004470027210 */ /* 0x000fea0007f1e0ff */
[----:B------:R-:W-:Y:S01]  /*3580*/  IMAD.X R5, R70, 0x1, R108, P0 ;  /* 0x0000000146057824 */ /* 0x000fe200000e066c */
[C---:B------:R-:W-:Y:S04]  /*3590*/  LEA R56, P0, R2.reuse, c[0x0][0x1c8], 0x1 ;  /* 0x0000720002387a11 */ /* 0x040fe800078008ff */
[----:B------:R-:W-:Y:S01]  /*35a0*/  LEA.HI.X R57, R2, c[0x0][0x1cc], R5, 0x1, P0 ;  /* 0x0000730002397a11 */ /* 0x000fe200000f0c05 */
[----:B------:R-:W-:Y:S01]  /*35b0*/  BSSY B2, `(.L_x_805) ;  /* 0x00003a2000027945 */ /* 0x000fe20003800000 */
[C---:B------:R-:W-:Y:S04]  /*35c0*/  LEA R60, P0, R3.reuse, c[0x0][0x1c8], 0x1 ;  /* 0x00007200033c7a11 */ /* 0x040fe800078008ff */
[----:B------:R-:W-:Y:S02]  /*35d0*/  LEA.HI.X R61, R3, c[0x0][0x1cc], R6, 0x1, P0 ;  /* 0x00007300033d7a11 */ /* 0x000fe400000f0c06 */
[C---:B------:R-:W-:Y:S04]  /*35e0*/  LEA R64, P0, R4.reuse, c[0x0][0x1c8], 0x1 ;  /* 0x0000720004407a11 */ /* 0x040fe800078008ff */
        /* <DEDUP_REMOVED lines=42> */
.L_x_809:
[----:B------:R-:W-:Y:S05]  /*3890*/  BSYNC B0 ;  /* 0x0000000000007941 */ /* 0x000fea0003800000 */
.L_x_808:
        /* <DEDUP_REMOVED lines=38> */
.L_x_811:
[----:B------:R-:W-:Y:S05]  /*3b00*/  BSYNC B0 ;  /* 0x0000000000007941 */ /* 0x000fea0003800000 */
.L_x_810:
        /* <DEDUP_REMOVED lines=37> */
.L_x_813:
[----:B------:R-:W-:Y:S05]  /*3d60*/  BSYNC B0 ;  /* 0x0000000000007941 */ /* 0x000fea0003800000 */
.L_x_812:
        /* <DEDUP_REMOVED lines=68> */
.L_x_817:
[----:B------:R-:W-:Y:S05]  /*41b0*/  BSYNC B0 ;  /* 0x0000000000007941 */ /* 0x000fea0003800000 */
.L_x_816:
        /* <DEDUP_REMOVED lines=55> */
.L_x_815:
[----:B------:R-:W-:Y:S05]  /*4530*/  BSYNC B1 ;  /* 0x0000000000017941 */ /* 0x000fea0003800000 */
.L_x_814:
        /* <DEDUP_REMOVED lines=56> */
.L_x_821:
[----:B------:R-:W-:Y:S05]  /*48c0*/  BSYNC B0 ;  /* 0x0000000000007941 */ /* 0x000fea0003800000 */
.L_x_820:
        /* <DEDUP_REMOVED lines=55> */
.L_x_819:
[----:B------:R-:W-:Y:S05]  /*4c40*/  BSYNC B1 ;  /* 0x0000000000017941 */ /* 0x000fea0003800000 */
.L_x_818:
        /* <DEDUP_REMOVED lines=55> */
.L_x_824:
[----:B------:R-:W-:Y:S05]  /*4fc0*/  BSYNC B0 ;  /* 0x0000000000007941 */ /* 0x000fea0003800000 */
.L_x_823:
        /* <DEDUP_REMOVED lines=56> */
.L_x_807:
        /* <DEDUP_REMOVED lines=11> */
[----:B------:R-:W-:Y:S01]  /*5400*/  CS2R R40, SRZ ;  /* 0x0000000000287805 */ /* 0x000fe2000001ff00 */
[----:B------:R-:W-:Y:S05]  /*5410*/  BSSY B0, `(.L_x_825) ;  /* 0x00000b7000007945 */ /* 0x000fea0003800000 */
        /* <DEDUP_REMOVED lines=23> */
[----:B------:R-:W-:Y:S05]  /*5590*/  ISETP.GE.OR P0, PT, R32, c[0x0][0x27c], P0 ;  /* 0x00009f0020007a0c */ /* 0x000fea0000706670 */
[----:B------:R1:W4:Y:S08]  /*55a0*/  @!P1 LDG.E.128 R24, [R6.64] ;  /* 0x0000000806189981 */ /* 0x000330000c1e1d00 */
[----:B---3--:R-:W-:Y:S05]  /*55b0*/  @!P0 IADD3 R2, P1, R98, R10, RZ ;  /* 0x0000000a62028210 */ /* 0x008fea0007f3e0ff */
[----:B------:R-:W-:Y:S01]  /*55c0*/  @!P0 IMAD.X R3, R31, 0x1, R110, P1 ;  /* 0x000000011f038824 */ /* 0x000fe200008e066e */
[C---:B------:R-:W-:Y:S04]  /*55d0*/  @!P0 LEA R10, P1, R2.reuse, c[0x0][0x270], 0x1 ;  /* 0x00009c00020a8a11 */ /* 0x040fe800078208ff */
[----:B------:R-:W-:Y:S02]  /*55e0*/  @!P0 LEA.HI.X R11, R2, c[0x0][0x274], R3, 0x1, P1 ;  /* 0x00009d00020b8a11 */ /* 0x000fe400008f0c03 */
[----:B------:R-:W-:Y:S03]  /*55f0*/  @!P0 IADD3 R3, P1, R96, R8, RZ ;  /* 0x0000000860038210 */ /* 0x000fe60007f3e0ff */
[----:B------:R3:W5:Y:S01]  /*5600*/  @!P0 LDG.E.128 R40, [R10.64] ;  /* 0x000000080a288981 */ /* 0x000762000c1e1d00 */
[----:B-1----:R-:W-:Y:S01]  /*5610*/  CS2R R6, SRZ ;  /* 0x0000000000067805 */ /* 0x002fe2000001ff00 */
[----:B------:R-:W-:Y:S01]  /*5620*/  @!P0 IMAD.X R4, R37, 0x1, R109, P1 ;  /* 0x0000000125048824 */ /* 0x000fe200008e066d */
[C---:B------:R-:W-:Y:S04]  /*5630*/  @!P0 LEA R2, P1, R3.reuse, c[0x0][0x288], 0x1 ;  /* 0x0000a20003028a11 */ /* 0x040fe800078208ff */
[----:B------:R-:W-:Y:S02]  /*5640*/  @!P0 LEA.HI.X R3, R3, c[0x0][0x28c], R4, 0x1, P1 ;  /* 0x0000a30003038a11 */ /* 0x000fe400008f0c04 */
[----:B------:R-:W-:Y:S01]  /*5650*/  CS2R R4, SRZ ;  /* 0x0000000000047805 */ /* 0x000fe2000001ff00 */
[----:B------:R-:W-:Y:S05]  /*5660*/  ISETP.GE.AND P1, PT, R32, c[0x0][0x27c], PT ;  /* 0x00009f0020007a0c */ /* 0x000fea0003f26270 */
[----:B------:R1:W5:Y:S01]  /*5670*/  @!P0 LDG.E.128 R4, [R2.64] ;  /* 0x0000000802048981 */ /* 0x000362000c1e1d00 */
[----:B------:R-:W-:Y:S01]  /*5680*/  ISETP.GE.OR P0, PT, R83, R67, P6 ;  /* 0x000000435300720c */ /* 0x000fe20003706670 */
        /* <DEDUP_REMOVED lines=24> */
[----:B------:R-:W-:-:S05]  /*5810*/  @P0 BRA `(.L_x_826) ;  /* 0x0000076000000947 */ /* 0x000fca0003800000 */
[--C-:B---3-5:R-:W-:Y:S01]  /*5820*/  IMAD.MOV.U32 R49, RZ, RZ, R43.reuse ;  /* 0x000000ffff317224 */ /* 0x128fe200078e002b */
        /* <DEDUP_REMOVED lines=8> */
[C---:B------:R-:W-:Y:S02]  /*58b0*/  IADD3.X R9, R87.reuse, R3, R107, P2, P0 ;  /* 0x0000000357097210 */ /* 0x040fe400017e046b */
[----:B------:R-:W-:Y:S02]  /*58c0*/  ISETP.GE.AND P0, PT, R86, c[0x0][0x1d4], PT ;  /* 0x0000750056007a0c */ /* 0x000fe40003f06270 */
[--C-:B------:R-:W-:Y:S02]  /*58d0*/  @!P1 SHF.R.U32.HI R11, RZ, 0x10, R5.reuse ;  /* 0x00000010ff0b9819 */ /* 0x100fe40000011605 */
[----:B------:R-:W-:Y:S02]  /*58e0*/  @!P1 SHF.R.U64 R10, R4, 0x10, R5 ;  /* 0x00000010040a9819 */ /* 0x000fe40000001205 */
[----:B------:R-:W-:Y:S02]  /*58f0*/  MOV R44, R41 ;  /* 0x00000029002c7202 */ /* 0x000fe40000000f00 */
[--C-:B------:R-:W-:Y:S02]  /*5900*/  @!P1 SHF.R.U32.HI R14, RZ, 0x10, R7.reuse ;  /* 0x00000010ff0e9819 */ /* 0x100fe40000011607 */
[----:B------:R-:W-:Y:S01]  /*5910*/  @!P1 SHF.R.U64 R12, R6, 0x10, R7 ;  /* 0x00000010060c9819 */ /* 0x000fe20000001207 */
[----:B------:R-:W-:Y:S01]  /*5920*/  @!P1 HADD2.F32 R6, -RZ, R6.H0_H0 ;  /* 0x20000006ff069230 */ /* 0x000fe20000004100 */
[--C-:B------:R-:W-:Y:S02]  /*5930*/  @!P1 SHF.R.U64 R46, R40, 0x10, R41.reuse ;  /* 0x00000010282e9819 */ /* 0x100fe40000001229 */
        /* <DEDUP_REMOVED lines=100> */
.L_x_826:
[----:B---3--:R-:W-:Y:S05]  /*5f80*/  BSYNC B0 ;  /* 0x0000000000007941 */ /* 0x008fea0003800000 */
.L_x_825:
[----:B------:R-:W-:Y:S01]  /*5f90*/  ISETP.GE.OR P0, PT, R140, R67, P6 ;  /* 0x000000438c00720c */ /* 0x000fe20003706670 */
[----:B------:R-:W-:Y:S01]  /*5fa0*/  @!UPT UIADD3 URZ, URZ, URZ, URZ ;  /* 0x0000003f3f3ff290 */ /* 0x000fe2000fffe03f */
[----:B------:R-:W-:Y:S11]  /*5fb0*/  BSSY B0, `(.L_x_827) ;  /* 0x0000071000007945 */ /* 0x000ff60003800000 */
[----:B------:R-:W-:-:S05]  /*5fc0*/  @P0 BRA `(.L_x_828) ;  /* 0x000006f000000947 */ /* 0x000fca0003800000 */
[----:B------:R-:W-:Y:S01]  /*5fd0*/  IADD3 R2, P0, R182, R68, RZ ;  /* 0x00000044b6027210 */ /* 0x000fe20007f1e0ff */
[----:B------:R-:W-:Y:S01]  /*5fe0*/  LDS.128 R44, [R121+0x2900] ;  /* 0x00290000792c7984 */ /* 0x000fe20000000c00 */
[----:B------:R-:W-:Y:S01]  /*5ff0*/  @!P1 SHF.R.U32.HI R10, RZ, 0x10, R23 ;  /* 0x00000010ff0a9819 */ /* 0x000fe20000011617 */
[--C-:B------:R-:W-:Y:S01]  /*6000*/  @!P1 HADD2.F32 R13, -RZ, R51.reuse.H0_H0 ;  /* 0x20000033ff0d9230 */ /* 0x100fe20000004100 */
[----:B------:R-:W-:Y:S01]  /*6010*/  IADD3.X R3, R70, R128, RZ, P0, !PT ;  /* 0x0000008046037210 */ /* 0x000fe200007fe4ff */
[----:B-----5:R-:W-:Y:S01]  /*6020*/  @!P1 HADD2.F32 R40, -RZ, R64.H0_H0 ;  /* 0x20000040ff289230 */ /* 0x020fe20000004100 */
[-C--:B------:R-:W-:Y:S02]  /*6030*/  IADD3 R4, P2, P0, R84, R2.reuse, R105 ;  /* 0x0000000254047210 */ /* 0x080fe4000785e069 */
[----:B------:R-:W-:Y:S01]  /*6040*/  @!P1 SHF.R.U64 R11, R22, 0x10, R23 ;  /* 0x00000010160b9819 */ /* 0x000fe20000001217 */
[----:B-1----:R-:W1:Y:S01]  /*6050*/  LDS.128 R16, [R125+0x2900] ;  /* 0x002900007d107984 */ /* 0x002e620000000c00 */
[CC--:B------:R-:W-:Y:S02]  /*6060*/  IADD3.X R5, R87.reuse, R3.reuse, R107, P2, P0 ;  /* 0x0000000357057210 */ /* 0x0c0fe400017e046b */
        /* <DEDUP_REMOVED lines=101> */
.L_x_828:
[----:B------:R-:W-:Y:S05]  /*66c0*/  BSYNC B0 ;  /* 0x0000000000007941 */ /* 0x000fea0003800000 */
.L_x_827:
[----:B------:R-:W-:Y:S05]  /*66d0*/  IADD3 R50, P0, R180, R68, RZ ;  /* 0x00000044b4327210 */ /* 0x000fea0007f1e0ff */
[----:B------:R-:W-:Y:S01]  /*66e0*/  IMAD.X R49, R70, 0x1, R127, P0 ;  /* 0x0000000146317824 */ /* 0x000fe200000e067f */
[----:B------:R-:W-:Y:S11]  /*66f0*/  ISETP.GE.OR P0, PT, R141, R67, P6 ;  /* 0x000000438d00720c */ /* 0x000ff60003706670 */
[----:B------:R-:W-:Y:S02]  /*6700*/  @!UPT UIADD3 URZ, URZ, URZ, URZ ;  /* 0x0000003f3f3ff290 */ /* 0x000fe4000fffe03f */
[----:B------:R-:W-:-:S05]  /*6710*/  @P0 BRA `(.L_x_822) ;  /* 0x000008b000000947 */ /* 0x000fca0003800000 */
[----:B------:R-:W-:Y:S01]  /*6720*/  IADD3 R2, P2, P0, R84, R50, R105 ;  /* 0x0000003254027210 */ /* 0x000fe2000785e069 */
[----:B-----5:R-:W-:Y:S01]  /*6730*/  LDS.128 R40, [R119+0x2900] ;  /* 0x0029000077287984 */ /* 0x020fe20000000c00 */
[----:B------:R-:W-:Y:S01]  /*6740*/  @!P1 SHF.R.U32.HI R6, RZ, 0x10, R25 ;  /* 0x00000010ff069819 */ /* 0x000fe20000011619 */
[--C-:B------:R-:W-:Y:S01]  /*6750*/  @!P1 HADD2.F32 R13, -RZ, R65.reuse.H0_H0 ;  /* 0x20000041ff0d9230 */ /* 0x100fe20000004100 */
[----:B------:R-:W-:Y:S01]  /*6760*/  IADD3.X R3, R87, R49, R107, P2, P0 ;  /* 0x0000003157037210 */ /* 0x000fe200017e046b */
[----:B------:R-:W-:Y:S01]  /*6770*/  @!P1 HADD2.F32 R20, -RZ, R65.H1_H1 ;  /* 0x30000041ff149230 */ /* 0x000fe20000004100 */
[----:B-1----:R-:W-:Y:S01]  /*6780*/  LEA R46, P0, R2, c[0x0][0x1c8], 0x1 ;  /* 0x00007200022e7a11 */ /* 0x002fe200078008ff */
[----:B------:R-:W-:Y:S01]  /*6790*/  @!P1 HADD2.F32 R31, -RZ, R66.H0_H0 ;  /* 0x20000042ff1f9230 */ /* 0x000fe20000004100 */
[----:B------:R-:W-:Y:S01]  /*67a0*/  @!P1 SHF.R.U64 R11, R26, 0x10, R27 ;  /* 0x000000101a0b9819 */ /* 0x000fe2000000121b */
[----:B------:R-:W1:Y:S01]  /*67b0*/  LDS.128 R16, [R123+0x2900] ;  /* 0x002900007b107984 */ /* 0x000e620000000c00 */
[----:B------:R-:W-:Y:S01]  /*67c0*/  LEA.HI.X R47, R2, c[0x0][0x1cc], R3, 0x1, P0 ;  /* 0x00007300022f7a11 */ /* 0x000fe200000f0c03 */
[--C-:B------:R-:W-:Y:S01]  /*67d0*/  @!P1 HADD2.F32 R2, -RZ, R34.reuse.H0_H0 ;  /* 0x20000022ff029230 */ /* 0x100fe20000004100 */
[----:B------:R-:W-:Y:S01]  /*67e0*/  @!P1 SHF.R.U32.HI R10, RZ, 0x10, R27 ;  /* 0x00000010ff0a9819 */ /* 0x000fe2000001161b */
[----:B------:R-:W-:Y:S01]  /*67f0*/  @!P1 HADD2.F32 R3, -RZ, R34.H1_H1 ;  /* 0x30000022ff039230 */ /* 0x000fe20000004100 */
[----:B------:R-:W-:Y:S02]  /*6800*/  @!P1 SHF.R.U32.HI R22, RZ, 0x10, R61 ;  /* 0x00000010ff169819 */ /* 0x000fe4000001163d */
[----:B------:R-:W-:Y:S02]  /*6810*/  @!P1 SHF.R.U64 R9, R24, 0x10, R25 ;  /* 0x0000001018099819 */ /* 0x000fe40000001219 */
[----:B------:R-:W-:Y:S01]  /*6820*/  @!P1 SHF.R.U64 R24, R60, 0x10, R61 ;  /* 0x000000103c189819 */ /* 0x000fe2000000123d */
[----:B------:R-:W-:Y:S01]  /*6830*/  @!P1 HADD2.F32 R22, -RZ, R22.H0_H0 ;  /* 0x20000016ff169230 */ /* 0x000fe20000004100 */
[--C-:B------:R-:W-:Y:S02]  /*6840*/  @!P1 SHF.R.U32.HI R25, RZ, 0x10, R63.reuse ;  /* 0x00000010ff199819 */ /* 0x100fe4000001163f */
[----:B------:R-:W-:Y:S02]  /*6850*/  @!P1 SHF.R.U64 R26, R62, 0x10, R63 ;  /* 0x000000103e1a9819 */ /* 0x000fe4000000123f */
[----:B------:R-:W-:Y:S01]  /*6860*/  ISETP.GE.AND P0, PT, R86, c[0x0][0x1d4], PT ;  /* 0x0000750056007a0c */ /* 0x000fe20003f06270 */
[----:B------:R-:W-:Y:S02]  /*6870*/  @!P1 HADD2.F32 R37, -RZ, R25.H0_H0 ;  /* 0x20000019ff259230 */ /* 0x000fe40000004100 */
[----:B------:R-:W-:Y:S01]  /*6880*/  @!P1 HADD2.F32 R26, -RZ, R26.H0_H0 ;  /* 0x2000001aff1a9230 */ /* 0x000fe20000004100 */
[----:B-1----:R-:W-:Y:S02]  /*6890*/  @!P1 MOV R8, R16 ;  /* 0x0000001000089202 */ /* 0x002fe40000000f00 */
[----:B------:R-:W-:Y:S02]  /*68a0*/  @!P1 MOV R23, R40 ;  /* 0x0000002800179202 */ /* 0x000fe40000000f00 */
[----:B------:R-:W-:Y:S01]  /*68b0*/  @!P1 MOV R14, R41 ;  /* 0x00000029000e9202 */ /* 0x000fe20000000f00 */
[----:B------:R-:W-:Y:S01]  /*68c0*/  @!P1 HADD2.F32 R4, -RZ, R8.H0_H0 ;  /* 0x20000008ff049230 */ /* 0x000fe20000004100 */
[----:B------:R-:W-:Y:S01]  /*68d0*/  @!P1 MOV R7, R17 ;  /* 0x0000001100079202 */ /* 0x000fe20000000f00 */
[----:B------:R-:W-:Y:S02]  /*68e0*/  @!P1 HADD2.F32 R12, -RZ, R23.H0_H0 ;  /* 0x20000017ff0c9230 */ /* 0x000fe40000004100 */
[----:B------:R-:W-:Y:S02]  /*68f0*/  @!P1 HADD2.F32 R15, -RZ, R14.H0_H0 ;  /* 0x2000000eff0f9230 */ /* 0x000fe40000004100 */
[--C-:B------:R-:W-:Y:S01]  /*6900*/  @!P1 HADD2.F32 R5, -RZ, R7.reuse.H0_H0 ;  /* 0x20000007ff059230 */ /* 0x100fe20000004100 */
[-C--:B------:R-:W-:Y:S01]  /*6910*/  @!P1 FMUL.FTZ R27, R12, R2.reuse ;  /* 0x000000020c1b9220 */ /* 0x080fe20000410000 */
[----:B------:R-:W-:Y:S01]  /*6920*/  @!P1 HADD2.F32 R7, -RZ, R7.H1_H1 ;  /* 0x30000007ff079230 */ /* 0x000fe20000004100 */
[----:B------:R-:W-:Y:S01]  /*6930*/  @!P1 FMUL.FTZ R21, R15, R3 ;  /* 0x000000030f159220 */ /* 0x000fe20000410000 */
[----:B------:R-:W-:Y:S01]  /*6940*/  @!P1 HADD2.F32 R8, -RZ, R8.H1_H1 ;  /* 0x30000008ff089230 */ /* 0x000fe20000004100 */
[C---:B------:R-:W-:Y:S02]  /*6950*/  @!P1 FMUL.FTZ R2, R4.reuse, R2 ;  /* 0x0000000204029220 */ /* 0x040fe40000410000 */
[----:B------:R-:W-:Y:S02]  /*6960*/  @!P1 FFMA.FTZ R52, R4, R13, -R27 ;  /* 0x0000000d04349223 */ /* 0x000fe4000001081b */
[C---:B------:R-:W-:Y:S01]  /*6970*/  @!P1 FMUL.FTZ R4, R5.reuse, R3 ;  /* 0x0000000305049220 */ /* 0x040fe20000410000 */
[----:B------:R-:W-:Y:S01]  /*6980*/  @!P1 HADD2.F32 R3, -RZ, R6.H0_H0 ;  /* 0x20000006ff039230 */ /* 0x000fe20000004100 */
[----:B------:R-:W-:Y:S01]  /*6990*/  @!P1 FFMA.FTZ R51, R5, R20, -R21 ;  /* 0x0000001405339223 */ /* 0x000fe20000010815 */
[----:B------:R-:W-:Y:S01]  /*69a0*/  @!P1 HADD2.F32 R21, -RZ, R14.H1_H1 ;  /* 0x3000000eff159230 */ /* 0x000fe20000004100 */
[----:B------:R-:W-:Y:S01]  /*69b0*/  @!P1 FFMA.FTZ R2, R12, R13, R2 ;  /* 0x0000000d0c029223 */ /* 0x000fe20000010002 */
[----:B------:R-:W-:Y:S01]  /*69c0*/  @!P1 HADD2.F32 R13, -RZ, R23.H1_H1 ;  /* 0x30000017ff0d9230 */ /* 0x000fe20000004100 */
[-C--:B------:R-:W-:Y:S01]  /*69d0*/  @!P1 FMUL.FTZ R5, R7, R3.reuse ;  /* 0x0000000307059220 */ /* 0x080fe20000410000 */
[----:B------:R-:W-:Y:S01]  /*69e0*/  @!P1 HADD2.F32 R6, -RZ, R9.H0_H0 ;  /* 0x20000009ff069230 */ /* 0x000fe20000004100 */
[----:B------:R-:W-:Y:S01]  /*69f0*/  @!P1 FMUL.FTZ R9, R21, R3 ;  /* 0x0000000315099220 */ /* 0x000fe20000410000 */
[----:B------:R-:W-:Y:S01]  /*6a00*/  @!P1 MOV R12, R43 ;  /* 0x0000002b000c9202 */ /* 0x000fe20000000f00 */
[----:B------:R-:W-:Y:S02]  /*6a10*/  @!P1 HADD2.F32 R14, -RZ, R24.H0_H0 ;  /* 0x20000018ff0e9230 */ /* 0x000fe40000004100 */
        /* <DEDUP_REMOVED lines=9> */
[--C-:B------:R-:W-:Y:S01]  /*6ab0*/  @!P1 HADD2.F32 R10, -RZ, R7.reuse.H0_H0 ;  /* 0x20000007ff0a9230 */ /* 0x100fe20000004100 */
[----:B------:R-:W-:Y:S01]  /*6ac0*/  @!P1 FFMA.FTZ R4, R15, R20, R4 ;  /* 0x000000140f049223 */ /* 0x000fe20000010004 */
[----:B------:R-:W-:Y:S01]  /*6ad0*/  @!P1 HADD2.F32 R34, -RZ, R12.H1_H1 ;  /* 0x3000000cff229230 */ /* 0x000fe20000004100 */
[-C--:B------:R-:W-:Y:S01]  /*6ae0*/  @!P1 FMUL.FTZ R12, R27, R6.reuse ;  /* 0x000000061b0c9220 */ /* 0x080fe20000410000 */
[----:B------:R-:W-:Y:S01]  /*6af0*/  @!P1 HADD2.F32 R7, -RZ, R7.H1_H1 ;  /* 0x30000007ff079230 */ /* 0x000fe20000004100 */
[----:B------:R-:W-:Y:S01]  /*6b00*/  @!P1 FMUL.FTZ R8, R10, R6 ;  /* 0x000000060a089220 */ /* 0x000fe20000410000 */
[----:B------:R-:W-:Y:S01]  /*6b10*/  @!P1 F2FP.PACK_AB R14, R48, R51 ;  /* 0x00000033300e923e */ /* 0x000fe200000000ff */
[----:B------:R-:W-:Y:S01]  /*6b20*/  @!P1 FMUL.FTZ R6, R34, R9 ;  /* 0x0000000922069220 */ /* 0x000fe20000410000 */
[----:B------:R-:W-:Y:S01]  /*6b30*/  @!P1 F2FP.PACK_AB R13, R45, R52 ;  /* 0x000000342d0d923e */ /* 0x000fe200000000ff */
[----:B------:R-:W-:Y:S01]  /*6b40*/  @!P1 FFMA.FTZ R44, R10, R31, -R12 ;  /* 0x0000001f0a2c9223 */ /* 0x000fe2000001080c */
[----:B------:R-:W-:Y:S01]  /*6b50*/  @!P1 MOV R12, R42 ;  /* 0x0000002a000c9202 */ /* 0x000fe20000000f00 */
[C---:B------:R-:W-:Y:S01]  /*6b60*/  @!P1 FMUL.FTZ R9, R7.reuse, R9 ;  /* 0x0000000907099220 */ /* 0x040fe20000410000 */
[----:B------:R-:W-:Y:S01]  /*6b70*/  @!P1 MOV R16, R13 ;  /* 0x0000000d00109202 */ /* 0x000fe20000000f00 */
[----:B------:R-:W-:Y:S01]  /*6b80*/  @!P1 FFMA.FTZ R39, R7, R37, -R6 ;  /* 0x0000002507279223 */ /* 0x000fe20000010806 */
[----:B------:R-:W-:Y:S01]  /*6b90*/  @!P1 MOV R17, R14 ;  /* 0x0000000e00119202 */ /* 0x000fe20000000f00 */
[----:B------:R-:W-:Y:S01]  /*6ba0*/  @!P1 IMAD.MOV.U32 R7, RZ, RZ, R18 ;  /* 0x000000ffff079224 */ /* 0x000fe200078e0012 */
[----:B------:R-:W-:Y:S01]  /*6bb0*/  @!P1 HADD2.F32 R6, -RZ, R35.H1_H1 ;  /* 0x30000023ff069230 */ /* 0x000fe20000004100 */
[----:B------:R-:W-:Y:S01]  /*6bc0*/  @!P1 FFMA.FTZ R5, R21, R22, R5 ;  /* 0x0000001615059223 */ /* 0x000fe20000010005 */
[--C-:B------:R-:W-:Y:S02]  /*6bd0*/  @!P1 HADD2.F32 R23, -RZ, R12.reuse.H0_H0 ;  /* 0x2000000cff179230 */ /* 0x100fe40000004100 */
[----:B------:R-:W-:Y:S02]  /*6be0*/  @!P1 HADD2.F32 R10, -RZ, R11.H0_H0 ;  /* 0x2000000bff0a9230 */ /* 0x000fe40000004100 */
[----:B------:R-:W-:Y:S01]  /*6bf0*/  @!P1 F2FP.PACK_AB R4, R5, R4 ;  /* 0x000000040504923e */ /* 0x000fe200000000ff */
[----:B------:R-:W-:Y:S02]  /*6c00*/  @!P1 HADD2.F32 R25, -RZ, R12.H1_H1 ;  /* 0x3000000cff199230 */ /* 0x000fe40000004100 */
[--C-:B------:R-:W-:Y:S01]  /*6c10*/  @!P1 HADD2.F32 R12, -RZ, R7.reuse.H0_H0 ;  /* 0x20000007ff0c9230 */ /* 0x100fe20000004100 */
[----:B------:R-:W-:Y:S01]  /*6c20*/  @!P1 MOV R41, R4 ;  /* 0x0000000400299202 */ /* 0x000fe20000000f00 */
[----:B------:R-:W-:Y:S01]  /*6c30*/  @!P1 HADD2.F32 R11, -RZ, R7.H1_H1 ;  /* 0x30000007ff0b9230 */ /* 0x000fe20000004100 */
[----:B------:R-:W-:Y:S01]  /*6c40*/  @!P1 FMUL.FTZ R7, R23, R6 ;  /* 0x0000000617079220 */ /* 0x000fe20000410000 */
[----:B------:R-:W-:Y:S01]  /*6c50*/  @!P1 HADD2.F32 R24, -RZ, R66.H1_H1 ;  /* 0x30000042ff189230 */ /* 0x000fe20000004100 */
[----:B------:R-:W-:Y:S02]  /*6c60*/  @!P1 FMUL.FTZ R35, R25, R10 ;  /* 0x0000000a19239220 */ /* 0x000fe40000410000 */
[C---:B------:R-:W-:Y:S02]  /*6c70*/  @!P1 FMUL.FTZ R6, R12.reuse, R6 ;  /* 0x000000060c069220 */ /* 0x040fe40000410000 */
[----:B------:R-:W-:Y:S01]  /*6c80*/  @!P1 FFMA.FTZ R38, R12, R24, -R7 ;  /* 0x000000180c269223 */ /* 0x000fe20000010807 */
[----:B------:R-:W-:Y:S01]  /*6c90*/  @!P1 F2FP.PACK_AB R12, R39, R44 ;  /* 0x0000002c270c923e */ /* 0x000fe200000000ff */
[C---:B------:R-:W-:Y:S02]  /*6ca0*/  @!P1 FFMA.FTZ R35, R11.reuse, R26, -R35 ;  /* 0x0000001a0b239223 */ /* 0x040fe40000010823 */
[----:B------:R-:W-:Y:S01]  /*6cb0*/  @!P1 FMUL.FTZ R7, R11, R10 ;  /* 0x0000000a0b079220 */ /* 0x000fe20000410000 */
[----:B------:R-:W-:Y:S01]  /*6cc0*/  @!P1 F2FP.PACK_AB R10, R3, R2 ;  /* 0x00000002030a923e */ /* 0x000fe200000000ff */
[----:B------:R-:W-:Y:S01]  /*6cd0*/  @!P1 IMAD.MOV.U32 R19, RZ, RZ, R12 ;  /* 0x000000ffff139224 */ /* 0x000fe200078e000c */
[----:B------:R-:W-:Y:S01]  /*6ce0*/  @!P1 F2FP.PACK_AB R11, R35, R38 ;  /* 0x00000026230b923e */ /* 0x000fe200000000ff */
[----:B------:R-:W-:Y:S01]  /*6cf0*/  @!P1 FFMA.FTZ R6, R23, R24, R6 ;  /* 0x0000001817069223 */ /* 0x000fe20000010006 */
[----:B------:R-:W-:Y:S01]  /*6d00*/  @!P1 MOV R40, R10 ;  /* 0x0000000a00289202 */ /* 0x000fe20000000f00 */
[----:B------:R-:W-:Y:S01]  /*6d10*/  @!P1 FFMA.FTZ R7, R25, R26, R7 ;  /* 0x0000001a19079223 */ /* 0x000fe20000010007 */
[----:B------:R-:W-:Y:S01]  /*6d20*/  @!P1 MOV R18, R11 ;  /* 0x0000000b00129202 */ /* 0x000fe20000000f00 */
[----:B------:R-:W-:Y:S02]  /*6d30*/  @!P1 FFMA.FTZ R8, R27, R31, R8 ;  /* 0x0000001f1b089223 */ /* 0x000fe40000010008 */
[----:B------:R-:W-:Y:S01]  /*6d40*/  @!P1 FFMA.FTZ R9, R34, R37, R9 ;  /* 0x0000002522099223 */ /* 0x000fe20000010009 */
[----:B------:R-:W-:Y:S01]  /*6d50*/  @!P1 F2FP.PACK_AB R3, R7, R6 ;  /* 0x000000060703923e */ /* 0x000fe200000000ff */
[----:B------:R1:W-:Y:S03]  /*6d60*/  STG.E.128 [R46.64], R16 ;  /* 0x000000102e007986 */ /* 0x0003e6000c101d08 */
        /* <DEDUP_REMOVED lines=10> */
.L_x_806:
        /* <DEDUP_REMOVED lines=11> */
.L_x_830:
[----:B------:R-:W-:Y:S05]  /*6ec0*/  BSYNC B0 ;  /* 0x0000000000007941 */ /* 0x000fea0003800000 */
.L_x_829:
        /* <DEDUP_REMOVED lines=8> */
.L_x_832:
[----:B------:R-:W-:Y:S05]  /*6f50*/  BSYNC B0 ;  /* 0x0000000000007941 */ /* 0x000fea0003800000 */
.L_x_831:
[----:B------:R-:W-:Y:S11]  /*6f60*/  ISETP.GE.AND P0, PT, R141, R2, PT ;  /* 0x000000028d00720c */ /* 0x000ff60003f06270 */
[----:B------:R-:W-:Y:S02]  /*6f70*/  @!UPT UIADD3 URZ, URZ, URZ, URZ ;  /* 0x0000003f3f3ff290 */ /* 0x000fe4000fffe03f */
[----:B------:R-:W-:-:S05]  /*6f80*/  @P0 BRA `(.L_x_822) ;  /* 0x0000004000000947 */ /* 0x000fca0003800000 */
[----:B-1----:R-:W1:Y:S04]  /*6f90*/  @!P6 LDS.128 R8, [R81+0x4800] ;  /* 0x004800005108e984 */ /* 0x002e680000000c00 */
[----:B------:R-:W2:Y:S04]  /*6fa0*/  @!P1 LDS.128 R4, [R82+0x4800] ;  /* 0x0048000052049984 */ /* 0x000ea80000000c00 */
[----:B-1----:R1:W-:Y:S04]  /*6fb0*/  @!P6 STG.E.128 [R64.64], R8 ;  /* 0x000000084000e986 */ /* 0x0023e8000c101d08 */
[----:B--2---:R1:W-:Y:S02]  /*6fc0*/  @!P1 STG.E.128 [R64.64+0x40], R4 ;  /* 0x0000400440009986 */ /* 0x0043e4000c101d08 */
.L_x_822:
[----:B------:R-:W-:Y:S05]  /*6fd0*/  BSYNC B2 ;  /* 0x0000000000027941 */ /* 0x000fea0003800000 */
.L_x_805:
[----:B--2---:R-:W-:Y:S01]  /*6fe0*/  IMAD R2, R90, 0x50, RZ ;  /* 0x000000505a027824 */ /* 0x004fe200078e02ff */
[----:B------:R-:W-:Y:S01]  /*6ff0*/  BSSY B0, `(.L_x_833) ;  /* 0x000005e000007945 */ /* 0x000fe20003800000 */
[----:B-1----:R-:W-:Y:S04]  /*7000*/  IMAD.WIDE.U32 R16, R36, 0x50, RZ ;  /* 0x0000005024107825 */ /* 0x002fe800078e00ff */
[----:B------:R-:W-:Y:S01]  /*7010*/  IMAD.IADD R18, R17, 0x1, R2 ;  /* 0x0000000111127824 */ /* 0x000fe200078e0202 */
[----:B------:R-:W-:Y:S01]  /*7020*/  IADD3 R2, P0, R124, R16, RZ ;  /* 0x000000107c027210 */ /* 0x000fe20007f1e0ff */
[----:B------:R-:W-:Y:S04]  /*7030*/  IMAD R17, R36, -0x50, RZ ;  /* 0xffffffb024117824 */ /* 0x000fe800078e02ff */
[----:B------:R-:W-:Y:S01]  /*7040*/  IMAD.X R3, R18, 0x1, R133, P0 ;  /* 0x0000000112037824 */ /* 0x000fe200000e0685 */
[----:B-----5:R-:W-:Y:S04]  /*7050*/  IADD3 R4, R118, R17, RZ ;  /* 0x0000001176047210 */ /* 0x020fe80007ffe0ff */
[C---:B------:R-:W-:Y:S02]  /*7060*/  ISETP.GE.AND P3, PT, R4.reuse, 0x11, PT ;  /* 0x000000110400780c */ /* 0x040fe40003f66270 */
[C---:B------:R-:W-:Y:S02]  /*7070*/  ISETP.GE.AND P4, PT, R4.reuse, 0x1, PT ;  /* 0x000000010400780c */ /* 0x040fe40003f86270 */
[C---:B------:R-:W-:Y:S02]  /*7080*/  ISETP.GE.AND P2, PT, R4.reuse, 0x21, PT ;  /* 0x000000210400780c */ /* 0x040fe40003f46270 */
[----:B------:R-:W-:Y:S07]  /*7090*/  ISETP.GE.AND P1, PT, R4, 0x31, PT ;  /* 0x000000310400780c */ /* 0x000fee0003f26270 */
        /* <DEDUP_REMOVED lines=22> */
[-C--:B------:R-:W-:Y:S03]  /*7200*/  @P2 MOV R6, R88.reuse ;  /* 0x0000005800062202 */ /* 0x080fe60000000f00 */
        /* <DEDUP_REMOVED lines=15> */
[C---:B------:R-:W-:Y:S03]  /*7300*/  @P1 LEA R8, P5, R2.reuse, c[0x0][0x250], 0x1 ;  /* 0x0000940002081a11 */ /* 0x040fe600078a08ff */
        /* <DEDUP_REMOVED lines=9> */
[----:B------:R-:W-:Y:S02]  /*73a0*/  @P0 LEA.HI.X R5, R2, c[0x0][0x254], R3, 0x1, P5 ;  /* 0x0000950002050a11 */ /* 0x000fe400028f0c03 */
[----:B------:R-:W-:Y:S02]  /*73b0*/  ISETP.NE.AND P5, PT, R134, RZ, PT ;  /* 0x000000ff8600720c */ /* 0x000fe40003fa5270 */
[----:B------:R-:W-:Y:S04]  /*73c0*/  IADD3 R2, R17, R0, RZ ;  /* 0x0000000011027210 */ /* 0x000fe80007ffe0ff */
[----:B------:R-:W-:Y:S07]  /*73d0*/  IMNMX R7, R2, 0x50, PT ;  /* 0x0000005002077817 */ /* 0x000fee0003800200 */
[----:B------:R-:W-:Y:S01]  /*73e0*/  @!PT LDS RZ, [RZ] ;  /* 0x00000000fffff984 */ /* 0x000fe20000000800 */
[----:B------:R-:W-:Y:S01]  /*73f0*/  @!PT LDS RZ, [RZ] ;  /* 0x00000000fffff984 */ /* 0x000fe20000000800 */
[----:B------:R-:W-:Y:S01]  /*7400*/  @!PT LDS RZ, [RZ] ;  /* 0x00000000fffff984 */ /* 0x000fe20000000800 */
[----:B------:R1:W-:Y:S08]  /*7410*/  @P4 LDGSTS.E.BYPASS.LTC128B.128 [R219+0x100], [R14.64], !P5 ;  /* 0x001000000edb4fae */ /* 0x0003f0000e901d48 */
[----:B------:R2:W-:Y:S08]  /*7420*/  @P3 LDGSTS.E.BYPASS.LTC128B.128 [R219+0x900], [R12.64], !P5 ;  /* 0x009000000cdb3fae */ /* 0x0005f0000e901d48 */
[----:B------:R1:W-:Y:S01]  /*7430*/  @P2 LDGSTS.E.BYPASS.LTC128B.128 [R219+0x1100], [R10.64], !P5 ;  /* 0x011000000adb2fae */ /* 0x0003e2000e901d48 */
[----:B------:R-:W-:Y:S07]  /*7440*/  IADD3 R6, P2, R132, R16, RZ ;  /* 0x0000001084067210 */ /* 0x000fee0007f5e0ff */
[----:B------:R1:W-:Y:S08]  /*7450*/  @P1 LDGSTS.E.BYPASS.LTC128B.128 [R219+0x1900], [R8.64], !P5 ;  /* 0x0190000008db1fae */ /* 0x0003f0000e901d48 */
[----:B------:R1:W-:Y:S01]  /*7460*/  @P0 LDGSTS.E.BYPASS.LTC128B.128 [R219+0x2100], [R4.64], !P5 ;  /* 0x0210000004db0fae */ /* 0x0003e2000e901d48 */
[----:B------:R-:W-:Y:S01]  /*7470*/  ISETP.GE.AND P0, PT, R83, R7, PT ;  /* 0x000000075300720c */ /* 0x000fe20003f06270 */
[----:B--2---:R-:W-:Y:S06]  /*7480*/  IMAD.X R12, R18, 0x1, R131, P2 ;  /* 0x00000001120c7824 */ /* 0x004fec00010e0683 */
[----:B------:R-:W0:Y:S01]  /*7490*/  LDGDEPBAR ;  /* 0x00000000000079af */ /* 0x000e220000000000 */
[----:B------:R-:W-:Y:S07]  /*74a0*/  DEPBAR.LE SB0, 0x0 ;  /* 0x000080000000791a */ /* 0x000fee0000000000 */
[----:B------:R-:W-:Y:S06]  /*74b0*/  BAR.SYNC.DEFER_BLOCKING 0x0 ;  /* 0x0000000000007b1d */ /* 0x000fec0000010000 */
[----:B------:R-:W-:-:S05]  /*74c0*/  @P0 BRA `(.L_x_834) ;  /* 0x0000010000000947 */ /* 0x000fca0003800000 */
[----:B-1----:R-:W-:Y:S01]  /*74d0*/  MOV R5, R104 ;  /* 0x0000006800057202 */ /* 0x002fe20000000f00 */
[----:B------:R-:W-:Y:S02]  /*74e0*/  IMAD R2, R12, c[0x0][0x208], RZ ;  /* 0x000082000c027a24 */ /* 0x000fe400078e02ff */
[----:B------:R-:W-:Y:S02]  /*74f0*/  IMAD.MOV.U32 R4, RZ, RZ, R94 ;  /* 0x000000ffff047224 */ /* 0x000fe400078e005e */
[C---:B------:R-:W-:Y:S02]  /*7500*/  IMAD R2, R6.reuse, c[0x0][0x20c], R2 ;  /* 0x0000830006027a24 */ /* 0x040fe400078e0202 */
[----:B------:R-:W-:Y:S04]  /*7510*/  IMAD.WIDE.U32 R4, R6, c[0x0][0x208], R4 ;  /* 0x0000820006047a25 */ /* 0x000fe800078e0004 */
[----:B------:R-:W-:Y:S01]  /*7520*/  IMAD.IADD R3, R5, 0x1, R2 ;  /* 0x0000000105037824 */ /* 0x000fe200078e0202 */
[C---:B------:R-:W-:Y:S04]  /*7530*/  LEA R2, P0, R4.reuse, c[0x0][0x1f8], 0x1 ;  /* 0x00007e0004027a11 */ /* 0x040fe800078008ff */
[----:B------:R-:W-:Y:S02]  /*7540*/  LEA.HI.X R3, R4, c[0x0][0x1fc], R3, 0x1, P0 ;  /* 0x00007f0004037a11 */ /* 0x000fe400000f0c03 */
[----:B------:R-:W-:Y:S11]  /*7550*/  ISETP.GE.AND P0, PT, R32, c[0x0][0x1d4], PT ;  /* 0x0000750020007a0c */ /* 0x000ff60003f06270 */
[----:B------:R-:W-:Y:S02]  /*7560*/  @!UPT UIADD3 URZ, URZ, URZ, URZ ;  /* 0x0000003f3f3ff290 */ /* 0x000fe4000fffe03f */
[----:B------:R-:W1:Y:S04]  /*7570*/  @!P0 LDS.128 R8, [R81] ;  /* 0x0000000051088984 */ /* 0x000e680000000c00 */
[----:B-1----:R-:W-:Y:S01]  /*7580*/  @!P0 STG.E.128 [R2.64], R8 ;  /* 0x0000000802008986 */ /* 0x002fe2000c101d08 */
[----:B------:R-:W-:Y:S11]  /*7590*/  ISETP.GE.AND P0, PT, R93, c[0x0][0x1d4], PT ;  /* 0x000075005d007a0c */ /* 0x000ff60003f06270 */
[----:B------:R-:W-:Y:S02]  /*75a0*/  @!UPT UIADD3 URZ, URZ, URZ, URZ ;  /* 0x0000003f3f3ff290 */ /* 0x000fe4000fffe03f */
[----:B------:R-:W1:Y:S04]  /*75b0*/  @!P0 LDS.128 R8, [R82] ;  /* 0x0000000052088984 */ /* 0x000e680000000c00 */
[----:B-1----:R1:W-:Y:S02]  /*75c0*/  @!P0 STG.E.128 [R2.64+0x40], R8 ;  /* 0x0000400802008986 */ /* 0x0023e4000c101d08 */
.L_x_834:
[----:B-1----:R-:W-:Y:S05]  /*75d0*/  BSYNC B0 ;  /* 0x0000000000007941 */ /* 0x002fea0003800000 */
.L_x_833:
[----:B------:R-:W-:Y:S01]  /*75e0*/  ISETP.GE.AND P0, PT, R140, R7, PT ;  /* 0x000000078c00720c */ /* 0x000fe20003f06270 */
[----:B------:R-:W-:Y:S01]  /*75f0*/  @!UPT UIADD3 URZ, URZ, URZ, URZ ;  /* 0x0000003f3f3ff290 */ /* 0x000fe2000fffe03f */
[----:B------:R-:W-:Y:S11]  /*7600*/  BSSY B0, `(.L_x_835) ;  /* 0x0000014000007945 */ /* 0x000ff60003800000 */
[----:B------:R-:W-:-:S05]  /*7610*/  @P0 BRA `(.L_x_836) ;  /* 0x0000012000000947 */ /* 0x000fca0003800000 */
[----:B------:R-:W-:Y:S01]  /*7620*/  IADD3 R2, P0, R6, 0x20, RZ ;  /* 0x0000002006027810 */ /* 0x000fe20007f1e0ff */
[----:B------:R-:W-:Y:S01]  /*7630*/  IMAD.MOV.U32 R4, RZ, RZ, R94 ;  /* 0x000000ffff047224 */ /* 0x000fe200078e005e */
[----:B------:R-:W-:Y:S03]  /*7640*/  MOV R5, R104 ;  /* 0x0000006800057202 */ /* 0x000fe60000000f00 */
[----:B------:R-:W-:Y:S02]  /*7650*/  IMAD.X R3, RZ, RZ, R12, P0 ;  /* 0x000000ffff037224 */ /* 0x000fe400000e060c */
[C---:B------:R-:W-:Y:S04]  /*7660*/  IMAD.WIDE.U32 R4, R2.reuse, c[0x0][0x208], R4 ;  /* 0x0000820002047a25 */ /* 0x040fe800078e0004 */
[----:B------:R-:W-:Y:S04]  /*7670*/  IMAD R3, R3, c[0x0][0x208], RZ ;  /* 0x0000820003037a24 */ /* 0x000fe800078e02ff */
[----:B------:R-:W-:Y:S01]  /*7680*/  IMAD R3, R2, c[0x0][0x20c], R3 ;  /* 0x0000830002037a24 */ /* 0x000fe200078e0203 */
[C---:B------:R-:W-:Y:S03]  /*7690*/  LEA R2, P0, R4.reuse, c[0x0][0x1f8], 0x1 ;  /* 0x00007e0004027a11 */ /* 0x040fe600078008ff */
[----:B------:R-:W-:Y:S05]  /*76a0*/  IMAD.IADD R3, R5, 0x1, R3 ;  /* 0x0000000105037824 */ /* 0x000fea00078e0203 */
[----:B------:R-:W-:Y:S02]  /*76b0*/  LEA.HI.X R3, R4, c[0x0][0x1fc], R3, 0x1, P0 ;  /* 0x00007f0004037a11 */ /* 0x000fe400000f0c03 */
[----:B------:R-:W-:Y:S11]  /*76c0*/  ISETP.GE.AND P0, PT, R32, c[0x0][0x1d4], PT ;  /* 0x0000750020007a0c */ /* 0x000ff60003f06270 */
[----:B------:R-:W-:Y:S02]  /*76d0*/  @!UPT UIADD3 URZ, URZ, URZ, URZ ;  /* 0x0000003f3f3ff290 */ /* 0x000fe4000fffe03f */
[----:B------:R-:W1:Y:S04]  /*76e0*/  @!P0 LDS.128 R8, [R81+0x1000] ;  /* 0x0010000051088984 */ /* 0x000e680000000c00 */
[----:B-1----:R-:W-:Y:S01]  /*76f0*/  @!P0 STG.E.128 [R2.64], R8 ;  /* 0x0000000802008986 */ /* 0x002fe2000c101d08 */
[----:B------:R-:W-:Y:S11]  /*7700*/  ISETP.GE.AND P0, PT, R93, c[0x0][0x1d4], PT ;  /* 0x000075005d007a0c */ /* 0x000ff60003f06270 */
[----:B------:R-:W-:Y:S02]  /*7710*/  @!UPT UIADD3 URZ, URZ, URZ, URZ ;  /* 0x0000003f3f3ff290 */ /* 0x000fe4000fffe03f */
[----:B------:R-:W1:Y:S04]  /*7720*/  @!P0 LDS.128 R8, [R82+0x1000] ;  /* 0x0010000052088984 */ /* 0x000e680000000c00 */
[----:B-1----:R1:W-:Y:S02]  /*7730*/  @!P0 STG.E.128 [R2.64+0x40], R8 ;  /* 0x0000400802008986 */ /* 0x0023e4000c101d08 */
.L_x_836:
[----:B------:R-:W-:Y:S05]  /*7740*/  BSYNC B0 ;  /* 0x0000000000007941 */ /* 0x000fea0003800000 */
.L_x_835:
[----:B------:R-:W-:Y:S01]  /*7750*/  ISETP.GE.AND P0, PT, R141, R7, PT ;  /* 0x000000078d00720c */ /* 0x000fe20003f06270 */
[----:B------:R-:W-:Y:S01]  /*7760*/  @!UPT UIADD3 URZ, URZ, URZ, URZ ;  /* 0x0000003f3f3ff290 */ /* 0x000fe2000fffe03f */
[----:B------:R-:W-:Y:S11]  /*7770*/  BSSY B0, `(.L_x_837) ;  /* 0x0000014000007945 */ /* 0x000ff60003800000 */
[----:B------:R-:W-:-:S05]  /*7780*/  @P0 BRA `(.L_x_838) ;  /* 0x0000012000000947 */ /* 0x000fca0003800000 */
[----:B-1----:R-:W-:Y:S01]  /*7790*/  IADD3 R2, P0, R6, 0x40, RZ ;  /* 0x0000004006027810 */ /* 0x002fe20007f1e0ff */
        /* <DEDUP_REMOVED lines=17> */
.L_x_838:
[----:B------:R-:W-:Y:S05]  /*78b0*/  BSYNC B0 ;  /* 0x0000000000007941 */ /* 0x000fea0003800000 */
.L_x_837:
[C---:B------:R-:W-:Y:S02]  /*78c0*/  ISETP.GT.AND P0, PT, R36.reuse, R130, PT ;  /* 0x000000822400720c */ /* 0x040fe40003f04270 */
[----:B------:R-:W-:Y:S11]  /*78d0*/  IADD3 R36, R36, -0x1, RZ ;  /* 0xffffffff24247810 */ /* 0x000ff60007ffe0ff */
[----:B-1----:R-:W-:Y:S01]  /*78e0*/  @P0 SHF.R.S32.HI R5, RZ, 0x1f, R36 ;  /* 0x0000001fff050819 */ /* 0x002fe20000011424 */
[----:B------:R-:W-:Y:S01]  /*78f0*/  @P0 IMAD R4, R172, R36, RZ ;  /* 0x00000024ac040224 */ /* 0x000fe200078e02ff */
[----:B------:R-:W-:Y:S01]  /*7900*/  @P0 SHF.L.U64.HI R10, R178, 0x1, R173 ;  /* 0x00000001b20a0819 */ /* 0x000fe200000102ad */
[----:B------:R-:W-:Y:S02]  /*7910*/  @P0 IMAD.MOV.U32 R2, RZ, RZ, R116 ;  /* 0x000000ffff020224 */ /* 0x000fe400078e0074 */
[----:B------:R-:W-:Y:S02]  /*7920*/  @P0 IMAD.MOV.U32 R3, RZ, RZ, R115 ;  /* 0x000000ffff030224 */ /* 0x000fe400078e0073 */
[-C--:B------:R-:W-:Y:S02]  /*7930*/  @P0 IMAD R4, R5, R148.reuse, R4 ;  /* 0x0000009405040224 */ /* 0x080fe400078e0204 */
[----:B------:R-:W-:Y:S04]  /*7940*/  @P0 IMAD.WIDE.U32 R2, R36, R148, R2 ;  /* 0x0000009424020225 */ /* 0x000fe800078e0002 */
[----:B------:R-:W-:Y:S01]  /*7950*/  @P0 IMAD.IADD R3, R3, 0x1, R4 ;  /* 0x0000000103030824 */ /* 0x000fe200078e0204 */
[----:B------:R-:W-:Y:S01]  /*7960*/  @P0 LEA R8, P1, R2, c[0x0][0x220], 0x1 ;  /* 0x0000880002080a11 */ /* 0x000fe200078208ff */
[----:B------:R-:W-:Y:S03]  /*7970*/  @P0 IMAD.SHL.U32 R11, R178, 0x2, RZ ;  /* 0x00000002b20b0824 */ /* 0x000fe600078e00ff */
        /* <DEDUP_REMOVED lines=21> */
.L_x_804:
[----:B------:R-:W2:Y:S01]  /*7ad0*/  LDL R18, [R1+0x48] ;  /* 0x0000480001127983 */ /* 0x000ea20000100800 */
[----:B------:R-:W-:-:S03]  /*7ae0*/  IMAD.MOV.U32 R0, RZ, RZ, c[0x0][0x2c4] ;  /* 0x0000b100ff007624 */ /* 0x000fc600078e00ff */
[----:B-1----:R-:W3:Y:S04]  /*7af0*/  LDL R5, [R1+0x1c] ;  /* 0x00001c0001057983 */ /* 0x002ee80000100800 */
[----:B------:R-:W3:Y:S01]  /*7b00*/  LDL R2, [R1+0x20] ;  /* 0x0000200001027983 */ /* 0x000ee20000100800 */
[----:B------:R-:W-:Y:S01]  /*7b10*/  ISETP.NE.AND P3, PT, R0, 0x1, PT ;  /* 0x000000010000780c */ /* 0x000fe20003f65270 */
[----:B------:R-:W-:-:S05]  /*7b20*/  IMAD.MOV.U32 R4, RZ, RZ, c[0x0][0x32c] ;  /* 0x0000cb00ff047624 */ /* 0x000fca00078e00ff */
[----:B------:R-:W-:Y:S01]  /*7b30*/  ISETP.GE.AND P1, PT, R4, 0x1, PT ;  /* 0x000000010400780c */ /* 0x000fe20003f26270 */
[----:B------:R-:W-:Y:S01]  /*7b40*/  IMAD.IADD R11, R160, 0x1, R161 ;  /* 0x00000001a00b7824 */ /* 0x000fe200078e02a1 */
[----:B--2---:R-:W-:-:S05]  /*7b50*/  IADD3 R0, R18, 0x7f, RZ ;  /* 0x0000007f12007810 */ /* 0x004fca0007ffe0ff */
[----:B------:R-:W-:Y:S01]  /*7b60*/  @P3 IMAD.HI.U32 R3, R0, c[0x0][0x2c8], RZ ;  /* 0x0000b20000033a27 */ /* 0x000fe200078e00ff */
[----:B---3--:R-:W-:-:S04]  /*7b70*/  IADD3 R2, R2, 0x1, -R5 ;  /* 0x0000000102027810 */ /* 0x008fc80007ffe805 */
[----:B------:R-:W-:-:S05]  /*7b80*/  @P3 SHF.R.U32.HI R0, RZ, c[0x0][0x2cc], R3 ;  /* 0x0000b300ff003a19 */ /* 0x000fca0000011603 */
[----:B------:R-:W-:-:S05]  /*7b90*/  IMAD.IADD R0, R2, 0x1, R0 ;  /* 0x0000000102007824 */ /* 0x000fca00078e0200 */
[----:B------:R-:W-:Y:S01]  /*7ba0*/  IADD3 R3, R0, c[0x0][0x328], RZ ;  /* 0x0000ca0000037a10 */ /* 0x000fe20007ffe0ff */
[----:B------:R-:W-:Y:S05]  /*7bb0*/  @!P1 BRA `(.L_x_840) ;  /* 0x0000011000009947 */ /* 0x000fea0003800000 */
[C---:B------:R-:W-:Y:S01]  /*7bc0*/  ISETP.GT.AND P0, PT, R0.reuse, RZ, PT ;  /* 0x000000ff0000720c */ /* 0x040fe20003f04270 */
[----:B------:R-:W-:Y:S01]  /*7bd0*/  BSSY B0, `(.L_x_841) ;  /* 0x000000d000007945 */ /* 0x000fe20003800000 */
[----:B------:R-:W-:Y:S01]  /*7be0*/  IADD3 R2, R0, -0x1, RZ ;  /* 0xffffffff00027810 */ /* 0x000fe20007ffe0ff */
        /* <DEDUP_REMOVED lines=8> */
.L_x_842:
[----:B------:R-:W-:-:S13]  /*7c70*/  ISETP.NE.AND P0, PT, R4, 0x1, PT ;  /* 0x000000010400780c */ /* 0x000fda0003f05270 */
[----:B------:R-:W-:-:S05]  /*7c80*/  @P0 IMAD.HI.U32 R0, R2, c[0x0][0x330], RZ ;  /* 0x0000cc0002000a27 */ /* 0x000fca00078e00ff */
[----:B------:R-:W-:Y:S02]  /*7c90*/  @P0 SHF.R.U32.HI R2, RZ, c[0x0][0x334], R0 ;  /* 0x0000cd00ff020a19 */ /* 0x000fe40000011600 */
.L_x_843:
[----:B------:R-:W-:Y:S05]  /*7ca0*/  BSYNC B0 ;  /* 0x0000000000007941 */ /* 0x000fea0003800000 */
.L_x_841:
[----:B------:R-:W-:-:S05]  /*7cb0*/  IMAD R2, R2, R4, c[0x0][0x32c] ;  /* 0x0000cb0002027624 */ /* 0x000fca00078e0204 */
[----:B------:R-:W-:-:S03]  /*7cc0*/  IMNMX R3, R3, R2, PT ;  /* 0x0000000203037217 */ /* 0x000fc60003800200 */
.L_x_840:
[----:B------:R-:W2:Y:S01]  /*7cd0*/  LDL R4, [R1+0x4] ;  /* 0x0000040001047983 */ /* 0x000ea20000100800 */
[----:B------:R-:W-:Y:S01]  /*7ce0*/  IADD3 R3, R3, 0x4f, RZ ;  /* 0x0000004f03037810 */ /* 0x000fe20007ffe0ff */
[----:B------:R-:W-:-:S04]  /*7cf0*/  @P3 IMAD.HI.U32 R2, R18, c[0x0][0x2c8], RZ ;  /* 0x0000b20012023a27 */ /* 0x000fc800078e00ff */
[----:B------:R-:W-:-:S04]  /*7d00*/  IMAD.HI R3, R3, 0x66666667, RZ ;  /* 0x6666666703037827 */ /* 0x000fc800078e02ff */
[----:B------:R-:W-:Y:S01]  /*7d10*/  IMAD.MOV.U32 R0, RZ, RZ, R18 ;  /* 0x000000ffff007224 */ /* 0x000fe200078e0012 */
[----:B------:R-:W-:Y:S02]  /*7d20*/  @P3 SHF.R.U32.HI R0, RZ, c[0x0][0x2cc], R2 ;  /* 0x0000b300ff003a19 */ /* 0x000fe40000011602 */
[----:B------:R-:W-:-:S04]  /*7d30*/  SHF.R.U32.HI R2, RZ, 0x1f, R3 ;  /* 0x0000001fff027819 */ /* 0x000fc80000011603 */
[----:B------:R-:W-:-:S04]  /*7d40*/  LEA.HI.SX32 R3, R3, R2, 0x1b ;  /* 0x0000000203037211 */ /* 0x000fc800078fdaff */
[----:B------:R-:W-:Y:S01]  /*7d50*/  IMNMX R7, R171, R3, PT ;  /* 0x00000003ab077217 */ /* 0x000fe20003800200 */
[----:B--2---:R-:W-:-:S05]  /*7d60*/  IMAD.IADD R0, R4, 0x1, R0 ;  /* 0x0000000104007824 */ /* 0x004fca00078e0200 */
        /* <DEDUP_REMOVED lines=12> */
.L_x_846:
[----:B------:R-:W-:-:S04]  /*7e30*/  MOV R3, c[0x0][0x32c] ;  /* 0x0000cb0000037a02 */ /* 0x000fc80000000f00 */
[----:B------:R-:W-:-:S13]  /*7e40*/  ISETP.NE.AND P0, PT, R3, 0x1, PT ;  /* 0x000000010300780c */ /* 0x000fda0003f05270 */
[----:B------:R-:W-:-:S05]  /*7e50*/  @P0 IMAD.HI.U32 R3, R0, c[0x0][0x330], RZ ;  /* 0x0000cc0000030a27 */ /* 0x000fca00078e00ff */
[----:B------:R-:W-:Y:S02]  /*7e60*/  @P0 SHF.R.U32.HI R0, RZ, c[0x0][0x334], R3 ;  /* 0x0000cd00ff000a19 */ /* 0x000fe40000011603 */
.L_x_847:
[----:B------:R-:W-:Y:S05]  /*7e70*/  BSYNC B0 ;  /* 0x0000000000007941 */ /* 0x000fea0003800000 */
.L_x_845:
[----:B------:R-:W-:-:S05]  /*7e80*/  IMAD R0, R0, c[0x0][0x32c], RZ ;  /* 0x0000cb0000007a24 */ /* 0x000fca00078e02ff */
[----:B------:R-:W-:-:S05]  /*7e90*/  IMNMX R2, R2, R0, !PT ;  /* 0x0000000002027217 */ /* 0x000fca0007800200 */
.L_x_844:
[----:B------:R-:W-:Y:S01]  /*7ea0*/  IMAD.HI R2, R2, 0x66666667, RZ ;  /* 0x6666666702027827 */ /* 0x000fe200078e02ff */
[----:B------:R-:W-:Y:S04]  /*7eb0*/  BSSY B0, `(.L_x_848) ;  /* 0x0000024000007945 */ /* 0x000fe80003800000 */
[----:B------:R-:W-:-:S04]  /*7ec0*/  SHF.R.U32.HI R0, RZ, 0x1f, R2 ;  /* 0x0000001fff007819 */ /* 0x000fc80000011602 */
[----:B------:R-:W-:Y:S01]  /*7ed0*/  LEA.HI.SX32 R2, R2, R0, 0x1b ;  /* 0x0000000002027211 */ /* 0x000fe200078fdaff */
[----:B------:R-:W-:-:S03]  /*7ee0*/  IMAD.MOV.U32 R0, RZ, RZ, RZ ;  /* 0x000000ffff007224 */ /* 0x000fc600078e00ff */
[----:B------:R-:W-:-:S04]  /*7ef0*/  IMNMX R6, RZ, R2, !PT ;  /* 0x00000002ff067217 */ /* 0x000fc80007800200 */
[----:B------:R-:W-:-:S13]  /*7f00*/  ISETP.GT.AND P0, PT, R7, R6, PT ;  /* 0x000000060700720c */ /* 0x000fda0003f04270 */
[----:B------:R-:W-:Y:S05]  /*7f10*/  @!P0 BRA `(.L_x_849) ;  /* 0x000001d000008947 */ /* 0x000fea0003800000 */
[----:B------:R-:W-:Y:S02]  /*7f20*/  IABS R2, R135 ;  /* 0x0000008700027213 */ /* 0x000fe40000000000 */
[----:B------:R-:W-:Y:S02]  /*7f30*/  IADD3 R3, R135, -0x1, R7 ;  /* 0xffffffff87037810 */ /* 0x000fe40007ffe007 */
        /* <DEDUP_REMOVED lines=27> */
.L_x_849:
[----:B------:R-:W-:Y:S05]  /*80f0*/  BSYNC B0 ;  /* 0x0000000000007941 */ /* 0x000fea0003800000 */
.L_x_848:
[----:B------:R-:W2:Y:S01]  /*8100*/  LDL R3, [R1+0x60] ;  /* 0x0000600001037983 */ /* 0x000ea20000100800 */
[----:B------:R-:W-:Y:S01]  /*8110*/  PRMT R2, RZ, 0x7610, R2 ;  /* 0x00007610ff027816 */ /* 0x000fe20000000002 */
[----:B------:R-:W-:Y:S01]  /*8120*/  IMAD.MOV.U32 R24, RZ, RZ, RZ ;  /* 0x000000ffff187224 */ /* 0x000fe200078e00ff */
[----:B------:R-:W-:Y:S01]  /*8130*/  MOV R19, RZ ;  /* 0x000000ff00137202 */ /* 0x000fe20000000f00 */
        /* <DEDUP_REMOVED lines=33> */
[----:B--2---:R-:W-:-:S04]  /*8350*/  IMAD R3, R3, R0, R6 ;  /* 0x0000000003037224 */ /* 0x004fc800078e0206 */
[----:B------:R-:W-:Y:S01]  /*8360*/  IMAD.IADD R0, R3, 0x1, R0 ;  /* 0x0000000103007824 */ /* 0x000fe200078e0200 */
[----:B------:R1:W-:Y:S04]  /*8370*/  STL [R1+0x8], R3 ;  /* 0x0000080301007387 */ /* 0x0003e80000100800 */
[----:B------:R-:W-:-:S04]  /*8380*/  IMNMX R229, R7, R0, PT ;  /* 0x0000000007e57217 */ /* 0x000fc80003800200 */
[----:B------:R-:W-:-:S13]  /*8390*/  ISETP.GT.AND P0, PT, R229, R3, PT ;  /* 0x00000003e500720c */ /* 0x000fda0003f04270 */
[----:B------:R-:W-:Y:S05]  /*83a0*/  @!P0 BRA `(.L_x_850) ;  /* 0x0001a10000008947 */ /* 0x000fea0003800000 */
[----:B------:R-:W2:Y:S01]  /*83b0*/  LDL R17, [R1+0x64] ;  /* 0x0000640001117983 */ /* 0x000ea20000100800 */
[----:B------:R-:W-:-:S03]  /*83c0*/  ISETP.NE.U32.AND P0, PT, RZ, c[0x0][0x340], PT ;  /* 0x0000d000ff007a0c */ /* 0x000fc60003f05070 */
[----:B------:R-:W3:Y:S01]  /*83d0*/  LDL R20, [R1+0x50] ;  /* 0x0000500001147983 */ /* 0x000ee20000100800 */
[----:B------:R-:W-:-:S13]  /*83e0*/  ISETP.NE.AND.EX P1, PT, RZ, c[0x0][0x344], PT, P0 ;  /* 0x0000d100ff007a0c */ /* 0x000fda0003f25300 */
[----:B------:R-:W-:Y:S02]  /*83f0*/  @P1 MOV R2, 0x4 ;  /* 0x0000000400021802 */ /* 0x000fe40000000f00 */
[----:B------:R-:W-:Y:S01]  /*8400*/  SHF.R.S32.HI R0, RZ, 0x1f, R159 ;  /* 0x0000001fff007819 */ /* 0x000fe2000001149f */
[----:B------:R-:W-:-:S04]  /*8410*/  IMAD.WIDE.U32 R4, R159, c[0x0][0x178], RZ ;  /* 0x00005e009f047a25 */ /* 0x000fc800078e00ff */
[----:B------:R-:W-:Y:S02]  /*8420*/  IMAD R0, R0, c[0x0][0x178], RZ ;  /* 0x00005e0000007a24 */ /* 0x000fe400078e02ff */
[----:B------:R-:W-:Y:S02]  /*8430*/  IMAD.MOV.U32 R7, RZ, RZ, R137 ;  /* 0x000000ffff077224 */ /* 0x000fe400078e0089 */
[----:B-12---:R-:W-:-:S05]  /*8440*/  @P1 IMAD.WIDE R2, R17, R2, c[0x0][0x340] ;  /* 0x0000d00011021625 */ /* 0x006fca00078e0202 */
[----:B------:R1:W2:Y:S01]  /*8450*/  @P1 LDG.E R16, [R2.64] ;  /* 0x0000000802101981 */ /* 0x0002a2000c1e1900 */
[----:B------:R-:W-:Y:S02]  /*8460*/  SHF.R.S32.HI R15, RZ, 0x1f, R17 ;  /* 0x0000001fff0f7819 */ /* 0x000fe40000011411 */
[----:B-1----:R-:W-:Y:S01]  /*8470*/  LEA R2, R165, R139, 0x4 ;  /* 0x0000008ba5027211 */ /* 0x002fe200078e20ff */
[----:B------:R-:W-:-:S03]  /*8480*/  IMAD R3, R159, c[0x0][0x17c], R0 ;  /* 0x00005f009f037a24 */ /* 0x000fc600078e0200 */
[----:B------:R-:W-:Y:S02]  /*8490*/  IADD3 R12, R2, R18, RZ ;  /* 0x00000012020c7210 */ /* 0x000fe40007ffe0ff */
[----:B------:R-:W-:-:S03]  /*84a0*/  IADD3 R2, P0, R139, R11, RZ ;  /* 0x0000000b8b027210 */ /* 0x000fc60007f1e0ff */
[----:B------:R-:W-:Y:S01]  /*84b0*/  @P3 IMAD.HI.U32 R6, R12, c[0x0][0x2c8], RZ ;  /* 0x0000b2000c063a27 */ /* 0x000fe200078e00ff */
[----:B------:R-:W-:Y:S02]  /*84c0*/  IADD3 R5, R5, R3, RZ ;  /* 0x0000000305057210 */ /* 0x000fe40007ffe0ff */
[----:B------:R-:W-:Y:S01]  /*84d0*/  LEA.HI.X.SX32 R3, R11, R187, 0x1, P0 ;  /* 0x000000bb0b037211 */ /* 0x000fe200000f0eff */
[----:B------:R-:W-:Y:S01]  /*84e0*/  IMAD.MOV.U32 R0, RZ, RZ, R12 ;  /* 0x000000ffff007224 */ /* 0x000fe200078e000c */
[----:B------:R-:W-:Y:S02]  /*84f0*/  @P3 SHF.R.U32.HI R0, RZ, c[0x0][0x2cc], R6 ;  /* 0x0000b300ff003a19 */ /* 0x000fe40000011606 */
[----:B------:R-:W-:Y:S02]  /*8500*/  ISETP.NE.U32.AND P0, PT, RZ, c[0x0][0x348], PT ;  /* 0x0000d200ff007a0c */ /* 0x000fe40003f05070 */
[----:B------:R-:W-:Y:S02]  /*8510*/  MOV R6, R136 ;  /* 0x0000008800067202 */ /* 0x000fe40000000f00 */
[----:B------:R-:W-:Y:S01]  /*8520*/  ISETP.NE.AND.EX P0, PT, RZ, c[0x0][0x34c], PT, P0 ;  /* 0x0000d300ff007a0c */ /* 0x000fe20003f05300 */
[----:B------:R-:W-:-:S02]  /*8530*/  IMAD R13, R3, c[0x0][0x1e0], RZ ;  /* 0x00007800030d7a24 */ /* 0x000fc400078e02ff */
[----:B------:R-:W-:-:S04]  /*8540*/  IMAD.WIDE.U32 R10, R2, c[0x0][0x1e0], R6 ;  /* 0x00007800020a7a25 */ /* 0x000fc800078e0006 */
[----:B------:R-:W-:Y:S01]  /*8550*/  IMAD.WIDE.U32 R8, R2, c[0x0][0x208], R6 ;  /* 0x0000820002087a25 */ /* 0x000fe200078e0006 */
[----:B------:R-:W-:-:S03]  /*8560*/  SEL R6, R15, RZ, !P0 ;  /* 0x000000ff0f067207 */ /* 0x000fc60004000000 */
[----:B---3--:R-:W-:-:S04]  /*8570*/  IMAD.WIDE.U32 R4, R20, c[0x0][0x1b8], R4 ;  /* 0x00006e0014047a25 */ /* 0x008fc800078e0004 */
[----:B------:R-:W-:Y:S02]  /*8580*/  IMAD R7, R3, c[0x0][0x208], RZ ;  /* 0x0000820003077a24 */ /* 0x000fe400078e02ff */
[----:B------:R-:W-:Y:S02]  /*8590*/  IMAD R14, R2, c[0x0][0x1e4], R13 ;  /* 0x00007900020e7a24 */ /* 0x000fe400078e020d */
[----:B------:R-:W-:Y:S01]  /*85a0*/  IMAD R3, R20, c[0x0][0x1bc], R5 ;  /* 0x00006f0014037a24 */ /* 0x000fe200078e0205 */
[----:B------:R-:W-:Y:S01]  /*85b0*/  SEL R5, R17, RZ, !P0 ;  /* 0x000000ff11057207 */ /* 0x000fe20004000000 */
[----:B------:R-:W-:Y:S01]  /*85c0*/  IMAD R13, R2, c[0x0][0x20c], R7 ;  /* 0x00008300020d7a24 */ /* 0x000fe200078e0207 */
[----:B------:R-:W-:Y:S01]  /*85d0*/  MOV R2, R4 ;  /* 0x0000000400027202 */ /* 0x000fe20000000f00 */
[----:B------:R-:W-:-:S04]  /*85e0*/  IMAD R6, R6, c[0x0][0x1c0], RZ ;  /* 0x0000700006067a24 */ /* 0x000fc800078e02ff */
[C---:B------:R-:W-:Y:S02]  /*85f0*/  IMAD R6, R5.reuse, c[0x0][0x1c4], R6 ;  /* 0x0000710005067a24 */ /* 0x040fe400078e0206 */
[----:B------:R-:W-:-:S04]  /*8600*/  IMAD.WIDE.U32 R2, R5, c[0x0][0x1c0], R2 ;  /* 0x0000700005027a25 */ /* 0x000fc800078e0002 */
[----:B------:R-:W-:Y:S01]  /*8610*/  IMAD.IADD R5, R9, 0x1, R13 ;  /* 0x0000000109057824 */ /* 0x000fe200078e020d */
[----:B------:R-:W-:Y:S01]  /*8620*/  SHF.R.S32.HI R9, RZ, 0x1f, R0 ;  /* 0x0000001fff097819 */ /* 0x000fe20000011400 */
[----:B------:R-:W-:Y:S01]  /*8630*/  IMAD.MOV.U32 R4, RZ, RZ, R8 ;  /* 0x000000ffff047224 */ /* 0x000fe200078e0008 */
[----:B------:R-:W-:-:S03]  /*8640*/  IADD3 R3, R3, R6, RZ ;  /* 0x0000000603037210 */ /* 0x000fc60007ffe0ff */
[----:B------:R-:W-:Y:S01]  /*8650*/  IMAD R8, R9, c[0x0][0x1b0], RZ ;  /* 0x00006c0009087a24 */ /* 0x000fe200078e02ff */
[C---:B------:R-:W-:Y:S02]  /*8660*/  IADD3 R9, -R0.reuse, RZ, RZ ;  /* 0x000000ff00097210 */ /* 0x040fe40007ffe1ff */
[----:B------:R-:W-:Y:S01]  /*8670*/  IADD3 R7, R11, R14, RZ ;  /* 0x0000000e0b077210 */ /* 0x000fe20007ffe0ff */
[C---:B------:R-:W-:Y:S01]  /*8680*/  IMAD R8, R0.reuse, c[0x0][0x1b4], R8 ;  /* 0x00006d0000087a24 */ /* 0x040fe200078e0208 */
[----:B------:R-:W-:Y:S01]  /*8690*/  MOV R6, R10 ;  /* 0x0000000a00067202 */ /* 0x000fe20000000f00 */
[----:B------:R-:W-:Y:S01]  /*86a0*/  IMAD.WIDE.U32 R10, R0, c[0x0][0x1b0], R2 ;  /* 0x00006c00000a7a25 */ /* 0x000fe200078e0002 */
[----:B------:R-:W-:-:S03]  /*86b0*/  ISETP.NE.U32.AND P0, PT, RZ, c[0x0][0x350], PT ;  /* 0x0000d400ff007a0c */ /* 0x000fc60003f05070 */
[----:B------:R-:W-:-:S04]  /*86c0*/  IMAD.WIDE.U32 R2, R20, c[0x0][0x210], R4 ;  /* 0x0000840014027a25 */ /* 0x000fc800078e0004 */
[----:B------:R-:W-:Y:S01]  /*86d0*/  IMAD R0, R9, c[0x0][0x2c4], R12 ;  /* 0x0000b10009007a24 */ /* 0x000fe200078e020c */
[----:B------:R-:W-:Y:S01]  /*86e0*/  IADD3 R5, R11, R8, RZ ;  /* 0x000000080b057210 */ /* 0x000fe20007ffe0ff */
[----:B------:R-:W-:Y:S01]  /*86f0*/  IMAD R9, R20, c[0x0][0x214], R3 ;  /* 0x0000850014097a24 */ /* 0x000fe200078e0203 */
[----:B------:R-:W-:Y:S02]  /*8700*/  ISETP.NE.AND.EX P0, PT, RZ, c[0x0][0x354], PT, P0 ;  /* 0x0000d500ff007a0c */ /* 0x000fe40003f05300 */
[----:B------:R-:W-:Y:S02]  /*8710*/  SHF.R.S32.HI R11, RZ, 0x1f, R0 ;  /* 0x0000001fff0b7819 */ /* 0x000fe40000011400 */
[----:B------:R-:W-:Y:S01]  /*8720*/  MOV R8, R2 ;  /* 0x0000000200087202 */ /* 0x000fe20000000f00 */
[----:B------:R-:W-:Y:S02]  /*8730*/  IMAD.MOV.U32 R4, RZ, RZ, R10 ;  /* 0x000000ffff047224 */ /* 0x000fe400078e000a */
[----:B------:R-:W-:-:S02]  /*8740*/  IMAD R12, R11, c[0x0][0x1a8], RZ ;  /* 0x00006a000b0c7a24 */ /* 0x000fc400078e02ff */
[----:B------:R-:W-:-:S04]  /*8750*/  IMAD.WIDE.U32 R6, R20, c[0x0][0x1e8], R6 ;  /* 0x00007a0014067a25 */ /* 0x000fc800078e0006 */
[----:B------:R-:W-:Y:S02]  /*8760*/  IMAD R12, R0, c[0x0][0x1ac], R12 ;  /* 0x00006b00000c7a24 */ /* 0x000fe400078e020c */
[----:B------:R-:W-:Y:S01]  /*8770*/  IMAD R7, R20, c[0x0][0x1ec], R7 ;  /* 0x00007b0014077a24 */ /* 0x000fe200078e0207 */
[----:B------:R-:W-:Y:S02]  /*8780*/  ISETP.GE.AND P2, PT, R136, c[0x0][0x198], PT ;  /* 0x0000660088007a0c */ /* 0x000fe40003f46270 */
[----:B------:R-:W-:Y:S02]  /*8790*/  IADD3 R114, R229, -0x1, RZ ;  /* 0xffffffffe5727810 */ /* 0x000fe40007ffe0ff */
[----:B--2---:R-:W-:Y:S02]  /*87a0*/  @P1 SHF.R.S32.HI R3, RZ, 0x1f, R16 ;  /* 0x0000001fff031819 */ /* 0x004fe40000011410 */
[----:B------:R-:W-:Y:S02]  /*87b0*/  @!P1 MOV R3, R15 ;  /* 0x0000000f00039202 */ /* 0x000fe40000000f00 */
[----:B------:R-:W-:-:S02]  /*87c0*/  @P1 MOV R2, R16 ;  /* 0x0000001000021202 */ /* 0x000fc40000000f00 */
[----:B------:R-:W-:Y:S02]  /*87d0*/  @!P1 MOV R2, R17 ;  /* 0x0000001100029202 */ /* 0x000fe40000000f00 */
[----:B------:R-:W-:Y:S02]  /*87e0*/  SEL R10, R3, RZ, !P0 ;  /* 0x000000ff030a7207 */ /* 0x000fe40004000000 */
[----:B------:R-:W-:Y:S01]  /*87f0*/  SEL R11, R2, RZ, !P0 ;  /* 0x000000ff020b7207 */ /* 0x000fe20004000000 */
[----:B------:R-:W-:-:S04]  /*8800*/  IMAD.WIDE.U32 R2, R0, c[0x0][0x1a8], R4 ;  /* 0x00006a0000027a25 */ /* 0x000fc800078e0004 */
[C---:B------:R-:W-:Y:S02]  /*8810*/  IMAD R0, R10.reuse, c[0x0][0x218], RZ ;  /* 0x000086000a007a24 */ /* 0x040fe400078e02ff */
[----:B------:R-:W-:Y:S02]  /*8820*/  IMAD R4, R10, c[0x0][0x1f0], RZ ;  /* 0x00007c000a047a24 */ /* 0x000fe400078e02ff */
[----:B------:R-:W-:Y:S01]  /*8830*/  IMAD.WIDE.U32 R16, R11, c[0x0][0x1f0], R6 ;  /* 0x00007c000b107a25 */ /* 0x000fe200078e0006 */
[----:B------:R-:W-:-:S03]  /*8840*/  LEA R6, P0, R2, c[0x0][0x160], 0x1 ;  /* 0x0000580002067a11 */ /* 0x000fc600078008ff */
[----:B------:R-:W-:Y:S02]  /*8850*/  IMAD.IADD R5, R3, 0x1, R12 ;  /* 0x0000000103057824 */ /* 0x000fe400078e020c */
        /* <DEDUP_REMOVED lines=10> */
[----:B------:R-:W-:Y:S01]  /*8900*/  IADD3 R4, R139, R18, RZ ;  /* 0x000000128b047210 */ /* 0x000fe20007ffe0ff */
[----:B------:R-:W-:Y:S05]  /*8910*/  BRA.DIV ~URZ, `(.L_x_851) ;  /* 0x0001df627f007947 */ /* 0x000fea000b800000 */
[----:B------:R2:W3:Y:S02]  /*8920*/  SHFL.IDX PT, R7, R5, RZ, 0x181f ;  /* 0x00181fff05077589 */ /* 0x0004e400000e0000 */
.L_x_1053:
[----:B------:R-:W-:Y:S05]  /*8930*/  BRA.DIV ~URZ, `(.L_x_852) ;  /* 0x0001dfb27f007947 */ /* 0x000fea000b800000 */
[----:B-1----:R1:W4:Y:S02]  /*8940*/  SHFL.IDX PT, R2, R6, RZ, 0x181f ;  /* 0x00181fff06027589 */ /* 0x00232400000e0000 */
.L_x_1054:
[----:B--2---:R-:W2:Y:S01]  /*8950*/  LDL R0, [R1+0x1c] ;  /* 0x00001c0001007983 */ /* 0x004ea20000100800 */
[----:B------:R-:W-:Y:S01]  /*8960*/  BSSY B0, `(.L_x_853) ;  /* 0x000000a000007945 */ /* 0x000fe20003800000 */
[----:B--2---:R-:W-:-:S05]  /*8970*/  IMAD R0, R0, c[0x0][0x2c4], RZ ;  /* 0x0000b10000007a24 */ /* 0x004fca00078e02ff */
        /* <DEDUP_REMOVED lines=8> */
.L_x_854:
[----:B------:R-:W-:Y:S05]  /*8a00*/  BSYNC B0 ;  /* 0x0000000000007941 */ /* 0x000fea0003800000 */
.L_x_853:
[----:B------:R-:W-:Y:S05]  /*8a10*/  BRA.DIV ~URZ, `(.L_x_855) ;  /* 0x0001df427f007947 */ /* 0x000fea000b800000 */
[----:B---3--:R3:W1:Y:S04]  /*8a20*/  SHFL.IDX PT, R7, R5, 0x1, 0x181f ;  /* 0x00381f0005077f89 */ /* 0x00866800000e0000 */
[----:B--2-4-:R3:W2:Y:S02]  /*8a30*/  SHFL.IDX PT, R2, R6, 0x1, 0x181f ;  /* 0x00381f0006027f89 */ /* 0x0146a400000e0000 */
.L_x_1055:
[----:B------:R-:W-:Y:S01]  /*8a40*/  IADD3 R3, R4, 0x10, RZ ;  /* 0x0000001004037810 */ /* 0x000fe20007ffe0ff */
[----:B------:R-:W-:Y:S03]  /*8a50*/  BSSY B0, `(.L_x_856) ;  /* 0x0000009000007945 */ /* 0x000fe60003800000 */
[----:B------:R-:W-:-:S13]  /*8a60*/  ISETP.GE.AND P0, PT, R3, R0, PT ;  /* 0x000000000300720c */ /* 0x000fda0003f06270 */
[----:B------:R-:W-:Y:S05]  /*8a70*/  @P0 BRA `(.L_x_857) ;  /* 0x0000006000000947 */ /* 0x000fea0003800000 */
[----:B--2---:R-:W-:-:S04]  /*8a80*/  LEA R2, P0, R136, R2, 0x1 ;  /* 0x0000000288027211 */ /* 0x004fc800078008ff */
[----:B-1----:R-:W-:-:S05]  /*8a90*/  LEA.HI.X R3, R136, R7, R137, 0x1, P0 ;  /* 0x0000000788037211 */ /* 0x002fca00000f0c89 */
[----:B------:R-:W-:Y:S01]  /*8aa0*/  @!PT LDS RZ, [RZ] ;  /* 0x00000000fffff984 */ /* 0x000fe20000000800 */
[----:B------:R-:W-:Y:S01]  /*8ab0*/  @!PT LDS RZ, [RZ] ;  /* 0x00000000fffff984 */ /* 0x000fe20000000800 */
[----:B------:R-:W-:Y:S01]  /*8ac0*/  @!PT LDS RZ, [RZ] ;  /* 0x00000000fffff984 */ /* 0x000fe20000000800 */
[----:B------:R1:W-:Y:S04]  /*8ad0*/  LDGSTS.E.BYPASS.LTC128B.128 [R219+0x5900], [R2.64], !P2 ;  /* 0x0590000002db7fae */ /* 0x0003e8000d101d48 */
.L_x_857:
[----:B------:R-:W-:Y:S05]  /*8ae0*/  BSYNC B0 ;  /* 0x0000000000007941 */ /* 0x000fea0003800000 */
.L_x_856:
[----:B------:R-:W-:Y:S05]  /*8af0*/  BRA.DIV ~URZ, `(.L_x_858) ;  /* 0x0001df327f007947 */ /* 0x000fea000b800000 */
[----:B-1----:R1:W4:Y:S02]  /*8b00*/  SHFL.IDX PT, R7, R5, 0x2, 0x181f ;  /* 0x00581f0005077f89 */ /* 0x00232400000e0000 */
.L_x_1056:
[----:B------:R-:W-:Y:S05]  /*8b10*/  BRA.DIV ~URZ, `(.L_x_859) ;  /* 0x0001df827f007947 */ /* 0x000fea000b800000 */
[----:B--2---:R2:W1:Y:S02]  /*8b20*/  SHFL.IDX PT, R2, R6, 0x2, 0x181f ;  /* 0x00581f0006027f89 */ /* 0x00446400000e0000 */
.L_x_1057:
[----:B------:R-:W-:Y:S01]  /*8b30*/  IADD3 R3, R4, 0x20, RZ ;  /* 0x0000002004037810 */ /* 0x000fe20007ffe0ff */
[----:B------:R-:W-:Y:S03]  /*8b40*/  BSSY B0, `(.L_x_860) ;  /* 0x0000009000007945 */ /* 0x000fe60003800000 */
[----:B------:R-:W-:-:S13]  /*8b50*/  ISETP.GE.AND P0, PT, R3, R0, PT ;  /* 0x000000000300720c */ /* 0x000fda0003f06270 */
[----:B------:R-:W-:Y:S05]  /*8b60*/  @P0 BRA `(.L_x_861) ;  /* 0x0000006000000947 */ /* 0x000fea0003800000 */
[----:B-1----:R-:W-:-:S04]  /*8b70*/  LEA R2, P0, R136, R2, 0x1 ;  /* 0x0000000288027211 */ /* 0x002fc800078008ff */
[----:B----4-:R-:W-:-:S05]  /*8b80*/  LEA.HI.X R3, R136, R7, R137, 0x1, P0 ;  /* 0x0000000788037211 */ /* 0x010fca00000f0c89 */
[----:B------:R-:W-:Y:S01]  /*8b90*/  @!PT LDS RZ, [RZ] ;  /* 0x00000000fffff984 */ /* 0x000fe20000000800 */
[----:B------:R-:W-:Y:S01]  /*8ba0*/  @!PT LDS RZ, [RZ] ;  /* 0x00000000fffff984 */ /* 0x000fe20000000800 */
[----:B------:R-:W-:Y:S01]  /*8bb0*/  @!PT LDS RZ, [RZ] ;  /* 0x00000000fffff984 */ /* 0x000fe20000000800 */
[----:B------:R1:W-:Y:S04]  /*8bc0*/  LDGSTS.E.BYPASS.LTC128B.128 [R219+0x6100], [R2.64], !P2 ;  /* 0x0610000002db7fae */ /* 0x0003e8000d101d48 */
.L_x_861:
[----:B------:R-:W-:Y:S05]  /*8bd0*/  BSYNC B0 ;  /* 0x0000000000007941 */ /* 0x000fea0003800000 */
.L_x_860:
[----:B------:R-:W-:Y:S05]  /*8be0*/  BRA.DIV ~URZ, `(.L_x_862) ;  /* 0x0001df227f007947 */ /* 0x000fea000b800000 */
[----:B----4-:R4:W2:Y:S04]  /*8bf0*/  SHFL.IDX PT, R7, R5, 0x3, 0x181f ;  /* 0x00781f0005077f89 */ /* 0x0108a800000e0000 */
[----:B-1----:R4:W1:Y:S02]  /*8c00*/  SHFL.IDX PT, R2, R6, 0x3, 0x181f ;  /* 0x00781f0006027f89 */ /* 0x00286400000e0000 */
.L_x_1058:
        /* <DEDUP_REMOVED lines=10> */
.L_x_864:
[----:B------:R-:W-:Y:S05]  /*8cb0*/  BSYNC B0 ;  /* 0x0000000000007941 */ /* 0x000fea0003800000 */
.L_x_863:
[----:B------:R-:W-:Y:S05]  /*8cc0*/  BRA.DIV ~URZ, `(.L_x_865) ;  /* 0x0001df127f007947 */ /* 0x000fea000b800000 */
[----:B--2---:R2:W3:Y:S02]  /*8cd0*/  SHFL.IDX PT, R7, R5, 0x4, 0x181f ;  /* 0x00981f0005077f89 */ /* 0x0044e400000e0000 */
.L_x_1059:
[----:B------:R-:W-:Y:S05]  /*8ce0*/  BRA.DIV ~URZ, `(.L_x_866) ;  /* 0x0001df627f007947 */ /* 0x000fea000b800000 */
[----:B-1----:R1:W2:Y:S02]  /*8cf0*/  SHFL.IDX PT, R2, R6, 0x4, 0x181f ;  /* 0x00981f0006027f89 */ /* 0x0022a400000e0000 */
.L_x_1060:
[----:B------:R-:W-:Y:S01]  /*8d00*/  IADD3 R3, R4, 0x40, RZ ;  /* 0x0000004004037810 */ /* 0x000fe20007ffe0ff */
[----:B------:R-:W-:Y:S03]  /*8d10*/  BSSY B0, `(.L_x_867) ;  /* 0x0000009000007945 */ /* 0x000fe60003800000 */
[----:B------:R-:W-:-:S13]  /*8d20*/  ISETP.GE.AND P0, PT, R3, R0, PT ;  /* 0x000000000300720c */ /* 0x000fda0003f06270 */
[----:B------:R-:W-:Y:S05]  /*8d30*/  @P0 BRA `(.L_x_868) ;  /* 0x0000006000000947 */ /* 0x000fea0003800000 */
[----:B--2---:R-:W-:-:S04]  /*8d40*/  LEA R2, P0, R136, R2, 0x1 ;  /* 0x0000000288027211 */ /* 0x004fc800078008ff */
[----:B---3--:R-:W-:-:S05]  /*8d50*/  LEA.HI.X R3, R136, R7, R137, 0x1, P0 ;  /* 0x0000000788037211 */ /* 0x008fca00000f0c89 */
[----:B------:R-:W-:Y:S01]  /*8d60*/  @!PT LDS RZ, [RZ] ;  /* 0x00000000fffff984 */ /* 0x000fe20000000800 */
[----:B------:R-:W-:Y:S01]  /*8d70*/  @!PT LDS RZ, [RZ] ;  /* 0x00000000fffff984 */ /* 0x000fe20000000800 */
[----:B------:R-:W-:Y:S01]  /*8d80*/  @!PT LDS RZ, [RZ] ;  /* 0x00000000fffff984 */ /* 0x000fe20000000800 */
[----:B------:R2:W-:Y:S04]  /*8d90*/  LDGSTS.E.BYPASS.LTC128B.128 [R219+0x7100], [R2.64], !P2 ;  /* 0x0710000002db7fae */ /* 0x0005e8000d101d48 */
.L_x_868:
[----:B------:R-:W-:Y:S05]  /*8da0*/  BSYNC B0 ;  /* 0x0000000000007941 */ /* 0x000fea0003800000 */
.L_x_867:
[----:B------:R-:W-:Y:S05]  /*8db0*/  BRA.DIV ~URZ, `(.L_x_869) ;  /* 0x0001df027f007947 */ /* 0x000fea000b800000 */
[----:B---3--:R3:W1:Y:S04]  /*8dc0*/  SHFL.IDX PT, R7, R5, 0x5, 0x181f ;  /* 0x00b81f0005077f89 */ /* 0x00866800000e0000 */
[----:B--2---:R3:W2:Y:S02]  /*8dd0*/  SHFL.IDX PT, R2, R6, 0x5, 0x181f ;  /* 0x00b81f0006027f89 */ /* 0x0046a400000e0000 */
.L_x_1061:
        /* <DEDUP_REMOVED lines=10> */
.L_x_871:
[----:B------:R-:W-:Y:S05]  /*8e80*/  BSYNC B0 ;  /* 0x0000000000007941 */ /* 0x000fea0003800000 */
.L_x_870:
[----:B------:R-:W-:Y:S05]  /*8e90*/  BRA.DIV ~URZ, `(.L_x_872) ;  /* 0x0001def27f007947 */ /* 0x000fea000b800000 */
[----:B-1----:R1:W3:Y:S02]  /*8ea0*/  SHFL.IDX PT, R7, R5, 0x6, 0x181f ;  /* 0x00d81f0005077f89 */ /* 0x0022e400000e0000 */
.L_x_1062:
[----:B------:R-:W-:Y:S05]  /*8eb0*/  BRA.DIV ~URZ, `(.L_x_873) ;  /* 0x0001df427f007947 */ /* 0x000fea000b800000 */
[----:B--2---:R2:W1:Y:S02]  /*8ec0*/  SHFL.IDX PT, R2, R6, 0x6, 0x181f ;  /* 0x00d81f0006027f89 */ /* 0x00446400000e0000 */
.L_x_1063:
        /* <DEDUP_REMOVED lines=10> */
.L_x_875:
[----:B------:R-:W-:Y:S05]  /*8f70*/  BSYNC B0 ;  /* 0x0000000000007941 */ /* 0x000fea0003800000 */
.L_x_874:
[----:B------:R-:W-:Y:S05]  /*8f80*/  BRA.DIV ~URZ, `(.L_x_876) ;  /* 0x0001dee27f007947 */ /* 0x000fea000b800000 */
[----:B-1-34-:R-:W1:Y:S04]  /*8f90*/  SHFL.IDX PT, R5, R5, 0x7, 0x181f ;  /* 0x00f81f0005057f89 */ /* 0x01ae6800000e0000 */
[----:B------:R3:W4:Y:S02]  /*8fa0*/  SHFL.IDX PT, R3, R6, 0x7, 0x181f ;  /* 0x00f81f0006037f89 */ /* 0x00072400000e0000 */
.L_x_1064:
[----:B------:R-:W-:Y:S02]  /*8fb0*/  IADD3 R2, R4, 0x70, RZ ;  /* 0x0000007004027810 */ /* 0x000fe40007ffe0ff */
[----:B------:R-:W-:Y:S02]  /*8fc0*/  ISETP.GE.AND P4, PT, R136, c[0x0][0x1d4], PT ;  /* 0x0000750088007a0c */ /* 0x000fe40003f86270 */
[----:B------:R-:W-:-:S13]  /*8fd0*/  ISETP.GE.AND P0, PT, R2, R0, PT ;  /* 0x000000000200720c */ /* 0x000fda0003f06270 */
[----:B----4-:R-:W-:-:S04]  /*8fe0*/  @!P0 LEA R2, P1, R136, R3, 0x1 ;  /* 0x0000000388028211 */ /* 0x010fc800078208ff */
[----:B-1----:R-:W-:-:S05]  /*8ff0*/  @!P0 LEA.HI.X R3, R136, R5, R137, 0x1, P1 ;  /* 0x0000000588038211 */ /* 0x002fca00008f0c89 */
[----:B------:R-:W-:Y:S01]  /*9000*/  @!PT LDS RZ, [RZ] ;  /* 0x00000000fffff984 */ /* 0x000fe20000000800 */
[----:B------:R-:W-:Y:S01]  /*9010*/  @!PT LDS RZ, [RZ] ;  /* 0x00000000fffff984 */ /* 0x000fe20000000800 */
[----:B------:R-:W-:Y:S01]  /*9020*/  @!PT LDS RZ, [RZ] ;  /* 0x00000000fffff984 */ /* 0x000fe20000000800 */
[----:B------:R1:W-:Y:S04]  /*9030*/  @!P0 LDGSTS.E.BYPASS.LTC128B.128 [R219+0x8900], [R2.64], !P2 ;  /* 0x0890000002db8fae */ /* 0x0003e8000d101d48 */
[----:B------:R-:W0:Y:S01]  /*9040*/  LDGDEPBAR ;  /* 0x00000000000079af */ /* 0x000e220000000000 */
[----:B------:R-:W-:Y:S02]  /*9050*/  WARPSYNC 0xffffffff ;  /* 0xffffffff00007948 */ /* 0x000fe40003800000 */
[----:B------:R-:W4:Y:S04]  /*9060*/  LDL R153, [R1+0x20] ;  /* 0x0000200001997983 */ /* 0x000f280000100800 */
[----:B--2---:R-:W2:Y:S04]  /*9070*/  LDL R8, [R1+0x44] ;  /* 0x0000440001087983 */ /* 0x004ea80000100800 */
[----:B---3--:R-:W3:Y:S01]  /*9080*/  LDL.64 R6, [R1+0x38] ;  /* 0x0000380001067983 */ /* 0x008ee20000100a00 */
[----:B------:R-:W-:Y:S01]  /*9090*/  IMAD.MOV.U32 R84, RZ, RZ, -0x50 ;  /* 0xffffffb0ff547424 */ /* 0x000fe200078e00ff */
[----:B------:R-:W-:-:S03]  /*90a0*/  SHF.R.S32.HI R85, RZ, 0x1f, R114 ;  /* 0x0000001fff557819 */ /* 0x000fc60000011472 */
[----:B------:R-:W-:Y:S02]  /*90b0*/  IMAD R84, R229, R84, 0x50 ;  /* 0x00000050e5547424 */ /* 0x000fe400078e0254 */
[----:B------:R-:W-:Y:S02]  /*90c0*/  IMAD R4, R85, c[0x0][0x1e0], RZ ;  /* 0x0000780055047a24 */ /* 0x000fe400078e02ff */
[----:B-1----:R-:W-:-:S04]  /*90d0*/  IMAD.WIDE.U32 R2, R114, c[0x0][0x1e0], RZ ;  /* 0x0000780072027a25 */ /* 0x002fc800078e00ff */
[----:B------:R-:W-:-:S04]  /*90e0*/  IMAD R4, R114, c[0x0][0x1e4], R4 ;  /* 0x0000790072047a24 */ /* 0x000fc800078e0204 */
[----:B------:R-:W-:Y:S02]  /*90f0*/  IMAD.IADD R3, R3, 0x1, R4 ;  /* 0x0000000103037824 */ /* 0x000fe400078e0204 */
[----:B------:R-:W-:Y:S02]  /*9100*/  IMAD.MOV.U32 R143, RZ, RZ, c[0x0][0x1e0] ;  /* 0x00007800ff8f7624 */ /* 0x000fe400078e00ff */
[----:B------:R-:W-:Y:S01]  /*9110*/  IMAD.MOV.U32 R146, RZ, RZ, c[0x0][0x1e4] ;  /* 0x00007900ff927624 */ /* 0x000fe200078e00ff */
[----:B------:R-:W-:Y:S01]  /*9120*/  BSSY B0, `(.L_x_877) ;  /* 0x000002c000007945 */ /* 0x000fe20003800000 */
[----:B------:R-:W-:Y:S01]  /*9130*/  BAR.SYNC.DEFER_BLOCKING 0x0 ;  /* 0x0000000000007b1d */ /* 0x000fe20000010000 */
[----:B----4-:R-:W-:-:S04]  /*9140*/  IADD3 R72, R84, R153, -R139 ;  /* 0x0000009954487210 */ /* 0x010fc80007ffe88b */
[C---:B------:R-:W-:Y:S01]  /*9150*/  ISETP.GE.AND P0, PT, R72.reuse, 0x1, PT ;  /* 0x000000014800780c */ /* 0x040fe20003f06270 */
[----:B--2---:R-:W-:Y:S02]  /*9160*/  IMAD.MOV.U32 R145, RZ, RZ, R8 ;  /* 0x000000ffff917224 */ /* 0x004fe400078e0008 */
[----:B---3--:R-:W-:Y:S01]  /*9170*/  IMAD.MOV.U32 R144, RZ, RZ, R6 ;  /* 0x000000ffff907224 */ /* 0x008fe200078e0006 */
[----:B------:R-:W-:-:S03]  /*9180*/  ISETP.GE.AND P3, PT, R72, 0x11, PT ;  /* 0x000000114800780c */ /* 0x000fc60003f66270 */
[----:B------:R-:W-:-:S04]  /*9190*/  IMAD.WIDE.U32 R4, R2, 0x50, R144 ;  /* 0x0000005002047825 */ /* 0x000fc800078e0090 */
[----:B------:R-:W-:Y:S02]  /*91a0*/  IMAD R2, R3, 0x50, RZ ;  /* 0x0000005003027824 */ /* 0x000fe400078e02ff */
[----:B------:R-:W-:Y:S02]  /*91b0*/  @P0 LEA R6, P1, R4, c[0x0][0x1c8], 0x1 ;  /* 0x0000720004060a11 */ /* 0x000fe400078208ff */
[----:B------:R-:W-:Y:S01]  /*91c0*/  IMAD.IADD R3, R5, 0x1, R2 ;  /* 0x0000000105037824 */ /* 0x000fe200078e0202 */
[----:B------:R-:W-:Y:S02]  /*91d0*/  ISETP.GE.AND P2, PT, R72, 0x21, PT ;  /* 0x000000214800780c */ /* 0x000fe40003f46270 */
[C---:B------:R-:W-:Y:S02]  /*91e0*/  @P3 LEA R2, P5, R143.reuse, R4, 0x4 ;  /* 0x000000048f023211 */ /* 0x040fe400078a20ff */
[----:B------:R-:W-:Y:S02]  /*91f0*/  @P0 LEA.HI.X R7, R4, c[0x0][0x1cc], R3, 0x1, P1 ;  /* 0x0000730004070a11 */ /* 0x000fe400008f0c03 */
[----:B------:R-:W-:Y:S01]  /*9200*/  ISETP.GE.AND P1, PT, R72, 0x31, PT ;  /* 0x000000314800780c */ /* 0x000fe20003f26270 */
[----:B------:R-:W-:-:S02]  /*9210*/  IMAD.WIDE.U32 R8, R143, 0x20, RZ ;  /* 0x000000208f087825 */ /* 0x000fc400078e00ff */
[----:B------:R-:W-:Y:S01]  /*9220*/  @!PT LDS RZ, [RZ] ;  /* 0x00000000fffff984 */ /* 0x000fe20000000800 */
[----:B------:R-:W-:Y:S01]  /*9230*/  @!PT LDS RZ, [RZ] ;  /* 0x00000000fffff984 */ /* 0x000fe20000000800 */
[----:B------:R-:W-:Y:S01]  /*9240*/  @!PT LDS RZ, [RZ] ;  /* 0x00000000fffff984 */ /* 0x000fe20000000800 */
[----:B------:R1:W-:Y:S01]  /*9250*/  @P0 LDGSTS.E.BYPASS.LTC128B.128 [R219+0x2900], [R6.64], !P4 ;  /* 0x0290000006db0fae */ /* 0x0003e2000e101d48 */
[----:B------:R-:W-:-:S09]  /*9260*/  @P3 LEA R12, P0, R2, c[0x0][0x1c8], 0x1 ;  /* 0x00007200020c3a11 */ /* 0x000fd200078008ff */
[----:B------:R-:W-:Y:S01]  /*9270*/  @P1 IMAD R14, R146, 0x30, RZ ;  /* 0x00000030920e1824 */ /* 0x000fe200078e02ff */
[----:B-1----:R-:W-:-:S04]  /*9280*/  @P3 LEA.HI.X R6, R143, R3, R146, 0x4, P5 ;  /* 0x000000038f063211 */ /* 0x002fc800028f2492 */
[----:B------:R-:W-:Y:S01]  /*9290*/  @P3 LEA.HI.X R13, R2, c[0x0][0x1cc], R6, 0x1, P0 ;  /* 0x00007300020d3a11 */ /* 0x000fe200000f0c06 */
[----:B------:R-:W-:Y:S01]  /*92a0*/  IMAD.SHL.U32 R2, R146, 0x20, RZ ;  /* 0x0000002092027824 */ /* 0x000fe200078e00ff */
[----:B------:R-:W-:-:S03]  /*92b0*/  @P2 IADD3 R8, P0, R4, R8, RZ ;  /* 0x0000000804082210 */ /* 0x000fc60007f1e0ff */
[----:B------:R1:W-:Y:S01]  /*92c0*/  @P3 LDGSTS.E.BYPASS.LTC128B.128 [R219+0x3100], [R12.64], !P4 ;  /* 0x031000000cdb3fae */ /* 0x0003e2000e101d48 */
[----:B------:R-:W-:Y:S01]  /*92d0*/  @P2 IADD3.X R9, R3, R9, R2, P0, !PT ;  /* 0x0000000903092210 */ /* 0x000fe200007fe402 */
[----:B------:R-:W-:Y:S01]  /*92e0*/  @P1 IMAD.MOV.U32 R2, RZ, RZ, R4 ;  /* 0x000000ffff021224 */ /* 0x000fe200078e0004 */
[----:B------:R-:W-:-:S03]  /*92f0*/  @P2 LEA R10, P0, R8, c[0x0][0x1c8], 0x1 ;  /* 0x00007200080a2a11 */ /* 0x000fc600078008ff */
[----:B------:R-:W-:Y:S01]  /*9300*/  @P1 IMAD.WIDE.U32 R6, R143, 0x30, R2 ;  /* 0x000000308f061825 */ /* 0x000fe200078e0002 */
[----:B------:R-:W-:-:S03]  /*9310*/  @P2 LEA.HI.X R11, R8, c[0x0][0x1cc], R9, 0x1, P0 ;  /* 0x00007300080b2a11 */ /* 0x000fc600000f0c09 */
[----:B------:R-:W-:Y:S01]  /*9320*/  @P1 IMAD.IADD R7, R7, 0x1, R14 ;  /* 0x0000000107071824 */ /* 0x000fe200078e020e */
[C---:B------:R-:W-:Y:S01]  /*9330*/  @P1 LEA R8, P0, R6.reuse, c[0x0][0x1c8], 0x1 ;  /* 0x0000720006081a11 */ /* 0x040fe200078008ff */
[----:B------:R1:W-:Y:S03]  /*9340*/  @P2 LDGSTS.E.BYPASS.LTC128B.128 [R219+0x3900], [R10.64], !P4 ;  /* 0x039000000adb2fae */ /* 0x0003e6000e101d48 */
[----:B------:R-:W-:-:S05]  /*9350*/  @P1 LEA.HI.X R9, R6, c[0x0][0x1cc], R7, 0x1, P0 ;  /* 0x0000730006091a11 */ /* 0x000fca00000f0c07 */
        /* <DEDUP_REMOVED lines=8> */
.L_x_878:
[----:B------:R-:W-:Y:S05]  /*93e0*/  BSYNC B0 ;  /* 0x0000000000007941 */ /* 0x000fea0003800000 */
.L_x_877:
[----:B------:R3:W5:Y:S01]  /*93f0*/  LDL R147, [R1+0x48] ;  /* 0x0000480001937983 */ /* 0x0007620000100800 */
[----:B------:R-:W-:Y:S01]  /*9400*/  ISETP.LT.AND P0, PT, RZ, c[0x0][0x27c], PT ;  /* 0x00009f00ff007a0c */ /* 0x000fe20003f01270 */
[----:B--2---:R-:W-:Y:S02]  /*9410*/  IMAD.MOV.U32 R2, RZ, RZ, c[0x0][0x2c4] ;  /* 0x0000b100ff027624 */ /* 0x004fe400078e00ff */
[----:B------:R-:W0:Y:S03]  /*9420*/  LDGDEPBAR ;  /* 0x00000000000079af */ /* 0x000e260000000000 */
[----:B------:R-:W-:-:S07]  /*9430*/  ISETP.NE.AND P6, PT, R2, 0x1, PT ;  /* 0x000000010200780c */ /* 0x000fce0003fc5270 */
[----:B------:R-:W-:Y:S05]  /*9440*/  @P0 BRA `(.L_x_879) ;  /* 0x0000002000000947 */ /* 0x000fea0003800000 */
[----:B------:R-:W-:-:S04]  /*9450*/  DEPBAR.LE SB0, 0x1 ;  /* 0x000080400000791a */ /* 0x000fc80000000000 */
[----:B------:R-:W-:Y:S05]  /*9460*/  BRA `(.L_x_880) ;  /* 0x0000497000007947 */ /* 0x000fea0003800000 */
.L_x_879:
[----:B------:R-:W-:Y:S01]  /*9470*/  ULDC.U8 UR4, c[0x0][0x298] ;  /* 0x0000a60000047ab9 */ /* 0x000fe20000000000 */
[----:B-----5:R-:W-:Y:S01]  /*9480*/  SHF.R.S32.HI R2, RZ, 0x1f, R138 ;  /* 0x0000001fff027819 */ /* 0x020fe2000001148a */
[----:B------:R-:W-:Y:S01]  /*9490*/  IMAD.WIDE.U32 R6, R138, c[0x0][0x280], RZ ;  /* 0x0000a0008a067a25 */ /* 0x000fe200078e00ff */
[----:B------:R-:W-:Y:S01]  /*94a0*/  ISETP.NE.AND P0, PT, RZ, UR4, PT ;  /* 0x00000004ff007c0c */ /* 0x000fe2000bf05270 */
[----:B------:R-:W-:Y:S01]  /*94b0*/  BSSY B2, `(.L_x_880) ;  /* 0x0000492000027945 */ /* 0x000fe20003800000 */
[C---:B------:R-:W-:Y:S01]  /*94c0*/  IADD3 R20, R83.reuse, R147, RZ ;  /* 0x0000009353147210 */ /* 0x040fe20007ffe0ff */
[C---:B------:R-:W-:Y:S01]  /*94d0*/  IMAD R3, R2.reuse, c[0x0][0x280], RZ ;  /* 0x0000a00002037a24 */ /* 0x040fe200078e02ff */
[----:B------:R-:W-:Y:S01]  /*94e0*/  IADD3 R73, R83, 0x60, RZ ;  /* 0x0000006053497810 */ /* 0x000fe20007ffe0ff */
[----:B------:R-:W-:Y:S02]  /*94f0*/  IMAD R2, R2, c[0x0][0x290], RZ ;  /* 0x0000a40002027a24 */ /* 0x000fe400078e02ff */
[----:B-1----:R-:W-:-:S02]  /*9500*/  IMAD R8, R138, c[0x0][0x284], R3 ;  /* 0x0000a1008a087a24 */ /* 0x002fc400078e0203 */
[----:B------:R-:W-:Y:S01]  /*9510*/  IMAD R3, R138, c[0x0][0x294], R2 ;  /* 0x0000a5008a037a24 */ /* 0x000fe200078e0202 */
[----:B------:R-:W-:Y:S01]  /*9520*/  LEA R2, R164, R20, 0x5 ;  /* 0x00000014a4027211 */ /* 0x000fe200078e28ff */
[----:B------:R-:W-:Y:S01]  /*9530*/  IMAD.WIDE.U32 R4, R138, c[0x0][0x290], RZ ;  /* 0x0000a4008a047a25 */ /* 0x000fe200078e00ff */
[----:B------:R-:W-:-:S04]  /*9540*/  IADD3 R8, R8, R7, RZ ;  /* 0x0000000708087210 */ /* 0x000fc80007ffe0ff */
[----:B------:R-:W-:Y:S01]  /*9550*/  IADD3 R9, R3, R5, RZ ;  /* 0x0000000503097210 */ /* 0x000fe20007ffe0ff */
[----:B------:R-:W-:Y:S05]  /*9560*/  @!P0 BRA `(.L_x_881) ;  /* 0x0000257000008947 */ /* 0x000fea0003800000 */
[----:B------:R-:W-:Y:S01]  /*9570*/  @P6 IMAD.HI.U32 R3, R2, c[0x0][0x2c8], RZ ;  /* 0x0000b20002036a27 */ /* 0x000fe200078e00ff */
[----:B------:R-:W-:Y:S01]  /*9580*/  BSSY B0, `(.L_x_882) ;  /* 0x0000033000007945 */ /* 0x000fe20003800000 */
[----:B------:R-:W-:Y:S01]  /*9590*/  SHF.R.S32.HI R21, RZ, 0x1f, R30 ;  /* 0x0000001fff157819 */ /* 0x000fe2000001141e */
[----:B------:R-:W-:Y:S01]  /*95a0*/  CS2R R42, SRZ ;  /* 0x00000000002a7805 */ /* 0x000fe2000001ff00 */
[----:B------:R-:W-:Y:S01]  /*95b0*/  IMAD.MOV.U32 R5, RZ, RZ, R9 ;  /* 0x000000ffff057224 */ /* 0x000fe200078e0009 */
[----:B------:R-:W-:Y:S01]  /*95c0*/  @P6 SHF.R.U32.HI R2, RZ, c[0x0][0x2cc], R3 ;  /* 0x0000b300ff026a19 */ /* 0x000fe20000011603 */
[----:B------:R-:W-:Y:S01]  /*95d0*/  IMAD.MOV.U32 R7, RZ, RZ, R8 ;  /* 0x000000ffff077224 */ /* 0x000fe200078e0008 */
[----:B------:R-:W-:Y:S01]  /*95e0*/  CS2R R12, SRZ ;  /* 0x00000000000c7805 */ /* 0x000fe2000001ff00 */
[----:B------:R-:W-:Y:S01]  /*95f0*/  CS2R R10, SRZ ;  /* 0x00000000000a7805 */ /* 0x000fe2000001ff00 */
[----:B------:R-:W-:Y:S01]  /*9600*/  SHF.R.S32.HI R3, RZ, 0x1f, R2 ;  /* 0x0000001fff037819 */ /* 0x000fe20000011402 */
[----:B------:R-:W-:-:S04]  /*9610*/  IMAD.WIDE.U32 R6, R2, c[0x0][0x280], R6 ;  /* 0x0000a00002067a25 */ /* 0x000fc800078e0006 */
[C---:B------:R-:W-:Y:S01]  /*9620*/  IMAD R9, R3.reuse, c[0x0][0x280], RZ ;  /* 0x0000a00003097a24 */ /* 0x040fe200078e02ff */
[----:B------:R-:W-:Y:S01]  /*9630*/  LEA R33, P1, R6, c[0x0][0x270], 0x1 ;  /* 0x00009c0006217a11 */ /* 0x000fe200078208ff */
[----:B------:R-:W-:Y:S02]  /*9640*/  IMAD R8, R3, c[0x0][0x290], RZ ;  /* 0x0000a40003087a24 */ /* 0x000fe400078e02ff */
[C---:B------:R-:W-:Y:S02]  /*9650*/  IMAD.WIDE.U32 R4, R2.reuse, c[0x0][0x290], R4 ;  /* 0x0000a40002047a25 */ /* 0x040fe400078e0004 */
[----:B------:R1:W2:Y:S02]  /*9660*/  SHFL.IDX PT, R15, R33, RZ, 0x1c1f ;  /* 0x001c1fff210f7589 */ /* 0x0002a400000e0000 */
[----:B------:R-:W-:Y:S01]  /*9670*/  IMAD R3, R2, c[0x0][0x284], R9 ;  /* 0x0000a10002037a24 */ /* 0x000fe200078e0209 */
[----:B------:R-:W-:Y:S01]  /*9680*/  LEA R34, P0, R4, c[0x0][0x288], 0x1 ;  /* 0x0000a20004227a11 */ /* 0x000fe200078008ff */
[----:B------:R-:W-:-:S02]  /*9690*/  IMAD R2, R2, c[0x0][0x294], R8 ;  /* 0x0000a50002027a24 */ /* 0x000fc400078e0208 */
[----:B------:R-:W-:Y:S01]  /*96a0*/  CS2R R8, SRZ ;  /* 0x0000000000087805 */ /* 0x000fe2000001ff00 */
[----:B------:R-:W-:Y:S01]  /*96b0*/  IADD3 R3, R7, R3, RZ ;  /* 0x0000000307037210 */ /* 0x000fe20007ffe0ff */
[----:B------:R1:W4:Y:S01]  /*96c0*/  SHFL.IDX PT, R18, R34, RZ, 0x1c1f ;  /* 0x001c1fff22127589 */ /* 0x00032200000e0000 */
[----:B------:R-:W-:Y:S02]  /*96d0*/  IADD3 R2, R5, R2, RZ ;  /* 0x0000000205027210 */ /* 0x000fe40007ffe0ff */
[----:B------:R-:W-:Y:S02]  /*96e0*/  LEA.HI.X R25, R6, c[0x0][0x274], R3, 0x1, P1 ;  /* 0x00009d0006197a11 */ /* 0x000fe400008f0c03 */
[----:B------:R-:W-:Y:S01]  /*96f0*/  LEA.HI.X R24, R4, c[0x0][0x28c], R2, 0x1, P0 ;  /* 0x0000a30004187a11 */ /* 0x000fe200000f0c02 */
[----:B------:R-:W-:Y:S01]  /*9700*/  CS2R R6, SRZ ;  /* 0x0000000000067805 */ /* 0x000fe2000001ff00 */
[----:B------:R-:W-:Y:S01]  /*9710*/  ISETP.GE.AND P0, PT, R20, R0, PT ;  /* 0x000000001400720c */ /* 0x000fe20003f06270 */
[----:B------:R1:W3:Y:S04]  /*9720*/  SHFL.IDX PT, R22, R25, RZ, 0x1c1f ;  /* 0x001c1fff19167589 */ /* 0x0002e800000e0000 */
[----:B------:R1:W1:Y:S08]  /*9730*/  SHFL.IDX PT, R19, R24, RZ, 0x1c1f ;  /* 0x001c1fff18137589 */ /* 0x00027000000e0000 */
[----:B------:R-:W-:Y:S05]  /*9740*/  @P0 BRA `(.L_x_883) ;  /* 0x0000016000000947 */ /* 0x000fea0003800000 */
[----:B--2---:R-:W-:Y:S01]  /*9750*/  ISETP.GE.AND P1, PT, R28, c[0x0][0x27c], PT ;  /* 0x00009f001c007a0c */ /* 0x004fe20003f26270 */
[----:B------:R-:W-:Y:S01]  /*9760*/  CS2R R12, SRZ ;  /* 0x00000000000c7805 */ /* 0x000fe2000001ff00 */
[----:B------:R-:W-:Y:S01]  /*9770*/  ISETP.GE.AND P0, PT, R30, c[0x0][0x27c], PT ;  /* 0x00009f001e007a0c */ /* 0x000fe20003f06270 */
[----:B------:R-:W-:-:S10]  /*9780*/  CS2R R10, SRZ ;  /* 0x00000000000a7805 */ /* 0x000fd4000001ff00 */
[C---:B------:R-:W-:Y:S01]  /*9790*/  @!P1 IMAD.SHL.U32 R2, R28.reuse, 0x2, RZ ;  /* 0x000000021c029824 */ /* 0x040fe200078e00ff */
[----:B------:R-:W-:Y:S01]  /*97a0*/  @!P1 SHF.L.U64.HI R3, R28, 0x1, R29 ;  /* 0x000000011c039819 */ /* 0x000fe2000001021d */
[C---:B------:R-:W-:Y:S01]  /*97b0*/  @!P0 IMAD.SHL.U32 R4, R30.reuse, 0x2, RZ ;  /* 0x000000021e048824 */ /* 0x040fe200078e00ff */
[----:B------:R-:W-:Y:S02]  /*97c0*/  @!P0 SHF.L.U64.HI R5, R30, 0x1, R21 ;  /* 0x000000011e058819 */ /* 0x000fe40000010215 */
[CC--:B------:R-:W-:Y:S02]  /*97d0*/  @!P1 IADD3 R16, P2, R15.reuse, R2.reuse, RZ ;  /* 0x000000020f109210 */ /* 0x0c0fe40007f5e0ff */
[----:B----4-:R-:W-:Y:S02]  /*97e0*/  @!P1 IADD3 R14, P5, R18, R2, RZ ;  /* 0x00000002120e9210 */ /* 0x010fe40007fbe0ff */
[-C--:B------:R-:W-:Y:S01]  /*97f0*/  @!P0 IADD3 R2, P3, R15, R4.reuse, RZ ;  /* 0x000000040f028210 */ /* 0x080fe20007f7e0ff */
[--C-:B---3--:R-:W-:Y:S01]  /*9800*/  @!P1 IMAD.X R17, R22, 0x1, R3.reuse, P2 ;  /* 0x0000000116119824 */ /* 0x108fe200010e0603 */
[----:B------:R-:W-:Y:S01]  /*9810*/  @!P0 IADD3 R4, P2, R18, R4, RZ ;  /* 0x0000000412048210 */ /* 0x000fe20007f5e0ff */
[C---:B-1----:R-:W-:Y:S01]  /*9820*/  @!P1 IMAD.X R15, R19.reuse, 0x1, R3, P5 ;  /* 0x00000001130f9824 */ /* 0x042fe200028e0603 */
[----:B------:R-:W-:Y:S01]  /*9830*/  CS2R R6, SRZ ;  /* 0x0000000000067805 */ /* 0x000fe2000001ff00 */
[--C-:B------:R-:W-:Y:S01]  /*9840*/  @!P0 IMAD.X R3, R22, 0x1, R5.reuse, P3 ;  /* 0x0000000116038824 */ /* 0x100fe200018e0605 */
[----:B------:R-:W-:Y:S01]  /*9850*/  CS2R R8, SRZ ;  /* 0x0000000000087805 */ /* 0x000fe2000001ff00 */
[----:B------:R-:W-:Y:S01]  /*9860*/  @!P0 IMAD.X R5, R19, 0x1, R5, P2 ;  /* 0x0000000113058824 */ /* 0x000fe200010e0605 */
[----:B------:R1:W5:Y:S04]  /*9870*/  @!P1 LD.E.64 R10, [R16.64] ;  /* 0x00000008100a9980 */ /* 0x000368000c101b00 */
[----:B------:R1:W5:Y:S04]  /*9880*/  @!P0 LD.E.64 R12, [R2.64] ;  /* 0x00000008020c8980 */ /* 0x000368000c101b00 */
[----:B------:R1:W5:Y:S04]  /*9890*/  @!P1 LD.E.64 R6, [R14.64] ;  /* 0x000000080e069980 */ /* 0x000368000c101b00 */
[----:B------:R1:W5:Y:S02]  /*98a0*/  @!P0 LD.E.64 R8, [R4.64] ;  /* 0x0000000804088980 */ /* 0x000364000c101b00 */
.L_x_883:
[----:B--2---:R-:W-:Y:S05]  /*98b0*/  BSYNC B0 ;  /* 0x0000000000007941 */ /* 0x004fea0003800000 */
.L_x_882:
[----:B-1----:R-:W-:Y:S01]  /*98c0*/  IADD3 R2, R20, 0x20, RZ ;  /* 0x0000002014027810 */ /* 0x002fe20007ffe0ff */
[----:B-----5:R-:W-:Y:S01]  /*98d0*/  IMAD.MOV.U32 R5, RZ, RZ, R12 ;  /* 0x000000ffff057224 */ /* 0x020fe200078e000c */
[----:B------:R1:W2:Y:S01]  /*98e0*/  SHFL.IDX PT, R23, R25, 0x1, 0x1c1f ;  /* 0x003c1f0019177f89 */ /* 0x0002a200000e0000 */
[----:B------:R-:W-:Y:S01]  /*98f0*/  IMAD.MOV.U32 R4, RZ, RZ, R13 ;  /* 0x000000ffff047224 */ /* 0x000fe200078e000d */
[----:B------:R-:W-:Y:S01]  /*9900*/  ISETP.GE.AND P0, PT, R2, R0, PT ;  /* 0x000000000200720c */ /* 0x000fe20003f06270 */
[----:B------:R-:W-:Y:S01]  /*9910*/  IMAD.MOV.U32 R3, RZ, RZ, R10 ;  /* 0x000000ffff037224 */ /* 0x000fe200078e000a */
[----:B------:R-:W-:Y:S01]  /*9920*/  PRMT R52, R52, 0x5410, R5 ;  /* 0x0000541034347816 */ /* 0x000fe20000000005 */
[----:B------:R-:W-:Y:S01]  /*9930*/  IMAD.MOV.U32 R2, RZ, RZ, R11 ;  /* 0x000000ffff027224 */ /* 0x000fe200078e000b */
[----:B------:R-:W-:Y:S01]  /*9940*/  PRMT R53, R53, 0x5410, R4 ;  /* 0x0000541035357816 */ /* 0x000fe20000000004 */
[----:B------:R-:W-:Y:S01]  /*9950*/  IMAD.MOV.U32 R5, RZ, RZ, R8 ;  /* 0x000000ffff057224 */ /* 0x000fe200078e0008 */
[----:B------:R-:W-:Y:S01]  /*9960*/  PRMT R50, R50, 0x5410, R3 ;  /* 0x0000541032327816 */ /* 0x000fe20000000003 */
[----:B------:R-:W-:Y:S01]  /*9970*/  IMAD.MOV.U32 R4, RZ, RZ, R9 ;  /* 0x000000ffff047224 */ /* 0x000fe200078e0009 */
[----:B------:R-:W-:Y:S01]  /*9980*/  PRMT R51, R51, 0x5410, R2 ;  /* 0x0000541033337816 */ /* 0x000fe20000000002 */
[----:B------:R-:W-:Y:S01]  /*9990*/  IMAD.MOV.U32 R3, RZ, RZ, R6 ;  /* 0x000000ffff037224 */ /* 0x000fe200078e0006 */
[----:B------:R1:W4:Y:S01]  /*99a0*/  SHFL.IDX PT, R14, R33, 0x1, 0x1c1f ;  /* 0x003c1f00210e7f89 */ /* 0x00032200000e0000 */
[----:B------:R-:W-:Y:S01]  /*99b0*/  IMAD.MOV.U32 R2, RZ, RZ, R7 ;  /* 0x000000ffff027224 */ /* 0x000fe200078e0007 */
[----:B------:R-:W-:Y:S01]  /*99c0*/  BSSY B0, `(.L_x_884) ;  /* 0x0000021000007945 */ /* 0x000fe20003800000 */
[----:B------:R-:W-:Y:S01]  /*99d0*/  PRMT R52, R5, 0x7610, R52 ;  /* 0x0000761005347816 */ /* 0x000fe20000000034 */
[----:B---3--:R1:W3:Y:S01]  /*99e0*/  SHFL.IDX PT, R22, R24, 0x1, 0x1c1f ;  /* 0x003c1f0018167f89 */ /* 0x0082e200000e0000 */
[----:B------:R-:W-:Y:S01]  /*99f0*/  PRMT R53, R4, 0x7610, R53 ;  /* 0x0000761004357816 */ /* 0x000fe20000000035 */
[----:B------:R-:W-:Y:S01]  /*9a00*/  CS2R R36, SRZ ;  /* 0x0000000000247805 */ /* 0x000fe2000001ff00 */
[----:B------:R-:W-:Y:S01]  /*9a10*/  PRMT R50, R3, 0x7610, R50 ;  /* 0x0000761003327816 */ /* 0x000fe20000000032 */
[----:B------:R1:W1:Y:S01]  /*9a20*/  SHFL.IDX PT, R15, R34, 0x1, 0x1c1f ;  /* 0x003c1f00220f7f89 */ /* 0x00026200000e0000 */
[----:B------:R-:W-:Y:S01]  /*9a30*/  PRMT R51, R2, 0x7610, R51 ;  /* 0x0000761002337816 */ /* 0x000fe20000000033 */
[----:B------:R-:W-:Y:S01]  /*9a40*/  CS2R R4, SRZ ;  /* 0x0000000000047805 */ /* 0x000fe2000001ff00 */
[----:B------:R-:W-:Y:S01]  /*9a50*/  CS2R R2, SRZ ;  /* 0x0000000000027805 */ /* 0x000fe2000001ff00 */
[----:B------:R-:W-:Y:S05]  /*9a60*/  @P0 BRA `(.L_x_885) ;  /* 0x0000016000000947 */ /* 0x000fea0003800000 */
[----:B--2---:R-:W-:Y:S01]  /*9a70*/  ISETP.GE.AND P1, PT, R28, c[0x0][0x27c], PT ;  /* 0x00009f001c007a0c */ /* 0x004fe20003f26270 */
[----:B------:R-:W-:Y:S01]  /*9a80*/  CS2R R42, SRZ ;  /* 0x00000000002a7805 */ /* 0x000fe2000001ff00 */
[----:B------:R-:W-:-:S11]  /*9a90*/  ISETP.GE.AND P0, PT, R30, c[0x0][0x27c], PT ;  /* 0x00009f001e007a0c */ /* 0x000fd60003f06270 */
[C---:B------:R-:W-:Y:S01]  /*9aa0*/  @!P1 IMAD.SHL.U32 R2, R28.reuse, 0x2, RZ ;  /* 0x000000021c029824 */ /* 0x040fe200078e00ff */
[----:B------:R-:W-:Y:S01]  /*9ab0*/  @!P1 SHF.L.U64.HI R4, R28, 0x1, R29 ;  /* 0x000000011c049819 */ /* 0x000fe2000001021d */
[C---:B------:R-:W-:Y:S01]  /*9ac0*/  @!P0 IMAD.SHL.U32 R3, R30.reuse, 0x2, RZ ;  /* 0x000000021e038824 */ /* 0x040fe200078e00ff */
[----:B------:R-:W-:Y:S02]  /*9ad0*/  @!P0 SHF.L.U64.HI R5, R30, 0x1, R21 ;  /* 0x000000011e058819 */ /* 0x000fe40000010215 */
[CC--:B----4-:R-:W-:Y:S02]  /*9ae0*/  @!P1 IADD3 R18, P2, R14.reuse, R2.reuse, RZ ;  /* 0x000000020e129210 */ /* 0x0d0fe40007f5e0ff */
[----:B-1----:R-:W-:Y:S02]  /*9af0*/  @!P1 IADD3 R16, P5, R15, R2, RZ ;  /* 0x000000020f109210 */ /* 0x002fe40007fbe0ff */
[-C--:B------:R-:W-:Y:S01]  /*9b00*/  @!P0 IADD3 R2, P3, R14, R3.reuse, RZ ;  /* 0x000000030e028210 */ /* 0x080fe20007f7e0ff */
[--C-:B------:R-:W-:Y:S01]  /*9b10*/  @!P1 IMAD.X R19, R23, 0x1, R4.reuse, P2 ;  /* 0x0000000117139824 */ /* 0x100fe200010e0604 */
[----:B------:R-:W-:Y:S01]  /*9b20*/  @!P0 IADD3 R14, P2, R15, R3, RZ ;  /* 0x000000030f0e8210 */ /* 0x000fe20007f5e0ff */
[----:B---3--:R-:W-:-:S02]  /*9b30*/  @!P1 IMAD.X R17, R22, 0x1, R4, P5 ;  /* 0x0000000116119824 */ /* 0x008fc400028e0604 */
[--C-:B------:R-:W-:Y:S01]  /*9b40*/  @!P0 IMAD.X R3, R23, 0x1, R5.reuse, P3 ;  /* 0x0000000117038824 */ /* 0x100fe200018e0605 */
[----:B------:R-:W-:Y:S01]  /*9b50*/  CS2R R36, SRZ ;  /* 0x0000000000247805 */ /* 0x000fe2000001ff00 */
[----:B------:R-:W-:Y:S02]  /*9b60*/  @!P0 IMAD.X R15, R22, 0x1, R5, P2 ;  /* 0x00000001160f8824 */ /* 0x000fe400010e0605 */
[----:B------:R-:W-:Y:S01]  /*9b70*/  CS2R R4, SRZ ;  /* 0x0000000000047805 */ /* 0x000fe2000001ff00 */
[----:B------:R1:W5:Y:S04]  /*9b80*/  @!P0 LD.E.64 R42, [R2.64] ;  /* 0x00000008022a8980 */ /* 0x000368000c101b00 */
[----:B------:R2:W5:Y:S04]  /*9b90*/  @!P0 LD.E.64 R36, [R14.64] ;  /* 0x000000080e248980 */ /* 0x000568000c101b00 */
[----:B------:R2:W5:Y:S01]  /*9ba0*/  @!P1 LD.E.64 R4, [R18.64] ;  /* 0x0000000812049980 */ /* 0x000562000c101b00 */
[----:B-1----:R-:W-:-:S06]  /*9bb0*/  CS2R R2, SRZ ;  /* 0x0000000000027805 */ /* 0x002fcc000001ff00 */
[----:B------:R2:W5:Y:S02]  /*9bc0*/  @!P1 LD.E.64 R2, [R16.64] ;  /* 0x0000000810029980 */ /* 0x000564000c101b00 */
.L_x_885:
[----:B--2---:R-:W-:Y:S05]  /*9bd0*/  BSYNC B0 ;  /* 0x0000000000007941 */ /* 0x004fea0003800000 */
.L_x_884:
[----:B----4-:R-:W-:Y:S01]  /*9be0*/  IADD3 R14, R20, 0x40, RZ ;  /* 0x00000040140e7810 */ /* 0x010fe20007ffe0ff */
[----:B-----5:R-:W-:Y:S01]  /*9bf0*/  IMAD.MOV.U32 R18, RZ, RZ, R42 ;  /* 0x000000ffff127224 */ /* 0x020fe200078e002a */
[----:B------:R2:W4:Y:S01]  /*9c00*/  SHFL.IDX PT, R32, R25, 0x2, 0x1c1f ;  /* 0x005c1f0019207f89 */ /* 0x00052200000e0000 */
        /* <DEDUP_REMOVED lines=11> */
[----:B-1----:R2:W1:Y:S01]  /*9cc0*/  SHFL.IDX PT, R15, R33, 0x2, 0x1c1f ;  /* 0x005c1f00210f7f89 */ /* 0x00246200000e0000 */
[----:B------:R-:W-:Y:S01]  /*9cd0*/  IMAD.MOV.U32 R14, RZ, RZ, R3 ;  /* 0x000000ffff0e7224 */ /* 0x000fe200078e0003 */
[----:B------:R-:W-:Y:S01]  /*9ce0*/  BSSY B0, `(.L_x_886) ;  /* 0x0000023000007945 */ /* 0x000fe20003800000 */
[----:B------:R-:W-:Y:S01]  /*9cf0*/  PRMT R56, R18, 0x7610, R56 ;  /* 0x0000761012387816 */ /* 0x000fe20000000038 */
[----:B------:R2:W3:Y:S01]  /*9d00*/  SHFL.IDX PT, R31, R24, 0x2, 0x1c1f ;  /* 0x005c1f00181f7f89 */ /* 0x0004e200000e0000 */
[----:B------:R-:W-:Y:S01]  /*9d10*/  PRMT R57, R17, 0x7610, R57 ;  /* 0x0000761011397816 */ /* 0x000fe20000000039 */
[----:B------:R-:W-:Y:S01]  /*9d20*/  CS2R R48, SRZ ;  /* 0x0000000000307805 */ /* 0x000fe2000001ff00 */
[----:B------:R-:W-:Y:S01]  /*9d30*/  PRMT R54, R16, 0x7610, R54 ;  /* 0x0000761010367816 */ /* 0x000fe20000000036 */
[----:B------:R2:W1:Y:S01]  /*9d40*/  SHFL.IDX PT, R26, R34, 0x2, 0x1c1f ;  /* 0x005c1f00221a7f89 */ /* 0x00046200000e0000 */
[----:B------:R-:W-:Y:S01]  /*9d50*/  PRMT R55, R14, 0x7610, R55 ;  /* 0x000076100e377816 */ /* 0x000fe20000000037 */
[----:B------:R-:W-:Y:S01]  /*9d60*/  CS2R R46, SRZ ;  /* 0x00000000002e7805 */ /* 0x000fe2000001ff00 */
[----:B------:R-:W-:Y:S01]  /*9d70*/  CS2R R38, SRZ ;  /* 0x0000000000267805 */ /* 0x000fe2000001ff00 */
[----:B------:R-:W-:Y:S01]  /*9d80*/  CS2R R44, SRZ ;  /* 0x00000000002c7805 */ /* 0x000fe2000001ff00 */
[----:B------:R-:W-:Y:S01]  /*9d90*/  CS2R R40, SRZ ;  /* 0x0000000000287805 */ /* 0x000fe2000001ff00 */
[----:B------:R-:W-:Y:S05]  /*9da0*/  @P0 BRA `(.L_x_887) ;  /* 0x0000016000000947 */ /* 0x000fea0003800000 */
[----:B----4-:R-:W-:Y:S01]  /*9db0*/  ISETP.GE.AND P1, PT, R28, c[0x0][0x27c], PT ;  /* 0x00009f001c007a0c */ /* 0x010fe20003f26270 */
[----:B------:R-:W-:Y:S01]  /*9dc0*/  CS2R R46, SRZ ;  /* 0x00000000002e7805 */ /* 0x000fe2000001ff00 */
[----:B------:R-:W-:Y:S01]  /*9dd0*/  ISETP.GE.AND P0, PT, R30, c[0x0][0x27c], PT ;  /* 0x00009f001e007a0c */ /* 0x000fe20003f06270 */
[----:B------:R-:W-:-:S10]  /*9de0*/  CS2R R38, SRZ ;  /* 0x0000000000267805 */ /* 0x000fd4000001ff00 */
[C---:B------:R-:W-:Y:S01]  /*9df0*/  @!P1 IMAD.SHL.U32 R14, R28.reuse, 0x2, RZ ;  /* 0x000000021c0e9824 */ /* 0x040fe200078e00ff */
[----:B------:R-:W-:Y:S01]  /*9e00*/  @!P1 SHF.L.U64.HI R19, R28, 0x1, R29 ;  /* 0x000000011c139819 */ /* 0x000fe2000001021d */
[C---:B------:R-:W-:Y:S01]  /*9e10*/  @!P0 IMAD.SHL.U32 R17, R30.reuse, 0x2, RZ ;  /* 0x000000021e118824 */ /* 0x040fe200078e00ff */
[----:B------:R-:W-:Y:S02]  /*9e20*/  @!P0 SHF.L.U64.HI R27, R30, 0x1, R21 ;  /* 0x000000011e1b8819 */ /* 0x000fe40000010215 */
[CC--:B-1-3--:R-:W-:Y:S02]  /*9e30*/  @!P1 IADD3 R22, P2, R15.reuse, R14.reuse, RZ ;  /* 0x0000000e0f169210 */ /* 0x0cafe40007f5e0ff */
[----:B------:R-:W-:Y:S02]  /*9e40*/  @!P1 IADD3 R18, P5, R26, R14, RZ ;  /* 0x0000000e1a129210 */ /* 0x000fe40007fbe0ff */
[-C--:B------:R-:W-:Y:S01]  /*9e50*/  @!P0 IADD3 R16, P3, R15, R17.reuse, RZ ;  /* 0x000000110f108210 */ /* 0x080fe20007f7e0ff */
[--C-:B------:R-:W-:Y:S01]  /*9e60*/  @!P1 IMAD.X R23, R32, 0x1, R19.reuse, P2 ;  /* 0x0000000120179824 */ /* 0x100fe200010e0613 */
[----:B------:R-:W-:Y:S01]  /*9e70*/  @!P0 IADD3 R14, P2, R26, R17, RZ ;  /* 0x000000111a0e8210 */ /* 0x000fe20007f5e0ff */
[----:B------:R-:W-:Y:S01]  /*9e80*/  CS2R R40, SRZ ;  /* 0x0000000000287805 */ /* 0x000fe2000001ff00 */
[----:B------:R-:W-:Y:S01]  /*9e90*/  CS2R R44, SRZ ;  /* 0x00000000002c7805 */ /* 0x000fe2000001ff00 */
[----:B------:R-:W-:Y:S01]  /*9ea0*/  @!P1 IMAD.X R19, R31, 0x1, R19, P5 ;  /* 0x000000011f139824 */ /* 0x000fe200028e0613 */
[----:B------:R1:W5:Y:S01]  /*9eb0*/  @!P1 LD.E.64 R38, [R22.64] ;  /* 0x0000000816269980 */ /* 0x000362000c101b00 */
[----:B------:R-:W-:-:S02]  /*9ec0*/  @!P0 IMAD.X R17, R32, 0x1, R27, P3 ;  /* 0x0000000120118824 */ /* 0x000fc400018e061b */
[----:B------:R-:W-:Y:S01]  /*9ed0*/  @!P0 IMAD.X R15, R31, 0x1, R27, P2 ;  /* 0x000000011f0f8824 */ /* 0x000fe200010e061b */
[----:B------:R1:W5:Y:S04]  /*9ee0*/  @!P1 LD.E.64 R40, [R18.64] ;  /* 0x0000000812289980 */ /* 0x000368000c101b00 */
[----:B------:R1:W5:Y:S04]  /*9ef0*/  @!P0 LD.E.64 R46, [R16.64] ;  /* 0x00000008102e8980 */ /* 0x000368000c101b00 */
[----:B------:R1:W5:Y:S02]  /*9f00*/  @!P0 LD.E.64 R44, [R14.64] ;  /* 0x000000080e2c8980 */ /* 0x000364000c101b00 */
.L_x_887:
[----:B----4-:R-:W-:Y:S05]  /*9f10*/  BSYNC B0 ;  /* 0x0000000000007941 */ /* 0x010fea0003800000 */
.L_x_886:
[----:B-1----:R-:W-:Y:S01]  /*9f20*/  IADD3 R14, R20, 0x60, RZ ;  /* 0x00000060140e7810 */ /* 0x002fe20007ffe0ff */
[----:B-----5:R-:W-:Y:S01]  /*9f30*/  IMAD.MOV.U32 R18, RZ, RZ, R46 ;  /* 0x000000ffff127224 */ /* 0x020fe200078e002e */
[----:B--2---:R-:W1:Y:S01]  /*9f40*/  SHFL.IDX PT, R25, R25, 0x3, 0x1c1f ;  /* 0x007c1f0019197f89 */ /* 0x004e6200000e0000 */
        /* <DEDUP_REMOVED lines=15> */
[----:B------:R-:W3:Y:S01]  /*a040*/  SHFL.IDX PT, R24, R24, 0x3, 0x1c1f ;  /* 0x007c1f0018187f89 */ /* 0x000ee200000e0000 */
[----:B------:R-:W-:Y:S01]  /*a050*/  PRMT R61, R17, 0x7610, R61 ;  /* 0x00007610113d7816 */ /* 0x000fe2000000003d */
[----:B------:R-:W-:Y:S01]  /*a060*/  CS2R R26, SRZ ;  /* 0x00000000001a7805 */ /* 0x000fe2000001ff00 */
[----:B------:R-:W-:Y:S01]  /*a070*/  PRMT R57, R57, 0x5410, R16 ;  /* 0x0000541039397816 */ /* 0x000fe20000000010 */
[----:B---3--:R3:W1:Y:S01]  /*a080*/  SHFL.IDX PT, R22, R34, 0x3, 0x1c1f ;  /* 0x007c1f0022167f89 */ /* 0x00866200000e0000 */
[----:B------:R-:W-:Y:S01]  /*a090*/  PRMT R59, R14, 0x7610, R59 ;  /* 0x000076100e3b7816 */ /* 0x000fe2000000003b */
[----:B--2---:R-:W-:Y:S01]  /*a0a0*/  CS2R R32, SRZ ;  /* 0x0000000000207805 */ /* 0x004fe2000001ff00 */
[----:B---3--:R-:W-:Y:S01]  /*a0b0*/  CS2R R34, SRZ ;  /* 0x0000000000227805 */ /* 0x008fe2000001ff00 */
[----:B------:R-:W-:Y:S05]  /*a0c0*/  @P0 BRA `(.L_x_889) ;  /* 0x0000016000000947 */ /* 0x000fea0003800000 */
[----:B-1--4-:R-:W-:Y:S01]  /*a0d0*/  ISETP.GE.AND P1, PT, R28, c[0x0][0x27c], PT ;  /* 0x00009f001c007a0c */ /* 0x012fe20003f26270 */
        /* <DEDUP_REMOVED lines=8> */
[C---:B------:R-:W-:Y:S02]  /*a160*/  @!P1 IADD3 R18, P5, R22.reuse, R14, RZ ;  /* 0x0000000e16129210 */ /* 0x040fe40007fbe0ff */
[-C--:B------:R-:W-:Y:S01]  /*a170*/  @!P0 IADD3 R16, P3, R15, R17.reuse, RZ ;  /* 0x000000110f108210 */ /* 0x080fe20007f7e0ff */
[C-C-:B------:R-:W-:Y:S01]  /*a180*/  @!P1 IMAD.X R21, R25.reuse, 0x1, R19.reuse, P2 ;  /* 0x0000000119159824 */ /* 0x140fe200010e0613 */
        /* <DEDUP_REMOVED lines=10> */
.L_x_889:
[----:B-1--4-:R-:W-:Y:S05]  /*a230*/  BSYNC B0 ;  /* 0x0000000000007941 */ /* 0x012fea0003800000 */
.L_x_888:
[----:B------:R-:W-:Y:S01]  /*a240*/  IMAD.IADD R16, R0, 0x1, -R147 ;  /* 0x0000000100107824 */ /* 0x000fe200078e0a93 */
[----:B------:R-:W-:-:S04]  /*a250*/  DEPBAR.LE SB0, 0x1 ;  /* 0x000080400000791a */ /* 0x000fc80000000000 */
[----:B------:R-:W-:Y:S01]  /*a260*/  IMNMX R31, R16, 0x80, PT ;  /* 0x00000080101f7817 */ /* 0x000fe20003800200 */
[----:B-----5:R-:W-:Y:S01]  /*a270*/  IMAD.MOV.U32 R14, RZ, RZ, R48 ;  /* 0x000000ffff0e7224 */ /* 0x020fe200078e0030 */
[----:B------:R-:W-:Y:S01]  /*a280*/  BSSY B1, `(.L_x_890) ;  /* 0x000006c000017945 */ /* 0x000fe20003800000 */
[----:B------:R-:W-:Y:S01]  /*a290*/  IMAD.MOV.U32 R15, RZ, RZ, R49 ;  /* 0x000000ffff0f7224 */ /* 0x000fe200078e0031 */
[----:B------:R-:W-:Y:S01]  /*a2a0*/  BAR.SYNC.DEFER_BLOCKING 0x0 ;  /* 0x0000000000007b1d */ /* 0x000fe20000010000 */
[----:B------:R-:W-:Y:S01]  /*a2b0*/  ISETP.GE.AND P0, PT, R83, R31, PT ;  /* 0x0000001f5300720c */ /* 0x000fe20003f06270 */
[----:B------:R-:W-:Y:S01]  /*a2c0*/  IMAD.MOV.U32 R0, RZ, RZ, R27 ;  /* 0x000000ffff007224 */ /* 0x000fe200078e001b */
[----:B------:R-:W-:Y:S01]  /*a2d0*/  PRMT R65, R14, 0x7610, R65 ;  /* 0x000076100e417816 */ /* 0x000fe20000000041 */
[----:B------:R-:W-:Y:S02]  /*a2e0*/  IMAD.MOV.U32 R14, RZ, RZ, R26 ;  /* 0x000000ffff0e7224 */ /* 0x000fe400078e001a */
[----:B------:R-:W-:Y:S01]  /*a2f0*/  IMAD.MOV.U32 R16, RZ, RZ, R34 ;  /* 0x000000ffff107224 */ /* 0x000fe200078e0022 */
[----:B------:R-:W-:Y:S01]  /*a300*/  PRMT R65, R65, 0x5410, R15 ;  /* 0x0000541041417816 */ /* 0x000fe2000000000f */
[----:B------:R-:W-:Y:S01]  /*a310*/  IMAD.MOV.U32 R15, RZ, RZ, R35 ;  /* 0x000000ffff0f7224 */ /* 0x000fe200078e0023 */
[----:B------:R-:W-:Y:S01]  /*a320*/  PRMT R62, R62, 0x5410, R14 ;  /* 0x000054103e3e7816 */ /* 0x000fe2000000000e */
[----:B------:R-:W-:Y:S01]  /*a330*/  IMAD.MOV.U32 R14, RZ, RZ, R32 ;  /* 0x000000ffff0e7224 */ /* 0x000fe200078e0020 */
[----:B------:R-:W-:Y:S01]  /*a340*/  PRMT R63, R63, 0x5410, R0 ;  /* 0x000054103f3f7816 */ /* 0x000fe20000000000 */
[----:B------:R-:W-:Y:S01]  /*a350*/  IMAD.MOV.U32 R0, RZ, RZ, R33 ;  /* 0x000000ffff007224 */ /* 0x000fe200078e0021 */
[----:B------:R-:W-:-:S02]  /*a360*/  PRMT R64, R16, 0x5410, R15 ;  /* 0x0000541010407816 */ /* 0x000fc4000000000f */
[----:B------:R-:W-:Y:S02]  /*a370*/  PRMT R61, R61, 0x5410, R14 ;  /* 0x000054103d3d7816 */ /* 0x000fe4000000000e */
[----:B------:R-:W-:Y:S01]  /*a380*/  PRMT R63, R0, 0x7610, R63 ;  /* 0x00007610003f7816 */ /* 0x000fe2000000003f */
[----:B------:R-:W-:Y:S05]  /*a390*/  @P0 BRA `(.L_x_891) ;  /* 0x000005a000000947 */ /* 0x000fea0003800000 */
[----:B------:R-:W-:Y:S01]  /*a3a0*/  ISETP.GE.AND P0, PT, R28, c[0x0][0x27c], PT ;  /* 0x00009f001c007a0c */ /* 0x000fe20003f06270 */
[----:B------:R-:W-:-:S12]  /*a3b0*/  BSSY B0, `(.L_x_892) ;  /* 0x000002c000007945 */ /* 0x000fd80003800000 */
[----:B------:R-:W-:Y:S05]  /*a3c0*/  @P0 BRA `(.L_x_893) ;  /* 0x000002a000000947 */ /* 0x000fea0003800000 */
[----:B------:R-:W1:Y:S01]  /*a3d0*/  LDS.128 R16, [R81+0x5000] ;  /* 0x0050000051107984 */ /* 0x000e620000000c00 */
[--C-:B------:R-:W-:Y:S02]  /*a3e0*/  SHF.R.U32.HI R0, RZ, 0x10, R7.reuse ;  /* 0x00000010ff007819 */ /* 0x100fe40000011607 */
[----:B------:R-:W-:Y:S01]  /*a3f0*/  SHF.R.U64 R24, R6, 0x10, R7 ;  /* 0x0000001006187819 */ /* 0x000fe20000001207 */
[----:B------:R-:W-:Y:S01]  /*a400*/  HADD2.F32 R7, -RZ, R50.H1_H1 ;  /* 0x30000032ff077230 */ /* 0x000fe20000004100 */
[--C-:B------:R-:W-:Y:S02]  /*a410*/  SHF.R.U64 R25, R10, 0x10, R11.reuse ;  /* 0x000000100a197819 */ /* 0x100fe4000000120b */
[----:B------:R-:W-:-:S05]  /*a420*/  SHF.R.U32.HI R21, RZ, 0x10, R11 ;  /* 0x00000010ff157819 */ /* 0x000fca000001160b */
[----:B------:R-:W-:Y:S02]  /*a430*/  HADD2.F32 R22, -RZ, R21.H0_H0 ;  /* 0x20000015ff167230 */ /* 0x000fe40000004100 */
[--C-:B-1----:R-:W-:Y:S02]  /*a440*/  HADD2.F32 R20, -RZ, R19.reuse.H0_H0 ;  /* 0x20000013ff147230 */ /* 0x102fe40000004100 */
[----:B------:R-:W-:Y:S02]  /*a450*/  HADD2.F32 R6, -RZ, R19.H1_H1 ;  /* 0x30000013ff067230 */ /* 0x000fe40000004100 */
[--C-:B------:R-:W-:Y:S02]  /*a460*/  HADD2.F32 R19, -RZ, R16.reuse.H0_H0 ;  /* 0x20000010ff137230 */ /* 0x100fe40000004100 */
[----:B------:R-:W-:Y:S02]  /*a470*/  HADD2.F32 R15, -RZ, R16.H1_H1 ;  /* 0x30000010ff0f7230 */ /* 0x000fe40000004100 */
[----:B------:R-:W-:-:S02]  /*a480*/  HADD2.F32 R16, -RZ, R18.H0_H0 ;  /* 0x20000012ff107230 */ /* 0x000fc40000004100 */
[----:B------:R-:W-:Y:S02]  /*a490*/  HADD2.F32 R10, -RZ, R18.H1_H1 ;  /* 0x30000012ff0a7230 */ /* 0x000fe40000004100 */
[----:B------:R-:W-:Y:S02]  /*a4a0*/  HADD2.F32 R18, -RZ, R0.H0_H0 ;  /* 0x20000000ff127230 */ /* 0x000fe40000004100 */
[--C-:B------:R-:W-:Y:S02]  /*a4b0*/  HADD2.F32 R14, -RZ, R17.reuse.H0_H0 ;  /* 0x20000011ff0e7230 */ /* 0x100fe40000004100 */
[----:B------:R-:W-:Y:S01]  /*a4c0*/  HADD2.F32 R11, -RZ, R17.H1_H1 ;  /* 0x30000011ff0b7230 */ /* 0x000fe20000004100 */
[-C--:B------:R-:W-:Y:S01]  /*a4d0*/  FMUL.FTZ R17, R6, R18.reuse ;  /* 0x0000001206117220 */ /* 0x080fe20000410000 */
[----:B------:R-:W-:Y:S01]  /*a4e0*/  HADD2.F32 R0, -RZ, R50.H0_H0 ;  /* 0x20000032ff007230 */ /* 0x000fe20000004100 */
[C---:B------:R-:W-:Y:S02]  /*a4f0*/  FMUL.FTZ R18, R20.reuse, R18 ;  /* 0x0000001214127220 */ /* 0x040fe40000410000 */
[----:B------:R-:W-:-:S02]  /*a500*/  FFMA.FTZ R23, R20, R22, -R17 ;  /* 0x0000001614177223 */ /* 0x000fc40000010811 */
[-C--:B------:R-:W-:Y:S02]  /*a510*/  FMUL.FTZ R17, R19, R0.reuse ;  /* 0x0000000013117220 */ /* 0x080fe40000410000 */
[C---:B------:R-:W-:Y:S01]  /*a520*/  FMUL.FTZ R21, R15.reuse, R0 ;  /* 0x000000000f157220 */ /* 0x040fe20000410000 */
[--C-:B------:R-:W-:Y:S01]  /*a530*/  HADD2.F32 R0, -RZ, R51.reuse.H0_H0 ;  /* 0x20000033ff007230 */ /* 0x100fe20000004100 */
[-C--:B------:R-:W-:Y:S01]  /*a540*/  FFMA.FTZ R20, R15, R7.reuse, R17 ;  /* 0x000000070f147223 */ /* 0x080fe20000010011 */
[----:B------:R-:W-:Y:S01]  /*a550*/  HADD2.F32 R17, -RZ, R24.H0_H0 ;  /* 0x20000018ff117230 */ /* 0x000fe20000004100 */
[----:B------:R-:W-:Y:S01]  /*a560*/  FFMA.FTZ R22, R6, R22, R18 ;  /* 0x0000001606167223 */ /* 0x000fe20000010012 */
[----:B------:R-:W-:Y:S01]  /*a570*/  HADD2.F32 R6, -RZ, R51.H1_H1 ;  /* 0x30000033ff067230 */ /* 0x000fe20000004100 */
[----:B------:R-:W-:Y:S01]  /*a580*/  FFMA.FTZ R21, R19, R7, -R21 ;  /* 0x0000000713157223 */ /* 0x000fe20000010815 */
[----:B------:R-:W-:Y:S01]  /*a590*/  HADD2.F32 R19, -RZ, R25.H0_H0 ;  /* 0x20000019ff137230 */ /* 0x000fe20000004100 */
[----:B------:R-:W-:-:S02]  /*a5a0*/  FMUL.FTZ R7, R10, R0 ;  /* 0x000000000a077220 */ /* 0x000fc40000410000 */
[----:B------:R-:W-:Y:S02]  /*a5b0*/  FMUL.FTZ R0, R16, R0 ;  /* 0x0000000010007220 */ /* 0x000fe40000410000 */
[-C--:B------:R-:W-:Y:S02]  /*a5c0*/  FMUL.FTZ R15, R11, R17.reuse ;  /* 0x000000110b0f7220 */ /* 0x080fe40000410000 */
[----:B------:R-:W-:Y:S02]  /*a5d0*/  FMUL.FTZ R17, R14, R17 ;  /* 0x000000110e117220 */ /* 0x000fe40000410000 */
[-C--:B------:R-:W-:Y:S01]  /*a5e0*/  FFMA.FTZ R18, R16, R6.reuse, -R7 ;  /* 0x0000000610127223 */ /* 0x080fe20000010807 */
[----:B------:R-:W-:Y:S01]  /*a5f0*/  F2FP.PACK_AB R16, R20, R21 ;  /* 0x000000151410723e */ /* 0x000fe200000000ff */
[----:B------:R-:W-:Y:S02]  /*a600*/  FFMA.FTZ R0, R10, R6, R0 ;  /* 0x000000060a007223 */ /* 0x000fe40000010000 */
[----:B------:R-:W-:-:S02]  /*a610*/  FFMA.FTZ R7, R14, R19, -R15 ;  /* 0x000000130e077223 */ /* 0x000fc4000001080f */
[----:B------:R-:W-:Y:S01]  /*a620*/  FFMA.FTZ R6, R11, R19, R17 ;  /* 0x000000130b067223 */ /* 0x000fe20000010011 */
[----:B------:R-:W-:Y:S02]  /*a630*/  F2FP.PACK_AB R19, R22, R23 ;  /* 0x000000171613723e */ /* 0x000fe400000000ff */
[----:B------:R-:W-:Y:S02]  /*a640*/  F2FP.PACK_AB R18, R0, R18 ;  /* 0x000000120012723e */ /* 0x000fe400000000ff */
[----:B------:R-:W-:-:S05]  /*a650*/  F2FP.PACK_AB R17, R6, R7 ;  /* 0x000000070611723e */ /* 0x000fca00000000ff */
[----:B------:R1:W-:Y:S02]  /*a660*/  STS.128 [R81+0x5000], R16 ;  /* 0x0050001051007388 */ /* 0x0003e40000000c00 */
.L_x_893:
[----:B------:R-:W-:Y:S05]  /*a670*/  BSYNC B0 ;  /* 0x0000000000007941 */ /* 0x000fea0003800000 */
.L_x_892:
[----:B------:R-:W-:-:S13]  /*a680*/  ISETP.GE.AND P0, PT, R30, c[0x0][0x27c], PT ;  /* 0x00009f001e007a0c */ /* 0x000fda0003f06270 */
[----:B------:R-:W-:Y:S05]  /*a690*/  @P0 BRA `(.L_x_891) ;  /* 0x000002a000000947 */ /* 0x000fea0003800000 */
[----:B-1----:R-:W1:Y:S01]  /*a6a0*/  LDS.128 R16, [R82+0x5000] ;  /* 0x0050000052107984 */ /* 0x002e620000000c00 */
[----:B------:R-:W-:Y:S02]  /*a6b0*/  SHF.R.U32.HI R0, RZ, 0x10, R9 ;  /* 0x00000010ff007819 */ /* 0x000fe40000011609 */
[--C-:B------:R-:W-:Y:S02]  /*a6c0*/  SHF.R.U64 R21, R12, 0x10, R13.reuse ;  /* 0x000000100c157819 */ /* 0x100fe4000000120d */
[----:B------:R-:W-:Y:S02]  /*a6d0*/  SHF.R.U32.HI R7, RZ, 0x10, R13 ;  /* 0x00000010ff077819 */ /* 0x000fe4000001160d */
[----:B------:R-:W-:Y:S01]  /*a6e0*/  SHF.R.U64 R20, R8, 0x10, R9 ;  /* 0x0000001008147819 */ /* 0x000fe20000001209 */
[--C-:B-1----:R-:W-:Y:S02]  /*a6f0*/  HADD2.F32 R12, -RZ, R16.reuse.H0_H0 ;  /* 0x20000010ff0c7230 */ /* 0x102fe40000004100 */
[----:B------:R-:W-:-:S02]  /*a700*/  HADD2.F32 R11, -RZ, R16.H1_H1 ;  /* 0x30000010ff0b7230 */ /* 0x000fc40000004100 */
[--C-:B------:R-:W-:Y:S02]  /*a710*/  HADD2.F32 R6, -RZ, R19.reuse.H1_H1 ;  /* 0x30000013ff067230 */ /* 0x100fe40000004100 */
[----:B------:R-:W-:Y:S02]  /*a720*/  HADD2.F32 R16, -RZ, R0.H0_H0 ;  /* 0x20000000ff107230 */ /* 0x000fe40000004100 */
[--C-:B------:R-:W-:Y:S02]  /*a730*/  HADD2.F32 R0, -RZ, R52.reuse.H0_H0 ;  /* 0x20000034ff007230 */ /* 0x100fe40000004100 */
[----:B------:R-:W-:Y:S01]  /*a740*/  HADD2.F32 R13, -RZ, R19.H0_H0 ;  /* 0x20000013ff0d7230 */ /* 0x000fe20000004100 */
[-C--:B------:R-:W-:Y:S01]  /*a750*/  FMUL.FTZ R15, R6, R16.reuse ;  /* 0x00000010060f7220 */ /* 0x080fe20000410000 */
[----:B------:R-:W-:Y:S02]  /*a760*/  HADD2.F32 R19, -RZ, R7.H0_H0 ;  /* 0x20000007ff137230 */ /* 0x000fe40000004100 */
[--C-:B------:R-:W-:Y:S01]  /*a770*/  HADD2.F32 R10, -RZ, R17.reuse.H0_H0 ;  /* 0x20000011ff0a7230 */ /* 0x100fe20000004100 */
[----:B------:R-:W-:Y:S01]  /*a780*/  FMUL.FTZ R16, R13, R16 ;  /* 0x000000100d107220 */ /* 0x000fe20000410000 */
[----:B------:R-:W-:Y:S01]  /*a790*/  HADD2.F32 R9, -RZ, R17.H1_H1 ;  /* 0x30000011ff097230 */ /* 0x000fe20000004100 */
[----:B------:R-:W-:Y:S01]  /*a7a0*/  FMUL.FTZ R17, R11, R0 ;  /* 0x000000000b117220 */ /* 0x000fe20000410000 */
[----:B------:R-:W-:-:S02]  /*a7b0*/  HADD2.F32 R7, -RZ, R52.H1_H1 ;  /* 0x30000034ff077230 */ /* 0x000fc40000004100 */
[--C-:B------:R-:W-:Y:S02]  /*a7c0*/  HADD2.F32 R14, -RZ, R18.reuse.H0_H0 ;  /* 0x20000012ff0e7230 */ /* 0x100fe40000004100 */
[----:B------:R-:W-:Y:S01]  /*a7d0*/  HADD2.F32 R8, -RZ, R18.H1_H1 ;  /* 0x30000012ff087230 */ /* 0x000fe20000004100 */
[----:B------:R-:W-:Y:S02]  /*a7e0*/  FFMA.FTZ R18, R13, R19, -R15 ;  /* 0x000000130d127223 */ /* 0x000fe4000001080f */
[C---:B------:R-:W-:Y:S01]  /*a7f0*/  FMUL.FTZ R13, R12.reuse, R0 ;  /* 0x000000000c0d7220 */ /* 0x040fe20000410000 */
[--C-:B------:R-:W-:Y:S01]  /*a800*/  HADD2.F32 R0, -RZ, R53.reuse.H0_H0 ;  /* 0x20000035ff007230 */ /* 0x100fe20000004100 */
[----:B------:R-:W-:Y:S01]  /*a810*/  FFMA.FTZ R17, R12, R7, -R17 ;  /* 0x000000070c117223 */ /* 0x000fe20000010811 */
[----:B------:R-:W-:Y:S01]  /*a820*/  HADD2.F32 R12, -RZ, R20.H0_H0 ;  /* 0x20000014ff0c7230 */ /* 0x000fe20000004100 */
[----:B------:R-:W-:Y:S01]  /*a830*/  FFMA.FTZ R15, R6, R19, R16 ;  /* 0x00000013060f7223 */ /* 0x000fe20000010010 */
[----:B------:R-:W-:Y:S01]  /*a840*/  HADD2.F32 R6, -RZ, R53.H1_H1 ;  /* 0x30000035ff067230 */ /* 0x000fe20000004100 */
[----:B------:R-:W-:Y:S01]  /*a850*/  FFMA.FTZ R13, R11, R7, R13 ;  /* 0x000000070b0d7223 */ /* 0x000fe2000001000d */
[----:B------:R-:W-:Y:S01]  /*a860*/  HADD2.F32 R16, -RZ, R21.H0_H0 ;  /* 0x20000015ff107230 */ /* 0x000fe20000004100 */
[----:B------:R-:W-:-:S02]  /*a870*/  FMUL.FTZ R7, R8, R0 ;  /* 0x0000000008077220 */ /* 0x000fc40000410000 */
[----:B------:R-:W-:Y:S02]  /*a880*/  FMUL.FTZ R0, R14, R0 ;  /* 0x000000000e007220 */ /* 0x000fe40000410000 */
[-C--:B------:R-:W-:Y:S02]  /*a890*/  FMUL.FTZ R11, R9, R12.reuse ;  /* 0x0000000c090b7220 */ /* 0x080fe40000410000 */
[----:B------:R-:W-:Y:S02]  /*a8a0*/  FMUL.FTZ R12, R10, R12 ;  /* 0x0000000c0a0c7220 */ /* 0x000fe40000410000 */
[-C--:B------:R-:W-:Y:S02]  /*a8b0*/  FFMA.FTZ R14, R14, R6.reuse, -R7 ;  /* 0x000000060e0e7223 */ /* 0x080fe40000010807 */
[----:B------:R-:W-:Y:S01]  /*a8c0*/  FFMA.FTZ R0, R8, R6, R0 ;  /* 0x0000000608007223 */ /* 0x000fe20000010000 */
[----:B------:R-:W-:Y:S01]  /*a8d0*/  F2FP.PACK_AB R8, R13, R17 ;  /* 0x000000110d08723e */ /* 0x000fe200000000ff */
[----:B------:R-:W-:Y:S01]  /*a8e0*/  FFMA.FTZ R7, R10, R16, -R11 ;  /* 0x000000100a077223 */ /* 0x000fe2000001080b */
[----:B------:R-:W-:Y:S01]  /*a8f0*/  F2FP.PACK_AB R11, R15, R18 ;  /* 0x000000120f0b723e */ /* 0x000fe200000000ff */
[----:B------:R-:W-:Y:S01]  /*a900*/  FFMA.FTZ R6, R9, R16, R12 ;  /* 0x0000001009067223 */ /* 0x000fe2000001000c */
[----:B------:R-:W-:-:S04]  /*a910*/  F2FP.PACK_AB R10, R0, R14 ;  /* 0x0000000e000a723e */ /* 0x000fc800000000ff */
[----:B------:R-:W-:-:S05]  /*a920*/  F2FP.PACK_AB R9, R6, R7 ;  /* 0x000000070609723e */ /* 0x000fca00000000ff */
[----:B------:R1:W-:Y:S02]  /*a930*/  STS.128 [R82+0x5000], R8 ;  /* 0x0050000852007388 */ /* 0x0003e40000000c00 */
.L_x_891:
[----:B------:R-:W-:Y:S05]  /*a940*/  BSYNC B1 ;  /* 0x0000000000017941 */ /* 0x000fea0003800000 */
.L_x_890:
[----:B------:R-:W-:Y:S01]  /*a950*/  ISETP.GE.AND P0, PT, R140, R31, PT ;  /* 0x0000001f8c00720c */ /* 0x000fe20003f06270 */
[----:B------:R-:W-:-:S12]  /*a960*/  BSSY B1, `(.L_x_894) ;  /* 0x000005c000017945 */ /* 0x000fd80003800000 */
[----:B------:R-:W-:Y:S05]  /*a970*/  @P0 BRA `(.L_x_895) ;  /* 0x000005a000000947 */ /* 0x000fea0003800000 */
[----:B------:R-:W-:Y:S01]  /*a980*/  ISETP.GE.AND P0, PT, R28, c[0x0][0x27c], PT ;  /* 0x00009f001c007a0c */ /* 0x000fe20003f06270 */
[----:B------:R-:W-:-:S12]  /*a990*/  BSSY B0, `(.L_x_896) ;  /* 0x000002c000007945 */ /* 0x000fd80003800000 */
[----:B------:R-:W-:Y:S05]  /*a9a0*/  @P0 BRA `(.L_x_897) ;  /* 0x000002a000000947 */ /* 0x000fea0003800000 */
[----:B-1----:R-:W1:Y:S01]  /*a9b0*/  LDS.128 R8, [R81+0x6000] ;  /* 0x0060000051087984 */ /* 0x002e620000000c00 */
[--C-:B------:R-:W-:Y:S01]  /*a9c0*/  SHF.R.U64 R15, R2, 0x10, R3.reuse ;  /* 0x00000010020f7819 */ /* 0x100fe20000001203 */
[----:B------:R-:W-:Y:S01]  /*a9d0*/  HADD2.F32 R0, -RZ, R54.H0_H0 ;  /* 0x20000036ff007230 */ /* 0x000fe20000004100 */
[----:B------:R-:W-:Y:S02]  /*a9e0*/  SHF.R.U32.HI R3, RZ, 0x10, R3 ;  /* 0x00000010ff037819 */ /* 0x000fe40000011603 */
        /* <DEDUP_REMOVED lines=8> */
[----:B------:R-:W-:Y:S01]  /*aa70*/  HADD2.F32 R4, -RZ, R10.H1_H1 ;  /* 0x3000000aff047230 */ /* 0x000fe20000004100 */
[----:B------:R-:W-:Y:S01]  /*aa80*/  FMUL.FTZ R13, R7, R0 ;  /* 0x00000000070d7220 */ /* 0x000fe20000410000 */
[----:B------:R-:W-:Y:S02]  /*aa90*/  HADD2.F32 R10, -RZ, R3.H0_H0 ;  /* 0x20000003ff0a7230 */ /* 0x000fe40000004100 */
[--C-:B------:R-:W-:Y:S02]  /*aaa0*/  HADD2.F32 R6, -RZ, R9.reuse.H0_H0 ;  /* 0x20000009ff067230 */ /* 0x100fe40000004100 */
[----:B------:R-:W-:Y:S01]  /*aab0*/  HADD2.F32 R5, -RZ, R9.H1_H1 ;  /* 0x30000009ff057230 */ /* 0x000fe20000004100 */
[-C--:B------:R-:W-:Y:S01]  /*aac0*/  FMUL.FTZ R9, R2, R10.reuse ;  /* 0x0000000a02097220 */ /* 0x080fe20000410000 */
[----:B------:R-:W-:Y:S01]  /*aad0*/  HADD2.F32 R3, -RZ, R54.H1_H1 ;  /* 0x30000036ff037230 */ /* 0x000fe20000004100 */
[C---:B------:R-:W-:Y:S02]  /*aae0*/  FMUL.FTZ R10, R12.reuse, R10 ;  /* 0x0000000a0c0a7220 */ /* 0x040fe40000410000 */
[----:B------:R-:W-:-:S02]  /*aaf0*/  FFMA.FTZ R14, R12, R17, -R9 ;  /* 0x000000110c0e7223 */ /* 0x000fc40000010809 */
[----:B------:R-:W-:Y:S01]  /*ab00*/  FMUL.FTZ R9, R11, R0 ;  /* 0x000000000b097220 */ /* 0x000fe20000410000 */
[--C-:B------:R-:W-:Y:S01]  /*ab10*/  HADD2.F32 R0, -RZ, R55.reuse.H0_H0 ;  /* 0x20000037ff007230 */ /* 0x100fe20000004100 */
[----:B------:R-:W-:Y:S01]  /*ab20*/  FFMA.FTZ R12, R2, R17, R10 ;  /* 0x00000011020c7223 */ /* 0x000fe2000001000a */
[----:B------:R-:W-:Y:S01]  /*ab30*/  HADD2.F32 R2, -RZ, R55.H1_H1 ;  /* 0x30000037ff027230 */ /* 0x000fe20000004100 */
[-C--:B------:R-:W-:Y:S01]  /*ab40*/  FFMA.FTZ R10, R7, R3.reuse, R9 ;  /* 0x00000003070a7223 */ /* 0x080fe20000010009 */
[----:B------:R-:W-:Y:S01]  /*ab50*/  HADD2.F32 R9, -RZ, R15.H0_H0 ;  /* 0x2000000fff097230 */ /* 0x000fe20000004100 */
[----:B------:R-:W-:Y:S01]  /*ab60*/  FFMA.FTZ R11, R11, R3, -R13 ;  /* 0x000000030b0b7223 */ /* 0x000fe2000001080d */
[----:B------:R-:W-:Y:S01]  /*ab70*/  HADD2.F32 R13, -RZ, R16.H0_H0 ;  /* 0x20000010ff0d7230 */ /* 0x000fe20000004100 */
[-C--:B------:R-:W-:Y:S02]  /*ab80*/  FMUL.FTZ R3, R4, R0.reuse ;  /* 0x0000000004037220 */ /* 0x080fe40000410000 */
[----:B------:R-:W-:-:S02]  /*ab90*/  FMUL.FTZ R0, R8, R0 ;  /* 0x0000000008007220 */ /* 0x000fc40000410000 */
[CC--:B------:R-:W-:Y:S02]  /*aba0*/  FMUL.FTZ R7, R5.reuse, R9.reuse ;  /* 0x0000000905077220 */ /* 0x0c0fe40000410000 */
[----:B------:R-:W-:Y:S02]  /*abb0*/  FMUL.FTZ R9, R6, R9 ;  /* 0x0000000906097220 */ /* 0x000fe40000410000 */
[-C--:B------:R-:W-:Y:S02]  /*abc0*/  FFMA.FTZ R8, R8, R2.reuse, -R3 ;  /* 0x0000000208087223 */ /* 0x080fe40000010803 */
[----:B------:R-:W-:Y:S01]  /*abd0*/  FFMA.FTZ R2, R4, R2, R0 ;  /* 0x0000000204027223 */ /* 0x000fe20000010000 */
[----:B------:R-:W-:Y:S01]  /*abe0*/  F2FP.PACK_AB R4, R10, R11 ;  /* 0x0000000b0a04723e */ /* 0x000fe200000000ff */
[-C--:B------:R-:W-:Y:S01]  /*abf0*/  FFMA.FTZ R3, R6, R13.reuse, -R7 ;  /* 0x0000000d06037223 */ /* 0x080fe20000010807 */
[----:B------:R-:W-:Y:S01]  /*ac00*/  F2FP.PACK_AB R7, R12, R14 ;  /* 0x0000000e0c07723e */ /* 0x000fe200000000ff */
[----:B------:R-:W-:Y:S01]  /*ac10*/  FFMA.FTZ R0, R5, R13, R9 ;  /* 0x0000000d05007223 */ /* 0x000fe20000010009 */
[----:B------:R-:W-:-:S04]  /*ac20*/  F2FP.PACK_AB R6, R2, R8 ;  /* 0x000000080206723e */ /* 0x000fc800000000ff */
[----:B------:R-:W-:-:S05]  /*ac30*/  F2FP.PACK_AB R5, R0, R3 ;  /* 0x000000030005723e */ /* 0x000fca00000000ff */
[----:B------:R1:W-:Y:S02]  /*ac40*/  STS.128 [R81+0x6000], R4 ;  /* 0x0060000451007388 */ /* 0x0003e40000000c00 */
.L_x_897:
[----:B------:R-:W-:Y:S05]  /*ac50*/  BSYNC B0 ;  /* 0x0000000000007941 */ /* 0x000fea0003800000 */
.L_x_896:
[----:B------:R-:W-:-:S13]  /*ac60*/  ISETP.GE.AND P0, PT, R30, c[0x0][0x27c], PT ;  /* 0x00009f001e007a0c */ /* 0x000fda0003f06270 */
[----:B------:R-:W-:Y:S05]  /*ac70*/  @P0 BRA `(.L_x_895) ;  /* 0x000002a000000947 */ /* 0x000fea0003800000 */
[----:B-1----:R-:W1:Y:S01]  /*ac80*/  LDS.128 R4, [R82+0x6000] ;  /* 0x0060000052047984 */ /* 0x002e620000000c00 */
[----:B------:R-:W-:Y:S02]  /*ac90*/  SHF.R.U32.HI R0, RZ, 0x10, R37 ;  /* 0x00000010ff007819 */ /* 0x000fe40000011625 */
[----:B------:R-:W-:Y:S02]  /*aca0*/  SHF.R.U32.HI R2, RZ, 0x10, R43 ;  /* 0x00000010ff027819 */ /* 0x000fe4000001162b */
[----:B------:R-:W-:Y:S01]  /*acb0*/  SHF.R.U64 R14, R36, 0x10, R37 ;  /* 0x00000010240e7819 */ /* 0x000fe20000001225 */
[----:B------:R-:W-:Y:S01]  /*acc0*/  HADD2.F32 R12, -RZ, R0.H0_H0 ;  /* 0x20000000ff0c7230 */ /* 0x000fe20000004100 */
[----:B------:R-:W-:Y:S01]  /*acd0*/  SHF.R.U64 R15, R42, 0x10, R43 ;  /* 0x000000102a0f7819 */ /* 0x000fe2000000122b */
[----:B------:R-:W-:Y:S02]  /*ace0*/  HADD2.F32 R0, -RZ, R56.H0_H0 ;  /* 0x20000038ff007230 */ /* 0x000fe40000004100 */
[----:B------:R-:W-:-:S02]  /*acf0*/  HADD2.F32 R17, -RZ, R2.H0_H0 ;  /* 0x20000002ff117230 */ /* 0x000fc40000004100 */
[----:B------:R-:W-:Y:S02]  /*ad00*/  HADD2.F32 R2, -RZ, R56.H1_H1 ;  /* 0x30000038ff027230 */ /* 0x000fe40000004100 */
[----:B------:R-:W-:Y:S02]  /*ad10*/  HADD2.F32 R15, -RZ, R15.H0_H0 ;  /* 0x2000000fff0f7230 */ /* 0x000fe40000004100 */
[--C-:B-1----:R-:W-:Y:S02]  /*ad20*/  HADD2.F32 R10, -RZ, R7.reuse.H0_H0 ;  /* 0x20000007ff0a7230 */ /* 0x102fe40000004100 */
[----:B------:R-:W-:Y:S02]  /*ad30*/  HADD2.F32 R7, -RZ, R7.H1_H1 ;  /* 0x30000007ff077230 */ /* 0x000fe40000004100 */
[--C-:B------:R-:W-:Y:S02]  /*ad40*/  HADD2.F32 R9, -RZ, R4.reuse.H0_H0 ;  /* 0x20000004ff097230 */ /* 0x100fe40000004100 */
[----:B------:R-:W-:-:S02]  /*ad50*/  HADD2.F32 R8, -RZ, R4.H1_H1 ;  /* 0x30000004ff087230 */ /* 0x000fc40000004100 */
[--C-:B------:R-:W-:Y:S02]  /*ad60*/  HADD2.F32 R4, -RZ, R5.reuse.H0_H0 ;  /* 0x20000005ff047230 */ /* 0x100fe40000004100 */
[----:B------:R-:W-:Y:S01]  /*ad70*/  HADD2.F32 R3, -RZ, R5.H1_H1 ;  /* 0x30000005ff037230 */ /* 0x000fe20000004100 */
[----:B------:R-:W-:Y:S01]  /*ad80*/  FMUL.FTZ R5, R7, R12 ;  /* 0x0000000c07057220 */ /* 0x000fe20000410000 */
[--C-:B------:R-:W-:Y:S01]  /*ad90*/  HADD2.F32 R11, -RZ, R6.reuse.H0_H0 ;  /* 0x20000006ff0b7230 */ /* 0x100fe20000004100 */
[-C--:B------:R-:W-:Y:S01]  /*ada0*/  FMUL.FTZ R13, R8, R0.reuse ;  /* 0x00000000080d7220 */ /* 0x080fe20000410000 */
[----:B------:R-:W-:Y:S01]  /*adb0*/  HADD2.F32 R6, -RZ, R6.H1_H1 ;  /* 0x30000006ff067230 */ /* 0x000fe20000004100 */
[----:B------:R-:W-:Y:S02]  /*adc0*/  FFMA.FTZ R16, R10, R17, -R5 ;  /* 0x000000110a107223 */ /* 0x000fe40000010805 */
[C---:B------:R-:W-:Y:S01]  /*add0*/  FMUL.FTZ R5, R9.reuse, R0 ;  /* 0x0000000009057220 */ /* 0x040fe20000410000 */
[----:B------:R-:W-:Y:S01]  /*ade0*/  HADD2.F32 R0, -RZ, R57.H0_H0 ;  /* 0x20000039ff007230 */ /* 0x000fe20000004100 */
[----:B------:R-:W-:-:S02]  /*adf0*/  FFMA.FTZ R13, R9, R2, -R13 ;  /* 0x00000002090d7223 */ /* 0x000fc4000001080d */
[----:B------:R-:W-:Y:S01]  /*ae00*/  FFMA.FTZ R9, R8, R2, R5 ;  /* 0x0000000208097223 */ /* 0x000fe20000010005 */
[----:B------:R-:W-:Y:S01]  /*ae10*/  HADD2.F32 R8, -RZ, R14.H0_H0 ;  /* 0x2000000eff087230 */ /* 0x000fe20000004100 */
[----:B------:R-:W-:Y:S01]  /*ae20*/  FMUL.FTZ R12, R10, R12 ;  /* 0x0000000c0a0c7220 */ /* 0x000fe20000410000 */
[----:B------:R-:W-:Y:S01]  /*ae30*/  HADD2.F32 R2, -RZ, R58.H0_H0 ;  /* 0x2000003aff027230 */ /* 0x000fe20000004100 */
[-C--:B------:R-:W-:Y:S02]  /*ae40*/  FMUL.FTZ R5, R6, R0.reuse ;  /* 0x0000000006057220 */ /* 0x080fe40000410000 */
[----:B------:R-:W-:Y:S02]  /*ae50*/  FFMA.FTZ R10, R7, R17, R12 ;  /* 0x00000011070a7223 */ /* 0x000fe4000001000c */
[----:B------:R-:W-:Y:S02]  /*ae60*/  FMUL.FTZ R0, R11, R0 ;  /* 0x000000000b007220 */ /* 0x000fe40000410000 */
[----:B------:R-:W-:-:S02]  /*ae70*/  FMUL.FTZ R7, R3, R8 ;  /* 0x0000000803077220 */ /* 0x000fc40000410000 */
[----:B------:R-:W-:Y:S02]  /*ae80*/  FMUL.FTZ R8, R4, R8 ;  /* 0x0000000804087220 */ /* 0x000fe40000410000 */
[-C--:B------:R-:W-:Y:S02]  /*ae90*/  FFMA.FTZ R5, R11, R2.reuse, -R5 ;  /* 0x000000020b057223 */ /* 0x080fe40000010805 */
[----:B------:R-:W-:Y:S02]  /*aea0*/  FFMA.FTZ R2, R6, R2, R0 ;  /* 0x0000000206027223 */ /* 0x000fe40000010000 */
[-C--:B------:R-:W-:Y:S01]  /*aeb0*/  FFMA.FTZ R0, R4, R15.reuse, -R7 ;  /* 0x0000000f04007223 */ /* 0x080fe20000010807 */
[----:B------:R-:W-:Y:S01]  /*aec0*/  F2FP.PACK_AB R7, R10, R16 ;  /* 0x000000100a07723e */ /* 0x000fe200000000ff */
[----:B------:R-:W-:Y:S01]  /*aed0*/  FFMA.FTZ R3, R3, R15, R8 ;  /* 0x0000000f03037223 */ /* 0x000fe20000010008 */
[----:B------:R-:W-:Y:S02]  /*aee0*/  F2FP.PACK_AB R6, R2, R5 ;  /* 0x000000050206723e */ /* 0x000fe400000000ff */
[----:B------:R-:W-:-:S02]  /*aef0*/  F2FP.PACK_AB R4, R9, R13 ;  /* 0x0000000d0904723e */ /* 0x000fc400000000ff */
[----:B------:R-:W-:-:S05]  /*af00*/  F2FP.PACK_AB R5, R3, R0 ;  /* 0x000000000305723e */ /* 0x000fca00000000ff */
[----:B------:R1:W-:Y:S02]  /*af10*/  STS.128 [R82+0x6000], R4 ;  /* 0x0060000452007388 */ /* 0x0003e40000000c00 */
.L_x_895:
[----:B------:R-:W-:Y:S05]  /*af20*/  BSYNC B1 ;  /* 0x0000000000017941 */ /* 0x000fea0003800000 */
.L_x_894:
[----:B------:R-:W-:Y:S01]  /*af30*/  ISETP.GE.AND P0, PT, R141, R31, PT ;  /* 0x0000001f8d00720c */ /* 0x000fe20003f06270 */
[----:B------:R-:W-:-:S12]  /*af40*/  BSSY B1, `(.L_x_898) ;  /* 0x000005c000017945 */ /* 0x000fd80003800000 */
[----:B------:R-:W-:Y:S05]  /*af50*/  @P0 BRA `(.L_x_899) ;  /* 0x000005a000000947 */ /* 0x000fea0003800000 */
[----:B------:R-:W-:Y:S01]  /*af60*/  ISETP.GE.AND P0, PT, R28, c[0x0][0x27c], PT ;  /* 0x00009f001c007a0c */ /* 0x000fe20003f06270 */
[----:B------:R-:W-:-:S12]  /*af70*/  BSSY B0, `(.L_x_900) ;  /* 0x000002c000007945 */ /* 0x000fd80003800000 */
[----:B------:R-:W-:Y:S05]  /*af80*/  @P0 BRA `(.L_x_901) ;  /* 0x000002a000000947 */ /* 0x000fea0003800000 */
[----:B-1----:R-:W1:Y:S01]  /*af90*/  LDS.128 R4, [R81+0x7000] ;  /* 0x0070000051047984 */ /* 0x002e620000000c00 */
[----:B------:R-:W-:Y:S02]  /*afa0*/  SHF.R.U32.HI R0, RZ, 0x10, R41 ;  /* 0x00000010ff007819 */ /* 0x000fe40000011629 */
[----:B------:R-:W-:Y:S02]  /*afb0*/  SHF.R.U32.HI R2, RZ, 0x10, R39 ;  /* 0x00000010ff027819 */ /* 0x000fe40000011627 */
[----:B------:R-:W-:Y:S01]  /*afc0*/  SHF.R.U64 R14, R40, 0x10, R41 ;  /* 0x00000010280e7819 */ /* 0x000fe20000001229 */
[----:B------:R-:W-:Y:S01]  /*afd0*/  HADD2.F32 R12, -RZ, R0.H0_H0 ;  /* 0x20000000ff0c7230 */ /* 0x000fe20000004100 */
[----:B------:R-:W-:Y:S01]  /*afe0*/  SHF.R.U64 R15, R38, 0x10, R39 ;  /* 0x00000010260f7819 */ /* 0x000fe20000001227 */
[----:B------:R-:W-:Y:S02]  /*aff0*/  HADD2.F32 R0, -RZ, R57.H1_H1 ;  /* 0x30000039ff007230 */ /* 0x000fe40000004100 */
        /* <DEDUP_REMOVED lines=20> */
[----:B------:R-:W-:Y:S01]  /*b140*/  HADD2.F32 R2, -RZ, R59.H1_H1 ;  /* 0x3000003bff027230 */ /* 0x000fe20000004100 */
        /* <DEDUP_REMOVED lines=14> */
.L_x_901:
[----:B------:R-:W-:Y:S05]  /*b230*/  BSYNC B0 ;  /* 0x0000000000007941 */ /* 0x000fea0003800000 */
.L_x_900:
        /* <DEDUP_REMOVED lines=44> */
.L_x_899:
[----:B------:R-:W-:Y:S05]  /*b500*/  BSYNC B1 ;  /* 0x0000000000017941 */ /* 0x000fea0003800000 */
.L_x_898:
[----:B------:R-:W-:-:S13]  /*b510*/  ISETP.GE.AND P0, PT, R73, R31, PT ;  /* 0x0000001f4900720c */ /* 0x000fda0003f06270 */
        /* <DEDUP_REMOVED lines=46> */
.L_x_904:
[----:B------:R-:W-:Y:S05]  /*b800*/  BSYNC B0 ;  /* 0x0000000000007941 */ /* 0x000fea0003800000 */
.L_x_903:
        /* <DEDUP_REMOVED lines=10> */
[----:B------:R-:W-:Y:S02]  /*b8b0*/  HADD2.F32 R2, -RZ, R65.H0_H0 ;  /* 0x20000041ff027230 */ /* 0x000fe40000004100 */
        /* <DEDUP_REMOVED lines=13> */
[----:B------:R-:W-:Y:S01]  /*b990*/  HADD2.F32 R0, -RZ, R64.H1_H1 ;  /* 0x30000040ff007230 */ /* 0x000fe20000004100 */
        /* <DEDUP_REMOVED lines=18> */
[----:B------:R1:W-:Y:S01]  /*bac0*/  STS.128 [R82+0x8000], R4 ;  /* 0x0080000452007388 */ /* 0x0003e20000000c00 */
[----:B------:R-:W-:Y:S05]  /*bad0*/  BRA `(.L_x_902) ;  /* 0x000022f000007947 */ /* 0x000fea0003800000 */
.L_x_881:
[----:B------:R-:W-:Y:S01]  /*bae0*/  @P6 IMAD.HI.U32 R3, R2, c[0x0][0x2c8], RZ ;  /* 0x0000b20002036a27 */ /* 0x000fe200078e00ff */
[----:B------:R-:W-:Y:S01]  /*baf0*/  ISETP.GE.AND P2, PT, R32, c[0x0][0x27c], PT ;  /* 0x00009f0020007a0c */ /* 0x000fe20003f46270 */
[----:B------:R-:W-:Y:S01]  /*bb00*/  CS2R R18, SRZ ;  /* 0x0000000000127805 */ /* 0x000fe2000001ff00 */
[----:B------:R-:W-:Y:S01]  /*bb10*/  CS2R R16, SRZ ;  /* 0x0000000000107805 */ /* 0x000fe2000001ff00 */
[----:B------:R-:W-:Y:S01]  /*bb20*/  IMAD.MOV.U32 R7, RZ, RZ, R8 ;  /* 0x000000ffff077224 */ /* 0x000fe200078e0008 */
[----:B------:R-:W-:-:S04]  /*bb30*/  @P6 SHF.R.U32.HI R2, RZ, c[0x0][0x2cc], R3 ;  /* 0x0000b300ff026a19 */ /* 0x000fc80000011603 */
[----:B------:R-:W-:Y:S01]  /*bb40*/  SHF.R.S32.HI R3, RZ, 0x1f, R2 ;  /* 0x0000001fff037819 */ /* 0x000fe20000011402 */
[----:B------:R-:W-:-:S04]  /*bb50*/  IMAD.WIDE.U32 R6, R2, c[0x0][0x280], R6 ;  /* 0x0000a00002067a25 */ /* 0x000fc800078e0006 */
[C---:B------:R-:W-:Y:S01]  /*bb60*/  IMAD R5, R3.reuse, c[0x0][0x280], RZ ;  /* 0x0000a00003057a24 */ /* 0x040fe200078e02ff */
[----:B------:R-:W-:Y:S01]  /*bb70*/  LEA R26, P0, R6, c[0x0][0x270], 0x1 ;  /* 0x00009c00061a7a11 */ /* 0x000fe200078008ff */
[----:B------:R-:W-:Y:S02]  /*bb80*/  IMAD R3, R3, c[0x0][0x290], RZ ;  /* 0x0000a40003037a24 */ /* 0x000fe400078e02ff */
[C---:B------:R-:W-:Y:S02]  /*bb90*/  IMAD R8, R2.reuse, c[0x0][0x284], R5 ;  /* 0x0000a10002087a24 */ /* 0x040fe400078e0205 */
[----:B------:R-:W-:Y:S02]  /*bba0*/  IMAD.MOV.U32 R5, RZ, RZ, R9 ;  /* 0x000000ffff057224 */ /* 0x000fe400078e0009 */
[----:B------:R-:W-:Y:S02]  /*bbb0*/  IMAD.IADD R7, R7, 0x1, R8 ;  /* 0x0000000107077824 */ /* 0x000fe400078e0208 */
[----:B------:R-:W-:Y:S01]  /*bbc0*/  IMAD.WIDE.U32 R4, R2, c[0x0][0x290], R4 ;  /* 0x0000a40002047a25 */ /* 0x000fe200078e0004 */
[----:B------:R-:W1:Y:S02]  /*bbd0*/  SHFL.IDX PT, R8, R26, RZ, 0x1c1f ;  /* 0x001c1fff1a087589 */ /* 0x000e6400000e0000 */
[----:B------:R-:W-:Y:S01]  /*bbe0*/  LEA.HI.X R21, R6, c[0x0][0x274], R7, 0x1, P0 ;  /* 0x00009d0006157a11 */ /* 0x000fe200000f0c07 */
[----:B------:R-:W-:Y:S01]  /*bbf0*/  IMAD R2, R2, c[0x0][0x294], R3 ;  /* 0x0000a50002027a24 */ /* 0x000fe200078e0203 */
[----:B------:R-:W-:-:S03]  /*bc00*/  LEA R3, P0, R4, c[0x0][0x288], 0x1 ;  /* 0x0000a20004037a11 */ /* 0x000fc600078008ff */
[----:B------:R-:W-:Y:S02]  /*bc10*/  IMAD.IADD R2, R5, 0x1, R2 ;  /* 0x0000000105027824 */ /* 0x000fe400078e0202 */
[----:B------:R-:W2:Y:S03]  /*bc20*/  SHFL.IDX PT, R5, R21, RZ, 0x1c1f ;  /* 0x001c1fff15057589 */ /* 0x000ea600000e0000 */
[----:B------:R-:W-:Y:S01]  /*bc30*/  LEA.HI.X R2, R4, c[0x0][0x28c], R2, 0x1, P0 ;  /* 0x0000a30004027a11 */ /* 0x000fe200000f0c02 */
[----:B------:R-:W4:Y:S01]  /*bc40*/  SHFL.IDX PT, R9, R3, RZ, 0x1c1f ;  /* 0x001c1fff03097589 */ /* 0x000f2200000e0000 */
[----:B------:R-:W-:-:S03]  /*bc50*/  ISETP.GE.OR P0, PT, R20, R0, P2 ;  /* 0x000000001400720c */ /* 0x000fc60001706670 */
[----:B------:R-:W5:Y:S10]  /*bc60*/  SHFL.IDX PT, R10, R2, RZ, 0x1c1f ;  /* 0x001c1fff020a7589 */ /* 0x000f7400000e0000 */
[C---:B------:R-:W-:Y:S01]  /*bc70*/  @!P0 IMAD.SHL.U32 R6, R32.reuse, 0x2, RZ ;  /* 0x0000000220068824 */ /* 0x040fe200078e00ff */
[----:B------:R-:W-:-:S04]  /*bc80*/  @!P0 SHF.L.U64.HI R7, R32, 0x1, R33 ;  /* 0x0000000120078819 */ /* 0x000fc80000010221 */
[----:B-1----:R-:W-:-:S05]  /*bc90*/  @!P0 IADD3 R4, P1, R8, R6, RZ ;  /* 0x0000000608048210 */ /* 0x002fca0007f3e0ff */
[--C-:B--2---:R-:W-:Y:S01]  /*bca0*/  @!P0 IMAD.X R5, R5, 0x1, R7.reuse, P1 ;  /* 0x0000000105058824 */ /* 0x104fe200008e0607 */
[----:B----4-:R-:W-:Y:S01]  /*bcb0*/  @!P0 IADD3 R6, P1, R9, R6, RZ ;  /* 0x0000000609068210 */ /* 0x010fe20007f3e0ff */
[----:B------:R-:W-:Y:S01]  /*bcc0*/  CS2R R14, SRZ ;  /* 0x00000000000e7805 */ /* 0x000fe2000001ff00 */
[----:B------:R-:W-:Y:S02]  /*bcd0*/  CS2R R12, SRZ ;  /* 0x00000000000c7805 */ /* 0x000fe4000001ff00 */
[----:B------:R1:W2:Y:S01]  /*bce0*/  @!P0 LD.E.128 R16, [R4.64] ;  /* 0x0000000804108980 */ /* 0x0002a2000c101d00 */
[----:B-----5:R-:W-:-:S05]  /*bcf0*/  @!P0 IMAD.X R7, R10, 0x1, R7, P1 ;  /* 0x000000010a078824 */ /* 0x020fca00008e0607 */
[----:B------:R4:W5:Y:S01]  /*bd00*/  @!P0 LD.E.128 R12, [R6.64] ;  /* 0x00000008060c8980 */ /* 0x000962000c101d00 */
[----:B------:R-:W-:Y:S01]  /*bd10*/  BSSY B0, `(.L_x_905) ;  /* 0x0000028000007945 */ /* 0x000fe20003800000 */
[----:B------:R-:W-:Y:S01]  /*bd20*/  CS2R R10, SRZ ;  /* 0x00000000000a7805 */ /* 0x000fe2000001ff00 */
[----:B------:R-:W-:Y:S01]  /*bd30*/  CS2R R8, SRZ ;  /* 0x0000000000087805 */ /* 0x000fe2000001ff00 */
[----:B------:R3:W2:Y:S04]  /*bd40*/  SHFL.IDX PT, R22, R26, 0x1, 0x1c1f ;  /* 0x003c1f001a167f89 */ /* 0x0006a800000e0000 */
[----:B------:R3:W2:Y:S04]  /*bd50*/  SHFL.IDX PT, R23, R3, 0x1, 0x1c1f ;  /* 0x003c1f0003177f89 */ /* 0x0006a800000e0000 */
[----:B------:R3:W2:Y:S04]  /*bd60*/  SHFL.IDX PT, R25, R21, 0x1, 0x1c1f ;  /* 0x003c1f0015197f89 */ /* 0x0006a800000e0000 */
[----:B------:R3:W2:Y:S01]  /*bd70*/  SHFL.IDX PT, R24, R2, 0x1, 0x1c1f ;  /* 0x003c1f0002187f89 */ /* 0x0006a200000e0000 */
[----:B-1----:R-:W-:-:S04]  /*bd80*/  IADD3 R4, R20, 0x20, RZ ;  /* 0x0000002014047810 */ /* 0x002fc80007ffe0ff */
[----:B------:R-:W-:Y:S01]  /*bd90*/  ISETP.GE.AND P0, PT, R4, R0, PT ;  /* 0x000000000400720c */ /* 0x000fe20003f06270 */
[----:B--2---:R-:W-:Y:S01]  /*bda0*/  IMAD.MOV.U32 R5, RZ, RZ, R16 ;  /* 0x000000ffff057224 */ /* 0x004fe200078e0010 */
[----:B----4-:R-:W-:Y:S01]  /*bdb0*/  MOV R7, R18 ;  /* 0x0000001200077202 */ /* 0x010fe20000000f00 */
[----:B------:R-:W-:Y:S02]  /*bdc0*/  IMAD.MOV.U32 R4, RZ, RZ, R17 ;  /* 0x000000ffff047224 */ /* 0x000fe400078e0011 */
[----:B------:R-:W-:Y:S01]  /*bdd0*/  IMAD.MOV.U32 R6, RZ, RZ, R19 ;  /* 0x000000ffff067224 */ /* 0x000fe200078e0013 */
[----:B------:R-:W-:Y:S01]  /*bde0*/  PRMT R67, R67, 0x5410, R7 ;  /* 0x0000541043437816 */ /* 0x000fe20000000007 */
[----:B-----5:R-:W-:Y:S01]  /*bdf0*/  IMAD.MOV.U32 R7, RZ, RZ, R14 ;  /* 0x000000ffff077224 */ /* 0x020fe200078e000e */
[----:B------:R-:W-:Y:S01]  /*be00*/  PRMT R65, R65, 0x5410, R5 ;  /* 0x0000541041417816 */ /* 0x000fe20000000005 */
[----:B------:R-:W-:Y:S01]  /*be10*/  IMAD.MOV.U32 R5, RZ, RZ, R12 ;  /* 0x000000ffff057224 */ /* 0x000fe200078e000c */
[----:B------:R-:W-:Y:S01]  /*be20*/  PRMT R39, R39, 0x5410, R4 ;  /* 0x0000541027277816 */ /* 0x000fe20000000004 */
[----:B------:R-:W-:Y:S01]  /*be30*/  IMAD.MOV.U32 R4, RZ, RZ, R13 ;  /* 0x000000ffff047224 */ /* 0x000fe200078e000d */
[----:B------:R-:W-:-:S02]  /*be40*/  PRMT R41, R41, 0x5410, R6 ;  /* 0x0000541029297816 */ /* 0x000fc40000000006 */
[----:B------:R-:W-:Y:S02]  /*be50*/  MOV R6, R15 ;  /* 0x0000000f00067202 */ /* 0x000fe40000000f00 */
[----:B------:R-:W-:Y:S02]  /*be60*/  PRMT R67, R7, 0x7610, R67 ;  /* 0x0000761007437816 */ /* 0x000fe40000000043 */
[----:B------:R-:W-:Y:S02]  /*be70*/  PRMT R41, R6, 0x7610, R41 ;  /* 0x0000761006297816 */ /* 0x000fe40000000029 */
[----:B------:R-:W-:Y:S01]  /*be80*/  PRMT R65, R5, 0x7610, R65 ;  /* 0x0000761005417816 */ /* 0x000fe20000000041 */
[----:B------:R-:W-:Y:S01]  /*be90*/  CS2R R6, SRZ ;  /* 0x0000000000067805 */ /* 0x000fe2000001ff00 */
[----:B------:R-:W-:Y:S02]  /*bea0*/  PRMT R39, R4, 0x7610, R39 ;  /* 0x0000761004277816 */ /* 0x000fe40000000027 */
[----:B------:R-:W-:Y:S01]  /*beb0*/  CS2R R4, SRZ ;  /* 0x0000000000047805 */ /* 0x000fe2000001ff00 */
[----:B------:R-:W-:Y:S05]  /*bec0*/  @P0 BRA `(.L_x_906) ;  /* 0x000000c000000947 */ /* 0x000fea0003800000 */
[----:B---3--:R-:W-:Y:S01]  /*bed0*/  CS2R R8, SRZ ;  /* 0x0000000000087805 */ /* 0x008fe2000001ff00 */
[----:B------:R-:W-:Y:S01]  /*bee0*/  CS2R R6, SRZ ;  /* 0x0000000000067805 */ /* 0x000fe2000001ff00 */
[----:B------:R-:W-:Y:S01]  /*bef0*/  CS2R R4, SRZ ;  /* 0x0000000000047805 */ /* 0x000fe2000001ff00 */
[----:B------:R-:W-:Y:S05]  /*bf00*/  @P2 BRA `(.L_x_906) ;  /* 0x0000008000002947 */ /* 0x000fea0003800000 */
[C---:B------:R-:W-:Y:S01]  /*bf10*/  IMAD.SHL.U32 R6, R32.reuse, 0x2, RZ ;  /* 0x0000000220067824 */ /* 0x040fe200078e00ff */
[----:B------:R-:W-:-:S04]  /*bf20*/  SHF.L.U64.HI R7, R32, 0x1, R33 ;  /* 0x0000000120077819 */ /* 0x000fc80000010221 */
[-C--:B------:R-:W-:Y:S02]  /*bf30*/  IADD3 R4, P1, R22, R6.reuse, RZ ;  /* 0x0000000616047210 */ /* 0x080fe40007f3e0ff */
[----:B------:R-:W-:-:S03]  /*bf40*/  IADD3 R6, P0, R23, R6, RZ ;  /* 0x0000000617067210 */ /* 0x000fc60007f1e0ff */
[--C-:B------:R-:W-:Y:S02]  /*bf50*/  IMAD.X R5, R25, 0x1, R7.reuse, P1 ;  /* 0x0000000119057824 */ /* 0x100fe400008e0607 */
[----:B------:R-:W-:-:S03]  /*bf60*/  IMAD.X R7, R24, 0x1, R7, P0 ;  /* 0x0000000118077824 */ /* 0x000fc600000e0607 */
[----:B------:R1:W5:Y:S04]  /*bf70*/  LD.E.128 R8, [R4.64] ;  /* 0x0000000804087980 */ /* 0x000368000c101d00 */
[----:B-1----:R-:W5:Y:S02]  /*bf80*/  LD.E.128 R4, [R6.64] ;  /* 0x0000000806047980 */ /* 0x002f64000c101d00 */
.L_x_906:
[----:B---3--:R-:W-:Y:S05]  /*bf90*/  BSYNC B0 ;  /* 0x0000000000007941 */ /* 0x008fea0003800000 */
.L_x_905:
[----:B------:R-:W1:Y:S01]  /*bfa0*/  SHFL.IDX PT, R24, R26, 0x2, 0x1c1f ;  /* 0x005c1f001a187f89 */ /* 0x000e6200000e0000 */
[----:B------:R-:W-:Y:S01]  /*bfb0*/  IADD3 R22, R20, 0x40, RZ ;  /* 0x0000004014167810 */ /* 0x000fe20007ffe0ff */
[----:B------:R-:W-:Y:S01]  /*bfc0*/  CS2R R50, SRZ ;  /* 0x0000000000327805 */ /* 0x000fe2000001ff00 */
[----:B------:R-:W-:Y:S01]  /*bfd0*/  CS2R R48, SRZ ;  /* 0x0000000000307805 */ /* 0x000fe2000001ff00 */
[----:B------:R-:W2:Y:S01]  /*bfe0*/  SHFL.IDX PT, R25, R21, 0x2, 0x1c1f ;  /* 0x005c1f0015197f89 */ /* 0x000ea200000e0000 */
[----:B------:R-:W-:-:S03]  /*bff0*/  ISETP.GE.OR P0, PT, R22, R0, P2 ;  /* 0x000000001600720c */ /* 0x000fc60001706670 */
[----:B------:R-:W3:Y:S04]  /*c000*/  SHFL.IDX PT, R27, R3, 0x2, 0x1c1f ;  /* 0x005c1f00031b7f89 */ /* 0x000ee800000e0000 */
[----:B------:R-:W4:Y:S06]  /*c010*/  SHFL.IDX PT, R28, R2, 0x2, 0x1c1f ;  /* 0x005c1f00021c7f89 */ /* 0x000f2c00000e0000 */
[C---:B------:R-:W-:Y:S01]  /*c020*/  @!P0 IMAD.SHL.U32 R22, R32.reuse, 0x2, RZ ;  /* 0x0000000220168824 */ /* 0x040fe200078e00ff */
[----:B------:R-:W-:-:S04]  /*c030*/  @!P0 SHF.L.U64.HI R23, R32, 0x1, R33 ;  /* 0x0000000120178819 */ /* 0x000fc80000010221 */
[----:B-1----:R-:W-:-:S05]  /*c040*/  @!P0 IADD3 R24, P1, R24, R22, RZ ;  /* 0x0000001618188210 */ /* 0x002fca0007f3e0ff */
[----:B--2---:R-:W-:Y:S01]  /*c050*/  @!P0 IMAD.X R25, R25, 0x1, R23, P1 ;  /* 0x0000000119198824 */ /* 0x004fe200008e0617 */
[----:B---3--:R-:W-:Y:S01]  /*c060*/  @!P0 IADD3 R22, P1, R27, R22, RZ ;  /* 0x000000161b168210 */ /* 0x008fe20007f3e0ff */
[----:B------:R-:W-:-:S03]  /*c070*/  CS2R R46, SRZ ;  /* 0x00000000002e7805 */ /* 0x000fc6000001ff00 */
[----:B------:R1:W2:Y:S01]  /*c080*/  @!P0 LD.E.128 R48, [R24.64] ;  /* 0x0000000818308980 */ /* 0x0002a2000c101d00 */
[----:B------:R-:W-:Y:S01]  /*c090*/  CS2R R44, SRZ ;  /* 0x00000000002c7805 */ /* 0x000fe2000001ff00 */
[----:B----4-:R-:W-:-:S05]  /*c0a0*/  @!P0 IMAD.X R23, R28, 0x1, R23, P1 ;  /* 0x000000011c178824 */ /* 0x010fca00008e0617 */
[----:B------:R3:W4:Y:S01]  /*c0b0*/  @!P0 LD.E.128 R44, [R22.64] ;  /* 0x00000008162c8980 */ /* 0x000722000c101d00 */
[----:B------:R-:W-:Y:S01]  /*c0c0*/  IADD3 R20, R20, 0x60, RZ ;  /* 0x0000006014147810 */ /* 0x000fe20007ffe0ff */
[----:B------:R-:W-:Y:S01]  /*c0d0*/  BSSY B0, `(.L_x_907) ;  /* 0x0000037000007945 */ /* 0x000fe20003800000 */
[----:B------:R-:W-:Y:S01]  /*c0e0*/  CS2R R58, SRZ ;  /* 0x00000000003a7805 */ /* 0x000fe2000001ff00 */
[----:B------:R-:W-:Y:S01]  /*c0f0*/  CS2R R56, SRZ ;  /* 0x0000000000387805 */ /* 0x000fe2000001ff00 */
[----:B------:R-:W-:Y:S01]  /*c100*/  ISETP.GE.AND P0, PT, R20, R0, PT ;  /* 0x000000001400720c */ /* 0x000fe20003f06270 */
[----:B-----5:R-:W-:Y:S01]  /*c110*/  IMAD.MOV.U32 R20, RZ, RZ, R9 ;  /* 0x000000ffff147224 */ /* 0x020fe200078e0009 */
[----:B------:R-:W-:Y:S01]  /*c120*/  CS2R R54, SRZ ;  /* 0x0000000000367805 */ /* 0x000fe2000001ff00 */
[----:B------:R-:W-:-:S03]  /*c130*/  CS2R R52, SRZ ;  /* 0x0000000000347805 */ /* 0x000fc6000001ff00 */
[----:B------:R-:W-:Y:S01]  /*c140*/  PRMT R68, R68, 0x5410, R20 ;  /* 0x0000541044447816 */ /* 0x000fe20000000014 */
[----:B------:R-:W-:Y:S02]  /*c150*/  IMAD.MOV.U32 R20, RZ, RZ, R5 ;  /* 0x000000ffff147224 */ /* 0x000fe400078e0005 */
[----:B-1----:R-:W-:-:S03]  /*c160*/  IMAD.MOV.U32 R24, RZ, RZ, R10 ;  /* 0x000000ffff187224 */ /* 0x002fc600078e000a */
[----:B------:R-:W-:Y:S01]  /*c170*/  PRMT R68, R20, 0x7610, R68 ;  /* 0x0000761014447816 */ /* 0x000fe20000000044 */
[----:B------:R2:W1:Y:S01]  /*c180*/  SHFL.IDX PT, R25, R21, 0x3, 0x1c1f ;  /* 0x007c1f0015197f89 */ /* 0x00046200000e0000 */
[----:B------:R-:W-:Y:S01]  /*c190*/  PRMT R71, R71, 0x5410, R24 ;  /* 0x0000541047477816 */ /* 0x000fe20000000018 */
[----:B------:R-:W-:Y:S02]  /*c1a0*/  IMAD.MOV.U32 R24, RZ, RZ, R6 ;  /* 0x000000ffff187224 */ /* 0x000fe400078e0006 */
[----:B---3--:R-:W-:Y:S02]  /*c1b0*/  IMAD.MOV.U32 R23, RZ, RZ, R11 ;  /* 0x000000ffff177224 */ /* 0x008fe400078e000b */
[----:B------:R-:W-:Y:S01]  /*c1c0*/  IMAD.MOV.U32 R22, RZ, RZ, R8 ;  /* 0x000000ffff167224 */ /* 0x000fe200078e0008 */
[----:B------:R-:W-:Y:S02]  /*c1d0*/  PRMT R71, R24, 0x7610, R71 ;  /* 0x0000761018477816 */ /* 0x000fe40000000047 */
[----:B------:R-:W-:Y:S01]  /*c1e0*/  PRMT R69, R69, 0x5410, R23 ;  /* 0x0000541045457816 */ /* 0x000fe20000000017 */
[----:B------:R-:W-:Y:S01]  /*c1f0*/  IMAD.MOV.U32 R23, RZ, RZ, R7 ;  /* 0x000000ffff177224 */ /* 0x000fe200078e0007 */
[----:B------:R-:W3:Y:S01]  /*c200*/  SHFL.IDX PT, R24, R2, 0x3, 0x1c1f ;  /* 0x007c1f0002187f89 */ /* 0x000ee200000e0000 */
[----:B------:R-:W-:Y:S01]  /*c210*/  PRMT R70, R70, 0x5410, R22 ;  /* 0x0000541046467816 */ /* 0x000fe20000000016 */
[----:B------:R-:W-:-:S02]  /*c220*/  IMAD.MOV.U32 R22, RZ, RZ, R4 ;  /* 0x000000ffff167224 */ /* 0x000fc400078e0004 */
[----:B------:R-:W-:Y:S02]  /*c230*/  PRMT R69, R23, 0x7610, R69 ;  /* 0x0000761017457816 */ /* 0x000fe40000000045 */
[----:B------:R1:W1:Y:S01]  /*c240*/  SHFL.IDX PT, R23, R3, 0x3, 0x1c1f ;  /* 0x007c1f0003177f89 */ /* 0x00026200000e0000 */
[----:B------:R-:W-:-:S03]  /*c250*/  PRMT R70, R22, 0x7610, R70 ;  /* 0x0000761016467816 */ /* 0x000fc60000000046 */
[----:B------:R1:W1:Y:S01]  /*c260*/  SHFL.IDX PT, R22, R26, 0x3, 0x1c1f ;  /* 0x007c1f001a167f89 */ /* 0x00026200000e0000 */
[----:B--2---:R-:W-:Y:S02]  /*c270*/  IMAD.MOV.U32 R21, RZ, RZ, R50 ;  /* 0x000000ffff157224 */ /* 0x004fe400078e0032 */
[----:B------:R-:W-:Y:S02]  /*c280*/  IMAD.MOV.U32 R20, RZ, RZ, R51 ;  /* 0x000000ffff147224 */ /* 0x000fe400078e0033 */
[----:B-1----:R-:W-:Y:S01]  /*c290*/  IMAD.MOV.U32 R3, RZ, RZ, R48 ;  /* 0x000000ffff037224 */ /* 0x002fe200078e0030 */
[----:B------:R-:W-:Y:S01]  /*c2a0*/  PRMT R77, R77, 0x5410, R21 ;  /* 0x000054104d4d7816 */ /* 0x000fe20000000015 */
[----:B------:R-:W-:Y:S01]  /*c2b0*/  IMAD.MOV.U32 R2, RZ, RZ, R49 ;  /* 0x000000ffff027224 */ /* 0x000fe200078e0031 */
[----:B------:R-:W-:Y:S01]  /*c2c0*/  PRMT R75, R75, 0x5410, R20 ;  /* 0x000054104b4b7816 */ /* 0x000fe20000000014 */
[----:B----4-:R-:W-:Y:S01]  /*c2d0*/  IMAD.MOV.U32 R21, RZ, RZ, R46 ;  /* 0x000000ffff157224 */ /* 0x010fe200078e002e */
        /* <DEDUP_REMOVED lines=21> */
[----:B------:R1:W5:Y:S02]  /*c430*/  LD.E.128 R52, [R2.64] ;  /* 0x0000000802347980 */ /* 0x000364000c101d00 */
.L_x_908:
[----:B---3--:R-:W-:Y:S05]  /*c440*/  BSYNC B0 ;  /* 0x0000000000007941 */ /* 0x008fea0003800000 */
.L_x_907:
[----:B-1----:R-:W-:Y:S01]  /*c450*/  IMAD.IADD R20, R0, 0x1, -R147 ;  /* 0x0000000100147824 */ /* 0x002fe200078e0a93 */
[----:B------:R-:W-:-:S04]  /*c460*/  DEPBAR.LE SB0, 0x1 ;  /* 0x000080400000791a */ /* 0x000fc80000000000 */
[----:B------:R-:W-:Y:S01]  /*c470*/  IMNMX R64, R20, 0x80, PT ;  /* 0x0000008014407817 */ /* 0x000fe20003800200 */
[----:B-----5:R-:W-:Y:S01]  /*c480*/  IMAD.MOV.U32 R2, RZ, RZ, R58 ;  /* 0x000000ffff027224 */ /* 0x020fe200078e003a */
[----:B------:R-:W-:Y:S01]  /*c490*/  BSSY B0, `(.L_x_909) ;  /* 0x000006e000007945 */ /* 0x000fe20003800000 */
[----:B------:R-:W-:Y:S01]  /*c4a0*/  IMAD.MOV.U32 R3, RZ, RZ, R59 ;  /* 0x000000ffff037224 */ /* 0x000fe200078e003b */
[----:B------:R-:W-:Y:S01]  /*c4b0*/  BAR.SYNC.DEFER_BLOCKING 0x0 ;  /* 0x0000000000007b1d */ /* 0x000fe20000010000 */
[----:B------:R-:W-:Y:S01]  /*c4c0*/  ISETP.GE.OR P0, PT, R83, R64, P2 ;  /* 0x000000405300720c */ /* 0x000fe20001706670 */
        /* <DEDUP_REMOVED lines=8> */
[----:B------:R-:W-:-:S02]  /*c550*/  IMAD.MOV.U32 R2, RZ, RZ, R52 ;  /* 0x000000ffff027224 */ /* 0x000fc400078e0034 */
[----:B------:R-:W-:Y:S01]  /*c560*/  IMAD.MOV.U32 R0, RZ, RZ, R53 ;  /* 0x000000ffff007224 */ /* 0x000fe200078e0035 */
[----:B------:R-:W-:Y:S02]  /*c570*/  PRMT R79, R3, 0x7610, R79 ;  /* 0x00007610034f7816 */ /* 0x000fe4000000004f */
[----:B------:R-:W-:Y:S02]  /*c580*/  PRMT R80, R2, 0x5410, R20 ;  /* 0x0000541002507816 */ /* 0x000fe40000000014 */
[----:B------:R-:W-:Y:S01]  /*c590*/  PRMT R78, R0, 0x7610, R78 ;  /* 0x00007610004e7816 */ /* 0x000fe2000000004e */
[----:B------:R-:W-:Y:S05]  /*c5a0*/  @P0 BRA `(.L_x_910) ;  /* 0x000005c000000947 */ /* 0x000fea0003800000 */
[----:B------:R-:W-:Y:S02]  /*c5b0*/  IADD3 R2, R32, c[0x0][0x27c], RZ ;  /* 0x00009f0020027a10 */ /* 0x000fe40007ffe0ff */
[C---:B------:R-:W-:Y:S02]  /*c5c0*/  LOP3.LUT R0, R150.reuse, 0x38, R32, 0xf8, !PT ;  /* 0x0000003896007812 */ /* 0x040fe400078ef820 */
[----:B------:R-:W-:-:S02]  /*c5d0*/  LOP3.LUT R2, R150, 0x38, R2, 0xf8, !PT ;  /* 0x0000003896027812 */ /* 0x000fc400078ef802 */
[----:B------:R-:W-:Y:S02]  /*c5e0*/  LOP3.LUT R0, R158, R0, R157, 0xf6, !PT ;  /* 0x000000009e007212 */ /* 0x000fe400078ef69d */
[----:B------:R-:W-:Y:S02]  /*c5f0*/  LOP3.LUT R2, R2, R157, RZ, 0x3c, !PT ;  /* 0x0000009d02027212 */ /* 0x000fe400078e3cff */
[----:B------:R-:W-:Y:S02]  /*c600*/  LEA R40, R0, 0x5100, 0x1 ;  /* 0x0000510000287811 */ /* 0x000fe400078e08ff */
[----:B------:R-:W-:Y:S02]  /*c610*/  IADD3 R2, R158, R2, RZ ;  /* 0x000000029e027210 */ /* 0x000fe40007ffe0ff */
[----:B------:R-:W-:Y:S01]  /*c620*/  SHF.R.U32.HI R0, RZ, 0x10, R13 ;  /* 0x00000010ff007819 */ /* 0x000fe2000001160d */
[----:B------:R-:W1:Y:S01]  /*c630*/  LDS.128 R20, [R40] ;  /* 0x0000000028147984 */ /* 0x000e620000000c00 */
[----:B------:R-:W-:Y:S01]  /*c640*/  SHF.L.U32 R38, R2, 0x1, RZ ;  /* 0x0000000102267819 */ /* 0x000fe200000006ff */
[--C-:B------:R-:W-:Y:S01]  /*c650*/  HADD2.F32 R2, -RZ, R39.reuse.H0_H0 ;  /* 0x20000027ff027230 */ /* 0x100fe20000004100 */
[----:B------:R-:W-:Y:S01]  /*c660*/  SHF.R.U64 R63, R16, 0x10, R17 ;  /* 0x00000010103f7819 */ /* 0x000fe20000001211 */
[----:B------:R-:W-:Y:S01]  /*c670*/  HADD2.F32 R16, -RZ, R39.H1_H1 ;  /* 0x30000027ff107230 */ /* 0x000fe20000004100 */
[----:B------:R-:W-:Y:S01]  /*c680*/  SHF.R.U64 R61, R12, 0x10, R13 ;  /* 0x000000100c3d7819 */ /* 0x000fe2000000120d */
[----:B------:R-:W2:Y:S01]  /*c690*/  LDS.128 R24, [R38+0x5100] ;  /* 0x0051000026187984 */ /* 0x000ea20000000c00 */
[--C-:B------:R-:W-:Y:S01]  /*c6a0*/  SHF.R.U64 R62, R18, 0x10, R19.reuse ;  /* 0x00000010123e7819 */ /* 0x100fe20000001213 */
[----:B------:R-:W-:Y:S01]  /*c6b0*/  HADD2.F32 R63, -RZ, R63.H0_H0 ;  /* 0x2000003fff3f7230 */ /* 0x000fe20000004100 */
[----:B------:R-:W-:-:S02]  /*c6c0*/  SHF.R.U32.HI R36, RZ, 0x10, R19 ;  /* 0x00000010ff247819 */ /* 0x000fc40000011613 */
[--C-:B------:R-:W-:Y:S01]  /*c6d0*/  SHF.R.U64 R37, R14, 0x10, R15.reuse ;  /* 0x000000100e257819 */ /* 0x100fe2000000120f */
[----:B------:R-:W-:Y:S01]  /*c6e0*/  HADD2.F32 R62, -RZ, R62.H0_H0 ;  /* 0x2000003eff3e7230 */ /* 0x000fe20000004100 */
[----:B------:R-:W-:Y:S02]  /*c6f0*/  SHF.R.U32.HI R34, RZ, 0x10, R15 ;  /* 0x00000010ff227819 */ /* 0x000fe4000001160f */
[----:B------:R-:W-:-:S05]  /*c700*/  SHF.R.U32.HI R35, RZ, 0x10, R17 ;  /* 0x00000010ff237819 */ /* 0x000fca0000011611 */
[----:B------:R-:W-:Y:S02]  /*c710*/  HADD2.F32 R66, -RZ, R35.H0_H0 ;  /* 0x20000023ff427230 */ /* 0x000fe40000004100 */
[----:B-1----:R-:W-:Y:S02]  /*c720*/  HADD2.F32 R31, -RZ, R21.H0_H0 ;  /* 0x20000015ff1f7230 */ /* 0x002fe40000004100 */
[----:B------:R-:W-:Y:S02]  /*c730*/  HADD2.F32 R29, -RZ, R23.H0_H0 ;  /* 0x20000017ff1d7230 */ /* 0x000fe40000004100 */
[----:B------:R-:W-:Y:S02]  /*c740*/  HADD2.F32 R30, -RZ, R21.H1_H1 ;  /* 0x30000015ff1e7230 */ /* 0x000fe40000004100 */
[--C-:B--2---:R-:W-:Y:S02]  /*c750*/  HADD2.F32 R13, -RZ, R25.reuse.H0_H0 ;  /* 0x20000019ff0d7230 */ /* 0x104fe40000004100 */
[----:B------:R-:W-:-:S02]  /*c760*/  HADD2.F32 R12, -RZ, R25.H1_H1 ;  /* 0x30000019ff0c7230 */ /* 0x000fc40000004100 */
[--C-:B------:R-:W-:Y:S01]  /*c770*/  HADD2.F32 R15, -RZ, R24.reuse.H0_H0 ;  /* 0x20000018ff0f7230 */ /* 0x100fe20000004100 */
[-C--:B------:R-:W-:Y:S01]  /*c780*/  FMUL.FTZ R42, R13, R2.reuse ;  /* 0x000000020d2a7220 */ /* 0x080fe20000410000 */
[----:B------:R-:W-:Y:S01]  /*c790*/  HADD2.F32 R19, -RZ, R24.H1_H1 ;  /* 0x30000018ff137230 */ /* 0x000fe20000004100 */
[----:B------:R-:W-:Y:S01]  /*c7a0*/  FMUL.FTZ R24, R31, R2 ;  /* 0x000000021f187220 */ /* 0x000fe20000410000 */
[----:B------:R-:W-:Y:S02]  /*c7b0*/  HADD2.F32 R25, -RZ, R0.H0_H0 ;  /* 0x20000000ff197230 */ /* 0x000fe40000004100 */
[----:B------:R-:W-:Y:S01]  /*c7c0*/  HADD2.F32 R0, -RZ, R41.H0_H0 ;  /* 0x20000029ff007230 */ /* 0x000fe20000004100 */
[----:B------:R-:W-:Y:S01]  /*c7d0*/  FFMA.FTZ R60, R13, R16, R24 ;  /* 0x000000100d3c7223 */ /* 0x000fe20000010018 */
[----:B------:R-:W-:Y:S01]  /*c7e0*/  HADD2.F32 R3, -RZ, R27.H0_H0 ;  /* 0x2000001bff037230 */ /* 0x000fe20000004100 */
[-C--:B------:R-:W-:Y:S01]  /*c7f0*/  FMUL.FTZ R24, R30, R25.reuse ;  /* 0x000000191e187220 */ /* 0x080fe20000410000 */
[----:B------:R-:W-:Y:S01]  /*c800*/  HADD2.F32 R13, -RZ, R41.H1_H1 ;  /* 0x30000029ff0d7230 */ /* 0x000fe20000004100 */
[----:B------:R-:W-:Y:S01]  /*c810*/  FMUL.FTZ R2, R29, R0 ;  /* 0x000000001d027220 */ /* 0x000fe20000410000 */
[--C-:B------:R-:W-:Y:S01]  /*c820*/  HADD2.F32 R18, -RZ, R26.reuse.H0_H0 ;  /* 0x2000001aff127230 */ /* 0x100fe20000004100 */
[C---:B------:R-:W-:Y:S01]  /*c830*/  FMUL.FTZ R39, R12.reuse, R25 ;  /* 0x000000190c277220 */ /* 0x040fe20000410000 */
[----:B------:R-:W-:Y:S01]  /*c840*/  HADD2.F32 R17, -RZ, R26.H1_H1 ;  /* 0x3000001aff117230 */ /* 0x000fe20000004100 */
[C---:B------:R-:W-:Y:S01]  /*c850*/  FFMA.FTZ R41, R3.reuse, R13, R2 ;  /* 0x0000000d03297223 */ /* 0x040fe20000010002 */
[----:B------:R-:W-:Y:S01]  /*c860*/  HADD2.F32 R23, -RZ, R23.H1_H1 ;  /* 0x30000017ff177230 */ /* 0x000fe20000004100 */
[----:B------:R-:W-:Y:S01]  /*c870*/  FFMA.FTZ R43, R12, R66, R24 ;  /* 0x000000420c2b7223 */ /* 0x000fe20000010018 */
[----:B------:R-:W-:Y:S01]  /*c880*/  HADD2.F32 R26, -RZ, R34.H0_H0 ;  /* 0x20000022ff1a7230 */ /* 0x000fe20000004100 */
[----:B------:R-:W-:Y:S01]  /*c890*/  FMUL.FTZ R34, R3, R0 ;  /* 0x0000000003227220 */ /* 0x000fe20000410000 */
[----:B------:R-:W-:-:S02]  /*c8a0*/  HADD2.F32 R28, -RZ, R20.H0_H0 ;  /* 0x20000014ff1c7230 */ /* 0x000fc40000004100 */
[--C-:B------:R-:W-:Y:S01]  /*c8b0*/  HADD2.F32 R0, -RZ, R65.reuse.H0_H0 ;  /* 0x20000041ff007230 */ /* 0x100fe20000004100 */
[----:B------:R-:W-:Y:S01]  /*c8c0*/  FMUL.FTZ R12, R23, R26 ;  /* 0x0000001a170c7220 */ /* 0x000fe20000410000 */
[----:B------:R-:W-:Y:S02]  /*c8d0*/  HADD2.F32 R3, -RZ, R65.H1_H1 ;  /* 0x30000041ff037230 */ /* 0x000fe40000004100 */
[----:B------:R-:W-:Y:S01]  /*c8e0*/  HADD2.F32 R14, -RZ, R27.H1_H1 ;  /* 0x3000001bff0e7230 */ /* 0x000fe20000004100 */
[----:B------:R-:W-:Y:S01]  /*c8f0*/  FMUL.FTZ R24, R28, R0 ;  /* 0x000000001c187220 */ /* 0x000fe20000410000 */
[----:B------:R-:W-:Y:S02]  /*c900*/  HADD2.F32 R65, -RZ, R36.H0_H0 ;  /* 0x20000024ff417230 */ /* 0x000fe40000004100 */
[----:B------:R-:W-:Y:S01]  /*c910*/  HADD2.F32 R21, -RZ, R20.H1_H1 ;  /* 0x30000014ff157230 */ /* 0x000fe20000004100 */
[C---:B------:R-:W-:Y:S01]  /*c920*/  FMUL.FTZ R26, R14.reuse, R26 ;  /* 0x0000001a0e1a7220 */ /* 0x040fe20000410000 */
[--C-:B------:R-:W-:Y:S01]  /*c930*/  HADD2.F32 R20, -RZ, R22.reuse.H0_H0 ;  /* 0x20000016ff147230 */ /* 0x100fe20000004100 */
[----:B------:R-:W-:Y:S01]  /*c940*/  FFMA.FTZ R36, R14, R65, R12 ;  /* 0x000000410e247223 */ /* 0x000fe2000001000c */
[--C-:B------:R-:W-:Y:S01]  /*c950*/  HADD2.F32 R2, -RZ, R67.reuse.H0_H0 ;  /* 0x20000043ff027230 */ /* 0x100fe20000004100 */
[C---:B------:R-:W-:Y:S01]  /*c960*/  FMUL.FTZ R14, R15.reuse, R0 ;  /* 0x000000000f0e7220 */ /* 0x040fe20000410000 */
[----:B------:R-:W-:Y:S01]  /*c970*/  HADD2.F32 R0, -RZ, R67.H1_H1 ;  /* 0x30000043ff007230 */ /* 0x000fe20000004100 */
[----:B------:R-:W-:Y:S01]  /*c980*/  FFMA.FTZ R35, R15, R3, R24 ;  /* 0x000000030f237223 */ /* 0x000fe20000010018 */
[----:B------:R-:W-:Y:S01]  /*c990*/  HADD2.F32 R15, -RZ, R61.H0_H0 ;  /* 0x2000003dff0f7230 */ /* 0x000fe20000004100 */
[-C--:B------:R-:W-:Y:S01]  /*c9a0*/  FMUL.FTZ R12, R20, R2.reuse ;  /* 0x00000002140c7220 */ /* 0x080fe20000410000 */
[----:B------:R-:W-:Y:S01]  /*c9b0*/  HADD2.F32 R22, -RZ, R22.H1_H1 ;  /* 0x30000016ff167230 */ /* 0x000fe20000004100 */
[C---:B------:R-:W-:Y:S01]  /*c9c0*/  FMUL.FTZ R24, R18.reuse, R2 ;  /* 0x0000000212187220 */ /* 0x040fe20000410000 */
[----:B------:R-:W-:Y:S01]  /*c9d0*/  HADD2.F32 R27, -RZ, R37.H0_H0 ;  /* 0x20000025ff1b7230 */ /* 0x000fe20000004100 */
[----:B------:R-:W-:-:S02]  /*c9e0*/  FFMA.FTZ R37, R18, R0, R12 ;  /* 0x0000000012257223 */ /* 0x000fc4000001000c */
[----:B------:R-:W-:Y:S02]  /*c9f0*/  FMUL.FTZ R12, R21, R15 ;  /* 0x0000000f150c7220 */ /* 0x000fe40000410000 */
[----:B------:R-:W-:Y:S02]  /*ca00*/  FMUL.FTZ R2, R22, R27 ;  /* 0x0000001b16027220 */ /* 0x000fe40000410000 */
[C---:B------:R-:W-:Y:S02]  /*ca10*/  FFMA.FTZ R25, R19.reuse, R63, R12 ;  /* 0x0000003f13197223 */ /* 0x040fe4000001000c */
[----:B------:R-:W-:Y:S02]  /*ca20*/  FMUL.FTZ R15, R19, R15 ;  /* 0x0000000f130f7220 */ /* 0x000fe40000410000 */
[C---:B------:R-:W-:Y:S02]  /*ca30*/  FMUL.FTZ R12, R17.reuse, R27 ;  /* 0x0000001b110c7220 */ /* 0x040fe40000410000 */
[----:B------:R-:W-:-:S02]  /*ca40*/  FFMA.FTZ R27, R17, R62, R2 ;  /* 0x0000003e111b7223 */ /* 0x000fc40000010002 */
[----:B------:R-:W-:Y:S02]  /*ca50*/  FFMA.FTZ R18, R31, R16, -R42 ;  /* 0x000000101f127223 */ /* 0x000fe4000001082a */
[----:B------:R-:W-:Y:S02]  /*ca60*/  FFMA.FTZ R14, R28, R3, -R14 ;  /* 0x000000031c0e7223 */ /* 0x000fe4000001080e */
[----:B------:R-:W-:Y:S02]  /*ca70*/  FFMA.FTZ R17, R30, R66, -R39 ;  /* 0x000000421e117223 */ /* 0x000fe40000010827 */
[----:B------:R-:W-:Y:S01]  /*ca80*/  FFMA.FTZ R16, R29, R13, -R34 ;  /* 0x0000000d1d107223 */ /* 0x000fe20000010822 */
[----:B------:R-:W-:Y:S01]  /*ca90*/  F2FP.PACK_AB R13, R43, R60 ;  /* 0x0000003c2b0d723e */ /* 0x000fe200000000ff */
[----:B------:R-:W-:Y:S01]  /*caa0*/  FFMA.FTZ R19, R23, R65, -R26 ;  /* 0x0000004117137223 */ /* 0x000fe2000001081a */
[----:B------:R-:W-:Y:S01]  /*cab0*/  F2FP.PACK_AB R17, R17, R18 ;  /* 0x000000121111723e */ /* 0x000fe200000000ff */
[----:B------:R-:W-:-:S02]  /*cac0*/  FFMA.FTZ R3, R20, R0, -R24 ;  /* 0x0000000014037223 */ /* 0x000fc40000010818 */
[----:B------:R-:W-:Y:S01]  /*cad0*/  FFMA.FTZ R2, R21, R63, -R15 ;  /* 0x0000003f15027223 */ /* 0x000fe2000001080f */
[----:B------:R-:W-:Y:S01]  /*cae0*/  F2FP.PACK_AB R19, R19, R16 ;  /* 0x000000101313723e */ /* 0x000fe200000000ff */
[----:B------:R-:W-:Y:S01]  /*caf0*/  FFMA.FTZ R0, R22, R62, -R12 ;  /* 0x0000003e16007223 */ /* 0x000fe2000001080c */
[----:B------:R-:W-:Y:S02]  /*cb00*/  F2FP.PACK_AB R15, R36, R41 ;  /* 0x00000029240f723e */ /* 0x000fe400000000ff */
[----:B------:R-:W-:Y:S02]  /*cb10*/  F2FP.PACK_AB R16, R2, R14 ;  /* 0x0000000e0210723e */ /* 0x000fe400000000ff */
[----:B------:R-:W-:Y:S02]  /*cb20*/  F2FP.PACK_AB R18, R0, R3 ;  /* 0x000000030012723e */ /* 0x000fe400000000ff */
[----:B------:R-:W-:Y:S02]  /*cb30*/  F2FP.PACK_AB R12, R25, R35 ;  /* 0x00000023190c723e */ /* 0x000fe400000000ff */
[----:B------:R-:W-:Y:S01]  /*cb40*/  F2FP.PACK_AB R14, R27, R37 ;  /* 0x000000251b0e723e */ /* 0x000fe200000000ff */
[----:B------:R1:W-:Y:S04]  /*cb50*/  STS.128 [R40], R16 ;  /* 0x0000001028007388 */ /* 0x0003e80000000c00 */
[----:B------:R1:W-:Y:S02]  /*cb60*/  STS.128 [R38+0x5100], R12 ;  /* 0x0051000c26007388 */ /* 0x0003e40000000c00 */
.L_x_910:
[----:B------:R-:W-:Y:S05]  /*cb70*/  BSYNC B0 ;  /* 0x0000000000007941 */ /* 0x000fea0003800000 */
.L_x_909:
[----:B------:R-:W-:Y:S01]  /*cb80*/  ISETP.GE.OR P0, PT, R140, R64, P2 ;  /* 0x000000408c00720c */ /* 0x000fe20001706670 */
[----:B------:R-:W-:-:S12]  /*cb90*/  BSSY B0, `(.L_x_911) ;  /* 0x000005e000007945 */ /* 0x000fd80003800000 */
[----:B------:R-:W-:Y:S05]  /*cba0*/  @P0 BRA `(.L_x_912) ;  /* 0x000005c000000947 */ /* 0x000fea0003800000 */
[----:B------:R-:W-:Y:S02]  /*cbb0*/  IADD3 R2, R32, c[0x0][0x27c], RZ ;  /* 0x00009f0020027a10 */ /* 0x000fe40007ffe0ff */
[C---:B------:R-:W-:Y:S02]  /*cbc0*/  LOP3.LUT R0, R151.reuse, 0x38, R32, 0xf8, !PT ;  /* 0x0000003897007812 */ /* 0x040fe400078ef820 */
[----:B------:R-:W-:Y:S02]  /*cbd0*/  LOP3.LUT R2, R151, 0x38, R2, 0xf8, !PT ;  /* 0x0000003897027812 */ /* 0x000fe400078ef802 */
[----:B------:R-:W-:Y:S02]  /*cbe0*/  LOP3.LUT R0, R162, R0, R188, 0xf6, !PT ;  /* 0x00000000a2007212 */ /* 0x000fe400078ef6bc */
[----:B------:R-:W-:Y:S02]  /*cbf0*/  LOP3.LUT R2, R2, R188, RZ, 0x3c, !PT ;  /* 0x000000bc02027212 */ /* 0x000fe400078e3cff */
[----:B------:R-:W-:-:S02]  /*cc00*/  LEA R35, R0, 0x5100, 0x1 ;  /* 0x0000510000237811 */ /* 0x000fc400078e08ff */
[----:B------:R-:W-:Y:S02]  /*cc10*/  IADD3 R2, R162, R2, RZ ;  /* 0x00000002a2027210 */ /* 0x000fe40007ffe0ff */
[----:B------:R-:W-:Y:S01]  /*cc20*/  SHF.R.U32.HI R0, RZ, 0x10, R5 ;  /* 0x00000010ff007819 */ /* 0x000fe20000011605 */
[----:B-1----:R-:W1:Y:S01]  /*cc30*/  LDS.128 R12, [R35] ;  /* 0x00000000230c7984 */ /* 0x002e620000000c00 */
[----:B------:R-:W-:Y:S01]  /*cc40*/  SHF.L.U32 R34, R2, 0x1, RZ ;  /* 0x0000000102227819 */ /* 0x000fe200000006ff */
[--C-:B------:R-:W-:Y:S01]  /*cc50*/  HADD2.F32 R2, -RZ, R68.reuse.H0_H0 ;  /* 0x20000044ff027230 */ /* 0x100fe20000004100 */
[----:B------:R-:W-:Y:S01]  /*cc60*/  SHF.R.U64 R40, R8, 0x10, R9 ;  /* 0x0000001008287819 */ /* 0x000fe20000001209 */
[----:B------:R-:W-:Y:S01]  /*cc70*/  HADD2.F32 R8, -RZ, R68.H1_H1 ;  /* 0x30000044ff087230 */ /* 0x000fe20000004100 */
[----:B------:R-:W-:Y:S01]  /*cc80*/  SHF.R.U64 R38, R4, 0x10, R5 ;  /* 0x0000001004267819 */ /* 0x000fe20000001205 */
[----:B------:R-:W2:Y:S01]  /*cc90*/  LDS.128 R16, [R34+0x5100] ;  /* 0x0051000022107984 */ /* 0x000ea20000000c00 */
[----:B------:R-:W-:-:S02]  /*cca0*/  SHF.R.U64 R39, R10, 0x10, R11 ;  /* 0x000000100a277819 */ /* 0x000fc4000000120b */
[----:B------:R-:W-:Y:S02]  /*ccb0*/  SHF.R.U32.HI R27, RZ, 0x10, R11 ;  /* 0x00000010ff1b7819 */ /* 0x000fe4000001160b */
[--C-:B------:R-:W-:Y:S01]  /*ccc0*/  SHF.R.U64 R28, R6, 0x10, R7.reuse ;  /* 0x00000010061c7819 */ /* 0x100fe20000001207 */
[----:B------:R-:W-:Y:S01]  /*ccd0*/  HADD2.F32 R39, -RZ, R39.H0_H0 ;  /* 0x20000027ff277230 */ /* 0x000fe20000004100 */
[----:B------:R-:W-:Y:S01]  /*cce0*/  SHF.R.U32.HI R25, RZ, 0x10, R7 ;  /* 0x00000010ff197819 */ /* 0x000fe20000011607 */
[----:B------:R-:W-:Y:S01]  /*ccf0*/  HADD2.F32 R41, -RZ, R27.H0_H0 ;  /* 0x2000001bff297230 */ /* 0x000fe20000004100 */
[----:B------:R-:W-:-:S05]  /*cd00*/  SHF.R.U32.HI R26, RZ, 0x10, R9 ;  /* 0x00000010ff1a7819 */ /* 0x000fca0000011609 */
[----:B------:R-:W-:Y:S02]  /*cd10*/  HADD2.F32 R42, -RZ, R26.H0_H0 ;  /* 0x2000001aff2a7230 */ /* 0x000fe40000004100 */
[----:B-1----:R-:W-:Y:S02]  /*cd20*/  HADD2.F32 R20, -RZ, R13.H0_H0 ;  /* 0x2000000dff147230 */ /* 0x002fe40000004100 */
[--C-:B------:R-:W-:Y:S02]  /*cd30*/  HADD2.F32 R23, -RZ, R12.reuse.H0_H0 ;  /* 0x2000000cff177230 */ /* 0x100fe40000004100 */
[----:B------:R-:W-:Y:S01]  /*cd40*/  HADD2.F32 R24, -RZ, R12.H1_H1 ;  /* 0x3000000cff187230 */ /* 0x000fe20000004100 */
[----:B------:R-:W-:Y:S01]  /*cd50*/  FMUL.FTZ R12, R20, R2 ;  /* 0x00000002140c7220 */ /* 0x000fe20000410000 */
[----:B--2---:R-:W-:Y:S02]  /*cd60*/  HADD2.F32 R5, -RZ, R17.H0_H0 ;  /* 0x20000011ff057230 */ /* 0x004fe40000004100 */
[----:B------:R-:W-:-:S02]  /*cd70*/  HADD2.F32 R7, -RZ, R16.H0_H0 ;  /* 0x20000010ff077230 */ /* 0x000fc40000004100 */
[----:B------:R-:W-:Y:S01]  /*cd80*/  HADD2.F32 R11, -RZ, R16.H1_H1 ;  /* 0x30000010ff0b7230 */ /* 0x000fe20000004100 */
[C---:B------:R-:W-:Y:S01]  /*cd90*/  FMUL.FTZ R31, R5.reuse, R2 ;  /* 0x00000002051f7220 */ /* 0x040fe20000410000 */
[----:B------:R-:W-:Y:S01]  /*cda0*/  HADD2.F32 R16, -RZ, R0.H0_H0 ;  /* 0x20000000ff107230 */ /* 0x000fe20000004100 */
[-C--:B------:R-:W-:Y:S01]  /*cdb0*/  FFMA.FTZ R37, R5, R8.reuse, R12 ;  /* 0x0000000805257223 */ /* 0x080fe2000001000c */
[----:B------:R-:W-:Y:S01]  /*cdc0*/  HADD2.F32 R21, -RZ, R15.H0_H0 ;  /* 0x2000000fff157230 */ /* 0x000fe20000004100 */
[----:B------:R-:W-:Y:S01]  /*cdd0*/  FFMA.FTZ R8, R20, R8, -R31 ;  /* 0x0000000814087223 */ /* 0x000fe2000001081f */
[----:B------:R-:W-:Y:S02]  /*cde0*/  HADD2.F32 R3, -RZ, R19.H0_H0 ;  /* 0x20000013ff037230 */ /* 0x000fe40000004100 */
[----:B------:R-:W-:Y:S02]  /*cdf0*/  HADD2.F32 R0, -RZ, R69.H0_H0 ;  /* 0x20000045ff007230 */ /* 0x000fe40000004100 */
[----:B------:R-:W-:-:S02]  /*ce00*/  HADD2.F32 R13, -RZ, R13.H1_H1 ;  /* 0x3000000dff0d7230 */ /* 0x000fc40000004100 */
[--C-:B------:R-:W-:Y:S01]  /*ce10*/  HADD2.F32 R10, -RZ, R18.reuse.H0_H0 ;  /* 0x20000012ff0a7230 */ /* 0x100fe20000004100 */
[----:B------:R-:W-:Y:S01]  /*ce20*/  FMUL.FTZ R2, R21, R0 ;  /* 0x0000000015027220 */ /* 0x000fe20000410000 */
[----:B------:R-:W-:Y:S01]  /*ce30*/  HADD2.F32 R9, -RZ, R18.H1_H1 ;  /* 0x30000012ff097230 */ /* 0x000fe20000004100 */
[----:B------:R-:W-:Y:S01]  /*ce40*/  FMUL.FTZ R12, R13, R16 ;  /* 0x000000100d0c7220 */ /* 0x000fe20000410000 */
[----:B------:R-:W-:Y:S02]  /*ce50*/  HADD2.F32 R5, -RZ, R69.H1_H1 ;  /* 0x30000045ff057230 */ /* 0x000fe40000004100 */
[----:B------:R-:W-:Y:S01]  /*ce60*/  HADD2.F32 R18, -RZ, R25.H0_H0 ;  /* 0x20000019ff127230 */ /* 0x000fe20000004100 */
[C---:B------:R-:W-:Y:S01]  /*ce70*/  FMUL.FTZ R25, R3.reuse, R0 ;  /* 0x0000000003197220 */ /* 0x040fe20000410000 */
[----:B------:R-:W-:Y:S01]  /*ce80*/  HADD2.F32 R4, -RZ, R17.H1_H1 ;  /* 0x30000011ff047230 */ /* 0x000fe20000004100 */
[----:B------:R-:W-:Y:S01]  /*ce90*/  FFMA.FTZ R30, R3, R5, R2 ;  /* 0x00000005031e7223 */ /* 0x000fe20000010002 */
[----:B------:R-:W-:-:S02]  /*cea0*/  HADD2.F32 R0, -RZ, R70.H0_H0 ;  /* 0x20000046ff007230 */ /* 0x000fc40000004100 */
[----:B------:R-:W-:Y:S01]  /*ceb0*/  HADD2.F32 R15, -RZ, R15.H1_H1 ;  /* 0x3000000fff0f7230 */ /* 0x000fe20000004100 */
[C---:B------:R-:W-:Y:S01]  /*cec0*/  FFMA.FTZ R36, R4.reuse, R42, R12 ;  /* 0x0000002a04247223 */ /* 0x040fe2000001000c */
[----:B------:R-:W-:Y:S01]  /*ced0*/  HADD2.F32 R3, -RZ, R70.H1_H1 ;  /* 0x30000046ff037230 */ /* 0x000fe20000004100 */
[----:B------:R-:W-:Y:S01]  /*cee0*/  FMUL.FTZ R12, R23, R0 ;  /* 0x00000000170c7220 */ /* 0x000fe20000410000 */
[----:B------:R-:W-:Y:S01]  /*cef0*/  HADD2.F32 R6, -RZ, R19.H1_H1 ;  /* 0x30000013ff067230 */ /* 0x000fe20000004100 */
[----:B------:R-:W-:Y:S01]  /*cf00*/  FMUL.FTZ R29, R4, R16 ;  /* 0x00000010041d7220 */ /* 0x000fe20000410000 */
[----:B------:R-:W-:Y:S01]  /*cf10*/  HADD2.F32 R22, -RZ, R14.H0_H0 ;  /* 0x2000000eff167230 */ /* 0x000fe20000004100 */
[----:B------:R-:W-:Y:S01]  /*cf20*/  FMUL.FTZ R4, R15, R18 ;  /* 0x000000120f047220 */ /* 0x000fe20000410000 */
[--C-:B------:R-:W-:Y:S01]  /*cf30*/  HADD2.F32 R2, -RZ, R71.reuse.H0_H0 ;  /* 0x20000047ff027230 */ /* 0x100fe20000004100 */
[C---:B------:R-:W-:Y:S01]  /*cf40*/  FMUL.FTZ R17, R7.reuse, R0 ;  /* 0x0000000007117220 */ /* 0x040fe20000410000 */
[----:B------:R-:W-:Y:S01]  /*cf50*/  HADD2.F32 R0, -RZ, R71.H1_H1 ;  /* 0x30000047ff007230 */ /* 0x000fe20000004100 */
[----:B------:R-:W-:Y:S01]  /*cf60*/  FFMA.FTZ R26, R7, R3, R12 ;  /* 0x00000003071a7223 */ /* 0x000fe2000001000c */
[----:B------:R-:W-:Y:S01]  /*cf70*/  HADD2.F32 R7, -RZ, R38.H0_H0 ;  /* 0x20000026ff077230 */ /* 0x000fe20000004100 */
[C---:B------:R-:W-:Y:S01]  /*cf80*/  FMUL.FTZ R18, R6.reuse, R18 ;  /* 0x0000001206127220 */ /* 0x040fe20000410000 */
[----:B------:R-:W-:Y:S01]  /*cf90*/  HADD2.F32 R14, -RZ, R14.H1_H1 ;  /* 0x3000000eff0e7230 */ /* 0x000fe20000004100 */
[----:B------:R-:W-:Y:S01]  /*cfa0*/  FFMA.FTZ R27, R6, R41, R4 ;  /* 0x00000029061b7223 */ /* 0x000fe20000010004 */
[----:B------:R-:W-:Y:S01]  /*cfb0*/  HADD2.F32 R6, -RZ, R28.H0_H0 ;  /* 0x2000001cff067230 */ /* 0x000fe20000004100 */
[-C--:B------:R-:W-:Y:S01]  /*cfc0*/  FMUL.FTZ R4, R22, R2.reuse ;  /* 0x0000000216047220 */ /* 0x080fe20000410000 */
[----:B------:R-:W-:Y:S01]  /*cfd0*/  HADD2.F32 R38, -RZ, R40.H0_H0 ;  /* 0x20000028ff267230 */ /* 0x000fe20000004100 */
[----:B------:R-:W-:-:S02]  /*cfe0*/  FMUL.FTZ R12, R10, R2 ;  /* 0x000000020a0c7220 */ /* 0x000fc40000410000 */
[-C--:B------:R-:W-:Y:S02]  /*cff0*/  FMUL.FTZ R2, R24, R7.reuse ;  /* 0x0000000718027220 */ /* 0x080fe40000410000 */
[----:B------:R-:W-:Y:S02]  /*d000*/  FFMA.FTZ R28, R10, R0, R4 ;  /* 0x000000000a1c7223 */ /* 0x000fe40000010004 */
[----:B------:R-:W-:Y:S02]  /*d010*/  FMUL.FTZ R4, R14, R6 ;  /* 0x000000060e047220 */ /* 0x000fe40000410000 */
[C---:B------:R-:W-:Y:S02]  /*d020*/  FMUL.FTZ R7, R11.reuse, R7 ;  /* 0x000000070b077220 */ /* 0x040fe40000410000 */
[----:B------:R-:W-:Y:S02]  /*d030*/  FFMA.FTZ R16, R11, R38, R2 ;  /* 0x000000260b107223 */ /* 0x000fe40000010002 */
[----:B------:R-:W-:-:S02]  /*d040*/  FMUL.FTZ R2, R9, R6 ;  /* 0x0000000609027220 */ /* 0x000fc40000410000 */
[----:B------:R-:W-:Y:S01]  /*d050*/  FFMA.FTZ R19, R9, R39, R4 ;  /* 0x0000002709137223 */ /* 0x000fe20000010004 */
[----:B------:R-:W-:Y:S01]  /*d060*/  F2FP.PACK_AB R4, R16, R26 ;  /* 0x0000001a1004723e */ /* 0x000fe200000000ff */
[----:B------:R-:W-:Y:S02]  /*d070*/  FFMA.FTZ R10, R23, R3, -R17 ;  /* 0x00000003170a7223 */ /* 0x000fe40000010811 */
        /* <DEDUP_REMOVED lines=15> */
.L_x_912:
[----:B------:R-:W-:Y:S05]  /*d170*/  BSYNC B0 ;  /* 0x0000000000007941 */ /* 0x000fea0003800000 */
.L_x_911:
        /* <DEDUP_REMOVED lines=13> */
[----:B------:R-:W-:Y:S01]  /*d250*/  HADD2.F32 R2, -RZ, R74.H0_H0 ;  /* 0x2000004aff027230 */ /* 0x000fe20000004100 */
[----:B------:R-:W-:Y:S01]  /*d260*/  SHF.R.U32.HI R21, RZ, 0x10, R49 ;  /* 0x00000010ff157819 */ /* 0x000fe20000011631 */
[----:B------:R-:W-:Y:S01]  /*d270*/  HADD2.F32 R24, -RZ, R0.H0_H0 ;  /* 0x20000000ff187230 */ /* 0x000fe20000004100 */
[----:B------:R-:W-:Y:S01]  /*d280*/  SHF.R.U32.HI R22, RZ, 0x10, R47 ;  /* 0x00000010ff167819 */ /* 0x000fe2000001162f */
[----:B------:R-:W2:Y:S01]  /*d290*/  LDS.128 R8, [R29+0x5100] ;  /* 0x005100001d087984 */ /* 0x000ea20000000c00 */
[----:B------:R-:W-:Y:S01]  /*d2a0*/  HADD2.F32 R0, -RZ, R75.H0_H0 ;  /* 0x2000004bff007230 */ /* 0x000fe20000004100 */
[----:B------:R-:W-:Y:S01]  /*d2b0*/  SHF.R.U32.HI R23, RZ, 0x10, R51 ;  /* 0x00000010ff177819 */ /* 0x000fe20000011633 */
[----:B------:R-:W-:Y:S01]  /*d2c0*/  HADD2.F32 R42, -RZ, R21.H0_H0 ;  /* 0x20000015ff2a7230 */ /* 0x000fe20000004100 */
[----:B------:R-:W-:Y:S01]  /*d2d0*/  SHF.R.U64 R25, R44, 0x10, R45 ;  /* 0x000000102c197819 */ /* 0x000fe2000000122d */
[----:B------:R-:W-:Y:S01]  /*d2e0*/  HADD2.F32 R22, -RZ, R22.H0_H0 ;  /* 0x20000016ff167230 */ /* 0x000fe20000004100 */
[----:B------:R-:W-:Y:S01]  /*d2f0*/  SHF.R.U64 R40, R48, 0x10, R49 ;  /* 0x0000001030287819 */ /* 0x000fe20000001231 */
[----:B------:R-:W-:Y:S01]  /*d300*/  HADD2.F32 R41, -RZ, R23.H0_H0 ;  /* 0x20000017ff297230 */ /* 0x000fe20000004100 */
[----:B------:R-:W-:-:S02]  /*d310*/  SHF.R.U64 R31, R46, 0x10, R47 ;  /* 0x000000102e1f7819 */ /* 0x000fc4000000122f */
[----:B------:R-:W-:Y:S01]  /*d320*/  SHF.R.U64 R38, R50, 0x10, R51 ;  /* 0x0000001032267819 */ /* 0x000fe20000001233 */
[----:B------:R-:W-:-:S04]  /*d330*/  HADD2.F32 R40, -RZ, R40.H0_H0 ;  /* 0x20000028ff287230 */ /* 0x000fc80000004100 */
[----:B------:R-:W-:Y:S02]  /*d340*/  HADD2.F32 R38, -RZ, R38.H0_H0 ;  /* 0x20000026ff267230 */ /* 0x000fe40000004100 */
[--C-:B-1----:R-:W-:Y:S02]  /*d350*/  HADD2.F32 R14, -RZ, R5.reuse.H0_H0 ;  /* 0x20000005ff0e7230 */ /* 0x102fe40000004100 */
[----:B------:R-:W-:Y:S02]  /*d360*/  HADD2.F32 R13, -RZ, R5.H1_H1 ;  /* 0x30000005ff0d7230 */ /* 0x000fe40000004100 */
[--C-:B------:R-:W-:Y:S02]  /*d370*/  HADD2.F32 R18, -RZ, R4.reuse.H0_H0 ;  /* 0x20000004ff127230 */ /* 0x100fe40000004100 */
[----:B------:R-:W-:Y:S02]  /*d380*/  HADD2.F32 R20, -RZ, R4.H1_H1 ;  /* 0x30000004ff147230 */ /* 0x000fe40000004100 */
[----:B--2---:R-:W-:-:S02]  /*d390*/  HADD2.F32 R5, -RZ, R9.H0_H0 ;  /* 0x20000009ff057230 */ /* 0x004fc40000004100 */
[----:B------:R-:W-:Y:S02]  /*d3a0*/  HADD2.F32 R4, -RZ, R9.H1_H1 ;  /* 0x30000009ff047230 */ /* 0x000fe40000004100 */
[--C-:B------:R-:W-:Y:S01]  /*d3b0*/  HADD2.F32 R16, -RZ, R7.reuse.H0_H0 ;  /* 0x20000007ff107230 */ /* 0x100fe20000004100 */
[----:B------:R-:W-:Y:S01]  /*d3c0*/  FMUL.FTZ R36, R5, R2 ;  /* 0x0000000205247220 */ /* 0x000fe20000410000 */
[----:B------:R-:W-:Y:S01]  /*d3d0*/  HADD2.F32 R15, -RZ, R7.H1_H1 ;  /* 0x30000007ff0f7230 */ /* 0x000fe20000004100 */
[----:B------:R-:W-:Y:S01]  /*d3e0*/  FMUL.FTZ R34, R4, R24 ;  /* 0x0000001804227220 */ /* 0x000fe20000410000 */
[--C-:B------:R-:W-:Y:S02]  /*d3f0*/  HADD2.F32 R17, -RZ, R6.reuse.H0_H0 ;  /* 0x20000006ff117230 */ /* 0x100fe40000004100 */
[----:B------:R-:W-:Y:S02]  /*d400*/  HADD2.F32 R19, -RZ, R6.H1_H1 ;  /* 0x30000006ff137230 */ /* 0x000fe40000004100 */
[----:B------:R-:W-:-:S02]  /*d410*/  HADD2.F32 R12, -RZ, R8.H0_H0 ;  /* 0x20000008ff0c7230 */ /* 0x000fc40000004100 */
[----:B------:R-:W-:Y:S02]  /*d420*/  HADD2.F32 R9, -RZ, R8.H1_H1 ;  /* 0x30000008ff097230 */ /* 0x000fe40000004100 */
[--C-:B------:R-:W-:Y:S02]  /*d430*/  HADD2.F32 R8, -RZ, R10.reuse.H0_H0 ;  /* 0x2000000aff087230 */ /* 0x100fe40000004100 */
[----:B------:R-:W-:Y:S01]  /*d440*/  HADD2.F32 R7, -RZ, R10.H1_H1 ;  /* 0x3000000aff077230 */ /* 0x000fe20000004100 */
[----:B------:R-:W-:Y:S01]  /*d450*/  FMUL.FTZ R10, R14, R2 ;  /* 0x000000020e0a7220 */ /* 0x000fe20000410000 */
[----:B------:R-:W-:Y:S01]  /*d460*/  HADD2.F32 R6, -RZ, R74.H1_H1 ;  /* 0x3000004aff067230 */ /* 0x000fe20000004100 */
[----:B------:R-:W-:Y:S01]  /*d470*/  FMUL.FTZ R2, R16, R0 ;  /* 0x0000000010027220 */ /* 0x000fe20000410000 */
[--C-:B------:R-:W-:Y:S02]  /*d480*/  HADD2.F32 R3, -RZ, R11.reuse.H0_H0 ;  /* 0x2000000bff037230 */ /* 0x100fe40000004100 */
[----:B------:R-:W-:Y:S01]  /*d490*/  HADD2.F32 R11, -RZ, R11.H1_H1 ;  /* 0x3000000bff0b7230 */ /* 0x000fe20000004100 */
[----:B------:R-:W-:Y:S01]  /*d4a0*/  FFMA.FTZ R39, R5, R6, R10 ;  /* 0x0000000605277223 */ /* 0x000fe2000001000a */
[----:B------:R-:W-:Y:S01]  /*d4b0*/  HADD2.F32 R5, -RZ, R75.H1_H1 ;  /* 0x3000004bff057230 */ /* 0x000fe20000004100 */
[----:B------:R-:W-:Y:S01]  /*d4c0*/  FMUL.FTZ R26, R3, R0 ;  /* 0x00000000031a7220 */ /* 0x000fe20000410000 */
[----:B------:R-:W-:Y:S01]  /*d4d0*/  HADD2.F32 R0, -RZ, R76.H0_H0 ;  /* 0x2000004cff007230 */ /* 0x000fe20000004100 */
[----:B------:R-:W-:-:S02]  /*d4e0*/  FMUL.FTZ R10, R13, R24 ;  /* 0x000000180d0a7220 */ /* 0x000fc40000410000 */
[----:B------:R-:W-:Y:S01]  /*d4f0*/  FFMA.FTZ R35, R3, R5, R2 ;  /* 0x0000000503237223 */ /* 0x000fe20000010002 */
[----:B------:R-:W-:Y:S01]  /*d500*/  HADD2.F32 R3, -RZ, R76.H1_H1 ;  /* 0x3000004cff037230 */ /* 0x000fe20000004100 */
[----:B------:R-:W-:Y:S01]  /*d510*/  FFMA.FTZ R37, R4, R42, R10 ;  /* 0x0000002a04257223 */ /* 0x000fe2000001000a */
[----:B------:R-:W-:Y:S01]  /*d520*/  HADD2.F32 R2, -RZ, R77.H0_H0 ;  /* 0x2000004dff027230 */ /* 0x000fe20000004100 */
[----:B------:R-:W-:Y:S02]  /*d530*/  FMUL.FTZ R10, R18, R0 ;  /* 0x00000000120a7220 */ /* 0x000fe40000410000 */
[----:B------:R-:W-:Y:S02]  /*d540*/  FMUL.FTZ R4, R15, R22 ;  /* 0x000000160f047220 */ /* 0x000fe40000410000 */
[----:B------:R-:W-:Y:S01]  /*d550*/  FFMA.FTZ R27, R12, R3, R10 ;  /* 0x000000030c1b7223 */ /* 0x000fe2000001000a */
[----:B------:R-:W-:Y:S01]  /*d560*/  HADD2.F32 R10, -RZ, R25.H0_H0 ;  /* 0x20000019ff0a7230 */ /* 0x000fe20000004100 */
[----:B------:R-:W-:-:S02]  /*d570*/  FFMA.FTZ R28, R11, R41, R4 ;  /* 0x000000290b1c7223 */ /* 0x000fc40000010004 */
[----:B------:R-:W-:Y:S01]  /*d580*/  FMUL.FTZ R24, R11, R22 ;  /* 0x000000160b187220 */ /* 0x000fe20000410000 */
[----:B------:R-:W-:Y:S01]  /*d590*/  HADD2.F32 R11, -RZ, R31.H0_H0 ;  /* 0x2000001fff0b7230 */ /* 0x000fe20000004100 */
[----:B------:R-:W-:Y:S01]  /*d5a0*/  FMUL.FTZ R23, R12, R0 ;  /* 0x000000000c177220 */ /* 0x000fe20000410000 */
[----:B------:R-:W-:Y:S01]  /*d5b0*/  HADD2.F32 R0, -RZ, R77.H1_H1 ;  /* 0x3000004dff007230 */ /* 0x000fe20000004100 */
[-C--:B------:R-:W-:Y:S02]  /*d5c0*/  FMUL.FTZ R4, R17, R2.reuse ;  /* 0x0000000211047220 */ /* 0x080fe40000410000 */
[----:B------:R-:W-:Y:S02]  /*d5d0*/  FMUL.FTZ R21, R8, R2 ;  /* 0x0000000208157220 */ /* 0x000fe40000410000 */
[-C--:B------:R-:W-:Y:S02]  /*d5e0*/  FMUL.FTZ R2, R20, R10.reuse ;  /* 0x0000000a14027220 */ /* 0x080fe40000410000 */
[----:B------:R-:W-:-:S02]  /*d5f0*/  FMUL.FTZ R12, R9, R10 ;  /* 0x0000000a090c7220 */ /* 0x000fc40000410000 */
[----:B------:R-:W-:Y:S02]  /*d600*/  FFMA.FTZ R22, R9, R40, R2 ;  /* 0x0000002809167223 */ /* 0x000fe40000010002 */
[----:B------:R-:W-:Y:S02]  /*d610*/  FFMA.FTZ R31, R8, R0, R4 ;  /* 0x00000000081f7223 */ /* 0x000fe40000010004 */
[-C--:B------:R-:W-:Y:S02]  /*d620*/  FMUL.FTZ R2, R7, R11.reuse ;  /* 0x0000000b07027220 */ /* 0x080fe40000410000 */
[----:B------:R-:W-:Y:S02]  /*d630*/  FMUL.FTZ R4, R19, R11 ;  /* 0x0000000b13047220 */ /* 0x000fe40000410000 */
[----:B------:R-:W-:Y:S02]  /*d640*/  FFMA.FTZ R10, R18, R3, -R23 ;  /* 0x00000003120a7223 */ /* 0x000fe40000010817 */
[----:B------:R-:W-:-:S02]  /*d650*/  FFMA.FTZ R8, R14, R6, -R36 ;  /* 0x000000060e087223 */ /* 0x000fc40000010824 */
        /* <DEDUP_REMOVED lines=8> */
[----:B------:R-:W-:-:S02]  /*d6e0*/  FFMA.FTZ R2, R19, R38, -R2 ;  /* 0x0000002613027223 */ /* 0x000fc40000010802 */
[----:B------:R-:W-:Y:S01]  /*d6f0*/  FFMA.FTZ R25, R7, R38, R4 ;  /* 0x0000002607197223 */ /* 0x000fe20000010004 */
[----:B------:R-:W-:Y:S02]  /*d700*/  F2FP.PACK_AB R11, R6, R11 ;  /* 0x0000000b060b723e */ /* 0x000fe400000000ff */
[----:B------:R-:W-:Y:S02]  /*d710*/  F2FP.PACK_AB R10, R2, R3 ;  /* 0x00000003020a723e */ /* 0x000fe400000000ff */
[----:B------:R-:W-:Y:S02]  /*d720*/  F2FP.PACK_AB R7, R28, R35 ;  /* 0x000000231c07723e */ /* 0x000fe400000000ff */
[----:B------:R-:W-:Y:S01]  /*d730*/  F2FP.PACK_AB R4, R22, R27 ;  /* 0x0000001b1604723e */ /* 0x000fe200000000ff */
[----:B------:R1:W-:Y:S01]  /*d740*/  STS.128 [R30], R8 ;  /* 0x000000081e007388 */ /* 0x0003e20000000c00 */
[----:B------:R-:W-:-:S05]  /*d750*/  F2FP.PACK_AB R6, R25, R31 ;  /* 0x0000001f1906723e */ /* 0x000fca00000000ff */
[----:B------:R1:W-:Y:S02]  /*d760*/  STS.128 [R29+0x5100], R4 ;  /* 0x005100041d007388 */ /* 0x0003e40000000c00 */
.L_x_914:
[----:B------:R-:W-:Y:S05]  /*d770*/  BSYNC B0 ;  /* 0x0000000000007941 */ /* 0x000fea0003800000 */
.L_x_913:
        /* <DEDUP_REMOVED lines=16> */
[----:B------:R-:W-:Y:S02]  /*d880*/  LEA R26, R3, 0x5100, 0x1 ;  /* 0x00005100031a7811 */ /* 0x000fe400078e08ff */
[----:B------:R-:W-:Y:S01]  /*d890*/  SHF.L.U32 R25, R2, 0x1, RZ ;  /* 0x0000000102197819 */ /* 0x000fe200000006ff */
[----:B------:R-:W-:Y:S01]  /*d8a0*/  HADD2.F32 R2, -RZ, R78.H1_H1 ;  /* 0x3000004eff027230 */ /* 0x000fe20000004100 */
[----:B------:R-:W-:Y:S01]  /*d8b0*/  SHF.R.U32.HI R3, RZ, 0x10, R53 ;  /* 0x00000010ff037819 */ /* 0x000fe20000011635 */
[----:B------:R-:W1:Y:S01]  /*d8c0*/  LDS.128 R4, [R26] ;  /* 0x000000001a047984 */ /* 0x000e620000000c00 */
[----:B------:R-:W-:Y:S02]  /*d8d0*/  SHF.R.U32.HI R22, RZ, 0x10, R57 ;  /* 0x00000010ff167819 */ /* 0x000fe40000011639 */
[----:B------:R-:W-:Y:S01]  /*d8e0*/  SHF.R.U32.HI R23, RZ, 0x10, R55 ;  /* 0x00000010ff177819 */ /* 0x000fe20000011637 */
[----:B------:R-:W2:Y:S01]  /*d8f0*/  LDS.128 R8, [R25+0x5100] ;  /* 0x0051000019087984 */ /* 0x000ea20000000c00 */
[----:B------:R-:W-:Y:S01]  /*d900*/  HADD2.F32 R27, -RZ, R3.H0_H0 ;  /* 0x20000003ff1b7230 */ /* 0x000fe20000004100 */
[----:B------:R-:W-:-:S02]  /*d910*/  SHF.R.U32.HI R24, RZ, 0x10, R59 ;  /* 0x00000010ff187819 */ /* 0x000fc4000001163b */
[----:B------:R-:W-:Y:S02]  /*d920*/  SHF.R.U64 R29, R52, 0x10, R53 ;  /* 0x00000010341d7819 */ /* 0x000fe40000001235 */
[----:B------:R-:W-:Y:S02]  /*d930*/  SHF.R.U64 R31, R54, 0x10, R55 ;  /* 0x00000010361f7819 */ /* 0x000fe40000001237 */
[----:B------:R-:W-:Y:S02]  /*d940*/  SHF.R.U64 R33, R56, 0x10, R57 ;  /* 0x0000001038217819 */ /* 0x000fe40000001239 */
[----:B------:R-:W-:Y:S01]  /*d950*/  SHF.R.U64 R32, R58, 0x10, R59 ;  /* 0x000000103a207819 */ /* 0x000fe2000000123b */
[--C-:B-1----:R-:W-:Y:S02]  /*d960*/  HADD2.F32 R17, -RZ, R4.reuse.H0_H0 ;  /* 0x20000004ff117230 */ /* 0x102fe40000004100 */
[----:B------:R-:W-:Y:S02]  /*d970*/  HADD2.F32 R20, -RZ, R4.H1_H1 ;  /* 0x30000004ff147230 */ /* 0x000fe40000004100 */
[----:B--2---:R-:W-:-:S02]  /*d980*/  HADD2.F32 R3, -RZ, R9.H0_H0 ;  /* 0x20000009ff037230 */ /* 0x004fc40000004100 */
[--C-:B------:R-:W-:Y:S02]  /*d990*/  HADD2.F32 R16, -RZ, R6.reuse.H0_H0 ;  /* 0x20000006ff107230 */ /* 0x100fe40000004100 */
[----:B------:R-:W-:Y:S02]  /*d9a0*/  HADD2.F32 R21, -RZ, R6.H1_H1 ;  /* 0x30000006ff157230 */ /* 0x000fe40000004100 */
[----:B------:R-:W-:Y:S02]  /*d9b0*/  HADD2.F32 R13, -RZ, R5.H0_H0 ;  /* 0x20000005ff0d7230 */ /* 0x000fe40000004100 */
[--C-:B------:R-:W-:Y:S02]  /*d9c0*/  HADD2.F32 R4, -RZ, R11.reuse.H0_H0 ;  /* 0x2000000bff047230 */ /* 0x100fe40000004100 */
[----:B------:R-:W-:Y:S02]  /*d9d0*/  HADD2.F32 R6, -RZ, R11.H1_H1 ;  /* 0x3000000bff067230 */ /* 0x000fe40000004100 */
[----:B------:R-:W-:-:S02]  /*d9e0*/  HADD2.F32 R12, -RZ, R5.H1_H1 ;  /* 0x30000005ff0c7230 */ /* 0x000fc40000004100 */
[--C-:B------:R-:W-:Y:S02]  /*d9f0*/  HADD2.F32 R11, -RZ, R8.reuse.H0_H0 ;  /* 0x20000008ff0b7230 */ /* 0x100fe40000004100 */
[----:B------:R-:W-:Y:S01]  /*da00*/  HADD2.F32 R18, -RZ, R8.H1_H1 ;  /* 0x30000008ff127230 */ /* 0x000fe20000004100 */
[----:B------:R-:W-:Y:S01]  /*da10*/  FMUL.FTZ R8, R3, R0 ;  /* 0x0000000003087220 */ /* 0x000fe20000410000 */
[----:B------:R-:W-:Y:S02]  /*da20*/  HADD2.F32 R5, -RZ, R9.H1_H1 ;  /* 0x30000009ff057230 */ /* 0x000fe40000004100 */
[--C-:B------:R-:W-:Y:S01]  /*da30*/  HADD2.F32 R14, -RZ, R7.reuse.H0_H0 ;  /* 0x20000007ff0e7230 */ /* 0x100fe20000004100 */
[C---:B------:R-:W-:Y:S01]  /*da40*/  FFMA.FTZ R30, R13.reuse, R2, -R8 ;  /* 0x000000020d1e7223 */ /* 0x040fe20000010808 */
[----:B------:R-:W-:Y:S01]  /*da50*/  HADD2.F32 R15, -RZ, R7.H1_H1 ;  /* 0x30000007ff0f7230 */ /* 0x000fe20000004100 */
[----:B------:R-:W-:Y:S01]  /*da60*/  FMUL.FTZ R7, R13, R0 ;  /* 0x000000000d077220 */ /* 0x000fe20000410000 */
[--C-:B------:R-:W-:Y:S01]  /*da70*/  HADD2.F32 R9, -RZ, R10.reuse.H0_H0 ;  /* 0x2000000aff097230 */ /* 0x100fe20000004100 */
[-C--:B------:R-:W-:Y:S01]  /*da80*/  FMUL.FTZ R8, R5, R27.reuse ;  /* 0x0000001b05087220 */ /* 0x080fe20000410000 */
[----:B------:R-:W-:Y:S01]  /*da90*/  HADD2.F32 R19, -RZ, R10.H1_H1 ;  /* 0x3000000aff137230 */ /* 0x000fe20000004100 */
[----:B------:R-:W-:Y:S01]  /*daa0*/  FFMA.FTZ R28, R3, R2, R7 ;  /* 0x00000002031c7223 */ /* 0x000fe20000010007 */
[----:B------:R-:W-:Y:S01]  /*dab0*/  HADD2.F32 R10, -RZ, R22.H0_H0 ;  /* 0x20000016ff0a7230 */ /* 0x000fe20000004100 */
[----:B------:R-:W-:Y:S01]  /*dac0*/  FMUL.FTZ R7, R12, R27 ;  /* 0x0000001b0c077220 */ /* 0x000fe20000410000 */
[----:B------:R-:W-:-:S02]  /*dad0*/  HADD2.F32 R0, -RZ, R79.H0_H0 ;  /* 0x2000004fff007230 */ /* 0x000fc40000004100 */
[----:B------:R-:W-:Y:S01]  /*dae0*/  HADD2.F32 R2, -RZ, R79.H1_H1 ;  /* 0x3000004fff027230 */ /* 0x000fe20000004100 */
[----:B------:R-:W-:Y:S01]  /*daf0*/  FFMA.FTZ R27, R12, R10, -R8 ;  /* 0x0000000a0c1b7223 */ /* 0x000fe20000010808 */
[----:B------:R-:W-:Y:S01]  /*db00*/  HADD2.F32 R8, -RZ, R23.H0_H0 ;  /* 0x20000017ff087230 */ /* 0x000fe20000004100 */
[-C--:B------:R-:W-:Y:S02]  /*db10*/  FMUL.FTZ R3, R4, R0.reuse ;  /* 0x0000000004037220 */ /* 0x080fe40000410000 */
[C---:B------:R-:W-:Y:S02]  /*db20*/  FMUL.FTZ R0, R14.reuse, R0 ;  /* 0x000000000e007220 */ /* 0x040fe40000410000 */
[----:B------:R-:W-:Y:S01]  /*db30*/  FFMA.FTZ R22, R5, R10, R7 ;  /* 0x0000000a05167223 */ /* 0x000fe20000010007 */
[----:B------:R-:W-:Y:S01]  /*db40*/  HADD2.F32 R7, -RZ, R24.H0_H0 ;  /* 0x20000018ff077230 */ /* 0x000fe20000004100 */
[----:B------:R-:W-:Y:S02]  /*db50*/  FFMA.FTZ R14, R14, R2, -R3 ;  /* 0x000000020e0e7223 */ /* 0x000fe40000010803 */
[----:B------:R-:W-:-:S02]  /*db60*/  FMUL.FTZ R5, R6, R8 ;  /* 0x0000000806057220 */ /* 0x000fc40000410000 */
[----:B------:R-:W-:Y:S01]  /*db70*/  FFMA.FTZ R13, R4, R2, R0 ;  /* 0x00000002040d7223 */ /* 0x000fe20000010000 */
[--C-:B------:R-:W-:Y:S01]  /*db80*/  HADD2.F32 R2, -RZ, R80.reuse.H0_H0 ;  /* 0x20000050ff027230 */ /* 0x100fe20000004100 */
[C---:B------:R-:W-:Y:S01]  /*db90*/  FMUL.FTZ R3, R15.reuse, R8 ;  /* 0x000000080f037220 */ /* 0x040fe20000410000 */
[----:B------:R-:W-:Y:S01]  /*dba0*/  HADD2.F32 R0, -RZ, R80.H1_H1 ;  /* 0x30000050ff007230 */ /* 0x000fe20000004100 */
[-C--:B------:R-:W-:Y:S01]  /*dbb0*/  FFMA.FTZ R15, R15, R7.reuse, -R5 ;  /* 0x000000070f0f7223 */ /* 0x080fe20000010805 */
[--C-:B------:R-:W-:Y:S01]  /*dbc0*/  HADD2.F32 R4, -RZ, R81.reuse.H0_H0 ;  /* 0x20000051ff047230 */ /* 0x100fe20000004100 */
[----:B------:R-:W-:Y:S01]  /*dbd0*/  FFMA.FTZ R7, R6, R7, R3 ;  /* 0x0000000706077223 */ /* 0x000fe20000010003 */
[----:B------:R-:W-:Y:S01]  /*dbe0*/  HADD2.F32 R3, -RZ, R81.H1_H1 ;  /* 0x30000051ff037230 */ /* 0x000fe20000004100 */
[-C--:B------:R-:W-:Y:S02]  /*dbf0*/  FMUL.FTZ R6, R11, R2.reuse ;  /* 0x000000020b067220 */ /* 0x080fe40000410000 */
[----:B------:R-:W-:Y:S01]  /*dc00*/  FMUL.FTZ R5, R17, R2 ;  /* 0x0000000211057220 */ /* 0x000fe20000410000 */
[----:B------:R-:W-:Y:S01]  /*dc10*/  F2FP.PACK_AB R7, R7, R13 ;  /* 0x0000000d0707723e */ /* 0x000fe200000000ff */
[----:B------:R-:W-:-:S02]  /*dc20*/  FMUL.FTZ R2, R9, R0 ;  /* 0x0000000009027220 */ /* 0x000fc40000410000 */
[C---:B------:R-:W-:Y:S02]  /*dc30*/  FMUL.FTZ R0, R16.reuse, R0 ;  /* 0x0000000010007220 */ /* 0x040fe40000410000 */
[-C--:B------:R-:W-:Y:S02]  /*dc40*/  FFMA.FTZ R8, R17, R4.reuse, -R6 ;  /* 0x0000000411087223 */ /* 0x080fe40000010806 */
[-C--:B------:R-:W-:Y:S01]  /*dc50*/  FFMA.FTZ R10, R16, R3.reuse, -R2 ;  /* 0x00000003100a7223 */ /* 0x080fe20000010802 */
[----:B------:R-:W-:Y:S01]  /*dc60*/  HADD2.F32 R2, -RZ, R29.H0_H0 ;  /* 0x2000001dff027230 */ /* 0x000fe20000004100 */
[----:B------:R-:W-:Y:S01]  /*dc70*/  FFMA.FTZ R6, R9, R3, R0 ;  /* 0x0000000309067223 */ /* 0x000fe20000010000 */
[----:B------:R-:W-:Y:S01]  /*dc80*/  HADD2.F32 R0, -RZ, R31.H0_H0 ;  /* 0x2000001fff007230 */ /* 0x000fe20000004100 */
[----:B------:R-:W-:Y:S01]  /*dc90*/  FFMA.FTZ R12, R11, R4, R5 ;  /* 0x000000040b0c7223 */ /* 0x000fe20000010005 */
[----:B------:R-:W-:Y:S01]  /*dca0*/  HADD2.F32 R5, -RZ, R33.H0_H0 ;  /* 0x20000021ff057230 */ /* 0x000fe20000004100 */
[-C--:B------:R-:W-:Y:S01]  /*dcb0*/  FMUL.FTZ R4, R18, R2.reuse ;  /* 0x0000000212047220 */ /* 0x080fe20000410000 */
[----:B------:R-:W-:Y:S01]  /*dcc0*/  HADD2.F32 R9, -RZ, R32.H0_H0 ;  /* 0x20000020ff097230 */ /* 0x000fe20000004100 */
[----:B------:R-:W-:Y:S01]  /*dcd0*/  FMUL.FTZ R3, R20, R2 ;  /* 0x0000000214037220 */ /* 0x000fe20000410000 */
[----:B------:R-:W-:Y:S01]  /*dce0*/  F2FP.PACK_AB R11, R15, R14 ;  /* 0x0000000e0f0b723e */ /* 0x000fe200000000ff */
[----:B------:R-:W-:-:S02]  /*dcf0*/  FMUL.FTZ R2, R19, R0 ;  /* 0x0000000013027220 */ /* 0x000fc40000410000 */
[C---:B------:R-:W-:Y:S02]  /*dd00*/  FMUL.FTZ R0, R21.reuse, R0 ;  /* 0x0000000015007220 */ /* 0x040fe40000410000 */
[----:B------:R-:W-:Y:S02]  /*dd10*/  FFMA.FTZ R4, R20, R5, -R4 ;  /* 0x0000000514047223 */ /* 0x000fe40000010804 */
[----:B------:R-:W-:Y:S02]  /*dd20*/  FFMA.FTZ R2, R21, R9, -R2 ;  /* 0x0000000915027223 */ /* 0x000fe40000010802 */
[----:B------:R-:W-:Y:S01]  /*dd30*/  FFMA.FTZ R3, R18, R5, R3 ;  /* 0x0000000512037223 */ /* 0x000fe20000010003 */
[----:B------:R-:W-:Y:S01]  /*dd40*/  F2FP.PACK_AB R8, R4, R8 ;  /* 0x000000080408723e */ /* 0x000fe200000000ff */
[----:B------:R-:W-:Y:S01]  /*dd50*/  FFMA.FTZ R0, R19, R9, R0 ;  /* 0x0000000913007223 */ /* 0x000fe20000010000 */
[----:B------:R-:W-:Y:S02]  /*dd60*/  F2FP.PACK_AB R9, R27, R30 ;  /* 0x0000001e1b09723e */ /* 0x000fe400000000ff */
[----:B------:R-:W-:-:S02]  /*dd70*/  F2FP.PACK_AB R10, R2, R10 ;  /* 0x0000000a020a723e */ /* 0x000fc400000000ff */
[----:B------:R-:W-:Y:S02]  /*dd80*/  F2FP.PACK_AB R5, R22, R28 ;  /* 0x0000001c1605723e */ /* 0x000fe400000000ff */
[----:B------:R-:W-:Y:S01]  /*dd90*/  F2FP.PACK_AB R4, R3, R12 ;  /* 0x0000000c0304723e */ /* 0x000fe200000000ff */
[----:B------:R1:W-:Y:S01]  /*dda0*/  STS.128 [R26], R8 ;  /* 0x000000081a007388 */ /* 0x0003e20000000c00 */
[----:B------:R-:W-:-:S05]  /*ddb0*/  F2FP.PACK_AB R6, R0, R6 ;  /* 0x000000060006723e */ /* 0x000fca00000000ff */
[----:B------:R1:W-:Y:S02]  /*ddc0*/  STS.128 [R25+0x5100], R4 ;  /* 0x0051000419007388 */ /* 0x0003e40000000c00 */
.L_x_902:
[----:B------:R-:W-:Y:S05]  /*ddd0*/  BSYNC B2 ;  /* 0x0000000000027941 */ /* 0x000fea0003800000 */
.L_x_880:
[----:B-1----:R-:W2:Y:S01]  /*dde0*/  LDL R6, [R1+0x40] ;  /* 0x0000400001067983 */ /* 0x002ea20000100800 */
[----:B------:R-:W-:-:S04]  /*ddf0*/  DEPBAR.LE SB0, 0x0 ;  /* 0x000080000000791a */ /* 0x000fc80000000000 */
[----:B------:R-:W2:Y:S01]  /*de00*/  LDL.64 R4, [R1+0x30] ;  /* 0x0000300001047983 */ /* 0x000ea20000100a00 */
[----:B------:R-:W-:Y:S01]  /*de10*/  IMAD R0, R85, c[0x0][0x208], RZ ;  /* 0x0000820055007a24 */ /* 0x000fe200078e02ff */
[----:B------:R-:W-:Y:S01]  /*de20*/  UMOV UR6, 0x5 ;  /* 0x0000000500067882 */ /* 0x000fe20000000000 */
[C---:B------:R-:W-:Y:S01]  /*de30*/  IMAD.WIDE.U32 R2, R114.reuse, c[0x0][0x208], RZ ;  /* 0x0000820072027a25 */ /* 0x040fe200078e00ff */
[----:B------:R-:W-:Y:S03]  /*de40*/  BAR.SYNC.DEFER_BLOCKING 0x0 ;  /* 0x0000000000007b1d */ /* 0x000fe60000010000 */
[----:B------:R-:W-:-:S03]  /*de50*/  IMAD R0, R114, c[0x0][0x20c], R0 ;  /* 0x0000830072007a24 */ /* 0x000fc600078e0200 */
[----:B------:R-:W-:Y:S01]  /*de60*/  ULDC.64 UR4, c[0x0][0x208] ;  /* 0x0000820000047ab9 */ /* 0x000fe20000000a00 */
[----:B------:R-:W4:Y:S01]  /*de70*/  LDL R149, [R1+0x8] ;  /* 0x0000080001957983 */ /* 0x000f220000100800 */
[----:B------:R-:W-:Y:S01]  /*de80*/  IADD3 R0, R3, R0, RZ ;  /* 0x0000000003007210 */ /* 0x000fe20007ffe0ff */
[----:B------:R-:W-:-:S04]  /*de90*/  USHF.L.U64.HI UR5, UR4, UR6, UR5 ;  /* 0x0000000604057299 */ /* 0x000fc80008010205 */
[----:B------:R-:W-:Y:S01]  /*dea0*/  IMAD R0, R0, 0x50, RZ ;  /* 0x0000005000007824 */ /* 0x000fe200078e02ff */
[----:B------:R-:W-:Y:S04]  /*deb0*/  LDSM.16.M88.4 R32, [R207] ;  /* 0x00000000cf20783b */ /* 0x000fe80000000200 */
[----:B------:R-:W1:Y:S01]  /*dec0*/  LDSM.16.M88.4 R44, [R200] ;  /* 0x00000000c82c783b */ /* 0x000e620000000200 */
[----:B------:R-:W-:-:S03]  /*ded0*/  USHF.L.U32 UR4, UR4, 0x5, URZ ;  /* 0x0000000504047899 */ /* 0x000fc6000800063f */
[----:B------:R-:W3:Y:S04]  /*dee0*/  LDSM.16.M88.4 R28, [R207+0x2000] ;  /* 0x00200000cf1c783b */ /* 0x000ee80000000200 */
[----:B------:R-:W-:Y:S04]  /*def0*/  LDSM.16.M88.4 R24, [R210] ;  /* 0x00000000d218783b */ /* 0x000fe80000000200 */
[----:B------:R-:W3:Y:S04]  /*df00*/  LDSM.16.M88.4 R48, [R211] ;  /* 0x00000000d330783b */ /* 0x000ee80000000200 */
[----:B------:R-:W3:Y:S04]  /*df10*/  LDSM.16.M88.4 R20, [R210+0x2000] ;  /* 0x00200000d214783b */ /* 0x000ee80000000200 */
[----:B------:R-:W-:Y:S04]  /*df20*/  LDSM.16.M88.4 R68, [R200+0x800] ;  /* 0x00080000c844783b */ /* 0x000fe80000000200 */
[----:B------:R-:W-:Y:S04]  /*df30*/  LDSM.16.M88.4 R88, [R200+0x1000] ;  /* 0x00100000c858783b */ /* 0x000fe80000000200 */
[----:B------:R-:W-:Y:S04]  /*df40*/  LDSM.16.M88.4 R96, [R200+0x1800] ;  /* 0x00180000c860783b */ /* 0x000fe80000000200 */
[----:B------:R-:W-:Y:S04]  /*df50*/  LDSM.16.M88.4 R104, [R200+0x2000] ;  /* 0x00200000c868783b */ /* 0x000fe80000000200 */
[----:B------:R-:W-:Y:S01]  /*df60*/  LDSM.16.M88.4 R80, [R215] ;  /* 0x00000000d750783b */ /* 0x000fe20000000200 */
[-C--:B-1----:R-:W-:Y:S03]  /*df70*/  HMMA.16816.F32 R12, R32, R44.reuse, RZ ;  /* 0x0000002c200c723c */ /* 0x082fe600000018ff */
[----:B------:R-:W-:Y:S04]  /*df80*/  LDSM.16.M88.4 R92, [R214] ;  /* 0x00000000d65c783b */ /* 0x000fe80000000200 */
[----:B------:R-:W-:Y:S04]  /*df90*/  LDSM.16.M88.4 R100, [R213] ;  /* 0x00000000d564783b */ /* 0x000fe80000000200 */
[----:B------:R-:W-:Y:S01]  /*dfa0*/  LDSM.16.M88.4 R108, [R212] ;  /* 0x00000000d46c783b */ /* 0x000fe20000000200 */
[----:B---3--:R-:W-:Y:S11]  /*dfb0*/  HMMA.16816.F32 R52, R28, R44, RZ ;  /* 0x0000002c1c34723c */ /* 0x008ff600000018ff */
[----:B------:R-:W-:Y:S01]  /*dfc0*/  @!UPT UIADD3 URZ, URZ, URZ, URZ ;  /* 0x0000003f3f3ff290 */ /* 0x000fe2000fffe03f */
[----:B------:R-:W-:Y:S08]  /*dfd0*/  HMMA.16816.F32 R56, R24, R48, R12 ;  /* 0x000000301838723c */ /* 0x000ff0000000180c */
[----:B------:R-:W-:Y:S08]  /*dfe0*/  HMMA.16816.F32 R64, R32, R46, RZ ;  /* 0x0000002e2040723c */ /* 0x000ff000000018ff */
[----:B------:R-:W-:Y:S01]  /*dff0*/  HMMA.16816.F32 R52, R20, R48, R52 ;  /* 0x000000301434723c */ /* 0x000fe20000001834 */
[----:B--2---:R-:W-:-:S05]  /*e000*/  MOV R5, R6 ;  /* 0x0000000600057202 */ /* 0x004fca0000000f00 */
[----:B------:R-:W-:-:S05]  /*e010*/  IMAD.WIDE.U32 R2, R2, 0x50, R4 ;  /* 0x0000005002027825 */ /* 0x000fca00078e0004 */
[----:B------:R-:W-:Y:S02]  /*e020*/  LEA R8, P0, R2, c[0x0][0x1f8], 0x1 ;  /* 0x00007e0002087a11 */ /* 0x000fe400078008ff */
[----:B------:R-:W-:Y:S02]  /*e030*/  IADD3 R0, R3, R0, RZ ;  /* 0x0000000003007210 */ /* 0x000fe40007ffe0ff */
[----:B------:R-:W-:Y:S02]  /*e040*/  IADD3 R6, P1, R8, UR4, RZ ;  /* 0x0000000408067c10 */ /* 0x000fe4000ff3e0ff */
[----:B------:R-:W-:Y:S02]  /*e050*/  LEA.HI.X R9, R2, c[0x0][0x1fc], R0, 0x1, P0 ;  /* 0x00007f0002097a11 */ /* 0x000fe400000f0c00 */
[----:B------:R-:W-:Y:S02]  /*e060*/  IADD3 R4, P0, R6, UR4, RZ ;  /* 0x0000000406047c10 */ /* 0x000fe4000ff1e0ff */
[----:B------:R-:W-:-:S02]  /*e070*/  IADD3.X R7, R9, UR5, RZ, P1, !PT ;  /* 0x0000000509077c10 */ /* 0x000fc40008ffe4ff */
[----:B------:R-:W-:Y:S02]  /*e080*/  IADD3 R2, P2, R4, UR4, RZ ;  /* 0x0000000404027c10 */ /* 0x000fe4000ff5e0ff */
[----:B------:R-:W-:Y:S02]  /*e090*/  IADD3.X R5, R7, UR5, RZ, P0, !PT ;  /* 0x0000000507057c10 */ /* 0x000fe400087fe4ff */
[----:B------:R-:W-:Y:S02]  /*e0a0*/  ISETP.GE.AND P0, PT, R136, c[0x0][0x1d4], PT ;  /* 0x0000750088007a0c */ /* 0x000fe40003f06270 */
[----:B------:R-:W-:Y:S02]  /*e0b0*/  IADD3 R10, P1, R2, UR4, RZ ;  /* 0x00000004020a7c10 */ /* 0x000fe4000ff3e0ff */
[----:B------:R-:W-:Y:S02]  /*e0c0*/  IADD3.X R3, R5, UR5, RZ, P2, !PT ;  /* 0x0000000505037c10 */ /* 0x000fe400097fe4ff */
[----:B------:R-:W-:-:S02]  /*e0d0*/  ISETP.LT.OR P2, PT, R72, 0x1, P0 ;  /* 0x000000014800780c */ /* 0x000fc40000741670 */
[C---:B------:R-:W-:Y:S02]  /*e0e0*/  ISETP.LT.OR P5, PT, R72.reuse, 0x11, P0 ;  /* 0x000000114800780c */ /* 0x040fe400007a1670 */
[----:B------:R-:W-:Y:S02]  /*e0f0*/  IADD3.X R11, R3, UR5, RZ, P1, !PT ;  /* 0x00000005030b7c10 */ /* 0x000fe40008ffe4ff */
[C---:B------:R-:W-:Y:S02]  /*e100*/  ISETP.LT.OR P3, PT, R72.reuse, 0x21, P0 ;  /* 0x000000214800780c */ /* 0x040fe40000761670 */
[C---:B------:R-:W-:Y:S02]  /*e110*/  ISETP.LT.OR P1, PT, R72.reuse, 0x31, P0 ;  /* 0x000000314800780c */ /* 0x040fe40000721670 */
[----:B------:R-:W-:-:S03]  /*e120*/  ISETP.LT.OR P0, PT, R72, 0x41, P0 ;  /* 0x000000414800780c */ /* 0x000fc60000701670 */
        /* <DEDUP_REMOVED lines=9> */
[----:B------:R-:W3:Y:S04]  /*e1c0*/  LDSM.16.M88.4 R16, [R208] ;  /* 0x00000000d010783b */ /* 0x000ee80000000200 */
[----:B------:R-:W4:Y:S04]  /*e1d0*/  LDSM.16.M88.4 R12, [R208+0x2000] ;  /* 0x00200000d00c783b */ /* 0x000f280000000200 */
[----:B------:R-:W-:Y:S04]  /*e1e0*/  LDSM.16.M88.4 R40, [R203] ;  /* 0x00000000cb28783b */ /* 0x000fe80000000200 */
[----:B--2---:R-:W-:Y:S04]  /*e1f0*/  LDSM.16.M88.4 R4, [R209+0x2000] ;  /* 0x00200000d104783b */ /* 0x004fe80000000200 */
[----:B------:R-:W0:Y:S04]  /*e200*/  LDGDEPBAR ;  /* 0x00000000000079af */ /* 0x000e280000000000 */
[----:B-1----:R-:W1:Y:S01]  /*e210*/  LDSM.16.M88.4 R8, [R209] ;  /* 0x00000000d108783b */ /* 0x002e620000000200 */
[----:B---3--:R-:W-:Y:S08]  /*e220*/  HMMA.16816.F32 R60, R16, R36, R56 ;  /* 0x00000024103c723c */ /* 0x008ff00000001838 */
[----:B------:R-:W-:Y:S08]  /*e230*/  HMMA.16816.F32 R56, R28, R46, RZ ;  /* 0x0000002e1c38723c */ /* 0x000ff000000018ff */
[----:B----4-:R-:W-:Y:S08]  /*e240*/  HMMA.16816.F32 R44, R12, R36, R52 ;  /* 0x000000240c2c723c */ /* 0x010ff00000001834 */
[----:B------:R-:W-:Y:S08]  /*e250*/  HMMA.16816.F32 R52, R24, R50, R64 ;  /* 0x000000321834723c */ /* 0x000ff00000001840 */
[----:B-1----:R-:W-:Y:S08]  /*e260*/  HMMA.16816.F32 R64, R8, R40, R60 ;  /* 0x000000280840723c */ /* 0x002ff0000000183c */
        /* <DEDUP_REMOVED lines=24> */
[----:B-----5:R1:W4:Y:S03]  /*e3f0*/  MUFU.TANH R138, R0 ;  /* 0x00000000008a7308 */ /* 0x0203260000002400 */
        /* <DEDUP_REMOVED lines=247> */
.L_x_916:
[----:B--234-:R-:W-:Y:S05]  /*f370*/  BSYNC B0 ;  /* 0x0000000000007941 */ /* 0x01cfea0003800000 */
.L_x_915:
[----:B-1----:R-:W2:Y:S04]  /*f380*/  LDL R0, [R1+0x4c] ;  /* 0x00004c0001007983 */ /* 0x002ea80000100800 */
[----:B------:R-:W3:Y:S04]  /*f390*/  LDL R8, [R1+0x24] ;  /* 0x0000240001087983 */ /* 0x000ee80000100800 */
[----:B------:R-:W4:Y:S01]  /*f3a0*/  LDL R61, [R1+0x1c] ;  /* 0x00001c00013d7983 */ /* 0x000f220000100800 */
[----:B------:R-:W-:Y:S01]  /*f3b0*/  IMAD.MOV.U32 R62, RZ, RZ, c[0x0][0x32c] ;  /* 0x0000cb00ff3e7624 */ /* 0x000fe200078e00ff */
[----:B------:R-:W-:-:S02]  /*f3c0*/  ULDC UR4, c[0x0][0x324] ;  /* 0x0000c90000047ab9 */ /* 0x000fc40000000800 */
[----:B------:R-:W-:Y:S01]  /*f3d0*/  ULOP3.LUT UR4, URZ, UR4, URZ, 0x33, !UPT ;  /* 0x000000043f047292 */ /* 0x000fe2000f8e333f */
[----:B------:R-:W0:Y:S01]  /*f3e0*/  LDGDEPBAR ;  /* 0x00000000000079af */ /* 0x000e220000000000 */
[----:B------:R-:W-:Y:S01]  /*f3f0*/  ISETP.GE.AND P0, PT, R62, 0x1, PT ;  /* 0x000000013e00780c */ /* 0x000fe20003f06270 */
[----:B--2---:R-:W-:-:S04]  /*f400*/  IMAD.IADD R0, R0, 0x1, R147 ;  /* 0x0000000100007824 */ /* 0x004fc800078e0293 */
[----:B------:R-:W-:-:S04]  /*f410*/  @P6 IMAD.HI.U32 R2, R0, c[0x0][0x2c8], RZ ;  /* 0x0000b20000026a27 */ /* 0x000fc800078e00ff */
[----:B------:R-:W-:Y:S01]  /*f420*/  IMAD.MOV.U32 R4, RZ, RZ, R0 ;  /* 0x000000ffff047224 */ /* 0x000fe200078e0000 */
[----:B------:R-:W-:Y:S01]  /*f430*/  @P6 SHF.R.U32.HI R4, RZ, c[0x0][0x2cc], R2 ;  /* 0x0000b300ff046a19 */ /* 0x000fe20000011602 */
[----:B------:R-:W-:-:S04]  /*f440*/  IMAD.IADD R0, R153, 0x1, R84 ;  /* 0x0000000199007824 */ /* 0x000fc800078e0254 */
[----:B------:R-:W1:Y:S01]  /*f450*/  SHFL.IDX PT, R3, R4, RZ, 0x1c1f ;  /* 0x001c1fff04037589 */ /* 0x000e6200000e0000 */
[----:B---3--:R-:W-:Y:S01]  /*f460*/  IADD3 R2, -R8, 0x1, R0 ;  /* 0x0000000108027810 */ /* 0x008fe20007ffe100 */
[--C-:B------:R-:W-:Y:S02]  /*f470*/  IMAD.IADD R7, R0, 0x1, -R8.reuse ;  /* 0x0000000100077824 */ /* 0x100fe400078e0a08 */
[----:B------:R-:W-:Y:S01]  /*f480*/  IMAD.IADD R8, R84, 0x1, -R8 ;  /* 0x0000000154087824 */ /* 0x000fe200078e0a08 */
[----:B----4-:R-:W-:-:S04]  /*f490*/  IADD3 R2, R2, -R61, RZ ;  /* 0x8000003d02027210 */ /* 0x010fc80007ffe0ff */
[C---:B------:R-:W-:Y:S02]  /*f4a0*/  IADD3 R5, R2.reuse, c[0x0][0x328], RZ ;  /* 0x0000ca0002057a10 */ /* 0x040fe40007ffe0ff */
[----:B------:R-:W-:Y:S02]  /*f4b0*/  IADD3 R6, R2, UR4, RZ ;  /* 0x0000000402067c10 */ /* 0x000fe4000fffe0ff */
[-C--:B-1----:R-:W-:Y:S02]  /*f4c0*/  IADD3 R2, R5, R3.reuse, RZ ;  /* 0x0000000305027210 */ /* 0x082fe40007ffe0ff */
[----:B------:R-:W-:Y:S02]  /*f4d0*/  IADD3 R0, R6, R3, RZ ;  /* 0x0000000306007210 */ /* 0x000fe40007ffe0ff */
        /* <DEDUP_REMOVED lines=13> */
.L_x_919:
[----:B------:R-:W-:-:S04]  /*f5b0*/  MOV R9, c[0x0][0x32c] ;  /* 0x0000cb0000097a02 */ /* 0x000fc80000000f00 */
[----:B------:R-:W-:-:S13]  /*f5c0*/  ISETP.NE.AND P0, PT, R9, 0x1, PT ;  /* 0x000000010900780c */ /* 0x000fda0003f05270 */
[----:B------:R-:W-:-:S05]  /*f5d0*/  @P0 IMAD.HI.U32 R9, R3, c[0x0][0x330], RZ ;  /* 0x0000cc0003090a27 */ /* 0x000fca00078e00ff */
[----:B------:R-:W-:Y:S02]  /*f5e0*/  @P0 SHF.R.U32.HI R3, RZ, c[0x0][0x334], R9 ;  /* 0x0000cd00ff030a19 */ /* 0x000fe40000011609 */
.L_x_920:
[----:B------:R-:W-:Y:S05]  /*f5f0*/  BSYNC B0 ;  /* 0x0000000000007941 */ /* 0x000fea0003800000 */
.L_x_918:
[----:B------:R-:W-:-:S05]  /*f600*/  IMAD R3, R3, c[0x0][0x32c], R8 ;  /* 0x0000cb0003037a24 */ /* 0x000fca00078e0208 */
[----:B------:R-:W-:Y:S02]  /*f610*/  IADD3 R9, R3, c[0x0][0x32c], RZ ;  /* 0x0000cb0003097a10 */ /* 0x000fe40007ffe0ff */
[----:B------:R-:W-:Y:S02]  /*f620*/  IMNMX R0, R0, R3, !PT ;  /* 0x0000000300007217 */ /* 0x000fe40007800200 */
[----:B------:R-:W-:Y:S02]  /*f630*/  IMNMX R2, R2, R9, PT ;  /* 0x0000000902027217 */ /* 0x000fe40003800200 */
.L_x_917:
[C---:B------:R-:W-:Y:S01]  /*f640*/  ISETP.GE.AND P0, PT, R84.reuse, 0x9, PT ;  /* 0x000000095400780c */ /* 0x040fe20003f06270 */
        /* <DEDUP_REMOVED lines=52> */
[----:B------:R-:W-:Y:S02]  /*f990*/  ISETP.LT.OR P0, PT, R2, 0x2a, P0 ;  /* 0x0000002a0200780c */ /* 0x000fe40000701670 */
        /* <DEDUP_REMOVED lines=58> */
.L_x_923:
[----:B------:R-:W-:-:S04]  /*fd40*/  MOV R22, c[0x0][0x32c] ;  /* 0x0000cb0000167a02 */ /* 0x000fc80000000f00 */
[----:B------:R-:W-:-:S13]  /*fd50*/  ISETP.NE.AND P0, PT, R22, 0x1, PT ;  /* 0x000000011600780c */ /* 0x000fda0003f05270 */
[----:B------:R-:W-:-:S05]  /*fd60*/  @P0 IMAD.HI.U32 R22, R3, c[0x0][0x330], RZ ;  /* 0x0000cc0003160a27 */ /* 0x000fca00078e00ff */
[----:B------:R-:W-:Y:S02]  /*fd70*/  @P0 SHF.R.U32.HI R3, RZ, c[0x0][0x334], R22 ;  /* 0x0000cd00ff030a19 */ /* 0x000fe40000011616 */
.L_x_924:
[----:B------:R-:W-:Y:S05]  /*fd80*/  BSYNC B0 ;  /* 0x0000000000007941 */ /* 0x000fea0003800000 */
.L_x_922:
[----:B------:R-:W-:-:S05]  /*fd90*/  IMAD R3, R3, c[0x0][0x32c], R8 ;  /* 0x0000cb0003037a24 */ /* 0x000fca00078e0208 */
[----:B------:R-:W-:Y:S02]  /*fda0*/  IADD3 R22, R3, c[0x0][0x32c], RZ ;  /* 0x0000cb0003167a10 */ /* 0x000fe40007ffe0ff */
[----:B------:R-:W-:Y:S02]  /*fdb0*/  IMNMX R0, R0, R3, !PT ;  /* 0x0000000300007217 */ /* 0x000fe40007800200 */
[----:B------:R-:W-:Y:S02]  /*fdc0*/  IMNMX R2, R2, R22, PT ;  /* 0x0000001602027217 */ /* 0x000fe40003800200 */
.L_x_921:
        /* <DEDUP_REMOVED lines=92> */
.L_x_927:
[----:B------:R-:W-:-:S04]  /*10390*/  MOV R22, c[0x0][0x32c] ;  /* 0x0000cb0000167a02 */ /* 0x000fc80000000f00 */
[----:B------:R-:W-:-:S13]  /*103a0*/  ISETP.NE.AND P0, PT, R22, 0x1, PT ;  /* 0x000000011600780c */ /* 0x000fda0003f05270 */
[----:B------:R-:W-:-:S05]  /*103b0*/  @P0 IMAD.HI.U32 R22, R3, c[0x0][0x330], RZ ;  /* 0x0000cc0003160a27 */ /* 0x000fca00078e00ff */
[----:B------:R-:W-:Y:S02]  /*103c0*/  @P0 SHF.R.U32.HI R3, RZ, c[0x0][0x334], R22 ;  /* 0x0000cd00ff030a19 */ /* 0x000fe40000011616 */
.L_x_928:
[----:B------:R-:W-:Y:S05]  /*103d0*/  BSYNC B0 ;  /* 0x0000000000007941 */ /* 0x000fea0003800000 */
.L_x_926:
[----:B------:R-:W-:-:S05]  /*103e0*/  IMAD R3, R3, c[0x0][0x32c], R8 ;  /* 0x0000cb0003037a24 */ /* 0x000fca00078e0208 */
[----:B------:R-:W-:Y:S02]  /*103f0*/  IADD3 R22, R3, c[0x0][0x32c], RZ ;  /* 0x0000cb0003167a10 */ /* 0x000fe40007ffe0ff */
[----:B------:R-:W-:Y:S02]  /*10400*/  IMNMX R0, R0, R3, !PT ;  /* 0x0000000300007217 */ /* 0x000fe40007800200 */
[----:B------:R-:W-:Y:S02]  /*10410*/  IMNMX R2, R2, R22, PT ;  /* 0x0000001602027217 */ /* 0x000fe40003800200 */
.L_x_925:
        /* <DEDUP_REMOVED lines=92> */
.L_x_931:
[----:B------:R-:W-:-:S04]  /*109e0*/  MOV R4, c[0x0][0x32c] ;  /* 0x0000cb0000047a02 */ /* 0x000fc80000000f00 */
[----:B------:R-:W-:-:S13]  /*109f0*/  ISETP.NE.AND P0, PT, R4, 0x1, PT ;  /* 0x000000010400780c */ /* 0x000fda0003f05270 */
[----:B------:R-:W-:-:S05]  /*10a00*/  @P0 IMAD.HI.U32 R4, R3, c[0x0][0x330], RZ ;  /* 0x0000cc0003040a27 */ /* 0x000fca00078e00ff */
[----:B------:R-:W-:Y:S02]  /*10a10*/  @P0 SHF.R.U32.HI R3, RZ, c[0x0][0x334], R4 ;  /* 0x0000cd00ff030a19 */ /* 0x000fe40000011604 */
.L_x_932:
[----:B------:R-:W-:Y:S05]  /*10a20*/  BSYNC B0 ;  /* 0x0000000000007941 */ /* 0x000fea0003800000 */
.L_x_930:
[----:B------:R-:W-:-:S05]  /*10a30*/  IMAD R3, R3, c[0x0][0x32c], R8 ;  /* 0x0000cb0003037a24 */ /* 0x000fca00078e0208 */
[----:B------:R-:W-:Y:S02]  /*10a40*/  IADD3 R4, R3, c[0x0][0x32c], RZ ;  /* 0x0000cb0003047a10 */ /* 0x000fe40007ffe0ff */
[----:B------:R-:W-:Y:S02]  /*10a50*/  IMNMX R0, R0, R3, !PT ;  /* 0x0000000300007217 */ /* 0x000fe40007800200 */
[----:B------:R-:W-:Y:S02]  /*10a60*/  IMNMX R2, R2, R4, PT ;  /* 0x0000000402027217 */ /* 0x000fe40003800200 */
.L_x_929:
[----:B------:R-:W-:Y:S01]  /*10a70*/  ISETP.NE.AND P0, PT, R21, RZ, PT ;  /* 0x000000ff1500720c */ /* 0x000fe20003f05270 */
[----:B------:R-:W-:Y:S01]  /*10a80*/  LDSM.16.MT88.4 R80, [R202] ;  /* 0x00000000ca50783b */ /* 0x000fe20000004200 */
[----:B------:R-:W-:Y:S02]  /*10a90*/  FMNMX.FTZ R3, R26, R30, !PT ;  /* 0x0000001e1a037209 */ /* 0x000fe40007810000 */
[----:B------:R-:W-:Y:S01]  /*10aa0*/  ISETP.GT.AND P0, PT, R0, 0x1, !P0 ;  /* 0x000000010000780c */ /* 0x000fe20004704270 */
[----:B------:R-:W-:Y:S01]  /*10ab0*/  LDSM.16.MT88.4 R84, [R204] ;  /* 0x00000000cc54783b */ /* 0x000fe20000004200 */
[----:B------:R-:W-:-:S02]  /*10ac0*/  FMNMX.FTZ R3, R31, R3, !PT ;  /* 0x000000031f037209 */ /* 0x000fc40007810000 */
[----:B------:R-:W-:Y:S01]  /*10ad0*/  ISETP.LT.OR P0, PT, R2, 0x2, P0 ;  /* 0x000000020200780c */ /* 0x000fe20000701670 */
[----:B------:R-:W-:Y:S01]  /*10ae0*/  LDSM.16.MT88.4 R96, [R201+0x800] ;  /* 0x00080000c960783b */ /* 0x000fe20000004200 */
[----:B------:R-:W-:Y:S02]  /*10af0*/  FMNMX.FTZ R3, R32, R3, !PT ;  /* 0x0000000320037209 */ /* 0x000fe40007810000 */
[----:B------:R-:W-:Y:S01]  /*10b00*/  FSEL R75, R140, -INF , !P0 ;  /* 0xff8000008c4b7808 */ /* 0x000fe20004000000 */
[----:B------:R-:W-:Y:S01]  /*10b10*/  LDSM.16.MT88.4 R88, [R205+0x800] ;  /* 0x00080000cd58783b */ /* 0x000fe20000004200 */
[----:B------:R-:W-:Y:S02]  /*10b20*/  ISETP.NE.AND P0, PT, R20, RZ, PT ;  /* 0x000000ff1400720c */ /* 0x000fe40003f05270 */
[----:B------:R-:W-:Y:S01]  /*10b30*/  FMNMX.FTZ R3, R33, R3, !PT ;  /* 0x0000000321037209 */ /* 0x000fe20007810000 */
[----:B------:R-:W-:Y:S01]  /*10b40*/  LDSM.16.MT88.4 R100, [R204+0x800] ;  /* 0x00080000cc64783b */ /* 0x000fe20000004200 */
[----:B------:R-:W-:-:S02]  /*10b50*/  ISETP.GT.AND P0, PT, R0, 0x8, !P0 ;  /* 0x000000080000780c */ /* 0x000fc40004704270 */
[----:B------:R-:W-:Y:S01]  /*10b60*/  FMNMX.FTZ R3, R34, R3, !PT ;  /* 0x0000000322037209 */ /* 0x000fe20007810000 */
[----:B------:R-:W-:Y:S01]  /*10b70*/  LDSM.16.MT88.4 R160, [R201+0x1000] ;  /* 0x00100000c9a0783b */ /* 0x000fe20000004200 */
[----:B------:R-:W-:Y:S02]  /*10b80*/  ISETP.LT.OR P0, PT, R2, 0x9, P0 ;  /* 0x000000090200780c */ /* 0x000fe40000701670 */
[----:B------:R-:W-:Y:S01]  /*10b90*/  FMNMX.FTZ R3, R35, R3, !PT ;  /* 0x0000000323037209 */ /* 0x000fe20007810000 */
[----:B------:R-:W-:Y:S01]  /*10ba0*/  LDSM.16.MT88.4 R164, [R205+0x1000] ;  /* 0x00100000cda4783b */ /* 0x000fe20000004200 */
[----:B------:R-:W-:Y:S02]  /*10bb0*/  FSEL R109, R135, -INF , !P0 ;  /* 0xff800000876d7808 */ /* 0x000fe40004000000 */
[----:B------:R-:W-:Y:S01]  /*10bc0*/  ISETP.NE.AND P0, PT, R19, RZ, PT ;  /* 0x000000ff1300720c */ /* 0x000fe20003f05270 */
[----:B------:R-:W-:Y:S01]  /*10bd0*/  LDSM.16.MT88.4 R168, [R202+0x1000] ;  /* 0x00100000caa8783b */ /* 0x000fe20000004200 */
[----:B------:R-:W-:-:S02]  /*10be0*/  FMNMX.FTZ R3, R37, R3, !PT ;  /* 0x0000000325037209 */ /* 0x000fc40007810000 */
[----:B------:R-:W-:Y:S01]  /*10bf0*/  ISETP.GT.AND P0, PT, R0, 0x9, !P0 ;  /* 0x000000090000780c */ /* 0x000fe20004704270 */
[----:B------:R-:W-:Y:S01]  /*10c00*/  LDSM.16.MT88.4 R172, [R204+0x1000] ;  /* 0x00100000ccac783b */ /* 0x000fe20000004200 */
[----:B------:R-:W-:Y:S02]  /*10c10*/  FMNMX.FTZ R3, R45, R3, !PT ;  /* 0x000000032d037209 */ /* 0x000fe40007810000 */
[----:B------:R-:W-:Y:S01]  /*10c20*/  ISETP.LT.OR P0, PT, R2, 0xa, P0 ;  /* 0x0000000a0200780c */ /* 0x000fe20000701670 */
[----:B------:R-:W-:Y:S01]  /*10c30*/  LDSM.16.MT88.4 R156, [R201+0x1800] ;  /* 0x00180000c99c783b */ /* 0x000fe20000004200 */
[----:B------:R-:W-:Y:S02]  /*10c40*/  FMNMX.FTZ R3, R46, R3, !PT ;  /* 0x000000032e037209 */ /* 0x000fe40007810000 */
[----:B------:R-:W-:Y:S01]  /*10c50*/  FSEL R110, R134, -INF , !P0 ;  /* 0xff800000866e7808 */ /* 0x000fe20004000000 */
[----:B------:R-:W-:Y:S01]  /*10c60*/  LDSM.16.MT88.4 R152, [R205+0x1800] ;  /* 0x00180000cd98783b */ /* 0x000fe20000004200 */
        /* <DEDUP_REMOVED lines=21> */
[----:B------:R-:W-:Y:S01]  /*10dc0*/  ISETP.NE.AND P0, PT, R15, RZ, PT ;  /* 0x000000ff0f00720c */ /* 0x000fe20003f05270 */
[----:B------:R-:W-:Y:S01]  /*10dd0*/  LDSM.16.MT88.4 R92, [R202+0x800] ;  /* 0x00080000ca5c783b */ /* 0x000fe20000004200 */
[----:B------:R-:W-:Y:S02]  /*10de0*/  FMNMX.FTZ R3, R184, R3, !PT ;  /* 0x00000003b8037209 */ /* 0x000fe40007810000 */
[----:B------:R-:W-:-:S03]  /*10df0*/  ISETP.GT.AND P0, PT, R0, 0x19, !P0 ;  /* 0x000000190000780c */ /* 0x000fc60004704270 */
[----:B------:R-:W1:Y:S01]  /*10e00*/  SHFL.BFLY PT, R4, R3, 0x2, 0x1f ;  /* 0x0c401f0003047f89 */ /* 0x000e6200000e0000 */
[----:B------:R-:W-:-:S04]  /*10e10*/  ISETP.LT.OR P0, PT, R2, 0x1a, P0 ;  /* 0x0000001a0200780c */ /* 0x000fc80000701670 */
[----:B------:R-:W-:Y:S02]  /*10e20*/  FSEL R124, R124, -INF , !P0 ;  /* 0xff8000007c7c7808 */ /* 0x000fe40004000000 */
[----:B------:R-:W-:-:S04]  /*10e30*/  ISETP.NE.AND P0, PT, R14, RZ, PT ;  /* 0x000000ff0e00720c */ /* 0x000fc80003f05270 */
[----:B------:R-:W-:-:S04]  /*10e40*/  ISETP.GT.AND P0, PT, R0, 0x20, !P0 ;  /* 0x000000200000780c */ /* 0x000fc80004704270 */
[----:B------:R-:W-:-:S04]  /*10e50*/  ISETP.LT.OR P0, PT, R2, 0x21, P0 ;  /* 0x000000210200780c */ /* 0x000fc80000701670 */
[----:B------:R-:W-:Y:S02]  /*10e60*/  FSEL R128, R128, -INF , !P0 ;  /* 0xff80000080807808 */ /* 0x000fe40004000000 */
[----:B------:R-:W-:Y:S02]  /*10e70*/  ISETP.NE.AND P0, PT, R13, RZ, PT ;  /* 0x000000ff0d00720c */ /* 0x000fe40003f05270 */
[----:B-1----:R-:W-:Y:S02]  /*10e80*/  FMNMX.FTZ R3, R3, R4, !PT ;  /* 0x0000000403037209 */ /* 0x002fe40007810000 */
        /* <DEDUP_REMOVED lines=11> */
[----:B------:R-:W-:Y:S01]  /*10f40*/  FMUL.FTZ R3, R72, c[0x0][0x2d0] ;  /* 0x0000b40048037a20 */ /* 0x000fe20000410000 */
[----:B------:R-:W-:-:S04]  /*10f50*/  ISETP.LT.OR P0, PT, R2, 0x2a, P0 ;  /* 0x0000002a0200780c */ /* 0x000fc80000701670 */
[----:B------:R-:W-:Y:S02]  /*10f60*/  FSEL R181, R181, -INF , !P0 ;  /* 0xff800000b5b57808 */ /* 0x000fe40004000000 */
[----:B------:R-:W-:Y:S02]  /*10f70*/  ISETP.GT.AND P0, PT, R0, 0x30, !P6 ;  /* 0x000000300000780c */ /* 0x000fe40007704270 */
[----:B------:R-:W-:Y:S02]  /*10f80*/  ISETP.NE.AND P6, PT, R9, RZ, PT ;  /* 0x000000ff0900720c */ /* 0x000fe40003fc5270 */
[----:B------:R-:W-:-:S04]  /*10f90*/  ISETP.LT.OR P0, PT, R2, 0x31, P0 ;  /* 0x000000310200780c */ /* 0x000fc80000701670 */
[----:B------:R-:W-:Y:S02]  /*10fa0*/  FSEL R189, R78, -INF , !P0 ;  /* 0xff8000004ebd7808 */ /* 0x000fe40004000000 */
[----:B------:R-:W-:Y:S02]  /*10fb0*/  ISETP.GT.AND P0, PT, R0, 0x31, !P5 ;  /* 0x000000310000780c */ /* 0x000fe40006f04270 */
[----:B------:R-:W-:Y:S02]  /*10fc0*/  ISETP.NE.AND P5, PT, R10, RZ, PT ;  /* 0x000000ff0a00720c */ /* 0x000fe40003fa5270 */
[----:B------:R-:W-:-:S04]  /*10fd0*/  ISETP.LT.OR P0, PT, R2, 0x32, P0 ;  /* 0x000000320200780c */ /* 0x000fc80000701670 */
[----:B------:R-:W-:Y:S02]  /*10fe0*/  FSEL R188, R76, -INF , !P0 ;  /* 0xff8000004cbc7808 */ /* 0x000fe40004000000 */
[----:B------:R-:W-:Y:S01]  /*10ff0*/  ISETP.GT.AND P0, PT, R0, 0x38, !P3 ;  /* 0x000000380000780c */ /* 0x000fe20005f04270 */
[----:B------:R-:W-:Y:S03]  /*11000*/  LDSM.16.MT88.4 R76, [R205] ;  /* 0x00000000cd4c783b */ /* 0x000fe60000004200 */
[----:B------:R-:W-:-:S04]  /*11010*/  ISETP.LT.OR P0, PT, R2, 0x39, P0 ;  /* 0x000000390200780c */ /* 0x000fc80000701670 */
[----:B------:R-:W-:Y:S02]  /*11020*/  FSEL R190, R60, -INF , !P0 ;  /* 0xff8000003cbe7808 */ /* 0x000fe40004000000 */
[C---:B------:R-:W-:Y:S01]  /*11030*/  ISETP.GT.AND P0, PT, R0.reuse, 0x39, !P2 ;  /* 0x000000390000780c */ /* 0x040fe20005704270 */
[----:B------:R-:W-:Y:S01]  /*11040*/  LDSM.16.MT88.4 R60, [R201] ;  /* 0x00000000c93c783b */ /* 0x000fe20000004200 */
[----:B------:R-:W-:Y:S02]  /*11050*/  ISETP.GT.AND P2, PT, R0, 0x40, !P5 ;  /* 0x000000400000780c */ /* 0x000fe40006f44270 */
[----:B------:R-:W-:Y:S02]  /*11060*/  ISETP.LT.OR P0, PT, R2, 0x3a, P0 ;  /* 0x0000003a0200780c */ /* 0x000fe40000701670 */
[----:B------:R-:W-:Y:S02]  /*11070*/  ISETP.NE.AND P5, PT, R29, RZ, PT ;  /* 0x000000ff1d00720c */ /* 0x000fe40003fa5270 */
[----:B------:R-:W-:-:S02]  /*11080*/  FSEL R191, R53, -INF , !P0 ;  /* 0xff80000035bf7808 */ /* 0x000fc40004000000 */
[C---:B------:R-:W-:Y:S02]  /*11090*/  ISETP.GT.AND P0, PT, R0.reuse, RZ, !P1 ;  /* 0x000000ff0000720c */ /* 0x040fe40004f04270 */
[----:B------:R-:W-:Y:S02]  /*110a0*/  ISETP.GT.AND P1, PT, R0, 0x41, !P6 ;  /* 0x000000410000780c */ /* 0x000fe40007724270 */
[----:B------:R-:W-:Y:S02]  /*110b0*/  ISETP.LT.OR P0, PT, R2, 0x1, P0 ;  /* 0x000000010200780c */ /* 0x000fe40000701670 */
[----:B------:R-:W-:Y:S02]  /*110c0*/  ISETP.NE.AND P6, PT, R28, RZ, PT ;  /* 0x000000ff1c00720c */ /* 0x000fe40003fc5270 */
[----:B------:R-:W-:Y:S02]  /*110d0*/  FSEL R67, R142, -INF , !P0 ;  /* 0xff8000008e437808 */ /* 0x000fe40004000000 */
[----:B------:R-:W-:Y:S01]  /*110e0*/  FSETP.NEU.FTZ.AND P0, PT, R72, -INF , PT ;  /* 0xff8000004800780b */ /* 0x000fe20003f1d000 */
[----:B------:R-:W-:Y:S01]  /*110f0*/  LDSM.16.MT88.4 R140, [R204+0x1800] ;  /* 0x00180000cc8c783b */ /* 0x000fe20000004200 */
[----:B------:R-:W-:-:S02]  /*11100*/  FMNMX.FTZ R7, R67, R75, !PT ;  /* 0x0000004b43077209 */ /* 0x000fc40007810000 */
[----:B------:R-:W-:Y:S02]  /*11110*/  FSEL R5, R3, RZ, P0 ;  /* 0x000000ff03057208 */ /* 0x000fe40000000000 */
[----:B------:R-:W-:Y:S02]  /*11120*/  FMNMX.FTZ R3, R23, R24, !PT ;  /* 0x0000001817037209 */ /* 0x000fe40007810000 */
[----:B------:R-:W-:Y:S02]  /*11130*/  ISETP.GT.AND P3, PT, R0, 0x49, !P6 ;  /* 0x000000490000780c */ /* 0x000fe40007764270 */
[----:B------:R-:W-:-:S04]  /*11140*/  FMNMX.FTZ R3, R25, R3, !PT ;  /* 0x0000000319037209 */ /* 0x000fc80007810000 */
        /* <DEDUP_REMOVED lines=16> */
[----:B------:R-:W-:-:S05]  /*11250*/  FMNMX.FTZ R3, R130, R3, !PT ;  /* 0x0000000382037209 */ /* 0x000fca0007810000 */
[----:B------:R-:W1:Y:S02]  /*11260*/  SHFL.BFLY PT, R4, R3, 0x2, 0x1f ;  /* 0x0c401f0003047f89 */ /* 0x000e6400000e0000 */
[----:B-1----:R-:W-:-:S05]  /*11270*/  FMNMX.FTZ R3, R3, R4, !PT ;  /* 0x0000000403037209 */ /* 0x002fca0007810000 */
[----:B------:R-:W1:Y:S02]  /*11280*/  SHFL.BFLY PT, R4, R3, 0x1, 0x1f ;  /* 0x0c201f0003047f89 */ /* 0x000e6400000e0000 */
[----:B-1----:R-:W-:-:S04]  /*11290*/  FMNMX.FTZ R71, R3, R4, !PT ;  /* 0x0000000403477209 */ /* 0x002fc80007810000 */
[C---:B------:R-:W-:Y:S01]  /*112a0*/  FSETP.NEU.FTZ.AND P0, PT, R71.reuse, -INF , PT ;  /* 0xff8000004700780b */ /* 0x040fe20003f1d000 */
[----:B------:R-:W-:-:S05]  /*112b0*/  FMUL.FTZ R3, R71, c[0x0][0x2d0] ;  /* 0x0000b40047037a20 */ /* 0x000fca0000410000 */
[----:B------:R-:W-:Y:S01]  /*112c0*/  FSEL R4, R3, RZ, P0 ;  /* 0x000000ff03047208 */ /* 0x000fe20000000000 */
[--C-:B------:R-:W-:Y:S01]  /*112d0*/  FFMA.FTZ R3, R26, c[0x0][0x2d0], -R5.reuse ;  /* 0x0000b4001a037a23 */ /* 0x100fe20000010805 */
[----:B------:R-:W-:Y:S01]  /*112e0*/  ISETP.GT.AND P0, PT, R0, 0x48, !P5 ;  /* 0x000000480000780c */ /* 0x000fe20006f04270 */
[----:B------:R-:W-:Y:S01]  /*112f0*/  FFMA.FTZ R0, R57, c[0x0][0x2d0], -R5 ;  /* 0x0000b40039007a23 */ /* 0x000fe20000010805 */
[----:B------:R-:W-:Y:S01]  /*11300*/  ISETP.LT.OR P5, PT, R2, 0x41, P2 ;  /* 0x000000410200780c */ /* 0x000fe200017a1670 */
[----:B------:R1:W-:Y:S01]  /*11310*/  MUFU.EX2 R119, R3 ;  /* 0x0000000300777308 */ /* 0x0003e20000000800 */
[--C-:B------:R-:W-:Y:S01]  /*11320*/  FFMA.FTZ R6, R36, c[0x0][0x2d0], -R4.reuse ;  /* 0x0000b40024067a23 */ /* 0x100fe20000010804 */
[C---:B------:R-:W-:Y:S02]  /*11330*/  ISETP.LT.OR P2, PT, R2.reuse, 0x42, P1 ;  /* 0x000000420200780c */ /* 0x040fe40000f41670 */
[C---:B------:R-:W-:Y:S02]  /*11340*/  ISETP.LT.OR P1, PT, R2.reuse, 0x49, P0 ;  /* 0x000000490200780c */ /* 0x040fe40000721670 */
[----:B------:R-:W-:Y:S01]  /*11350*/  ISETP.LT.OR P0, PT, R2, 0x4a, P3 ;  /* 0x0000004a0200780c */ /* 0x000fe20001f01670 */
[----:B------:R-:W-:Y:S01]  /*11360*/  FFMA.FTZ R2, R59, c[0x0][0x2d0], -R4 ;  /* 0x0000b4003b027a23 */ /* 0x000fe20000010804 */
[----:B------:R2:W-:Y:S01]  /*11370*/  MUFU.EX2 R247, R6 ;  /* 0x0000000600f77308 */ /* 0x0005e20000000800 */
[----:B------:R-:W-:-:S02]  /*11380*/  FSEL R176, R176, -INF , !P5 ;  /* 0xff800000b0b07808 */ /* 0x000fc40006800000 */
[----:B------:R-:W-:Y:S02]  /*11390*/  FSEL R179, R179, -INF , !P2 ;  /* 0xff800000b3b37808 */ /* 0x000fe40005000000 */
[----:B------:R-:W-:Y:S02]  /*113a0*/  FSEL R178, R178, -INF , !P1 ;  /* 0xff800000b2b27808 */ /* 0x000fe40004800000 */
[----:B------:R-:W-:Y:S01]  /*113b0*/  FSEL R177, R177, -INF , !P0 ;  /* 0xff800000b1b17808 */ /* 0x000fe20004000000 */
[----:B-1----:R-:W-:Y:S01]  /*113c0*/  FFMA.FTZ R3, R30, c[0x0][0x2d0], -R5 ;  /* 0x0000b4001e037a23 */ /* 0x002fe20000010805 */
[----:B------:R-:W-:Y:S01]  /*113d0*/  MUFU.EX2 R241, R0 ;  /* 0x0000000000f17308 */ /* 0x000fe20000000800 */
[----:B--2---:R-:W-:-:S07]  /*113e0*/  FFMA.FTZ R6, R38, c[0x0][0x2d0], -R4 ;  /* 0x0000b40026067a23 */ /* 0x004fce0000010804 */
[----:B------:R1:W2:Y:S08]  /*113f0*/  MUFU.EX2 R249, R3 ;  /* 0x0000000300f97308 */ /* 0x0002b00000000800 */
[----:B------:R3:W4:Y:S01]  /*11400*/  MUFU.EX2 R246, R6 ;  /* 0x0000000600f67308 */ /* 0x0007220000000800 */
[----:B-1----:R-:W-:-:S07]  /*11410*/  FFMA.FTZ R3, R31, c[0x0][0x2d0], -R5 ;  /* 0x0000b4001f037a23 */ /* 0x002fce0000010805 */
[----:B------:R-:W-:Y:S01]  /*11420*/  MUFU.EX2 R238, R2 ;  /* 0x0000000200ee7308 */ /* 0x000fe20000000800 */
[----:B--2---:R-:W-:Y:S01]  /*11430*/  F2FP.PACK_AB R12, R249, R119 ;  /* 0x00000077f90c723e */ /* 0x004fe200000000ff */
[----:B---3--:R-:W-:-:S06]  /*11440*/  FFMA.FTZ R6, R39, c[0x0][0x2d0], -R4 ;  /* 0x0000b40027067a23 */ /* 0x008fcc0000010804 */
[----:B------:R1:W-:Y:S01]  /*11450*/  MUFU.EX2 R252, R3 ;  /* 0x0000000300fc7308 */ /* 0x0003e20000000800 */
[----:B----4-:R-:W-:-:S07]  /*11460*/  F2FP.PACK_AB R9, R246, R247 ;  /* 0x000000f7f609723e */ /* 0x010fce00000000ff */
        /* <DEDUP_REMOVED lines=8> */
[----:B--2---:R-:W-:Y:S01]  /*114f0*/  FMNMX.FTZ R6, R109, R7, !PT ;  /* 0x000000076d067209 */ /* 0x004fe20007810000 */
[----:B------:R-:W-:Y:S01]  /*11500*/  FFMA.FTZ R7, R45, c[0x0][0x2d0], -R5 ;  /* 0x0000b4002d077a23 */ /* 0x000fe20000010805 */
[----:B----4-:R-:W-:Y:S02]  /*11510*/  F2FP.PACK_AB R11, R118, R132 ;  /* 0x00000084760b723e */ /* 0x010fe400000000ff */
[----:B------:R-:W-:-:S03]  /*11520*/  FMNMX.FTZ R6, R110, R6, !PT ;  /* 0x000000066e067209 */ /* 0x000fc60007810000 */
[----:B------:R2:W-:Y:S01]  /*11530*/  MUFU.EX2 R251, R7 ;  /* 0x0000000700fb7308 */ /* 0x0005e20000000800 */
[----:B-1----:R-:W-:-:S07]  /*11540*/  FFMA.FTZ R3, R23, c[0x0][0x2d0], -R4 ;  /* 0x0000b40017037a23 */ /* 0x002fce0000010804 */
[----:B------:R1:W-:Y:S01]  /*11550*/  MUFU.EX2 R243, R3 ;  /* 0x0000000300f37308 */ /* 0x0003e20000000800 */
[----:B--2---:R-:W-:Y:S01]  /*11560*/  FMNMX.FTZ R7, R112, R6, !PT ;  /* 0x0000000670077209 */ /* 0x004fe20007810000 */
[----:B------:R-:W-:-:S03]  /*11570*/  FFMA.FTZ R6, R46, c[0x0][0x2d0], -R5 ;  /* 0x0000b4002e067a23 */ /* 0x000fc60000010805 */
[----:B------:R-:W-:-:S03]  /*11580*/  FMNMX.FTZ R7, R113, R7, !PT ;  /* 0x0000000771077209 */ /* 0x000fc60007810000 */
[----:B------:R-:W-:Y:S01]  /*11590*/  MUFU.EX2 R117, R6 ;  /* 0x0000000600757308 */ /* 0x000fe20000000800 */
[----:B-1----:R-:W-:-:S07]  /*115a0*/  FFMA.FTZ R3, R24, c[0x0][0x2d0], -R4 ;  /* 0x0000b40018037a23 */ /* 0x002fce0000010804 */
        /* <DEDUP_REMOVED lines=11> */
[----:B-1----:R-:W-:Y:S01]  /*11660*/  FFMA.FTZ R3, R35, c[0x0][0x2d0], -R5 ;  /* 0x0000b40023037a23 */ /* 0x002fe20000010805 */
[----:B--2---:R-:W-:-:S03]  /*11670*/  F2FP.PACK_AB R8, R127, R126 ;  /* 0x0000007e7f08723e */ /* 0x004fc600000000ff */
[----:B------:R1:W-:Y:S03]  /*11680*/  MUFU.EX2 R121, R3 ;  /* 0x0000000300797308 */ /* 0x0003e60000000800 */
[C---:B------:R-:W-:Y:S08]  /*11690*/  HMMA.16816.F32 R24, R12.reuse, R80, RZ ;  /* 0x000000500c18723c */ /* 0x040ff000000018ff */
[----:B------:R-:W-:Y:S01]  /*116a0*/  HMMA.16816.F32 R32, R12, R84, RZ ;  /* 0x000000540c20723c */ /* 0x000fe200000018ff */
[----:B-1----:R-:W-:-:S07]  /*116b0*/  FFMA.FTZ R3, R37, c[0x0][0x2d0], -R5 ;  /* 0x0000b40025037a23 */ /* 0x002fce0000010805 */
[C---:B------:R-:W-:Y:S01]  /*116c0*/  HMMA.16816.F32 R40, R12.reuse, R78, RZ ;  /* 0x0000004e0c28723c */ /* 0x040fe200000018ff */
[----:B------:R1:W2:Y:S07]  /*116d0*/  MUFU.EX2 R120, R3 ;  /* 0x0000000300787308 */ /* 0x0002ae0000000800 */
[C---:B------:R-:W-:Y:S08]  /*116e0*/  HMMA.16816.F32 R36, R12.reuse, R62, RZ ;  /* 0x0000003e0c24723c */ /* 0x040ff000000018ff */
[----:B------:R-:W-:Y:S01]  /*116f0*/  HMMA.16816.F32 R48, R12, R82, RZ ;  /* 0x000000520c30723c */ /* 0x000fe200000018ff */
[----:B-1----:R-:W-:-:S02]  /*11700*/  FMNMX.FTZ R3, R66, R73, !PT ;  /* 0x0000004942037209 */ /* 0x002fc40007810000 */
[----:B--2---:R-:W-:Y:S02]  /*11710*/  F2FP.PACK_AB R10, R120, R121 ;  /* 0x00000079780a723e */ /* 0x004fe400000000ff */
[----:B------:R-:W-:-:S04]  /*11720*/  FMNMX.FTZ R3, R106, R3, !PT ;  /* 0x000000036a037209 */ /* 0x000fc80007810000 */
[----:B------:R-:W-:Y:S01]  /*11730*/  FMNMX.FTZ R3, R107, R3, !PT ;  /* 0x000000036b037209 */ /* 0x000fe20007810000 */
[----:B------:R-:W-:Y:S03]  /*11740*/  HMMA.16816.F32 R28, R8, R88, R20 ;  /* 0x00000058081c723c */ /* 0x000fe60000001814 */
[----:B------:R-:W-:-:S04]  /*11750*/  FMNMX.FTZ R3, R108, R3, !PT ;  /* 0x000000036c037209 */ /* 0x000fc80007810000 */
[----:B------:R-:W-:Y:S01]  /*11760*/  FMNMX.FTZ R3, R111, R3, !PT ;  /* 0x000000036f037209 */ /* 0x000fe20007810000 */
[----:B------:R-:W-:Y:S03]  /*11770*/  HMMA.16816.F32 R20, R8, R100, R32 ;  /* 0x000000640814723c */ /* 0x000fe60000001820 */
[----:B------:R-:W-:-:S04]  /*11780*/  FMNMX.FTZ R3, R115, R3, !PT ;  /* 0x0000000373037209 */ /* 0x000fc80007810000 */
[----:B------:R-:W-:-:S04]  /*11790*/  FMNMX.FTZ R3, R125, R3, !PT ;  /* 0x000000037d037209 */ /* 0x000fc80007810000 */
[----:B------:R-:W-:-:S04]  /*117a0*/  FMNMX.FTZ R3, R129, R3, !PT ;  /* 0x0000000381037209 */ /* 0x000fc80007810000 */
[----:B------:R-:W-:-:S04]  /*117b0*/  FMNMX.FTZ R3, R131, R3, !PT ;  /* 0x0000000383037209 */ /* 0x000fc80007810000 */
[----:B------:R-:W-:-:S04]  /*117c0*/  FMNMX.FTZ R3, R183, R3, !PT ;  /* 0x00000003b7037209 */ /* 0x000fc80007810000 */
[----:B------:R-:W-:-:S04]  /*117d0*/  FMNMX.FTZ R3, R182, R3, !PT ;  /* 0x00000003b6037209 */ /* 0x000fc80007810000 */
[----:B------:R-:W-:-:S04]  /*117e0*/  FMNMX.FTZ R3, R197, R3, !PT ;  /* 0x00000003c5037209 */ /* 0x000fc80007810000 */
[----:B------:R-:W-:Y:S01]  /*117f0*/  FMNMX.FTZ R6, R196, R3, !PT ;  /* 0x00000003c4067209 */ /* 0x000fe20007810000 */
[----:B------:R-:W-:Y:S02]  /*11800*/  FFMA.FTZ R3, R47, c[0x0][0x2d0], -R5 ;  /* 0x0000b4002f037a23 */ /* 0x000fe40000010805 */
[----:B------:R-:W-:Y:S02]  /*11810*/  HMMA.16816.F32 R44, R12, R86, RZ ;  /* 0x000000560c2c723c */ /* 0x000fe400000018ff */
[----:B------:R1:W-:Y:S06]  /*11820*/  MUFU.EX2 R250, R3 ;  /* 0x0000000300fa7308 */ /* 0x0003ec0000000800 */
[C---:B------:R-:W-:Y:S08]  /*11830*/  HMMA.16816.F32 R12, R8.reuse, R92, R24 ;  /* 0x0000005c080c723c */ /* 0x040ff00000001818 */
[----:B------:R-:W-:Y:S01]  /*11840*/  HMMA.16816.F32 R24, R8, R94, R48 ;  /* 0x0000005e0818723c */ /* 0x000fe20000001830 */
[----:B-1----:R-:W-:-:S02]  /*11850*/  FMNMX.FTZ R3, R195, R6, !PT ;  /* 0x00000006c3037209 */ /* 0x002fc40007810000 */
[----:B------:R-:W-:Y:S01]  /*11860*/  FMNMX.FTZ R6, R114, R7, !PT ;  /* 0x0000000772067209 */ /* 0x000fe20007810000 */
[----:B------:R-:W-:Y:S01]  /*11870*/  FFMA.FTZ R7, R52, c[0x0][0x2d0], -R5 ;  /* 0x0000b40034077a23 */ /* 0x000fe20000010805 */
[----:B------:R-:W-:Y:S02]  /*11880*/  FMNMX.FTZ R3, R194, R3, !PT ;  /* 0x00000003c2037209 */ /* 0x000fe40007810000 */
[----:B------:R-:W-:Y:S01]  /*11890*/  FMNMX.FTZ R6, R124, R6, !PT ;  /* 0x000000067c067209 */ /* 0x000fe20007810000 */
[----:B------:R1:W2:Y:S01]  /*118a0*/  MUFU.EX2 R244, R7 ;  /* 0x0000000700f47308 */ /* 0x0002a20000000800 */
[----:B------:R-:W-:Y:S01]  /*118b0*/  FMNMX.FTZ R3, R193, R3, !PT ;  /* 0x00000003c1037209 */ /* 0x000fe20007810000 */
[----:B------:R-:W-:Y:S01]  /*118c0*/  HMMA.16816.F32 R52, R8, R96, R16 ;  /* 0x000000600834723c */ /* 0x000fe20000001810 */
[----:B------:R-:W-:Y:S02]  /*118d0*/  FMNMX.FTZ R6, R128, R6, !PT ;  /* 0x0000000680067209 */ /* 0x000fe40007810000 */
[----:B------:R-:W-:-:S02]  /*118e0*/  FMNMX.FTZ R3, R192, R3, !PT ;  /* 0x00000003c0037209 */ /* 0x000fc40007810000 */
[----:B------:R-:W-:Y:S02]  /*118f0*/  FMNMX.FTZ R6, R148, R6, !PT ;  /* 0x0000000694067209 */ /* 0x000fe40007810000 */
[----:B------:R-:W-:Y:S01]  /*11900*/  FMNMX.FTZ R0, R199, R3, !PT ;  /* 0x00000003c7007209 */ /* 0x000fe20007810000 */
[----:B------:R-:W-:Y:S01]  /*11910*/  FFMA.FTZ R3, R56, c[0x0][0x2d0], -R4 ;  /* 0x0000b40038037a23 */ /* 0x000fe20000010804 */
[----:B------:R-:W-:Y:S01]  /*11920*/  FMNMX.FTZ R6, R180, R6, !PT ;  /* 0x00000006b4067209 */ /* 0x000fe20007810000 */
[----:B------:R-:W-:Y:S01]  /*11930*/  HMMA.16816.F32 R16, R8, R98, R36 ;  /* 0x000000620810723c */ /* 0x000fe20000001824 */
[----:B------:R-:W-:Y:S01]  /*11940*/  FMNMX.FTZ R0, R198, R0, !PT ;  /* 0x00000000c6007209 */ /* 0x000fe20007810000 */
[----:B------:R3:W-:Y:S01]  /*11950*/  MUFU.EX2 R240, R3 ;  /* 0x0000000300f07308 */ /* 0x0007e20000000800 */
[----:B-1----:R-:W-:-:S03]  /*11960*/  FMNMX.FTZ R7, R181, R6, !PT ;  /* 0x00000006b5077209 */ /* 0x002fc60007810000 */
[----:B------:R-:W1:Y:S01]  /*11970*/  SHFL.BFLY PT, R6, R0, 0x2, 0x1f ;  /* 0x0c401f0000067f89 */ /* 0x000e6200000e0000 */
[----:B------:R-:W-:Y:S01]  /*11980*/  FMNMX.FTZ R7, R189, R7, !PT ;  /* 0x00000007bd077209 */ /* 0x000fe20007810000 */
[C---:B------:R-:W-:Y:S08]  /*11990*/  HMMA.16816.F32 R36, R8.reuse, R90, R40 ;  /* 0x0000005a0824723c */ /* 0x040ff00000001828 */
[----:B------:R-:W-:Y:S01]  /*119a0*/  HMMA.16816.F32 R32, R8, R102, R44 ;  /* 0x000000660820723c */ /* 0x000fe2000000182c */
[----:B---3--:R-:W-:-:S04]  /*119b0*/  FFMA.FTZ R3, R58, c[0x0][0x2d0], -R4 ;  /* 0x0000b4003a037a23 */ /* 0x008fc80000010804 */
[----:B------:R3:W4:Y:S02]  /*119c0*/  MUFU.EX2 R239, R3 ;  /* 0x0000000300ef7308 */ /* 0x0007240000000800 */
[----:B------:R-:W-:Y:S02]  /*119d0*/  F2FP.PACK_AB R8, R117, R251 ;  /* 0x000000fb7508723e */ /* 0x000fe400000000ff */
[----:B--2---:R-:W-:Y:S02]  /*119e0*/  F2FP.PACK_AB R10, R244, R250 ;  /* 0x000000faf40a723e */ /* 0x004fe400000000ff */
[----:B-1----:R-:W-:Y:S02]  /*119f0*/  FMNMX.FTZ R0, R0, R6, !PT ;  /* 0x0000000600007209 */ /* 0x002fe40007810000 */
[----:B---3--:R-:W-:-:S03]  /*11a00*/  FMNMX.FTZ R3, R188, R7, !PT ;  /* 0x00000007bc037209 */ /* 0x008fc60007810000 */
[----:B------:R-:W-:Y:S01]  /*11a10*/  SHFL.BFLY PT, R7, R0, 0x1, 0x1f ;  /* 0x0c201f0000077f89 */ /* 0x000fe200000e0000 */
[----:B----4-:R-:W-:Y:S02]  /*11a20*/  F2FP.PACK_AB R9, R239, R240 ;  /* 0x000000f0ef09723e */ /* 0x010fe400000000ff */
[----:B------:R-:W-:-:S04]  /*11a30*/  FMNMX.FTZ R3, R190, R3, !PT ;  /* 0x00000003be037209 */ /* 0x000fc80007810000 */
[----:B------:R-:W-:Y:S01]  /*11a40*/  FMNMX.FTZ R2, R191, R3, !PT ;  /* 0x00000003bf027209 */ /* 0x000fe20007810000 */
[----:B------:R-:W-:-:S03]  /*11a50*/  FFMA.FTZ R3, R64, c[0x0][0x2d0], -R4 ;  /* 0x0000b40040037a23 */ /* 0x000fc60000010804 */
[----:B------:R-:W-:Y:S01]  /*11a60*/  FMNMX.FTZ R2, R176, R2, !PT ;  /* 0x00000002b0027209 */ /* 0x000fe20007810000 */
[----:B------:R1:W2:Y:S03]  /*11a70*/  MUFU.EX2 R237, R3 ;  /* 0x0000000300ed7308 */ /* 0x0002a60000000800 */
[----:B-1----:R-:W-:Y:S01]  /*11a80*/  FMNMX.FTZ R3, R179, R2, !PT ;  /* 0x00000002b3037209 */ /* 0x002fe20007810000 */
[--C-:B------:R-:W-:Y:S01]  /*11a90*/  FFMA.FTZ R2, R65, c[0x0][0x2d0], -R5.reuse ;  /* 0x0000b40041027a23 */ /* 0x100fe20000010805 */
[----:B--2---:R-:W-:Y:S01]  /*11aa0*/  F2FP.PACK_AB R11, R237, R238 ;  /* 0x000000eeed0b723e */ /* 0x004fe200000000ff */
[----:B------:R-:W-:Y:S01]  /*11ab0*/  IMAD.MOV.U32 R65, RZ, RZ, R132 ;  /* 0x000000ffff417224 */ /* 0x000fe200078e0084 */
[----:B------:R-:W-:Y:S01]  /*11ac0*/  FMNMX.FTZ R3, R178, R3, !PT ;  /* 0x00000003b2037209 */ /* 0x000fe20007810000 */
[----:B------:R1:W2:Y:S03]  /*11ad0*/  MUFU.EX2 R236, R2 ;  /* 0x0000000200ec7308 */ /* 0x0002a60000000800 */
[----:B------:R-:W-:Y:S01]  /*11ae0*/  FMNMX.FTZ R3, R177, R3, !PT ;  /* 0x00000003b1037209 */ /* 0x000fe20007810000 */
[C---:B------:R-:W-:Y:S04]  /*11af0*/  HMMA.16816.F32 R48, R8.reuse, R160, R52 ;  /* 0x000000a00830723c */ /* 0x040fe80000001834 */
[----:B------:R-:W3:Y:S04]  /*11b00*/  SHFL.BFLY PT, R6, R3, 0x2, 0x1f ;  /* 0x0c401f0003067f89 */ /* 0x000ee800000e0000 */
[----:B------:R-:W-:Y:S01]  /*11b10*/  HMMA.16816.F32 R44, R8, R164, R28 ;  /* 0x000000a4082c723c */ /* 0x000fe2000000181c */
[----:B-1----:R-:W-:-:S02]  /*11b20*/  FFMA.FTZ R2, R69, c[0x0][0x2d0], -R5 ;  /* 0x0000b40045027a23 */ /* 0x002fc40000010805 */
[----:B------:R-:W-:Y:S02]  /*11b30*/  IMAD.MOV.U32 R69, RZ, RZ, R121 ;  /* 0x000000ffff457224 */ /* 0x000fe400078e0079 */
[----:B------:R1:W-:Y:S03]  /*11b40*/  MUFU.EX2 R234, R2 ;  /* 0x0000000200ea7308 */ /* 0x0003e60000000800 */
[C---:B------:R-:W-:Y:S08]  /*11b50*/  HMMA.16816.F32 R40, R8.reuse, R168, R12 ;  /* 0x000000a80828723c */ /* 0x040ff0000000180c */
[----:B------:R-:W-:Y:S01]  /*11b60*/  HMMA.16816.F32 R28, R8, R172, R20 ;  /* 0x000000ac081c723c */ /* 0x000fe20000001814 */
[----:B---3--:R-:W-:Y:S01]  /*11b70*/  FMNMX.FTZ R3, R3, R6, !PT ;  /* 0x0000000603037209 */ /* 0x008fe20007810000 */
[----:B-1----:R-:W-:-:S04]  /*11b80*/  FFMA.FTZ R2, R104, c[0x0][0x2d0], -R5 ;  /* 0x0000b40068027a23 */ /* 0x002fc80000010805 */
[----:B------:R-:W1:Y:S02]  /*11b90*/  SHFL.BFLY PT, R6, R3, 0x1, 0x1f ;  /* 0x0c201f0003067f89 */ /* 0x000e6400000e0000 */
[C---:B------:R-:W-:Y:S01]  /*11ba0*/  HMMA.16816.F32 R16, R8.reuse, R162, R16 ;  /* 0x000000a20810723c */ /* 0x040fe20000001810 */
[----:B------:R3:W4:Y:S07]  /*11bb0*/  MUFU.EX2 R235, R2 ;  /* 0x0000000200eb7308 */ /* 0x00072e0000000800 */
[C---:B------:R-:W-:Y:S08]  /*11bc0*/  HMMA.16816.F32 R20, R8.reuse, R166, R36 ;  /* 0x000000a60814723c */ /* 0x040ff00000001824 */
[----:B------:R-:W-:Y:S01]  /*11bd0*/  HMMA.16816.F32 R24, R8, R170, R24 ;  /* 0x000000aa0818723c */ /* 0x000fe20000001818 */
[----:B---3--:R-:W-:-:S02]  /*11be0*/  FFMA.FTZ R2, R68, c[0x0][0x2d0], -R4 ;  /* 0x0000b40044027a23 */ /* 0x008fc40000010804 */
[----:B------:R-:W-:Y:S02]  /*11bf0*/  IMAD.MOV.U32 R68, RZ, RZ, R147 ;  /* 0x000000ffff447224 */ /* 0x000fe400078e0093 */
[----:B------:R3:W-:Y:S01]  /*11c00*/  MUFU.EX2 R233, R2 ;  /* 0x0000000200e97308 */ /* 0x0007e20000000800 */
[----:B-1----:R-:W-:Y:S01]  /*11c10*/  FMNMX.FTZ R3, R3, R6, !PT ;  /* 0x0000000603037209 */ /* 0x002fe20007810000 */
[----:B------:R-:W1:Y:S01]  /*11c20*/  LDSM.16.MT88.4 R144, [R202+0x1800] ;  /* 0x00180000ca90783b */ /* 0x000e620000004200 */
[----:B------:R-:W-:Y:S07]  /*11c30*/  HMMA.16816.F32 R12, R8, R174, R32 ;  /* 0x000000ae080c723c */ /* 0x000fee0000001820 */
[----:B--2---:R-:W-:-:S02]  /*11c40*/  F2FP.PACK_AB R8, R236, R241 ;  /* 0x000000f1ec08723e */ /* 0x004fc400000000ff */
[----:B----4-:R-:W-:Y:S01]  /*11c50*/  F2FP.PACK_AB R10, R235, R234 ;  /* 0x000000eaeb0a723e */ /* 0x010fe200000000ff */
[--C-:B---3--:R-:W-:Y:S01]  /*11c60*/  FFMA.FTZ R2, R70, c[0x0][0x2d0], -R4.reuse ;  /* 0x0000b40046027a23 */ /* 0x108fe20000010804 */
[----:B------:R-:W-:Y:S01]  /*11c70*/  FMNMX.FTZ R70, R0, R7, !PT ;  /* 0x0000000700467209 */ /* 0x000fe20007810000 */
[----:B------:R-:W-:Y:S02]  /*11c80*/  FFMA.FTZ R0, R74, c[0x0][0x2d0], -R4 ;  /* 0x0000b4004a007a23 */ /* 0x000fe40000010804 */
[----:B------:R2:W3:Y:S01]  /*11c90*/  MUFU.EX2 R232, R2 ;  /* 0x0000000200e87308 */ /* 0x0004e20000000800 */
[----:B------:R-:W-:Y:S01]  /*11ca0*/  FSETP.NEU.FTZ.AND P0, PT, R70, -INF , PT ;  /* 0xff8000004600780b */ /* 0x000fe20003f1d000 */
[----:B------:R-:W-:-:S06]  /*11cb0*/  IMAD.MOV.U32 R7, RZ, RZ, R120 ;  /* 0x000000ffff077224 */ /* 0x000fcc00078e0078 */
[----:B------:R4:W-:Y:S01]  /*11cc0*/  MUFU.EX2 R231, R0 ;  /* 0x0000000000e77308 */ /* 0x0009e20000000800 */
[----:B--2---:R-:W-:Y:S01]  /*11cd0*/  FMUL.FTZ R2, R70, c[0x0][0x2d0] ;  /* 0x0000b40046027a20 */ /* 0x004fe20000410000 */
[----:B---3--:R-:W-:-:S04]  /*11ce0*/  F2FP.PACK_AB R9, R232, R233 ;  /* 0x000000e9e809723e */ /* 0x008fc800000000ff */
[----:B------:R-:W-:Y:S02]  /*11cf0*/  FSEL R2, R2, RZ, P0 ;  /* 0x000000ff02027208 */ /* 0x000fe40000000000 */
[----:B------:R-:W-:Y:S01]  /*11d00*/  FSETP.NEU.FTZ.AND P0, PT, R3, -INF , PT ;  /* 0xff8000000300780b */ /* 0x000fe20003f1d000 */
[----:B----4-:R-:W-:Y:S02]  /*11d10*/  FFMA.FTZ R0, R105, c[0x0][0x2d0], -R4 ;  /* 0x0000b40069007a23 */ /* 0x010fe40000010804 */
[--C-:B------:R-:W-:Y:S02]  /*11d20*/  FFMA.FTZ R6, R111, c[0x0][0x2d0], -R2.reuse ;  /* 0x0000b4006f067a23 */ /* 0x100fe40000010802 */
[----:B------:R2:W3:Y:S08]  /*11d30*/  MUFU.EX2 R230, R0 ;  /* 0x0000000000e67308 */ /* 0x0004f00000000800 */
[----:B------:R-:W-:Y:S01]  /*11d40*/  MUFU.EX2 R224, R6 ;  /* 0x0000000600e07308 */ /* 0x000fe20000000800 */
[----:B--2---:R-:W-:Y:S01]  /*11d50*/  FFMA.FTZ R0, R66, c[0x0][0x2d0], -R2 ;  /* 0x0000b40042007a23 */ /* 0x004fe20000010802 */
[----:B---3--:R-:W-:Y:S01]  /*11d60*/  F2FP.PACK_AB R11, R230, R231 ;  /* 0x000000e7e60b723e */ /* 0x008fe200000000ff */
[----:B------:R-:W-:-:S05]  /*11d70*/  IMAD.MOV.U32 R66, RZ, RZ, R119 ;  /* 0x000000ffff427224 */ /* 0x000fca00078e0077 */
[----:B------:R2:W-:Y:S01]  /*11d80*/  MUFU.EX2 R228, R0 ;  /* 0x0000000000e47308 */ /* 0x0005e20000000800 */
[C---:B------:R-:W-:Y:S07]  /*11d90*/  HMMA.16816.F32 R56, R8.reuse, R156, R48 ;  /* 0x0000009c0838723c */ /* 0x040fee0000001830 */
[----:B------:R-:W-:Y:S01]  /*11da0*/  IMAD.MOV.U32 R51, RZ, RZ, R116 ;  /* 0x000000ffff337224 */ /* 0x000fe200078e0074 */
[----:B------:R-:W-:Y:S01]  /*11db0*/  HMMA.16816.F32 R52, R8, R158, R16 ;  /* 0x0000009e0834723c */ /* 0x000fe20000001810 */
[----:B--2---:R-:W-:-:S02]  /*11dc0*/  FFMA.FTZ R0, R73, c[0x0][0x2d0], -R2 ;  /* 0x0000b40049007a23 */ /* 0x004fc40000010802 */
[----:B------:R-:W-:Y:S02]  /*11dd0*/  IMAD.MOV.U32 R73, RZ, RZ, R118 ;  /* 0x000000ffff497224 */ /* 0x000fe400078e0076 */
[----:B------:R2:W3:Y:S03]  /*11de0*/  MUFU.EX2 R226, R0 ;  /* 0x0000000000e27308 */ /* 0x0004e60000000800 */
[C---:B-1----:R-:W-:Y:S08]  /*11df0*/  HMMA.16816.F32 R120, R8.reuse, R144, R40 ;  /* 0x000000900878723c */ /* 0x042ff00000001828 */
[----:B------:R-:W-:Y:S01]  /*11e00*/  HMMA.16816.F32 R132, R8, R146, R24 ;  /* 0x000000920884723c */ /* 0x000fe20000001818 */
[----:B--2---:R-:W-:-:S07]  /*11e10*/  FFMA.FTZ R0, R106, c[0x0][0x2d0], -R2 ;  /* 0x0000b4006a007a23 */ /* 0x004fce0000010802 */
[----:B------:R-:W-:Y:S01]  /*11e20*/  HMMA.16816.F32 R136, R8, R140, R28 ;  /* 0x0000008c0888723c */ /* 0x000fe2000000181c */
[----:B------:R1:W-:Y:S02]  /*11e30*/  MUFU.EX2 R227, R0 ;  /* 0x0000000000e37308 */ /* 0x0003e40000000800 */
[----:B-1----:R-:W-:-:S05]  /*11e40*/  FFMA.FTZ R0, R107, c[0x0][0x2d0], -R2 ;  /* 0x0000b4006b007a23 */ /* 0x002fca0000010802 */
[C---:B------:R-:W-:Y:S01]  /*11e50*/  HMMA.16816.F32 R104, R8.reuse, R152, R44 ;  /* 0x000000980868723c */ /* 0x040fe2000000182c */
[----:B------:R1:W2:Y:S07]  /*11e60*/  MUFU.EX2 R223, R0 ;  /* 0x0000000000df7308 */ /* 0x0002ae0000000800 */
[----:B------:R-:W-:Y:S01]  /*11e70*/  HMMA.16816.F32 R44, R8, R142, R12 ;  /* 0x0000008e082c723c */ /* 0x000fe2000000180c */
[----:B-1----:R-:W-:Y:S02]  /*11e80*/  FFMA.FTZ R0, R108, c[0x0][0x2d0], -R2 ;  /* 0x0000b4006c007a23 */ /* 0x002fe40000010802 */
[----:B------:R-:W-:-:S02]  /*11e90*/  IMAD.MOV.U32 R108, RZ, RZ, R117 ;  /* 0x000000ffff6c7224 */ /* 0x000fc400078e0075 */
[----:B------:R1:W-:Y:S03]  /*11ea0*/  MUFU.EX2 R225, R0 ;  /* 0x0000000000e17308 */ /* 0x0003e60000000800 */
[----:B------:R-:W-:Y:S07]  /*11eb0*/  HMMA.16816.F32 R116, R8, R154, R20 ;  /* 0x0000009a0874723c */ /* 0x000fee0000001814 */
[----:B---3--:R-:W-:-:S02]  /*11ec0*/  F2FP.PACK_AB R8, R226, R228 ;  /* 0x000000e4e208723e */ /* 0x008fc400000000ff */
[----:B--2---:R-:W-:Y:S01]  /*11ed0*/  F2FP.PACK_AB R10, R223, R227 ;  /* 0x000000e3df0a723e */ /* 0x004fe200000000ff */
[----:B-1----:R-:W-:-:S05]  /*11ee0*/  FMUL.FTZ R0, R3, c[0x0][0x2d0] ;  /* 0x0000b40003007a20 */ /* 0x002fca0000410000 */
[----:B------:R-:W-:-:S05]  /*11ef0*/  FSEL R0, R0, RZ, P0 ;  /* 0x000000ff00007208 */ /* 0x000fca0000000000 */
        /* <DEDUP_REMOVED lines=21> */
[----:B------:R-:W-:Y:S01]  /*12050*/  HMMA.16816.F32 R12, R8, R80, RZ ;  /* 0x00000050080c723c */ /* 0x000fe200000018ff */
[----:B------:R-:W-:Y:S02]  /*12060*/  IMAD.MOV.U32 R84, RZ, RZ, R69 ;  /* 0x000000ffff547224 */ /* 0x000fe400078e0045 */
[----:B------:R-:W-:-:S04]  /*12070*/  IMAD.MOV.U32 R85, RZ, RZ, R65 ;  /* 0x000000ffff557224 */ /* 0x000fc800078e0041 */
[----:B------:R-:W-:Y:S01]  /*12080*/  IMAD.MOV.U32 R81, RZ, RZ, R108 ;  /* 0x000000ffff517224 */ /* 0x000fe200078e006c */
[----:B------:R-:W-:Y:S01]  /*12090*/  HMMA.16816.F32 R32, R8, R82, RZ ;  /* 0x000000520820723c */ /* 0x000fe200000018ff */
[----:B-1----:R-:W-:-:S04]  /*120a0*/  FFMA.FTZ R6, R113, c[0x0][0x2d0], -R0 ;  /* 0x0000b40071067a23 */ /* 0x002fc80000010800 */
[----:B------:R1:W3:Y:S03]  /*120b0*/  MUFU.EX2 R74, R6 ;  /* 0x00000006004a7308 */ /* 0x0002e60000000800 */
[----:B------:R-:W-:Y:S01]  /*120c0*/  HMMA.16816.F32 R40, R8, R86, RZ ;  /* 0x000000560828723c */ /* 0x000fe200000018ff */
[----:B------:R-:W-:-:S06]  /*120d0*/  IMAD.MOV.U32 R83, RZ, RZ, R73 ;  /* 0x000000ffff537224 */ /* 0x000fcc00078e0049 */
[----:B------:R-:W-:Y:S01]  /*120e0*/  F2FP.PACK_AB R8, R224, R225 ;  /* 0x000000e1e008723e */ /* 0x000fe200000000ff */
[----:B------:R-:W-:Y:S01]  /*120f0*/  IMAD.MOV.U32 R87, RZ, RZ, R127 ;  /* 0x000000ffff577224 */ /* 0x000fe200078e007f */
[----:B--2---:R-:W-:Y:S01]  /*12100*/  F2FP.PACK_AB R10, R221, R222 ;  /* 0x000000dedd0a723e */ /* 0x004fe200000000ff */
[----:B------:R-:W-:Y:S02]  /*12110*/  IMAD.MOV.U32 R86, RZ, RZ, R126 ;  /* 0x000000ffff567224 */ /* 0x000fe400078e007e */
[--C-:B-1----:R-:W-:Y:S01]  /*12120*/  FFMA.FTZ R6, R114, c[0x0][0x2d0], -R0.reuse ;  /* 0x0000b40072067a23 */ /* 0x102fe20000010800 */
[----:B---3--:R-:W-:Y:S01]  /*12130*/  F2FP.PACK_AB R9, R74, R75 ;  /* 0x0000004b4a09723e */ /* 0x008fe200000000ff */
[----:B------:R-:W-:Y:S02]  /*12140*/  LDSM.16.MT88.4 R112, [R205+0x2000] ;  /* 0x00200000cd70783b */ /* 0x000fe40000004200 */
[----:B------:R1:W-:Y:S02]  /*12150*/  MUFU.EX2 R216, R6 ;  /* 0x0000000600d87308 */ /* 0x0003e40000000800 */
[----:B-1----:R-:W-:-:S06]  /*12160*/  FFMA.FTZ R6, R124, c[0x0][0x2d0], -R0 ;  /* 0x0000b4007c067a23 */ /* 0x002fcc0000010800 */
[----:B------:R1:W2:Y:S02]  /*12170*/  MUFU.EX2 R76, R6 ;  /* 0x00000006004c7308 */ /* 0x0002a40000000800 */
[----:B-1----:R-:W-:Y:S01]  /*12180*/  FFMA.FTZ R6, R187, c[0x0][0x2d0], -R5 ;  /* 0x0000b400bb067a23 */ /* 0x002fe20000010805 */
[----:B--2---:R-:W-:Y:S01]  /*12190*/  F2FP.PACK_AB R11, R76, R216 ;  /* 0x000000d84c0b723e */ /* 0x004fe200000000ff */
[----:B------:R-:W-:-:S04]  /*121a0*/  IMAD.MOV.U32 R187, RZ, RZ, R51 ;  /* 0x000000ffffbb7224 */ /* 0x000fc800078e0033 */
[----:B------:R1:W-:Y:S01]  /*121b0*/  MUFU.EX2 R78, R6 ;  /* 0x00000006004e7308 */ /* 0x0003e20000000800 */
[----:B------:R-:W-:Y:S01]  /*121c0*/  LDSM.16.MT88.4 R48, [R204+0x2000] ;  /* 0x00200000cc30783b */ /* 0x000fe20000004200 */
[C---:B------:R-:W-:Y:S08]  /*121d0*/  HMMA.16816.F32 R20, R8.reuse, R96, R20 ;  /* 0x000000600814723c */ /* 0x040ff00000001814 */
[----:B------:R-:W-:Y:S01]  /*121e0*/  HMMA.16816.F32 R36, R8, R98, R36 ;  /* 0x000000620824723c */ /* 0x000fe20000001824 */
[----:B------:R-:W2:Y:S01]  /*121f0*/  LDSM.16.MT88.4 R96, [R201+0x2000] ;  /* 0x00200000c960783b */ /* 0x000ea20000004200 */
[----:B-1----:R-:W-:-:S03]  /*12200*/  FFMA.FTZ R6, R186, c[0x0][0x2d0], -R5 ;  /* 0x0000b400ba067a23 */ /* 0x002fc60000010805 */
[----:B------:R-:W3:Y:S01]  /*12210*/  LDL.LU R186, [R1+0x4] ;  /* 0x0000040001ba7983 */ /* 0x000ee20000300800 */
[----:B------:R1:W-:Y:S02]  /*12220*/  MUFU.EX2 R79, R6 ;  /* 0x00000006004f7308 */ /* 0x0003e40000000800 */
[C---:B------:R-:W-:Y:S08]  /*12230*/  HMMA.16816.F32 R16, R8.reuse, R88, R16 ;  /* 0x000000580810723c */ /* 0x040ff00000001810 */
[----:B------:R-:W-:Y:S01]  /*12240*/  HMMA.16816.F32 R124, R8, R92, R12 ;  /* 0x0000005c087c723c */ /* 0x000fe2000000180c */
[----:B-1----:R-:W-:-:S02]  /*12250*/  FFMA.FTZ R6, R185, c[0x0][0x2d0], -R5 ;  /* 0x0000b400b9067a23 */ /* 0x002fc40000010805 */
[----:B------:R-:W-:-:S04]  /*12260*/  FFMA.FTZ R5, R184, c[0x0][0x2d0], -R5 ;  /* 0x0000b400b8057a23 */ /* 0x000fc80000010805 */
[----:B------:R1:W-:Y:S01]  /*12270*/  MUFU.EX2 R77, R5 ;  /* 0x00000005004d7308 */ /* 0x0003e20000000800 */
[----:B------:R-:W-:Y:S02]  /*12280*/  IMAD.MOV.U32 R184, RZ, RZ, R68 ;  /* 0x000000ffffb87224 */ /* 0x000fe400078e0044 */
[----:B-1----:R-:W-:-:S05]  /*12290*/  FFMA.FTZ R5, R151, c[0x0][0x2d0], -R4 ;  /* 0x0000b40097057a23 */ /* 0x002fca0000010804 */
[----:B------:R1:W-:Y:S01]  /*122a0*/  MUFU.EX2 R68, R5 ;  /* 0x0000000500447308 */ /* 0x0003e20000000800 */
[----:B------:R-:W-:Y:S02]  /*122b0*/  IMAD.MOV.U32 R185, RZ, RZ, R66 ;  /* 0x000000ffffb97224 */ /* 0x000fe400078e0042 */
[----:B-1----:R-:W-:-:S05]  /*122c0*/  FFMA.FTZ R5, R150, c[0x0][0x2d0], -R4 ;  /* 0x0000b40096057a23 */ /* 0x002fca0000010804 */
[----:B------:R1:W4:Y:S02]  /*122d0*/  MUFU.EX2 R69, R5 ;  /* 0x0000000500457308 */ /* 0x0003240000000800 */
[--C-:B-1----:R-:W-:Y:S02]  /*122e0*/  FFMA.FTZ R5, R149, c[0x0][0x2d0], -R4.reuse ;  /* 0x0000b40095057a23 */ /* 0x102fe40000010804 */
[----:B------:R-:W-:-:S04]  /*122f0*/  FFMA.FTZ R4, R130, c[0x0][0x2d0], -R4 ;  /* 0x0000b40082047a23 */ /* 0x000fc80000010804 */
[----:B------:R1:W-:Y:S02]  /*12300*/  MUFU.EX2 R67, R4 ;  /* 0x0000000400437308 */ /* 0x0003e40000000800 */
[----:B-1----:R-:W-:-:S06]  /*12310*/  FFMA.FTZ R4, R129, c[0x0][0x2d0], -R2 ;  /* 0x0000b40081047a23 */ /* 0x002fcc0000010802 */
[----:B------:R1:W-:Y:S02]  /*12320*/  MUFU.EX2 R66, R4 ;  /* 0x0000000400427308 */ /* 0x0003e40000000800 */
[----:B-1----:R-:W-:-:S06]  /*12330*/  FFMA.FTZ R4, R131, c[0x0][0x2d0], -R2 ;  /* 0x0000b40083047a23 */ /* 0x002fcc0000010802 */
[----:B------:R1:W-:Y:S02]  /*12340*/  MUFU.EX2 R65, R4 ;  /* 0x0000000400417308 */ /* 0x0003e40000000800 */
[----:B-1----:R-:W-:-:S06]  /*12350*/  FFMA.FTZ R4, R183, c[0x0][0x2d0], -R2 ;  /* 0x0000b400b7047a23 */ /* 0x002fcc0000010802 */
[----:B------:R1:W-:Y:S02]  /*12360*/  MUFU.EX2 R62, R4 ;  /* 0x00000004003e7308 */ /* 0x0003e40000000800 */
[----:B-1----:R-:W-:-:S06]  /*12370*/  FFMA.FTZ R4, R182, c[0x0][0x2d0], -R2 ;  /* 0x0000b400b6047a23 */ /* 0x002fcc0000010802 */
[----:B------:R1:W-:Y:S02]  /*12380*/  MUFU.EX2 R63, R4 ;  /* 0x00000004003f7308 */ /* 0x0003e40000000800 */
[----:B-1----:R-:W-:Y:S02]  /*12390*/  FFMA.FTZ R4, R128, c[0x0][0x2d0], -R0 ;  /* 0x0000b40080047a23 */ /* 0x002fe40000010800 */
[----:B------:R-:W1:Y:S04]  /*123a0*/  LDSM.16.MT88.4 R128, [R202+0x2000] ;  /* 0x00200000ca80783b */ /* 0x000e680000004200 */
[----:B------:R-:W5:Y:S08]  /*123b0*/  MUFU.EX2 R80, R6 ;  /* 0x0000000600507308 */ /* 0x000f700000000800 */
[----:B------:R-:W2:Y:S01]  /*123c0*/  MUFU.EX2 R73, R5 ;  /* 0x0000000500497308 */ /* 0x000ea20000000800 */
[----:B----4-:R-:W-:Y:S01]  /*123d0*/  F2FP.PACK_AB R149, R69, R68 ;  /* 0x000000444595723e */ /* 0x010fe200000000ff */
[C---:B------:R-:W-:Y:S06]  /*123e0*/  HMMA.16816.F32 R24, R8.reuse, R100, R24 ;  /* 0x000000640818723c */ /* 0x040fec0000001818 */
[----:B------:R4:W-:Y:S01]  /*123f0*/  MUFU.EX2 R60, R4 ;  /* 0x00000004003c7308 */ /* 0x0009e20000000800 */
[----:B-----5:R-:W-:Y:S01]  /*12400*/  F2FP.PACK_AB R150, R77, R80 ;  /* 0x000000504d96723e */ /* 0x020fe200000000ff */
[----:B------:R-:W-:Y:S01]  /*12410*/  HMMA.16816.F32 R28, R8, R90, R28 ;  /* 0x0000005a081c723c */ /* 0x000fe2000000181c */
[----:B--2---:R-:W-:-:S07]  /*12420*/  F2FP.PACK_AB R151, R67, R73 ;  /* 0x000000494397723e */ /* 0x004fce00000000ff */
[----:B------:R-:W-:Y:S01]  /*12430*/  HMMA.16816.F32 R32, R8, R94, R32 ;  /* 0x0000005e0820723c */ /* 0x000fe20000001820 */
[----:B----4-:R-:W-:Y:S01]  /*12440*/  FFMA.FTZ R4, R148, c[0x0][0x2d0], -R0 ;  /* 0x0000b40094047a23 */ /* 0x010fe20000010800 */
[----:B------:R-:W-:-:S06]  /*12450*/  F2FP.PACK_AB R148, R79, R78 ;  /* 0x0000004e4f94723e */ /* 0x000fcc00000000ff */
[----:B------:R-:W-:Y:S01]  /*12460*/  HMMA.16816.F32 R40, R8, R102, R40 ;  /* 0x000000660828723c */ /* 0x000fe20000001828 */
[----:B------:R2:W4:Y:S06]  /*12470*/  MUFU.EX2 R61, R4 ;  /* 0x00000004003d7308 */ /* 0x00052c0000000800 */
[----:B------:R-:W-:Y:S01]  /*12480*/  FFMA.FTZ R8, R197, c[0x0][0x2d0], -R2 ;  /* 0x0000b400c5087a23 */ /* 0x000fe20000010802 */
[C---:B------:R-:W-:Y:S08]  /*12490*/  HMMA.16816.F32 R88, R148.reuse, R96, R56 ;  /* 0x000000609458723c */ /* 0x040ff00000001838 */
[----:B------:R-:W-:Y:S01]  /*124a0*/  HMMA.16816.F32 R100, R148, R98, R52 ;  /* 0x000000629464723c */ /* 0x000fe20000001834 */
[----:B--2---:R-:W-:-:S04]  /*124b0*/  FFMA.FTZ R4, R180, c[0x0][0x2d0], -R0 ;  /* 0x0000b400b4047a23 */ /* 0x004fc80000010800 */
[----:B------:R2:W-:Y:S03]  /*124c0*/  MUFU.EX2 R56, R4 ;  /* 0x0000000400387308 */ /* 0x0005e60000000800 */
[C---:B------:R-:W-:Y:S08]  /*124d0*/  HMMA.16816.F32 R104, R148.reuse, R112, R104 ;  /* 0x000000709468723c */ /* 0x040ff00000001868 */
[C---:B------:R-:W-:Y:S08]  /*124e0*/  HMMA.16816.F32 R116, R148.reuse, R114, R116 ;  /* 0x000000729474723c */ /* 0x040ff00000001874 */
[----:B-1----:R-:W-:Y:S01]  /*124f0*/  HMMA.16816.F32 R120, R148, R128, R120 ;  /* 0x000000809478723c */ /* 0x002fe20000001878 */
[----:B--2---:R-:W-:-:S07]  /*12500*/  FFMA.FTZ R4, R181, c[0x0][0x2d0], -R0 ;  /* 0x0000b400b5047a23 */ /* 0x004fce0000010800 */
[C---:B------:R-:W-:Y:S01]  /*12510*/  HMMA.16816.F32 R132, R148.reuse, R130, R132 ;  /* 0x000000829484723c */ /* 0x040fe20000001884 */
[----:B------:R-:W1:Y:S07]  /*12520*/  MUFU.EX2 R52, R4 ;  /* 0x0000000400347308 */ /* 0x000e6e0000000800 */
[C---:B------:R-:W-:Y:S08]  /*12530*/  HMMA.16816.F32 R136, R148.reuse, R48, R136 ;  /* 0x000000309488723c */ /* 0x040ff00000001888 */
[----:B------:R-:W-:Y:S01]  /*12540*/  HMMA.16816.F32 R148, R148, R50, R44 ;  /* 0x000000329494723c */ /* 0x000fe2000000182c */
[----:B------:R2:W-:Y:S02]  /*12550*/  MUFU.EX2 R45, R8 ;  /* 0x00000008002d7308 */ /* 0x0005e40000000800 */
[----:B--2---:R-:W-:-:S06]  /*12560*/  FFMA.FTZ R8, R196, c[0x0][0x2d0], -R2 ;  /* 0x0000b400c4087a23 */ /* 0x004fcc0000010802 */
[----:B------:R2:W5:Y:S01]  /*12570*/  MUFU.EX2 R46, R8 ;  /* 0x00000008002e7308 */ /* 0x0005620000000800 */
[----:B------:R-:W-:Y:S02]  /*12580*/  IMAD.MOV.U32 R82, RZ, RZ, R7 ;  /* 0x000000ffff527224 */ /* 0x000fe400078e0007 */
[----:B--2---:R-:W-:-:S05]  /*12590*/  FFMA.FTZ R8, R195, c[0x0][0x2d0], -R2 ;  /* 0x0000b400c3087a23 */ /* 0x004fca0000010802 */
[----:B------:R2:W-:Y:S01]  /*125a0*/  MUFU.EX2 R47, R8 ;  /* 0x00000008002f7308 */ /* 0x0005e20000000800 */
[----:B------:R-:W-:Y:S02]  /*125b0*/  F2FP.PACK_AB R4, R65, R66 ;  /* 0x000000424104723e */ /* 0x000fe400000000ff */
[----:B------:R-:W-:Y:S02]  /*125c0*/  F2FP.PACK_AB R6, R63, R62 ;  /* 0x0000003e3f06723e */ /* 0x000fe400000000ff */
[----:B----4-:R-:W-:Y:S01]  /*125d0*/  F2FP.PACK_AB R5, R61, R60 ;  /* 0x0000003c3d05723e */ /* 0x010fe200000000ff */
[----:B--2---:R-:W-:-:S04]  /*125e0*/  FFMA.FTZ R8, R194, c[0x0][0x2d0], -R2 ;  /* 0x0000b400c2087a23 */ /* 0x004fc80000010802 */
[----:B------:R2:W4:Y:S01]  /*125f0*/  MUFU.EX2 R53, R8 ;  /* 0x0000000800357308 */ /* 0x0005220000000800 */
[----:B-1----:R-:W-:Y:S01]  /*12600*/  F2FP.PACK_AB R7, R52, R56 ;  /* 0x000000383407723e */ /* 0x002fe200000000ff */
[----:B--2---:R-:W-:-:S06]  /*12610*/  FFMA.FTZ R8, R193, c[0x0][0x2d0], -R2 ;  /* 0x0000b400c1087a23 */ /* 0x004fcc0000010802 */
[----:B------:R1:W-:Y:S01]  /*12620*/  MUFU.EX2 R54, R8 ;  /* 0x0000000800367308 */ /* 0x0003e20000000800 */
[----:B------:R-:W-:Y:S01]  /*12630*/  HMMA.16816.F32 R108, R4, R164, R16 ;  /* 0x000000a4046c723c */ /* 0x000fe20000001810 */
[----:B-1----:R-:W-:-:S06]  /*12640*/  FFMA.FTZ R8, R192, c[0x0][0x2d0], -R2 ;  /* 0x0000b400c0087a23 */ /* 0x002fcc0000010802 */
[----:B------:R1:W-:Y:S01]  /*12650*/  MUFU.EX2 R55, R8 ;  /* 0x0000000800377308 */ /* 0x0003e20000000800 */
[----:B------:R-:W-:Y:S01]  /*12660*/  HMMA.16816.F32 R16, R4, R166, R28 ;  /* 0x000000a60410723c */ /* 0x000fe2000000181c */
[----:B-1----:R-:W-:-:S06]  /*12670*/  FFMA.FTZ R8, R189, c[0x0][0x2d0], -R0 ;  /* 0x0000b400bd087a23 */ /* 0x002fcc0000010800 */
[----:B------:R1:W-:Y:S02]  /*12680*/  MUFU.EX2 R28, R8 ;  /* 0x00000008001c7308 */ /* 0x0003e40000000800 */
[----:B-1----:R-:W-:-:S06]  /*12690*/  FFMA.FTZ R8, R188, c[0x0][0x2d0], -R0 ;  /* 0x0000b400bc087a23 */ /* 0x002fcc0000010800 */
[----:B------:R1:W2:Y:S01]  /*126a0*/  MUFU.EX2 R29, R8 ;  /* 0x00000008001d7308 */ /* 0x0002a20000000800 */
[----:B------:R-:W-:Y:S01]  /*126b0*/  HMMA.16816.F32 R92, R4, R160, R20 ;  /* 0x000000a0045c723c */ /* 0x000fe20000001814 */
[----:B-1----:R-:W-:-:S06]  /*126c0*/  FFMA.FTZ R8, R190, c[0x0][0x2d0], -R0 ;  /* 0x0000b400be087a23 */ /* 0x002fcc0000010800 */
[----:B------:R1:W-:Y:S01]  /*126d0*/  MUFU.EX2 R31, R8 ;  /* 0x00000008001f7308 */ /* 0x0003e20000000800 */
[----:B------:R-:W-:Y:S01]  /*126e0*/  HMMA.16816.F32 R12, R4, R162, R36 ;  /* 0x000000a2040c723c */ /* 0x000fe20000001824 */
[----:B------:R-:W-:Y:S02]  /*126f0*/  IMAD.MOV.U32 R183, RZ, RZ, c[0x0][0x2c4] ;  /* 0x0000b100ffb77624 */ /* 0x000fe400078e00ff */
[----:B-1----:R-:W-:-:S04]  /*12700*/  FFMA.FTZ R8, R191, c[0x0][0x2d0], -R0 ;  /* 0x0000b400bf087a23 */ /* 0x002fc80000010800 */
[----:B------:R1:W1:Y:S01]  /*12710*/  MUFU.EX2 R30, R8 ;  /* 0x00000008001e7308 */ /* 0x0002620000000800 */
[----:B------:R-:W-:Y:S01]  /*12720*/  HMMA.16816.F32 R124, R4, R168, R124 ;  /* 0x000000a8047c723c */ /* 0x000fe2000000187c */
[----:B------:R-:W-:-:S07]  /*12730*/  ISETP.NE.AND P6, PT, R183, 0x1, PT ;  /* 0x00000001b700780c */ /* 0x000fce0003fc5270 */
[----:B------:R-:W-:Y:S01]  /*12740*/  HMMA.16816.F32 R32, R4, R170, R32 ;  /* 0x000000aa0420723c */ /* 0x000fe20000001820 */
[----:B-1----:R-:W-:-:S07]  /*12750*/  FFMA.FTZ R8, R199, c[0x0][0x2d0], -R2 ;  /* 0x0000b400c7087a23 */ /* 0x002fce0000010802 */
[C---:B------:R-:W-:Y:S01]  /*12760*/  HMMA.16816.F32 R20, R4.reuse, R172, R24 ;  /* 0x000000ac0414723c */ /* 0x040fe20000001818 */
[----:B------:R-:W-:Y:S01]  /*12770*/  FFMA.FTZ R2, R198, c[0x0][0x2d0], -R2 ;  /* 0x0000b400c6027a23 */ /* 0x000fe20000010802 */
[----:B------:R1:W-:Y:S06]  /*12780*/  MUFU.EX2 R44, R8 ;  /* 0x00000008002c7308 */ /* 0x0003ec0000000800 */
[----:B-1----:R-:W-:Y:S02]  /*12790*/  HMMA.16816.F32 R8, R4, R174, R40 ;  /* 0x000000ae0408723c */ /* 0x002fe40000001828 */
[----:B------:R1:W-:Y:S02]  /*127a0*/  MUFU.EX2 R40, R2 ;  /* 0x0000000200287308 */ /* 0x0003e40000000800 */
[----:B-1----:R-:W-:-:S06]  /*127b0*/  FFMA.FTZ R2, R176, c[0x0][0x2d0], -R0 ;  /* 0x0000b400b0027a23 */ /* 0x002fcc0000010800 */
[----:B------:R1:W1:Y:S01]  /*127c0*/  MUFU.EX2 R27, R2 ;  /* 0x00000002001b7308 */ /* 0x0002620000000800 */
[----:B-----5:R-:W-:Y:S02]  /*127d0*/  F2FP.PACK_AB R4, R46, R45 ;  /* 0x0000002d2e04723e */ /* 0x020fe400000000ff */
[----:B----4-:R-:W-:Y:S02]  /*127e0*/  F2FP.PACK_AB R6, R53, R47 ;  /* 0x0000002f3506723e */ /* 0x010fe400000000ff */
[----:B--2---:R-:W-:Y:S02]  /*127f0*/  F2FP.PACK_AB R5, R29, R28 ;  /* 0x0000001c1d05723e */ /* 0x004fe400000000ff */
[----:B------:R-:W-:Y:S01]  /*12800*/  F2FP.PACK_AB R7, R30, R31 ;  /* 0x0000001f1e07723e */ /* 0x000fe200000000ff */
[----:B-1----:R-:W-:-:S04]  /*12810*/  FFMA.FTZ R2, R179, c[0x0][0x2d0], -R0 ;  /* 0x0000b400b3027a23 */ /* 0x002fc80000010800 */
[----:B------:R1:W2:Y:S02]  /*12820*/  MUFU.EX2 R26, R2 ;  /* 0x00000002001a7308 */ /* 0x0002a40000000800 */
[----:B------:R-:W-:Y:S01]  /*12830*/  HMMA.16816.F32 R92, R4, R156, R92 ;  /* 0x0000009c045c723c */ /* 0x000fe2000000185c */
[--C-:B-1----:R-:W-:Y:S02]  /*12840*/  FFMA.FTZ R2, R178, c[0x0][0x2d0], -R0.reuse ;  /* 0x0000b400b2027a23 */ /* 0x102fe40000010800 */
[----:B------:R-:W-:-:S03]  /*12850*/  FFMA.FTZ R0, R177, c[0x0][0x2d0], -R0 ;  /* 0x0000b400b1007a23 */ /* 0x000fc60000010800 */
[----:B------:R1:W4:Y:S02]  /*12860*/  MUFU.EX2 R25, R2 ;  /* 0x0000000200197308 */ /* 0x0003240000000800 */
[C---:B------:R-:W-:Y:S06]  /*12870*/  HMMA.16816.F32 R12, R4.reuse, R158, R12 ;  /* 0x0000009e040c723c */ /* 0x040fec000000180c */
[----:B------:R5:W2:Y:S02]  /*12880*/  MUFU.EX2 R24, R0 ;  /* 0x0000000000187308 */ /* 0x000aa40000000800 */
[----:B------:R-:W-:Y:S01]  /*12890*/  HMMA.16816.F32 R108, R4, R152, R108 ;  /* 0x00000098046c723c */ /* 0x000fe2000000186c */
[----:B-1----:R-:W-:-:S07]  /*128a0*/  @P6 IMAD.HI.U32 R2, R184, c[0x0][0x2c8], RZ ;  /* 0x0000b200b8026a27 */ /* 0x002fce00078e00ff */
[----:B------:R-:W-:Y:S01]  /*128b0*/  HMMA.16816.F32 R16, R4, R154, R16 ;  /* 0x0000009a0410723c */ /* 0x000fe20000001810 */
[----:B-----5:R-:W-:-:S07]  /*128c0*/  IMAD.MOV.U32 R0, RZ, RZ, R184 ;  /* 0x000000ffff007224 */ /* 0x020fce00078e00b8 */
[----:B------:R-:W-:Y:S01]  /*128d0*/  HMMA.16816.F32 R124, R4, R144, R124 ;  /* 0x00000090047c723c */ /* 0x000fe2000000187c */
[----:B------:R-:W-:-:S07]  /*128e0*/  @P6 SHF.R.U32.HI R0, RZ, c[0x0][0x2cc], R2 ;  /* 0x0000b300ff006a19 */ /* 0x000fce0000011602 */
[----:B------:R-:W-:Y:S01]  /*128f0*/  HMMA.16816.F32 R32, R4, R146, R32 ;  /* 0x000000920420723c */ /* 0x000fe20000001820 */
[----:B---3--:R-:W-:-:S07]  /*12900*/  IMAD.IADD R2, R186, 0x1, R0 ;  /* 0x00000001ba027824 */ /* 0x008fce00078e0200 */
[----:B------:R-:W-:Y:S01]  /*12910*/  HMMA.16816.F32 R20, R4, R140, R20 ;  /* 0x0000008c0414723c */ /* 0x000fe20000001814 */
[----:B------:R-:W-:-:S07]  /*12920*/  FADD.FTZ R0, R64, R218 ;  /* 0x000000da40007221 */ /* 0x000fce0000010000 */
[----:B------:R-:W-:Y:S07]  /*12930*/  HMMA.16816.F32 R36, R4, R142, R8 ;  /* 0x0000008e0424723c */ /* 0x000fee0000001808 */
        /* <DEDUP_REMOVED lines=66> */
[----:B--2---:R-:W-:Y:S02]  /*12d60*/  FADD.FTZ R5, R26, R4 ;  /* 0x000000041a057221 */ /* 0x004fe40000010000 */
[----:B------:R-:W-:Y:S02]  /*12d70*/  FADD.FTZ R4, R80, R0 ;  /* 0x0000000050047221 */ /* 0x000fe40000010000 */
[----:B------:R-:W-:-:S02]  /*12d80*/  FADD.FTZ R0, R73, R6 ;  /* 0x0000000649007221 */ /* 0x000fc40000010000 */
[----:B------:R-:W-:Y:S02]  /*12d90*/  FADD.FTZ R6, R44, R7 ;  /* 0x000000072c067221 */ /* 0x000fe40000010000 */
[----:B------:R-:W-:Y:S02]  /*12da0*/  FADD.FTZ R7, R77, R4 ;  /* 0x000000044d077221 */ /* 0x000fe40000010000 */
[----:B------:R-:W-:Y:S02]  /*12db0*/  FADD.FTZ R0, R67, R0 ;  /* 0x0000000043007221 */ /* 0x000fe40000010000 */
[----:B----4-:R-:W-:Y:S01]  /*12dc0*/  FADD.FTZ R5, R25, R5 ;  /* 0x0000000519057221 */ /* 0x010fe20000010000 */
[----:B------:R-:W-:Y:S01]  /*12dd0*/  STL [R1+0x10], R7 ;  /* 0x0000100701007387 */ /* 0x000fe20000100800 */
[----:B------:R-:W-:-:S03]  /*12de0*/  FADD.FTZ R4, R40, R6 ;  /* 0x0000000628047221 */ /* 0x000fc60000010000 */
[----:B------:R1:W-:Y:S01]  /*12df0*/  STL [R1+0xc], R0 ;  /* 0x00000c0001007387 */ /* 0x0003e20000100800 */
[----:B------:R-:W-:-:S03]  /*12e00*/  IMAD.MOV.U32 R81, RZ, RZ, c[0x0][0x32c] ;  /* 0x0000cb00ff517624 */ /* 0x000fc600078e00ff */
[----:B------:R2:W-:Y:S02]  /*12e10*/  STL [R1+0x14], R4 ;  /* 0x0000140401007387 */ /* 0x0005e40000100800 */
[----:B------:R-:W-:Y:S02]  /*12e20*/  ISETP.GE.AND P6, PT, R81, 0x1, PT ;  /* 0x000000015100780c */ /* 0x000fe40003fc6270 */
[----:B------:R-:W-:Y:S02]  /*12e30*/  F2FP.PACK_AB R144, R55, R54 ;  /* 0x000000363790723e */ /* 0x000fe400000000ff */
[----:B------:R-:W-:Y:S02]  /*12e40*/  F2FP.PACK_AB R146, R40, R44 ;  /* 0x0000002c2892723e */ /* 0x000fe400000000ff */
[----:B------:R-:W-:Y:S01]  /*12e50*/  F2FP.PACK_AB R145, R26, R27 ;  /* 0x0000001b1a91723e */ /* 0x000fe200000000ff */
[----:B-1----:R-:W-:-:S05]  /*12e60*/  FADD.FTZ R0, R24, R5 ;  /* 0x0000000518007221 */ /* 0x002fca0000010000 */
[----:B------:R1:W-:Y:S01]  /*12e70*/  STL [R1+0x18], R0 ;  /* 0x0000180001007387 */ /* 0x0003e20000100800 */
[----:B------:R-:W-:Y:S02]  /*12e80*/  F2FP.PACK_AB R147, R24, R25 ;  /* 0x000000191893723e */ /* 0x000fe400000000ff */
[----:B------:R-:W-:-:S05]  /*12e90*/  IADD3 R216, R229, -0x2, RZ ;  /* 0xfffffffee5d87810 */ /* 0x000fca0007ffe0ff */
[----:B------:R-:W-:Y:S01]  /*12ea0*/  HMMA.16816.F32 R92, R144, R96, R92 ;  /* 0x00000060905c723c */ /* 0x000fe2000000185c */
[----:B--2---:R-:W-:-:S07]  /*12eb0*/  IADD3 R4, R2, c[0x0][0x328], RZ ;  /* 0x0000ca0002047a10 */ /* 0x004fce0007ffe0ff */
[C---:B------:R-:W-:Y:S08]  /*12ec0*/  HMMA.16816.F32 R108, R144.reuse, R112, R108 ;  /* 0x00000070906c723c */ /* 0x040ff0000000186c */
[C---:B------:R-:W-:Y:S08]  /*12ed0*/  HMMA.16816.F32 R124, R144.reuse, R128, R124 ;  /* 0x00000080907c723c */ /* 0x040ff0000000187c */
[C---:B------:R-:W-:Y:S08]  /*12ee0*/  HMMA.16816.F32 R96, R144.reuse, R98, R12 ;  /* 0x000000629060723c */ /* 0x040ff0000000180c */
[C---:B------:R-:W-:Y:S08]  /*12ef0*/  HMMA.16816.F32 R112, R144.reuse, R114, R16 ;  /* 0x000000729070723c */ /* 0x040ff00000001810 */
[C---:B------:R-:W-:Y:S08]  /*12f00*/  HMMA.16816.F32 R128, R144.reuse, R130, R32 ;  /* 0x000000829080723c */ /* 0x040ff00000001820 */
[C---:B------:R-:W-:Y:S08]  /*12f10*/  HMMA.16816.F32 R140, R144.reuse, R48, R20 ;  /* 0x00000030908c723c */ /* 0x040ff00000001814 */
[----:B------:R-:W-:Y:S01]  /*12f20*/  HMMA.16816.F32 R144, R144, R50, R36 ;  /* 0x000000329090723c */ /* 0x000fe20000001824 */
[----:B------:R-:W-:Y:S07]  /*12f30*/  @!P6 BRA `(.L_x_933) ;  /* 0x000001100000e947 */ /* 0x000fee0003800000 */
[C---:B-1----:R-:W-:Y:S01]  /*12f40*/  ISETP.GT.AND P0, PT, R2.reuse, RZ, PT ;  /* 0x000000ff0200720c */ /* 0x042fe20003f04270 */
        /* <DEDUP_REMOVED lines=10> */
.L_x_935:
[----:B------:R-:W-:-:S13]  /*12ff0*/  ISETP.NE.AND P0, PT, R5, 0x1, PT ;  /* 0x000000010500780c */ /* 0x000fda0003f05270 */
[----:B------:R-:W-:-:S05]  /*13000*/  @P0 IMAD.HI.U32 R2, R0, c[0x0][0x330], RZ ;  /* 0x0000cc0000020a27 */ /* 0x000fca00078e00ff */
[----:B------:R-:W-:Y:S02]  /*13010*/  @P0 SHF.R.U32.HI R0, RZ, c[0x0][0x334], R2 ;  /* 0x0000cd00ff000a19 */ /* 0x000fe40000011602 */
.L_x_936:
[----:B------:R-:W-:Y:S05]  /*13020*/  BSYNC B0 ;  /* 0x0000000000007941 */ /* 0x000fea0003800000 */
.L_x_934:
[----:B------:R-:W-:-:S05]  /*13030*/  IMAD R0, R0, R5, c[0x0][0x32c] ;  /* 0x0000cb0000007624 */ /* 0x000fca00078e0205 */
[----:B------:R-:W-:-:S04]  /*13040*/  IMNMX R4, R4, R0, PT ;  /* 0x0000000004047217 */ /* 0x000fc80003800200 */
.L_x_933:
[----:B-1----:R-:W2:Y:S01]  /*13050*/  LDL R5, [R1+0x8] ;  /* 0x0000080001057983 */ /* 0x002ea20000100800 */
[----:B------:R-:W-:-:S05]  /*13060*/  IMAD.HI R0, R4, 0x66666667, RZ ;  /* 0x6666666704007827 */ /* 0x000fca00078e02ff */
[----:B------:R-:W-:-:S04]  /*13070*/  SHF.R.U32.HI R2, RZ, 0x1f, R0 ;  /* 0x0000001fff027819 */ /* 0x000fc80000011600 */
[----:B------:R-:W-:-:S04]  /*13080*/  LEA.HI.SX32 R0, R0, R2, 0x1b ;  /* 0x0000000200007211 */ /* 0x000fc800078fdaff */
[----:B--2---:R-:W-:-:S04]  /*13090*/  IMNMX R5, R5, R0, !PT ;  /* 0x0000000005057217 */ /* 0x004fc80007800200 */
[----:B------:R-:W-:Y:S01]  /*130a0*/  ISETP.GE.AND P0, PT, R216, R5, PT ;  /* 0x00000005d800720c */ /* 0x000fe20003f06270 */
[----:B------:R1:W-:-:S12]  /*130b0*/  STL [R1], R5 ;  /* 0x0000000501007387 */ /* 0x0003d80000100800 */
[----:B------:R-:W-:Y:S05]  /*130c0*/  @!P0 BRA `(.L_x_937) ;  /* 0x0000575000008947 */ /* 0x000fea0003800000 */
[----:B------:R-:W-:Y:S01]  /*130d0*/  IMAD.MOV.U32 R85, RZ, RZ, R71 ;  /* 0x000000ffff557224 */ /* 0x000fe200078e0047 */
[----:B------:R-:W-:Y:S01]  /*130e0*/  MOV R87, R3 ;  /* 0x0000000300577202 */ /* 0x000fe20000000f00 */
[----:B------:R-:W-:Y:S01]  /*130f0*/  IMAD.MOV.U32 R84, RZ, RZ, R72 ;  /* 0x000000ffff547224 */ /* 0x000fe200078e0048 */
[----:B------:R-:W-:Y:S02]  /*13100*/  MOV R86, R70 ;  /* 0x0000004600567202 */ /* 0x000fe40000000f00 */
.L_x_954:
[----:B------:R-:W2:Y:S01]  /*13110*/  LDL R232, [R1+0x8] ;  /* 0x0000080001e87983 */ /* 0x000ea20000100800 */
[----:B------:R-:W-:Y:S04]  /*13120*/  DEPBAR.LE SB0, 0x0 ;  /* 0x000080000000791a */ /* 0x000fe80000000000 */
[----:B------:R-:W2:Y:S01]  /*13130*/  LDL R174, [R1+0x40] ;  /* 0x0000400001ae7983 */ /* 0x000ea20000100800 */
[----:B------:R-:W-:Y:S01]  /*13140*/  WARPSYNC 0xffffffff ;  /* 0xffffffff00007948 */ /* 0x000fe20003800000 */
[----:B------:R-:W-:Y:S02]  /*13150*/  ULDC UR4, c[0x0][0x324] ;  /* 0x0000c90000047ab9 */ /* 0x000fe40000000800 */
[----:B------:R-:W2:Y:S01]  /*13160*/  LDL.64 R172, [R1+0x30] ;  /* 0x0000300001ac7983 */ /* 0x000ea20000100a00 */
[----:B------:R-:W-:Y:S05]  /*13170*/  ULOP3.LUT UR4, URZ, UR4, URZ, 0x33, !UPT ;  /* 0x000000043f047292 */ /* 0x000fea000f8e333f */
[----:B------:R-:W-:Y:S08]  /*13180*/  BAR.SYNC.DEFER_BLOCKING 0x0 ;  /* 0x0000000000007b1d */ /* 0x000ff00000010000 */
[----:B------:R-:W-:Y:S08]  /*13190*/  LDSM.16.M88.4 R80, [R207] ;  /* 0x00000000cf50783b */ /* 0x000ff00000000200 */
[----:B------:R-:W4:Y:S08]  /*131a0*/  LDSM.16.M88.4 R16, [R200] ;  /* 0x00000000c810783b */ /* 0x000f300000000200 */
        /* <DEDUP_REMOVED lines=37> */
[----:B------:R-:W-:Y:S01]  /*13400*/  @!P0 SHF.R.S32.HI R0, RZ, 0x1f, R216 ;  /* 0x0000001fff008819 */ /* 0x000fe200000114d8 */
[----:B------:R-:W-:Y:S01]  /*13410*/  @!P0 IMAD.WIDE.U32 R2, R216, c[0x0][0x208], RZ ;  /* 0x00008200d8028a25 */ /* 0x000fe200078e00ff */
[----:B------:R-:W-:Y:S02]  /*13420*/  @!P0 MOV R173, R174 ;  /* 0x000000ae00ad8202 */ /* 0x000fe40000000f00 */
[-C--:B------:R-:W-:Y:S01]  /*13430*/  HMMA.16816.F32 R12, R164, R162.reuse, R12 ;  /* 0x000000a2a40c723c */ /* 0x080fe2000000180c */
[----:B------:R-:W-:Y:S03]  /*13440*/  @!P0 MOV R174, c[0x0][0x208] ;  /* 0x0000820000ae8a02 */ /* 0x000fe60000000f00 */
[----:B------:R-:W-:Y:S02]  /*13450*/  @!P0 IMAD R0, R0, c[0x0][0x208], RZ ;  /* 0x0000820000008a24 */ /* 0x000fe400078e02ff */
[----:B------:R-:W-:Y:S02]  /*13460*/  @!P0 IMAD.WIDE.U32 R172, R2, 0x50, R172 ;  /* 0x0000005002ac8825 */ /* 0x000fe400078e00ac */
[C---:B------:R-:W-:Y:S01]  /*13470*/  HMMA.16816.F32 R16, R156.reuse, R162, R16 ;  /* 0x000000a29c10723c */ /* 0x040fe20000001810 */
[----:B------:R-:W2:Y:S03]  /*13480*/  LDSM.16.M88.4 R160, [R213] ;  /* 0x00000000d5a0783b */ /* 0x000ea60000000200 */
[----:B------:R-:W-:Y:S01]  /*13490*/  @!P0 IMAD R0, R216, c[0x0][0x20c], R0 ;  /* 0x00008300d8008a24 */ /* 0x000fe200078e0200 */
[----:B------:R-:W-:Y:S03]  /*134a0*/  @!P0 LEA R2, P1, R172, c[0x0][0x1f8], 0x1 ;  /* 0x00007e00ac028a11 */ /* 0x000fe600078208ff */
[-C--:B------:R-:W-:Y:S04]  /*134b0*/  HMMA.16816.F32 R20, R156, R168.reuse, R20 ;  /* 0x000000a89c14723c */ /* 0x080fe80000001814 */
[----:B------:R-:W-:Y:S04]  /*134c0*/  @!P0 IADD3 R0, R3, R0, RZ ;  /* 0x0000000003008210 */ /* 0x000fe80007ffe0ff */
[C---:B------:R-:W-:Y:S04]  /*134d0*/  HMMA.16816.F32 R24, R164.reuse, R168, R24 ;  /* 0x000000a8a418723c */ /* 0x040fe80000001818 */
[----:B------:R-:W-:Y:S03]  /*134e0*/  @!P0 IMAD R0, R0, 0x50, RZ ;  /* 0x0000005000008824 */ /* 0x000fe600078e02ff */
[----:B------:R-:W-:Y:S01]  /*134f0*/  @!P0 MOV R168, 0x5 ;  /* 0x0000000500a88802 */ /* 0x000fe20000000f00 */
[-C--:B------:R-:W-:Y:S04]  /*13500*/  HMMA.16816.F32 R28, R164, R170.reuse, R28 ;  /* 0x000000aaa41c723c */ /* 0x080fe8000000181c */
[----:B------:R-:W-:Y:S02]  /*13510*/  @!P0 IADD3 R3, R173, R0, RZ ;  /* 0x00000000ad038210 */ /* 0x000fe40007ffe0ff */
[----:B------:R-:W-:Y:S02]  /*13520*/  @!P0 SHF.L.U32 R169, R174, 0x5, RZ ;  /* 0x00000005aea98819 */ /* 0x000fe400000006ff */
[----:B------:R-:W-:Y:S01]  /*13530*/  @!P0 LEA.HI.X R3, R172, c[0x0][0x1fc], R3, 0x1, P1 ;  /* 0x00007f00ac038a11 */ /* 0x000fe200008f0c03 */
[C---:B------:R-:W-:Y:S04]  /*13540*/  HMMA.16816.F32 R32, R156.reuse, R170, R32 ;  /* 0x000000aa9c20723c */ /* 0x040fe80000001820 */
[----:B------:R-:W-:Y:S02]  /*13550*/  @!P0 SHF.L.U64.HI R0, R174, R168, c[0x0][0x20c] ;  /* 0x00008300ae008619 */ /* 0x000fe400000102a8 */
[----:B------:R-:W4:Y:S01]  /*13560*/  LDSM.16.M88.4 R172, [R212] ;  /* 0x00000000d4ac783b */ /* 0x000f220000000200 */
[-C--:B------:R-:W-:Y:S01]  /*13570*/  @!P0 IADD3 R178, P2, R2, R169.reuse, RZ ;  /* 0x000000a902b28210 */ /* 0x080fe20007f5e0ff */
[-C--:B-1----:R-:W-:Y:S04]  /*13580*/  HMMA.16816.F32 R36, R156, R152.reuse, R36 ;  /* 0x000000989c24723c */ /* 0x082fe80000001824 */
[-C--:B------:R-:W-:Y:S02]  /*13590*/  @!P0 IADD3.X R179, R3, R0.reuse, RZ, P2, !PT ;  /* 0x0000000003b38210 */ /* 0x080fe400017fe4ff */
[----:B------:R-:W-:Y:S01]  /*135a0*/  @!PT LDS RZ, [RZ] ;  /* 0x00000000fffff984 */ /* 0x000fe20000000800 */
[----:B------:R-:W-:Y:S01]  /*135b0*/  @!PT LDS RZ, [RZ] ;  /* 0x00000000fffff984 */ /* 0x000fe20000000800 */
[----:B------:R-:W-:Y:S01]  /*135c0*/  @!PT LDS RZ, [RZ] ;  /* 0x00000000fffff984 */ /* 0x000fe20000000800 */
[----:B------:R1:W-:Y:S01]  /*135d0*/  @!P0 LDGSTS.E.BYPASS.LTC128B.128 [R219+0x100], [R2.64], !P4 ;  /* 0x0010000002db8fae */ /* 0x0003e2000e101d48 */
[-C--:B------:R-:W-:Y:S01]  /*135e0*/  @!P0 IADD3 R176, P1, R178, R169.reuse, RZ ;  /* 0x000000a9b2b08210 */ /* 0x080fe20007f3e0ff */
[C---:B------:R-:W-:Y:S04]  /*135f0*/  HMMA.16816.F32 R40, R164.reuse, R152, R40 ;  /* 0x00000098a428723c */ /* 0x040fe80000001828 */
[-C--:B------:R-:W-:Y:S02]  /*13600*/  @!P0 IADD3.X R177, R179, R0.reuse, RZ, P1, !PT ;  /* 0x00000000b3b18210 */ /* 0x080fe40000ffe4ff */
[----:B------:R5:W-:Y:S01]  /*13610*/  @!P0 LDGSTS.E.BYPASS.LTC128B.128 [R219+0x900], [R178.64], !P4 ;  /* 0x00900000b2db8fae */ /* 0x000be2000e101d48 */
[-C--:B------:R-:W-:Y:S01]  /*13620*/  @!P0 IADD3 R168, P2, R176, R169.reuse, RZ ;  /* 0x000000a9b0a88210 */ /* 0x080fe20007f5e0ff */
[-C--:B------:R-:W-:Y:S06]  /*13630*/  HMMA.16816.F32 R44, R164, R154.reuse, R44 ;  /* 0x0000009aa42c723c */ /* 0x080fec000000182c */
[----:B------:R5:W-:Y:S02]  /*13640*/  @!P0 LDGSTS.E.BYPASS.LTC128B.128 [R219+0x1100], [R176.64], !P4 ;  /* 0x01100000b0db8fae */ /* 0x000be4000e101d48 */
[C---:B------:R-:W-:Y:S08]  /*13650*/  HMMA.16816.F32 R48, R156.reuse, R154, R48 ;  /* 0x0000009a9c30723c */ /* 0x040ff00000001830 */
[-C--:B--2---:R-:W-:Y:S04]  /*13660*/  HMMA.16816.F32 R52, R156, R160.reuse, R52 ;  /* 0x000000a09c34723c */ /* 0x084fe80000001834 */
[----:B-1----:R-:W-:Y:S02]  /*13670*/  @!P0 IADD3 R2, P1, R168, R169, RZ ;  /* 0x000000a9a8028210 */ /* 0x002fe40007f3e0ff */
[-C--:B------:R-:W-:Y:S02]  /*13680*/  @!P0 IADD3.X R169, R177, R0.reuse, RZ, P2, !PT ;  /* 0x00000000b1a98210 */ /* 0x080fe400017fe4ff */
[C---:B------:R-:W-:Y:S03]  /*13690*/  HMMA.16816.F32 R56, R164.reuse, R160, R56 ;  /* 0x000000a0a438723c */ /* 0x040fe60000001838 */
[----:B------:R1:W-:Y:S01]  /*136a0*/  @!P0 LDGSTS.E.BYPASS.LTC128B.128 [R219+0x1900], [R168.64], !P4 ;  /* 0x01900000a8db8fae */ /* 0x0003e2000e101d48 */
[----:B------:R-:W-:Y:S04]  /*136b0*/  @!P0 IADD3.X R3, R169, R0, RZ, P1, !PT ;  /* 0x00000000a9038210 */ /* 0x000fe80000ffe4ff */
[-C--:B------:R-:W-:Y:S03]  /*136c0*/  HMMA.16816.F32 R60, R164, R162.reuse, R60 ;  /* 0x000000a2a43c723c */ /* 0x080fe6000000183c */
[----:B------:R2:W-:Y:S01]  /*136d0*/  @!P0 LDGSTS.E.BYPASS.LTC128B.128 [R219+0x2100], [R2.64], !P4 ;  /* 0x0210000002db8fae */ /* 0x0005e2000e101d48 */
[----:B------:R-:W-:Y:S04]  /*136e0*/  ISETP.GT.AND P0, PT, R216, R232, PT ;  /* 0x000000e8d800720c */ /* 0x000fe80003f04270 */
[C---:B------:R-:W-:Y:S03]  /*136f0*/  HMMA.16816.F32 R64, R156.reuse, R162, R64 ;  /* 0x000000a29c40723c */ /* 0x040fe60000001840 */
[----:B-----5:R-:W-:Y:S05]  /*13700*/  LDSM.16.M88.4 R176, [R206] ;  /* 0x00000000ceb0783b */ /* 0x020fea0000000200 */
[-C--:B----4-:R-:W-:Y:S03]  /*13710*/  HMMA.16816.F32 R68, R156, R172.reuse, R68 ;  /* 0x000000ac9c44723c */ /* 0x090fe60000001844 */
[----:B------:R-:W-:Y:S05]  /*13720*/  LDSM.16.M88.4 R180, [R208+0x2000] ;  /* 0x00200000d0b4783b */ /* 0x000fea0000000200 */
[C---:B------:R-:W-:Y:S03]  /*13730*/  HMMA.16816.F32 R72, R164.reuse, R172, R72 ;  /* 0x000000aca448723c */ /* 0x040fe60000001848 */
[----:B-1----:R-:W1:Y:S05]  /*13740*/  LDSM.16.M88.4 R168, [R208] ;  /* 0x00000000d0a8783b */ /* 0x002e6a0000000200 */
[-C--:B------:R-:W-:Y:S03]  /*13750*/  HMMA.16816.F32 R76, R164, R174.reuse, R76 ;  /* 0x000000aea44c723c */ /* 0x080fe6000000184c */
[----:B------:R-:W4:Y:S05]  /*13760*/  LDSM.16.M88.4 R184, [R206+0x800] ;  /* 0x00080000ceb8783b */ /* 0x000f2a0000000200 */
[----:B------:R-:W-:Y:S03]  /*13770*/  HMMA.16816.F32 R80, R156, R174, R80 ;  /* 0x000000ae9c50723c */ /* 0x000fe60000001850 */
[----:B------:R-:W5:Y:S08]  /*13780*/  LDSM.16.M88.4 R152, [R206+0x1000] ;  /* 0x00100000ce98783b */ /* 0x000f700000000200 */
[----:B------:R-:W2:Y:S08]  /*13790*/  LDSM.16.M88.4 R188, [R206+0x1800] ;  /* 0x00180000cebc783b */ /* 0x000eb00000000200 */
[----:B------:R-:W2:Y:S01]  /*137a0*/  LDSM.16.M88.4 R192, [R206+0x2000] ;  /* 0x00200000cec0783b */ /* 0x000ea20000000200 */
[-C--:B-1----:R-:W-:Y:S07]  /*137b0*/  HMMA.16816.F32 R4, R168, R176.reuse, R4 ;  /* 0x000000b0a804723c */ /* 0x082fee0000001804 */
[----:B------:R-:W-:Y:S01]  /*137c0*/  LDSM.16.M88.4 R160, [R209] ;  /* 0x00000000d1a0783b */ /* 0x000fe20000000200 */
[C---:B------:R-:W-:Y:S07]  /*137d0*/  HMMA.16816.F32 R8, R180.reuse, R176, R8 ;  /* 0x000000b0b408723c */ /* 0x040fee0000001808 */
[----:B------:R-:W1:Y:S01]  /*137e0*/  LDSM.16.M88.4 R196, [R203] ;  /* 0x00000000cbc4783b */ /* 0x000e620000000200 */
[-C--:B------:R-:W-:Y:S07]  /*137f0*/  HMMA.16816.F32 R12, R180, R178.reuse, R12 ;  /* 0x000000b2b40c723c */ /* 0x080fee000000180c */
[----:B------:R-:W1:Y:S01]  /*13800*/  LDSM.16.M88.4 R156, [R209+0x2000] ;  /* 0x00200000d19c783b */ /* 0x000e620000000200 */
[C---:B------:R-:W-:Y:S07]  /*13810*/  HMMA.16816.F32 R16, R168.reuse, R178, R16 ;  /* 0x000000b2a810723c */ /* 0x040fee0000001810 */
[----:B------:R-:W0:Y:S01]  /*13820*/  LDGDEPBAR ;  /* 0x00000000000079af */ /* 0x000e220000000000 */
        /* <DEDUP_REMOVED lines=22> */
[----:B------:R-:W-:Y:S02]  /*13990*/  FMUL.FTZ R3, R10, c[0x0][0x320] ;  /* 0x0000c8000a037a20 */ /* 0x000fe40000410000 */
[----:B------:R-:W-:Y:S04]  /*139a0*/  FMUL.FTZ R2, R11, c[0x0][0x320] ;  /* 0x0000c8000b027a20 */ /* 0x000fe80000410000 */
[----:B------:R-:W4:Y:S10]  /*139b0*/  MUFU.TANH R227, R3 ;  /* 0x0000000300e37308 */ /* 0x000f340000002400 */
[----:B------:R-:W2:Y:S01]  /*139c0*/  MUFU.TANH R226, R2 ;  /* 0x0000000200e27308 */ /* 0x000ea20000002400 */
        /* <DEDUP_REMOVED lines=38> */
[----:B---3--:R-:W-:Y:S01]  /*13c30*/  @P0 MOV R5, R217 ;  /* 0x000000d900050202 */ /* 0x008fe20000000f00 */
[-C--:B------:R-:W-:Y:S01]  /*13c40*/  HMMA.16816.F32 R60, R156, R6.reuse, R60 ;  /* 0x000000069c3c723c */ /* 0x080fe2000000183c */
[----:B------:R-:W-:Y:S02]  /*13c50*/  MOV R217, c[0x0][0x2c4] ;  /* 0x0000b10000d97a02 */ /* 0x000fe40000000f00 */
[----:B------:R1:W3:Y:S02]  /*13c60*/  MUFU.TANH R224, R0 ;  /* 0x0000000000e07308 */ /* 0x0002e40000002400 */
[----:B------:R-:W-:Y:S03]  /*13c70*/  ISETP.NE.AND P3, PT, R217, 0x1, PT ;  /* 0x00000001d900780c */ /* 0x000fe60003f65270 */
[C---:B------:R-:W-:Y:S05]  /*13c80*/  HMMA.16816.F32 R64, R160.reuse, R6, R64 ;  /* 0x00000006a040723c */ /* 0x040fea0000001840 */
[----:B------:R3:W3:Y:S02]  /*13c90*/  MUFU.TANH R182, R2 ;  /* 0x0000000200b67308 */ /* 0x0006e40000002400 */
[----:B------:R-:W-:Y:S01]  /*13ca0*/  @P0 MOV R7, c[0x0][0x1e0] ;  /* 0x0000780000070a02 */ /* 0x000fe20000000f00 */
[-C--:B-----5:R-:W-:Y:S04]  /*13cb0*/  HMMA.16816.F32 R68, R160, R8.reuse, R68 ;  /* 0x00000008a044723c */ /* 0x0a0fe80000001844 */
[----:B--2---:R-:W-:Y:S04]  /*13cc0*/  FMUL.FTZ R3, R58, c[0x0][0x320] ;  /* 0x0000c8003a037a20 */ /* 0x004fe80000410000 */
[----:B------:R2:W2:Y:S01]  /*13cd0*/  MUFU.TANH R167, R3 ;  /* 0x0000000300a77308 */ /* 0x0004a20000002400 */
[C---:B------:R-:W-:Y:S04]  /*13ce0*/  HMMA.16816.F32 R72, R156.reuse, R8, R72 ;  /* 0x000000089c48723c */ /* 0x040fe80000001848 */
[----:B-1----:R-:W-:Y:S04]  /*13cf0*/  FMUL.FTZ R0, R15, c[0x0][0x320] ;  /* 0x0000c8000f007a20 */ /* 0x002fe80000410000 */
[-C--:B------:R-:W-:Y:S01]  /*13d00*/  HMMA.16816.F32 R76, R156, R10.reuse, R76 ;  /* 0x0000000a9c4c723c */ /* 0x080fe2000000184c */
[----:B------:R1:W1:Y:S03]  /*13d10*/  MUFU.TANH R223, R0 ;  /* 0x0000000000df7308 */ /* 0x0002660000002400 */
[----:B---3--:R-:W-:Y:S04]  /*13d20*/  FMUL.FTZ R2, R59, c[0x0][0x320] ;  /* 0x0000c8003b027a20 */ /* 0x008fe80000410000 */
[----:B------:R-:W-:Y:S03]  /*13d30*/  HMMA.16816.F32 R80, R160, R10, R80 ;  /* 0x0000000aa050723c */ /* 0x000fe60000001850 */
[----:B------:R3:W3:Y:S11]  /*13d40*/  MUFU.TANH R166, R2 ;  /* 0x0000000200a67308 */ /* 0x0006f60000002400 */
[----:B------:R-:W-:Y:S02]  /*13d50*/  @!UPT UIADD3 URZ, URZ, URZ, URZ ;  /* 0x0000003f3f3ff290 */ /* 0x000fe4000fffe03f */
[----:B--2---:R-:W-:Y:S02]  /*13d60*/  FMUL.FTZ R3, R76, c[0x0][0x320] ;  /* 0x0000c8004c037a20 */ /* 0x004fe40000410000 */
[----:B-1----:R-:W-:Y:S02]  /*13d70*/  FMUL.FTZ R0, R16, c[0x0][0x320] ;  /* 0x0000c80010007a20 */ /* 0x002fe40000410000 */
[----:B------:R-:W-:Y:S02]  /*13d80*/  FMUL.FTZ R6, R79, c[0x0][0x320] ;  /* 0x0000c8004f067a20 */ /* 0x000fe40000410000 */
[----:B------:R1:W2:Y:S02]  /*13d90*/  MUFU.TANH R175, R0 ;  /* 0x0000000000af7308 */ /* 0x0002a40000002400 */
[----:B------:R-:W-:Y:S02]  /*13da0*/  FMUL.FTZ R9, R80, c[0x0][0x320] ;  /* 0x0000c80050097a20 */ /* 0x000fe40000410000 */
[----:B---3--:R-:W-:Y:S02]  /*13db0*/  FMUL.FTZ R2, R75, c[0x0][0x320] ;  /* 0x0000c8004b027a20 */ /* 0x008fe40000410000 */
[----:B-1----:R-:W-:Y:S04]  /*13dc0*/  FMUL.FTZ R0, R17, c[0x0][0x320] ;  /* 0x0000c80011007a20 */ /* 0x002fe80000410000 */
        /* <DEDUP_REMOVED lines=10> */
[----:B------:R-:W1:Y:S10]  /*13e70*/  MUFU.TANH R22, R9 ;  /* 0x0000000900167308 */ /* 0x000e740000002400 */
        /* <DEDUP_REMOVED lines=62> */
[----:B-----5:R-:W-:Y:S02]  /*14260*/  FMUL.FTZ R0, R57, c[0x0][0x320] ;  /* 0x0000c80039007a20 */ /* 0x020fe40000410000 */
[----:B------:R-:W5:Y:S06]  /*14270*/  LDL R57, [R1+0x24] ;  /* 0x0000240001397983 */ /* 0x000f6c0000100800 */
[----:B------:R1:W1:Y:S02]  /*14280*/  MUFU.TANH R55, R0 ;  /* 0x0000000000377308 */ /* 0x0002640000002400 */
[----:B-1----:R-:W-:Y:S02]  /*14290*/  FMUL.FTZ R0, R60, c[0x0][0x320] ;  /* 0x0000c8003c007a20 */ /* 0x002fe40000410000 */
[----:B------:R-:W2:Y:S06]  /*142a0*/  LDL R60, [R1+0x1c] ;  /* 0x00001c00013c7983 */ /* 0x000eac0000100800 */
[----:B------:R1:W1:Y:S02]  /*142b0*/  MUFU.TANH R53, R0 ;  /* 0x0000000000357308 */ /* 0x0002640000002400 */
[----:B-1----:R-:W-:Y:S08]  /*142c0*/  FMUL.FTZ R0, R61, c[0x0][0x320] ;  /* 0x0000c8003d007a20 */ /* 0x002ff00000410000 */
[----:B------:R1:W1:Y:S02]  /*142d0*/  MUFU.TANH R52, R0 ;  /* 0x0000000000347308 */ /* 0x0002640000002400 */
[----:B-1----:R-:W-:Y:S02]  /*142e0*/  FMUL.FTZ R0, R62, c[0x0][0x320] ;  /* 0x0000c8003e007a20 */ /* 0x002fe40000410000 */
[----:B------:R-:W2:Y:S06]  /*142f0*/  LDL R62, [R1+0x20] ;  /* 0x00002000013e7983 */ /* 0x000eac0000100800 */
        /* <DEDUP_REMOVED lines=10> */
[----:B-1----:R-:W-:Y:S08]  /*143a0*/  FMUL.FTZ R0, R67, c[0x0][0x320] ;  /* 0x0000c80043007a20 */ /* 0x002ff00000410000 */
[----:B------:R-:W1:Y:S10]  /*143b0*/  MUFU.TANH R67, R6 ;  /* 0x0000000600437308 */ /* 0x000e740000002400 */
[----:B------:R1:W1:Y:S02]  /*143c0*/  MUFU.TANH R45, R0 ;  /* 0x00000000002d7308 */ /* 0x0002640000002400 */
[----:B-1----:R-:W-:Y:S01]  /*143d0*/  FMUL.FTZ R0, R68, c[0x0][0x320] ;  /* 0x0000c80044007a20 */ /* 0x002fe20000410000 */
[----:B------:R-:W-:Y:S07]  /*143e0*/  MOV R68, c[0x0][0x32c] ;  /* 0x0000cb0000447a02 */ /* 0x000fee0000000f00 */
[----:B------:R1:W1:Y:S01]  /*143f0*/  MUFU.TANH R30, R0 ;  /* 0x00000000001e7308 */ /* 0x0002620000002400 */
[----:B------:R-:W-:Y:S01]  /*14400*/  ISETP.GE.AND P5, PT, R68, 0x1, PT ;  /* 0x000000014400780c */ /* 0x000fe20003fa6270 */
        /* <DEDUP_REMOVED lines=39> */
[----:B------:R-:W-:Y:S03]  /*14680*/  @P0 IADD3 R8, P1, R2, R4, RZ ;  /* 0x0000000402080210 */ /* 0x000fe60007f3e0ff */
        /* <DEDUP_REMOVED lines=11> */
[----:B------:R3:W1:Y:S01]  /*14740*/  MUFU.TANH R25, R4 ;  /* 0x0000000400197308 */ /* 0x0006620000002400 */
[----:B------:R-:W-:Y:S01]  /*14750*/  @P0 IADD3.X R9, R3, R0, RZ, P1, !PT ;  /* 0x0000000003090210 */ /* 0x000fe20000ffe4ff */
[----:B------:R-:W-:Y:S05]  /*14760*/  IMAD R0, R216, -0x50, RZ ;  /* 0xffffffb0d8007824 */ /* 0x000fea00078e02ff */
[----:B------:R1:W-:Y:S08]  /*14770*/  @P0 LDGSTS.E.BYPASS.LTC128B.128 [R219+0x4900], [R8.64], !P4 ;  /* 0x0490000008db0fae */ /* 0x0003f0000e101d48 */
[----:B------:R-:W0:Y:S08]  /*14780*/  LDGDEPBAR ;  /* 0x00000000000079af */ /* 0x000e300000000000 */
[----:B---3--:R-:W3:Y:S01]  /*14790*/  SHFL.IDX PT, R4, R5, RZ, 0x1c1f ;  /* 0x001c1fff05047589 */ /* 0x008ee200000e0000 */
[----:B--2---:R-:W-:Y:S04]  /*147a0*/  FMUL.FTZ R2, R83, c[0x0][0x320] ;  /* 0x0000c80053027a20 */ /* 0x004fe80000410000 */
[----:B------:R5:W2:Y:S02]  /*147b0*/  MUFU.TANH R24, R2 ;  /* 0x0000000200187308 */ /* 0x000aa40000002400 */
[----:B-----5:R-:W-:Y:S04]  /*147c0*/  IADD3 R2, -R57, 0x1, R0 ;  /* 0x0000000139027810 */ /* 0x020fe80007ffe100 */
[----:B------:R-:W-:Y:S04]  /*147d0*/  IADD3 R2, -R60, R2, R62 ;  /* 0x000000023c027210 */ /* 0x000fe80007ffe13e */
[C---:B-1----:R-:W-:Y:S02]  /*147e0*/  IADD3 R6, R2.reuse, c[0x0][0x328], RZ ;  /* 0x0000ca0002067a10 */ /* 0x042fe40007ffe0ff */
[----:B------:R-:W-:Y:S02]  /*147f0*/  IADD3 R7, R2, UR4, RZ ;  /* 0x0000000402077c10 */ /* 0x000fe4000fffe0ff */
[----:B---3--:R-:W-:Y:S02]  /*14800*/  IADD3 R3, R6, R4, RZ ;  /* 0x0000000406037210 */ /* 0x008fe40007ffe0ff */
[----:B------:R-:W-:Y:S01]  /*14810*/  IADD3 R2, R4, R7, RZ ;  /* 0x0000000704027210 */ /* 0x000fe20007ffe0ff */
[----:B------:R-:W-:-:S05]  /*14820*/  @!P5 BRA `(.L_x_938) ;  /* 0x000001800000d947 */ /* 0x000fca0003800000 */
[----:B--2-4-:R-:W-:Y:S01]  /*14830*/  IADD3 R4, -R60, R62, R4 ;  /* 0x0000003e3c047210 */ /* 0x014fe20007ffe104 */
[----:B------:R-:W-:Y:S03]  /*14840*/  BSSY B0, `(.L_x_939) ;  /* 0x0000011000007945 */ /* 0x000fe60003800000 */
        /* <DEDUP_REMOVED lines=11> */
.L_x_940:
[----:B------:R-:W-:Y:S04]  /*14900*/  MOV R8, c[0x0][0x32c] ;  /* 0x0000cb0000087a02 */ /* 0x000fe80000000f00 */
[----:B------:R-:W-:Y:S11]  /*14910*/  ISETP.NE.AND P0, PT, R8, 0x1, PT ;  /* 0x000000010800780c */ /* 0x000ff60003f05270 */
[----:B------:R-:W-:Y:S02]  /*14920*/  @!UPT UIADD3 URZ, URZ, URZ, URZ ;  /* 0x0000003f3f3ff290 */ /* 0x000fe4000fffe03f */
[----:B------:R-:W-:Y:S05]  /*14930*/  @P0 IMAD.HI.U32 R8, R4, c[0x0][0x330], RZ ;  /* 0x0000cc0004080a27 */ /* 0x000fea00078e00ff */
[----:B------:R-:W-:Y:S02]  /*14940*/  @P0 SHF.R.U32.HI R4, RZ, c[0x0][0x334], R8 ;  /* 0x0000cd00ff040a19 */ /* 0x000fe40000011608 */
.L_x_941:
[----:B------:R-:W-:Y:S05]  /*14950*/  BSYNC B0 ;  /* 0x0000000000007941 */ /* 0x000fea0003800000 */
.L_x_939:
[----:B------:R-:W-:Y:S04]  /*14960*/  IMAD.IADD R8, R0, 0x1, -R57 ;  /* 0x0000000100087824 */ /* 0x000fe800078e0a39 */
[----:B------:R-:W-:Y:S05]  /*14970*/  IMAD R4, R4, c[0x0][0x32c], R8 ;  /* 0x0000cb0004047a24 */ /* 0x000fea00078e0208 */
[----:B------:R-:W-:Y:S02]  /*14980*/  IADD3 R8, R4, c[0x0][0x32c], RZ ;  /* 0x0000cb0004087a10 */ /* 0x000fe40007ffe0ff */
[----:B------:R-:W-:Y:S02]  /*14990*/  IMNMX R2, R2, R4, !PT ;  /* 0x0000000402027217 */ /* 0x000fe40007800200 */
[----:B------:R-:W-:Y:S02]  /*149a0*/  IMNMX R3, R3, R8, PT ;  /* 0x0000000803037217 */ /* 0x000fe40003800200 */
.L_x_938:
[C---:B--2-4-:R-:W-:Y:S01]  /*149b0*/  ISETP.GE.AND P0, PT, R0.reuse, 0x2, PT ;  /* 0x000000020000780c */ /* 0x054fe20003f06270 */
[----:B------:R-:W1:Y:S01]  /*149c0*/  SHFL.IDX PT, R4, R5, 0x1, 0x1c1f ;  /* 0x003c1f0005047f89 */ /* 0x000e6200000e0000 */
[----:B------:R-:W-:Y:S02]  /*149d0*/  ISETP.GE.AND P1, PT, R0, 0x1, PT ;  /* 0x000000010000780c */ /* 0x000fe40003f26270 */
[----:B------:R-:W-:Y:S02]  /*149e0*/  P2R R20, PR, RZ, 0x1 ;  /* 0x00000001ff147803 */ /* 0x000fe40000000000 */
[C---:B------:R-:W-:Y:S02]  /*149f0*/  ISETP.GT.AND P0, PT, R2.reuse, 0x1, !P0 ;  /* 0x000000010200780c */ /* 0x040fe40004704270 */
[----:B------:R-:W-:Y:S02]  /*14a00*/  P2R R21, PR, RZ, 0x2 ;  /* 0x00000002ff157803 */ /* 0x000fe40000000000 */
[----:B------:R-:W-:Y:S02]  /*14a10*/  ISETP.GT.AND P1, PT, R2, RZ, !P1 ;  /* 0x000000ff0200720c */ /* 0x000fe40004f24270 */
[C---:B------:R-:W-:Y:S02]  /*14a20*/  ISETP.LT.OR P0, PT, R3.reuse, 0x2, P0 ;  /* 0x000000020300780c */ /* 0x040fe40000701670 */
[----:B------:R-:W-:Y:S02]  /*14a30*/  ISETP.GE.AND P2, PT, R0, 0x9, PT ;  /* 0x000000090000780c */ /* 0x000fe40003f46270 */
[C---:B------:R-:W-:Y:S02]  /*14a40*/  ISETP.LT.OR P1, PT, R3.reuse, 0x1, P1 ;  /* 0x000000010300780c */ /* 0x040fe40000f21670 */
        /* <DEDUP_REMOVED lines=13> */
[C---:B------:R-:W-:Y:S02]  /*14b20*/  ISETP.LT.OR P0, PT, R3.reuse, 0x11, P0 ;  /* 0x000000110300780c */ /* 0x040fe40000701670 */
        /* <DEDUP_REMOVED lines=33> */
[C---:B------:R-:W-:Y:S02]  /*14d40*/  ISETP.GE.AND P6, PT, R0.reuse, 0x31, PT ;  /* 0x000000310000780c */ /* 0x040fe40003fc6270 */
[----:B------:R-:W-:Y:S02]  /*14d50*/  ISETP.LT.OR P0, PT, R3, 0x2a, P0 ;  /* 0x0000002a0300780c */ /* 0x000fe40000701670 */
[----:B------:R-:W-:Y:S02]  /*14d60*/  ISETP.GE.AND P5, PT, R0, 0x32, PT ;  /* 0x000000320000780c */ /* 0x000fe40003fa6270 */
[----:B------:R-:W-:Y:S02]  /*14d70*/  FSEL R155, R37, -INF , !P0 ;  /* 0xff800000259b7808 */ /* 0x000fe40004000000 */
[----:B------:R-:W-:Y:S02]  /*14d80*/  ISETP.GT.AND P0, PT, R2, 0x30, !P6 ;  /* 0x000000300200780c */ /* 0x000fe40007704270 */
[----:B------:R-:W-:Y:S02]  /*14d90*/  ISETP.GE.AND P3, PT, R0, 0x39, PT ;  /* 0x000000390000780c */ /* 0x000fe40003f66270 */
[C---:B------:R-:W-:Y:S02]  /*14da0*/  ISETP.LT.OR P0, PT, R3.reuse, 0x31, P0 ;  /* 0x000000310300780c */ /* 0x040fe40000701670 */
        /* <DEDUP_REMOVED lines=8> */
[----:B------:R-:W-:Y:S02]  /*14e30*/  ISETP.GE.AND P1, PT, R0, 0x41, PT ;  /* 0x000000410000780c */ /* 0x000fe40003f26270 */
[----:B------:R-:W-:Y:S04]  /*14e40*/  ISETP.LT.OR P0, PT, R3, 0x39, P0 ;  /* 0x000000390300780c */ /* 0x000fe80000701670 */
[----:B------:R-:W-:Y:S02]  /*14e50*/  FSEL R180, R33, -INF , !P0 ;  /* 0xff80000021b47808 */ /* 0x000fe40004000000 */
[C---:B------:R-:W-:Y:S04]  /*14e60*/  ISETP.GT.AND P0, PT, R2.reuse, 0x39, !P2 ;  /* 0x000000390200780c */ /* 0x040fe80005704270 */
[----:B------:R-:W-:Y:S04]  /*14e70*/  ISETP.LT.OR P0, PT, R3, 0x3a, P0 ;  /* 0x0000003a0300780c */ /* 0x000fe80000701670 */
[----:B------:R-:W-:Y:S02]  /*14e80*/  FSEL R181, R31, -INF , !P0 ;  /* 0xff8000001fb57808 */ /* 0x000fe40004000000 */
[----:B------:R-:W-:Y:S04]  /*14e90*/  ISETP.GT.AND P0, PT, R2, 0x40, !P1 ;  /* 0x000000400200780c */ /* 0x000fe80004f04270 */
[C---:B------:R-:W-:Y:S04]  /*14ea0*/  ISETP.LT.OR P0, PT, R3.reuse, 0x41, P0 ;  /* 0x000000410300780c */ /* 0x040fe80000701670 */
[----:B------:R-:W-:Y:S02]  /*14eb0*/  FSEL R194, R30, -INF , !P0 ;  /* 0xff8000001ec27808 */ /* 0x000fe40004000000 */
[----:B------:R-:W-:Y:S04]  /*14ec0*/  ISETP.GE.AND P0, PT, R0, 0x42, PT ;  /* 0x000000420000780c */ /* 0x000fe80003f06270 */
[----:B------:R-:W-:Y:S02]  /*14ed0*/  P2R R9, PR, RZ, 0x1 ;  /* 0x00000001ff097803 */ /* 0x000fe40000000000 */
[----:B------:R-:W-:Y:S04]  /*14ee0*/  ISETP.GT.AND P0, PT, R2, 0x41, !P0 ;  /* 0x000000410200780c */ /* 0x000fe80004704270 */
[----:B------:R-:W-:Y:S04]  /*14ef0*/  ISETP.LT.OR P0, PT, R3, 0x42, P0 ;  /* 0x000000420300780c */ /* 0x000fe80000701670 */
[----:B------:R-:W-:Y:S02]  /*14f00*/  FSEL R195, R27, -INF , !P0 ;  /* 0xff8000001bc37808 */ /* 0x000fe40004000000 */
[----:B------:R-:W-:Y:S04]  /*14f10*/  ISETP.GE.AND P0, PT, R0, 0x49, PT ;  /* 0x000000490000780c */ /* 0x000fe80003f06270 */
[----:B------:R-:W-:Y:S02]  /*14f20*/  P2R R8, PR, RZ, 0x1 ;  /* 0x00000001ff087803 */ /* 0x000fe40000000000 */
[----:B------:R-:W-:Y:S04]  /*14f30*/  ISETP.GT.AND P0, PT, R2, 0x48, !P0 ;  /* 0x000000480200780c */ /* 0x000fe80004704270 */
[C---:B------:R-:W-:Y:S04]  /*14f40*/  ISETP.LT.OR P0, PT, R3.reuse, 0x49, P0 ;  /* 0x000000490300780c */ /* 0x040fe80000701670 */
[----:B------:R-:W-:Y:S02]  /*14f50*/  FSEL R199, R22, -INF , !P0 ;  /* 0xff80000016c77808 */ /* 0x000fe40004000000 */
[----:B------:R-:W-:Y:S04]  /*14f60*/  ISETP.GE.AND P0, PT, R0, 0x4a, PT ;  /* 0x0000004a0000780c */ /* 0x000fe80003f06270 */
[----:B------:R-:W-:Y:S02]  /*14f70*/  P2R R22, PR, RZ, 0x1 ;  /* 0x00000001ff167803 */ /* 0x000fe40000000000 */
[----:B------:R-:W-:Y:S01]  /*14f80*/  ISETP.GT.AND P0, PT, R2, 0x49, !P0 ;  /* 0x000000490200780c */ /* 0x000fe20004704270 */
[--C-:B-1----:R-:W-:Y:S03]  /*14f90*/  IMAD.IADD R2, R6, 0x1, R4.reuse ;  /* 0x0000000106027824 */ /* 0x102fe600078e0204 */
[----:B------:R-:W-:Y:S01]  /*14fa0*/  ISETP.LT.OR P0, PT, R3, 0x4a, P0 ;  /* 0x0000004a0300780c */ /* 0x000fe20000701670 */
[----:B------:R-:W-:Y:S03]  /*14fb0*/  IMAD.IADD R3, R7, 0x1, R4 ;  /* 0x0000000107037824 */ /* 0x000fe600078e0204 */
[----:B------:R-:W-:Y:S02]  /*14fc0*/  FSEL R217, R23, -INF , !P0 ;  /* 0xff80000017d97808 */ /* 0x000fe40004000000 */
[----:B------:R-:W-:Y:S11]  /*14fd0*/  ISETP.GE.AND P0, PT, R68, 0x1, PT ;  /* 0x000000014400780c */ /* 0x000ff60003f06270 */
[----:B------:R-:W-:Y:S02]  /*14fe0*/  @!UPT UIADD3 URZ, URZ, URZ, URZ ;  /* 0x0000003f3f3ff290 */ /* 0x000fe4000fffe03f */
[----:B------:R-:W-:-:S05]  /*14ff0*/  @!P0 BRA `(.L_x_942) ;  /* 0x0000018000008947 */ /* 0x000fca0003800000 */
[----:B------:R-:W-:Y:S01]  /*15000*/  IADD3 R4, -R60, R62, R4 ;  /* 0x0000003e3c047210 */ /* 0x000fe20007ffe104 */
        /* <DEDUP_REMOVED lines=12> */
.L_x_944:
[----:B------:R-:W-:Y:S04]  /*150d0*/  MOV R23, c[0x0][0x32c] ;  /* 0x0000cb0000177a02 */ /* 0x000fe80000000f00 */
[----:B------:R-:W-:Y:S11]  /*150e0*/  ISETP.NE.AND P0, PT, R23, 0x1, PT ;  /* 0x000000011700780c */ /* 0x000ff60003f05270 */
[----:B------:R-:W-:Y:S02]  /*150f0*/  @!UPT UIADD3 URZ, URZ, URZ, URZ ;  /* 0x0000003f3f3ff290 */ /* 0x000fe4000fffe03f */
[----:B------:R-:W-:Y:S05]  /*15100*/  @P0 IMAD.HI.U32 R23, R4, c[0x0][0x330], RZ ;  /* 0x0000cc0004170a27 */ /* 0x000fea00078e00ff */
[----:B------:R-:W-:Y:S02]  /*15110*/  @P0 SHF.R.U32.HI R4, RZ, c[0x0][0x334], R23 ;  /* 0x0000cd00ff040a19 */ /* 0x000fe40000011617 */
.L_x_945:
[----:B------:R-:W-:Y:S05]  /*15120*/  BSYNC B0 ;  /* 0x0000000000007941 */ /* 0x000fea0003800000 */
.L_x_943:
[----:B------:R-:W-:Y:S04]  /*15130*/  IMAD.IADD R23, R0, 0x1, -R57 ;  /* 0x0000000100177824 */ /* 0x000fe800078e0a39 */
[----:B------:R-:W-:Y:S05]  /*15140*/  IMAD R4, R4, c[0x0][0x32c], R23 ;  /* 0x0000cb0004047a24 */ /* 0x000fea00078e0217 */
[----:B------:R-:W-:Y:S02]  /*15150*/  IADD3 R23, R4, c[0x0][0x32c], RZ ;  /* 0x0000cb0004177a10 */ /* 0x000fe40007ffe0ff */
[----:B------:R-:W-:Y:S02]  /*15160*/  IMNMX R3, R3, R4, !PT ;  /* 0x0000000403037217 */ /* 0x000fe40007800200 */
[----:B------:R-:W-:Y:S02]  /*15170*/  IMNMX R2, R2, R23, PT ;  /* 0x0000001702027217 */ /* 0x000fe40003800200 */
.L_x_942:
[----:B------:R-:W-:Y:S01]  /*15180*/  ISETP.NE.AND P0, PT, R20, RZ, PT ;  /* 0x000000ff1400720c */ /* 0x000fe20003f05270 */
[----:B------:R-:W1:Y:S03]  /*15190*/  SHFL.IDX PT, R4, R5, 0x2, 0x1c1f ;  /* 0x005c1f0005047f89 */ /* 0x000e6600000e0000 */
[----:B------:R-:W-:Y:S04]  /*151a0*/  ISETP.GT.AND P0, PT, R3, 0x1, !P0 ;  /* 0x000000010300780c */ /* 0x000fe80004704270 */
[C---:B------:R-:W-:Y:S04]  /*151b0*/  ISETP.LT.OR P0, PT, R2.reuse, 0x2, P0 ;  /* 0x000000020200780c */ /* 0x040fe80000701670 */
        /* <DEDUP_REMOVED lines=34> */
[C---:B------:R-:W-:Y:S04]  /*153e0*/  ISETP.GT.AND P0, PT, R3.reuse, 0x28, !P0 ;  /* 0x000000280300780c */ /* 0x040fe80004704270 */
[----:B------:R-:W-:Y:S04]  /*153f0*/  ISETP.LT.OR P0, PT, R2, 0x29, P0 ;  /* 0x000000290200780c */ /* 0x000fe80000701670 */
[----:B------:R-:W-:Y:S02]  /*15400*/  FSEL R63, R154, -INF , !P0 ;  /* 0xff8000009a3f7808 */ /* 0x000fe40004000000 */
[----:B------:R-:W-:Y:S04]  /*15410*/  ISETP.NE.AND P0, PT, R10, RZ, PT ;  /* 0x000000ff0a00720c */ /* 0x000fe80003f05270 */
        /* <DEDUP_REMOVED lines=26> */
[----:B------:R-:W-:Y:S04]  /*155c0*/  ISETP.NE.AND P0, PT, R21, RZ, PT ;  /* 0x000000ff1500720c */ /* 0x000fe80003f05270 */
        /* <DEDUP_REMOVED lines=25> */
.L_x_948:
[----:B------:R-:W-:Y:S04]  /*15760*/  MOV R23, c[0x0][0x32c] ;  /* 0x0000cb0000177a02 */ /* 0x000fe80000000f00 */
[----:B------:R-:W-:Y:S11]  /*15770*/  ISETP.NE.AND P0, PT, R23, 0x1, PT ;  /* 0x000000011700780c */ /* 0x000ff60003f05270 */
[----:B------:R-:W-:Y:S02]  /*15780*/  @!UPT UIADD3 URZ, URZ, URZ, URZ ;  /* 0x0000003f3f3ff290 */ /* 0x000fe4000fffe03f */
[----:B------:R-:W-:Y:S05]  /*15790*/  @P0 IMAD.HI.U32 R23, R4, c[0x0][0x330], RZ ;  /* 0x0000cc0004170a27 */ /* 0x000fea00078e00ff */
[----:B------:R-:W-:Y:S02]  /*157a0*/  @P0 SHF.R.U32.HI R4, RZ, c[0x0][0x334], R23 ;  /* 0x0000cd00ff040a19 */ /* 0x000fe40000011617 */
.L_x_949:
[----:B------:R-:W-:Y:S05]  /*157b0*/  BSYNC B0 ;  /* 0x0000000000007941 */ /* 0x000fea0003800000 */
.L_x_947:
[----:B------:R-:W-:Y:S04]  /*157c0*/  IMAD.IADD R23, R0, 0x1, -R57 ;  /* 0x0000000100177824 */ /* 0x000fe800078e0a39 */
[----:B------:R-:W-:Y:S05]  /*157d0*/  IMAD R4, R4, c[0x0][0x32c], R23 ;  /* 0x0000cb0004047a24 */ /* 0x000fea00078e0217 */
[----:B------:R-:W-:Y:S02]  /*157e0*/  IADD3 R23, R4, c[0x0][0x32c], RZ ;  /* 0x0000cb0004177a10 */ /* 0x000fe40007ffe0ff */
[----:B------:R-:W-:Y:S02]  /*157f0*/  IMNMX R3, R3, R4, !PT ;  /* 0x0000000403037217 */ /* 0x000fe40007800200 */
[----:B------:R-:W-:Y:S02]  /*15800*/  IMNMX R2, R2, R23, PT ;  /* 0x0000001702027217 */ /* 0x000fe40003800200 */
.L_x_946:
[----:B------:R-:W-:Y:S01]  /*15810*/  ISETP.NE.AND P0, PT, R20, RZ, PT ;  /* 0x000000ff1400720c */ /* 0x000fe20003f05270 */
[----:B------:R-:W1:Y:S03]  /*15820*/  SHFL.IDX PT, R4, R5, 0x3, 0x1c1f ;  /* 0x007c1f0005047f89 */ /* 0x000e6600000e0000 */
        /* <DEDUP_REMOVED lines=92> */
.L_x_952:
[----:B------:R-:W-:Y:S04]  /*15df0*/  MOV R5, c[0x0][0x32c] ;  /* 0x0000cb0000057a02 */ /* 0x000fe80000000f00 */
[----:B------:R-:W-:Y:S11]  /*15e00*/  ISETP.NE.AND P0, PT, R5, 0x1, PT ;  /* 0x000000010500780c */ /* 0x000ff60003f05270 */
[----:B------:R-:W-:Y:S02]  /*15e10*/  @!UPT UIADD3 URZ, URZ, URZ, URZ ;  /* 0x0000003f3f3ff290 */ /* 0x000fe4000fffe03f */
[----:B------:R-:W-:Y:S05]  /*15e20*/  @P0 IMAD.HI.U32 R5, R4, c[0x0][0x330], RZ ;  /* 0x0000cc0004050a27 */ /* 0x000fea00078e00ff */
[----:B------:R-:W-:Y:S02]  /*15e30*/  @P0 SHF.R.U32.HI R4, RZ, c[0x0][0x334], R5 ;  /* 0x0000cd00ff040a19 */ /* 0x000fe40000011605 */
.L_x_953:
[----:B------:R-:W-:Y:S05]  /*15e40*/  BSYNC B0 ;  /* 0x0000000000007941 */ /* 0x000fea0003800000 */
.L_x_951:
[----:B------:R-:W-:Y:S04]  /*15e50*/  IMAD.IADD R0, R0, 0x1, -R57 ;  /* 0x0000000100007824 */ /* 0x000fe800078e0a39 */
[----:B------:R-:W-:Y:S05]  /*15e60*/  IMAD R0, R4, c[0x0][0x32c], R0 ;  /* 0x0000cb0004007a24 */ /* 0x000fea00078e0200 */
[----:B------:R-:W-:Y:S02]  /*15e70*/  IADD3 R4, R0, c[0x0][0x32c], RZ ;  /* 0x0000cb0000047a10 */ /* 0x000fe40007ffe0ff */
[----:B------:R-:W-:Y:S02]  /*15e80*/  IMNMX R2, R2, R0, !PT ;  /* 0x0000000002027217 */ /* 0x000fe40007800200 */
[----:B------:R-:W-:Y:S02]  /*15e90*/  IMNMX R3, R3, R4, PT ;  /* 0x0000000403037217 */ /* 0x000fe40003800200 */
.L_x_950:
[----:B------:R-:W-:Y:S01]  /*15ea0*/  ISETP.NE.AND P0, PT, R21, RZ, PT ;  /* 0x000000ff1500720c */ /* 0x000fe20003f05270 */
[----:B------:R-:W-:Y:S01]  /*15eb0*/  LDSM.16.MT88.4 R52, [R202] ;  /* 0x00000000ca34783b */ /* 0x000fe20000004200 */
[----:B------:R-:W-:Y:S02]  /*15ec0*/  FMNMX.FTZ R0, R26, R84, !PT ;  /* 0x000000541a007209 */ /* 0x000fe40007810000 */
[----:B------:R-:W-:Y:S02]  /*15ed0*/  ISETP.GT.AND P0, PT, R2, RZ, !P0 ;  /* 0x000000ff0200720c */ /* 0x000fe40004704270 */
        /* <DEDUP_REMOVED lines=20> */
[C---:B------:R-:W-:Y:S02]  /*16020*/  ISETP.GT.AND P0, PT, R2.reuse, 0x9, !P0 ;  /* 0x000000090200780c */ /* 0x040fe40004704270 */
        /* <DEDUP_REMOVED lines=48> */
[----:B-1----:R-:W-:Y:S02]  /*16330*/  FMNMX.FTZ R0, R0, R6, !PT ;  /* 0x0000000600007209 */ /* 0x002fe40007810000 */
[----:B------:R-:W-:Y:S02]  /*16340*/  ISETP.GT.AND P0, PT, R2, 0x28, !P0 ;  /* 0x000000280200780c */ /* 0x000fe40004704270 */
[----:B------:R-:W-:Y:S01]  /*16350*/  FMNMX.FTZ R4, R56, R4, !PT ;  /* 0x0000000438047209 */ /* 0x000fe20007810000 */
[----:B------:R-:W1:Y:S01]  /*16360*/  SHFL.BFLY PT, R7, R0, 0x1, 0x1f ;  /* 0x0c201f0000077f89 */ /* 0x000e6200000e0000 */
        /* <DEDUP_REMOVED lines=18> */
[----:B------:R-:W-:Y:S02]  /*16490*/  ISETP.GT.AND P0, PT, R2, 0x31, !P5 ;  /* 0x000000310200780c */ /* 0x000fe40006f04270 */
[----:B------:R-:W-:Y:S02]  /*164a0*/  FMNMX.FTZ R4, R169, R4, !PT ;  /* 0x00000004a9047209 */ /* 0x000fe40007810000 */
[----:B------:R-:W-:Y:S02]  /*164b0*/  ISETP.LT.OR P0, PT, R3, 0x32, P0 ;  /* 0x000000320300780c */ /* 0x000fe40000701670 */
[----:B------:R-:W-:Y:S02]  /*164c0*/  FMNMX.FTZ R5, R48, R5, !PT ;  /* 0x0000000530057209 */ /* 0x000fe40007810000 */
[----:B------:R-:W-:Y:S02]  /*164d0*/  FMNMX.FTZ R4, R172, R4, !PT ;  /* 0x00000004ac047209 */ /* 0x000fe40007810000 */
[----:B------:R-:W-:Y:S02]  /*164e0*/  FSEL R178, R166, -INF , !P0 ;  /* 0xff800000a6b27808 */ /* 0x000fe40004000000 */
[----:B------:R-:W-:Y:S02]  /*164f0*/  ISETP.GT.AND P0, PT, R2, 0x38, !P3 ;  /* 0x000000380200780c */ /* 0x000fe40005f04270 */
[----:B------:R-:W-:Y:S02]  /*16500*/  FMNMX.FTZ R5, R156, R5, !PT ;  /* 0x000000059c057209 */ /* 0x000fe40007810000 */
[----:B-1----:R-:W-:Y:S02]  /*16510*/  FMNMX.FTZ R72, R0, R7, !PT ;  /* 0x0000000700487209 */ /* 0x002fe40007810000 */
[----:B------:R-:W-:Y:S02]  /*16520*/  FMNMX.FTZ R4, R173, R4, !PT ;  /* 0x00000004ad047209 */ /* 0x000fe40007810000 */
[----:B------:R-:W-:Y:S01]  /*16530*/  ISETP.LT.OR P0, PT, R3, 0x39, P0 ;  /* 0x000000390300780c */ /* 0x000fe20000701670 */
[----:B------:R-:W-:Y:S01]  /*16540*/  FMUL.FTZ R0, R72, c[0x0][0x2d0] ;  /* 0x0000b40048007a20 */ /* 0x000fe20000410000 */
[----:B------:R-:W-:Y:S02]  /*16550*/  FMNMX.FTZ R5, R158, R5, !PT ;  /* 0x000000059e057209 */ /* 0x000fe40007810000 */
[----:B------:R-:W-:Y:S02]  /*16560*/  FMNMX.FTZ R4, R184, R4, !PT ;  /* 0x00000004b8047209 */ /* 0x000fe40007810000 */
[----:B------:R-:W-:Y:S02]  /*16570*/  FSEL R182, R164, -INF , !P0 ;  /* 0xff800000a4b67808 */ /* 0x000fe40004000000 */
[----:B------:R-:W-:Y:S02]  /*16580*/  ISETP.GT.AND P0, PT, R2, 0x39, !P2 ;  /* 0x000000390200780c */ /* 0x000fe40005704270 */
[----:B------:R-:W-:Y:S02]  /*16590*/  FSETP.NEU.FTZ.AND P2, PT, R72, -INF , PT ;  /* 0xff8000004800780b */ /* 0x000fe40003f5d000 */
[----:B------:R-:W-:Y:S02]  /*165a0*/  FMNMX.FTZ R5, R159, R5, !PT ;  /* 0x000000059f057209 */ /* 0x000fe40007810000 */
[----:B------:R-:W-:Y:S02]  /*165b0*/  FMNMX.FTZ R4, R185, R4, !PT ;  /* 0x00000004b9047209 */ /* 0x000fe40007810000 */
[----:B------:R-:W-:Y:S02]  /*165c0*/  FSEL R74, R0, RZ, P2 ;  /* 0x000000ff004a7208 */ /* 0x000fe40001000000 */
[----:B------:R-:W-:Y:S02]  /*165d0*/  FMNMX.FTZ R5, R160, R5, !PT ;  /* 0x00000005a0057209 */ /* 0x000fe40007810000 */
[----:B------:R-:W-:Y:S01]  /*165e0*/  FMNMX.FTZ R4, R188, R4, !PT ;  /* 0x00000004bc047209 */ /* 0x000fe20007810000 */
[--C-:B------:R-:W-:Y:S01]  /*165f0*/  FFMA.FTZ R0, R26, c[0x0][0x2d0], -R74.reuse ;  /* 0x0000b4001a007a23 */ /* 0x100fe2000001084a */
[----:B------:R-:W-:Y:S02]  /*16600*/  FMNMX.FTZ R5, R170, R5, !PT ;  /* 0x00000005aa057209 */ /* 0x000fe40007810000 */
[----:B------:R-:W-:Y:S01]  /*16610*/  FMNMX.FTZ R4, R189, R4, !PT ;  /* 0x00000004bd047209 */ /* 0x000fe20007810000 */
[----:B------:R1:W-:Y:S01]  /*16620*/  MUFU.EX2 R43, R0 ;  /* 0x00000000002b7308 */ /* 0x0003e20000000800 */
[----:B------:R-:W-:Y:S02]  /*16630*/  FMNMX.FTZ R5, R171, R5, !PT ;  /* 0x00000005ab057209 */ /* 0x000fe40007810000 */
[----:B------:R-:W-:Y:S01]  /*16640*/  ISETP.LT.OR P0, PT, R3, 0x3a, P0 ;  /* 0x0000003a0300780c */ /* 0x000fe20000701670 */
[----:B------:R-:W2:Y:S01]  /*16650*/  SHFL.BFLY PT, R6, R4, 0x2, 0x1f ;  /* 0x0c401f0004067f89 */ /* 0x000ea200000e0000 */
[----:B------:R-:W-:Y:S02]  /*16660*/  FMNMX.FTZ R5, R174, R5, !PT ;  /* 0x00000005ae057209 */ /* 0x000fe40007810000 */
[----:B------:R-:W-:Y:S02]  /*16670*/  FSEL R183, R152, -INF , !P0 ;  /* 0xff80000098b77808 */ /* 0x000fe40004000000 */
[----:B------:R-:W-:Y:S02]  /*16680*/  FMNMX.FTZ R5, R177, R5, !PT ;  /* 0x00000005b1057209 */ /* 0x000fe40007810000 */
[----:B------:R-:W-:Y:S02]  /*16690*/  ISETP.GT.AND P0, PT, R2, 0x40, !P1 ;  /* 0x000000400200780c */ /* 0x000fe40004f04270 */
[----:B------:R-:W-:Y:S02]  /*166a0*/  FMNMX.FTZ R5, R186, R5, !PT ;  /* 0x00000005ba057209 */ /* 0x000fe40007810000 */
[----:B------:R-:W-:Y:S02]  /*166b0*/  ISETP.NE.AND P6, PT, R9, RZ, PT ;  /* 0x000000ff0900720c */ /* 0x000fe40003fc5270 */
[----:B------:R-:W-:Y:S02]  /*166c0*/  FMNMX.FTZ R5, R187, R5, !PT ;  /* 0x00000005bb057209 */ /* 0x000fe40007810000 */
[----:B------:R-:W-:Y:S02]  /*166d0*/  ISETP.LT.OR P0, PT, R3, 0x41, P0 ;  /* 0x000000410300780c */ /* 0x000fe40000701670 */
[----:B------:R-:W-:Y:S02]  /*166e0*/  FMNMX.FTZ R5, R190, R5, !PT ;  /* 0x00000005be057209 */ /* 0x000fe40007810000 */
[----:B------:R-:W-:Y:S01]  /*166f0*/  FSEL R179, R65, -INF , !P0 ;  /* 0xff80000041b37808 */ /* 0x000fe20004000000 */
[--C-:B-1----:R-:W-:Y:S01]  /*16700*/  FFMA.FTZ R0, R28, c[0x0][0x2d0], -R74.reuse ;  /* 0x0000b4001c007a23 */ /* 0x102fe2000001084a */
[----:B------:R-:W-:Y:S01]  /*16710*/  FMNMX.FTZ R5, R191, R5, !PT ;  /* 0x00000005bf057209 */ /* 0x000fe20007810000 */
[--C-:B------:R-:W-:Y:S01]  /*16720*/  FFMA.FTZ R28, R59, c[0x0][0x2d0], -R74.reuse ;  /* 0x0000b4003b1c7a23 */ /* 0x100fe2000001084a */
[----:B------:R-:W-:Y:S01]  /*16730*/  ISETP.GT.AND P0, PT, R2, 0x41, !P6 ;  /* 0x000000410200780c */ /* 0x000fe20007704270 */
[----:B------:R-:W1:Y:S01]  /*16740*/  MUFU.EX2 R49, R0 ;  /* 0x0000000000317308 */ /* 0x000e620000000800 */
[----:B--2---:R-:W-:Y:S02]  /*16750*/  FMNMX.FTZ R4, R4, R6, !PT ;  /* 0x0000000604047209 */ /* 0x004fe40007810000 */
[----:B------:R-:W2:Y:S01]  /*16760*/  SHFL.BFLY PT, R6, R5, 0x2, 0x1f ;  /* 0x0c401f0005067f89 */ /* 0x000ea200000e0000 */
[C---:B------:R-:W-:Y:S02]  /*16770*/  ISETP.LT.OR P0, PT, R3.reuse, 0x42, P0 ;  /* 0x000000420300780c */ /* 0x040fe40000701670 */
[----:B------:R-:W-:Y:S02]  /*16780*/  ISETP.NE.AND P5, PT, R8, RZ, PT ;  /* 0x000000ff0800720c */ /* 0x000fe40003fa5270 */
[----:B------:R-:W-:Y:S02]  /*16790*/  FSEL R166, R66, -INF , !P0 ;  /* 0xff80000042a67808 */ /* 0x000fe40004000000 */
[----:B------:R-:W-:Y:S01]  /*167a0*/  MUFU.EX2 R228, R28 ;  /* 0x0000001c00e47308 */ /* 0x000fe20000000800 */
[----:B------:R-:W3:Y:S01]  /*167b0*/  SHFL.BFLY PT, R7, R4, 0x1, 0x1f ;  /* 0x0c201f0004077f89 */ /* 0x000ee200000e0000 */
[----:B------:R-:W-:Y:S02]  /*167c0*/  ISETP.GT.AND P0, PT, R2, 0x48, !P5 ;  /* 0x000000480200780c */ /* 0x000fe40006f04270 */
[----:B------:R-:W-:Y:S02]  /*167d0*/  ISETP.NE.AND P6, PT, R22, RZ, PT ;  /* 0x000000ff1600720c */ /* 0x000fe40003fc5270 */
[C---:B------:R-:W-:Y:S02]  /*167e0*/  ISETP.LT.OR P0, PT, R3.reuse, 0x49, P0 ;  /* 0x000000490300780c */ /* 0x040fe40000701670 */
[----:B------:R-:W-:Y:S02]  /*167f0*/  ISETP.GT.AND P3, PT, R2, 0x49, !P6 ;  /* 0x000000490200780c */ /* 0x000fe40007764270 */
[----:B------:R-:W-:Y:S02]  /*16800*/  FSEL R164, R64, -INF , !P0 ;  /* 0xff80000040a47808 */ /* 0x000fe40004000000 */
[----:B------:R-:W-:Y:S01]  /*16810*/  ISETP.LT.OR P3, PT, R3, 0x4a, P3 ;  /* 0x0000004a0300780c */ /* 0x000fe20001f61670 */
[--C-:B------:R-:W-:Y:S01]  /*16820*/  FFMA.FTZ R3, R39, c[0x0][0x2d0], -R74.reuse ;  /* 0x0000b40027037a23 */ /* 0x100fe2000001084a */
[----:B-1----:R-:W-:Y:S02]  /*16830*/  F2FP.PACK_AB R76, R49, R43 ;  /* 0x0000002b314c723e */ /* 0x002fe400000000ff */
[----:B------:R-:W-:Y:S01]  /*16840*/  FSEL R73, R67, -INF , !P3 ;  /* 0xff80000043497808 */ /* 0x000fe20005800000 */
[----:B------:R1:W-:Y:S01]  /*16850*/  MUFU.EX2 R247, R3 ;  /* 0x0000000300f77308 */ /* 0x0003e20000000800 */
[----:B--2---:R-:W-:Y:S01]  /*16860*/  FMNMX.FTZ R0, R5, R6, !PT ;  /* 0x0000000605007209 */ /* 0x004fe20007810000 */
[--C-:B------:R-:W-:Y:S01]  /*16870*/  FFMA.FTZ R5, R29, c[0x0][0x2d0], -R74.reuse ;  /* 0x0000b4001d057a23 */ /* 0x100fe2000001084a */
[----:B------:R-:W-:Y:S02]  /*16880*/  FMNMX.FTZ R6, R21, R87, !PT ;  /* 0x0000005715067209 */ /* 0x000fe40007810000 */
[----:B---3--:R-:W-:Y:S05]  /*16890*/  FMNMX.FTZ R71, R4, R7, !PT ;  /* 0x0000000704477209 */ /* 0x008fea0007810000 */
[----:B------:R2:W-:Y:S01]  /*168a0*/  MUFU.EX2 R50, R5 ;  /* 0x0000000500327308 */ /* 0x0005e20000000800 */
[----:B------:R-:W3:Y:S01]  /*168b0*/  SHFL.BFLY PT, R7, R0, 0x1, 0x1f ;  /* 0x0c201f0000077f89 */ /* 0x000ee200000e0000 */
[C---:B------:R-:W-:Y:S01]  /*168c0*/  FSETP.NEU.FTZ.AND P1, PT, R71.reuse, -INF , PT ;  /* 0xff8000004700780b */ /* 0x040fe20003f3d000 */
[----:B------:R-:W-:Y:S05]  /*168d0*/  FMUL.FTZ R4, R71, c[0x0][0x2d0] ;  /* 0x0000b40047047a20 */ /* 0x000fea0000410000 */
[----:B------:R-:W-:Y:S02]  /*168e0*/  FSEL R75, R4, RZ, P1 ;  /* 0x000000ff044b7208 */ /* 0x000fe40000800000 */
[----:B------:R-:W-:Y:S04]  /*168f0*/  FMNMX.FTZ R4, R20, R6, !PT ;  /* 0x0000000614047209 */ /* 0x000fe80007810000 */
[----:B------:R-:W-:Y:S01]  /*16900*/  FMNMX.FTZ R4, R19, R4, !PT ;  /* 0x0000000413047209 */ /* 0x000fe20007810000 */
[--C-:B-1----:R-:W-:Y:S03]  /*16910*/  FFMA.FTZ R3, R35, c[0x0][0x2d0], -R75.reuse ;  /* 0x0000b40023037a23 */ /* 0x102fe6000001084b */
[----:B------:R-:W-:Y:S01]  /*16920*/  FMNMX.FTZ R4, R18, R4, !PT ;  /* 0x0000000412047209 */ /* 0x000fe20007810000 */
[----:B------:R1:W-:Y:S03]  /*16930*/  MUFU.EX2 R241, R3 ;  /* 0x0000000300f17308 */ /* 0x0003e60000000800 */
[----:B------:R-:W-:Y:S01]  /*16940*/  FMNMX.FTZ R4, R57, R4, !PT ;  /* 0x0000000439047209 */ /* 0x000fe20007810000 */
[----:B--2---:R-:W-:Y:S01]  /*16950*/  FFMA.FTZ R5, R32, c[0x0][0x2d0], -R74 ;  /* 0x0000b40020057a23 */ /* 0x004fe2000001084a */
[----:B---3--:R-:W-:Y:S01]  /*16960*/  FMNMX.FTZ R70, R0, R7, !PT ;  /* 0x0000000700467209 */ /* 0x008fe20007810000 */
[--C-:B------:R-:W-:Y:S01]  /*16970*/  FFMA.FTZ R0, R30, c[0x0][0x2d0], -R75.reuse ;  /* 0x0000b4001e007a23 */ /* 0x100fe2000001084b */
[----:B------:R-:W-:Y:S01]  /*16980*/  FMNMX.FTZ R4, R60, R4, !PT ;  /* 0x000000043c047209 */ /* 0x000fe20007810000 */
[--C-:B------:R-:W-:Y:S02]  /*16990*/  FFMA.FTZ R32, R56, c[0x0][0x2d0], -R75.reuse ;  /* 0x0000b40038207a23 */ /* 0x100fe4000001084b */
[----:B------:R2:W3:Y:S01]  /*169a0*/  MUFU.EX2 R80, R5 ;  /* 0x0000000500507308 */ /* 0x0004e20000000800 */
[----:B------:R-:W-:Y:S02]  /*169b0*/  FSETP.NEU.FTZ.AND P0, PT, R70, -INF , PT ;  /* 0xff8000004600780b */ /* 0x000fe40003f1d000 */
[----:B------:R-:W-:Y:S07]  /*169c0*/  FMNMX.FTZ R4, R62, R4, !PT ;  /* 0x000000043e047209 */ /* 0x000fee0007810000 */
[----:B------:R4:W-:Y:S01]  /*169d0*/  MUFU.EX2 R251, R0 ;  /* 0x0000000000fb7308 */ /* 0x0009e20000000800 */
[--C-:B-1----:R-:W-:Y:S09]  /*169e0*/  FFMA.FTZ R3, R36, c[0x0][0x2d0], -R75.reuse ;  /* 0x0000b40024037a23 */ /* 0x102ff2000001084b */
[----:B------:R1:W-:Y:S01]  /*169f0*/  MUFU.EX2 R243, R3 ;  /* 0x0000000300f37308 */ /* 0x0003e20000000800 */
[--C-:B--2---:R-:W-:Y:S01]  /*16a00*/  FFMA.FTZ R5, R25, c[0x0][0x2d0], -R75.reuse ;  /* 0x0000b40019057a23 */ /* 0x104fe2000001084b */
[----:B---3--:R-:W-:Y:S08]  /*16a10*/  F2FP.PACK_AB R78, R80, R50 ;  /* 0x00000032504e723e */ /* 0x008ff000000000ff */
[----:B------:R2:W-:Y:S01]  /*16a20*/  MUFU.EX2 R47, R5 ;  /* 0x00000005002f7308 */ /* 0x0005e20000000800 */
[----:B----4-:R-:W-:Y:S05]  /*16a30*/  FMUL.FTZ R0, R70, c[0x0][0x2d0] ;  /* 0x0000b40046007a20 */ /* 0x010fea0000410000 */
[----:B------:R-:W-:Y:S04]  /*16a40*/  FSEL R152, R0, RZ, P0 ;  /* 0x000000ff00987208 */ /* 0x000fe80000000000 */
[----:B------:R-:W-:Y:S01]  /*16a50*/  MUFU.EX2 R227, R32 ;  /* 0x0000002000e37308 */ /* 0x000fe20000000800 */
[--C-:B------:R-:W-:Y:S02]  /*16a60*/  FFMA.FTZ R2, R34, c[0x0][0x2d0], -R152.reuse ;  /* 0x0000b40022027a23 */ /* 0x100fe40000010898 */
[----:B------:R-:W-:Y:S02]  /*16a70*/  FFMA.FTZ R16, R46, c[0x0][0x2d0], -R152 ;  /* 0x0000b4002e107a23 */ /* 0x000fe40000010898 */
[----:B-1----:R-:W-:Y:S05]  /*16a80*/  FFMA.FTZ R3, R40, c[0x0][0x2d0], -R74 ;  /* 0x0000b40028037a23 */ /* 0x002fea000001084a */
[----:B------:R1:W-:Y:S01]  /*16a90*/  MUFU.EX2 R242, R2 ;  /* 0x0000000200f27308 */ /* 0x0003e20000000800 */
[--C-:B------:R-:W-:Y:S02]  /*16aa0*/  FFMA.FTZ R8, R42, c[0x0][0x2d0], -R152.reuse ;  /* 0x0000b4002a087a23 */ /* 0x100fe40000010898 */
[----:B------:R-:W-:Y:S02]  /*16ab0*/  FFMA.FTZ R12, R45, c[0x0][0x2d0], -R152 ;  /* 0x0000b4002d0c7a23 */ /* 0x000fe40000010898 */
[--C-:B--2---:R-:W-:Y:S02]  /*16ac0*/  FFMA.FTZ R5, R27, c[0x0][0x2d0], -R75.reuse ;  /* 0x0000b4001b057a23 */ /* 0x104fe4000001084b */
[--C-:B------:R-:W-:Y:S03]  /*16ad0*/  FFMA.FTZ R40, R61, c[0x0][0x2d0], -R74.reuse ;  /* 0x0000b4003d287a23 */ /* 0x100fe6000001084a */
[----:B------:R2:W3:Y:S10]  /*16ae0*/  MUFU.EX2 R252, R5 ;  /* 0x0000000500fc7308 */ /* 0x0004f40000000800 */
[----:B------:R-:W-:Y:S01]  /*16af0*/  MUFU.EX2 R245, R3 ;  /* 0x0000000300f57308 */ /* 0x000fe20000000800 */
[----:B-1----:R-:W-:Y:S09]  /*16b00*/  FFMA.FTZ R2, R38, c[0x0][0x2d0], -R74 ;  /* 0x0000b40026027a23 */ /* 0x002ff2000001084a */
[----:B------:R-:W-:Y:S01]  /*16b10*/  MUFU.EX2 R240, R2 ;  /* 0x0000000200f07308 */ /* 0x000fe20000000800 */
[----:B--2---:R-:W-:Y:S01]  /*16b20*/  FMNMX.FTZ R5, R154, R4, !PT ;  /* 0x000000049a057209 */ /* 0x004fe20007810000 */
[--C-:B------:R-:W-:Y:S01]  /*16b30*/  FFMA.FTZ R4, R33, c[0x0][0x2d0], -R75.reuse ;  /* 0x0000b40021047a23 */ /* 0x100fe2000001084b */
[----:B---3--:R-:W-:Y:S02]  /*16b40*/  F2FP.PACK_AB R77, R252, R47 ;  /* 0x0000002ffc4d723e */ /* 0x008fe400000000ff */
[----:B------:R-:W-:Y:S05]  /*16b50*/  FMNMX.FTZ R5, R161, R5, !PT ;  /* 0x00000005a1057209 */ /* 0x000fea0007810000 */
[----:B------:R1:W2:Y:S01]  /*16b60*/  MUFU.EX2 R250, R4 ;  /* 0x0000000400fa7308 */ /* 0x0002a20000000800 */
[----:B------:R-:W-:Y:S04]  /*16b70*/  FMNMX.FTZ R0, R162, R5, !PT ;  /* 0x00000005a2007209 */ /* 0x000fe80007810000 */
[----:B------:R-:W-:Y:S05]  /*16b80*/  FMNMX.FTZ R0, R163, R0, !PT ;  /* 0x00000000a3007209 */ /* 0x000fea0007810000 */
[----:B------:R-:W-:Y:S10]  /*16b90*/  MUFU.EX2 R233, R8 ;  /* 0x0000000800e97308 */ /* 0x000ff40000000800 */
[----:B------:R-:W-:Y:S01]  /*16ba0*/  MUFU.EX2 R232, R12 ;  /* 0x0000000c00e87308 */ /* 0x000fe20000000800 */
[--C-:B-1----:R-:W-:Y:S01]  /*16bb0*/  FFMA.FTZ R4, R23, c[0x0][0x2d0], -R152.reuse ;  /* 0x0000b40017047a23 */ /* 0x102fe20000010898 */
[----:B--2---:R-:W-:Y:S08]  /*16bc0*/  F2FP.PACK_AB R79, R250, R251 ;  /* 0x000000fbfa4f723e */ /* 0x004ff000000000ff */
[----:B------:R1:W-:Y:S10]  /*16bd0*/  MUFU.EX2 R249, R4 ;  /* 0x0000000400f97308 */ /* 0x0003f40000000800 */
[----:B------:R-:W-:Y:S10]  /*16be0*/  MUFU.EX2 R231, R16 ;  /* 0x0000001000e77308 */ /* 0x000ff40000000800 */
[----:B------:R-:W-:Y:S01]  /*16bf0*/  MUFU.EX2 R225, R40 ;  /* 0x0000002800e17308 */ /* 0x000fe20000000800 */
[----:B-1----:R-:W-:Y:S01]  /*16c00*/  FMNMX.FTZ R4, R165, R0, !PT ;  /* 0x00000000a5047209 */ /* 0x002fe20007810000 */
[----:B------:R-:W-:Y:S02]  /*16c10*/  FFMA.FTZ R0, R24, c[0x0][0x2d0], -R152 ;  /* 0x0000b40018007a23 */ /* 0x000fe40000010898 */
[----:B------:R-:W-:Y:S01]  /*16c20*/  FFMA.FTZ R24, R51, c[0x0][0x2d0], -R74 ;  /* 0x0000b40033187a23 */ /* 0x000fe2000001084a */
[----:B------:R-:W-:Y:S05]  /*16c30*/  FMNMX.FTZ R4, R167, R4, !PT ;  /* 0x00000004a7047209 */ /* 0x000fea0007810000 */
[----:B------:R1:W2:Y:S10]  /*16c40*/  MUFU.EX2 R248, R0 ;  /* 0x0000000000f87308 */ /* 0x0002b40000000800 */
[----:B------:R-:W-:Y:S01]  /*16c50*/  MUFU.EX2 R229, R24 ;  /* 0x0000001800e57308 */ /* 0x000fe20000000800 */
[----:B-1----:R-:W-:Y:S02]  /*16c60*/  FMNMX.FTZ R0, R178, R4, !PT ;  /* 0x00000004b2007209 */ /* 0x002fe40007810000 */
[----:B--2---:R-:W-:Y:S02]  /*16c70*/  F2FP.PACK_AB R64, R248, R249 ;  /* 0x000000f9f840723e */ /* 0x004fe400000000ff */
[----:B------:R-:W-:Y:S01]  /*16c80*/  FMNMX.FTZ R4, R182, R0, !PT ;  /* 0x00000000b6047209 */ /* 0x000fe20007810000 */
[----:B------:R-:W-:Y:S03]  /*16c90*/  FFMA.FTZ R0, R31, c[0x0][0x2d0], -R152 ;  /* 0x0000b4001f007a23 */ /* 0x000fe60000010898 */
[----:B------:R-:W-:Y:S01]  /*16ca0*/  FMNMX.FTZ R4, R183, R4, !PT ;  /* 0x00000004b7047209 */ /* 0x000fe20007810000 */
[----:B------:R1:W2:Y:S03]  /*16cb0*/  MUFU.EX2 R246, R0 ;  /* 0x0000000000f67308 */ /* 0x0002a60000000800 */
[----:B-1----:R-:W-:Y:S01]  /*16cc0*/  FMNMX.FTZ R0, R179, R4, !PT ;  /* 0x00000004b3007209 */ /* 0x002fe20007810000 */
[----:B------:R-:W-:Y:S01]  /*16cd0*/  FFMA.FTZ R4, R41, c[0x0][0x2d0], -R74 ;  /* 0x0000b40029047a23 */ /* 0x000fe2000001084a */
[----:B--2---:R-:W-:Y:S02]  /*16ce0*/  F2FP.PACK_AB R66, R242, R246 ;  /* 0x000000f6f242723e */ /* 0x004fe400000000ff */
[----:B------:R-:W-:Y:S03]  /*16cf0*/  FMNMX.FTZ R0, R166, R0, !PT ;  /* 0x00000000a6007209 */ /* 0x000fe60007810000 */
[----:B------:R1:W-:Y:S01]  /*16d00*/  MUFU.EX2 R244, R4 ;  /* 0x0000000400f47308 */ /* 0x0003e20000000800 */
[----:B------:R-:W-:Y:S04]  /*16d10*/  FMNMX.FTZ R0, R164, R0, !PT ;  /* 0x00000000a4007209 */ /* 0x000fe80007810000 */
[----:B------:R-:W-:Y:S05]  /*16d20*/  FMNMX.FTZ R0, R73, R0, !PT ;  /* 0x0000000049007209 */ /* 0x000fea0007810000 */
[----:B------:R-:W2:Y:S02]  /*16d30*/  SHFL.BFLY PT, R2, R0, 0x2, 0x1f ;  /* 0x0c401f0000027f89 */ /* 0x000ea400000e0000 */
[----:B--2---:R-:W-:Y:S01]  /*16d40*/  FMNMX.FTZ R3, R0, R2, !PT ;  /* 0x0000000200037209 */ /* 0x004fe20007810000 */
[----:B------:R-:W-:Y:S01]  /*16d50*/  FFMA.FTZ R2, R37, c[0x0][0x2d0], -R75 ;  /* 0x0000b40025027a23 */ /* 0x000fe2000001084b */
[----:B------:R-:W-:Y:S04]  /*16d60*/  FSEL R0, R72, RZ, P2 ;  /* 0x000000ff48007208 */ /* 0x000fe80001000000 */
[----:B------:R-:W-:Y:S01]  /*16d70*/  LDSM.16.MT88.4 R36, [R205] ;  /* 0x00000000cd24783b */ /* 0x000fe20000004200 */
[----:B------:R2:W-:Y:S01]  /*16d80*/  MUFU.EX2 R239, R2 ;  /* 0x0000000200ef7308 */ /* 0x0005e20000000800 */
[----:B------:R-:W-:Y:S04]  /*16d90*/  FADD.FTZ R0, -R0, R84 ;  /* 0x0000005400007221 */ /* 0x000fe80000010100 */
[----:B------:R-:W-:Y:S02]  /*16da0*/  FMUL.FTZ R0, R0, c[0x0][0x2d0] ;  /* 0x0000b40000007a20 */ /* 0x000fe40000410000 */
[----:B-1----:R-:W1:Y:S03]  /*16db0*/  SHFL.BFLY PT, R4, R3, 0x1, 0x1f ;  /* 0x0c201f0003047f89 */ /* 0x002e6600000e0000 */
[----:B------:R3:W4:Y:S01]  /*16dc0*/  MUFU.EX2 R69, R0 ;  /* 0x0000000000457308 */ /* 0x0007220000000800 */
[----:B--2---:R-:W-:Y:S05]  /*16dd0*/  FSEL R2, R71, RZ, P1 ;  /* 0x000000ff47027208 */ /* 0x004fea0000800000 */
[----:B------:R-:W-:Y:S01]  /*16de0*/  FADD.FTZ R2, -R2, R85 ;  /* 0x0000005502027221 */ /* 0x000fe20000010100 */
[----:B-1----:R-:W-:Y:S03]  /*16df0*/  FMNMX.FTZ R3, R3, R4, !PT ;  /* 0x0000000403037209 */ /* 0x002fe60007810000 */
[----:B------:R-:W-:Y:S01]  /*16e00*/  FMUL.FTZ R2, R2, c[0x0][0x2d0] ;  /* 0x0000b40002027a20 */ /* 0x000fe20000410000 */
[----:B---3--:R-:W-:Y:S01]  /*16e10*/  FSEL R0, R70, RZ, P0 ;  /* 0x000000ff46007208 */ /* 0x008fe20000000000 */
[----:B----4-:R-:W-:Y:S01]  /*16e20*/  FMUL.FTZ R16, R69, R100 ;  /* 0x0000006445107220 */ /* 0x010fe20000410000 */
[C---:B------:R-:W-:Y:S01]  /*16e30*/  FSETP.NEU.FTZ.AND P0, PT, R3.reuse, -INF , PT ;  /* 0xff8000000300780b */ /* 0x040fe20003f1d000 */
[----:B------:R-:W1:Y:S01]  /*16e40*/  MUFU.EX2 R68, R2 ;  /* 0x0000000200447308 */ /* 0x000e620000000800 */
[----:B------:R-:W-:Y:S02]  /*16e50*/  FMUL.FTZ R4, R3, c[0x0][0x2d0] ;  /* 0x0000b40003047a20 */ /* 0x000fe40000410000 */
[----:B------:R-:W-:Y:S02]  /*16e60*/  FADD.FTZ R0, -R0, R86 ;  /* 0x0000005600007221 */ /* 0x000fe40000010100 */
[C---:B------:R-:W-:Y:S01]  /*16e70*/  FMUL.FTZ R17, R69.reuse, R101 ;  /* 0x0000006545117220 */ /* 0x040fe20000410000 */
[----:B------:R-:W-:Y:S01]  /*16e80*/  FSEL R153, R4, RZ, P0 ;  /* 0x000000ff04997208 */ /* 0x000fe20000000000 */
[----:B------:R-:W-:Y:S02]  /*16e90*/  FMUL.FTZ R0, R0, c[0x0][0x2d0] ;  /* 0x0000b40000007a20 */ /* 0x000fe40000410000 */
[----:B------:R-:W-:Y:S02]  /*16ea0*/  FMUL.FTZ R32, R69, R116 ;  /* 0x0000007445207220 */ /* 0x000fe40000410000 */
[----:B------:R2:W3:Y:S01]  /*16eb0*/  MUFU.EX2 R2, R0 ;  /* 0x0000000000027308 */ /* 0x0004e20000000800 */
[--C-:B------:R-:W-:Y:S02]  /*16ec0*/  FFMA.FTZ R4, R18, c[0x0][0x2d0], -R153.reuse ;  /* 0x0000b40012047a23 */ /* 0x100fe40000010899 */
[--C-:B------:R-:W-:Y:S02]  /*16ed0*/  FFMA.FTZ R5, R19, c[0x0][0x2d0], -R153.reuse ;  /* 0x0000b40013057a23 */ /* 0x100fe40000010899 */
[----:B------:R-:W-:Y:S02]  /*16ee0*/  FMUL.FTZ R33, R69, R117 ;  /* 0x0000007545217220 */ /* 0x000fe40000410000 */
[--C-:B------:R-:W-:Y:S03]  /*16ef0*/  FFMA.FTZ R62, R62, c[0x0][0x2d0], -R153.reuse ;  /* 0x0000b4003e3e7a23 */ /* 0x100fe60000010899 */
[----:B------:R4:W-:Y:S01]  /*16f00*/  MUFU.EX2 R238, R4 ;  /* 0x0000000400ee7308 */ /* 0x0009e20000000800 */
[C---:B-1----:R-:W-:Y:S02]  /*16f10*/  FMUL.FTZ R6, R68.reuse, R90 ;  /* 0x0000005a44067220 */ /* 0x042fe40000410000 */
[C---:B------:R-:W-:Y:S02]  /*16f20*/  FMUL.FTZ R7, R68.reuse, R91 ;  /* 0x0000005b44077220 */ /* 0x040fe40000410000 */
[C---:B------:R-:W-:Y:S02]  /*16f30*/  FMUL.FTZ R18, R68.reuse, R102 ;  /* 0x0000006644127220 */ /* 0x040fe40000410000 */
[C---:B------:R-:W-:Y:S03]  /*16f40*/  FMUL.FTZ R19, R68.reuse, R103 ;  /* 0x0000006744137220 */ /* 0x040fe60000410000 */
[----:B------:R-:W1:Y:S01]  /*16f50*/  MUFU.EX2 R236, R5 ;  /* 0x0000000500ec7308 */ /* 0x000e620000000800 */
[C---:B------:R-:W-:Y:S01]  /*16f60*/  FMUL.FTZ R34, R68.reuse, R118 ;  /* 0x0000007644227220 */ /* 0x040fe20000410000 */
[----:B------:R-:W-:Y:S01]  /*16f70*/  LDSM.16.MT88.4 R100, [R201+0x2000] ;  /* 0x00200000c964783b */ /* 0x000fe20000004200 */
[----:B------:R-:W-:Y:S02]  /*16f80*/  FMUL.FTZ R35, R68, R119 ;  /* 0x0000007744237220 */ /* 0x000fe40000410000 */
[----:B--2---:R-:W-:Y:S02]  /*16f90*/  FFMA.FTZ R0, R21, c[0x0][0x2d0], -R153 ;  /* 0x0000b40015007a23 */ /* 0x004fe40000010899 */
[C---:B---3--:R-:W-:Y:S02]  /*16fa0*/  FMUL.FTZ R9, R2.reuse, R93 ;  /* 0x0000005d02097220 */ /* 0x048fe40000410000 */
[C---:B------:R-:W-:Y:S01]  /*16fb0*/  FMUL.FTZ R8, R2.reuse, R92 ;  /* 0x0000005c02087220 */ /* 0x040fe20000410000 */
[----:B------:R2:W-:Y:S01]  /*16fc0*/  MUFU.EX2 R234, R0 ;  /* 0x0000000000ea7308 */ /* 0x0005e20000000800 */
[C---:B------:R-:W-:Y:S01]  /*16fd0*/  FMUL.FTZ R12, R2.reuse, R96 ;  /* 0x00000060020c7220 */ /* 0x040fe20000410000 */
[----:B------:R-:W-:Y:S01]  /*16fe0*/  LDSM.16.MT88.4 R116, [R205+0x2000] ;  /* 0x00200000cd74783b */ /* 0x000fe20000004200 */
[----:B------:R-:W-:Y:S02]  /*16ff0*/  FMUL.FTZ R13, R2, R97 ;  /* 0x00000061020d7220 */ /* 0x000fe40000410000 */
        /* <DEDUP_REMOVED lines=10> */
[----:B------:R-:W-:Y:S01]  /*170a0*/  FFMA.FTZ R44, R155, c[0x0][0x2d0], -R74 ;  /* 0x0000b4009b2c7a23 */ /* 0x000fe2000001084a */
[----:B------:R-:W-:Y:S01]  /*170b0*/  MOV R113, R49 ;  /* 0x0000003100717202 */ /* 0x000fe20000000f00 */
[C---:B------:R-:W-:Y:S02]  /*170c0*/  FMUL.FTZ R40, R2.reuse, R124 ;  /* 0x0000007c02287220 */ /* 0x040fe40000410000 */
[----:B------:R1:W-:Y:S01]  /*170d0*/  MUFU.EX2 R224, R44 ;  /* 0x0000002c00e07308 */ /* 0x0003e20000000800 */
[----:B------:R-:W-:Y:S02]  /*170e0*/  FMUL.FTZ R41, R2, R125 ;  /* 0x0000007d02297220 */ /* 0x000fe40000410000 */
[----:B--2---:R-:W-:Y:S02]  /*170f0*/  FFMA.FTZ R0, R20, c[0x0][0x2d0], -R153 ;  /* 0x0000b40014007a23 */ /* 0x004fe40000010899 */
[----:B------:R-:W2:Y:S01]  /*17100*/  LDSM.16.MT88.4 R20, [R201] ;  /* 0x00000000c914783b */ /* 0x000ea20000004200 */
[----:B------:R-:W-:Y:S02]  /*17110*/  FMUL.FTZ R45, R2, R129 ;  /* 0x00000081022d7220 */ /* 0x000fe40000410000 */
[C---:B------:R-:W-:Y:S02]  /*17120*/  FMUL.FTZ R49, R69.reuse, R133 ;  /* 0x0000008545317220 */ /* 0x040fe40000410000 */
[----:B------:R4:W5:Y:S01]  /*17130*/  MUFU.EX2 R235, R0 ;  /* 0x0000000000eb7308 */ /* 0x0009620000000800 */
[C---:B------:R-:W-:Y:S02]  /*17140*/  FMUL.FTZ R50, R68.reuse, R134 ;  /* 0x0000008644327220 */ /* 0x040fe40000410000 */
[----:B---3--:R-:W-:Y:S02]  /*17150*/  FMUL.FTZ R4, R69, R88 ;  /* 0x0000005845047220 */ /* 0x008fe40000410000 */
[----:B------:R-:W-:Y:S01]  /*17160*/  LDSM.16.MT88.4 R88, [R205+0x800] ;  /* 0x00080000cd58783b */ /* 0x000fe20000004200 */
[----:B------:R-:W-:Y:S02]  /*17170*/  FMUL.FTZ R51, R68, R135 ;  /* 0x0000008744337220 */ /* 0x000fe40000410000 */
[--C-:B------:R-:W-:Y:S02]  /*17180*/  FFMA.FTZ R92, R158, c[0x0][0x2d0], -R152.reuse ;  /* 0x0000b4009e5c7a23 */ /* 0x100fe40000010898 */
[C---:B------:R-:W-:Y:S01]  /*17190*/  FMUL.FTZ R56, R2.reuse, R140 ;  /* 0x0000008c02387220 */ /* 0x040fe20000410000 */
[----:B------:R-:W-:Y:S01]  /*171a0*/  MUFU.EX2 R129, R62 ;  /* 0x0000003e00817308 */ /* 0x000fe20000000800 */
[C---:B------:R-:W-:Y:S02]  /*171b0*/  FMUL.FTZ R61, R2.reuse, R145 ;  /* 0x00000091023d7220 */ /* 0x040fe40000410000 */
[----:B-1----:R-:W-:Y:S07]  /*171c0*/  FMUL.FTZ R44, R2, R128 ;  /* 0x00000080022c7220 */ /* 0x002fee0000410000 */
[----:B------:R-:W-:Y:S01]  /*171d0*/  MUFU.EX2 R220, R92 ;  /* 0x0000005c00dc7308 */ /* 0x000fe20000000800 */
[----:B----4-:R-:W-:Y:S02]  /*171e0*/  FSEL R0, R3, RZ, P0 ;  /* 0x000000ff03007208 */ /* 0x010fe40000000000 */
[----:B-----5:R-:W-:Y:S03]  /*171f0*/  F2FP.PACK_AB R65, R235, R234 ;  /* 0x000000eaeb41723e */ /* 0x020fe600000000ff */
[----:B------:R-:W-:Y:S02]  /*17200*/  FADD.FTZ R0, -R0, R87 ;  /* 0x0000005700007221 */ /* 0x000fe40000010100 */
[----:B------:R-:W-:Y:S02]  /*17210*/  LDSM.16.MT88.4 R84, [R201+0x800] ;  /* 0x00080000c954783b */ /* 0x000fe40000004200 */
[----:B------:R-:W-:Y:S01]  /*17220*/  FMUL.FTZ R0, R0, c[0x0][0x2d0] ;  /* 0x0000b40000007a20 */ /* 0x000fe20000410000 */
[-C--:B--2---:R-:W-:Y:S05]  /*17230*/  HMMA.16816.F32 R4, R76, R20.reuse, R4 ;  /* 0x000000144c04723c */ /* 0x084fea0000001804 */
[----:B------:R-:W1:Y:S02]  /*17240*/  MUFU.EX2 R0, R0 ;  /* 0x0000000000007308 */ /* 0x000e640000000800 */
[C---:B-1----:R-:W-:Y:S02]  /*17250*/  FMUL.FTZ R10, R0.reuse, R94 ;  /* 0x0000005e000a7220 */ /* 0x042fe40000410000 */
[C---:B------:R-:W-:Y:S02]  /*17260*/  FMUL.FTZ R11, R0.reuse, R95 ;  /* 0x0000005f000b7220 */ /* 0x040fe40000410000 */
[----:B------:R-:W-:Y:S01]  /*17270*/  LDSM.16.MT88.4 R92, [R202+0x800] ;  /* 0x00080000ca5c783b */ /* 0x000fe20000004200 */
[C---:B------:R-:W-:Y:S02]  /*17280*/  FMUL.FTZ R26, R0.reuse, R110 ;  /* 0x0000006e001a7220 */ /* 0x040fe40000410000 */
[C---:B------:R-:W-:Y:S02]  /*17290*/  FMUL.FTZ R30, R0.reuse, R114 ;  /* 0x00000072001e7220 */ /* 0x040fe40000410000 */
[C---:B------:R-:W-:Y:S03]  /*172a0*/  HMMA.16816.F32 R8, R64.reuse, R20, R8 ;  /* 0x000000144008723c */ /* 0x040fe60000001808 */
[----:B------:R-:W2:Y:S01]  /*172b0*/  LDL.LU R110, [R1+0x10] ;  /* 0x00001000016e7983 */ /* 0x000ea20000300800 */
[C---:B------:R-:W-:Y:S02]  /*172c0*/  FMUL.FTZ R14, R0.reuse, R98 ;  /* 0x00000062000e7220 */ /* 0x040fe40000410000 */
[----:B------:R-:W-:Y:S01]  /*172d0*/  FMUL.FTZ R15, R0, R99 ;  /* 0x00000063000f7220 */ /* 0x000fe20000410000 */
[----:B------:R-:W3:Y:S01]  /*172e0*/  LDL.LU R108, [R1+0xc] ;  /* 0x00000c00016c7983 */ /* 0x000ee20000300800 */
[--C-:B------:R-:W-:Y:S03]  /*172f0*/  FFMA.FTZ R20, R48, c[0x0][0x2d0], -R152.reuse ;  /* 0x0000b40030147a23 */ /* 0x100fe60000010898 */
[----:B------:R-:W4:Y:S01]  /*17300*/  LDL.LU R114, [R1+0x14] ;  /* 0x0000140001727983 */ /* 0x000f220000300800 */
[----:B------:R1:W-:Y:S01]  /*17310*/  MUFU.EX2 R230, R20 ;  /* 0x0000001400e67308 */ /* 0x0003e20000000800 */
[-C--:B------:R-:W-:Y:S03]  /*17320*/  HMMA.16816.F32 R12, R64, R22.reuse, R12 ;  /* 0x00000016400c723c */ /* 0x080fe6000000180c */
[C---:B------:R-:W-:Y:S01]  /*17330*/  FMUL.FTZ R27, R0.reuse, R111 ;  /* 0x0000006f001b7220 */ /* 0x040fe20000410000 */
[----:B------:R-:W-:Y:S01]  /*17340*/  MOV R111, R43 ;  /* 0x0000002b006f7202 */ /* 0x000fe20000000f00 */
[C---:B------:R-:W-:Y:S02]  /*17350*/  FMUL.FTZ R31, R0.reuse, R115 ;  /* 0x00000073001f7220 */ /* 0x040fe40000410000 */
[C---:B------:R-:W-:Y:S01]  /*17360*/  FMUL.FTZ R42, R0.reuse, R126 ;  /* 0x0000007e002a7220 */ /* 0x040fe20000410000 */
[C---:B------:R-:W-:Y:S04]  /*17370*/  HMMA.16816.F32 R16, R76.reuse, R22, R16 ;  /* 0x000000164c10723c */ /* 0x040fe80000001810 */
[----:B------:R-:W-:Y:S02]  /*17380*/  FMUL.FTZ R21, R69, R105 ;  /* 0x0000006945157220 */ /* 0x000fe40000410000 */
[----:B------:R-:W-:Y:S02]  /*17390*/  FMUL.FTZ R43, R0, R127 ;  /* 0x0000007f002b7220 */ /* 0x000fe40000410000 */
[C---:B------:R-:W-:Y:S04]  /*173a0*/  FMUL.FTZ R22, R68.reuse, R106 ;  /* 0x0000006a44167220 */ /* 0x040fe80000410000 */
[----:B------:R-:W-:Y:S02]  /*173b0*/  FMUL.FTZ R23, R68, R107 ;  /* 0x0000006b44177220 */ /* 0x000fe40000410000 */
[--C-:B------:R-:W-:Y:S02]  /*173c0*/  FFMA.FTZ R48, R63, c[0x0][0x2d0], -R75.reuse ;  /* 0x0000b4003f307a23 */ /* 0x100fe4000001084b */
[C---:B-1----:R-:W-:Y:S02]  /*173d0*/  FMUL.FTZ R20, R69.reuse, R104 ;  /* 0x0000006845147220 */ /* 0x042fe40000410000 */
[----:B------:R1:W-:Y:S01]  /*173e0*/  MUFU.EX2 R223, R48 ;  /* 0x0000003000df7308 */ /* 0x0003e20000000800 */
[C---:B------:R-:W-:Y:S02]  /*173f0*/  FMUL.FTZ R46, R0.reuse, R130 ;  /* 0x00000082002e7220 */ /* 0x040fe40000410000 */
[C---:B------:R-:W-:Y:S02]  /*17400*/  FMUL.FTZ R47, R0.reuse, R131 ;  /* 0x00000083002f7220 */ /* 0x040fe40000410000 */
[-C--:B------:R-:W-:Y:S03]  /*17410*/  HMMA.16816.F32 R20, R76, R36.reuse, R20 ;  /* 0x000000244c14723c */ /* 0x080fe60000001814 */
[C---:B------:R-:W-:Y:S02]  /*17420*/  FMUL.FTZ R59, R0.reuse, R143 ;  /* 0x0000008f003b7220 */ /* 0x040fe40000410000 */
[C---:B------:R-:W-:Y:S02]  /*17430*/  FMUL.FTZ R62, R0.reuse, R146 ;  /* 0x00000092003e7220 */ /* 0x040fe40000410000 */
[----:B------:R-:W-:Y:S01]  /*17440*/  FMUL.FTZ R63, R0, R147 ;  /* 0x00000093003f7220 */ /* 0x000fe20000410000 */
[C---:B------:R-:W-:Y:S07]  /*17450*/  HMMA.16816.F32 R24, R64.reuse, R36, R24 ;  /* 0x000000244018723c */ /* 0x040fee0000001818 */
[----:B------:R-:W-:Y:S01]  /*17460*/  FFMA.FTZ R36, R58, c[0x0][0x2d0], -R75 ;  /* 0x0000b4003a247a23 */ /* 0x000fe2000001084b */
[-C--:B------:R-:W-:Y:S03]  /*17470*/  HMMA.16816.F32 R28, R64, R38.reuse, R28 ;  /* 0x00000026401c723c */ /* 0x080fe6000000181c */
[----:B------:R5:W-:Y:S01]  /*17480*/  MUFU.EX2 R226, R36 ;  /* 0x0000002400e27308 */ /* 0x000be20000000800 */
[C---:B------:R-:W-:Y:S02]  /*17490*/  FMUL.FTZ R37, R69.reuse, R121 ;  /* 0x0000007945257220 */ /* 0x040fe40000410000 */
[----:B------:R-:W2:Y:S01]  /*174a0*/  LDL.LU R121, [R1+0x18] ;  /* 0x0000180001797983 */ /* 0x000ea20000300800 */
[C---:B-1----:R-:W-:Y:S01]  /*174b0*/  FMUL.FTZ R48, R69.reuse, R132 ;  /* 0x0000008445307220 */ /* 0x042fe20000410000 */
[C---:B------:R-:W-:Y:S02]  /*174c0*/  HMMA.16816.F32 R32, R76.reuse, R38, R32 ;  /* 0x000000264c20723c */ /* 0x040fe40000001820 */
[----:B------:R-:W-:Y:S02]  /*174d0*/  LDSM.16.MT88.4 R132, [R202+0x2000] ;  /* 0x00200000ca84783b */ /* 0x000fe40000004200 */
[--C-:B------:R-:W-:Y:S02]  /*174e0*/  FFMA.FTZ R58, R60, c[0x0][0x2d0], -R153.reuse ;  /* 0x0000b4003c3a7a23 */ /* 0x100fe40000010899 */
[----:B------:R-:W-:Y:S02]  /*174f0*/  FMUL.FTZ R60, R2, R144 ;  /* 0x00000090023c7220 */ /* 0x000fe40000410000 */
[C---:B------:R-:W-:Y:S01]  /*17500*/  FMUL.FTZ R38, R68.reuse, R122 ;  /* 0x0000007a44267220 */ /* 0x040fe20000410000 */
[----:B------:R1:W-:Y:S03]  /*17510*/  MUFU.EX2 R130, R58 ;  /* 0x0000003a00827308 */ /* 0x0003e60000000800 */
[----:B------:R-:W-:Y:S02]  /*17520*/  FMUL.FTZ R39, R68, R123 ;  /* 0x0000007b44277220 */ /* 0x000fe40000410000 */
[----:B-----5:R-:W-:Y:S01]  /*17530*/  FMUL.FTZ R36, R69, R120 ;  /* 0x0000007845247220 */ /* 0x020fe20000410000 */
[----:B------:R-:W-:Y:S02]  /*17540*/  MOV R120, R80 ;  /* 0x0000005000787202 */ /* 0x000fe40000000f00 */
[----:B------:R-:W5:Y:S04]  /*17550*/  LDSM.16.MT88.4 R80, [R204] ;  /* 0x00000000cc50783b */ /* 0x000f680000004200 */
[-C--:B------:R-:W-:Y:S03]  /*17560*/  HMMA.16816.F32 R36, R76, R52.reuse, R36 ;  /* 0x000000344c24723c */ /* 0x080fe60000001824 */
[----:B-1----:R-:W-:Y:S05]  /*17570*/  FMUL.FTZ R58, R0, R142 ;  /* 0x0000008e003a7220 */ /* 0x002fea0000410000 */
[C---:B------:R-:W-:Y:S07]  /*17580*/  HMMA.16816.F32 R40, R64.reuse, R52, R40 ;  /* 0x000000344028723c */ /* 0x040fee0000001828 */
[--C-:B------:R-:W-:Y:S01]  /*17590*/  FFMA.FTZ R52, R57, c[0x0][0x2d0], -R153.reuse ;  /* 0x0000b40039347a23 */ /* 0x100fe20000010899 */
[-C--:B------:R-:W-:Y:S03]  /*175a0*/  HMMA.16816.F32 R44, R64, R54.reuse, R44 ;  /* 0x00000036402c723c */ /* 0x080fe6000000182c */
[----:B------:R1:W1:Y:S01]  /*175b0*/  MUFU.EX2 R124, R52 ;  /* 0x00000034007c7308 */ /* 0x0002620000000800 */
[----:B------:R-:W-:Y:S02]  /*175c0*/  FMUL.FTZ R57, R2, R141 ;  /* 0x0000008d02397220 */ /* 0x000fe40000410000 */
[C---:B------:R-:W-:Y:S02]  /*175d0*/  FMUL.FTZ R53, R69.reuse, R137 ;  /* 0x0000008945357220 */ /* 0x040fe40000410000 */
[C---:B------:R-:W-:Y:S07]  /*175e0*/  HMMA.16816.F32 R48, R76.reuse, R54, R48 ;  /* 0x000000364c30723c */ /* 0x040fee0000001830 */
[C---:B------:R-:W-:Y:S02]  /*175f0*/  FMUL.FTZ R55, R68.reuse, R139 ;  /* 0x0000008b44377220 */ /* 0x040fe40000410000 */
[----:B------:R-:W-:Y:S03]  /*17600*/  FMUL.FTZ R54, R68, R138 ;  /* 0x0000008a44367220 */ /* 0x000fe60000410000 */
[C---:B-1----:R-:W-:Y:S07]  /*17610*/  FMUL.FTZ R52, R69.reuse, R136 ;  /* 0x0000008845347220 */ /* 0x042fee0000410000 */
[-C--:B-----5:R-:W-:Y:S08]  /*17620*/  HMMA.16816.F32 R52, R76, R80.reuse, R52 ;  /* 0x000000504c34723c */ /* 0x0a0ff00000001834 */
[C---:B------:R-:W-:Y:S07]  /*17630*/  HMMA.16816.F32 R56, R64.reuse, R80, R56 ;  /* 0x000000504038723c */ /* 0x040fee0000001838 */
[----:B------:R-:W-:Y:S01]  /*17640*/  FFMA.FTZ R80, R154, c[0x0][0x2d0], -R153 ;  /* 0x0000b4009a507a23 */ /* 0x000fe20000010899 */
[-C--:B------:R-:W-:Y:S03]  /*17650*/  HMMA.16816.F32 R60, R64, R82.reuse, R60 ;  /* 0x00000052403c723c */ /* 0x080fe6000000183c */
[----:B------:R1:W5:Y:S01]  /*17660*/  MUFU.EX2 R221, R80 ;  /* 0x0000005000dd7308 */ /* 0x0003620000000800 */
        /* <DEDUP_REMOVED lines=15> */
[--C-:B-1----:R-:W-:Y:S04]  /*17760*/  FFMA.FTZ R80, R156, c[0x0][0x2d0], -R152.reuse ;  /* 0x0000b4009c507a23 */ /* 0x102fe80000010898 */
        /* <DEDUP_REMOVED lines=12> */
[----:B------:R1:W5:Y:S07]  /*17830*/  MUFU.EX2 R218, R84 ;  /* 0x0000005400da7308 */ /* 0x00036e0000000800 */
[C---:B------:R-:W-:Y:S03]  /*17840*/  HMMA.16816.F32 R32, R76.reuse, R90, R32 ;  /* 0x0000005a4c20723c */ /* 0x040fe60000001820 */
[----:B------:R3:W-:Y:S05]  /*17850*/  MUFU.EX2 R193, R88 ;  /* 0x0000005800c17308 */ /* 0x0007ea0000000800 */
[-C--:B------:R-:W-:Y:S08]  /*17860*/  HMMA.16816.F32 R36, R76, R92.reuse, R36 ;  /* 0x0000005c4c24723c */ /* 0x080ff00000001824 */
[C---:B------:R-:W-:Y:S04]  /*17870*/  HMMA.16816.F32 R40, R80.reuse, R92, R40 ;  /* 0x0000005c5028723c */ /* 0x040fe80000001828 */
[--C-:B-1----:R-:W-:Y:S03]  /*17880*/  FFMA.FTZ R84, R175, c[0x0][0x2d0], -R74.reuse ;  /* 0x0000b400af547a23 */ /* 0x102fe6000001084a */
[--C-:B------:R-:W-:Y:S01]  /*17890*/  FFMA.FTZ R92, R162, c[0x0][0x2d0], -R153.reuse ;  /* 0x0000b400a25c7a23 */ /* 0x100fe20000010899 */
[-C--:B------:R-:W-:Y:S01]  /*178a0*/  HMMA.16816.F32 R44, R80, R94.reuse, R44 ;  /* 0x0000005e502c723c */ /* 0x080fe2000000182c */
[----:B------:R1:W-:Y:S03]  /*178b0*/  MUFU.EX2 R196, R84 ;  /* 0x0000005400c47308 */ /* 0x0003e60000000800 */
[--C-:B---3--:R-:W-:Y:S04]  /*178c0*/  FFMA.FTZ R88, R180, c[0x0][0x2d0], -R74.reuse ;  /* 0x0000b400b4587a23 */ /* 0x108fe8000001084a */
[C---:B------:R-:W-:Y:S03]  /*178d0*/  HMMA.16816.F32 R48, R76.reuse, R94, R48 ;  /* 0x0000005e4c30723c */ /* 0x040fe60000001830 */
[----:B------:R3:W-:Y:S01]  /*178e0*/  MUFU.EX2 R138, R92 ;  /* 0x0000005c008a7308 */ /* 0x0007e20000000800 */
[--C-:B-1----:R-:W-:Y:S09]  /*178f0*/  FFMA.FTZ R84, R176, c[0x0][0x2d0], -R74.reuse ;  /* 0x0000b400b0547a23 */ /* 0x102ff2000001084a */
[----:B------:R1:W-:Y:S01]  /*17900*/  MUFU.EX2 R176, R88 ;  /* 0x0000005800b07308 */ /* 0x0003e20000000800 */
[----:B---3--:R-:W-:Y:S09]  /*17910*/  FFMA.FTZ R92, R163, c[0x0][0x2d0], -R153 ;  /* 0x0000b400a35c7a23 */ /* 0x008ff20000010899 */
[----:B------:R3:W-:Y:S10]  /*17920*/  MUFU.EX2 R197, R84 ;  /* 0x0000005400c57308 */ /* 0x0007f40000000800 */
[----:B------:R2:W-:Y:S01]  /*17930*/  MUFU.EX2 R137, R92 ;  /* 0x0000005c00897308 */ /* 0x0005e20000000800 */
[----:B-1----:R-:W-:Y:S09]  /*17940*/  FFMA.FTZ R88, R181, c[0x0][0x2d0], -R74 ;  /* 0x0000b400b5587a23 */ /* 0x002ff2000001084a */
[----:B------:R1:W-:Y:S01]  /*17950*/  MUFU.EX2 R180, R88 ;  /* 0x0000005800b47308 */ /* 0x0003e20000000800 */
[--C-:B---3--:R-:W-:Y:S09]  /*17960*/  FFMA.FTZ R84, R168, c[0x0][0x2d0], -R75.reuse ;  /* 0x0000b400a8547a23 */ /* 0x108ff2000001084b */
[----:B------:R3:W-:Y:S01]  /*17970*/  MUFU.EX2 R192, R84 ;  /* 0x0000005400c07308 */ /* 0x0007e20000000800 */
[--C-:B--2---:R-:W-:Y:S09]  /*17980*/  FFMA.FTZ R92, R171, c[0x0][0x2d0], -R152.reuse ;  /* 0x0000b400ab5c7a23 */ /* 0x104ff20000010898 */
[----:B------:R2:W-:Y:S01]  /*17990*/  MUFU.EX2 R142, R92 ;  /* 0x0000005c008e7308 */ /* 0x0005e20000000800 */
[----:B-1----:R-:W-:Y:S09]  /*179a0*/  FFMA.FTZ R88, R172, c[0x0][0x2d0], -R75 ;  /* 0x0000b400ac587a23 */ /* 0x002ff2000001084b */
[----:B------:R1:W-:Y:S01]  /*179b0*/  MUFU.EX2 R143, R88 ;  /* 0x00000058008f7308 */ /* 0x0003e20000000800 */
[----:B---3--:R-:W3:Y:S08]  /*179c0*/  LDSM.16.MT88.4 R84, [R204+0x800] ;  /* 0x00080000cc54783b */ /* 0x008ef00000004200 */
[----:B--2---:R-:W-:Y:S01]  /*179d0*/  LDSM.16.MT88.4 R92, [R202+0x1000] ;  /* 0x00100000ca5c783b */ /* 0x004fe20000004200 */
[--C-:B-1----:R-:W-:Y:S04]  /*179e0*/  FFMA.FTZ R88, R161, c[0x0][0x2d0], -R153.reuse ;  /* 0x0000b400a1587a23 */ /* 0x102fe80000010899 */
[----:B------:R1:W2:Y:S01]  /*179f0*/  MUFU.EX2 R139, R88 ;  /* 0x00000058008b7308 */ /* 0x0002a20000000800 */
[-C--:B---3--:R-:W-:Y:S08]  /*17a00*/  HMMA.16816.F32 R52, R76, R84.reuse, R52 ;  /* 0x000000544c34723c */ /* 0x088ff00000001834 */
[C---:B------:R-:W-:Y:S01]  /*17a10*/  HMMA.16816.F32 R56, R80.reuse, R84, R56 ;  /* 0x000000545038723c */ /* 0x040fe20000001838 */
[----:B-1----:R-:W1:Y:S06]  /*17a20*/  LDSM.16.MT88.4 R88, [R201+0x1000] ;  /* 0x00100000c958783b */ /* 0x002e6c0000004200 */
[----:B------:R-:W-:Y:S01]  /*17a30*/  FFMA.FTZ R84, R165, c[0x0][0x2d0], -R153 ;  /* 0x0000b400a5547a23 */ /* 0x000fe20000010899 */
[-C--:B------:R-:W-:Y:S03]  /*17a40*/  HMMA.16816.F32 R60, R80, R86.reuse, R60 ;  /* 0x00000056503c723c */ /* 0x080fe6000000183c */
[----:B------:R3:W3:Y:S04]  /*17a50*/  MUFU.EX2 R141, R84 ;  /* 0x00000054008d7308 */ /* 0x0006e80000000800 */
[--C-:B------:R-:W-:Y:S01]  /*17a60*/  FFMA.FTZ R80, R173, c[0x0][0x2d0], -R75.reuse ;  /* 0x0000b400ad507a23 */ /* 0x100fe2000001084b */
[----:B------:R-:W-:Y:S04]  /*17a70*/  HMMA.16816.F32 R64, R76, R86, R64 ;  /* 0x000000564c40723c */ /* 0x000fe80000001840 */
[----:B-----5:R-:W-:Y:S01]  /*17a80*/  F2FP.PACK_AB R82, R218, R198 ;  /* 0x000000c6da52723e */ /* 0x020fe200000000ff */
[----:B------:R5:W-:Y:S01]  /*17a90*/  MUFU.EX2 R175, R80 ;  /* 0x0000005000af7308 */ /* 0x000be20000000800 */
[----:B--2---:R-:W-:Y:S02]  /*17aa0*/  F2FP.PACK_AB R81, R138, R139 ;  /* 0x0000008b8a51723e */ /* 0x004fe400000000ff */
[----:B------:R-:W-:Y:S04]  /*17ab0*/  F2FP.PACK_AB R76, R228, R229 ;  /* 0x000000e5e44c723e */ /* 0x000fe800000000ff */
[----:B------:R-:W-:Y:S02]  /*17ac0*/  F2FP.PACK_AB R77, R226, R227 ;  /* 0x000000e3e24d723e */ /* 0x000fe400000000ff */
[----:B------:R-:W-:Y:S02]  /*17ad0*/  F2FP.PACK_AB R78, R224, R225 ;  /* 0x000000e1e04e723e */ /* 0x000fe400000000ff */
[----:B------:R-:W-:Y:S01]  /*17ae0*/  F2FP.PACK_AB R79, R222, R223 ;  /* 0x000000dfde4f723e */ /* 0x000fe200000000ff */
[----:B---3--:R-:W2:Y:S01]  /*17af0*/  LDSM.16.MT88.4 R84, [R205+0x1000] ;  /* 0x00100000cd54783b */ /* 0x008ea20000004200 */
[----:B------:R-:W-:Y:S05]  /*17b00*/  F2FP.PACK_AB R83, R141, R137 ;  /* 0x000000898d53723e */ /* 0x000fea00000000ff */
[-C--:B-1----:R-:W-:Y:S03]  /*17b10*/  HMMA.16816.F32 R4, R76, R88.reuse, R4 ;  /* 0x000000584c04723c */ /* 0x082fe60000001804 */
[--C-:B-----5:R-:W-:Y:S04]  /*17b20*/  FFMA.FTZ R80, R170, c[0x0][0x2d0], -R152.reuse ;  /* 0x0000b400aa507a23 */ /* 0x120fe80000010898 */
        /* <DEDUP_REMOVED lines=8> */
[C---:B------:R-:W-:Y:S04]  /*17bb0*/  HMMA.16816.F32 R24, R80.reuse, R84, R24 ;  /* 0x000000545018723c */ /* 0x040fe80000001818 */
[----:B-1----:R-:W-:Y:S03]  /*17bc0*/  FFMA.FTZ R88, R177, c[0x0][0x2d0], -R152 ;  /* 0x0000b400b1587a23 */ /* 0x002fe60000010898 */
[--C-:B------:R-:W-:Y:S01]  /*17bd0*/  FFMA.FTZ R84, R184, c[0x0][0x2d0], -R75.reuse ;  /* 0x0000b400b8547a23 */ /* 0x100fe2000001084b */
[-C--:B------:R-:W-:Y:S01]  /*17be0*/  HMMA.16816.F32 R28, R80, R86.reuse, R28 ;  /* 0x00000056501c723c */ /* 0x080fe2000000181c */
[----:B------:R1:W-:Y:S07]  /*17bf0*/  MUFU.EX2 R172, R88 ;  /* 0x0000005800ac7308 */ /* 0x0003ee0000000800 */
[C---:B------:R-:W-:Y:S03]  /*17c00*/  HMMA.16816.F32 R32, R76.reuse, R86, R32 ;  /* 0x000000564c20723c */ /* 0x040fe60000001820 */
[----:B------:R2:W-:Y:S05]  /*17c10*/  MUFU.EX2 R169, R84 ;  /* 0x0000005400a97308 */ /* 0x0005ea0000000800 */
[-C--:B------:R-:W-:Y:S08]  /*17c20*/  HMMA.16816.F32 R36, R76, R92.reuse, R36 ;  /* 0x0000005c4c24723c */ /* 0x080ff00000001824 */
[C---:B------:R-:W-:Y:S04]  /*17c30*/  HMMA.16816.F32 R40, R80.reuse, R92, R40 ;  /* 0x0000005c5028723c */ /* 0x040fe80000001828 */
[--C-:B-1----:R-:W-:Y:S04]  /*17c40*/  FFMA.FTZ R88, R194, c[0x0][0x2d0], -R74.reuse ;  /* 0x0000b400c2587a23 */ /* 0x102fe8000001084a */
[-C--:B------:R-:W-:Y:S01]  /*17c50*/  HMMA.16816.F32 R44, R80, R94.reuse, R44 ;  /* 0x0000005e502c723c */ /* 0x080fe2000000182c */
[----:B------:R1:W-:Y:S03]  /*17c60*/  MUFU.EX2 R170, R88 ;  /* 0x0000005800aa7308 */ /* 0x0003e60000000800 */
[--C-:B--2---:R-:W-:Y:S04]  /*17c70*/  FFMA.FTZ R84, R185, c[0x0][0x2d0], -R75.reuse ;  /* 0x0000b400b9547a23 */ /* 0x104fe8000001084b */
[C---:B------:R-:W-:Y:S01]  /*17c80*/  HMMA.16816.F32 R48, R76.reuse, R94, R48 ;  /* 0x0000005e4c30723c */ /* 0x040fe20000001830 */
[----:B------:R-:W-:Y:S02]  /*17c90*/  LDSM.16.MT88.4 R92, [R202+0x1800] ;  /* 0x00180000ca5c783b */ /* 0x000fe40000004200 */
[----:B------:R2:W3:Y:S01]  /*17ca0*/  MUFU.EX2 R168, R84 ;  /* 0x0000005400a87308 */ /* 0x0004e20000000800 */
[--C-:B-1----:R-:W-:Y:S09]  /*17cb0*/  FFMA.FTZ R88, R195, c[0x0][0x2d0], -R74.reuse ;  /* 0x0000b400c3587a23 */ /* 0x102ff2000001084a */
[----:B------:R1:W5:Y:S01]  /*17cc0*/  MUFU.EX2 R171, R88 ;  /* 0x0000005800ab7308 */ /* 0x0003620000000800 */
[--C-:B--2---:R-:W-:Y:S01]  /*17cd0*/  FFMA.FTZ R84, R199, c[0x0][0x2d0], -R74.reuse ;  /* 0x0000b400c7547a23 */ /* 0x104fe2000001084a */
[----:B---3--:R-:W-:Y:S01]  /*17ce0*/  F2FP.PACK_AB R149, R168, R169 ;  /* 0x000000a9a895723e */ /* 0x008fe200000000ff */
[----:B------:R-:W-:Y:S07]  /*17cf0*/  FFMA.FTZ R74, R217, c[0x0][0x2d0], -R74 ;  /* 0x0000b400d94a7a23 */ /* 0x000fee000001084a */
[----:B------:R2:W-:Y:S10]  /*17d00*/  MUFU.EX2 R165, R84 ;  /* 0x0000005400a57308 */ /* 0x0005f40000000800 */
[----:B------:R3:W3:Y:S01]  /*17d10*/  MUFU.EX2 R163, R74 ;  /* 0x0000004a00a37308 */ /* 0x0006e20000000800 */
[----:B-1----:R-:W1:Y:S01]  /*17d20*/  LDSM.16.MT88.4 R88, [R204+0x1000] ;  /* 0x00100000cc58783b */ /* 0x002e620000004200 */
[----:B-----5:R-:W-:Y:S07]  /*17d30*/  F2FP.PACK_AB R148, R171, R170 ;  /* 0x000000aaab94723e */ /* 0x020fee00000000ff */
[----:B--2---:R-:W2:Y:S01]  /*17d40*/  LDSM.16.MT88.4 R84, [R201+0x1800] ;  /* 0x00180000c954783b */ /* 0x004ea20000004200 */
[--C-:B---3--:R-:W-:Y:S01]  /*17d50*/  FFMA.FTZ R74, R188, c[0x0][0x2d0], -R75.reuse ;  /* 0x0000b400bc4a7a23 */ /* 0x108fe2000001084b */
[----:B------:R-:W-:Y:S01]  /*17d60*/  F2FP.PACK_AB R150, R163, R165 ;  /* 0x000000a5a396723e */ /* 0x000fe200000000ff */
[----:B------:R-:W-:Y:S02]  /*17d70*/  FFMA.FTZ R75, R189, c[0x0][0x2d0], -R75 ;  /* 0x0000b400bd4b7a23 */ /* 0x000fe4000001084b */
[----:B------:R3:W-:Y:S10]  /*17d80*/  MUFU.EX2 R162, R74 ;  /* 0x0000004a00a27308 */ /* 0x0007f40000000800 */
[----:B------:R-:W5:Y:S01]  /*17d90*/  MUFU.EX2 R161, R75 ;  /* 0x0000004b00a17308 */ /* 0x000f620000000800 */
[-C--:B-1----:R-:W-:Y:S08]  /*17da0*/  HMMA.16816.F32 R52, R76, R88.reuse, R52 ;  /* 0x000000584c34723c */ /* 0x082ff00000001834 */
[C---:B------:R-:W-:Y:S04]  /*17db0*/  HMMA.16816.F32 R56, R80.reuse, R88, R56 ;  /* 0x000000585038723c */ /* 0x040fe80000001838 */
[--C-:B---3--:R-:W-:Y:S04]  /*17dc0*/  FFMA.FTZ R74, R167, c[0x0][0x2d0], -R153.reuse ;  /* 0x0000b400a74a7a23 */ /* 0x108fe80000010899 */
[-C--:B------:R-:W-:Y:S01]  /*17dd0*/  HMMA.16816.F32 R60, R80, R90.reuse, R60 ;  /* 0x0000005a503c723c */ /* 0x080fe2000000183c */
[----:B------:R1:W-:Y:S03]  /*17de0*/  MUFU.EX2 R140, R74 ;  /* 0x0000004a008c7308 */ /* 0x0003e60000000800 */
[----:B-----5:R-:W-:Y:S03]  /*17df0*/  F2FP.PACK_AB R151, R161, R162 ;  /* 0x000000a2a197723e */ /* 0x020fe600000000ff */
[----:B------:R-:W-:Y:S01]  /*17e00*/  F2FP.PACK_AB R80, R142, R136 ;  /* 0x000000888e50723e */ /* 0x000fe200000000ff */
[----:B------:R-:W-:Y:S01]  /*17e10*/  HMMA.16816.F32 R64, R76, R90, R64 ;  /* 0x0000005a4c40723c */ /* 0x000fe20000001840 */
[----:B------:R-:W3:Y:S03]  /*17e20*/  LDSM.16.MT88.4 R88, [R205+0x1800] ;  /* 0x00180000cd58783b */ /* 0x000ee60000004200 */
[----:B------:R-:W-:Y:S03]  /*17e30*/  F2FP.PACK_AB R82, R172, R173 ;  /* 0x000000adac52723e */ /* 0x000fe600000000ff */
[----:B------:R-:W-:Y:S02]  /*17e40*/  F2FP.PACK_AB R76, R197, R196 ;  /* 0x000000c4c54c723e */ /* 0x000fe400000000ff */
[----:B------:R-:W-:Y:S03]  /*17e50*/  F2FP.PACK_AB R77, R193, R192 ;  /* 0x000000c0c14d723e */ /* 0x000fe600000000ff */
[----:B------:R-:W-:Y:S02]  /*17e60*/  F2FP.PACK_AB R78, R180, R176 ;  /* 0x000000b0b44e723e */ /* 0x000fe400000000ff */
[----:B------:R-:W-:Y:S01]  /*17e70*/  F2FP.PACK_AB R79, R175, R143 ;  /* 0x0000008faf4f723e */ /* 0x000fe200000000ff */
[--C-:B-1----:R-:W-:Y:S06]  /*17e80*/  FFMA.FTZ R74, R178, c[0x0][0x2d0], -R153.reuse ;  /* 0x0000b400b24a7a23 */ /* 0x102fec0000010899 */
[-C--:B--2---:R-:W-:Y:S01]  /*17e90*/  HMMA.16816.F32 R4, R76, R84.reuse, R4 ;  /* 0x000000544c04723c */ /* 0x084fe20000001804 */
        /* <DEDUP_REMOVED lines=13> */
[--C-:B-1----:R-:W-:Y:S04]  /*17f70*/  FFMA.FTZ R74, R187, c[0x0][0x2d0], -R152.reuse ;  /* 0x0000b400bb4a7a23 */ /* 0x102fe80000010898 */
[-C--:B---3--:R-:W-:Y:S01]  /*17f80*/  HMMA.16816.F32 R20, R76, R88.reuse, R20 ;  /* 0x000000584c14723c */ /* 0x088fe20000001814 */
[----:B------:R1:W3:Y:S07]  /*17f90*/  MUFU.EX2 R158, R74 ;  /* 0x0000004a009e7308 */ /* 0x0002ee0000000800 */
[C---:B------:R-:W-:Y:S08]  /*17fa0*/  HMMA.16816.F32 R24, R80.reuse, R88, R24 ;  /* 0x000000585018723c */ /* 0x040ff00000001818 */
[-C--:B------:R-:W-:Y:S08]  /*17fb0*/  HMMA.16816.F32 R28, R80, R90.reuse, R28 ;  /* 0x0000005a501c723c */ /* 0x080ff0000000181c */
[C---:B------:R-:W-:Y:S04]  /*17fc0*/  HMMA.16816.F32 R32, R76.reuse, R90, R32 ;  /* 0x0000005a4c20723c */ /* 0x040fe80000001820 */
[--C-:B-1----:R-:W-:Y:S01]  /*17fd0*/  FFMA.FTZ R74, R190, c[0x0][0x2d0], -R152.reuse ;  /* 0x0000b400be4a7a23 */ /* 0x102fe20000010898 */
[----:B---3--:R-:W-:Y:S01]  /*17fe0*/  F2FP.PACK_AB R144, R158, R160 ;  /* 0x000000a09e90723e */ /* 0x008fe200000000ff */
[----:B------:R-:W-:Y:S02]  /*17ff0*/  FFMA.FTZ R152, R191, c[0x0][0x2d0], -R152 ;  /* 0x0000b400bf987a23 */ /* 0x000fe40000010898 */
[-C--:B------:R-:W-:Y:S01]  /*18000*/  HMMA.16816.F32 R36, R76, R92.reuse, R36 ;  /* 0x0000005c4c24723c */ /* 0x080fe20000001824 */
[----:B------:R1:W-:Y:S07]  /*18010*/  MUFU.EX2 R159, R74 ;  /* 0x0000004a009f7308 */ /* 0x0003ee0000000800 */
[C---:B------:R-:W-:Y:S03]  /*18020*/  HMMA.16816.F32 R40, R80.reuse, R92, R40 ;  /* 0x0000005c5028723c */ /* 0x040fe60000001828 */
[----:B------:R-:W3:Y:S05]  /*18030*/  MUFU.EX2 R157, R152 ;  /* 0x00000098009d7308 */ /* 0x000eea0000000800 */
[-C--:B------:R-:W-:Y:S08]  /*18040*/  HMMA.16816.F32 R44, R80, R94.reuse, R44 ;  /* 0x0000005e502c723c */ /* 0x080ff0000000182c */
[C---:B------:R-:W-:Y:S04]  /*18050*/  HMMA.16816.F32 R48, R76.reuse, R94, R48 ;  /* 0x0000005e4c30723c */ /* 0x040fe80000001830 */
[--C-:B-1----:R-:W-:Y:S04]  /*18060*/  FFMA.FTZ R74, R179, c[0x0][0x2d0], -R153.reuse ;  /* 0x0000b400b34a7a23 */ /* 0x102fe80000010899 */
[----:B------:R1:W-:Y:S01]  /*18070*/  MUFU.EX2 R152, R74 ;  /* 0x0000004a00987308 */ /* 0x0003e20000000800 */
[-C--:B--2---:R-:W-:Y:S03]  /*18080*/  HMMA.16816.F32 R52, R76, R84.reuse, R52 ;  /* 0x000000544c34723c */ /* 0x084fe60000001834 */
[----:B---3--:R-:W-:Y:S05]  /*18090*/  F2FP.PACK_AB R146, R157, R159 ;  /* 0x0000009f9d92723e */ /* 0x008fea00000000ff */
[C---:B------:R-:W-:Y:S07]  /*180a0*/  HMMA.16816.F32 R56, R80.reuse, R84, R56 ;  /* 0x000000545038723c */ /* 0x040fee0000001838 */
[----:B------:R-:W-:Y:S01]  /*180b0*/  MOV R85, R71 ;  /* 0x0000004700557202 */ /* 0x000fe20000000f00 */
[-C--:B------:R-:W-:Y:S04]  /*180c0*/  HMMA.16816.F32 R60, R80, R86.reuse, R60 ;  /* 0x00000056503c723c */ /* 0x080fe8000000183c */
[----:B------:R-:W-:Y:S01]  /*180d0*/  MOV R84, R72 ;  /* 0x0000004800547202 */ /* 0x000fe20000000f00 */
[----:B-1----:R-:W-:Y:S03]  /*180e0*/  FFMA.FTZ R74, R166, c[0x0][0x2d0], -R153 ;  /* 0x0000b400a64a7a23 */ /* 0x002fe60000010899 */
[----:B------:R-:W-:Y:S01]  /*180f0*/  HMMA.16816.F32 R64, R76, R86, R64 ;  /* 0x000000564c40723c */ /* 0x000fe20000001840 */
[----:B------:R-:W1:Y:S06]  /*18100*/  MUFU.EX2 R75, R74 ;  /* 0x0000004a004b7308 */ /* 0x000e6c0000000800 */
[----:B------:R-:W-:Y:S01]  /*18110*/  MOV R86, R70 ;  /* 0x0000004600567202 */ /* 0x000fe20000000f00 */
[-C--:B------:R-:W-:Y:S05]  /*18120*/  HMMA.16816.F32 R88, R148, R100.reuse, R4 ;  /* 0x000000649458723c */ /* 0x080fea0000001804 */
[----:B------:R-:W-:Y:S02]  /*18130*/  MOV R87, R3 ;  /* 0x0000000300577202 */ /* 0x000fe40000000f00 */
[----:B------:R-:W-:Y:S02]  /*18140*/  FFMA.FTZ R4, R69, R110, R111 ;  /* 0x0000006e45047223 */ /* 0x000fe4000001006f */
[----:B------:R-:W-:Y:S03]  /*18150*/  FFMA.FTZ R6, R68, R108, R109 ;  /* 0x0000006c44067223 */ /* 0x000fe6000001006d */
[----:B----4-:R-:W-:Y:S02]  /*18160*/  FFMA.FTZ R5, R2, R114, R249 ;  /* 0x0000007202057223 */ /* 0x010fe400000100f9 */
[----:B------:R-:W-:Y:S02]  /*18170*/  FADD.FTZ R4, R113, R4 ;  /* 0x0000000471047221 */ /* 0x000fe40000010000 */
[----:B------:R-:W-:Y:S02]  /*18180*/  FADD.FTZ R2, R252, R6 ;  /* 0x00000006fc027221 */ /* 0x000fe40000010000 */
[----:B------:R-:W-:Y:S01]  /*18190*/  FADD.FTZ R5, R248, R5 ;  /* 0x00000005f8057221 */ /* 0x000fe20000010000 */
[----:B-1----:R-:W-:Y:S01]  /*181a0*/  F2FP.PACK_AB R145, R75, R152 ;  /* 0x000000984b91723e */ /* 0x002fe200000000ff */
[--C-:B------:R-:W-:Y:S02]  /*181b0*/  FFMA.FTZ R74, R164, c[0x0][0x2d0], -R153.reuse ;  /* 0x0000b400a44a7a23 */ /* 0x100fe40000010899 */
[----:B------:R-:W-:Y:S02]  /*181c0*/  FFMA.FTZ R153, R73, c[0x0][0x2d0], -R153 ;  /* 0x0000b40049997a23 */ /* 0x000fe40000010899 */
[----:B------:R-:W-:Y:S02]  /*181d0*/  FADD.FTZ R7, R112, R4 ;  /* 0x0000000470077221 */ /* 0x000fe40000010000 */
[----:B------:R-:W-:Y:S01]  /*181e0*/  FADD.FTZ R6, R251, R2 ;  /* 0x00000002fb067221 */ /* 0x000fe20000010000 */
[----:B------:R-:W-:Y:S01]  /*181f0*/  MUFU.EX2 R73, R153 ;  /* 0x0000009900497308 */ /* 0x000fe20000000800 */
[----:B------:R-:W-:Y:S02]  /*18200*/  FADD.FTZ R4, R246, R5 ;  /* 0x00000005f6047221 */ /* 0x000fe40000010000 */
[----:B------:R-:W-:Y:S02]  /*18210*/  FFMA.FTZ R2, R0, R121, R234 ;  /* 0x0000007900027223 */ /* 0x000fe400000100ea */
[----:B------:R-:W-:Y:S05]  /*18220*/  FADD.FTZ R0, R120, R7 ;  /* 0x0000000778007221 */ /* 0x000fea0000010000 */
[----:B------:R-:W1:Y:S02]  /*18230*/  MUFU.EX2 R74, R74 ;  /* 0x0000004a004a7308 */ /* 0x000e640000000800 */
[----:B-1----:R-:W-:Y:S07]  /*18240*/  F2FP.PACK_AB R147, R73, R74 ;  /* 0x0000004a4993723e */ /* 0x002fee00000000ff */
[C---:B------:R-:W-:Y:S07]  /*18250*/  HMMA.16816.F32 R92, R144.reuse, R100, R8 ;  /* 0x00000064905c723c */ /* 0x040fee0000001808 */
[----:B------:R-:W-:Y:S01]  /*18260*/  FADD.FTZ R10, R250, R6 ;  /* 0x00000006fa0a7221 */ /* 0x000fe20000010000 */
[-C--:B------:R-:W-:Y:S01]  /*18270*/  HMMA.16816.F32 R96, R144, R102.reuse, R12 ;  /* 0x000000669060723c */ /* 0x080fe2000000180c */
[----:B------:R-:W2:Y:S03]  /*18280*/  LDL R13, [R1] ;  /* 0x00000000010d7983 */ /* 0x000ea60000100800 */
        /* <DEDUP_REMOVED lines=83> */
[----:B------:R-:W-:Y:S03]  /*187c0*/  FADD.FTZ R0, R73, R0 ;  /* 0x0000000049007221 */ /* 0x000fe60000010000 */
[----:B------:R1:W-:Y:S04]  /*187d0*/  STL [R1+0x14], R2 ;  /* 0x0000140201007387 */ /* 0x0003e80000100800 */
[----:B------:R1:W-:Y:S01]  /*187e0*/  STL [R1+0x18], R0 ;  /* 0x0000180001007387 */ /* 0x0003e20000100800 */
[C---:B--2---:R-:W-:Y:S02]  /*187f0*/  ISETP.GT.AND P0, PT, R216.reuse, R13, PT ;  /* 0x0000000dd800720c */ /* 0x044fe40003f04270 */
[----:B------:R-:W-:Y:S11]  /*18800*/  IADD3 R216, R216, -0x1, RZ ;  /* 0xffffffffd8d87810 */ /* 0x000ff60007ffe0ff */
[----:B-1----:R-:W-:-:S05]  /*18810*/  @P0 BRA `(.L_x_954) ;  /* 0xffffa8f000000947 */ /* 0x002fca000383ffff */
.L_x_937:
[----:B-1----:R-:W2:Y:S04]  /*18820*/  LDL R5, [R1+0x1c] ;  /* 0x00001c0001057983 */ /* 0x002ea80000100800 */
[----:B------:R-:W3:Y:S04]  /*18830*/  LDL R0, [R1+0x48] ;  /* 0x0000480001007983 */ /* 0x000ee80000100800 */
[----:B------:R-:W4:Y:S01]  /*18840*/  LDL R2, [R1+0x20] ;  /* 0x0000200001027983 */ /* 0x000f220000100800 */
[----:B------:R-:W-:-:S05]  /*18850*/  IMAD.MOV.U32 R4, RZ, RZ, c[0x0][0x2c4] ;  /* 0x0000b100ff047624 */ /* 0x000fca00078e00ff */
[----:B------:R-:W-:Y:S01]  /*18860*/  ISETP.NE.AND P1, PT, R4, 0x1, PT ;  /* 0x000000010400780c */ /* 0x000fe20003f25270 */
[----:B--2---:R-:W-:Y:S02]  /*18870*/  IMAD.MOV.U32 R6, RZ, RZ, R5 ;  /* 0x000000ffff067224 */ /* 0x004fe400078e0005 */
[----:B------:R-:W-:Y:S01]  /*18880*/  IMAD.MOV.U32 R5, RZ, RZ, c[0x0][0x32c] ;  /* 0x0000cb00ff057624 */ /* 0x000fe200078e00ff */
[----:B---3--:R-:W-:-:S04]  /*18890*/  IADD3 R0, R0, 0x7f, RZ ;  /* 0x0000007f00007810 */ /* 0x008fc80007ffe0ff */
[----:B------:R-:W-:-:S05]  /*188a0*/  ISETP.GE.AND P0, PT, R5, 0x1, PT ;  /* 0x000000010500780c */ /* 0x000fca0003f06270 */
[----:B------:R-:W-:Y:S01]  /*188b0*/  @P1 IMAD.HI.U32 R4, R0, c[0x0][0x2c8], RZ ;  /* 0x0000b20000041a27 */ /* 0x000fe200078e00ff */
[----:B----4-:R-:W-:-:S04]  /*188c0*/  IADD3 R2, R2, 0x1, -R6 ;  /* 0x0000000102027810 */ /* 0x010fc80007ffe806 */
        /* <DEDUP_REMOVED lines=14> */
.L_x_957:
[----:B------:R-:W-:-:S04]  /*189b0*/  MOV R4, c[0x0][0x32c] ;  /* 0x0000cb0000047a02 */ /* 0x000fc80000000f00 */
[----:B------:R-:W-:-:S13]  /*189c0*/  ISETP.NE.AND P0, PT, R4, 0x1, PT ;  /* 0x000000010400780c */ /* 0x000fda0003f05270 */
[----:B------:R-:W-:-:S05]  /*189d0*/  @P0 IMAD.HI.U32 R4, R0, c[0x0][0x330], RZ ;  /* 0x0000cc0000040a27 */ /* 0x000fca00078e00ff */
[----:B------:R-:W-:Y:S02]  /*189e0*/  @P0 SHF.R.U32.HI R0, RZ, c[0x0][0x334], R4 ;  /* 0x0000cd00ff000a19 */ /* 0x000fe40000011604 */
.L_x_958:
[----:B------:R-:W-:Y:S05]  /*189f0*/  BSYNC B0 ;  /* 0x0000000000007941 */ /* 0x000fea0003800000 */
.L_x_956:
[----:B------:R-:W-:-:S05]  /*18a00*/  IMAD R0, R0, c[0x0][0x32c], RZ ;  /* 0x0000cb0000007a24 */ /* 0x000fca00078e02ff */
[----:B------:R-:W-:-:S03]  /*18a10*/  IMNMX R2, R2, R0, !PT ;  /* 0x0000000002027217 */ /* 0x000fc60007800200 */
.L_x_955:
[----:B------:R-:W2:Y:S01]  /*18a20*/  LDL R4, [R1+0x8] ;  /* 0x0000080001047983 */ /* 0x000ea20000100800 */
        /* <DEDUP_REMOVED lines=13> */
.L_x_960:
[----:B--2---:R-:W2:Y:S01]  /*18b00*/  LDL R216, [R1+0x8] ;  /* 0x0000080001d87983 */ /* 0x004ea20000100800 */
[----:B------:R-:W-:Y:S04]  /*18b10*/  DEPBAR.LE SB0, 0x0 ;  /* 0x000080000000791a */ /* 0x000fe80000000000 */
[----:B------:R-:W2:Y:S01]  /*18b20*/  LDL R3, [R1+0x40] ;  /* 0x0000400001037983 */ /* 0x000ea20000100800 */
[----:B------:R-:W-:Y:S03]  /*18b30*/  WARPSYNC 0xffffffff ;  /* 0xffffffff00007948 */ /* 0x000fe60003800000 */
[----:B------:R-:W2:Y:S06]  /*18b40*/  LDL.64 R172, [R1+0x30] ;  /* 0x0000300001ac7983 */ /* 0x000eac0000100a00 */
        /* <DEDUP_REMOVED lines=37> */
[----:B--2---:R-:W-:Y:S04]  /*18da0*/  ISETP.GT.AND P0, PT, R216, R217, PT ;  /* 0x000000d9d800720c */ /* 0x004fe80003f04270 */
[-C--:B------:R-:W-:Y:S08]  /*18db0*/  HMMA.16816.F32 R12, R164, R162.reuse, R12 ;  /* 0x000000a2a40c723c */ /* 0x080ff0000000180c */
[C---:B------:R-:W-:Y:S01]  /*18dc0*/  HMMA.16816.F32 R16, R156.reuse, R162, R16 ;  /* 0x000000a29c10723c */ /* 0x040fe20000001810 */
[----:B------:R-:W-:Y:S03]  /*18dd0*/  @!P0 MOV R174, c[0x0][0x208] ;  /* 0x0000820000ae8a02 */ /* 0x000fe60000000f00 */
[----:B------:R-:W-:Y:S01]  /*18de0*/  @!P0 SHF.R.S32.HI R0, RZ, 0x1f, R217 ;  /* 0x0000001fff008819 */ /* 0x000fe200000114d9 */
[C---:B------:R-:W-:Y:S01]  /*18df0*/  @!P0 IMAD.WIDE.U32 R160, R217.reuse, c[0x0][0x208], RZ ;  /* 0x00008200d9a08a25 */ /* 0x040fe200078e00ff */
[----:B------:R-:W-:Y:S02]  /*18e00*/  @!P0 MOV R173, R3 ;  /* 0x0000000300ad8202 */ /* 0x000fe40000000f00 */
[-C--:B------:R-:W-:Y:S04]  /*18e10*/  HMMA.16816.F32 R20, R156, R168.reuse, R20 ;  /* 0x000000a89c14723c */ /* 0x080fe80000001814 */
[----:B------:R-:W-:Y:S01]  /*18e20*/  @!P0 IMAD R0, R0, c[0x0][0x208], RZ ;  /* 0x0000820000008a24 */ /* 0x000fe200078e02ff */
[----:B------:R-:W-:Y:S01]  /*18e30*/  @!P0 SHF.L.U32 R3, R174, 0x5, RZ ;  /* 0x00000005ae038819 */ /* 0x000fe200000006ff */
[----:B------:R-:W-:Y:S02]  /*18e40*/  @!P0 IMAD.WIDE.U32 R172, R160, 0x50, R172 ;  /* 0x00000050a0ac8825 */ /* 0x000fe400078e00ac */
[C---:B------:R-:W-:Y:S04]  /*18e50*/  HMMA.16816.F32 R24, R164.reuse, R168, R24 ;  /* 0x000000a8a418723c */ /* 0x040fe80000001818 */
[----:B------:R-:W-:Y:S03]  /*18e60*/  @!P0 IMAD R0, R217, c[0x0][0x20c], R0 ;  /* 0x00008300d9008a24 */ /* 0x000fe600078e0200 */
[----:B------:R-:W-:Y:S01]  /*18e70*/  @!P0 LEA R168, P1, R172, c[0x0][0x1f8], 0x1 ;  /* 0x00007e00aca88a11 */ /* 0x000fe200078208ff */
[-C--:B------:R-:W-:Y:S01]  /*18e80*/  HMMA.16816.F32 R28, R164, R170.reuse, R28 ;  /* 0x000000aaa41c723c */ /* 0x080fe2000000181c */
[----:B------:R-:W-:Y:S03]  /*18e90*/  @!P0 MOV R169, 0x5 ;  /* 0x0000000500a98802 */ /* 0x000fe60000000f00 */
[----:B------:R-:W-:Y:S02]  /*18ea0*/  @!P0 IADD3 R0, R161, R0, RZ ;  /* 0x00000000a1008210 */ /* 0x000fe40007ffe0ff */
[----:B------:R-:W2:Y:S01]  /*18eb0*/  LDSM.16.M88.4 R160, [R213] ;  /* 0x00000000d5a0783b */ /* 0x000ea20000000200 */
[----:B------:R-:W-:Y:S01]  /*18ec0*/  @!P0 IADD3 R180, P2, R168, R3, RZ ;  /* 0x00000003a8b48210 */ /* 0x000fe20007f5e0ff */
[C---:B------:R-:W-:Y:S04]  /*18ed0*/  HMMA.16816.F32 R32, R156.reuse, R170, R32 ;  /* 0x000000aa9c20723c */ /* 0x040fe80000001820 */
[----:B------:R-:W-:Y:S04]  /*18ee0*/  @!P0 IMAD R0, R0, 0x50, RZ ;  /* 0x0000005000008824 */ /* 0x000fe800078e02ff */
[-C--:B-1----:R-:W-:Y:S04]  /*18ef0*/  HMMA.16816.F32 R36, R156, R152.reuse, R36 ;  /* 0x000000989c24723c */ /* 0x082fe80000001824 */
[----:B------:R-:W-:Y:S02]  /*18f00*/  @!P0 IADD3 R87, R173, R0, RZ ;  /* 0x00000000ad578210 */ /* 0x000fe40007ffe0ff */
[----:B------:R-:W-:Y:S02]  /*18f10*/  @!P0 SHF.L.U64.HI R0, R174, R169, c[0x0][0x20c] ;  /* 0x00008300ae008619 */ /* 0x000fe400000102a9 */
[----:B------:R-:W-:Y:S01]  /*18f20*/  @!P0 LEA.HI.X R169, R172, c[0x0][0x1fc], R87, 0x1, P1 ;  /* 0x00007f00aca98a11 */ /* 0x000fe200008f0c57 */
[C---:B------:R-:W-:Y:S01]  /*18f30*/  HMMA.16816.F32 R40, R164.reuse, R152, R40 ;  /* 0x00000098a428723c */ /* 0x040fe20000001828 */
[----:B------:R-:W1:Y:S03]  /*18f40*/  LDSM.16.M88.4 R172, [R212] ;  /* 0x00000000d4ac783b */ /* 0x000e660000000200 */
[-C--:B------:R-:W-:Y:S02]  /*18f50*/  @!P0 IADD3.X R181, R169, R0.reuse, RZ, P2, !PT ;  /* 0x00000000a9b58210 */ /* 0x080fe400017fe4ff */
[-C--:B------:R-:W-:Y:S02]  /*18f60*/  @!P0 IADD3 R178, P1, R180, R3.reuse, RZ ;  /* 0x00000003b4b28210 */ /* 0x080fe40007f3e0ff */
[-C--:B------:R-:W-:Y:S01]  /*18f70*/  HMMA.16816.F32 R44, R164, R154.reuse, R44 ;  /* 0x0000009aa42c723c */ /* 0x080fe2000000182c */
[----:B------:R-:W-:Y:S01]  /*18f80*/  @!PT LDS RZ, [RZ] ;  /* 0x00000000fffff984 */ /* 0x000fe20000000800 */
[----:B------:R-:W-:Y:S01]  /*18f90*/  @!PT LDS RZ, [RZ] ;  /* 0x00000000fffff984 */ /* 0x000fe20000000800 */
[----:B------:R-:W-:Y:S01]  /*18fa0*/  @!PT LDS RZ, [RZ] ;  /* 0x00000000fffff984 */ /* 0x000fe20000000800 */
[----:B------:R4:W-:Y:S03]  /*18fb0*/  @!P0 LDGSTS.E.BYPASS.LTC128B.128 [R219+0x100], [R168.64], !P4 ;  /* 0x00100000a8db8fae */ /* 0x0009e6000e101d48 */
[-C--:B------:R-:W-:Y:S02]  /*18fc0*/  @!P0 IADD3.X R179, R181, R0.reuse, RZ, P1, !PT ;  /* 0x00000000b5b38210 */ /* 0x080fe40000ffe4ff */
[-C--:B------:R-:W-:Y:S02]  /*18fd0*/  @!P0 IADD3 R176, P2, R178, R3.reuse, RZ ;  /* 0x00000003b2b08210 */ /* 0x080fe40007f5e0ff */
[C---:B------:R-:W-:Y:S01]  /*18fe0*/  HMMA.16816.F32 R48, R156.reuse, R154, R48 ;  /* 0x0000009a9c30723c */ /* 0x040fe20000001830 */
[----:B------:R5:W-:Y:S03]  /*18ff0*/  @!P0 LDGSTS.E.BYPASS.LTC128B.128 [R219+0x900], [R180.64], !P4 ;  /* 0x00900000b4db8fae */ /* 0x000be6000e101d48 */
[-C--:B------:R-:W-:Y:S04]  /*19000*/  @!P0 IADD3.X R177, R179, R0.reuse, RZ, P2, !PT ;  /* 0x00000000b3b18210 */ /* 0x080fe800017fe4ff */
[-C--:B--2---:R-:W-:Y:S01]  /*19010*/  HMMA.16816.F32 R52, R156, R160.reuse, R52 ;  /* 0x000000a09c34723c */ /* 0x084fe20000001834 */
[----:B------:R2:W-:Y:S07]  /*19020*/  @!P0 LDGSTS.E.BYPASS.LTC128B.128 [R219+0x1100], [R178.64], !P4 ;  /* 0x01100000b2db8fae */ /* 0x0005ee000e101d48 */
[C---:B------:R-:W-:Y:S01]  /*19030*/  HMMA.16816.F32 R56, R164.reuse, R160, R56 ;  /* 0x000000a0a438723c */ /* 0x040fe20000001838 */
[----:B------:R2:W-:Y:S03]  /*19040*/  @!P0 LDGSTS.E.BYPASS.LTC128B.128 [R219+0x1900], [R176.64], !P4 ;  /* 0x01900000b0db8fae */ /* 0x0005e6000e101d48 */
[----:B----4-:R-:W-:Y:S04]  /*19050*/  @!P0 IADD3 R168, P1, R176, R3, RZ ;  /* 0x00000003b0a88210 */ /* 0x010fe80007f3e0ff */
[----:B------:R-:W-:Y:S01]  /*19060*/  @!P0 IADD3.X R169, R177, R0, RZ, P1, !PT ;  /* 0x00000000b1a98210 */ /* 0x000fe20000ffe4ff */
[-C--:B------:R-:W-:Y:S04]  /*19070*/  HMMA.16816.F32 R60, R164, R162.reuse, R60 ;  /* 0x000000a2a43c723c */ /* 0x080fe8000000183c */
[----:B------:R4:W-:Y:S01]  /*19080*/  @!P0 LDGSTS.E.BYPASS.LTC128B.128 [R219+0x2100], [R168.64], !P4 ;  /* 0x02100000a8db8fae */ /* 0x0009e2000e101d48 */
[C---:B------:R-:W-:Y:S02]  /*19090*/  ISETP.GT.AND P0, PT, R217.reuse, R216, PT ;  /* 0x000000d8d900720c */ /* 0x040fe40003f04270 */
[----:B------:R-:W-:Y:S01]  /*190a0*/  IADD3 R216, R217, -0x1, RZ ;  /* 0xffffffffd9d87810 */ /* 0x000fe20007ffe0ff */
[C---:B------:R-:W-:Y:S04]  /*190b0*/  HMMA.16816.F32 R64, R156.reuse, R162, R64 ;  /* 0x000000a29c40723c */ /* 0x040fe80000001840 */
[----:B-----5:R-:W-:Y:S04]  /*190c0*/  LDSM.16.M88.4 R180, [R208+0x2000] ;  /* 0x00200000d0b4783b */ /* 0x020fe80000000200 */
[-C--:B-1----:R-:W-:Y:S04]  /*190d0*/  HMMA.16816.F32 R68, R156, R172.reuse, R68 ;  /* 0x000000ac9c44723c */ /* 0x082fe80000001844 */
[----:B--2---:R-:W-:Y:S04]  /*190e0*/  LDSM.16.M88.4 R176, [R206] ;  /* 0x00000000ceb0783b */ /* 0x004fe80000000200 */
[C---:B------:R-:W-:Y:S04]  /*190f0*/  HMMA.16816.F32 R72, R164.reuse, R172, R72 ;  /* 0x000000aca448723c */ /* 0x040fe80000001848 */
[----:B------:R-:W-:Y:S04]  /*19100*/  LDSM.16.M88.4 R184, [R206+0x800] ;  /* 0x00080000ceb8783b */ /* 0x000fe80000000200 */
[-C--:B------:R-:W-:Y:S04]  /*19110*/  HMMA.16816.F32 R76, R164, R174.reuse, R76 ;  /* 0x000000aea44c723c */ /* 0x080fe8000000184c */
[----:B----4-:R-:W1:Y:S04]  /*19120*/  LDSM.16.M88.4 R168, [R208] ;  /* 0x00000000d0a8783b */ /* 0x010e680000000200 */
[----:B------:R-:W-:Y:S04]  /*19130*/  HMMA.16816.F32 R80, R156, R174, R80 ;  /* 0x000000ae9c50723c */ /* 0x000fe80000001850 */
[----:B------:R-:W2:Y:S08]  /*19140*/  LDSM.16.M88.4 R152, [R206+0x1000] ;  /* 0x00100000ce98783b */ /* 0x000eb00000000200 */
[----:B------:R-:W4:Y:S08]  /*19150*/  LDSM.16.M88.4 R188, [R206+0x1800] ;  /* 0x00180000cebc783b */ /* 0x000f300000000200 */
[----:B------:R-:W5:Y:S08]  /*19160*/  LDSM.16.M88.4 R192, [R206+0x2000] ;  /* 0x00200000cec0783b */ /* 0x000f700000000200 */
[----:B------:R-:W-:Y:S01]  /*19170*/  LDSM.16.M88.4 R160, [R209] ;  /* 0x00000000d1a0783b */ /* 0x000fe20000000200 */
[-C--:B-1----:R-:W-:Y:S07]  /*19180*/  HMMA.16816.F32 R4, R168, R176.reuse, R4 ;  /* 0x000000b0a804723c */ /* 0x082fee0000001804 */
[----:B------:R-:W1:Y:S01]  /*19190*/  LDSM.16.M88.4 R196, [R203] ;  /* 0x00000000cbc4783b */ /* 0x000e620000000200 */
[C---:B------:R-:W-:Y:S07]  /*191a0*/  HMMA.16816.F32 R8, R180.reuse, R176, R8 ;  /* 0x000000b0b408723c */ /* 0x040fee0000001808 */
[----:B------:R-:W1:Y:S01]  /*191b0*/  LDSM.16.M88.4 R156, [R209+0x2000] ;  /* 0x00200000d19c783b */ /* 0x000e620000000200 */
[-C--:B------:R-:W-:Y:S07]  /*191c0*/  HMMA.16816.F32 R12, R180, R178.reuse, R12 ;  /* 0x000000b2b40c723c */ /* 0x080fee000000180c */
[----:B------:R-:W0:Y:S01]  /*191d0*/  LDGDEPBAR ;  /* 0x00000000000079af */ /* 0x000e220000000000 */
[C---:B------:R-:W-:Y:S08]  /*191e0*/  HMMA.16816.F32 R16, R168.reuse, R178, R16 ;  /* 0x000000b2a810723c */ /* 0x040ff00000001810 */
        /* <DEDUP_REMOVED lines=34> */
[----:B------:R2:W4:Y:S01]  /*19410*/  MUFU.TANH R173, R0 ;  /* 0x0000000000ad7308 */ /* 0x0005220000002400 */
[-C--:B-1----:R-:W-:Y:S08]  /*19420*/  HMMA.16816.F32 R20, R160, R4.reuse, R20 ;  /* 0x00000004a014723c */ /* 0x082ff00000001814 */
[C---:B------:R-:W-:Y:S04]  /*19430*/  HMMA.16816.F32 R24, R156.reuse, R4, R24 ;  /* 0x000000049c18723c */ /* 0x040fe80000001818 */
[----:B--2---:R-:W-:Y:S02]  /*19440*/  FMUL.FTZ R0, R9, c[0x0][0x320] ;  /* 0x0000c80009007a20 */ /* 0x004fe40000410000 */
[----:B------:R-:W1:Y:S02]  /*19450*/  LDSM.16.M88.4 R8, [R203+0x1000] ;  /* 0x00100000cb08783b */ /* 0x000e640000000200 */
[-C--:B------:R-:W-:Y:S01]  /*19460*/  HMMA.16816.F32 R28, R156, R6.reuse, R28 ;  /* 0x000000069c1c723c */ /* 0x080fe2000000181c */
[----:B------:R2:W5:Y:S07]  /*19470*/  MUFU.TANH R168, R0 ;  /* 0x0000000000a87308 */ /* 0x00056e0000002400 */
        /* <DEDUP_REMOVED lines=8> */
[----:B---3--:R-:W1:Y:S07]  /*19500*/  LDSM.16.M88.4 R4, [R203+0x1800] ;  /* 0x00180000cb04783b */ /* 0x008e6e0000000200 */
[C---:B------:R-:W-:Y:S04]  /*19510*/  HMMA.16816.F32 R40, R156.reuse, R8, R40 ;  /* 0x000000089c28723c */ /* 0x040fe80000001828 */
[----:B--2---:R-:W-:Y:S04]  /*19520*/  FMUL.FTZ R0, R13, c[0x0][0x320] ;  /* 0x0000c8000d007a20 */ /* 0x004fe80000410000 */
[-C--:B------:R-:W-:Y:S01]  /*19530*/  HMMA.16816.F32 R44, R156, R10.reuse, R44 ;  /* 0x0000000a9c2c723c */ /* 0x080fe2000000182c */
[----:B------:R2:W3:Y:S07]  /*19540*/  MUFU.TANH R155, R0 ;  /* 0x00000000009b7308 */ /* 0x0004ee0000002400 */
[C---:B------:R-:W-:Y:S08]  /*19550*/  HMMA.16816.F32 R48, R160.reuse, R10, R48 ;  /* 0x0000000aa030723c */ /* 0x040ff00000001830 */
[----:B------:R-:W-:Y:S04]  /*19560*/  FMUL.FTZ R8, R41, c[0x0][0x320] ;  /* 0x0000c80029087a20 */ /* 0x000fe80000410000 */
[----:B------:R3:W-:Y:S01]  /*19570*/  MUFU.TANH R184, R8 ;  /* 0x0000000800b87308 */ /* 0x0007e20000002400 */
[----:B----4-:R-:W-:Y:S02]  /*19580*/  FMUL.FTZ R3, R42, c[0x0][0x320] ;  /* 0x0000c8002a037a20 */ /* 0x010fe40000410000 */
[----:B--2---:R-:W-:Y:S01]  /*19590*/  FMUL.FTZ R0, R14, c[0x0][0x320] ;  /* 0x0000c8000e007a20 */ /* 0x004fe20000410000 */
[-C--:B-1----:R-:W-:Y:S06]  /*195a0*/  HMMA.16816.F32 R52, R160, R4.reuse, R52 ;  /* 0x00000004a034723c */ /* 0x082fec0000001834 */
[----:B------:R1:W-:Y:S02]  /*195b0*/  MUFU.TANH R166, R0 ;  /* 0x0000000000a67308 */ /* 0x0003e40000002400 */
[C---:B------:R-:W-:Y:S08]  /*195c0*/  HMMA.16816.F32 R56, R156.reuse, R4, R56 ;  /* 0x000000049c38723c */ /* 0x040ff00000001838 */
[----:B------:R2:W-:Y:S01]  /*195d0*/  MUFU.TANH R243, R3 ;  /* 0x0000000300f37308 */ /* 0x0005e20000002400 */
[-C--:B------:R-:W-:Y:S01]  /*195e0*/  HMMA.16816.F32 R60, R156, R6.reuse, R60 ;  /* 0x000000069c3c723c */ /* 0x080fe2000000183c */
[----:B---3--:R-:W3:Y:S01]  /*195f0*/  LDSM.16.M88.4 R8, [R203+0x2000] ;  /* 0x00200000cb08783b */ /* 0x008ee20000000200 */
        /* <DEDUP_REMOVED lines=18> */
[----:B-----5:R-:W-:Y:S02]  /*19720*/  FMNMX.FTZ R4, R168, R4, !PT ;  /* 0x00000004a8047209 */ /* 0x020fe40007810000 */
[----:B----4-:R-:W-:Y:S02]  /*19730*/  FMNMX.FTZ R3, R154, R2, !PT ;  /* 0x000000029a037209 */ /* 0x010fe40007810000 */
[----:B------:R-:W-:Y:S03]  /*19740*/  HMMA.16816.F32 R80, R160, R10, R80 ;  /* 0x0000000aa050723c */ /* 0x000fe60000001850 */
[----:B------:R-:W-:Y:S01]  /*19750*/  MUFU.TANH R157, R8 ;  /* 0x00000008009d7308 */ /* 0x000fe20000002400 */
[----:B------:R-:W-:Y:S01]  /*19760*/  FMNMX.FTZ R4, R164, R4, !PT ;  /* 0x00000004a4047209 */ /* 0x000fe20007810000 */
[----:B-1----:R-:W-:Y:S01]  /*19770*/  FMUL.FTZ R0, R17, c[0x0][0x320] ;  /* 0x0000c80011007a20 */ /* 0x002fe20000410000 */
[----:B------:R-:W-:Y:S02]  /*19780*/  FMNMX.FTZ R3, R153, R3, !PT ;  /* 0x0000000399037209 */ /* 0x000fe40007810000 */
[----:B------:R-:W-:Y:S01]  /*19790*/  FMUL.FTZ R5, R73, c[0x0][0x320] ;  /* 0x0000c80049057a20 */ /* 0x000fe20000410000 */
[----:B------:R-:W-:Y:S03]  /*197a0*/  FMNMX.FTZ R4, R155, R4, !PT ;  /* 0x000000049b047209 */ /* 0x000fe60007810000 */
        /* <DEDUP_REMOVED lines=146> */
[--C-:B------:R-:W-:Y:S02]  /*1a0d0*/  FFMA.FTZ R9, R12, c[0x0][0x2d0], -R152.reuse ;  /* 0x0000b4000c097a23 */ /* 0x100fe40000010898 */
[--C-:B------:R-:W-:Y:S02]  /*1a0e0*/  FFMA.FTZ R32, R29, c[0x0][0x2d0], -R152.reuse ;  /* 0x0000b4001d207a23 */ /* 0x100fe40000010898 */
[----:B------:R-:W-:Y:S01]  /*1a0f0*/  MUFU.EX2 R224, R9 ;  /* 0x0000000900e07308 */ /* 0x000fe20000000800 */
[--C-:B------:R-:W-:Y:S02]  /*1a100*/  FFMA.FTZ R40, R40, c[0x0][0x2d0], -R152.reuse ;  /* 0x0000b40028287a23 */ /* 0x100fe40000010898 */
[--C-:B------:R-:W-:Y:S01]  /*1a110*/  FFMA.FTZ R44, R44, c[0x0][0x2d0], -R152.reuse ;  /* 0x0000b4002c2c7a23 */ /* 0x100fe20000010898 */
        /* <DEDUP_REMOVED lines=39> */
[----:B-1----:R-:W-:Y:S01]  /*1a390*/  FMNMX.FTZ R70, R5, R8, !PT ;  /* 0x0000000805467209 */ /* 0x002fe20007810000 */
[----:B------:R-:W-:Y:S04]  /*1a3a0*/  FFMA.FTZ R5, R19, c[0x0][0x2d0], -R152 ;  /* 0x0000b40013057a23 */ /* 0x000fe80000010898 */
[----:B------:R1:W-:Y:S01]  /*1a3b0*/  MUFU.EX2 R229, R5 ;  /* 0x0000000500e57308 */ /* 0x0003e20000000800 */
[----:B----4-:R-:W-:Y:S01]  /*1a3c0*/  FMNMX.FTZ R4, R0, R7, !PT ;  /* 0x0000000700047209 */ /* 0x010fe20007810000 */
[----:B------:R-:W-:Y:S01]  /*1a3d0*/  FMUL.FTZ R7, R78, c[0x0][0x320] ;  /* 0x0000c8004e077a20 */ /* 0x000fe20000410000 */
[----:B------:R-:W-:Y:S07]  /*1a3e0*/  FMNMX.FTZ R0, R245, R6, !PT ;  /* 0x00000006f5007209 */ /* 0x000fee0007810000 */
[----:B------:R4:W5:Y:S01]  /*1a3f0*/  MUFU.TANH R74, R7 ;  /* 0x00000007004a7308 */ /* 0x0009620000002400 */
[----:B------:R-:W-:Y:S04]  /*1a400*/  FMNMX.FTZ R0, R247, R0, !PT ;  /* 0x00000000f7007209 */ /* 0x000fe80007810000 */
[----:B------:R-:W-:Y:S01]  /*1a410*/  FMNMX.FTZ R6, R188, R0, !PT ;  /* 0x00000000bc067209 */ /* 0x000fe20007810000 */
[----:B------:R-:W-:Y:S03]  /*1a420*/  FMUL.FTZ R0, R79, c[0x0][0x320] ;  /* 0x0000c8004f007a20 */ /* 0x000fe60000410000 */
[----:B------:R-:W-:Y:S01]  /*1a430*/  FMNMX.FTZ R6, R195, R6, !PT ;  /* 0x00000006c3067209 */ /* 0x000fe20007810000 */
[----:B------:R2:W2:Y:S01]  /*1a440*/  MUFU.TANH R75, R0 ;  /* 0x00000000004b7308 */ /* 0x0004a20000002400 */
[----:B-1----:R-:W-:Y:S01]  /*1a450*/  @P0 MOV R5, R221 ;  /* 0x000000dd00050202 */ /* 0x002fe20000000f00 */
[----:B----4-:R-:W1:Y:S01]  /*1a460*/  SHFL.BFLY PT, R7, R4, 0x1, 0x1f ;  /* 0x0c201f0004077f89 */ /* 0x010e6200000e0000 */
[----:B--2---:R-:W-:Y:S04]  /*1a470*/  FMNMX.FTZ R0, R156, R6, !PT ;  /* 0x000000069c007209 */ /* 0x004fe80007810000 */
[----:B------:R-:W-:Y:S01]  /*1a480*/  FMNMX.FTZ R3, R157, R0, !PT ;  /* 0x000000009d037209 */ /* 0x000fe20007810000 */
[----:B------:R-:W-:Y:S03]  /*1a490*/  FADD.FTZ R0, -R72, R2 ;  /* 0x0000000248007221 */ /* 0x000fe60000010100 */
[----:B------:R-:W-:Y:S01]  /*1a4a0*/  FMNMX.FTZ R3, R191, R3, !PT ;  /* 0x00000003bf037209 */ /* 0x000fe20007810000 */
[----:B------:R-:W-:Y:S03]  /*1a4b0*/  FMUL.FTZ R2, R0, c[0x0][0x2d0] ;  /* 0x0000b40000027a20 */ /* 0x000fe60000410000 */
[----:B---3--:R-:W-:Y:S01]  /*1a4c0*/  FMNMX.FTZ R0, R193, R3, !PT ;  /* 0x00000003c1007209 */ /* 0x008fe20007810000 */
[----:B------:R2:W3:Y:S01]  /*1a4d0*/  MUFU.EX2 R73, R2 ;  /* 0x0000000200497308 */ /* 0x0004e20000000800 */
[----:B-1----:R-:W-:Y:S01]  /*1a4e0*/  FMNMX.FTZ R71, R4, R7, !PT ;  /* 0x0000000704477209 */ /* 0x002fe20007810000 */
[----:B------:R-:W-:Y:S01]  /*1a4f0*/  FFMA.FTZ R4, R154, c[0x0][0x2d0], -R152 ;  /* 0x0000b4009a047a23 */ /* 0x000fe20000010898 */
[----:B-----5:R-:W-:Y:S01]  /*1a500*/  FMNMX.FTZ R0, R74, R0, !PT ;  /* 0x000000004a007209 */ /* 0x020fe20007810000 */
[----:B------:R-:W-:Y:S02]  /*1a510*/  FMUL.FTZ R154, R70, c[0x0][0x2d0] ;  /* 0x0000b400469a7a20 */ /* 0x000fe40000410000 */
[----:B------:R-:W-:Y:S01]  /*1a520*/  @P0 IMAD.WIDE.U32 R6, R216, c[0x0][0x1e0], RZ ;  /* 0x00007800d8060a25 */ /* 0x000fe200078e00ff */
[----:B------:R-:W-:Y:S03]  /*1a530*/  FMNMX.FTZ R0, R75, R0, !PT ;  /* 0x000000004b007209 */ /* 0x000fe60007810000 */
[----:B------:R-:W-:Y:S02]  /*1a540*/  MUFU.EX2 R236, R4 ;  /* 0x0000000400ec7308 */ /* 0x000fe40000000800 */
[----:B------:R-:W1:Y:S01]  /*1a550*/  SHFL.BFLY PT, R3, R0, 0x2, 0x1f ;  /* 0x0c401f0000037f89 */ /* 0x000e6200000e0000 */
[----:B--2---:R-:W-:Y:S02]  /*1a560*/  FADD.FTZ R2, -R71, R84 ;  /* 0x0000005447027221 */ /* 0x004fe40000010100 */
[C---:B---3--:R-:W-:Y:S02]  /*1a570*/  FMUL.FTZ R33, R73.reuse, R117 ;  /* 0x0000007549217220 */ /* 0x048fe40000410000 */
[----:B------:R-:W-:Y:S02]  /*1a580*/  FMUL.FTZ R2, R2, c[0x0][0x2d0] ;  /* 0x0000b40002027a20 */ /* 0x000fe40000410000 */
[----:B------:R-:W-:Y:S02]  /*1a590*/  FMUL.FTZ R49, R73, R133 ;  /* 0x0000008549317220 */ /* 0x000fe40000410000 */
[----:B------:R2:W3:Y:S01]  /*1a5a0*/  MUFU.EX2 R69, R2 ;  /* 0x0000000200457308 */ /* 0x0004e20000000800 */
[----:B-1----:R-:W-:Y:S01]  /*1a5b0*/  FMNMX.FTZ R0, R0, R3, !PT ;  /* 0x0000000300007209 */ /* 0x002fe20007810000 */
[--C-:B------:R-:W-:Y:S08]  /*1a5c0*/  FFMA.FTZ R3, R14, c[0x0][0x2d0], -R152.reuse ;  /* 0x0000b4000e037a23 */ /* 0x100ff00000010898 */
[----:B------:R-:W-:Y:S01]  /*1a5d0*/  MUFU.EX2 R239, R3 ;  /* 0x0000000300ef7308 */ /* 0x000fe20000000800 */
[----:B--2---:R-:W-:Y:S02]  /*1a5e0*/  FADD.FTZ R2, -R70, R85 ;  /* 0x0000005546027221 */ /* 0x004fe40000010100 */
[C---:B---3--:R-:W-:Y:S02]  /*1a5f0*/  FMUL.FTZ R19, R69.reuse, R103 ;  /* 0x0000006745137220 */ /* 0x048fe40000410000 */
[----:B------:R-:W-:Y:S02]  /*1a600*/  FMUL.FTZ R2, R2, c[0x0][0x2d0] ;  /* 0x0000b40002027a20 */ /* 0x000fe40000410000 */
[C---:B------:R-:W-:Y:S03]  /*1a610*/  FMUL.FTZ R34, R69.reuse, R118 ;  /* 0x0000007645227220 */ /* 0x040fe60000410000 */
[----:B------:R1:W2:Y:S01]  /*1a620*/  MUFU.EX2 R68, R2 ;  /* 0x0000000200447308 */ /* 0x0002a20000000800 */
[C---:B------:R-:W-:Y:S02]  /*1a630*/  FMUL.FTZ R35, R69.reuse, R119 ;  /* 0x0000007745237220 */ /* 0x040fe40000410000 */
[C---:B------:R-:W-:Y:S02]  /*1a640*/  FMUL.FTZ R50, R69.reuse, R134 ;  /* 0x0000008645327220 */ /* 0x040fe40000410000 */
[----:B------:R-:W-:Y:S02]  /*1a650*/  FMUL.FTZ R51, R69, R135 ;  /* 0x0000008745337220 */ /* 0x000fe40000410000 */
[--C-:B-1----:R-:W-:Y:S02]  /*1a660*/  FFMA.FTZ R2, R153, c[0x0][0x2d0], -R152.reuse ;  /* 0x0000b40099027a23 */ /* 0x102fe40000010898 */
[----:B------:R-:W-:Y:S02]  /*1a670*/  FMUL.FTZ R153, R71, c[0x0][0x2d0] ;  /* 0x0000b40047997a20 */ /* 0x000fe40000410000 */
[----:B------:R1:W3:Y:S01]  /*1a680*/  MUFU.EX2 R238, R2 ;  /* 0x0000000200ee7308 */ /* 0x0002e20000000800 */
[----:B--2---:R-:W-:Y:S02]  /*1a690*/  FMUL.FTZ R29, R68, R113 ;  /* 0x00000071441d7220 */ /* 0x004fe40000410000 */
[--C-:B------:R-:W-:Y:S01]  /*1a6a0*/  FFMA.FTZ R3, R169, c[0x0][0x2d0], -R153.reuse ;  /* 0x0000b400a9037a23 */ /* 0x100fe20000010899 */
[----:B------:R-:W-:Y:S01]  /*1a6b0*/  MOV R169, R220 ;  /* 0x000000dc00a97202 */ /* 0x000fe20000000f00 */
[--C-:B------:R-:W-:Y:S02]  /*1a6c0*/  FFMA.FTZ R48, R180, c[0x0][0x2d0], -R153.reuse ;  /* 0x0000b400b4307a23 */ /* 0x100fe40000010899 */
[--C-:B------:R-:W-:Y:S02]  /*1a6d0*/  FFMA.FTZ R56, R178, c[0x0][0x2d0], -R153.reuse ;  /* 0x0000b400b2387a23 */ /* 0x100fe40000010899 */
[--C-:B------:R-:W-:Y:S01]  /*1a6e0*/  FFMA.FTZ R60, R179, c[0x0][0x2d0], -R153.reuse ;  /* 0x0000b400b33c7a23 */ /* 0x100fe20000010899 */
[----:B------:R2:W-:Y:S01]  /*1a6f0*/  MUFU.EX2 R232, R3 ;  /* 0x0000000300e87308 */ /* 0x0005e20000000800 */
[C---:B------:R-:W-:Y:S02]  /*1a700*/  FMUL.FTZ R41, R68.reuse, R125 ;  /* 0x0000007d44297220 */ /* 0x040fe40000410000 */
[C---:B------:R-:W-:Y:S02]  /*1a710*/  FMUL.FTZ R45, R68.reuse, R129 ;  /* 0x00000081442d7220 */ /* 0x040fe40000410000 */
[C---:B------:R-:W-:Y:S02]  /*1a720*/  FMUL.FTZ R57, R68.reuse, R141 ;  /* 0x0000008d44397220 */ /* 0x040fe40000410000 */
[----:B------:R-:W-:Y:S03]  /*1a730*/  FMUL.FTZ R61, R68, R145 ;  /* 0x00000091443d7220 */ /* 0x000fe60000410000 */
[----:B------:R4:W-:Y:S01]  /*1a740*/  MUFU.EX2 R129, R48 ;  /* 0x0000003000817308 */ /* 0x0009e20000000800 */
[----:B-1----:R-:W-:Y:S01]  /*1a750*/  FFMA.FTZ R2, R87, c[0x0][0x2d0], -R152 ;  /* 0x0000b40057027a23 */ /* 0x002fe20000010898 */
[----:B---3--:R-:W-:Y:S08]  /*1a760*/  F2FP.PACK_AB R76, R238, R236 ;  /* 0x000000ecee4c723e */ /* 0x008ff000000000ff */
[----:B------:R1:W3:Y:S01]  /*1a770*/  MUFU.EX2 R237, R2 ;  /* 0x0000000200ed7308 */ /* 0x0002e20000000800 */
[--C-:B--2---:R-:W-:Y:S09]  /*1a780*/  FFMA.FTZ R3, R167, c[0x0][0x2d0], -R153.reuse ;  /* 0x0000b400a7037a23 */ /* 0x104ff20000010899 */
[----:B------:R2:W5:Y:S01]  /*1a790*/  MUFU.EX2 R233, R3 ;  /* 0x0000000300e97308 */ /* 0x0005620000000800 */
[----:B----4-:R-:W-:Y:S01]  /*1a7a0*/  FMUL.FTZ R48, R73, R132 ;  /* 0x0000008449307220 */ /* 0x010fe20000410000 */
[----:B-1----:R-:W1:Y:S01]  /*1a7b0*/  SHFL.BFLY PT, R2, R0, 0x1, 0x1f ;  /* 0x0c201f0000027f89 */ /* 0x002e6200000e0000 */
[----:B---3--:R-:W-:Y:S01]  /*1a7c0*/  F2FP.PACK_AB R78, R239, R237 ;  /* 0x000000edef4e723e */ /* 0x008fe200000000ff */
[--C-:B--2---:R-:W-:Y:S01]  /*1a7d0*/  FFMA.FTZ R3, R17, c[0x0][0x2d0], -R153.reuse ;  /* 0x0000b40011037a23 */ /* 0x104fe20000010899 */
[----:B-----5:R-:W-:Y:S01]  /*1a7e0*/  F2FP.PACK_AB R77, R233, R232 ;  /* 0x000000e8e94d723e */ /* 0x020fe200000000ff */
[----:B------:R-:W-:Y:S01]  /*1a7f0*/  FMUL.FTZ R17, R73, R101 ;  /* 0x0000006549117220 */ /* 0x000fe20000410000 */
[----:B------:R-:W-:Y:S03]  /*1a800*/  MOV R101, R189 ;  /* 0x000000bd00657202 */ /* 0x000fe60000000f00 */
[----:B------:R1:W-:Y:S02]  /*1a810*/  MUFU.EX2 R235, R3 ;  /* 0x0000000300eb7308 */ /* 0x0003e40000000800 */
[----:B-1----:R-:W-:Y:S01]  /*1a820*/  FMNMX.FTZ R3, R0, R2, !PT ;  /* 0x0000000200037209 */ /* 0x002fe20007810000 */
[--C-:B------:R-:W-:Y:S02]  /*1a830*/  FFMA.FTZ R2, R173, c[0x0][0x2d0], -R154.reuse ;  /* 0x0000b400ad027a23 */ /* 0x100fe4000001089a */
[----:B------:R-:W-:Y:S05]  /*1a840*/  FFMA.FTZ R0, R16, c[0x0][0x2d0], -R153 ;  /* 0x0000b40010007a23 */ /* 0x000fea0000010899 */
[----:B------:R1:W-:Y:S10]  /*1a850*/  MUFU.EX2 R226, R2 ;  /* 0x0000000200e27308 */ /* 0x0003f40000000800 */
[----:B------:R2:W3:Y:S01]  /*1a860*/  MUFU.EX2 R234, R0 ;  /* 0x0000000000ea7308 */ /* 0x0004e20000000800 */
[----:B-1----:R-:W-:Y:S09]  /*1a870*/  FFMA.FTZ R2, R168, c[0x0][0x2d0], -R154 ;  /* 0x0000b400a8027a23 */ /* 0x002ff2000001089a */
[----:B------:R1:W4:Y:S01]  /*1a880*/  MUFU.EX2 R227, R2 ;  /* 0x0000000200e37308 */ /* 0x0003220000000800 */
[----:B--2---:R-:W-:Y:S01]  /*1a890*/  FADD.FTZ R0, -R3, R86 ;  /* 0x0000005603007221 */ /* 0x004fe20000010100 */
[----:B---3--:R-:W-:Y:S03]  /*1a8a0*/  F2FP.PACK_AB R79, R234, R235 ;  /* 0x000000ebea4f723e */ /* 0x008fe600000000ff */
[----:B------:R-:W-:Y:S06]  /*1a8b0*/  FMUL.FTZ R0, R0, c[0x0][0x2d0] ;  /* 0x0000b40000007a20 */ /* 0x000fec0000410000 */
[----:B------:R-:W2:Y:S01]  /*1a8c0*/  MUFU.EX2 R0, R0 ;  /* 0x0000000000007308 */ /* 0x000ea20000000800 */
[--C-:B-1----:R-:W-:Y:S01]  /*1a8d0*/  FFMA.FTZ R2, R164, c[0x0][0x2d0], -R154.reuse ;  /* 0x0000b400a4027a23 */ /* 0x102fe2000001089a */
[----:B----4-:R-:W-:Y:S02]  /*1a8e0*/  F2FP.PACK_AB R64, R227, R226 ;  /* 0x000000e2e340723e */ /* 0x010fe400000000ff */
[----:B------:R-:W-:Y:S06]  /*1a8f0*/  MOV R164, R191 ;  /* 0x000000bf00a47202 */ /* 0x000fec0000000f00 */
[----:B------:R1:W-:Y:S10]  /*1a900*/  MUFU.EX2 R230, R2 ;  /* 0x0000000200e67308 */ /* 0x0003f40000000800 */
[----:B------:R3:W-:Y:S01]  /*1a910*/  MUFU.EX2 R191, R56 ;  /* 0x0000003800bf7308 */ /* 0x0007e20000000800 */
[C---:B--2---:R-:W-:Y:S01]  /*1a920*/  FMUL.FTZ R14, R0.reuse, R98 ;  /* 0x00000062000e7220 */ /* 0x044fe20000410000 */
[----:B------:R-:W-:Y:S01]  /*1a930*/  MOV R98, R190 ;  /* 0x000000be00627202 */ /* 0x000fe20000000f00 */
[C---:B------:R-:W-:Y:S02]  /*1a940*/  FMUL.FTZ R30, R0.reuse, R114 ;  /* 0x00000072001e7220 */ /* 0x040fe40000410000 */
[C---:B------:R-:W-:Y:S02]  /*1a950*/  FMUL.FTZ R31, R0.reuse, R115 ;  /* 0x00000073001f7220 */ /* 0x040fe40000410000 */
[C---:B------:R-:W-:Y:S03]  /*1a960*/  FMUL.FTZ R42, R0.reuse, R126 ;  /* 0x0000007e002a7220 */ /* 0x040fe60000410000 */
[----:B------:R2:W-:Y:S01]  /*1a970*/  MUFU.EX2 R190, R60 ;  /* 0x0000003c00be7308 */ /* 0x0005e20000000800 */
[C---:B------:R-:W-:Y:S02]  /*1a980*/  FMUL.FTZ R43, R0.reuse, R127 ;  /* 0x0000007f002b7220 */ /* 0x040fe40000410000 */
[C---:B------:R-:W-:Y:S02]  /*1a990*/  FMUL.FTZ R46, R0.reuse, R130 ;  /* 0x00000082002e7220 */ /* 0x040fe40000410000 */
[----:B-1----:R-:W-:Y:S01]  /*1a9a0*/  FFMA.FTZ R2, R155, c[0x0][0x2d0], -R154 ;  /* 0x0000b4009b027a23 */ /* 0x002fe2000001089a */
[----:B------:R-:W-:Y:S01]  /*1a9b0*/  MOV R155, R195 ;  /* 0x000000c3009b7202 */ /* 0x000fe20000000f00 */
[C---:B------:R-:W-:Y:S02]  /*1a9c0*/  FMUL.FTZ R47, R0.reuse, R131 ;  /* 0x00000083002f7220 */ /* 0x040fe40000410000 */
[C---:B------:R-:W-:Y:S01]  /*1a9d0*/  FMUL.FTZ R58, R0.reuse, R142 ;  /* 0x0000008e003a7220 */ /* 0x040fe20000410000 */
[----:B------:R1:W4:Y:S01]  /*1a9e0*/  MUFU.EX2 R231, R2 ;  /* 0x0000000200e77308 */ /* 0x0003220000000800 */
[C---:B------:R-:W-:Y:S02]  /*1a9f0*/  FMUL.FTZ R59, R0.reuse, R143 ;  /* 0x0000008f003b7220 */ /* 0x040fe40000410000 */
[----:B------:R-:W-:Y:S02]  /*1aa00*/  FMUL.FTZ R62, R0, R146 ;  /* 0x00000092003e7220 */ /* 0x000fe40000410000 */
[----:B---3--:R-:W-:Y:S02]  /*1aa10*/  FMUL.FTZ R56, R68, R140 ;  /* 0x0000008c44387220 */ /* 0x008fe40000410000 */
[----:B------:R-:W-:Y:S02]  /*1aa20*/  FMUL.FTZ R63, R0, R147 ;  /* 0x00000093003f7220 */ /* 0x000fe40000410000 */
[----:B--2---:R-:W-:Y:S02]  /*1aa30*/  FMUL.FTZ R60, R68, R144 ;  /* 0x00000090443c7220 */ /* 0x004fe40000410000 */
[----:B-1----:R-:W-:Y:S01]  /*1aa40*/  FMUL.FTZ R2, R3, c[0x0][0x2d0] ;  /* 0x0000b40003027a20 */ /* 0x002fe20000410000 */
[----:B----4-:R-:W-:Y:S03]  /*1aa50*/  F2FP.PACK_AB R66, R231, R230 ;  /* 0x000000e6e742723e */ /* 0x010fe600000000ff */
[--C-:B------:R-:W-:Y:S02]  /*1aa60*/  FFMA.FTZ R4, R170, c[0x0][0x2d0], -R2.reuse ;  /* 0x0000b400aa047a23 */ /* 0x100fe40000010802 */
[--C-:B------:R-:W-:Y:S01]  /*1aa70*/  FFMA.FTZ R16, R174, c[0x0][0x2d0], -R2.reuse ;  /* 0x0000b400ae107a23 */ /* 0x100fe20000010802 */
[----:B------:R-:W-:Y:S01]  /*1aa80*/  MOV R174, R196 ;  /* 0x000000c400ae7202 */ /* 0x000fe20000000f00 */
[----:B------:R1:W-:Y:S01]  /*1aa90*/  MUFU.EX2 R170, R4 ;  /* 0x0000000400aa7308 */ /* 0x0003e20000000800 */
[--C-:B------:R-:W-:Y:S02]  /*1aaa0*/  FFMA.FTZ R28, R28, c[0x0][0x2d0], -R2.reuse ;  /* 0x0000b4001c1c7a23 */ /* 0x100fe40000010802 */
[--C-:B------:R-:W-:Y:S07]  /*1aab0*/  FFMA.FTZ R74, R74, c[0x0][0x2d0], -R2.reuse ;  /* 0x0000b4004a4a7a23 */ /* 0x100fee0000010802 */
[----:B------:R2:W-:Y:S10]  /*1aac0*/  MUFU.EX2 R168, R16 ;  /* 0x0000001000a87308 */ /* 0x0005f40000000800 */
[----:B------:R3:W-:Y:S01]  /*1aad0*/  MUFU.EX2 R196, R32 ;  /* 0x0000002000c47308 */ /* 0x0007e20000000800 */
[--C-:B-1----:R-:W-:Y:S09]  /*1aae0*/  FFMA.FTZ R4, R171, c[0x0][0x2d0], -R2.reuse ;  /* 0x0000b400ab047a23 */ /* 0x102ff20000010802 */
[----:B------:R1:W4:Y:S01]  /*1aaf0*/  MUFU.EX2 R171, R4 ;  /* 0x0000000400ab7308 */ /* 0x0003220000000800 */
[C---:B--2---:R-:W-:Y:S01]  /*1ab00*/  FMUL.FTZ R16, R73.reuse, R100 ;  /* 0x0000006449107220 */ /* 0x044fe20000410000 */
[----:B------:R-:W-:Y:S01]  /*1ab10*/  MOV R100, R188 ;  /* 0x000000bc00647202 */ /* 0x000fe20000000f00 */
[----:B---3--:R-:W-:Y:S02]  /*1ab20*/  FMUL.FTZ R32, R73, R116 ;  /* 0x0000007449207220 */ /* 0x008fe40000410000 */
[--C-:B-1----:R-:W-:Y:S01]  /*1ab30*/  FFMA.FTZ R4, R166, c[0x0][0x2d0], -R2.reuse ;  /* 0x0000b400a6047a23 */ /* 0x102fe20000010802 */
[----:B----4-:R-:W-:Y:S04]  /*1ab40*/  F2FP.PACK_AB R65, R171, R170 ;  /* 0x000000aaab41723e */ /* 0x010fe800000000ff */
[----:B------:R1:W-:Y:S02]  /*1ab50*/  MUFU.EX2 R173, R4 ;  /* 0x0000000400ad7308 */ /* 0x0003e40000000800 */
[----:B-1----:R-:W-:Y:S08]  /*1ab60*/  FFMA.FTZ R4, R165, c[0x0][0x2d0], -R2 ;  /* 0x0000b400a5047a23 */ /* 0x002ff00000010802 */
[----:B------:R1:W-:Y:S10]  /*1ab70*/  MUFU.EX2 R165, R28 ;  /* 0x0000001c00a57308 */ /* 0x0003f40000000800 */
[----:B------:R2:W3:Y:S01]  /*1ab80*/  MUFU.EX2 R176, R4 ;  /* 0x0000000400b07308 */ /* 0x0004e20000000800 */
[----:B-1----:R-:W-:Y:S01]  /*1ab90*/  FMUL.FTZ R28, R68, R112 ;  /* 0x00000070441c7220 */ /* 0x002fe20000410000 */
[----:B--2---:R-:W-:Y:S02]  /*1aba0*/  @P0 SHF.R.S32.HI R4, RZ, 0x1f, R216 ;  /* 0x0000001fff040819 */ /* 0x004fe400000114d8 */
[----:B---3--:R-:W-:Y:S03]  /*1abb0*/  F2FP.PACK_AB R67, R176, R173 ;  /* 0x000000adb043723e */ /* 0x008fe600000000ff */
[----:B------:R-:W-:Y:S02]  /*1abc0*/  @P0 IMAD R8, R4, c[0x0][0x1e0], RZ ;  /* 0x0000780004080a24 */ /* 0x000fe400078e02ff */
[----:B------:R-:W-:Y:S02]  /*1abd0*/  FFMA.FTZ R4, R20, c[0x0][0x2d0], -R152 ;  /* 0x0000b40014047a23 */ /* 0x000fe40000010898 */
[----:B------:R-:W-:Y:S02]  /*1abe0*/  @P0 IMAD R8, R216, c[0x0][0x1e4], R8 ;  /* 0x00007900d8080a24 */ /* 0x000fe400078e0208 */
[----:B------:R1:W-:Y:S02]  /*1abf0*/  MUFU.EX2 R228, R4 ;  /* 0x0000000400e47308 */ /* 0x0003e40000000800 */
[----:B-1----:R-:W-:Y:S05]  /*1ac00*/  @P0 MOV R4, R222 ;  /* 0x000000de00040202 */ /* 0x002fea0000000f00 */
[----:B------:R-:W-:Y:S01]  /*1ac10*/  @P0 IMAD.WIDE.U32 R4, R6, 0x50, R4 ;  /* 0x0000005006040825 */ /* 0x000fe200078e0004 */
[----:B------:R-:W-:Y:S02]  /*1ac20*/  @P0 IADD3 R6, R7, R8, RZ ;  /* 0x0000000807060210 */ /* 0x000fe40007ffe0ff */
[----:B------:R-:W-:Y:S01]  /*1ac30*/  @P0 MOV R7, c[0x0][0x1e0] ;  /* 0x0000780000070a02 */ /* 0x000fe20000000f00 */
[----:B------:R-:W-:Y:S01]  /*1ac40*/  FFMA.FTZ R8, R13, c[0x0][0x2d0], -R152 ;  /* 0x0000b4000d087a23 */ /* 0x000fe20000010898 */
[----:B------:R-:W-:Y:S01]  /*1ac50*/  @P0 LEA R10, P1, R4, c[0x0][0x1c8], 0x1 ;  /* 0x00007200040a0a11 */ /* 0x000fe200078208ff */
[----:B------:R-:W-:Y:S01]  /*1ac60*/  @P0 IMAD R6, R6, 0x50, RZ ;  /* 0x0000005006060824 */ /* 0x000fe200078e02ff */
[----:B------:R-:W-:Y:S01]  /*1ac70*/  @P0 SHF.L.U32 R13, R7, 0x5, RZ ;  /* 0x00000005070d0819 */ /* 0x000fe200000006ff */
[----:B------:R1:W-:Y:S03]  /*1ac80*/  MUFU.EX2 R225, R8 ;  /* 0x0000000800e17308 */ /* 0x0003e60000000800 */
[----:B------:R-:W-:Y:S02]  /*1ac90*/  @P0 IADD3 R6, R5, R6, RZ ;  /* 0x0000000605060210 */ /* 0x000fe40007ffe0ff */
[----:B------:R-:W-:Y:S02]  /*1aca0*/  @P0 MOV R5, 0x5 ;  /* 0x0000000500050802 */ /* 0x000fe40000000f00 */
[----:B------:R-:W-:Y:S02]  /*1acb0*/  @P0 LEA.HI.X R11, R4, c[0x0][0x1cc], R6, 0x1, P1 ;  /* 0x00007300040b0a11 */ /* 0x000fe400008f0c06 */
[----:B------:R-:W-:Y:S01]  /*1acc0*/  @P0 SHF.L.U64.HI R12, R7, R5, c[0x0][0x1e4] ;  /* 0x00007900070c0619 */ /* 0x000fe20000010205 */
[--C-:B------:R-:W-:Y:S02]  /*1acd0*/  FFMA.FTZ R5, R21, c[0x0][0x2d0], -R153.reuse ;  /* 0x0000b40015057a23 */ /* 0x100fe40000010899 */
[----:B------:R2:W-:Y:S02]  /*1ace0*/  @P0 LDGSTS.E.BYPASS.LTC128B.128 [R219+0x2900], [R10.64], !P4 ;  /* 0x029000000adb0fae */ /* 0x0005e4000e101d48 */
[----:B------:R3:W-:Y:S01]  /*1acf0*/  MUFU.EX2 R223, R5 ;  /* 0x0000000500df7308 */ /* 0x0007e20000000800 */
[-C--:B-1----:R-:W-:Y:S04]  /*1ad00*/  @P0 IADD3 R8, P3, R10, R13.reuse, RZ ;  /* 0x0000000d0a080210 */ /* 0x082fe80007f7e0ff */
[-C--:B------:R-:W-:Y:S02]  /*1ad10*/  @P0 IADD3.X R9, R11, R12.reuse, RZ, P3, !PT ;  /* 0x0000000c0b090210 */ /* 0x080fe40001ffe4ff */
[-C--:B------:R-:W-:Y:S03]  /*1ad20*/  @P0 IADD3 R6, P1, R8, R13.reuse, RZ ;  /* 0x0000000d08060210 */ /* 0x080fe60007f3e0ff */
[----:B------:R1:W-:Y:S01]  /*1ad30*/  @P0 LDGSTS.E.BYPASS.LTC128B.128 [R219+0x3100], [R8.64], !P4 ;  /* 0x0310000008db0fae */ /* 0x0003e2000e101d48 */
[-C--:B------:R-:W-:Y:S02]  /*1ad40*/  @P0 IADD3.X R7, R9, R12.reuse, RZ, P1, !PT ;  /* 0x0000000c09070210 */ /* 0x080fe40000ffe4ff */
[-C--:B------:R-:W-:Y:S01]  /*1ad50*/  @P0 IADD3 R4, P2, R6, R13.reuse, RZ ;  /* 0x0000000d06040210 */ /* 0x080fe20007f5e0ff */
[--C-:B--2---:R-:W-:Y:S03]  /*1ad60*/  FFMA.FTZ R11, R22, c[0x0][0x2d0], -R153.reuse ;  /* 0x0000b400160b7a23 */ /* 0x104fe60000010899 */
[----:B---3--:R-:W-:Y:S01]  /*1ad70*/  @P0 IADD3.X R5, R7, R12, RZ, P2, !PT ;  /* 0x0000000c07050210 */ /* 0x008fe200017fe4ff */
[----:B------:R2:W-:Y:S01]  /*1ad80*/  @P0 LDGSTS.E.BYPASS.LTC128B.128 [R219+0x3900], [R6.64], !P4 ;  /* 0x0390000006db0fae */ /* 0x0005e2000e101d48 */
[----:B------:R-:W-:Y:S01]  /*1ad90*/  @P0 IADD3 R10, P1, R4, R13, RZ ;  /* 0x0000000d040a0210 */ /* 0x000fe20007f3e0ff */
[----:B------:R3:W-:Y:S01]  /*1ada0*/  MUFU.EX2 R222, R11 ;  /* 0x0000000b00de7308 */ /* 0x0007e20000000800 */
[C---:B------:R-:W-:Y:S01]  /*1adb0*/  FMUL.FTZ R13, R68.reuse, R97 ;  /* 0x00000061440d7220 */ /* 0x040fe20000410000 */
[----:B------:R-:W-:Y:S04]  /*1adc0*/  MOV R97, R193 ;  /* 0x000000c100617202 */ /* 0x000fe80000000f00 */
[----:B------:R4:W-:Y:S04]  /*1add0*/  @P0 LDGSTS.E.BYPASS.LTC128B.128 [R219+0x4100], [R4.64], !P4 ;  /* 0x0410000004db0fae */ /* 0x0009e8000e101d48 */
[----:B------:R5:W-:Y:S01]  /*1ade0*/  MUFU.EX2 R193, R44 ;  /* 0x0000002c00c17308 */ /* 0x000be20000000800 */
[C---:B-1----:R-:W-:Y:S02]  /*1adf0*/  FMUL.FTZ R9, R68.reuse, R93 ;  /* 0x0000005d44097220 */ /* 0x042fe40000410000 */
[----:B------:R-:W-:Y:S02]  /*1ae00*/  FMUL.FTZ R8, R68, R92 ;  /* 0x0000005c44087220 */ /* 0x000fe40000410000 */
[--C-:B------:R-:W-:Y:S01]  /*1ae10*/  FFMA.FTZ R92, R185, c[0x0][0x2d0], -R154.reuse ;  /* 0x0000b400b95c7a23 */ /* 0x100fe2000001089a */
[----:B---3--:R-:W-:Y:S01]  /*1ae20*/  @P0 IADD3.X R11, R5, R12, RZ, P1, !PT ;  /* 0x0000000c050b0210 */ /* 0x008fe20000ffe4ff */
[--C-:B--2---:R-:W-:Y:S02]  /*1ae30*/  FFMA.FTZ R6, R15, c[0x0][0x2d0], -R153.reuse ;  /* 0x0000b4000f067a23 */ /* 0x104fe40000010899 */
[----:B------:R-:W-:Y:S02]  /*1ae40*/  FMUL.FTZ R7, R69, R91 ;  /* 0x0000005b45077220 */ /* 0x000fe40000410000 */
[----:B------:R1:W-:Y:S01]  /*1ae50*/  @P0 LDGSTS.E.BYPASS.LTC128B.128 [R219+0x4900], [R10.64], !P4 ;  /* 0x049000000adb0fae */ /* 0x0003e2000e101d48 */
[----:B------:R2:W-:Y:S01]  /*1ae60*/  MUFU.EX2 R220, R6 ;  /* 0x0000000600dc7308 */ /* 0x0005e20000000800 */
[--C-:B------:R-:W-:Y:S02]  /*1ae70*/  FFMA.FTZ R12, R26, c[0x0][0x2d0], -R154.reuse ;  /* 0x0000b4001a0c7a23 */ /* 0x100fe4000001089a */
[--C-:B----4-:R-:W-:Y:S02]  /*1ae80*/  FFMA.FTZ R4, R18, c[0x0][0x2d0], -R153.reuse ;  /* 0x0000b40012047a23 */ /* 0x110fe40000010899 */
[----:B------:R-:W-:Y:S02]  /*1ae90*/  FMUL.FTZ R5, R73, R89 ;  /* 0x0000005949057220 */ /* 0x000fe40000410000 */
[----:B------:R-:W3:Y:S01]  /*1aea0*/  LDSM.16.MT88.4 R20, [R201] ;  /* 0x00000000c914783b */ /* 0x000ee20000004200 */
[C---:B------:R-:W-:Y:S01]  /*1aeb0*/  FMUL.FTZ R15, R0.reuse, R99 ;  /* 0x00000063000f7220 */ /* 0x040fe20000410000 */
[----:B------:R-:W-:Y:S01]  /*1aec0*/  MOV R99, R194 ;  /* 0x000000c200637202 */ /* 0x000fe20000000f00 */
[----:B------:R4:W-:Y:S01]  /*1aed0*/  MUFU.EX2 R221, R4 ;  /* 0x0000000400dd7308 */ /* 0x0009e20000000800 */
[C---:B------:R-:W-:Y:S01]  /*1aee0*/  FMUL.FTZ R18, R69.reuse, R102 ;  /* 0x0000006645127220 */ /* 0x040fe20000410000 */
[----:B------:R-:W-:Y:S01]  /*1aef0*/  MOV R102, R187 ;  /* 0x000000bb00667202 */ /* 0x000fe20000000f00 */
[----:B------:R-:W-:Y:S02]  /*1af00*/  FMUL.FTZ R26, R0, R110 ;  /* 0x0000006e001a7220 */ /* 0x000fe40000410000 */
[----:B------:R-:W3:Y:S01]  /*1af10*/  LDSM.16.MT88.4 R36, [R205] ;  /* 0x00000000cd24783b */ /* 0x000ee20000004200 */
[----:B-----5:R-:W-:Y:S04]  /*1af20*/  FMUL.FTZ R44, R68, R128 ;  /* 0x00000080442c7220 */ /* 0x020fe80000410000 */
[----:B------:R5:W-:Y:S03]  /*1af30*/  MUFU.EX2 R199, R12 ;  /* 0x0000000c00c77308 */ /* 0x000be60000000800 */
[----:B------:R-:W3:Y:S01]  /*1af40*/  LDSM.16.MT88.4 R52, [R202] ;  /* 0x00000000ca34783b */ /* 0x000ee20000004200 */
[----:B--2---:R-:W-:Y:S02]  /*1af50*/  FMUL.FTZ R6, R69, R90 ;  /* 0x0000005a45067220 */ /* 0x004fe40000410000 */
[C---:B-1----:R-:W-:Y:S02]  /*1af60*/  FMUL.FTZ R10, R0.reuse, R94 ;  /* 0x0000005e000a7220 */ /* 0x042fe40000410000 */
[----:B------:R-:W-:Y:S02]  /*1af70*/  FMUL.FTZ R11, R0, R95 ;  /* 0x0000005f000b7220 */ /* 0x000fe40000410000 */
[----:B------:R1:W-:Y:S01]  /*1af80*/  MUFU.EX2 R194, R40 ;  /* 0x0000002800c27308 */ /* 0x0003e20000000800 */
[----:B------:R-:W2:Y:S01]  /*1af90*/  LDSM.16.MT88.4 R80, [R204] ;  /* 0x00000000cc50783b */ /* 0x000ea20000004200 */
[--C-:B----4-:R-:W-:Y:S01]  /*1afa0*/  FFMA.FTZ R4, R172, c[0x0][0x2d0], -R154.reuse ;  /* 0x0000b400ac047a23 */ /* 0x110fe2000001089a */
[----:B------:R-:W-:Y:S06]  /*1afb0*/  MOV R172, R218 ;  /* 0x000000da00ac7202 */ /* 0x000fec0000000f00 */
[----:B------:R-:W4:Y:S01]  /*1afc0*/  LDSM.16.MT88.4 R84, [R201+0x800] ;  /* 0x00080000c954783b */ /* 0x000f220000004200 */
[----:B------:R3:W-:Y:S01]  /*1afd0*/  MUFU.EX2 R197, R4 ;  /* 0x0000000400c57308 */ /* 0x0007e20000000800 */
[C---:B-----5:R-:W-:Y:S01]  /*1afe0*/  FMUL.FTZ R12, R68.reuse, R96 ;  /* 0x00000060440c7220 */ /* 0x060fe20000410000 */
[----:B------:R-:W-:Y:S05]  /*1aff0*/  MOV R96, R192 ;  /* 0x000000c000607202 */ /* 0x000fea0000000f00 */
[----:B------:R-:W-:Y:S03]  /*1b000*/  LDSM.16.MT88.4 R116, [R205+0x2000] ;  /* 0x00200000cd74783b */ /* 0x000fe60000004200 */
[----:B------:R5:W-:Y:S01]  /*1b010*/  MUFU.EX2 R187, R92 ;  /* 0x0000005c00bb7308 */ /* 0x000be20000000800 */
[C---:B-1----:R-:W-:Y:S04]  /*1b020*/  FMUL.FTZ R40, R68.reuse, R124 ;  /* 0x0000007c44287220 */ /* 0x042fe80000410000 */
[----:B------:R-:W-:Y:S08]  /*1b030*/  LDSM.16.MT88.4 R132, [R202+0x2000] ;  /* 0x00200000ca84783b */ /* 0x000ff00000004200 */
[----:B------:R-:W0:Y:S01]  /*1b040*/  LDGDEPBAR ;  /* 0x00000000000079af */ /* 0x000e220000000000 */
[--C-:B---3--:R-:W-:Y:S02]  /*1b050*/  FFMA.FTZ R4, R25, c[0x0][0x2d0], -R154.reuse ;  /* 0x0000b40019047a23 */ /* 0x108fe4000001089a */
[----:B------:R-:W-:Y:S02]  /*1b060*/  FMUL.FTZ R25, R68, R109 ;  /* 0x0000006d44197220 */ /* 0x000fe40000410000 */
[----:B------:R1:W-:Y:S03]  /*1b070*/  MUFU.EX2 R198, R4 ;  /* 0x0000000400c67308 */ /* 0x0003e60000000800 */
[----:B-----5:R-:W-:Y:S01]  /*1b080*/  LDSM.16.MT88.4 R92, [R202+0x800] ;  /* 0x00080000ca5c783b */ /* 0x020fe20000004200 */
[----:B-1----:R-:W-:Y:S02]  /*1b090*/  FFMA.FTZ R4, R24, c[0x0][0x2d0], -R154 ;  /* 0x0000b40018047a23 */ /* 0x002fe4000001089a */
[--C-:B------:R-:W-:Y:S04]  /*1b0a0*/  FFMA.FTZ R24, R27, c[0x0][0x2d0], -R2.reuse ;  /* 0x0000b4001b187a23 */ /* 0x100fe80000010802 */
[----:B------:R1:W-:Y:S01]  /*1b0b0*/  MUFU.EX2 R218, R4 ;  /* 0x0000000400da7308 */ /* 0x0003e20000000800 */
[----:B------:R-:W-:Y:S09]  /*1b0c0*/  FMUL.FTZ R27, R0, R111 ;  /* 0x0000006f001b7220 */ /* 0x000ff20000410000 */
[----:B------:R3:W-:Y:S01]  /*1b0d0*/  MUFU.EX2 R166, R24 ;  /* 0x0000001800a67308 */ /* 0x0007e20000000800 */
[----:B-1----:R-:W-:Y:S02]  /*1b0e0*/  FMUL.FTZ R4, R73, R88 ;  /* 0x0000005849047220 */ /* 0x002fe40000410000 */
[----:B------:R-:W1:Y:S05]  /*1b0f0*/  LDSM.16.MT88.4 R88, [R205+0x800] ;  /* 0x00080000cd58783b */ /* 0x000e6a0000004200 */
[-C--:B------:R-:W-:Y:S05]  /*1b100*/  HMMA.16816.F32 R4, R76, R20.reuse, R4 ;  /* 0x000000144c04723c */ /* 0x080fea0000001804 */
[----:B---3--:R-:W-:Y:S02]  /*1b110*/  FMUL.FTZ R24, R68, R108 ;  /* 0x0000006c44187220 */ /* 0x008fe40000410000 */
[----:B------:R-:W3:Y:S01]  /*1b120*/  LDL R108, [R1+0x28] ;  /* 0x00002800016c7983 */ /* 0x000ee20000100800 */
[C---:B------:R-:W-:Y:S03]  /*1b130*/  HMMA.16816.F32 R8, R64.reuse, R20, R8 ;  /* 0x000000144008723c */ /* 0x040fe60000001808 */
[----:B------:R-:W5:Y:S04]  /*1b140*/  LDL.LU R115, [R1+0x10] ;  /* 0x0000100001737983 */ /* 0x000f680000300800 */
[----:B------:R-:W-:Y:S01]  /*1b150*/  FFMA.FTZ R20, R175, c[0x0][0x2d0], -R2 ;  /* 0x0000b400af147a23 */ /* 0x000fe20000010802 */
[-C--:B------:R-:W-:Y:S01]  /*1b160*/  HMMA.16816.F32 R12, R64, R22.reuse, R12 ;  /* 0x00000016400c723c */ /* 0x080fe2000000180c */
[----:B------:R-:W5:Y:S02]  /*1b170*/  LDL.LU R114, [R1+0xc] ;  /* 0x00000c0001727983 */ /* 0x000f640000300800 */
[----:B------:R1:W1:Y:S01]  /*1b180*/  MUFU.EX2 R167, R20 ;  /* 0x0000001400a77308 */ /* 0x0002620000000800 */
[----:B------:R-:W-:Y:S01]  /*1b190*/  FMUL.FTZ R21, R73, R105 ;  /* 0x0000006949157220 */ /* 0x000fe20000410000 */
[----:B------:R-:W5:Y:S03]  /*1b1a0*/  LDL.LU R113, [R1+0x14] ;  /* 0x0000140001717983 */ /* 0x000f660000300800 */
[C---:B------:R-:W-:Y:S01]  /*1b1b0*/  HMMA.16816.F32 R16, R76.reuse, R22, R16 ;  /* 0x000000164c10723c */ /* 0x040fe20000001810 */
[----:B------:R-:W5:Y:S06]  /*1b1c0*/  LDL.LU R112, [R1+0x18] ;  /* 0x0000180001707983 */ /* 0x000f6c0000300800 */
[C---:B------:R-:W-:Y:S02]  /*1b1d0*/  FMUL.FTZ R22, R69.reuse, R106 ;  /* 0x0000006a45167220 */ /* 0x040fe40000410000 */
[----:B------:R-:W-:Y:S03]  /*1b1e0*/  FMUL.FTZ R23, R69, R107 ;  /* 0x0000006b45177220 */ /* 0x000fe60000410000 */
[----:B-1----:R-:W-:Y:S07]  /*1b1f0*/  FMUL.FTZ R20, R73, R104 ;  /* 0x0000006849147220 */ /* 0x002fee0000410000 */
[-C--:B------:R-:W-:Y:S08]  /*1b200*/  HMMA.16816.F32 R20, R76, R36.reuse, R20 ;  /* 0x000000244c14723c */ /* 0x080ff00000001814 */
[C---:B------:R-:W-:Y:S07]  /*1b210*/  HMMA.16816.F32 R24, R64.reuse, R36, R24 ;  /* 0x000000244018723c */ /* 0x040fee0000001818 */
[----:B------:R-:W-:Y:S01]  /*1b220*/  FFMA.FTZ R36, R177, c[0x0][0x2d0], -R152 ;  /* 0x0000b400b1247a23 */ /* 0x000fe20000010898 */
[-C--:B------:R-:W-:Y:S03]  /*1b230*/  HMMA.16816.F32 R28, R64, R38.reuse, R28 ;  /* 0x00000026401c723c */ /* 0x080fe6000000181c */
[----:B------:R1:W-:Y:S01]  /*1b240*/  MUFU.EX2 R195, R36 ;  /* 0x0000002400c37308 */ /* 0x0003e20000000800 */
[----:B------:R-:W-:Y:S04]  /*1b250*/  FMUL.FTZ R37, R73, R121 ;  /* 0x0000007949257220 */ /* 0x000fe80000410000 */
[C---:B------:R-:W-:Y:S07]  /*1b260*/  HMMA.16816.F32 R32, R76.reuse, R38, R32 ;  /* 0x000000264c20723c */ /* 0x040fee0000001820 */
[C---:B------:R-:W-:Y:S02]  /*1b270*/  FMUL.FTZ R38, R69.reuse, R122 ;  /* 0x0000007a45267220 */ /* 0x040fe40000410000 */
[----:B------:R-:W-:Y:S03]  /*1b280*/  FMUL.FTZ R39, R69, R123 ;  /* 0x0000007b45277220 */ /* 0x000fe60000410000 */
[----:B-1----:R-:W-:Y:S07]  /*1b290*/  FMUL.FTZ R36, R73, R120 ;  /* 0x0000007849247220 */ /* 0x002fee0000410000 */
[-C--:B------:R-:W-:Y:S08]  /*1b2a0*/  HMMA.16816.F32 R36, R76, R52.reuse, R36 ;  /* 0x000000344c24723c */ /* 0x080ff00000001824 */
[C---:B------:R-:W-:Y:S07]  /*1b2b0*/  HMMA.16816.F32 R40, R64.reuse, R52, R40 ;  /* 0x000000344028723c */ /* 0x040fee0000001828 */
[--C-:B------:R-:W-:Y:S01]  /*1b2c0*/  FFMA.FTZ R52, R181, c[0x0][0x2d0], -R153.reuse ;  /* 0x0000b400b5347a23 */ /* 0x100fe20000010899 */
[-C--:B------:R-:W-:Y:S03]  /*1b2d0*/  HMMA.16816.F32 R44, R64, R54.reuse, R44 ;  /* 0x00000036402c723c */ /* 0x080fe6000000182c */
[----:B------:R1:W-:Y:S01]  /*1b2e0*/  MUFU.EX2 R192, R52 ;  /* 0x0000003400c07308 */ /* 0x0003e20000000800 */
[----:B------:R-:W-:Y:S04]  /*1b2f0*/  FMUL.FTZ R53, R73, R137 ;  /* 0x0000008949357220 */ /* 0x000fe80000410000 */
[C---:B------:R-:W-:Y:S07]  /*1b300*/  HMMA.16816.F32 R48, R76.reuse, R54, R48 ;  /* 0x000000364c30723c */ /* 0x040fee0000001830 */
[C---:B------:R-:W-:Y:S02]  /*1b310*/  FMUL.FTZ R54, R69.reuse, R138 ;  /* 0x0000008a45367220 */ /* 0x040fe40000410000 */
[----:B------:R-:W-:Y:S03]  /*1b320*/  FMUL.FTZ R55, R69, R139 ;  /* 0x0000008b45377220 */ /* 0x000fe60000410000 */
[----:B-1----:R-:W-:Y:S07]  /*1b330*/  FMUL.FTZ R52, R73, R136 ;  /* 0x0000008849347220 */ /* 0x002fee0000410000 */
[-C--:B--2---:R-:W-:Y:S08]  /*1b340*/  HMMA.16816.F32 R52, R76, R80.reuse, R52 ;  /* 0x000000504c34723c */ /* 0x084ff00000001834 */
[C---:B------:R-:W-:Y:S07]  /*1b350*/  HMMA.16816.F32 R56, R64.reuse, R80, R56 ;  /* 0x000000504038723c */ /* 0x040fee0000001838 */
[--C-:B------:R-:W-:Y:S01]  /*1b360*/  FFMA.FTZ R80, R182, c[0x0][0x2d0], -R154.reuse ;  /* 0x0000b400b6507a23 */ /* 0x100fe2000001089a */
[-C--:B------:R-:W-:Y:S03]  /*1b370*/  HMMA.16816.F32 R60, R64, R82.reuse, R60 ;  /* 0x00000052403c723c */ /* 0x080fe6000000183c */
[----:B------:R1:W-:Y:S01]  /*1b380*/  MUFU.EX2 R128, R80 ;  /* 0x0000005000807308 */ /* 0x0003e20000000800 */
        /* <DEDUP_REMOVED lines=14> */
[-C--:B----4-:R-:W-:Y:S03]  /*1b470*/  HMMA.16816.F32 R4, R76, R84.reuse, R4 ;  /* 0x000000544c04723c */ /* 0x090fe60000001804 */
[----:B-1----:R-:W-:Y:S04]  /*1b480*/  FFMA.FTZ R80, R183, c[0x0][0x2d0], -R154 ;  /* 0x0000b400b7507a23 */ /* 0x002fe8000001089a */
[----:B------:R1:W2:Y:S02]  /*1b490*/  MUFU.EX2 R188, R80 ;  /* 0x0000005000bc7308 */ /* 0x0002a40000000800 */
        /* <DEDUP_REMOVED lines=11> */
[----:B------:R1:W4:Y:S07]  /*1b550*/  MUFU.EX2 R137, R84 ;  /* 0x0000005400897308 */ /* 0x00032e0000000800 */
[C---:B------:R-:W-:Y:S03]  /*1b560*/  HMMA.16816.F32 R32, R76.reuse, R90, R32 ;  /* 0x0000005a4c20723c */ /* 0x040fe60000001820 */
[----:B------:R2:W-:Y:S01]  /*1b570*/  MUFU.EX2 R183, R88 ;  /* 0x0000005800b77308 */ /* 0x0005e20000000800 */
[----:B---3--:R-:W-:Y:S02]  /*1b580*/  ISETP.GT.AND P0, PT, R217, R108, PT ;  /* 0x0000006cd900720c */ /* 0x008fe40003f04270 */
[----:B------:R-:W-:Y:S02]  /*1b590*/  MOV R217, R216 ;  /* 0x000000d800d97202 */ /* 0x000fe40000000f00 */
[-C--:B------:R-:W-:Y:S08]  /*1b5a0*/  HMMA.16816.F32 R36, R76, R92.reuse, R36 ;  /* 0x0000005c4c24723c */ /* 0x080ff00000001824 */
[C---:B------:R-:W-:Y:S04]  /*1b5b0*/  HMMA.16816.F32 R40, R80.reuse, R92, R40 ;  /* 0x0000005c5028723c */ /* 0x040fe80000001828 */
[----:B-1----:R-:W-:Y:S02]  /*1b5c0*/  FFMA.FTZ R84, R245, c[0x0][0x2d0], -R2 ;  /* 0x0000b400f5547a23 */ /* 0x002fe40000010802 */
[----:B-----5:R-:W-:Y:S02]  /*1b5d0*/  FFMA.FTZ R0, R0, R112, R170 ;  /* 0x0000007000007223 */ /* 0x020fe400000100aa */
[-C--:B------:R-:W-:Y:S01]  /*1b5e0*/  HMMA.16816.F32 R44, R80, R94.reuse, R44 ;  /* 0x0000005e502c723c */ /* 0x080fe2000000182c */
[----:B------:R1:W-:Y:S03]  /*1b5f0*/  MUFU.EX2 R138, R84 ;  /* 0x00000054008a7308 */ /* 0x0003e60000000800 */
[----:B--2---:R-:W-:Y:S02]  /*1b600*/  FFMA.FTZ R88, R242, c[0x0][0x2d0], -R152 ;  /* 0x0000b400f2587a23 */ /* 0x004fe40000010898 */
[--C-:B------:R-:W-:Y:S02]  /*1b610*/  FFMA.FTZ R92, R250, c[0x0][0x2d0], -R153.reuse ;  /* 0x0000b400fa5c7a23 */ /* 0x100fe40000010899 */
[C---:B------:R-:W-:Y:S03]  /*1b620*/  HMMA.16816.F32 R48, R76.reuse, R94, R48 ;  /* 0x0000005e4c30723c */ /* 0x040fe60000001830 */
[----:B------:R2:W-:Y:S10]  /*1b630*/  MUFU.EX2 R185, R88 ;  /* 0x0000005800b97308 */ /* 0x0005f40000000800 */
[----:B------:R3:W-:Y:S01]  /*1b640*/  MUFU.EX2 R180, R92 ;  /* 0x0000005c00b47308 */ /* 0x0007e20000000800 */
[----:B-1----:R-:W-:Y:S09]  /*1b650*/  FFMA.FTZ R84, R247, c[0x0][0x2d0], -R2 ;  /* 0x0000b400f7547a23 */ /* 0x002ff20000010802 */
[----:B------:R1:W5:Y:S01]  /*1b660*/  MUFU.EX2 R136, R84 ;  /* 0x0000005400887308 */ /* 0x0003620000000800 */
[--C-:B--2---:R-:W-:Y:S09]  /*1b670*/  FFMA.FTZ R88, R186, c[0x0][0x2d0], -R152.reuse ;  /* 0x0000b400ba587a23 */ /* 0x104ff20000010898 */
[----:B------:R2:W-:Y:S01]  /*1b680*/  MUFU.EX2 R186, R88 ;  /* 0x0000005800ba7308 */ /* 0x0005e20000000800 */
[--C-:B---3--:R-:W-:Y:S09]  /*1b690*/  FFMA.FTZ R92, R244, c[0x0][0x2d0], -R153.reuse ;  /* 0x0000b400f45c7a23 */ /* 0x108ff20000010899 */
[----:B------:R3:W-:Y:S01]  /*1b6a0*/  MUFU.EX2 R181, R92 ;  /* 0x0000005c00b57308 */ /* 0x0007e20000000800 */
[----:B-1----:R-:W1:Y:S01]  /*1b6b0*/  LDSM.16.MT88.4 R84, [R204+0x800] ;  /* 0x00080000cc54783b */ /* 0x002e620000004200 */
[----:B--2---:R-:W-:Y:S08]  /*1b6c0*/  FFMA.FTZ R88, R240, c[0x0][0x2d0], -R152 ;  /* 0x0000b400f0587a23 */ /* 0x004ff00000010898 */
[----:B------:R2:W-:Y:S01]  /*1b6d0*/  MUFU.EX2 R184, R88 ;  /* 0x0000005800b87308 */ /* 0x0005e20000000800 */
[--C-:B---3--:R-:W-:Y:S09]  /*1b6e0*/  FFMA.FTZ R92, R102, c[0x0][0x2d0], -R154.reuse ;  /* 0x0000b400665c7a23 */ /* 0x108ff2000001089a */
[----:B------:R3:W-:Y:S01]  /*1b6f0*/  MUFU.EX2 R178, R92 ;  /* 0x0000005c00b27308 */ /* 0x0007e20000000800 */
[--C-:B--2---:R-:W-:Y:S01]  /*1b700*/  FFMA.FTZ R88, R249, c[0x0][0x2d0], -R153.reuse ;  /* 0x0000b400f9587a23 */ /* 0x104fe20000010899 */
[-C--:B-1----:R-:W-:Y:S08]  /*1b710*/  HMMA.16816.F32 R52, R76, R84.reuse, R52 ;  /* 0x000000544c34723c */ /* 0x082ff00000001834 */
[----:B------:R1:W-:Y:S01]  /*1b720*/  MUFU.EX2 R182, R88 ;  /* 0x0000005800b67308 */ /* 0x0003e20000000800 */
[C---:B------:R-:W-:Y:S01]  /*1b730*/  HMMA.16816.F32 R56, R80.reuse, R84, R56 ;  /* 0x000000545038723c */ /* 0x040fe20000001838 */
[----:B---3--:R-:W-:Y:S06]  /*1b740*/  LDSM.16.MT88.4 R92, [R202+0x1000] ;  /* 0x00100000ca5c783b */ /* 0x008fec0000004200 */
[--C-:B------:R-:W-:Y:S01]  /*1b750*/  FFMA.FTZ R84, R246, c[0x0][0x2d0], -R153.reuse ;  /* 0x0000b400f6547a23 */ /* 0x100fe20000010899 */
[-C--:B------:R-:W-:Y:S03]  /*1b760*/  HMMA.16816.F32 R60, R80, R86.reuse, R60 ;  /* 0x00000056503c723c */ /* 0x080fe6000000183c */
[----:B------:R2:W-:Y:S04]  /*1b770*/  MUFU.EX2 R179, R84 ;  /* 0x0000005400b37308 */ /* 0x0005e80000000800 */
[--C-:B------:R-:W-:Y:S01]  /*1b780*/  FFMA.FTZ R80, R251, c[0x0][0x2d0], -R154.reuse ;  /* 0x0000b400fb507a23 */ /* 0x100fe2000001089a */
[----:B------:R-:W-:Y:S01]  /*1b790*/  HMMA.16816.F32 R64, R76, R86, R64 ;  /* 0x000000564c40723c */ /* 0x000fe20000001840 */
[----:B-1----:R-:W1:Y:S03]  /*1b7a0*/  LDSM.16.MT88.4 R88, [R201+0x1000] ;  /* 0x00100000c958783b */ /* 0x002e660000004200 */
[----:B------:R-:W-:Y:S01]  /*1b7b0*/  F2FP.PACK_AB R82, R187, R188 ;  /* 0x000000bcbb52723e */ /* 0x000fe200000000ff */
[----:B------:R3:W-:Y:S01]  /*1b7c0*/  MUFU.EX2 R143, R80 ;  /* 0x00000050008f7308 */ /* 0x0007e20000000800 */
[----:B----4-:R-:W-:Y:S02]  /*1b7d0*/  F2FP.PACK_AB R81, R137, R139 ;  /* 0x0000008b8951723e */ /* 0x010fe400000000ff */
[----:B------:R-:W-:Y:S04]  /*1b7e0*/  F2FP.PACK_AB R76, R195, R196 ;  /* 0x000000c4c34c723e */ /* 0x000fe800000000ff */
[----:B------:R-:W-:Y:S02]  /*1b7f0*/  F2FP.PACK_AB R78, R193, R194 ;  /* 0x000000c2c14e723e */ /* 0x000fe400000000ff */
[----:B------:R-:W-:Y:S02]  /*1b800*/  F2FP.PACK_AB R77, R192, R129 ;  /* 0x00000081c04d723e */ /* 0x000fe400000000ff */
[----:B------:R-:W-:Y:S02]  /*1b810*/  F2FP.PACK_AB R79, R190, R191 ;  /* 0x000000bfbe4f723e */ /* 0x000fe400000000ff */
[----:B-----5:R-:W-:Y:S01]  /*1b820*/  F2FP.PACK_AB R83, R136, R138 ;  /* 0x0000008a8853723e */ /* 0x020fe200000000ff */
[----:B--2---:R-:W2:Y:S01]  /*1b830*/  LDSM.16.MT88.4 R84, [R205+0x1000] ;  /* 0x00100000cd54783b */ /* 0x004ea20000004200 */
[--C-:B---3--:R-:W-:Y:S04]  /*1b840*/  FFMA.FTZ R80, R252, c[0x0][0x2d0], -R154.reuse ;  /* 0x0000b400fc507a23 */ /* 0x108fe8000001089a */
[----:B------:R3:W-:Y:S01]  /*1b850*/  MUFU.EX2 R142, R80 ;  /* 0x00000050008e7308 */ /* 0x0007e20000000800 */
[-C--:B-1----:R-:W-:Y:S03]  /*1b860*/  HMMA.16816.F32 R4, R76, R88.reuse, R4 ;  /* 0x000000584c04723c */ /* 0x082fe60000001804 */
[----:B---3--:R-:W-:Y:S07]  /*1b870*/  F2FP.PACK_AB R80, R189, R128 ;  /* 0x00000080bd50723e */ /* 0x008fee00000000ff */
[C---:B------:R-:W-:Y:S07]  /*1b880*/  HMMA.16816.F32 R8, R80.reuse, R88, R8 ;  /* 0x000000585008723c */ /* 0x040fee0000001808 */
[----:B------:R-:W-:Y:S01]  /*1b890*/  FFMA.FTZ R88, R101, c[0x0][0x2d0], -R154 ;  /* 0x0000b40065587a23 */ /* 0x000fe2000001089a */
[-C--:B------:R-:W-:Y:S03]  /*1b8a0*/  HMMA.16816.F32 R12, R80, R90.reuse, R12 ;  /* 0x0000005a500c723c */ /* 0x080fe6000000180c */
[----:B------:R1:W-:Y:S01]  /*1b8b0*/  MUFU.EX2 R177, R88 ;  /* 0x0000005800b17308 */ /* 0x0003e20000000800 */
[----:B------:R-:W-:Y:S04]  /*1b8c0*/  MOV R101, R174 ;  /* 0x000000ae00657202 */ /* 0x000fe80000000f00 */
[C---:B------:R-:W-:Y:S08]  /*1b8d0*/  HMMA.16816.F32 R16, R76.reuse, R90, R16 ;  /* 0x0000005a4c10723c */ /* 0x040ff00000001810 */
[-C--:B--2---:R-:W-:Y:S08]  /*1b8e0*/  HMMA.16816.F32 R20, R76, R84.reuse, R20 ;  /* 0x000000544c14723c */ /* 0x084ff00000001814 */
[C---:B------:R-:W-:Y:S04]  /*1b8f0*/  HMMA.16816.F32 R24, R80.reuse, R84, R24 ;  /* 0x000000545018723c */ /* 0x040fe80000001818 */
[--C-:B-1----:R-:W-:Y:S01]  /*1b900*/  FFMA.FTZ R88, R100, c[0x0][0x2d0], -R2.reuse ;  /* 0x0000b40064587a23 */ /* 0x102fe20000010802 */
[----:B------:R-:W-:Y:S02]  /*1b910*/  MOV R100, R169 ;  /* 0x000000a900647202 */ /* 0x000fe40000000f00 */
[--C-:B------:R-:W-:Y:S01]  /*1b920*/  FFMA.FTZ R84, R157, c[0x0][0x2d0], -R2.reuse ;  /* 0x0000b4009d547a23 */ /* 0x100fe20000010802 */
[-C--:B------:R-:W-:Y:S01]  /*1b930*/  HMMA.16816.F32 R28, R80, R86.reuse, R28 ;  /* 0x00000056501c723c */ /* 0x080fe2000000181c */
[----:B------:R1:W-:Y:S07]  /*1b940*/  MUFU.EX2 R141, R88 ;  /* 0x00000058008d7308 */ /* 0x0003ee0000000800 */
        /* <DEDUP_REMOVED lines=8> */
[C---:B------:R-:W-:Y:S04]  /*1b9d0*/  HMMA.16816.F32 R48, R76.reuse, R94, R48 ;  /* 0x0000005e4c30723c */ /* 0x040fe80000001830 */
[----:B-1----:R-:W-:Y:S02]  /*1b9e0*/  FFMA.FTZ R88, R156, c[0x0][0x2d0], -R2 ;  /* 0x0000b4009c587a23 */ /* 0x002fe40000010802 */
[----:B------:R1:W-:Y:S10]  /*1b9f0*/  MUFU.EX2 R156, R84 ;  /* 0x00000054009c7308 */ /* 0x0003f40000000800 */
[----:B------:R2:W-:Y:S01]  /*1ba00*/  MUFU.EX2 R155, R88 ;  /* 0x00000058009b7308 */ /* 0x0005e20000000800 */
[----:B-1----:R-:W-:Y:S01]  /*1ba10*/  FFMA.FTZ R84, R99, c[0x0][0x2d0], -R152 ;  /* 0x0000b40063547a23 */ /* 0x002fe20000010898 */
[----:B------:R-:W-:Y:S02]  /*1ba20*/  MOV R99, R96 ;  /* 0x0000006000637202 */ /* 0x000fe40000000f00 */
[----:B------:R-:W-:Y:S06]  /*1ba30*/  MOV R96, R164 ;  /* 0x000000a400607202 */ /* 0x000fec0000000f00 */
[----:B------:R1:W-:Y:S01]  /*1ba40*/  MUFU.EX2 R175, R84 ;  /* 0x0000005400af7308 */ /* 0x0003e20000000800 */
[----:B------:R-:W-:Y:S01]  /*1ba50*/  FFMA.FTZ R96, R96, c[0x0][0x2d0], -R2 ;  /* 0x0000b40060607a23 */ /* 0x000fe20000010802 */
[----:B--2---:R-:W2:Y:S08]  /*1ba60*/  LDSM.16.MT88.4 R88, [R204+0x1000] ;  /* 0x00100000cc58783b */ /* 0x004eb00000004200 */
[----:B------:R3:W-:Y:S01]  /*1ba70*/  MUFU.EX2 R164, R92 ;  /* 0x0000005c00a47308 */ /* 0x0007e20000000800 */
[--C-:B-1----:R-:W-:Y:S09]  /*1ba80*/  FFMA.FTZ R84, R172, c[0x0][0x2d0], -R152.reuse ;  /* 0x0000b400ac547a23 */ /* 0x102ff20000010898 */
[----:B------:R1:W4:Y:S01]  /*1ba90*/  MUFU.EX2 R172, R84 ;  /* 0x0000005400ac7308 */ /* 0x0003220000000800 */
[--C-:B---3--:R-:W-:Y:S09]  /*1baa0*/  FFMA.FTZ R92, R162, c[0x0][0x2d0], -R153.reuse ;  /* 0x0000b400a25c7a23 */ /* 0x108ff20000010899 */
[----:B------:R3:W5:Y:S01]  /*1bab0*/  MUFU.EX2 R162, R92 ;  /* 0x0000005c00a27308 */ /* 0x0007620000000800 */
[-C--:B--2---:R-:W-:Y:S03]  /*1bac0*/  HMMA.16816.F32 R52, R76, R88.reuse, R52 ;  /* 0x000000584c34723c */ /* 0x084fe60000001834 */
[----:B-1----:R-:W-:Y:S01]  /*1bad0*/  FFMA.FTZ R84, R159, c[0x0][0x2d0], -R152 ;  /* 0x0000b4009f547a23 */ /* 0x002fe20000010898 */
[----:B----4-:R-:W-:Y:S04]  /*1bae0*/  F2FP.PACK_AB R148, R172, R175 ;  /* 0x000000afac94723e */ /* 0x010fe800000000ff */
[C---:B------:R-:W-:Y:S01]  /*1baf0*/  HMMA.16816.F32 R56, R80.reuse, R88, R56 ;  /* 0x000000585038723c */ /* 0x040fe20000001838 */
[----:B------:R1:W-:Y:S06]  /*1bb00*/  MUFU.EX2 R174, R84 ;  /* 0x0000005400ae7308 */ /* 0x0003ec0000000800 */
[--C-:B------:R-:W-:Y:S01]  /*1bb10*/  FFMA.FTZ R88, R161, c[0x0][0x2d0], -R153.reuse ;  /* 0x0000b400a1587a23 */ /* 0x100fe20000010899 */
[-C--:B------:R-:W-:Y:S03]  /*1bb20*/  HMMA.16816.F32 R60, R80, R90.reuse, R60 ;  /* 0x0000005a503c723c */ /* 0x080fe6000000183c */
[----:B------:R2:W-:Y:S01]  /*1bb30*/  MUFU.EX2 R163, R88 ;  /* 0x0000005800a37308 */ /* 0x0005e20000000800 */
[----:B---3--:R-:W-:Y:S01]  /*1bb40*/  FFMA.FTZ R92, R100, c[0x0][0x2d0], -R154 ;  /* 0x0000b400645c7a23 */ /* 0x008fe2000001089a */
[----:B-----5:R-:W-:Y:S02]  /*1bb50*/  F2FP.PACK_AB R149, R162, R164 ;  /* 0x000000a4a295723e */ /* 0x020fe400000000ff */
[----:B------:R-:W-:Y:S01]  /*1bb60*/  FFMA.FTZ R80, R160, c[0x0][0x2d0], -R153 ;  /* 0x0000b400a0507a23 */ /* 0x000fe20000010899 */
[----:B------:R-:W-:Y:S04]  /*1bb70*/  HMMA.16816.F32 R64, R76, R90, R64 ;  /* 0x0000005a4c40723c */ /* 0x000fe80000001840 */
[----:B------:R-:W-:Y:S01]  /*1bb80*/  F2FP.PACK_AB R82, R177, R178 ;  /* 0x000000b2b152723e */ /* 0x000fe200000000ff */
[----:B------:R3:W4:Y:S02]  /*1bb90*/  MUFU.EX2 R161, R80 ;  /* 0x0000005000a17308 */ /* 0x0007240000000800 */
[----:B------:R-:W-:Y:S02]  /*1bba0*/  F2FP.PACK_AB R76, R185, R183 ;  /* 0x000000b7b94c723e */ /* 0x000fe400000000ff */
[----:B------:R-:W-:Y:S03]  /*1bbb0*/  F2FP.PACK_AB R78, R184, R186 ;  /* 0x000000bab84e723e */ /* 0x000fe600000000ff */
[----:B-1----:R-:W-:Y:S01]  /*1bbc0*/  FFMA.FTZ R84, R158, c[0x0][0x2d0], -R152 ;  /* 0x0000b4009e547a23 */ /* 0x002fe20000010898 */
[----:B------:R-:W-:Y:S02]  /*1bbd0*/  F2FP.PACK_AB R77, R180, R182 ;  /* 0x000000b6b44d723e */ /* 0x000fe400000000ff */
[----:B------:R-:W-:Y:S01]  /*1bbe0*/  F2FP.PACK_AB R79, R179, R181 ;  /* 0x000000b5b34f723e */ /* 0x000fe200000000ff */
[----:B------:R1:W5:Y:S01]  /*1bbf0*/  MUFU.EX2 R169, R84 ;  /* 0x0000005400a97308 */ /* 0x0003620000000800 */
[----:B------:R-:W-:Y:S02]  /*1bc00*/  F2FP.PACK_AB R81, R140, R141 ;  /* 0x0000008d8c51723e */ /* 0x000fe400000000ff */
[----:B------:R-:W-:Y:S01]  /*1bc10*/  F2FP.PACK_AB R83, R156, R155 ;  /* 0x0000009b9c53723e */ /* 0x000fe200000000ff */
[----:B--2---:R-:W-:Y:S06]  /*1bc20*/  LDSM.16.MT88.4 R88, [R205+0x1800] ;  /* 0x00180000cd58783b */ /* 0x004fec0000004200 */
[----:B------:R2:W-:Y:S01]  /*1bc30*/  MUFU.EX2 R159, R92 ;  /* 0x0000005c009f7308 */ /* 0x0005e20000000800 */
[--C-:B---3--:R-:W-:Y:S01]  /*1bc40*/  FFMA.FTZ R80, R101, c[0x0][0x2d0], -R154.reuse ;  /* 0x0000b40065507a23 */ /* 0x108fe2000001089a */
[----:B----4-:R-:W-:Y:S01]  /*1bc50*/  F2FP.PACK_AB R151, R161, R163 ;  /* 0x000000a3a197723e */ /* 0x010fe200000000ff */
[----:B------:R-:W-:Y:S07]  /*1bc60*/  LDSM.16.MT88.4 R100, [R201+0x2000] ;  /* 0x00200000c964783b */ /* 0x000fee0000004200 */
[----:B------:R3:W4:Y:S01]  /*1bc70*/  MUFU.EX2 R160, R80 ;  /* 0x0000005000a07308 */ /* 0x0007220000000800 */
[----:B-1----:R-:W1:Y:S01]  /*1bc80*/  LDSM.16.MT88.4 R84, [R201+0x1800] ;  /* 0x00180000c954783b */ /* 0x002e620000004200 */
[----:B-----5:R-:W-:Y:S08]  /*1bc90*/  F2FP.PACK_AB R150, R169, R174 ;  /* 0x000000aea996723e */ /* 0x020ff000000000ff */
[----:B------:R-:W-:Y:S01]  /*1bca0*/  MUFU.EX2 R152, R74 ;  /* 0x0000004a00987308 */ /* 0x000fe20000000800 */
[----:B--2---:R-:W2:Y:S01]  /*1bcb0*/  LDSM.16.MT88.4 R92, [R202+0x1800] ;  /* 0x00180000ca5c783b */ /* 0x004ea20000004200 */
[----:B---3--:R-:W-:Y:S02]  /*1bcc0*/  F2FP.PACK_AB R80, R142, R143 ;  /* 0x0000008f8e50723e */ /* 0x008fe400000000ff */
[----:B----4-:R-:W-:Y:S01]  /*1bcd0*/  F2FP.PACK_AB R144, R159, R160 ;  /* 0x000000a09f90723e */ /* 0x010fe200000000ff */
[-C--:B-1----:R-:W-:Y:S08]  /*1bce0*/  HMMA.16816.F32 R4, R76, R84.reuse, R4 ;  /* 0x000000544c04723c */ /* 0x082ff00000001804 */
[C---:B------:R-:W-:Y:S07]  /*1bcf0*/  HMMA.16816.F32 R8, R80.reuse, R84, R8 ;  /* 0x000000545008723c */ /* 0x040fee0000001808 */
[--C-:B------:R-:W-:Y:S01]  /*1bd00*/  FFMA.FTZ R84, R99, c[0x0][0x2d0], -R154.reuse ;  /* 0x0000b40063547a23 */ /* 0x100fe2000001089a */
[-C--:B------:R-:W-:Y:S03]  /*1bd10*/  HMMA.16816.F32 R12, R80, R86.reuse, R12 ;  /* 0x00000056500c723c */ /* 0x080fe6000000180c */
[----:B------:R1:W-:Y:S05]  /*1bd20*/  MUFU.EX2 R158, R84 ;  /* 0x00000054009e7308 */ /* 0x0003ea0000000800 */
[C---:B------:R-:W-:Y:S08]  /*1bd30*/  HMMA.16816.F32 R16, R76.reuse, R86, R16 ;  /* 0x000000564c10723c */ /* 0x040ff00000001810 */
[-C--:B------:R-:W-:Y:S08]  /*1bd40*/  HMMA.16816.F32 R20, R76, R88.reuse, R20 ;  /* 0x000000584c14723c */ /* 0x080ff00000001814 */
[C---:B------:R-:W-:Y:S04]  /*1bd50*/  HMMA.16816.F32 R24, R80.reuse, R88, R24 ;  /* 0x000000585018723c */ /* 0x040fe80000001818 */
[----:B-1----:R-:W-:Y:S02]  /*1bd60*/  FFMA.FTZ R84, R98, c[0x0][0x2d0], -R154 ;  /* 0x0000b40062547a23 */ /* 0x002fe4000001089a */
[----:B------:R-:W-:Y:S01]  /*1bd70*/  MUFU.EX2 R154, R96 ;  /* 0x00000060009a7308 */ /* 0x000fe20000000800 */
[--C-:B------:R-:W-:Y:S01]  /*1bd80*/  FFMA.FTZ R88, R97, c[0x0][0x2d0], -R2.reuse ;  /* 0x0000b40061587a23 */ /* 0x100fe20000010802 */
[-C--:B------:R-:W-:Y:S04]  /*1bd90*/  HMMA.16816.F32 R28, R80, R90.reuse, R28 ;  /* 0x0000005a501c723c */ /* 0x080fe8000000181c */
[----:B------:R-:W-:Y:S04]  /*1bda0*/  FFMA.FTZ R2, R75, c[0x0][0x2d0], -R2 ;  /* 0x0000b4004b027a23 */ /* 0x000fe80000010802 */
[C---:B------:R-:W-:Y:S01]  /*1bdb0*/  HMMA.16816.F32 R32, R76.reuse, R90, R32 ;  /* 0x0000005a4c20723c */ /* 0x040fe20000001820 */
[----:B------:R1:W3:Y:S07]  /*1bdc0*/  MUFU.EX2 R157, R84 ;  /* 0x00000054009d7308 */ /* 0x0002ee0000000800 */
[-C--:B--2---:R-:W-:Y:S03]  /*1bdd0*/  HMMA.16816.F32 R36, R76, R92.reuse, R36 ;  /* 0x0000005c4c24723c */ /* 0x084fe60000001824 */
[----:B------:R2:W4:Y:S05]  /*1bde0*/  MUFU.EX2 R74, R2 ;  /* 0x00000002004a7308 */ /* 0x00052a0000000800 */
[C---:B------:R-:W-:Y:S05]  /*1bdf0*/  HMMA.16816.F32 R40, R80.reuse, R92, R40 ;  /* 0x0000005c5028723c */ /* 0x040fea0000001828 */
[----:B------:R-:W5:Y:S03]  /*1be00*/  MUFU.EX2 R153, R88 ;  /* 0x0000005800997308 */ /* 0x000f660000000800 */
[-C--:B------:R-:W-:Y:S01]  /*1be10*/  HMMA.16816.F32 R44, R80, R94.reuse, R44 ;  /* 0x0000005e502c723c */ /* 0x080fe2000000182c */
[----:B-1----:R-:W1:Y:S03]  /*1be20*/  LDSM.16.MT88.4 R84, [R204+0x1800] ;  /* 0x00180000cc54783b */ /* 0x002e660000004200 */
[----:B---3--:R-:W-:Y:S04]  /*1be30*/  F2FP.PACK_AB R146, R157, R158 ;  /* 0x0000009e9d92723e */ /* 0x008fe800000000ff */
[C---:B------:R-:W-:Y:S04]  /*1be40*/  HMMA.16816.F32 R48, R76.reuse, R94, R48 ;  /* 0x0000005e4c30723c */ /* 0x040fe80000001830 */
[----:B--2---:R-:W-:Y:S01]  /*1be50*/  FFMA.FTZ R2, R68, R113, R226 ;  /* 0x0000007144027223 */ /* 0x004fe200000100e2 */
[----:B----4-:R-:W-:Y:S02]  /*1be60*/  F2FP.PACK_AB R147, R74, R152 ;  /* 0x000000984a93723e */ /* 0x010fe400000000ff */
[----:B-----5:R-:W-:Y:S01]  /*1be70*/  F2FP.PACK_AB R145, R153, R154 ;  /* 0x0000009a9991723e */ /* 0x020fe200000000ff */
[-C--:B-1----:R-:W-:Y:S08]  /*1be80*/  HMMA.16816.F32 R52, R76, R84.reuse, R52 ;  /* 0x000000544c34723c */ /* 0x082ff00000001834 */
[C---:B------:R-:W-:Y:S07]  /*1be90*/  HMMA.16816.F32 R56, R80.reuse, R84, R56 ;  /* 0x000000545038723c */ /* 0x040fee0000001838 */
[----:B------:R-:W-:Y:S01]  /*1bea0*/  MOV R84, R71 ;  /* 0x0000004700547202 */ /* 0x000fe20000000f00 */
[-C--:B------:R-:W-:Y:S04]  /*1beb0*/  HMMA.16816.F32 R60, R80, R86.reuse, R60 ;  /* 0x00000056503c723c */ /* 0x080fe8000000183c */
[----:B------:R-:W-:Y:S04]  /*1bec0*/  MOV R85, R70 ;  /* 0x0000004600557202 */ /* 0x000fe80000000f00 */
[----:B------:R-:W-:Y:S07]  /*1bed0*/  HMMA.16816.F32 R64, R76, R86, R64 ;  /* 0x000000564c40723c */ /* 0x000fee0000001840 */
[----:B------:R-:W-:Y:S01]  /*1bee0*/  MOV R86, R3 ;  /* 0x0000000300567202 */ /* 0x000fe20000000f00 */
[-C--:B------:R-:W-:Y:S07]  /*1bef0*/  HMMA.16816.F32 R88, R148, R100.reuse, R4 ;  /* 0x000000649458723c */ /* 0x080fee0000001804 */
[----:B------:R-:W-:Y:S01]  /*1bf00*/  FFMA.FTZ R5, R73, R115, R236 ;  /* 0x0000007349057223 */ /* 0x000fe200000100ec */
[C---:B------:R-:W-:Y:S04]  /*1bf10*/  HMMA.16816.F32 R92, R144.reuse, R100, R8 ;  /* 0x00000064905c723c */ /* 0x040fe80000001808 */
[----:B------:R-:W-:Y:S02]  /*1bf20*/  FFMA.FTZ R4, R69, R114, R232 ;  /* 0x0000007245047223 */ /* 0x000fe400000100e8 */
        /* <DEDUP_REMOVED lines=97> */
.L_x_959:
[----:B--2---:R-:W2:Y:S02]  /*1c540*/  LDL R0, [R1+0x8] ;  /* 0x0000080001007983 */ /* 0x004ea40000100800 */
[----:B--2---:R-:W-:-:S13]  /*1c550*/  ISETP.GE.AND P0, PT, R216, R0, PT ;  /* 0x00000000d800720c */ /* 0x004fda0003f06270 */
[----:B------:R-:W-:Y:S05]  /*1c560*/  @!P0 BRA `(.L_x_961) ;  /* 0x0000575000008947 */ /* 0x000fea0003800000 */
[----:B------:R-:W-:Y:S01]  /*1c570*/  IMAD.MOV.U32 R85, RZ, RZ, R71 ;  /* 0x000000ffff557224 */ /* 0x000fe200078e0047 */
[----:B------:R-:W-:Y:S01]  /*1c580*/  MOV R87, R3 ;  /* 0x0000000300577202 */ /* 0x000fe20000000f00 */
[----:B------:R-:W-:Y:S01]  /*1c590*/  IMAD.MOV.U32 R84, RZ, RZ, R72 ;  /* 0x000000ffff547224 */ /* 0x000fe200078e0048 */
[----:B------:R-:W-:Y:S02]  /*1c5a0*/  MOV R86, R70 ;  /* 0x0000004600567202 */ /* 0x000fe40000000f00 */
.L_x_978:
        /* <DEDUP_REMOVED lines=10> */
[----:B------:R-:W-:Y:S03]  /*1c650*/  IMAD R0, R216, c[0x0][0x20c], R0 ;  /* 0x00008300d8007a24 */ /* 0x000fe600078e0200 */
        /* <DEDUP_REMOVED lines=11> */
[----:B------:R-:W2:Y:S04]  /*1c710*/  LDL R228, [R1+0x8] ;  /* 0x0000080001e47983 */ /* 0x000ea80000100800 */
        /* <DEDUP_REMOVED lines=25> */
[-C--:B------:R-:W-:Y:S05]  /*1c8b0*/  HMMA.16816.F32 R4, R156, R160.reuse, R4 ;  /* 0x000000a09c04723c */ /* 0x080fea0000001804 */
[----:B--2---:R-:W-:Y:S02]  /*1c8c0*/  MOV R3, R172 ;  /* 0x000000ac00037202 */ /* 0x004fe40000000f00 */
[----:B------:R-:W-:Y:S01]  /*1c8d0*/  MOV R172, c[0x0][0x208] ;  /* 0x0000820000ac7a02 */ /* 0x000fe20000000f00 */
[C---:B------:R-:W-:Y:S04]  /*1c8e0*/  HMMA.16816.F32 R8, R164.reuse, R160, R8 ;  /* 0x000000a0a408723c */ /* 0x040fe80000001808 */
[----:B------:R-:W-:Y:S03]  /*1c8f0*/  SHF.L.U32 R180, R172, 0x5, RZ ;  /* 0x00000005acb47819 */ /* 0x000fe600000006ff */
[----:B------:R-:W-:Y:S01]  /*1c900*/  IMAD.WIDE.U32 R160, R216, c[0x0][0x208], RZ ;  /* 0x00008200d8a07a25 */ /* 0x000fe200078e00ff */
[-C--:B------:R-:W-:Y:S04]  /*1c910*/  HMMA.16816.F32 R12, R164, R162.reuse, R12 ;  /* 0x000000a2a40c723c */ /* 0x080fe8000000180c */
[----:B------:R-:W-:Y:S01]  /*1c920*/  IADD3 R0, R161, R0, RZ ;  /* 0x00000000a1007210 */ /* 0x000fe20007ffe0ff */
[----:B------:R-:W-:Y:S03]  /*1c930*/  IMAD.WIDE.U32 R2, R160, 0x50, R2 ;  /* 0x00000050a0027825 */ /* 0x000fe600078e0002 */
[C---:B------:R-:W-:Y:S01]  /*1c940*/  HMMA.16816.F32 R16, R156.reuse, R162, R16 ;  /* 0x000000a29c10723c */ /* 0x040fe20000001810 */
[----:B------:R-:W2:Y:S03]  /*1c950*/  LDSM.16.M88.4 R160, [R213] ;  /* 0x00000000d5a0783b */ /* 0x000ea60000000200 */
[----:B------:R-:W-:Y:S01]  /*1c960*/  IMAD R0, R0, 0x50, RZ ;  /* 0x0000005000007824 */ /* 0x000fe200078e02ff */
[----:B------:R-:W-:Y:S03]  /*1c970*/  LEA R178, P0, R2, c[0x0][0x1f8], 0x1 ;  /* 0x00007e0002b27a11 */ /* 0x000fe600078008ff */
[-C--:B------:R-:W-:Y:S04]  /*1c980*/  HMMA.16816.F32 R20, R156, R168.reuse, R20 ;  /* 0x000000a89c14723c */ /* 0x080fe80000001814 */
[----:B------:R-:W-:Y:S02]  /*1c990*/  IADD3 R0, R3, R0, RZ ;  /* 0x0000000003007210 */ /* 0x000fe40007ffe0ff */
[----:B------:R-:W-:Y:S02]  /*1c9a0*/  IADD3 R176, P1, R178, R180, RZ ;  /* 0x000000b4b2b07210 */ /* 0x000fe40007f3e0ff */
[C---:B------:R-:W-:Y:S04]  /*1c9b0*/  HMMA.16816.F32 R24, R164.reuse, R168, R24 ;  /* 0x000000a8a418723c */ /* 0x040fe80000001818 */
[----:B------:R-:W-:Y:S02]  /*1c9c0*/  LEA.HI.X R179, R2, c[0x0][0x1fc], R0, 0x1, P0 ;  /* 0x00007f0002b37a11 */ /* 0x000fe400000f0c00 */
[----:B------:R-:W-:Y:S02]  /*1c9d0*/  SHF.L.U64.HI R0, R172, R217, c[0x0][0x20c] ;  /* 0x00008300ac007619 */ /* 0x000fe400000102d9 */
[-C--:B------:R-:W-:Y:S01]  /*1c9e0*/  HMMA.16816.F32 R28, R164, R170.reuse, R28 ;  /* 0x000000aaa41c723c */ /* 0x080fe2000000181c */
[----:B------:R-:W3:Y:S03]  /*1c9f0*/  LDSM.16.M88.4 R172, [R212] ;  /* 0x00000000d4ac783b */ /* 0x000ee60000000200 */
[----:B------:R-:W-:Y:S02]  /*1ca00*/  IADD3.X R177, R179, R0, RZ, P1, !PT ;  /* 0x00000000b3b17210 */ /* 0x000fe40000ffe4ff */
[----:B------:R-:W-:Y:S02]  /*1ca10*/  IADD3 R168, P0, R176, R180, RZ ;  /* 0x000000b4b0a87210 */ /* 0x000fe40007f1e0ff */
[C---:B------:R-:W-:Y:S01]  /*1ca20*/  HMMA.16816.F32 R32, R156.reuse, R170, R32 ;  /* 0x000000aa9c20723c */ /* 0x040fe20000001820 */
[----:B------:R-:W-:Y:S01]  /*1ca30*/  @!PT LDS RZ, [RZ] ;  /* 0x00000000fffff984 */ /* 0x000fe20000000800 */
[----:B------:R-:W-:Y:S01]  /*1ca40*/  @!PT LDS RZ, [RZ] ;  /* 0x00000000fffff984 */ /* 0x000fe20000000800 */
[----:B------:R-:W-:Y:S01]  /*1ca50*/  @!PT LDS RZ, [RZ] ;  /* 0x00000000fffff984 */ /* 0x000fe20000000800 */
[----:B------:R4:W-:Y:S03]  /*1ca60*/  LDGSTS.E.BYPASS.LTC128B.128 [R219+0x100], [R178.64], !P4 ;  /* 0x00100000b2db7fae */ /* 0x0009e6000e101d48 */
[----:B------:R-:W-:Y:S02]  /*1ca70*/  IADD3.X R169, R177, R0, RZ, P0, !PT ;  /* 0x00000000b1a97210 */ /* 0x000fe400007fe4ff */
[----:B------:R-:W-:Y:S02]  /*1ca80*/  IADD3 R2, P1, R168, R180, RZ ;  /* 0x000000b4a8027210 */ /* 0x000fe40007f3e0ff */
[-C--:B-1----:R-:W-:Y:S01]  /*1ca90*/  HMMA.16816.F32 R36, R156, R152.reuse, R36 ;  /* 0x000000989c24723c */ /* 0x082fe20000001824 */
[----:B------:R4:W-:Y:S03]  /*1caa0*/  LDGSTS.E.BYPASS.LTC128B.128 [R219+0x900], [R176.64], !P4 ;  /* 0x00900000b0db7fae */ /* 0x0009e6000e101d48 */
[----:B------:R-:W-:Y:S02]  /*1cab0*/  IADD3.X R3, R169, R0, RZ, P1, !PT ;  /* 0x00000000a9037210 */ /* 0x000fe40000ffe4ff */
[----:B------:R-:W-:Y:S02]  /*1cac0*/  IADD3 R170, P0, R2, R180, RZ ;  /* 0x000000b402aa7210 */ /* 0x000fe40007f1e0ff */
[C---:B------:R-:W-:Y:S01]  /*1cad0*/  HMMA.16816.F32 R40, R164.reuse, R152, R40 ;  /* 0x00000098a428723c */ /* 0x040fe20000001828 */
[----:B------:R1:W-:Y:S03]  /*1cae0*/  LDGSTS.E.BYPASS.LTC128B.128 [R219+0x1100], [R168.64], !P4 ;  /* 0x01100000a8db7fae */ /* 0x0003e6000e101d48 */
[----:B------:R-:W-:Y:S04]  /*1caf0*/  IADD3.X R171, R3, R0, RZ, P0, !PT ;  /* 0x0000000003ab7210 */ /* 0x000fe800007fe4ff */
[-C--:B------:R-:W-:Y:S01]  /*1cb00*/  HMMA.16816.F32 R44, R164, R154.reuse, R44 ;  /* 0x0000009aa42c723c */ /* 0x080fe2000000182c */
[----:B------:R5:W-:Y:S07]  /*1cb10*/  LDGSTS.E.BYPASS.LTC128B.128 [R219+0x1900], [R2.64], !P4 ;  /* 0x0190000002db7fae */ /* 0x000bee000e101d48 */
[C---:B------:R-:W-:Y:S01]  /*1cb20*/  HMMA.16816.F32 R48, R156.reuse, R154, R48 ;  /* 0x0000009a9c30723c */ /* 0x040fe20000001830 */
[----:B------:R1:W-:Y:S07]  /*1cb30*/  LDGSTS.E.BYPASS.LTC128B.128 [R219+0x2100], [R170.64], !P4 ;  /* 0x02100000aadb7fae */ /* 0x0003ee000e101d48 */
[-C--:B--2---:R-:W-:Y:S01]  /*1cb40*/  HMMA.16816.F32 R52, R156, R160.reuse, R52 ;  /* 0x000000a09c34723c */ /* 0x084fe20000001834 */
[----:B----4-:R-:W-:Y:S07]  /*1cb50*/  LDSM.16.M88.4 R176, [R206] ;  /* 0x00000000ceb0783b */ /* 0x010fee0000000200 */
[C---:B------:R-:W-:Y:S01]  /*1cb60*/  HMMA.16816.F32 R56, R164.reuse, R160, R56 ;  /* 0x000000a0a438723c */ /* 0x040fe20000001838 */
[----:B------:R-:W-:Y:S07]  /*1cb70*/  LDSM.16.M88.4 R180, [R208+0x2000] ;  /* 0x00200000d0b4783b */ /* 0x000fee0000000200 */
[-C--:B------:R-:W-:Y:S01]  /*1cb80*/  HMMA.16816.F32 R60, R164, R162.reuse, R60 ;  /* 0x000000a2a43c723c */ /* 0x080fe2000000183c */
[----:B------:R-:W-:Y:S07]  /*1cb90*/  LDSM.16.M88.4 R184, [R206+0x800] ;  /* 0x00080000ceb8783b */ /* 0x000fee0000000200 */
[C---:B------:R-:W-:Y:S01]  /*1cba0*/  HMMA.16816.F32 R64, R156.reuse, R162, R64 ;  /* 0x000000a29c40723c */ /* 0x040fe20000001840 */
[----:B-1----:R-:W1:Y:S03]  /*1cbb0*/  LDSM.16.M88.4 R168, [R208] ;  /* 0x00000000d0a8783b */ /* 0x002e660000000200 */
[----:B------:R-:W-:Y:S04]  /*1cbc0*/  ISETP.GT.AND P0, PT, R216, R228, PT ;  /* 0x000000e4d800720c */ /* 0x000fe80003f04270 */
[-C--:B---3--:R-:W-:Y:S01]  /*1cbd0*/  HMMA.16816.F32 R68, R156, R172.reuse, R68 ;  /* 0x000000ac9c44723c */ /* 0x088fe20000001844 */
[----:B------:R-:W2:Y:S07]  /*1cbe0*/  LDSM.16.M88.4 R152, [R206+0x1000] ;  /* 0x00100000ce98783b */ /* 0x000eae0000000200 */
[C---:B------:R-:W-:Y:S01]  /*1cbf0*/  HMMA.16816.F32 R72, R164.reuse, R172, R72 ;  /* 0x000000aca448723c */ /* 0x040fe20000001848 */
[----:B------:R-:W3:Y:S07]  /*1cc00*/  LDSM.16.M88.4 R188, [R206+0x1800] ;  /* 0x00180000cebc783b */ /* 0x000eee0000000200 */
[-C--:B------:R-:W-:Y:S01]  /*1cc10*/  HMMA.16816.F32 R76, R164, R174.reuse, R76 ;  /* 0x000000aea44c723c */ /* 0x080fe2000000184c */
[----:B------:R-:W4:Y:S07]  /*1cc20*/  LDSM.16.M88.4 R192, [R206+0x2000] ;  /* 0x00200000cec0783b */ /* 0x000f2e0000000200 */
[----:B------:R-:W-:Y:S01]  /*1cc30*/  HMMA.16816.F32 R80, R156, R174, R80 ;  /* 0x000000ae9c50723c */ /* 0x000fe20000001850 */
[----:B------:R-:W-:Y:S07]  /*1cc40*/  LDSM.16.M88.4 R160, [R209] ;  /* 0x00000000d1a0783b */ /* 0x000fee0000000200 */
[-C--:B-1----:R-:W-:Y:S01]  /*1cc50*/  HMMA.16816.F32 R4, R168, R176.reuse, R4 ;  /* 0x000000b0a804723c */ /* 0x082fe20000001804 */
[----:B------:R-:W1:Y:S07]  /*1cc60*/  LDSM.16.M88.4 R196, [R203] ;  /* 0x00000000cbc4783b */ /* 0x000e6e0000000200 */
[C---:B------:R-:W-:Y:S01]  /*1cc70*/  HMMA.16816.F32 R8, R180.reuse, R176, R8 ;  /* 0x000000b0b408723c */ /* 0x040fe20000001808 */
[----:B------:R-:W1:Y:S07]  /*1cc80*/  LDSM.16.M88.4 R156, [R209+0x2000] ;  /* 0x00200000d19c783b */ /* 0x000e6e0000000200 */
[-C--:B------:R-:W-:Y:S01]  /*1cc90*/  HMMA.16816.F32 R12, R180, R178.reuse, R12 ;  /* 0x000000b2b40c723c */ /* 0x080fe2000000180c */
[----:B------:R-:W0:Y:S07]  /*1cca0*/  LDGDEPBAR ;  /* 0x00000000000079af */ /* 0x000e2e0000000000 */
        /* <DEDUP_REMOVED lines=58> */
[----:B------:R-:W-:Y:S01]  /*1d050*/  FMUL.FTZ R2, R43, c[0x0][0x320] ;  /* 0x0000c8002b027a20 */ /* 0x000fe20000410000 */
[-C--:B--2---:R-:W-:Y:S03]  /*1d060*/  HMMA.16816.F32 R52, R160, R4.reuse, R52 ;  /* 0x00000004a034723c */ /* 0x084fe60000001834 */
[----:B------:R-:W2:Y:S01]  /*1d070*/  MUFU.TANH R182, R2 ;  /* 0x0000000200b67308 */ /* 0x000ea20000002400 */
[----:B------:R-:W-:Y:S01]  /*1d080*/  BAR.SYNC.DEFER_BLOCKING 0x0 ;  /* 0x0000000000007b1d */ /* 0x000fe20000010000 */
[----:B------:R-:W-:Y:S02]  /*1d090*/  FMUL.FTZ R3, R42, c[0x0][0x320] ;  /* 0x0000c8002a037a20 */ /* 0x000fe40000410000 */
[----:B-1----:R-:W-:Y:S01]  /*1d0a0*/  FMUL.FTZ R0, R14, c[0x0][0x320] ;  /* 0x0000c8000e007a20 */ /* 0x002fe20000410000 */
[C---:B------:R-:W-:Y:S05]  /*1d0b0*/  HMMA.16816.F32 R56, R156.reuse, R4, R56 ;  /* 0x000000049c38723c */ /* 0x040fea0000001838 */
[----:B------:R1:W1:Y:S02]  /*1d0c0*/  MUFU.TANH R224, R0 ;  /* 0x0000000000e07308 */ /* 0x0002640000002400 */
[----:B------:R-:W-:Y:S01]  /*1d0d0*/  IADD3 R5, R229, R230, RZ ;  /* 0x000000e6e5057210 */ /* 0x000fe20007ffe0ff */
[-C--:B------:R-:W-:Y:S01]  /*1d0e0*/  HMMA.16816.F32 R60, R156, R6.reuse, R60 ;  /* 0x000000069c3c723c */ /* 0x080fe2000000183c */
[----:B------:R-:W-:Y:S04]  /*1d0f0*/  MOV R229, c[0x0][0x2c4] ;  /* 0x0000b10000e57a02 */ /* 0x000fe80000000f00 */
[----:B------:R-:W-:Y:S02]  /*1d100*/  ISETP.NE.AND P2, PT, R229, 0x1, PT ;  /* 0x00000001e500780c */ /* 0x000fe40003f45270 */
[----:B------:R2:W2:Y:S01]  /*1d110*/  MUFU.TANH R183, R3 ;  /* 0x0000000300b77308 */ /* 0x0004a20000002400 */
[C---:B------:R-:W-:Y:S07]  /*1d120*/  HMMA.16816.F32 R64, R160.reuse, R6, R64 ;  /* 0x00000006a040723c */ /* 0x040fee0000001840 */
[----:B------:R-:W-:Y:S01]  /*1d130*/  @P0 MOV R6, R232 ;  /* 0x000000e800060202 */ /* 0x000fe20000000f00 */
[-C--:B-----5:R-:W-:Y:S04]  /*1d140*/  HMMA.16816.F32 R68, R160, R8.reuse, R68 ;  /* 0x00000008a044723c */ /* 0x0a0fe80000001844 */
[----:B-1----:R-:W-:Y:S01]  /*1d150*/  FMUL.FTZ R0, R15, c[0x0][0x320] ;  /* 0x0000c8000f007a20 */ /* 0x002fe20000410000 */
[----:B------:R-:W-:Y:S01]  /*1d160*/  @P0 MOV R7, R231 ;  /* 0x000000e700070202 */ /* 0x000fe20000000f00 */
[----:B------:R-:W-:Y:S02]  /*1d170*/  FMUL.FTZ R2, R58, c[0x0][0x320] ;  /* 0x0000c8003a027a20 */ /* 0x000fe40000410000 */
[----:B------:R1:W1:Y:S01]  /*1d180*/  MUFU.TANH R223, R0 ;  /* 0x0000000000df7308 */ /* 0x0002620000002400 */
[C---:B------:R-:W-:Y:S04]  /*1d190*/  HMMA.16816.F32 R72, R156.reuse, R8, R72 ;  /* 0x000000089c48723c */ /* 0x040fe80000001848 */
[----:B--2---:R-:W-:Y:S02]  /*1d1a0*/  FMUL.FTZ R3, R57, c[0x0][0x320] ;  /* 0x0000c80039037a20 */ /* 0x004fe40000410000 */
[----:B------:R-:W2:Y:S01]  /*1d1b0*/  LDL R57, [R1+0x24] ;  /* 0x0000240001397983 */ /* 0x000ea20000100800 */
[----:B------:R-:W-:Y:S02]  /*1d1c0*/  @P0 MOV R9, c[0x0][0x1e0] ;  /* 0x0000780000090a02 */ /* 0x000fe40000000f00 */
[----:B------:R5:W2:Y:S01]  /*1d1d0*/  MUFU.TANH R167, R2 ;  /* 0x0000000200a77308 */ /* 0x000aa20000002400 */
[-C--:B------:R-:W-:Y:S08]  /*1d1e0*/  HMMA.16816.F32 R76, R156, R10.reuse, R76 ;  /* 0x0000000a9c4c723c */ /* 0x080ff0000000184c */
[----:B------:R-:W-:Y:S04]  /*1d1f0*/  HMMA.16816.F32 R80, R160, R10, R80 ;  /* 0x0000000aa050723c */ /* 0x000fe80000001850 */
[----:B-1----:R-:W-:Y:S04]  /*1d200*/  FMUL.FTZ R0, R16, c[0x0][0x320] ;  /* 0x0000c80010007a20 */ /* 0x002fe80000410000 */
[----:B------:R1:W1:Y:S01]  /*1d210*/  MUFU.TANH R175, R0 ;  /* 0x0000000000af7308 */ /* 0x0002620000002400 */
[----:B-----5:R-:W-:Y:S07]  /*1d220*/  @P0 IADD3 R2, R216, -0x1, RZ ;  /* 0xffffffffd8020810 */ /* 0x020fee0007ffe0ff */
[----:B------:R-:W-:Y:S02]  /*1d230*/  FMUL.FTZ R4, R78, c[0x0][0x320] ;  /* 0x0000c8004e047a20 */ /* 0x000fe40000410000 */
[----:B-1----:R-:W-:Y:S04]  /*1d240*/  FMUL.FTZ R0, R17, c[0x0][0x320] ;  /* 0x0000c80011007a20 */ /* 0x002fe80000410000 */
        /* <DEDUP_REMOVED lines=76> */
[----:B-----5:R-:W-:Y:S02]  /*1d710*/  FMUL.FTZ R0, R60, c[0x0][0x320] ;  /* 0x0000c8003c007a20 */ /* 0x020fe40000410000 */
[----:B------:R-:W5:Y:S06]  /*1d720*/  LDL R60, [R1+0x1c] ;  /* 0x00001c00013c7983 */ /* 0x000f6c0000100800 */
[----:B------:R1:W1:Y:S02]  /*1d730*/  MUFU.TANH R53, R0 ;  /* 0x0000000000357308 */ /* 0x0002640000002400 */
[----:B-1----:R-:W-:Y:S08]  /*1d740*/  FMUL.FTZ R0, R61, c[0x0][0x320] ;  /* 0x0000c8003d007a20 */ /* 0x002ff00000410000 */
[----:B------:R1:W1:Y:S02]  /*1d750*/  MUFU.TANH R52, R0 ;  /* 0x0000000000347308 */ /* 0x0002640000002400 */
[----:B-1----:R-:W-:Y:S02]  /*1d760*/  FMUL.FTZ R0, R62, c[0x0][0x320] ;  /* 0x0000c8003e007a20 */ /* 0x002fe40000410000 */
[----:B------:R-:W5:Y:S06]  /*1d770*/  LDL R62, [R1+0x20] ;  /* 0x00002000013e7983 */ /* 0x000f6c0000100800 */
        /* <DEDUP_REMOVED lines=8> */
[----:B-1----:R-:W-:Y:S01]  /*1d800*/  @P0 SHF.L.U32 R4, R9, 0x5, RZ ;  /* 0x0000000509040819 */ /* 0x002fe200000006ff */
[----:B--2---:R-:W-:Y:S08]  /*1d810*/  FMUL.FTZ R0, R66, c[0x0][0x320] ;  /* 0x0000c80042007a20 */ /* 0x004ff00000410000 */
[----:B------:R1:W2:Y:S02]  /*1d820*/  MUFU.TANH R46, R0 ;  /* 0x00000000002e7308 */ /* 0x0002a40000002400 */
[----:B-1----:R-:W-:Y:S08]  /*1d830*/  FMUL.FTZ R0, R67, c[0x0][0x320] ;  /* 0x0000c80043007a20 */ /* 0x002ff00000410000 */
        /* <DEDUP_REMOVED lines=62> */
[----:B------:R1:W1:Y:S02]  /*1dc20*/  MUFU.TANH R24, R2 ;  /* 0x0000000200187308 */ /* 0x0002640000002400 */
[----:B-1----:R-:W-:Y:S04]  /*1dc30*/  IADD3 R2, -R57, 0x1, R0 ;  /* 0x0000000139027810 */ /* 0x002fe80007ffe100 */
[----:B-----5:R-:W-:Y:S04]  /*1dc40*/  IADD3 R2, -R60, R2, R62 ;  /* 0x000000023c027210 */ /* 0x020fe80007ffe13e */
[C---:B------:R-:W-:Y:S02]  /*1dc50*/  IADD3 R6, R2.reuse, c[0x0][0x328], RZ ;  /* 0x0000ca0002067a10 */ /* 0x040fe40007ffe0ff */
[----:B------:R-:W-:Y:S02]  /*1dc60*/  IADD3 R7, R2, UR4, RZ ;  /* 0x0000000402077c10 */ /* 0x000fe4000fffe0ff */
[----:B--2---:R-:W-:Y:S02]  /*1dc70*/  IADD3 R3, R6, R4, RZ ;  /* 0x0000000406037210 */ /* 0x004fe40007ffe0ff */
[----:B------:R-:W-:Y:S01]  /*1dc80*/  IADD3 R2, R4, R7, RZ ;  /* 0x0000000704027210 */ /* 0x000fe20007ffe0ff */
[----:B------:R-:W-:-:S05]  /*1dc90*/  @!P5 BRA `(.L_x_962) ;  /* 0x000001800000d947 */ /* 0x000fca0003800000 */
[----:B---34-:R-:W-:Y:S01]  /*1dca0*/  IADD3 R4, -R60, R62, R4 ;  /* 0x0000003e3c047210 */ /* 0x018fe20007ffe104 */
        /* <DEDUP_REMOVED lines=12> */
.L_x_964:
[----:B------:R-:W-:Y:S04]  /*1dd70*/  MOV R8, c[0x0][0x32c] ;  /* 0x0000cb0000087a02 */ /* 0x000fe80000000f00 */
[----:B------:R-:W-:Y:S11]  /*1dd80*/  ISETP.NE.AND P0, PT, R8, 0x1, PT ;  /* 0x000000010800780c */ /* 0x000ff60003f05270 */
[----:B------:R-:W-:Y:S02]  /*1dd90*/  @!UPT UIADD3 URZ, URZ, URZ, URZ ;  /* 0x0000003f3f3ff290 */ /* 0x000fe4000fffe03f */
[----:B------:R-:W-:Y:S05]  /*1dda0*/  @P0 IMAD.HI.U32 R8, R4, c[0x0][0x330], RZ ;  /* 0x0000cc0004080a27 */ /* 0x000fea00078e00ff */
[----:B------:R-:W-:Y:S02]  /*1ddb0*/  @P0 SHF.R.U32.HI R4, RZ, c[0x0][0x334], R8 ;  /* 0x0000cd00ff040a19 */ /* 0x000fe40000011608 */
.L_x_965:
[----:B------:R-:W-:Y:S05]  /*1ddc0*/  BSYNC B0 ;  /* 0x0000000000007941 */ /* 0x000fea0003800000 */
.L_x_963:
[----:B------:R-:W-:Y:S04]  /*1ddd0*/  IMAD.IADD R8, R0, 0x1, -R57 ;  /* 0x0000000100087824 */ /* 0x000fe800078e0a39 */
[----:B------:R-:W-:Y:S05]  /*1dde0*/  IMAD R4, R4, c[0x0][0x32c], R8 ;  /* 0x0000cb0004047a24 */ /* 0x000fea00078e0208 */
[----:B------:R-:W-:Y:S02]  /*1ddf0*/  IADD3 R8, R4, c[0x0][0x32c], RZ ;  /* 0x0000cb0004087a10 */ /* 0x000fe40007ffe0ff */
[----:B------:R-:W-:Y:S02]  /*1de00*/  IMNMX R2, R2, R4, !PT ;  /* 0x0000000402027217 */ /* 0x000fe40007800200 */
[----:B------:R-:W-:Y:S02]  /*1de10*/  IMNMX R3, R3, R8, PT ;  /* 0x0000000803037217 */ /* 0x000fe40003800200 */
.L_x_962:
[C---:B---34-:R-:W-:Y:S01]  /*1de20*/  ISETP.GE.AND P0, PT, R0.reuse, 0x2, PT ;  /* 0x000000020000780c */ /* 0x058fe20003f06270 */
        /* <DEDUP_REMOVED lines=113> */
.L_x_968:
[----:B------:R-:W-:Y:S04]  /*1e540*/  MOV R23, c[0x0][0x32c] ;  /* 0x0000cb0000177a02 */ /* 0x000fe80000000f00 */
[----:B------:R-:W-:Y:S11]  /*1e550*/  ISETP.NE.AND P0, PT, R23, 0x1, PT ;  /* 0x000000011700780c */ /* 0x000ff60003f05270 */
[----:B------:R-:W-:Y:S02]  /*1e560*/  @!UPT UIADD3 URZ, URZ, URZ, URZ ;  /* 0x0000003f3f3ff290 */ /* 0x000fe4000fffe03f */
[----:B------:R-:W-:Y:S05]  /*1e570*/  @P0 IMAD.HI.U32 R23, R4, c[0x0][0x330], RZ ;  /* 0x0000cc0004170a27 */ /* 0x000fea00078e00ff */
[----:B------:R-:W-:Y:S02]  /*1e580*/  @P0 SHF.R.U32.HI R4, RZ, c[0x0][0x334], R23 ;  /* 0x0000cd00ff040a19 */ /* 0x000fe40000011617 */
.L_x_969:
[----:B------:R-:W-:Y:S05]  /*1e590*/  BSYNC B0 ;  /* 0x0000000000007941 */ /* 0x000fea0003800000 */
.L_x_967:
[----:B------:R-:W-:Y:S04]  /*1e5a0*/  IMAD.IADD R23, R0, 0x1, -R57 ;  /* 0x0000000100177824 */ /* 0x000fe800078e0a39 */
[----:B------:R-:W-:Y:S05]  /*1e5b0*/  IMAD R4, R4, c[0x0][0x32c], R23 ;  /* 0x0000cb0004047a24 */ /* 0x000fea00078e0217 */
[----:B------:R-:W-:Y:S02]  /*1e5c0*/  IADD3 R23, R4, c[0x0][0x32c], RZ ;  /* 0x0000cb0004177a10 */ /* 0x000fe40007ffe0ff */
[----:B------:R-:W-:Y:S02]  /*1e5d0*/  IMNMX R3, R3, R4, !PT ;  /* 0x0000000403037217 */ /* 0x000fe40007800200 */
[----:B------:R-:W-:Y:S02]  /*1e5e0*/  IMNMX R2, R2, R23, PT ;  /* 0x0000001702027217 */ /* 0x000fe40003800200 */
.L_x_966:
        /* <DEDUP_REMOVED lines=94> */
.L_x_972:
[----:B------:R-:W-:Y:S04]  /*1ebd0*/  MOV R23, c[0x0][0x32c] ;  /* 0x0000cb0000177a02 */ /* 0x000fe80000000f00 */
[----:B------:R-:W-:Y:S11]  /*1ebe0*/  ISETP.NE.AND P0, PT, R23, 0x1, PT ;  /* 0x000000011700780c */ /* 0x000ff60003f05270 */
[----:B------:R-:W-:Y:S02]  /*1ebf0*/  @!UPT UIADD3 URZ, URZ, URZ, URZ ;  /* 0x0000003f3f3ff290 */ /* 0x000fe4000fffe03f */
[----:B------:R-:W-:Y:S05]  /*1ec00*/  @P0 IMAD.HI.U32 R23, R4, c[0x0][0x330], RZ ;  /* 0x0000cc0004170a27 */ /* 0x000fea00078e00ff */
[----:B------:R-:W-:Y:S02]  /*1ec10*/  @P0 SHF.R.U32.HI R4, RZ, c[0x0][0x334], R23 ;  /* 0x0000cd00ff040a19 */ /* 0x000fe40000011617 */
.L_x_973:
[----:B------:R-:W-:Y:S05]  /*1ec20*/  BSYNC B0 ;  /* 0x0000000000007941 */ /* 0x000fea0003800000 */
.L_x_971:
[----:B------:R-:W-:Y:S04]  /*1ec30*/  IMAD.IADD R23, R0, 0x1, -R57 ;  /* 0x0000000100177824 */ /* 0x000fe800078e0a39 */
[----:B------:R-:W-:Y:S05]  /*1ec40*/  IMAD R4, R4, c[0x0][0x32c], R23 ;  /* 0x0000cb0004047a24 */ /* 0x000fea00078e0217 */
[----:B------:R-:W-:Y:S02]  /*1ec50*/  IADD3 R23, R4, c[0x0][0x32c], RZ ;  /* 0x0000cb0004177a10 */ /* 0x000fe40007ffe0ff */
[----:B------:R-:W-:Y:S02]  /*1ec60*/  IMNMX R3, R3, R4, !PT ;  /* 0x0000000403037217 */ /* 0x000fe40007800200 */
[----:B------:R-:W-:Y:S02]  /*1ec70*/  IMNMX R2, R2, R23, PT ;  /* 0x0000001702027217 */ /* 0x000fe40003800200 */
.L_x_970:
        /* <DEDUP_REMOVED lines=94> */
.L_x_976:
[----:B------:R-:W-:Y:S04]  /*1f260*/  MOV R5, c[0x0][0x32c] ;  /* 0x0000cb0000057a02 */ /* 0x000fe80000000f00 */
[----:B------:R-:W-:Y:S11]  /*1f270*/  ISETP.NE.AND P0, PT, R5, 0x1, PT ;  /* 0x000000010500780c */ /* 0x000ff60003f05270 */
[----:B------:R-:W-:Y:S02]  /*1f280*/  @!UPT UIADD3 URZ, URZ, URZ, URZ ;  /* 0x0000003f3f3ff290 */ /* 0x000fe4000fffe03f */
[----:B------:R-:W-:Y:S05]  /*1f290*/  @P0 IMAD.HI.U32 R5, R4, c[0x0][0x330], RZ ;  /* 0x0000cc0004050a27 */ /* 0x000fea00078e00ff */
[----:B------:R-:W-:Y:S02]  /*1f2a0*/  @P0 SHF.R.U32.HI R4, RZ, c[0x0][0x334], R5 ;  /* 0x0000cd00ff040a19 */ /* 0x000fe40000011605 */
.L_x_977:
[----:B------:R-:W-:Y:S05]  /*1f2b0*/  BSYNC B0 ;  /* 0x0000000000007941 */ /* 0x000fea0003800000 */
.L_x_975:
[----:B------:R-:W-:Y:S04]  /*1f2c0*/  IMAD.IADD R0, R0, 0x1, -R57 ;  /* 0x0000000100007824 */ /* 0x000fe800078e0a39 */
[----:B------:R-:W-:Y:S05]  /*1f2d0*/  IMAD R0, R4, c[0x0][0x32c], R0 ;  /* 0x0000cb0004007a24 */ /* 0x000fea00078e0200 */
[----:B------:R-:W-:Y:S02]  /*1f2e0*/  IADD3 R4, R0, c[0x0][0x32c], RZ ;  /* 0x0000cb0000047a10 */ /* 0x000fe40007ffe0ff */
[----:B------:R-:W-:Y:S02]  /*1f2f0*/  IMNMX R2, R2, R0, !PT ;  /* 0x0000000002027217 */ /* 0x000fe40007800200 */
[----:B------:R-:W-:Y:S02]  /*1f300*/  IMNMX R3, R3, R4, PT ;  /* 0x0000000403037217 */ /* 0x000fe40003800200 */
.L_x_974:
        /* <DEDUP_REMOVED lines=137> */
[----:B------:R-:W-:Y:S01]  /*1fba0*/  MOV R81, R228 ;  /* 0x000000e400517202 */ /* 0x000fe20000000f00 */
[----:B------:R-:W1:Y:S01]  /*1fbb0*/  MUFU.EX2 R49, R0 ;  /* 0x0000000000317308 */ /* 0x000e620000000800 */
[----:B--2---:R-:W-:Y:S02]  /*1fbc0*/  FMNMX.FTZ R4, R4, R6, !PT ;  /* 0x0000000604047209 */ /* 0x004fe40007810000 */
[----:B------:R-:W2:Y:S01]  /*1fbd0*/  SHFL.BFLY PT, R6, R5, 0x2, 0x1f ;  /* 0x0c401f0005067f89 */ /* 0x000ea200000e0000 */
[----:B------:R-:W-:Y:S02]  /*1fbe0*/  ISETP.GT.AND P0, PT, R2, 0x41, !P6 ;  /* 0x000000410200780c */ /* 0x000fe40007704270 */
[----:B------:R-:W-:Y:S02]  /*1fbf0*/  ISETP.NE.AND P5, PT, R8, RZ, PT ;  /* 0x000000ff0800720c */ /* 0x000fe40003fa5270 */
[C---:B------:R-:W-:Y:S02]  /*1fc00*/  ISETP.LT.OR P0, PT, R3.reuse, 0x42, P0 ;  /* 0x000000420300780c */ /* 0x040fe40000701670 */
[----:B------:R-:W-:Y:S01]  /*1fc10*/  MUFU.EX2 R228, R28 ;  /* 0x0000001c00e47308 */ /* 0x000fe20000000800 */
[----:B------:R-:W3:Y:S01]  /*1fc20*/  SHFL.BFLY PT, R7, R4, 0x1, 0x1f ;  /* 0x0c201f0004077f89 */ /* 0x000ee200000e0000 */
[----:B------:R-:W-:Y:S02]  /*1fc30*/  FSEL R166, R66, -INF , !P0 ;  /* 0xff80000042a67808 */ /* 0x000fe40004000000 */
[----:B------:R-:W-:Y:S02]  /*1fc40*/  ISETP.GT.AND P0, PT, R2, 0x48, !P5 ;  /* 0x000000480200780c */ /* 0x000fe40006f04270 */
[----:B------:R-:W-:Y:S02]  /*1fc50*/  ISETP.NE.AND P6, PT, R22, RZ, PT ;  /* 0x000000ff1600720c */ /* 0x000fe40003fc5270 */
[----:B------:R-:W-:Y:S02]  /*1fc60*/  ISETP.LT.OR P0, PT, R3, 0x49, P0 ;  /* 0x000000490300780c */ /* 0x000fe40000701670 */
[----:B------:R-:W-:Y:S02]  /*1fc70*/  ISETP.GT.AND P3, PT, R2, 0x49, !P6 ;  /* 0x000000490200780c */ /* 0x000fe40007764270 */
[----:B------:R-:W-:Y:S02]  /*1fc80*/  FSEL R165, R65, -INF , !P0 ;  /* 0xff80000041a57808 */ /* 0x000fe40004000000 */
[----:B------:R-:W-:Y:S01]  /*1fc90*/  ISETP.LT.OR P3, PT, R3, 0x4a, P3 ;  /* 0x0000004a0300780c */ /* 0x000fe20001f61670 */
[--C-:B------:R-:W-:Y:S01]  /*1fca0*/  FFMA.FTZ R3, R39, c[0x0][0x2d0], -R74.reuse ;  /* 0x0000b40027037a23 */ /* 0x100fe2000001084a */
[----:B-1----:R-:W-:Y:S02]  /*1fcb0*/  F2FP.PACK_AB R76, R49, R44 ;  /* 0x0000002c314c723e */ /* 0x002fe400000000ff */
[----:B--2---:R-:W-:Y:S01]  /*1fcc0*/  FMNMX.FTZ R0, R5, R6, !PT ;  /* 0x0000000605007209 */ /* 0x004fe20007810000 */
[----:B------:R1:W-:Y:S01]  /*1fcd0*/  MUFU.EX2 R247, R3 ;  /* 0x0000000300f77308 */ /* 0x0003e20000000800 */
[--C-:B------:R-:W-:Y:S01]  /*1fce0*/  FFMA.FTZ R5, R29, c[0x0][0x2d0], -R74.reuse ;  /* 0x0000b4001d057a23 */ /* 0x100fe2000001084a */
[----:B------:R-:W-:Y:S02]  /*1fcf0*/  FMNMX.FTZ R6, R21, R87, !PT ;  /* 0x0000005715067209 */ /* 0x000fe40007810000 */
[----:B------:R-:W-:Y:S02]  /*1fd00*/  FSEL R73, R67, -INF , !P3 ;  /* 0xff80000043497808 */ /* 0x000fe40005800000 */
[----:B---3--:R-:W-:Y:S02]  /*1fd10*/  FMNMX.FTZ R71, R4, R7, !PT ;  /* 0x0000000704477209 */ /* 0x008fe40007810000 */
[----:B------:R-:W2:Y:S02]  /*1fd20*/  SHFL.BFLY PT, R7, R0, 0x1, 0x1f ;  /* 0x0c201f0000077f89 */ /* 0x000ea400000e0000 */
[----:B------:R3:W-:Y:S01]  /*1fd30*/  MUFU.EX2 R50, R5 ;  /* 0x0000000500327308 */ /* 0x0007e20000000800 */
[C---:B------:R-:W-:Y:S01]  /*1fd40*/  FMUL.FTZ R4, R71.reuse, c[0x0][0x2d0] ;  /* 0x0000b40047047a20 */ /* 0x040fe20000410000 */
[----:B------:R-:W-:Y:S04]  /*1fd50*/  FSETP.NEU.FTZ.AND P1, PT, R71, -INF , PT ;  /* 0xff8000004700780b */ /* 0x000fe80003f3d000 */
[----:B------:R-:W-:Y:S02]  /*1fd60*/  FSEL R75, R4, RZ, P1 ;  /* 0x000000ff044b7208 */ /* 0x000fe40000800000 */
[----:B------:R-:W-:Y:S04]  /*1fd70*/  FMNMX.FTZ R4, R20, R6, !PT ;  /* 0x0000000614047209 */ /* 0x000fe80007810000 */
[----:B------:R-:W-:Y:S01]  /*1fd80*/  FMNMX.FTZ R4, R19, R4, !PT ;  /* 0x0000000413047209 */ /* 0x000fe20007810000 */
[--C-:B-1----:R-:W-:Y:S03]  /*1fd90*/  FFMA.FTZ R3, R35, c[0x0][0x2d0], -R75.reuse ;  /* 0x0000b40023037a23 */ /* 0x102fe6000001084b */
[----:B------:R-:W-:Y:S01]  /*1fda0*/  FMNMX.FTZ R4, R18, R4, !PT ;  /* 0x0000000412047209 */ /* 0x000fe20007810000 */
[----:B------:R1:W-:Y:S03]  /*1fdb0*/  MUFU.EX2 R241, R3 ;  /* 0x0000000300f17308 */ /* 0x0003e60000000800 */
[----:B------:R-:W-:Y:S02]  /*1fdc0*/  FMNMX.FTZ R4, R57, R4, !PT ;  /* 0x0000000439047209 */ /* 0x000fe40007810000 */
[----:B--2---:R-:W-:Y:S01]  /*1fdd0*/  FMNMX.FTZ R70, R0, R7, !PT ;  /* 0x0000000700467209 */ /* 0x004fe20007810000 */
[--C-:B------:R-:W-:Y:S01]  /*1fde0*/  FFMA.FTZ R0, R30, c[0x0][0x2d0], -R75.reuse ;  /* 0x0000b4001e007a23 */ /* 0x100fe2000001084b */
[----:B------:R-:W-:Y:S01]  /*1fdf0*/  FMNMX.FTZ R4, R60, R4, !PT ;  /* 0x000000043c047209 */ /* 0x000fe20007810000 */
[----:B---3--:R-:W-:Y:S01]  /*1fe00*/  FFMA.FTZ R5, R32, c[0x0][0x2d0], -R74 ;  /* 0x0000b40020057a23 */ /* 0x008fe2000001084a */
[----:B------:R-:W-:Y:S01]  /*1fe10*/  FSETP.NEU.FTZ.AND P0, PT, R70, -INF , PT ;  /* 0xff8000004600780b */ /* 0x000fe20003f1d000 */
[--C-:B------:R-:W-:Y:S01]  /*1fe20*/  FFMA.FTZ R32, R56, c[0x0][0x2d0], -R75.reuse ;  /* 0x0000b40038207a23 */ /* 0x100fe2000001084b */
[----:B------:R2:W-:Y:S01]  /*1fe30*/  MUFU.EX2 R251, R0 ;  /* 0x0000000000fb7308 */ /* 0x0005e20000000800 */
[----:B------:R-:W-:Y:S09]  /*1fe40*/  FMNMX.FTZ R4, R62, R4, !PT ;  /* 0x000000043e047209 */ /* 0x000ff20007810000 */
[----:B------:R3:W4:Y:S01]  /*1fe50*/  MUFU.EX2 R80, R5 ;  /* 0x0000000500507308 */ /* 0x0007220000000800 */
[--C-:B-1----:R-:W-:Y:S09]  /*1fe60*/  FFMA.FTZ R3, R36, c[0x0][0x2d0], -R75.reuse ;  /* 0x0000b40024037a23 */ /* 0x102ff2000001084b */
[----:B------:R1:W-:Y:S01]  /*1fe70*/  MUFU.EX2 R243, R3 ;  /* 0x0000000300f37308 */ /* 0x0003e20000000800 */
[----:B--2---:R-:W-:Y:S05]  /*1fe80*/  FMUL.FTZ R0, R70, c[0x0][0x2d0] ;  /* 0x0000b40046007a20 */ /* 0x004fea0000410000 */
[----:B------:R-:W-:Y:S04]  /*1fe90*/  FSEL R152, R0, RZ, P0 ;  /* 0x000000ff00987208 */ /* 0x000fe80000000000 */
[----:B------:R-:W-:Y:S01]  /*1fea0*/  MUFU.EX2 R227, R32 ;  /* 0x0000002000e37308 */ /* 0x000fe20000000800 */
[--C-:B---3--:R-:W-:Y:S01]  /*1feb0*/  FFMA.FTZ R5, R25, c[0x0][0x2d0], -R75.reuse ;  /* 0x0000b40019057a23 */ /* 0x108fe2000001084b */
[----:B----4-:R-:W-:Y:S01]  /*1fec0*/  F2FP.PACK_AB R78, R80, R50 ;  /* 0x00000032504e723e */ /* 0x010fe200000000ff */
[--C-:B------:R-:W-:Y:S02]  /*1fed0*/  FFMA.FTZ R2, R34, c[0x0][0x2d0], -R152.reuse ;  /* 0x0000b40022027a23 */ /* 0x100fe40000010898 */
[--C-:B------:R-:W-:Y:S05]  /*1fee0*/  FFMA.FTZ R16, R46, c[0x0][0x2d0], -R152.reuse ;  /* 0x0000b4002e107a23 */ /* 0x100fea0000010898 */
[----:B------:R2:W-:Y:S01]  /*1fef0*/  MUFU.EX2 R48, R5 ;  /* 0x0000000500307308 */ /* 0x0005e20000000800 */
[--C-:B------:R-:W-:Y:S02]  /*1ff00*/  FFMA.FTZ R8, R42, c[0x0][0x2d0], -R152.reuse ;  /* 0x0000b4002a087a23 */ /* 0x100fe40000010898 */
[----:B------:R-:W-:Y:S02]  /*1ff10*/  FFMA.FTZ R12, R45, c[0x0][0x2d0], -R152 ;  /* 0x0000b4002d0c7a23 */ /* 0x000fe40000010898 */
[--C-:B-1----:R-:W-:Y:S02]  /*1ff20*/  FFMA.FTZ R3, R40, c[0x0][0x2d0], -R74.reuse ;  /* 0x0000b40028037a23 */ /* 0x102fe4000001084a */
[--C-:B------:R-:W-:Y:S03]  /*1ff30*/  FFMA.FTZ R40, R61, c[0x0][0x2d0], -R74.reuse ;  /* 0x0000b4003d287a23 */ /* 0x100fe6000001084a */
[----:B------:R1:W-:Y:S10]  /*1ff40*/  MUFU.EX2 R242, R2 ;  /* 0x0000000200f27308 */ /* 0x0003f40000000800 */
[----:B------:R-:W-:Y:S01]  /*1ff50*/  MUFU.EX2 R245, R3 ;  /* 0x0000000300f57308 */ /* 0x000fe20000000800 */
[--C-:B--2---:R-:W-:Y:S09]  /*1ff60*/  FFMA.FTZ R5, R27, c[0x0][0x2d0], -R75.reuse ;  /* 0x0000b4001b057a23 */ /* 0x104ff2000001084b */
[----:B------:R2:W3:Y:S01]  /*1ff70*/  MUFU.EX2 R252, R5 ;  /* 0x0000000500fc7308 */ /* 0x0004e20000000800 */
[----:B-1----:R-:W-:Y:S09]  /*1ff80*/  FFMA.FTZ R2, R38, c[0x0][0x2d0], -R74 ;  /* 0x0000b40026027a23 */ /* 0x002ff2000001084a */
[----:B------:R-:W-:Y:S10]  /*1ff90*/  MUFU.EX2 R240, R2 ;  /* 0x0000000200f07308 */ /* 0x000ff40000000800 */
        /* <DEDUP_REMOVED lines=77> */
[C---:B------:R-:W-:Y:S02]  /*20470*/  FMUL.FTZ R13, R2.reuse, R97 ;  /* 0x00000061020d7220 */ /* 0x040fe40000410000 */
[--C-:B----4-:R-:W-:Y:S02]  /*20480*/  FFMA.FTZ R4, R43, c[0x0][0x2d0], -R75.reuse ;  /* 0x0000b4002b047a23 */ /* 0x110fe4000001084b */
        /* <DEDUP_REMOVED lines=12> */
[C---:B------:R-:W-:Y:S01]  /*20550*/  FMUL.FTZ R41, R2.reuse, R125 ;  /* 0x0000007d02297220 */ /* 0x040fe20000410000 */
[----:B------:R1:W-:Y:S01]  /*20560*/  MUFU.EX2 R223, R48 ;  /* 0x0000003000df7308 */ /* 0x0003e20000000800 */
[----:B------:R-:W-:Y:S02]  /*20570*/  FMUL.FTZ R45, R2, R129 ;  /* 0x00000081022d7220 */ /* 0x000fe40000410000 */
[----:B--2---:R-:W-:Y:S02]  /*20580*/  FFMA.FTZ R0, R20, c[0x0][0x2d0], -R153 ;  /* 0x0000b40014007a23 */ /* 0x004fe40000010899 */
[----:B------:R-:W2:Y:S01]  /*20590*/  LDSM.16.MT88.4 R20, [R201] ;  /* 0x00000000c914783b */ /* 0x000ea20000004200 */
[C---:B------:R-:W-:Y:S02]  /*205a0*/  FMUL.FTZ R49, R69.reuse, R133 ;  /* 0x0000008545317220 */ /* 0x040fe40000410000 */
[C---:B------:R-:W-:Y:S02]  /*205b0*/  FMUL.FTZ R50, R68.reuse, R134 ;  /* 0x0000008644327220 */ /* 0x040fe40000410000 */
[----:B------:R4:W5:Y:S01]  /*205c0*/  MUFU.EX2 R235, R0 ;  /* 0x0000000000eb7308 */ /* 0x0009620000000800 */
[----:B------:R-:W-:Y:S02]  /*205d0*/  FMUL.FTZ R51, R68, R135 ;  /* 0x0000008744337220 */ /* 0x000fe40000410000 */
[C---:B---3--:R-:W-:Y:S02]  /*205e0*/  FMUL.FTZ R4, R69.reuse, R88 ;  /* 0x0000005845047220 */ /* 0x048fe40000410000 */
[----:B------:R-:W-:Y:S01]  /*205f0*/  LDSM.16.MT88.4 R88, [R205+0x800] ;  /* 0x00080000cd58783b */ /* 0x000fe20000004200 */
[--C-:B------:R-:W-:Y:S02]  /*20600*/  FFMA.FTZ R92, R158, c[0x0][0x2d0], -R152.reuse ;  /* 0x0000b4009e5c7a23 */ /* 0x100fe40000010898 */
[C---:B------:R-:W-:Y:S02]  /*20610*/  FMUL.FTZ R56, R2.reuse, R140 ;  /* 0x0000008c02387220 */ /* 0x040fe40000410000 */
[----:B------:R-:W-:Y:S01]  /*20620*/  MUFU.EX2 R220, R92 ;  /* 0x0000005c00dc7308 */ /* 0x000fe20000000800 */
[----:B------:R-:W-:Y:S02]  /*20630*/  FMUL.FTZ R61, R2, R145 ;  /* 0x00000091023d7220 */ /* 0x000fe40000410000 */
[----:B-1----:R-:W-:Y:S02]  /*20640*/  FMUL.FTZ R48, R69, R132 ;  /* 0x0000008445307220 */ /* 0x002fe40000410000 */
[----:B------:R-:W-:Y:S05]  /*20650*/  LDSM.16.MT88.4 R132, [R202+0x2000] ;  /* 0x00200000ca84783b */ /* 0x000fea0000004200 */
        /* <DEDUP_REMOVED lines=16> */
[C---:B------:R-:W-:Y:S01]  /*20760*/  FMUL.FTZ R15, R0.reuse, R99 ;  /* 0x00000063000f7220 */ /* 0x040fe20000410000 */
[----:B------:R-:W3:Y:S01]  /*20770*/  LDL.LU R108, [R1+0xc] ;  /* 0x00000c00016c7983 */ /* 0x000ee20000300800 */
[----:B------:R-:W-:Y:S03]  /*20780*/  FFMA.FTZ R20, R47, c[0x0][0x2d0], -R152 ;  /* 0x0000b4002f147a23 */ /* 0x000fe60000010898 */
[----:B------:R-:W4:Y:S01]  /*20790*/  LDL.LU R114, [R1+0x14] ;  /* 0x0000140001727983 */ /* 0x000f220000300800 */
[----:B------:R1:W-:Y:S01]  /*207a0*/  MUFU.EX2 R230, R20 ;  /* 0x0000001400e67308 */ /* 0x0003e20000000800 */
[-C--:B------:R-:W-:Y:S03]  /*207b0*/  HMMA.16816.F32 R12, R64, R22.reuse, R12 ;  /* 0x00000016400c723c */ /* 0x080fe6000000180c */
[C---:B------:R-:W-:Y:S01]  /*207c0*/  FMUL.FTZ R27, R0.reuse, R111 ;  /* 0x0000006f001b7220 */ /* 0x040fe20000410000 */
[----:B------:R-:W-:Y:S01]  /*207d0*/  MOV R111, R44 ;  /* 0x0000002c006f7202 */ /* 0x000fe20000000f00 */
[C---:B------:R-:W-:Y:S02]  /*207e0*/  FMUL.FTZ R31, R0.reuse, R115 ;  /* 0x00000073001f7220 */ /* 0x040fe40000410000 */
[----:B------:R-:W-:Y:S01]  /*207f0*/  FMUL.FTZ R42, R0, R126 ;  /* 0x0000007e002a7220 */ /* 0x000fe20000410000 */
[C---:B------:R-:W-:Y:S04]  /*20800*/  HMMA.16816.F32 R16, R76.reuse, R22, R16 ;  /* 0x000000164c10723c */ /* 0x040fe80000001810 */
[----:B------:R-:W-:Y:S02]  /*20810*/  FMUL.FTZ R21, R69, R105 ;  /* 0x0000006945157220 */ /* 0x000fe40000410000 */
[----:B------:R-:W-:Y:S02]  /*20820*/  FFMA.FTZ R44, R155, c[0x0][0x2d0], -R74 ;  /* 0x0000b4009b2c7a23 */ /* 0x000fe4000001084a */
[C---:B------:R-:W-:Y:S02]  /*20830*/  FMUL.FTZ R22, R68.reuse, R106 ;  /* 0x0000006a44167220 */ /* 0x040fe40000410000 */
[----:B------:R5:W-:Y:S02]  /*20840*/  MUFU.EX2 R224, R44 ;  /* 0x0000002c00e07308 */ /* 0x000be40000000800 */
[----:B------:R-:W-:Y:S02]  /*20850*/  FMUL.FTZ R23, R68, R107 ;  /* 0x0000006b44177220 */ /* 0x000fe40000410000 */
[C---:B------:R-:W-:Y:S02]  /*20860*/  FMUL.FTZ R43, R0.reuse, R127 ;  /* 0x0000007f002b7220 */ /* 0x040fe40000410000 */
[C---:B-1----:R-:W-:Y:S02]  /*20870*/  FMUL.FTZ R20, R69.reuse, R104 ;  /* 0x0000006845147220 */ /* 0x042fe40000410000 */
[C---:B------:R-:W-:Y:S02]  /*20880*/  FMUL.FTZ R46, R0.reuse, R130 ;  /* 0x00000082002e7220 */ /* 0x040fe40000410000 */
[C---:B------:R-:W-:Y:S02]  /*20890*/  FMUL.FTZ R47, R0.reuse, R131 ;  /* 0x00000083002f7220 */ /* 0x040fe40000410000 */
[C---:B------:R-:W-:Y:S01]  /*208a0*/  FMUL.FTZ R59, R0.reuse, R143 ;  /* 0x0000008f003b7220 */ /* 0x040fe20000410000 */
[-C--:B------:R-:W-:Y:S03]  /*208b0*/  HMMA.16816.F32 R20, R76, R36.reuse, R20 ;  /* 0x000000244c14723c */ /* 0x080fe60000001814 */
[C---:B------:R-:W-:Y:S02]  /*208c0*/  FMUL.FTZ R62, R0.reuse, R146 ;  /* 0x00000092003e7220 */ /* 0x040fe40000410000 */
[----:B------:R-:W-:Y:S03]  /*208d0*/  FMUL.FTZ R63, R0, R147 ;  /* 0x00000093003f7220 */ /* 0x000fe60000410000 */
[C---:B------:R-:W-:Y:S04]  /*208e0*/  HMMA.16816.F32 R24, R64.reuse, R36, R24 ;  /* 0x000000244018723c */ /* 0x040fe80000001818 */
[----:B-----5:R-:W-:Y:S03]  /*208f0*/  FMUL.FTZ R44, R2, R128 ;  /* 0x00000080022c7220 */ /* 0x020fe60000410000 */
[----:B------:R-:W-:Y:S01]  /*20900*/  FFMA.FTZ R36, R58, c[0x0][0x2d0], -R75 ;  /* 0x0000b4003a247a23 */ /* 0x000fe2000001084b */
[-C--:B------:R-:W-:Y:S03]  /*20910*/  HMMA.16816.F32 R28, R64, R38.reuse, R28 ;  /* 0x00000026401c723c */ /* 0x080fe6000000181c */
[----:B------:R1:W-:Y:S01]  /*20920*/  MUFU.EX2 R226, R36 ;  /* 0x0000002400e27308 */ /* 0x0003e20000000800 */
[C---:B------:R-:W-:Y:S01]  /*20930*/  FMUL.FTZ R37, R69.reuse, R121 ;  /* 0x0000007945257220 */ /* 0x040fe20000410000 */
[----:B------:R-:W-:Y:S01]  /*20940*/  MOV R121, R80 ;  /* 0x0000005000797202 */ /* 0x000fe20000000f00 */
[--C-:B------:R-:W-:Y:S02]  /*20950*/  FFMA.FTZ R58, R60, c[0x0][0x2d0], -R153.reuse ;  /* 0x0000b4003c3a7a23 */ /* 0x100fe40000010899 */
[C---:B------:R-:W-:Y:S04]  /*20960*/  HMMA.16816.F32 R32, R76.reuse, R38, R32 ;  /* 0x000000264c20723c */ /* 0x040fe80000001820 */
[----:B------:R-:W-:Y:S01]  /*20970*/  FMUL.FTZ R60, R2, R144 ;  /* 0x00000090023c7220 */ /* 0x000fe20000410000 */
[----:B------:R5:W-:Y:S02]  /*20980*/  MUFU.EX2 R130, R58 ;  /* 0x0000003a00827308 */ /* 0x000be40000000800 */
[C---:B------:R-:W-:Y:S02]  /*20990*/  FMUL.FTZ R38, R68.reuse, R122 ;  /* 0x0000007a44267220 */ /* 0x040fe40000410000 */
[----:B------:R-:W-:Y:S01]  /*209a0*/  FMUL.FTZ R39, R68, R123 ;  /* 0x0000007b44277220 */ /* 0x000fe20000410000 */
[----:B------:R-:W2:Y:S02]  /*209b0*/  LDL.LU R122, [R1+0x18] ;  /* 0x00001800017a7983 */ /* 0x000ea40000300800 */
[----:B-1----:R-:W-:Y:S01]  /*209c0*/  FMUL.FTZ R36, R69, R120 ;  /* 0x0000007845247220 */ /* 0x002fe20000410000 */
[----:B------:R-:W-:Y:S02]  /*209d0*/  MOV R120, R81 ;  /* 0x0000005100787202 */ /* 0x000fe40000000f00 */
[----:B------:R-:W1:Y:S04]  /*209e0*/  LDSM.16.MT88.4 R80, [R204] ;  /* 0x00000000cc50783b */ /* 0x000e680000004200 */
[-C--:B------:R-:W-:Y:S03]  /*209f0*/  HMMA.16816.F32 R36, R76, R52.reuse, R36 ;  /* 0x000000344c24723c */ /* 0x080fe60000001824 */
[----:B-----5:R-:W-:Y:S05]  /*20a00*/  FMUL.FTZ R58, R0, R142 ;  /* 0x0000008e003a7220 */ /* 0x020fea0000410000 */
        /* <DEDUP_REMOVED lines=9> */
[C---:B-----5:R-:W-:Y:S07]  /*20aa0*/  FMUL.FTZ R52, R69.reuse, R136 ;  /* 0x0000008845347220 */ /* 0x060fee0000410000 */
[-C--:B-1----:R-:W-:Y:S08]  /*20ab0*/  HMMA.16816.F32 R52, R76, R80.reuse, R52 ;  /* 0x000000504c34723c */ /* 0x082ff00000001834 */
        /* <DEDUP_REMOVED lines=49> */
[----:B-1----:R-:W-:Y:S01]  /*20dd0*/  FFMA.FTZ R88, R181, c[0x0][0x2d0], -R74 ;  /* 0x0000b400b5587a23 */ /* 0x002fe2000001084a */
[----:B------:R-:W-:Y:S04]  /*20de0*/  MOV R181, R120 ;  /* 0x0000007800b57202 */ /* 0x000fe80000000f00 */
[----:B------:R-:W-:Y:S04]  /*20df0*/  ISETP.GT.AND P0, PT, R216, R181, PT ;  /* 0x000000b5d800720c */ /* 0x000fe80003f04270 */
        /* <DEDUP_REMOVED lines=234> */
[----:B------:R-:W-:Y:S01]  /*21ca0*/  MOV R216, R0 ;  /* 0x0000000000d87202 */ /* 0x000fe20000000f00 */
[----:B------:R-:W-:-:S05]  /*21cb0*/  @P0 BRA `(.L_x_978) ;  /* 0xffffa8f000000947 */ /* 0x000fca000383ffff */
.L_x_961:
[----:B------:R-:W-:Y:S02]  /*21cc0*/  MOV R11, 0x1f ;  /* 0x0000001f000b7802 */ /* 0x000fe40000000f00 */
[----:B------:R-:W-:Y:S01]  /*21cd0*/  MOV R10, 0xffffffff ;  /* 0xffffffff000a7802 */ /* 0x000fe20000000f00 */
[----:B------:R-:W-:Y:S05]  /*21ce0*/  BRA.DIV ~URZ, `(.L_x_979) ;  /* 0x000052527f007947 */ /* 0x000fea000b800000 */
[----:B------:R-:W3:Y:S04]  /*21cf0*/  LDL R0, [R1+0x10] ;  /* 0x0000100001007983 */ /* 0x000ee80000100800 */
[----:B--23--:R2:W3:Y:S02]  /*21d00*/  SHFL.BFLY PT, R2, R0, 0x2, 0x1f ;  /* 0x0c401f0000027f89 */ /* 0x00c4e400000e0000 */
.L_x_1065:
[----:B--2---:R-:W2:Y:S02]  /*21d10*/  LDL.LU R0, [R1+0x10] ;  /* 0x0000100001007983 */ /* 0x004ea40000300800 */
[----:B--23--:R-:W-:Y:S01]  /*21d20*/  FADD.FTZ R2, R2, R0 ;  /* 0x0000000002027221 */ /* 0x00cfe20000010000 */
[----:B------:R-:W-:Y:S05]  /*21d30*/  BRA.DIV ~URZ, `(.L_x_980) ;  /* 0x000052627f007947 */ /* 0x000fea000b800000 */
[----:B------:R-:W2:Y:S04]  /*21d40*/  LDL.LU R8, [R1+0xc] ;  /* 0x00000c0001087983 */ /* 0x000ea80000300800 */
[----:B-1----:R-:W3:Y:S04]  /*21d50*/  LDL.LU R4, [R1+0x14] ;  /* 0x0000140001047983 */ /* 0x002ee80000300800 */
[----:B------:R-:W4:Y:S04]  /*21d60*/  LDL.LU R10, [R1+0x18] ;  /* 0x00001800010a7983 */ /* 0x000f280000300800 */
[----:B--2---:R-:W1:Y:S04]  /*21d70*/  SHFL.BFLY PT, R0, R8, 0x2, 0x1f ;  /* 0x0c401f0008007f89 */ /* 0x004e6800000e0000 */
[----:B---3--:R-:W2:Y:S04]  /*21d80*/  SHFL.BFLY PT, R6, R4, 0x2, 0x1f ;  /* 0x0c401f0004067f89 */ /* 0x008ea800000e0000 */
[----:B----4-:R-:W3:Y:S01]  /*21d90*/  SHFL.BFLY PT, R7, R10, 0x2, 0x1f ;  /* 0x0c401f000a077f89 */ /* 0x010ee200000e0000 */
[----:B-1----:R-:W-:-:S02]  /*21da0*/  FADD.FTZ R0, R0, R8 ;  /* 0x0000000800007221 */ /* 0x002fc40000010000 */
[----:B--2---:R-:W-:-:S03]  /*21db0*/  FADD.FTZ R6, R6, R4 ;  /* 0x0000000406067221 */ /* 0x004fc60000010000 */
[----:B------:R-:W1:Y:S01]  /*21dc0*/  SHFL.BFLY PT, R5, R0, 0x1, 0x1f ;  /* 0x0c201f0000057f89 */ /* 0x000e6200000e0000 */
[----:B---3--:R-:W-:-:S03]  /*21dd0*/  FADD.FTZ R7, R7, R10 ;  /* 0x0000000a07077221 */ /* 0x008fc60000010000 */
[----:B------:R-:W2:Y:S04]  /*21de0*/  SHFL.BFLY PT, R4, R2, 0x1, 0x1f ;  /* 0x0c201f0002047f89 */ /* 0x000ea800000e0000 */
[----:B------:R-:W3:Y:S04]  /*21df0*/  SHFL.BFLY PT, R8, R6, 0x1, 0x1f ;  /* 0x0c201f0006087f89 */ /* 0x000ee800000e0000 */
[----:B------:R4:W4:Y:S01]  /*21e00*/  SHFL.BFLY PT, R9, R7, 0x1, 0x1f ;  /* 0x0c201f0007097f89 */ /* 0x00092200000e0000 */
[----:B-1----:R-:W-:Y:S02]  /*21e10*/  FADD.FTZ R5, R0, R5 ;  /* 0x0000000500057221 */ /* 0x002fe40000010000 */
[----:B--2---:R-:W-:-:S02]  /*21e20*/  FADD.FTZ R2, R2, R4 ;  /* 0x0000000402027221 */ /* 0x004fc40000010000 */
[----:B---3--:R-:W-:-:S03]  /*21e30*/  FADD.FTZ R6, R6, R8 ;  /* 0x0000000806067221 */ /* 0x008fc60000010000 */
.L_x_1066:
        /* <DEDUP_REMOVED lines=42> */
[----:B------:R-:W-:Y:S01]  /*220e0*/  FMUL.FTZ R47, R2, R109 ;  /* 0x0000006d022f7220 */ /* 0x000fe20000410000 */
        /* <DEDUP_REMOVED lines=33> */
[----:B------:R-:W-:Y:S01]  /*22300*/  @P2 FFMA.FTZ R23, R5, R71, R9 ;  /* 0x0000004705172223 */ /* 0x000fe20000010009 */
[----:B------:R-:W-:Y:S01]  /*22310*/  MOV R5, 0x1 ;  /* 0x0000000100057802 */ /* 0x000fe20000000f00 */
[----:B------:R-:W-:Y:S01]  /*22320*/  @P1 FFMA.FTZ R24, R4, R70, R8 ;  /* 0x0000004604181223 */ /* 0x000fe20000010008 */
[----:B------:R-:W-:Y:S01]  /*22330*/  @P0 MOV R4, 0x3f317218 ;  /* 0x3f31721800040802 */ /* 0x000fe20000000f00 */
[----:B-1----:R-:W-:Y:S02]  /*22340*/  @P0 FMUL.FTZ R2, R2, 0.69314718246459960938 ;  /* 0x3f31721802020820 */ /* 0x002fe40000410000 */
[----:B------:R-:W-:-:S02]  /*22350*/  @P3 FMUL.FTZ R10, R10, 0.69314718246459960938 ;  /* 0x3f3172180a0a3820 */ /* 0x000fc40000410000 */
[----:B------:R-:W-:Y:S02]  /*22360*/  @P0 FMUL.FTZ R4, R4, c[0x0][0x2d0] ;  /* 0x0000b40004040a20 */ /* 0x000fe40000410000 */
[----:B------:R-:W-:Y:S02]  /*22370*/  @P3 FMUL.FTZ R6, R6, c[0x0][0x2d0] ;  /* 0x0000b40006063a20 */ /* 0x000fe40000410000 */
[--C-:B------:R-:W-:Y:S01]  /*22380*/  @P0 FFMA.FTZ R19, R4, R3, R2.reuse ;  /* 0x0000000304130223 */ /* 0x100fe20000010002 */
[----:B------:R-:W-:Y:S01]  /*22390*/  PRMT R2, R5, 0x7610, R2 ;  /* 0x0000761005027816 */ /* 0x000fe20000000002 */
[----:B------:R-:W-:Y:S02]  /*223a0*/  @P3 FFMA.FTZ R22, R6, R72, R10 ;  /* 0x0000004806163223 */ /* 0x000fe4000001000a */
        /* <DEDUP_REMOVED lines=15> */
[----:B------:R-:W-:Y:S02]  /*224a0*/  FMUL.FTZ R35, R0, R147 ;  /* 0x0000009300237220 */ /* 0x000fe40000410000 */
.L_x_850:
        /* <DEDUP_REMOVED lines=19> */
.L_x_982:
[----:B--2---:R-:W-:Y:S05]  /*225e0*/  BSYNC B0 ;  /* 0x0000000000007941 */ /* 0x004fea0003800000 */
.L_x_981:
        /* <DEDUP_REMOVED lines=11> */
[----:B------:R-:W-:Y:S01]  /*226a0*/  SHF.R.S32.HI R70, RZ, 0x1f, R0 ;  /* 0x0000001fff467819 */ /* 0x000fe20000011400 */
[----:B------:R-:W-:Y:S05]  /*226b0*/  @!P0 BRA `(.L_x_984) ;  /* 0x0000219000008947 */ /* 0x000fea0003800000 */
[----:B------:R-:W2:Y:S04]  /*226c0*/  LDL.LU R12, [R1+0x5c] ;  /* 0x00005c00010c7983 */ /* 0x000ea80000300800 */
[----:B------:R-:W3:Y:S01]  /*226d0*/  LDL R18, [R1+0x64] ;  /* 0x0000640001127983 */ /* 0x000ee20000100800 */
[CC--:B------:R-:W-:Y:S01]  /*226e0*/  LEA.HI R5, R4.reuse, R71.reuse, RZ, 0x2 ;  /* 0x0000004704057211 */ /* 0x0c0fe200078f10ff */
[----:B------:R-:W-:Y:S01]  /*226f0*/  WARPSYNC 0xffffffff ;  /* 0xffffffff00007948 */ /* 0x000fe20003800000 */
[----:B------:R-:W-:Y:S01]  /*22700*/  LEA.HI R26, R4, R71, RZ, 0x5 ;  /* 0x00000047041a7211 */ /* 0x000fe200078f28ff */
[----:B------:R-:W-:Y:S01]  /*22710*/  IMAD.MOV.U32 R11, RZ, RZ, -0x10 ;  /* 0xfffffff0ff0b7424 */ /* 0x000fe200078e00ff */
[--C-:B------:R-:W-:Y:S01]  /*22720*/  SHF.R.S32.HI R3, RZ, 0x2, R5.reuse ;  /* 0x00000002ff037819 */ /* 0x100fe20000011405 */
[----:B------:R-:W-:Y:S01]  /*22730*/  IMAD.MOV.U32 R8, RZ, RZ, 0x40 ;  /* 0x00000040ff087424 */ /* 0x000fe200078e00ff */
[----:B------:R-:W-:Y:S01]  /*22740*/  SHF.R.S32.HI R2, RZ, 0x1f, R5 ;  /* 0x0000001fff027819 */ /* 0x000fe20000011405 */
[----:B------:R-:W-:Y:S01]  /*22750*/  IMAD.MOV.U32 R14, RZ, RZ, c[0x0][0x388] ;  /* 0x0000e200ff0e7624 */ /* 0x000fe200078e00ff */
[----:B------:R-:W-:-:S02]  /*22760*/  LOP3.LUT R5, R5, 0xfffffffc, RZ, 0xc0, !PT ;  /* 0xfffffffc05057812 */ /* 0x000fc400078ec0ff */
[----:B------:R-:W-:Y:S02]  /*22770*/  LEA.HI R2, R2, R3, RZ, 0x3 ;  /* 0x0000000302027211 */ /* 0x000fe400078f18ff */
[----:B------:R-:W-:Y:S01]  /*22780*/  SHF.R.S32.HI R25, RZ, 0x5, R26 ;  /* 0x00000005ff197819 */ /* 0x000fe2000001141a */
[----:B------:R-:W-:Y:S01]  /*22790*/  IMAD.IADD R5, R71, 0x1, -R5 ;  /* 0x0000000147057824 */ /* 0x000fe200078e0a05 */
[----:B------:R-:W-:Y:S02]  /*227a0*/  LOP3.LUT R2, R2, 0xfffffff8, RZ, 0xc0, !PT ;  /* 0xfffffff802027812 */ /* 0x000fe400078ec0ff */
[----:B------:R-:W-:Y:S01]  /*227b0*/  F2FP.PACK_AB R10, R67, R66 ;  /* 0x00000042430a723e */ /* 0x000fe200000000ff */
[----:B------:R-:W-:Y:S01]  /*227c0*/  IMAD.SHL.U32 R4, R25, 0x400, RZ ;  /* 0x0000040019047824 */ /* 0x000fe200078e00ff */
[----:B------:R-:W-:Y:S01]  /*227d0*/  F2FP.PACK_AB R9, R87, R86 ;  /* 0x000000565709723e */ /* 0x000fe200000000ff */
[----:B------:R-:W-:Y:S02]  /*227e0*/  IMAD.IADD R2, R3, 0x1, -R2 ;  /* 0x0000000103027824 */ /* 0x000fe400078e0a02 */
[----:B------:R-:W-:Y:S01]  /*227f0*/  IMAD R4, R5, 0x2, R4 ;  /* 0x0000000205047824 */ /* 0x000fe200078e0204 */
[----:B------:R-:W-:Y:S01]  /*22800*/  F2FP.PACK_AB R5, R85, R84 ;  /* 0x000000545505723e */ /* 0x000fe200000000ff */
[C---:B------:R-:W-:Y:S01]  /*22810*/  IMAD.SHL.U32 R3, R2.reuse, 0x40, RZ ;  /* 0x0000004002037824 */ /* 0x040fe200078e00ff */
[C---:B------:R-:W-:Y:S01]  /*22820*/  LOP3.LUT R7, R2.reuse, 0x1, RZ, 0xc0, !PT ;  /* 0x0000000102077812 */ /* 0x040fe200078ec0ff */
[----:B------:R-:W-:Y:S01]  /*22830*/  BAR.SYNC.DEFER_BLOCKING 0x1, 0x80 ;  /* 0x0042000000007b1d */ /* 0x000fe20000010000 */
[----:B------:R-:W-:-:S02]  /*22840*/  LOP3.LUT P2, RZ, R2, 0x2, RZ, 0xc0, !PT ;  /* 0x0000000202ff7812 */ /* 0x000fc4000784c0ff */
[----:B------:R-:W-:Y:S02]  /*22850*/  LOP3.LUT R3, R3, 0x1c0, RZ, 0xc0, !PT ;  /* 0x000001c003037812 */ /* 0x000fe400078ec0ff */
[----:B------:R-:W-:Y:S02]  /*22860*/  ISETP.NE.U32.AND P1, PT, R7, 0x1, PT ;  /* 0x000000010700780c */ /* 0x000fe40003f25070 */
[----:B------:R-:W-:Y:S02]  /*22870*/  SHF.R.U32.HI R6, RZ, 0x3, R3 ;  /* 0x00000003ff067819 */ /* 0x000fe40000011603 */
[----:B------:R-:W-:Y:S02]  /*22880*/  LOP3.LUT P0, RZ, R2, 0x4, RZ, 0xc0, !PT ;  /* 0x0000000402ff7812 */ /* 0x000fe4000780c0ff */
[----:B------:R-:W-:Y:S02]  /*22890*/  LOP3.LUT R3, R6, R3, RZ, 0xfc, !PT ;  /* 0x0000000306037212 */ /* 0x000fe400078efcff */
[----:B------:R-:W-:-:S02]  /*228a0*/  SEL R11, R11, 0x10, !P1 ;  /* 0x000000100b0b7807 */ /* 0x000fc40004800000 */
[----:B------:R-:W-:Y:S01]  /*228b0*/  F2FP.PACK_AB R7, R79, R78 ;  /* 0x0000004e4f07723e */ /* 0x000fe200000000ff */
[----:B------:R-:W-:Y:S01]  /*228c0*/  IMAD.IADD R3, R4, 0x1, R3 ;  /* 0x0000000104037824 */ /* 0x000fe200078e0203 */
[----:B------:R-:W-:-:S04]  /*228d0*/  F2FP.PACK_AB R6, R105, R104 ;  /* 0x000000686906723e */ /* 0x000fc800000000ff */
[----:B------:R-:W-:Y:S02]  /*228e0*/  LEA R2, R3, 0x80, 0x1 ;  /* 0x0000008003027811 */ /* 0x000fe400078e08ff */
[----:B------:R-:W-:-:S03]  /*228f0*/  F2FP.PACK_AB R3, R103, R102 ;  /* 0x000000666703723e */ /* 0x000fc600000000ff */
[----:B------:R-:W-:Y:S01]  /*22900*/  IMAD.IADD R4, R2, 0x1, R11 ;  /* 0x0000000102047824 */ /* 0x000fe200078e020b */
[----:B------:R1:W-:Y:S04]  /*22910*/  STS [R2], R7 ;  /* 0x0000000702007388 */ /* 0x0003e80000000800 */
[----:B------:R4:W-:Y:S04]  /*22920*/  STS [R2+0x400], R6 ;  /* 0x0004000602007388 */ /* 0x0009e80000000800 */
[----:B------:R4:W-:Y:S04]  /*22930*/  STS [R4+0x400], R3 ;  /* 0x0004000304007388 */ /* 0x0009e80000000800 */
[----:B------:R4:W-:Y:S01]  /*22940*/  STS [R4], R5 ;  /* 0x0000000504007388 */ /* 0x0009e20000000800 */
[----:B-1----:R-:W-:Y:S01]  /*22950*/  F2FP.PACK_AB R7, R43, R42 ;  /* 0x0000002a2b07723e */ /* 0x002fe200000000ff */
[----:B----4-:R-:W-:Y:S01]  /*22960*/  IMAD.MOV.U32 R6, RZ, RZ, 0x20 ;  /* 0x00000020ff067424 */ /* 0x010fe200078e00ff */
[----:B------:R-:W-:-:S04]  /*22970*/  F2FP.PACK_AB R3, R39, R38 ;  /* 0x000000262703723e */ /* 0x000fc800000000ff */
[----:B------:R-:W-:Y:S02]  /*22980*/  SEL R6, R6, 0xffffffe0, !P2 ;  /* 0xffffffe006067807 */ /* 0x000fe40005000000 */
[----:B------:R-:W-:Y:S01]  /*22990*/  F2FP.PACK_AB R5, R55, R54 ;  /* 0x000000363705723e */ /* 0x000fe200000000ff */
[----:B------:R1:W-:Y:S01]  /*229a0*/  STS [R2+0x2400], R3 ;  /* 0x0024000302007388 */ /* 0x0003e20000000800 */
[----:B------:R-:W-:-:S03]  /*229b0*/  ISETP.NE.U32.AND P2, PT, RZ, c[0x0][0x500], PT ;  /* 0x00014000ff007a0c */ /* 0x000fc60003f45070 */
[----:B------:R4:W-:Y:S01]  /*229c0*/  STS [R2+0x2000], R5 ;  /* 0x0020000502007388 */ /* 0x0009e20000000800 */
[----:B------:R-:W-:-:S03]  /*229d0*/  ISETP.NE.AND.EX P2, PT, RZ, c[0x0][0x504], PT, P2 ;  /* 0x00014100ff007a0c */ /* 0x000fc60003f45320 */
[----:B------:R4:W-:Y:S04]  /*229e0*/  STS [R4+0x2000], R7 ;  /* 0x0020000704007388 */ /* 0x0009e80000000800 */
[----:B------:R4:W-:Y:S01]  /*229f0*/  STS [R4+0x2400], R10 ;  /* 0x0024000a04007388 */ /* 0x0009e20000000800 */
[----:B-1----:R-:W-:Y:S02]  /*22a00*/  SEL R3, R8, 0xffffffc0, !P0 ;  /* 0xffffffc008037807 */ /* 0x002fe40004000000 */
[----:B------:R-:W-:Y:S01]  /*22a10*/  F2FP.PACK_AB R8, R107, R106 ;  /* 0x0000006a6b08723e */ /* 0x000fe200000000ff */
[C---:B----4-:R-:W-:Y:S01]  /*22a20*/  IMAD.IADD R5, R2.reuse, 0x1, R6 ;  /* 0x0000000102057824 */ /* 0x050fe200078e0206 */
[----:B------:R-:W-:Y:S01]  /*22a30*/  ISETP.NE.U32.AND P0, PT, RZ, c[0x0][0x508], PT ;  /* 0x00014200ff007a0c */ /* 0x000fe20003f05070 */
[----:B------:R-:W-:-:S02]  /*22a40*/  IMAD.IADD R3, R2, 0x1, R3 ;  /* 0x0000000102037824 */ /* 0x000fc400078e0203 */
[----:B------:R-:W-:Y:S01]  /*22a50*/  IMAD.IADD R2, R4, 0x1, R6 ;  /* 0x0000000104027824 */ /* 0x000fe200078e0206 */
[----:B------:R-:W-:Y:S01]  /*22a60*/  F2FP.PACK_AB R7, R89, R88 ;  /* 0x000000585907723e */ /* 0x000fe200000000ff */
[----:B------:R1:W-:Y:S01]  /*22a70*/  STS [R5], R9 ;  /* 0x0000000905007388 */ /* 0x0003e20000000800 */
[----:B------:R-:W-:Y:S02]  /*22a80*/  ISETP.NE.AND.EX P1, PT, RZ, c[0x0][0x50c], PT, P0 ;  /* 0x00014300ff007a0c */ /* 0x000fe40003f25300 */
[----:B------:R-:W-:Y:S01]  /*22a90*/  F2FP.PACK_AB R4, R119, R118 ;  /* 0x000000767704723e */ /* 0x000fe200000000ff */
[----:B------:R4:W-:Y:S04]  /*22aa0*/  STS [R5+0x400], R8 ;  /* 0x0004000805007388 */ /* 0x0009e80000000800 */
[----:B------:R4:W-:Y:S04]  /*22ab0*/  STS [R2+0x400], R4 ;  /* 0x0004000402007388 */ /* 0x0009e80000000800 */
[----:B------:R4:W-:Y:S01]  /*22ac0*/  STS [R2], R7 ;  /* 0x0000000702007388 */ /* 0x0009e20000000800 */
[----:B-1----:R-:W-:-:S02]  /*22ad0*/  F2FP.PACK_AB R9, R47, R46 ;  /* 0x0000002e2f09723e */ /* 0x002fc400000000ff */
[----:B----4-:R-:W-:-:S03]  /*22ae0*/  F2FP.PACK_AB R8, R65, R64 ;  /* 0x000000404108723e */ /* 0x010fc600000000ff */
[----:B------:R-:W-:Y:S01]  /*22af0*/  STS [R5+0x2000], R9 ;  /* 0x0020000905007388 */ /* 0x000fe20000000800 */
[----:B------:R-:W-:-:S03]  /*22b00*/  F2FP.PACK_AB R4, R63, R62 ;  /* 0x0000003e3f04723e */ /* 0x000fc600000000ff */
[----:B------:R1:W-:Y:S01]  /*22b10*/  STS [R5+0x2400], R8 ;  /* 0x0024000805007388 */ /* 0x0003e20000000800 */
[----:B------:R-:W-:-:S03]  /*22b20*/  F2FP.PACK_AB R7, R49, R48 ;  /* 0x000000303107723e */ /* 0x000fc600000000ff */
[----:B------:R4:W-:Y:S04]  /*22b30*/  STS [R2+0x2400], R4 ;  /* 0x0024000402007388 */ /* 0x0009e80000000800 */
[----:B------:R4:W-:Y:S01]  /*22b40*/  STS [R2+0x2000], R7 ;  /* 0x0020000702007388 */ /* 0x0009e20000000800 */
[----:B-1----:R-:W-:Y:S02]  /*22b50*/  F2FP.PACK_AB R5, R77, R76 ;  /* 0x0000004c4d05723e */ /* 0x002fe400000000ff */
[----:B------:R-:W-:Y:S02]  /*22b60*/  F2FP.PACK_AB R8, R117, R116 ;  /* 0x000000747508723e */ /* 0x000fe400000000ff */
[----:B----4-:R-:W-:Y:S01]  /*22b70*/  F2FP.PACK_AB R4, R123, R122 ;  /* 0x0000007a7b04723e */ /* 0x010fe200000000ff */
[----:B------:R1:W-:Y:S01]  /*22b80*/  STS [R3], R5 ;  /* 0x0000000503007388 */ /* 0x0003e20000000800 */
[----:B------:R-:W-:Y:S01]  /*22b90*/  IMAD.IADD R2, R11, 0x1, R3 ;  /* 0x000000010b027824 */ /* 0x000fe200078e0203 */
[----:B------:R-:W-:-:S02]  /*22ba0*/  F2FP.PACK_AB R7, R121, R120 ;  /* 0x000000787907723e */ /* 0x000fc400000000ff */
[----:B------:R4:W-:Y:S01]  /*22bb0*/  STS [R3+0x400], R4 ;  /* 0x0004000403007388 */ /* 0x0009e20000000800 */
[----:B------:R-:W-:-:S03]  /*22bc0*/  IMAD.IADD R9, R6, 0x1, R2 ;  /* 0x0000000106097824 */ /* 0x000fc600078e0202 */
[----:B------:R4:W-:Y:S04]  /*22bd0*/  STS [R2], R8 ;  /* 0x0000000802007388 */ /* 0x0009e80000000800 */
[----:B------:R4:W-:Y:S01]  /*22be0*/  STS [R2+0x400], R7 ;  /* 0x0004000702007388 */ /* 0x0009e20000000800 */
[----:B-1----:R-:W-:Y:S02]  /*22bf0*/  F2FP.PACK_AB R5, R61, R60 ;  /* 0x0000003c3d05723e */ /* 0x002fe400000000ff */
[----:B----4-:R-:W-:-:S03]  /*22c00*/  F2FP.PACK_AB R4, R59, R58 ;  /* 0x0000003a3b04723e */ /* 0x010fc600000000ff */
[----:B------:R1:W-:Y:S01]  /*22c10*/  STS [R3+0x2000], R5 ;  /* 0x0020000503007388 */ /* 0x0003e20000000800 */
[----:B------:R-:W-:-:S03]  /*22c20*/  F2FP.PACK_AB R8, R57, R56 ;  /* 0x000000383908723e */ /* 0x000fc600000000ff */
[----:B------:R4:W-:Y:S01]  /*22c30*/  STS [R3+0x2400], R4 ;  /* 0x0024000403007388 */ /* 0x0009e20000000800 */
[----:B------:R-:W-:-:S03]  /*22c40*/  F2FP.PACK_AB R7, R53, R52 ;  /* 0x000000343507723e */ /* 0x000fc600000000ff */
[----:B------:R4:W-:Y:S04]  /*22c50*/  STS [R2+0x2000], R8 ;  /* 0x0020000802007388 */ /* 0x0009e80000000800 */
[----:B------:R4:W-:Y:S01]  /*22c60*/  STS [R2+0x2400], R7 ;  /* 0x0024000702007388 */ /* 0x0009e20000000800 */
[----:B-1----:R-:W-:Y:S01]  /*22c70*/  F2FP.PACK_AB R5, R101, R100 ;  /* 0x000000646505723e */ /* 0x002fe200000000ff */
[----:B----4-:R-:W-:Y:S01]  /*22c80*/  IMAD.IADD R3, R6, 0x1, R3 ;  /* 0x0000000106037824 */ /* 0x010fe200078e0203 */
[----:B------:R-:W-:Y:S02]  /*22c90*/  F2FP.PACK_AB R4, R91, R90 ;  /* 0x0000005a5b04723e */ /* 0x000fe400000000ff */
[----:B------:R-:W-:Y:S01]  /*22ca0*/  F2FP.PACK_AB R6, R51, R50 ;  /* 0x000000323306723e */ /* 0x000fe200000000ff */
[----:B------:R-:W-:Y:S01]  /*22cb0*/  IMAD.IADD R8, R11, 0x1, R3 ;  /* 0x000000010b087824 */ /* 0x000fe200078e0203 */
[----:B------:R1:W-:Y:S01]  /*22cc0*/  STS [R3], R5 ;  /* 0x0000000503007388 */ /* 0x0003e20000000800 */
[----:B------:R-:W-:-:S03]  /*22cd0*/  F2FP.PACK_AB R2, R75, R74 ;  /* 0x0000004a4b02723e */ /* 0x000fc600000000ff */
[----:B------:R4:W-:Y:S01]  /*22ce0*/  STS [R3+0x400], R4 ;  /* 0x0004000403007388 */ /* 0x0009e20000000800 */
[----:B-1----:R-:W-:Y:S02]  /*22cf0*/  F2FP.PACK_AB R5, R41, R40 ;  /* 0x000000282905723e */ /* 0x002fe400000000ff */
[----:B----4-:R-:W-:-:S05]  /*22d00*/  F2FP.PACK_AB R4, R69, R68 ;  /* 0x000000444504723e */ /* 0x010fca00000000ff */
[----:B------:R1:W-:Y:S04]  /*22d10*/  STS [R9], R4 ;  /* 0x0000000409007388 */ /* 0x0003e80000000800 */
[----:B------:R4:W-:Y:S04]  /*22d20*/  STS [R8+0x400], R2 ;  /* 0x0004000208007388 */ /* 0x0009e80000000800 */
[----:B------:R2:W-:Y:S04]  /*22d30*/  STS [R3+0x2000], R6 ;  /* 0x0020000603007388 */ /* 0x0005e80000000800 */
[----:B------:R3:W-:Y:S01]  /*22d40*/  STS [R3+0x2400], R5 ;  /* 0x0024000503007388 */ /* 0x0007e20000000800 */
[----:B-1----:R-:W-:-:S02]  /*22d50*/  F2FP.PACK_AB R4, R37, R36 ;  /* 0x000000242504723e */ /* 0x002fc400000000ff */
[----:B----4-:R-:W-:-:S03]  /*22d60*/  F2FP.PACK_AB R2, R35, R34 ;  /* 0x000000222302723e */ /* 0x010fc600000000ff */
[----:B------:R1:W-:Y:S01]  /*22d70*/  STS [R9+0x2000], R4 ;  /* 0x0020000409007388 */ /* 0x0003e20000000800 */
[----:B--2---:R-:W-:-:S03]  /*22d80*/  IMAD.MOV.U32 R6, RZ, RZ, 0x4 ;  /* 0x00000004ff067424 */ /* 0x004fc600078e00ff */
[----:B------:R2:W-:Y:S01]  /*22d90*/  STS [R8+0x2400], R2 ;  /* 0x0024000208007388 */ /* 0x0005e20000000800 */
[----:B---3--:R-:W-:Y:S02]  /*22da0*/  IMAD.MOV.U32 R3, RZ, RZ, RZ ;  /* 0x000000ffff037224 */ /* 0x008fe400078e00ff */
[CC--:B------:R-:W-:Y:S01]  /*22db0*/  @P1 IMAD.WIDE R10, R18.reuse, R6.reuse, c[0x0][0x508] ;  /* 0x00014200120a1625 */ /* 0x0c0fe200078e0206 */
[----:B------:R-:W-:Y:S03]  /*22dc0*/  BAR.SYNC.DEFER_BLOCKING 0x1, 0x80 ;  /* 0x0042000000007b1d */ /* 0x000fe60000010000 */
[----:B------:R-:W-:-:S03]  /*22dd0*/  IMAD.WIDE R6, R18, R6, c[0x0][0x500] ;  /* 0x0001400012067625 */ /* 0x000fc600078e0206 */
[----:B------:R2:W5:Y:S04]  /*22de0*/  @P1 LDG.E R14, [R10.64] ;  /* 0x000000080a0e1981 */ /* 0x000568000c1e1900 */
[----:B------:R2:W5:Y:S01]  /*22df0*/  @P2 LDG.E R3, [R6.64] ;  /* 0x0000000806032981 */ /* 0x000562000c1e1900 */
[----:B------:R-:W-:-:S04]  /*22e00*/  ISETP.NE.AND P0, PT, R12, RZ, PT ;  /* 0x000000ff0c00720c */ /* 0x000fc80003f05270 */
[----:B-1----:R-:W-:Y:S01]  /*22e10*/  SEL R4, R12, c[0x0][0x3d4], P0 ;  /* 0x0000f5000c047a07 */ /* 0x002fe20000000000 */
[----:B------:R-:W-:Y:S05]  /*22e20*/  @P1 BRA `(.L_x_985) ;  /* 0x0000004000001947 */ /* 0x000fea0003800000 */
[----:B------:R-:W-:Y:S05]  /*22e30*/  @!P2 BRA `(.L_x_985) ;  /* 0x000000300000a947 */ /* 0x000fea0003800000 */
[----:B--2---:R1:W2:Y:S04]  /*22e40*/  LDG.E R2, [R6.64] ;  /* 0x0000000806027981 */ /* 0x0042a8000c1e1900 */
[----:B-1----:R-:W2:Y:S02]  /*22e50*/  LDG.E R6, [R6.64+0x4] ;  /* 0x0000040806067981 */ /* 0x002ea4000c1e1900 */
[----:B--2--5:R-:W-:Y:S02]  /*22e60*/  IADD3 R14, -R2, R6, RZ ;  /* 0x00000006020e7210 */ /* 0x024fe40007ffe1ff */
.L_x_985:
[----:B------:R-:W3:Y:S04]  /*22e70*/  LDL R5, [R1+0x4c] ;  /* 0x00004c0001057983 */ /* 0x000ee80000100800 */
[----:B------:R-:W3:Y:S04]  /*22e80*/  LDL R72, [R1+0x48] ;  /* 0x0000480001487983 */ /* 0x000ee80000100800 */
[----:B------:R-:W4:Y:S04]  /*22e90*/  LDL R28, [R1+0x50] ;  /* 0x00005000011c7983 */ /* 0x000f280000100800 */
[----:B--2---:R-:W2:Y:S04]  /*22ea0*/  LDL R15, [R1+0x60] ;  /* 0x00006000010f7983 */ /* 0x004ea80000100800 */
[----:B------:R-:W2:Y:S01]  /*22eb0*/  LDL.LU R29, [R1+0x54] ;  /* 0x00005400011d7983 */ /* 0x000ea20000300800 */
[----:B------:R-:W-:Y:S01]  /*22ec0*/  IMAD.MOV.U32 R6, RZ, RZ, 0x368 ;  /* 0x00000368ff067424 */ /* 0x000fe200078e00ff */
[----:B------:R-:W-:-:S04]  /*22ed0*/  ISETP.GT.AND P2, PT, R4, 0x1, PT ;  /* 0x000000010400780c */ /* 0x000fc80003f44270 */
[----:B------:R-:W-:-:S04]  /*22ee0*/  SEL R6, R6, 0x328, P2 ;  /* 0x0000032806067807 */ /* 0x000fc80001000000 */
[----:B------:R-:W1:Y:S08]  /*22ef0*/  LDC.64 R8, c[0x0][R6+0x170] ;  /* 0x00005c0006087b82 */ /* 0x000e700000000a00 */
[----:B------:R1:W4:Y:S08]  /*22f00*/  LDC.64 R12, c[0x0][R6+0x168] ;  /* 0x00005a00060c7b82 */ /* 0x0003300000000a00 */
[----:B------:R1:W1:Y:S08]  /*22f10*/  LDC.64 R16, c[0x0][R6+0x178] ;  /* 0x00005e0006107b82 */ /* 0x0002700000000a00 */
[----:B------:R1:W1:Y:S01]  /*22f20*/  LDC.64 R20, c[0x0][R6+0x160] ;  /* 0x0000580006147b82 */ /* 0x0002620000000a00 */
[----:B------:R-:W-:Y:S01]  /*22f30*/  ISETP.NE.U32.AND P0, PT, RZ, c[0x0][0x500], PT ;  /* 0x00014000ff007a0c */ /* 0x000fe20003f05070 */
[----:B------:R-:W-:-:S03]  /*22f40*/  IMAD.MOV.U32 R2, RZ, RZ, c[0x0][0x4e8] ;  /* 0x00013a00ff027624 */ /* 0x000fc600078e00ff */
[----:B------:R-:W-:Y:S02]  /*22f50*/  ISETP.NE.AND.EX P0, PT, RZ, c[0x0][0x504], PT, P0 ;  /* 0x00014100ff007a0c */ /* 0x000fe40003f05300 */
[----:B------:R-:W-:Y:S02]  /*22f60*/  ISETP.NE.AND P5, PT, R2, 0x1, PT ;  /* 0x000000010200780c */ /* 0x000fe40003fa5270 */
[----:B------:R-:W-:Y:S02]  /*22f70*/  SHF.R.S32.HI R4, RZ, 0x1f, R18 ;  /* 0x0000001fff047819 */ /* 0x000fe40000011412 */
[----:B------:R-:W-:Y:S02]  /*22f80*/  SEL R2, R18, RZ, !P0 ;  /* 0x000000ff12027207 */ /* 0x000fe40004000000 */
[----:B-----5:R-:W-:Y:S01]  /*22f90*/  SHF.R.S32.HI R18, RZ, 0x1f, R3 ;  /* 0x0000001fff127819 */ /* 0x020fe20000011403 */
[----:B---3--:R-:W-:Y:S01]  /*22fa0*/  IMAD.IADD R7, R5, 0x1, R72 ;  /* 0x0000000105077824 */ /* 0x008fe200078e0248 */
[----:B------:R-:W-:Y:S01]  /*22fb0*/  SEL R5, R4, RZ, !P0 ;  /* 0x000000ff04057207 */ /* 0x000fe20004000000 */
[----:B-1----:R-:W-:-:S04]  /*22fc0*/  IMAD R4, R9, R2, RZ ;  /* 0x0000000209047224 */ /* 0x002fc800078e02ff */
[----:B------:R-:W-:Y:S02]  /*22fd0*/  IMAD R6, R8, R5, R4 ;  /* 0x0000000508067224 */ /* 0x000fe400078e0204 */
[----:B------:R-:W-:-:S04]  /*22fe0*/  @P5 IMAD.HI.U32 R5, R7, c[0x0][0x4ec], RZ ;  /* 0x00013b0007055a27 */ /* 0x000fc800078e00ff */
[----:B------:R-:W-:Y:S01]  /*22ff0*/  IMAD.MOV.U32 R4, RZ, RZ, R7 ;  /* 0x000000ffff047224 */ /* 0x000fe200078e0007 */
[----:B------:R-:W-:Y:S01]  /*23000*/  @P5 SHF.R.U32.HI R4, RZ, c[0x0][0x4f0], R5 ;  /* 0x00013c00ff045a19 */ /* 0x000fe20000011605 */
[----:B------:R-:W-:Y:S01]  /*23010*/  IMAD.WIDE.U32 R8, R8, R2, RZ ;  /* 0x0000000208087225 */ /* 0x000fe200078e00ff */
[----:B--2---:R-:W-:-:S03]  /*23020*/  SEL R5, R15, RZ, P2 ;  /* 0x000000ff0f057207 */ /* 0x004fc60001000000 */
[----:B----4-:R-:W-:-:S04]  /*23030*/  IMAD.WIDE.U32 R10, R12, R28, RZ ;  /* 0x0000001c0c0a7225 */ /* 0x010fc800078e00ff */
[----:B------:R-:W-:Y:S01]  /*23040*/  IMAD R12, R13, R28, RZ ;  /* 0x0000001c0d0c7224 */ /* 0x000fe200078e02ff */
[----:B------:R-:W-:Y:S01]  /*23050*/  IADD3 R15, P1, P0, R8, R10, R3 ;  /* 0x0000000a080f7210 */ /* 0x000fe2000783e003 */
[----:B------:R-:W-:Y:S02]  /*23060*/  IMAD.IADD R13, R9, 0x1, R6 ;  /* 0x00000001090d7824 */ /* 0x000fe400078e0206 */
[----:B------:R-:W-:Y:S02]  /*23070*/  IMAD.IADD R10, R11, 0x1, R12 ;  /* 0x000000010b0a7824 */ /* 0x000fe400078e020c */
[----:B------:R-:W-:Y:S02]  /*23080*/  IMAD.MOV R6, RZ, RZ, -R4 ;  /* 0x000000ffff067224 */ /* 0x000fe400078e0a04 */
[-C--:B------:R-:W-:Y:S02]  /*23090*/  IMAD R11, R17, R5.reuse, RZ ;  /* 0x00000005110b7224 */ /* 0x080fe400078e02ff */
        /* <DEDUP_REMOVED lines=8> */
[----:B------:R-:W-:Y:S02]  /*23120*/  IADD3.X R9, R6, R13, R11, P1, P0 ;  /* 0x0000000d06097210 */ /* 0x000fe40000fe040b */
[----:B------:R-:W-:Y:S01]  /*23130*/  LOP3.LUT R12, R26, 0xffffffe0, RZ, 0xc0, !PT ;  /* 0xffffffe01a0c7812 */ /* 0x000fe200078ec0ff */
[----:B------:R-:W-:-:S02]  /*23140*/  IMAD R11, R20, R10, R4 ;  /* 0x0000000a140b7224 */ /* 0x000fc400078e0204 */
[----:B------:R-:W-:Y:S01]  /*23150*/  IMAD.WIDE.U32 R4, R20, R5, R8 ;  /* 0x0000000514047225 */ /* 0x000fe200078e0008 */
[----:B------:R-:W-:-:S03]  /*23160*/  SHF.R.S32.HI R6, RZ, 0x1f, R26 ;  /* 0x0000001fff067819 */ /* 0x000fc6000001141a */
[----:B------:R-:W-:Y:S02]  /*23170*/  IMAD.IADD R8, R71, 0x1, -R12 ;  /* 0x0000000147087824 */ /* 0x000fe400078e0a0c */
[----:B------:R-:W-:Y:S01]  /*23180*/  IMAD.MOV.U32 R12, RZ, RZ, c[0x0][0x4a8] ;  /* 0x00012a00ff0c7624 */ /* 0x000fe200078e00ff */
[----:B------:R-:W-:Y:S01]  /*23190*/  LEA.HI R6, R6, R25, RZ, 0x2 ;  /* 0x0000001906067211 */ /* 0x000fe200078f10ff */
[----:B------:R-:W-:Y:S01]  /*231a0*/  IMAD.MOV.U32 R13, RZ, RZ, c[0x0][0x4ac] ;  /* 0x00012b00ff0d7624 */ /* 0x000fe200078e00ff */
[----:B------:R-:W-:Y:S02]  /*231b0*/  SHF.R.S32.HI R9, RZ, 0x1f, R8 ;  /* 0x0000001fff097819 */ /* 0x000fe40000011408 */
[----:B------:R-:W-:Y:S01]  /*231c0*/  SEL R12, R12, c[0x0][0x450], P2 ;  /* 0x000114000c0c7a07 */ /* 0x000fe20001000000 */
[----:B------:R-:W-:Y:S01]  /*231d0*/  IMAD.IADD R5, R5, 0x1, R11 ;  /* 0x0000000105057824 */ /* 0x000fe200078e020b */
[----:B------:R-:W-:Y:S02]  /*231e0*/  LOP3.LUT R10, R6, 0xffffffc, RZ, 0xc0, !PT ;  /* 0x0ffffffc060a7812 */ /* 0x000fe400078ec0ff */
[----:B------:R-:W-:-:S02]  /*231f0*/  LEA.HI R9, R9, R8, RZ, 0x2 ;  /* 0x0000000809097211 */ /* 0x000fc400078f10ff */
[----:B------:R-:W-:Y:S02]  /*23200*/  SEL R13, R13, c[0x0][0x454], P2 ;  /* 0x000115000d0d7a07 */ /* 0x000fe40001000000 */
[C---:B------:R-:W-:Y:S01]  /*23210*/  LEA R6, P0, R4.reuse, R12, 0x2 ;  /* 0x0000000c04067211 */ /* 0x040fe200078010ff */
[----:B------:R-:W-:Y:S01]  /*23220*/  IMAD.IADD R10, R25, 0x1, -R10 ;  /* 0x00000001190a7824 */ /* 0x000fe200078e0a0a */
[----:B------:R-:W-:Y:S02]  /*23230*/  SHF.R.S32.HI R9, RZ, 0x2, R9 ;  /* 0x00000002ff097819 */ /* 0x000fe40000011409 */
[----:B------:R-:W-:Y:S01]  /*23240*/  LEA.HI.X R5, R4, R13, R5, 0x2, P0 ;  /* 0x0000000d04057211 */ /* 0x000fe200000f1405 */
[----:B------:R-:W-:Y:S01]  /*23250*/  IMAD R4, R14, c[0x0][0x4e8], RZ ;  /* 0x00013a000e047a24 */ /* 0x000fe200078e02ff */
[----:B------:R-:W-:Y:S01]  /*23260*/  SHFL.IDX PT, R16, R6, RZ, 0x1c1f ;  /* 0x001c1fff06107589 */ /* 0x000fe200000e0000 */
[----:B------:R-:W-:-:S03]  /*23270*/  IMAD R9, R10, 0x10, R9 ;  /* 0x000000100a097824 */ /* 0x000fc600078e0209 */
[----:B------:R-:W1:Y:S04]  /*23280*/  SHFL.IDX PT, R17, R5, RZ, 0x1c1f ;  /* 0x001c1fff05117589 */ /* 0x000e6800000e0000 */
[----:B------:R-:W-:Y:S04]  /*23290*/  SHFL.IDX PT, R14, R6, 0x1, 0x1c1f ;  /* 0x003c1f00060e7f89 */ /* 0x000fe800000e0000 */
[----:B------:R-:W2:Y:S04]  /*232a0*/  SHFL.IDX PT, R15, R5, 0x1, 0x1c1f ;  /* 0x003c1f00050f7f89 */ /* 0x000ea800000e0000 */
[----:B------:R-:W-:Y:S04]  /*232b0*/  SHFL.IDX PT, R13, R5, 0x2, 0x1c1f ;  /* 0x005c1f00050d7f89 */ /* 0x000fe800000e0000 */
[----:B------:R3:W-:Y:S01]  /*232c0*/  SHFL.IDX PT, R11, R5, 0x3, 0x1c1f ;  /* 0x007c1f00050b7f89 */ /* 0x0007e200000e0000 */
[----:B------:R-:W-:-:S03]  /*232d0*/  LOP3.LUT P0, RZ, R8, 0x3, RZ, 0xc0, !PT ;  /* 0x0000000308ff7812 */ /* 0x000fc6000780c0ff */
[----:B------:R-:W4:Y:S01]  /*232e0*/  SHFL.IDX PT, R12, R6, 0x2, 0x1c1f ;  /* 0x005c1f00060c7f89 */ /* 0x000f2200000e0000 */
[----:B---3--:R-:W-:-:S05]  /*232f0*/  IMAD.IADD R5, R9, 0x1, R72 ;  /* 0x0000000109057824 */ /* 0x008fca00078e0248 */
[C---:B------:R-:W-:Y:S02]  /*23300*/  IADD3 R9, R5.reuse, 0x8, RZ ;  /* 0x0000000805097810 */ /* 0x040fe40007ffe0ff */
[CC--:B------:R-:W-:Y:S02]  /*23310*/  ISETP.GE.OR P4, PT, R5.reuse, R4.reuse, P0 ;  /* 0x000000040500720c */ /* 0x0c0fe40000786670 */
[----:B------:R-:W-:Y:S02]  /*23320*/  IADD3 R8, R5, 0x40, RZ ;  /* 0x0000004005087810 */ /* 0x000fe40007ffe0ff */
[-C--:B------:R-:W-:Y:S02]  /*23330*/  ISETP.GE.OR P3, PT, R9, R4.reuse, P0 ;  /* 0x000000040900720c */ /* 0x080fe40000766670 */
[CC--:B------:R-:W-:Y:S01]  /*23340*/  ISETP.GE.OR P1, PT, R8.reuse, R4.reuse, P0 ;  /* 0x000000040800720c */ /* 0x0c0fe20000726670 */
[----:B------:R3:W3:Y:S06]  /*23350*/  SHFL.IDX PT, R10, R6, 0x3, 0x1c1f ;  /* 0x007c1f00060a7f89 */ /* 0x0006ec00000e0000 */
[----:B-1----:R1:W-:Y:S04]  /*23360*/  @!P4 ST.E [R16.64], R22 ;  /* 0x000000161000c985 */ /* 0x0023e8000c101908 */
[----:B--2---:R1:W-:Y:S01]  /*23370*/  @!P3 ST.E [R14.64], R23 ;  /* 0x000000170e00b985 */ /* 0x0043e2000c101908 */
[----:B------:R-:W-:-:S03]  /*23380*/  ISETP.GE.AND P3, PT, R8, R4, PT ;  /* 0x000000040800720c */ /* 0x000fc60003f66270 */
[----:B----4-:R1:W-:Y:S01]  /*23390*/  @!P1 ST.E [R12.64], R24 ;  /* 0x000000180c009985 */ /* 0x0103e2000c101908 */
[----:B------:R-:W-:Y:S02]  /*233a0*/  LOP3.LUT R29, R29, 0xfffffffd, RZ, 0xc0, !PT ;  /* 0xfffffffd1d1d7812 */ /* 0x000fe400078ec0ff */
[----:B---3--:R-:W-:-:S04]  /*233b0*/  IADD3 R6, R5, 0x48, RZ ;  /* 0x0000004805067810 */ /* 0x008fc80007ffe0ff */
[----:B------:R-:W-:Y:S02]  /*233c0*/  ISETP.GE.AND P1, PT, R6, R4, PT ;  /* 0x000000040600720c */ /* 0x000fe40003f26270 */
[----:B------:R-:W-:-:S04]  /*233d0*/  LOP3.LUT R29, R29, 0xfffffffe, RZ, 0xc0, !PT ;  /* 0xfffffffe1d1d7812 */ /* 0x000fc800078ec0ff */
[----:B------:R-:W-:-:S07]  /*233e0*/  @P3 LOP3.LUT R29, R29, 0x1, RZ, 0xfc, !PT ;  /* 0x000000011d1d3812 */ /* 0x000fce00078efcff */
[----:B------:R-:W-:-:S05]  /*233f0*/  @P1 LOP3.LUT R29, R29, 0x2, RZ, 0xfc, !PT ;  /* 0x000000021d1d1812 */ /* 0x000fca00078efcff */
[----:B------:R1:W-:Y:S01]  /*23400*/  STL [R1+0x54], R29 ;  /* 0x0000541d01007387 */ /* 0x0003e20000100800 */
[-C--:B------:R-:W-:Y:S02]  /*23410*/  ISETP.GE.OR P0, PT, R6, R4.reuse, P0 ;  /* 0x000000040600720c */ /* 0x080fe40000706670 */
[----:B------:R-:W-:-:S11]  /*23420*/  ISETP.GE.AND P6, PT, R9, R4, PT ;  /* 0x000000040900720c */ /* 0x000fd60003fc6270 */
[----:B------:R1:W-:Y:S01]  /*23430*/  @!P0 ST.E [R10.64], R19 ;  /* 0x000000130a008985 */ /* 0x0003e2000c101908 */
[----:B------:R-:W-:Y:S01]  /*23440*/  ISETP.GE.AND P0, PT, R5, R4, PT ;  /* 0x000000040500720c */ /* 0x000fe20003f06270 */
[----:B------:R-:W-:Y:S05]  /*23450*/  @P2 BRA `(.L_x_986) ;  /* 0x000006c000002947 */ /* 0x000fea0003800000 */
[----:B------:R-:W-:Y:S01]  /*23460*/  IMAD R18, R18, c[0x0][0x3a0], RZ ;  /* 0x0000e80012127a24 */ /* 0x000fe200078e02ff */
[----:B------:R-:W-:Y:S01]  /*23470*/  IADD3 R5, R27, R72, RZ ;  /* 0x000000481b057210 */ /* 0x000fe20007ffe0ff */
[C---:B------:R-:W-:Y:S01]  /*23480*/  IMAD.WIDE.U32 R6, R3.reuse, c[0x0][0x3a0], RZ ;  /* 0x0000e80003067a25 */ /* 0x040fe200078e00ff */
[----:B------:R-:W-:Y:S01]  /*23490*/  SHF.R.S32.HI R8, RZ, 0x1f, R2 ;  /* 0x0000001fff087819 */ /* 0x000fe20000011402 */
[----:B-1----:R1:W2:Y:S02]  /*234a0*/  LDS.128 R12, [R219+0x80] ;  /* 0x00008000db0c7984 */ /* 0x0022a40000000c00 */
        /* <DEDUP_REMOVED lines=31> */
[----:B------:R-:W-:Y:S02]  /*236a0*/  IADD3 R5, R44, R72, RZ ;  /* 0x000000482c057210 */ /* 0x000fe40007ffe0ff */
[----:B------:R-:W-:Y:S01]  /*236b0*/  LEA.HI.X R6, R2, c[0x0][0x384], R3, 0x1, P0 ;  /* 0x0000e10002067a11 */ /* 0x000fe200000f0c03 */
[----:B------:R-:W-:Y:S05]  /*236c0*/  BRA.DIV ~URZ, `(.L_x_987) ;  /* 0x00003b427f007947 */ /* 0x000fea000b800000 */
[----:B--234-:R2:W3:Y:S02]  /*236d0*/  SHFL.IDX PT, R8, R6, RZ, 0x181f ;  /* 0x00181fff06087589 */ /* 0x01c4e400000e0000 */
.L_x_1067:
[----:B------:R-:W-:Y:S05]  /*236e0*/  BRA.DIV ~URZ, `(.L_x_988) ;  /* 0x00003b927f007947 */ /* 0x000fea000b800000 */
[----:B------:R4:W2:Y:S02]  /*236f0*/  SHFL.IDX PT, R2, R7, RZ, 0x181f ;  /* 0x00181fff07027589 */ /* 0x0008a400000e0000 */
.L_x_1068:
        /* <DEDUP_REMOVED lines=8> */
.L_x_1069:
[----:B------:R-:W-:-:S04]  /*23780*/  IADD3 R3, R5, 0x10, RZ ;  /* 0x0000001005037810 */ /* 0x000fc80007ffe0ff */
[----:B------:R-:W-:-:S13]  /*23790*/  ISETP.GE.OR P0, PT, R3, R4, P2 ;  /* 0x000000040300720c */ /* 0x000fda0001706670 */
[----:B--2---:R-:W-:-:S04]  /*237a0*/  @!P0 LEA R2, P1, R0, R2, 0x1 ;  /* 0x0000000200028211 */ /* 0x004fc800078208ff */
[----:B------:R-:W-:-:S05]  /*237b0*/  @!P0 LEA.HI.X R3, R0, R8, R70, 0x1, P1 ;  /* 0x0000000800038211 */ /* 0x000fca00008f0c46 */
[----:B------:R2:W-:Y:S01]  /*237c0*/  @!P0 ST.E.128 [R2.64], R16 ;  /* 0x0000001002008985 */ /* 0x0005e2000c101d08 */
[----:B------:R-:W-:Y:S05]  /*237d0*/  BRA.DIV ~URZ, `(.L_x_990) ;  /* 0x00003be27f007947 */ /* 0x000fea000b800000 */
[----:B------:R2:W3:Y:S02]  /*237e0*/  SHFL.IDX PT, R8, R6, 0x2, 0x181f ;  /* 0x00581f0006087f89 */ /* 0x0004e400000e0000 */
.L_x_1070:
[----:B------:R-:W-:Y:S05]  /*237f0*/  BRA.DIV ~URZ, `(.L_x_991) ;  /* 0x00003c327f007947 */ /* 0x000fea000b800000 */
[----:B--2---:R2:W4:Y:S02]  /*23800*/  SHFL.IDX PT, R2, R7, 0x2, 0x181f ;  /* 0x00581f0007027f89 */ /* 0x00452400000e0000 */
.L_x_1071:
        /* <DEDUP_REMOVED lines=8> */
.L_x_1072:
[----:B------:R-:W-:-:S04]  /*23890*/  IADD3 R3, R5, 0x30, RZ ;  /* 0x0000003005037810 */ /* 0x000fc80007ffe0ff */
[----:B------:R-:W-:-:S13]  /*238a0*/  ISETP.GE.OR P0, PT, R3, R4, P2 ;  /* 0x000000040300720c */ /* 0x000fda0001706670 */
[----:B---3--:R-:W-:-:S04]  /*238b0*/  @!P0 LEA R2, P1, R0, R2, 0x1 ;  /* 0x0000000200028211 */ /* 0x008fc800078208ff */
[----:B--2---:R-:W-:-:S05]  /*238c0*/  @!P0 LEA.HI.X R3, R0, R8, R70, 0x1, P1 ;  /* 0x0000000800038211 */ /* 0x004fca00008f0c46 */
[----:B-1----:R1:W-:Y:S01]  /*238d0*/  @!P0 ST.E.128 [R2.64], R24 ;  /* 0x0000001802008985 */ /* 0x0023e2000c101d08 */
[----:B------:R-:W-:Y:S05]  /*238e0*/  BRA.DIV ~URZ, `(.L_x_993) ;  /* 0x00003c827f007947 */ /* 0x000fea000b800000 */
[----:B------:R2:W3:Y:S02]  /*238f0*/  SHFL.IDX PT, R8, R6, 0x4, 0x181f ;  /* 0x00981f0006087f89 */ /* 0x0004e400000e0000 */
.L_x_1073:
[----:B------:R-:W-:Y:S05]  /*23900*/  BRA.DIV ~URZ, `(.L_x_994) ;  /* 0x00003cd27f007947 */ /* 0x000fea000b800000 */
[----:B-1----:R1:W2:Y:S02]  /*23910*/  SHFL.IDX PT, R2, R7, 0x4, 0x181f ;  /* 0x00981f0007027f89 */ /* 0x0022a400000e0000 */
.L_x_1074:
        /* <DEDUP_REMOVED lines=8> */
.L_x_1075:
[----:B------:R-:W-:-:S04]  /*239a0*/  IADD3 R3, R5, 0x50, RZ ;  /* 0x0000005005037810 */ /* 0x000fc80007ffe0ff */
[----:B------:R-:W-:-:S13]  /*239b0*/  ISETP.GE.OR P0, PT, R3, R4, P2 ;  /* 0x000000040300720c */ /* 0x000fda0001706670 */
[----:B--2---:R-:W-:-:S04]  /*239c0*/  @!P0 LEA R2, P1, R0, R2, 0x1 ;  /* 0x0000000200028211 */ /* 0x004fc800078208ff */
[----:B-1----:R-:W-:-:S05]  /*239d0*/  @!P0 LEA.HI.X R3, R0, R8, R70, 0x1, P1 ;  /* 0x0000000800038211 */ /* 0x002fca00008f0c46 */
[----:B------:R1:W-:Y:S01]  /*239e0*/  @!P0 ST.E.128 [R2.64], R32 ;  /* 0x0000002002008985 */ /* 0x0003e2000c101d08 */
[----:B------:R-:W-:Y:S05]  /*239f0*/  BRA.DIV ~URZ, `(.L_x_996) ;  /* 0x00003d227f007947 */ /* 0x000fea000b800000 */
[----:B------:R2:W1:Y:S02]  /*23a00*/  SHFL.IDX PT, R8, R6, 0x6, 0x181f ;  /* 0x00d81f0006087f89 */ /* 0x00046400000e0000 */
.L_x_1076:
[----:B------:R-:W-:Y:S05]  /*23a10*/  BRA.DIV ~URZ, `(.L_x_997) ;  /* 0x00003d727f007947 */ /* 0x000fea000b800000 */
[----:B-1----:R1:W2:Y:S02]  /*23a20*/  SHFL.IDX PT, R2, R7, 0x6, 0x181f ;  /* 0x00d81f0007027f89 */ /* 0x0022a400000e0000 */
.L_x_1077:
        /* <DEDUP_REMOVED lines=8> */
.L_x_1078:
[----:B------:R-:W-:-:S04]  /*23ab0*/  IADD3 R2, R5, 0x70, RZ ;  /* 0x0000007005027810 */ /* 0x000fc80007ffe0ff */
[----:B------:R-:W-:-:S13]  /*23ac0*/  ISETP.GE.OR P0, PT, R2, R4, P2 ;  /* 0x000000040200720c */ /* 0x000fda0001706670 */
[----:B------:R-:W-:Y:S05]  /*23ad0*/  @P0 BRA `(.L_x_999) ;  /* 0x000018d000000947 */ /* 0x000fea0003800000 */
[----:B----4-:R-:W-:-:S04]  /*23ae0*/  LEA R2, P0, R0, R3, 0x1 ;  /* 0x0000000300027211 */ /* 0x010fc800078008ff */
[----:B---3--:R-:W-:-:S05]  /*23af0*/  LEA.HI.X R3, R0, R6, R70, 0x1, P0 ;  /* 0x0000000600037211 */ /* 0x008fca00000f0c46 */
[----:B------:R3:W-:Y:S01]  /*23b00*/  ST.E.128 [R2.64], R40 ;  /* 0x0000002802007985 */ /* 0x0007e2000c101d08 */
[----:B------:R-:W-:Y:S05]  /*23b10*/  BRA `(.L_x_999) ;  /* 0x0000189000007947 */ /* 0x000fea0003800000 */
.L_x_986:
[----:B------:R-:W2:Y:S04]  /*23b20*/  LDL.LU R6, [R1+0x50] ;  /* 0x0000500001067983 */ /* 0x000ea80000300800 */
[----:B------:R-:W3:Y:S01]  /*23b30*/  LDL.LU R9, [R1+0x60] ;  /* 0x0000600001097983 */ /* 0x000ee20000300800 */
[----:B------:R-:W-:Y:S02]  /*23b40*/  IMAD R0, R18, c[0x0][0x408], RZ ;  /* 0x0001020012007a24 */ /* 0x000fe400078e02ff */
[----:B------:R-:W-:-:S04]  /*23b50*/  IMAD.WIDE.U32 R4, R3, c[0x0][0x408], RZ ;  /* 0x0001020003047a25 */ /* 0x000fc800078e00ff */
[----:B------:R-:W-:Y:S01]  /*23b60*/  IMAD R3, R3, c[0x0][0x40c], R0 ;  /* 0x0001030003037a24 */ /* 0x000fe200078e0200 */
[----:B------:R-:W-:Y:S01]  /*23b70*/  SHF.R.S32.HI R0, RZ, 0x1f, R2 ;  /* 0x0000001fff007819 */ /* 0x000fe20000011402 */
[----:B------:R-:W-:-:S03]  /*23b80*/  @P5 IMAD.HI.U32 R8, R7, c[0x0][0x4ec], RZ ;  /* 0x00013b0007085a27 */ /* 0x000fc600078e00ff */
[----:B------:R-:W-:Y:S01]  /*23b90*/  IADD3 R5, R5, R3, RZ ;  /* 0x0000000305057210 */ /* 0x000fe20007ffe0ff */
[----:B------:R-:W-:-:S04]  /*23ba0*/  IMAD R0, R0, c[0x0][0x440], RZ ;  /* 0x0001100000007a24 */ /* 0x000fc800078e02ff */
        /* <DEDUP_REMOVED lines=20> */
[----:B-1----:R-:W-:-:S04]  /*23cf0*/  LEA R19, P1, R2, c[0x0][0x400], 0x2 ;  /* 0x0001000002137a11 */ /* 0x002fc800078210ff */
[----:B------:R-:W-:-:S04]  /*23d00*/  IADD3 R4, R3, R4, RZ ;  /* 0x0000000403047210 */ /* 0x000fc80007ffe0ff */
[----:B------:R-:W-:Y:S01]  /*23d10*/  LEA.HI.X R13, R2, c[0x0][0x404], R4, 0x2, P1 ;  /* 0x00010100020d7a11 */ /* 0x000fe200008f1404 */
[----:B------:R-:W-:Y:S05]  /*23d20*/  BRA.DIV ~URZ, `(.L_x_1000) ;  /* 0x00003ba27f007947 */ /* 0x000fea000b800000 */
[----:B------:R1:W2:Y:S02]  /*23d30*/  SHFL.IDX PT, R12, R13, RZ, 0x1c1f ;  /* 0x001c1fff0d0c7589 */ /* 0x0002a400000e0000 */
.L_x_1079:
[----:B------:R-:W-:Y:S05]  /*23d40*/  BRA.DIV ~URZ, `(.L_x_1001) ;  /* 0x00003bf27f007947 */ /* 0x000fea000b800000 */
[----:B------:R3:W4:Y:S02]  /*23d50*/  SHFL.IDX PT, R2, R19, RZ, 0x1c1f ;  /* 0x001c1fff13027589 */ /* 0x00072400000e0000 */
.L_x_1080:
        /* <DEDUP_REMOVED lines=50> */
.L_x_1003:
[----:B------:R-:W-:Y:S05]  /*24080*/  BSYNC B0 ;  /* 0x0000000000007941 */ /* 0x000fea0003800000 */
.L_x_1002:
[----:B------:R-:W-:Y:S05]  /*24090*/  BRA.DIV ~URZ, `(.L_x_1004) ;  /* 0x000039127f007947 */ /* 0x000fea000b800000 */
[----:B--2---:R2:W1:Y:S04]  /*240a0*/  SHFL.IDX PT, R12, R13, 0x1, 0x1c1f ;  /* 0x003c1f000d0c7f89 */ /* 0x00446800000e0000 */
[----:B----4-:R2:W4:Y:S02]  /*240b0*/  SHFL.IDX PT, R2, R19, 0x1, 0x1c1f ;  /* 0x003c1f0013027f89 */ /* 0x01052400000e0000 */
.L_x_1081:
[----:B------:R-:W-:Y:S01]  /*240c0*/  BSSY B0, `(.L_x_1005) ;  /* 0x0000023000007945 */ /* 0x000fe20003800000 */
[----:B------:R-:W-:Y:S05]  /*240d0*/  @P6 BRA `(.L_x_1006) ;  /* 0x0000021000006947 */ /* 0x000fea0003800000 */
[----:B------:R-:W5:Y:S01]  /*240e0*/  LDL R3, [R1+0x24] ;  /* 0x0000240001037983 */ /* 0x000f620000100800 */
        /* <DEDUP_REMOVED lines=32> */
.L_x_1006:
[----:B------:R-:W-:Y:S05]  /*242f0*/  BSYNC B0 ;  /* 0x0000000000007941 */ /* 0x000fea0003800000 */
.L_x_1005:
[----:B------:R-:W-:Y:S05]  /*24300*/  BRA.DIV ~URZ, `(.L_x_1007) ;  /* 0x000037727f007947 */ /* 0x000fea000b800000 */
[----:B-1----:R1:W2:Y:S02]  /*24310*/  SHFL.IDX PT, R12, R13, 0x2, 0x1c1f ;  /* 0x005c1f000d0c7f89 */ /* 0x0022a400000e0000 */
.L_x_1082:
[----:B------:R-:W-:Y:S05]  /*24320*/  BRA.DIV ~URZ, `(.L_x_1008) ;  /* 0x000037c27f007947 */ /* 0x000fea000b800000 */
[----:B----4-:R4:W1:Y:S02]  /*24330*/  SHFL.IDX PT, R2, R19, 0x2, 0x1c1f ;  /* 0x005c1f0013027f89 */ /* 0x01086400000e0000 */
.L_x_1083:
[----:B------:R-:W5:Y:S01]  /*24340*/  LDL R3, [R1+0x54] ;  /* 0x0000540001037983 */ /* 0x000f620000100800 */
[----:B------:R-:W-:Y:S01]  /*24350*/  BSSY B0, `(.L_x_1009) ;  /* 0x0000024000007945 */ /* 0x000fe20003800000 */
[----:B-----5:R-:W-:-:S13]  /*24360*/  LOP3.LUT P0, RZ, R3, 0x1, RZ, 0xc0, !PT ;  /* 0x0000000103ff7812 */ /* 0x020fda000780c0ff */
[----:B------:R-:W-:Y:S05]  /*24370*/  @P0 BRA `(.L_x_1010) ;  /* 0x0000021000000947 */ /* 0x000fea0003800000 */
[----:B------:R-:W5:Y:S01]  /*24380*/  LDL R3, [R1+0x24] ;  /* 0x0000240001037983 */ /* 0x000f620000100800 */
        /* <DEDUP_REMOVED lines=26> */
[CC--:B-1----:R-:W-:Y:S02]  /*24530*/  @!P1 LEA R10, P5, R7.reuse, R2.reuse, 0x2 ;  /* 0x00000002070a9211 */ /* 0x0c2fe400078a10ff */
[C---:B------:R-:W-:Y:S02]  /*24540*/  @!P0 LEA R2, P4, R6.reuse, R2, 0x2 ;  /* 0x0000000206028211 */ /* 0x040fe400078810ff */
[-C--:B------:R-:W-:Y:S02]  /*24550*/  @!P1 LEA.HI.X R11, R7, R12.reuse, R26, 0x2, P5 ;  /* 0x0000000c070b9211 */ /* 0x080fe400028f141a */
[----:B------:R-:W-:-:S03]  /*24560*/  @!P0 LEA.HI.X R3, R6, R12, R27, 0x2, P4 ;  /* 0x0000000c06038211 */ /* 0x000fc600020f141b */
[----:B------:R2:W-:Y:S04]  /*24570*/  @!P1 ST.E.64 [R10.64], R50 ;  /* 0x000000320a009985 */ /* 0x0005e8000c101b08 */
[----:B------:R2:W-:Y:S02]  /*24580*/  @!P0 ST.E.64 [R2.64], R36 ;  /* 0x0000002402008985 */ /* 0x0005e4000c101b08 */
.L_x_1010:
[----:B------:R-:W-:Y:S05]  /*24590*/  BSYNC B0 ;  /* 0x0000000000007941 */ /* 0x000fea0003800000 */
.L_x_1009:
[----:B------:R-:W-:Y:S05]  /*245a0*/  BRA.DIV ~URZ, `(.L_x_1011) ;  /* 0x000035b27f007947 */ /* 0x000fea000b800000 */
[----:B--2---:R2:W3:Y:S04]  /*245b0*/  SHFL.IDX PT, R12, R13, 0x3, 0x1c1f ;  /* 0x007c1f000d0c7f89 */ /* 0x0044e800000e0000 */
[----:B-1----:R2:W1:Y:S02]  /*245c0*/  SHFL.IDX PT, R2, R19, 0x3, 0x1c1f ;  /* 0x007c1f0013027f89 */ /* 0x00246400000e0000 */
.L_x_1084:
[----:B------:R-:W5:Y:S02]  /*245d0*/  LDL R3, [R1+0x54] ;  /* 0x0000540001037983 */ /* 0x000f640000100800 */
[----:B-----5:R-:W-:-:S13]  /*245e0*/  LOP3.LUT P0, RZ, R3, 0x2, RZ, 0xc0, !PT ;  /* 0x0000000203ff7812 */ /* 0x020fda000780c0ff */
[----:B------:R-:W-:Y:S05]  /*245f0*/  @P0 BRA `(.L_x_999) ;  /* 0x00000db000000947 */ /* 0x000fea0003800000 */
[----:B------:R-:W5:Y:S01]  /*24600*/  LDL R3, [R1+0x24] ;  /* 0x0000240001037983 */ /* 0x000f620000100800 */
[----:B------:R-:W-:Y:S02]  /*24610*/  ISETP.GE.AND P4, PT, R4, c[0x0][0x3c8], PT ;  /* 0x0000f20004007a0c */ /* 0x000fe40003f86270 */
[----:B------:R-:W-:Y:S02]  /*24620*/  ISETP.GE.AND P5, PT, R9, c[0x0][0x3c8], PT ;  /* 0x0000f20009007a0c */ /* 0x000fe40003fa6270 */
[----:B------:R-:W-:Y:S02]  /*24630*/  ISETP.GE.AND P3, PT, R0, c[0x0][0x3c8], PT ;  /* 0x0000f20000007a0c */ /* 0x000fe40003f66270 */
[----:B------:R-:W-:Y:S02]  /*24640*/  ISETP.GE.AND P2, PT, R5, c[0x0][0x3c8], PT ;  /* 0x0000f20005007a0c */ /* 0x000fe40003f46270 */
[----:B-----5:R-:W-:-:S13]  /*24650*/  ISETP.GE.AND P0, PT, R3, c[0x0][0x3c8], PT ;  /* 0x0000f20003007a0c */ /* 0x020fda0003f06270 */
[----:B-1----:R-:W-:-:S04]  /*24660*/  @!P0 LEA R10, P1, R3, R2, 0x2 ;  /* 0x00000002030a8211 */ /* 0x002fc800078210ff */
[----:B---3--:R-:W-:Y:S02]  /*24670*/  @!P0 LEA.HI.X R11, R3, R12, R18, 0x2, P1 ;  /* 0x0000000c030b8211 */ /* 0x008fe400008f1412 */
[-C--:B------:R-:W-:Y:S02]  /*24680*/  @!P4 LEA R18, P6, R4, R2.reuse, 0x2 ;  /* 0x000000020412c211 */ /* 0x080fe400078c10ff */
[----:B------:R-:W-:Y:S01]  /*24690*/  ISETP.GE.AND P1, PT, R8, c[0x0][0x3c8], PT ;  /* 0x0000f20008007a0c */ /* 0x000fe20003f26270 */
[----:B------:R1:W-:Y:S01]  /*246a0*/  @!P0 ST.E.64 [R10.64], R38 ;  /* 0x000000260a008985 */ /* 0x0003e2000c101b08 */
[----:B------:R-:W-:-:S04]  /*246b0*/  @!P5 LEA R20, P0, R9, R2, 0x2 ;  /* 0x000000020914d211 */ /* 0x000fc800078010ff */
[----:B------:R-:W-:-:S05]  /*246c0*/  @!P5 LEA.HI.X R21, R9, R12, R21, 0x2, P0 ;  /* 0x0000000c0915d211 */ /* 0x000fca00000f1415 */
[----:B------:R-:W-:Y:S01]  /*246d0*/  P2R R3, PR, RZ, 0x40 ;  /* 0x00000040ff037803 */ /* 0x000fe20000000000 */
[----:B------:R3:W-:Y:S01]  /*246e0*/  @!P5 ST.E.64 [R20.64], R66 ;  /* 0x000000421400d985 */ /* 0x0007e2000c101b08 */
[C---:B------:R-:W-:Y:S02]  /*246f0*/  @!P3 LEA R16, P6, R0.reuse, R2, 0x2 ;  /* 0x000000020010b211 */ /* 0x040fe400078c10ff */
[----:B------:R-:W-:Y:S02]  /*24700*/  ISETP.NE.AND P0, PT, R3, RZ, PT ;  /* 0x000000ff0300720c */ /* 0x000fe40003f05270 */
[-C--:B------:R-:W-:Y:S02]  /*24710*/  @!P3 LEA.HI.X R17, R0, R12.reuse, R22, 0x2, P6 ;  /* 0x0000000c0011b211 */ /* 0x080fe400030f1416 */
[----:B--2-4-:R-:W-:Y:S02]  /*24720*/  @!P4 LEA.HI.X R19, R4, R12, R23, 0x2, P0 ;  /* 0x0000000c0413c211 */ /* 0x014fe400000f1417 */
[----:B------:R-:W-:-:S02]  /*24730*/  ISETP.GE.AND P0, PT, R7, c[0x0][0x3c8], PT ;  /* 0x0000f20007007a0c */ /* 0x000fc40003f06270 */
[C---:B------:R-:W-:Y:S01]  /*24740*/  @!P2 LEA R14, P6, R5.reuse, R2, 0x2 ;  /* 0x00000002050ea211 */ /* 0x040fe200078c10ff */
[----:B------:R3:W-:Y:S03]  /*24750*/  @!P4 ST.E.64 [R18.64], R64 ;  /* 0x000000401200c985 */ /* 0x0007e6000c101b08 */
[----:B------:R-:W-:Y:S01]  /*24760*/  @!P2 LEA.HI.X R15, R5, R12, R24, 0x2, P6 ;  /* 0x0000000c050fa211 */ /* 0x000fe200030f1418 */
[----:B------:R3:W-:Y:S01]  /*24770*/  @!P3 ST.E.64 [R16.64], R62 ;  /* 0x0000003e1000b985 */ /* 0x0007e2000c101b08 */
[----:B-1----:R-:W-:-:S03]  /*24780*/  @!P1 LEA R10, P6, R8, R2, 0x2 ;  /* 0x00000002080a9211 */ /* 0x002fc600078c10ff */
        /* <DEDUP_REMOVED lines=12> */
.L_x_984:
[----:B------:R-:W2:Y:S04]  /*24850*/  LDL.LU R3, [R1+0x5c] ;  /* 0x00005c0001037983 */ /* 0x000ea80000300800 */
[----:B------:R-:W3:Y:S01]  /*24860*/  LDL R8, [R1+0x64] ;  /* 0x0000640001087983 */ /* 0x000ee20000100800 */
[----:B------:R-:W-:Y:S01]  /*24870*/  ISETP.NE.U32.AND P0, PT, RZ, c[0x0][0x508], PT ;  /* 0x00014200ff007a0c */ /* 0x000fe20003f05070 */
[----:B------:R-:W-:Y:S01]  /*24880*/  IMAD.MOV.U32 R6, RZ, RZ, 0x4 ;  /* 0x00000004ff067424 */ /* 0x000fe200078e00ff */
[----:B------:R-:W-:Y:S01]  /*24890*/  ISETP.NE.U32.AND P2, PT, RZ, c[0x0][0x500], PT ;  /* 0x00014000ff007a0c */ /* 0x000fe20003f45070 */
[----:B------:R-:W-:Y:S01]  /*248a0*/  IMAD.MOV.U32 R20, RZ, RZ, c[0x0][0x388] ;  /* 0x0000e200ff147624 */ /* 0x000fe200078e00ff */
[----:B------:R-:W-:Y:S01]  /*248b0*/  ISETP.NE.AND.EX P0, PT, RZ, c[0x0][0x50c], PT, P0 ;  /* 0x00014300ff007a0c */ /* 0x000fe20003f05300 */
[----:B------:R-:W-:Y:S01]  /*248c0*/  IMAD.MOV.U32 R2, RZ, RZ, RZ ;  /* 0x000000ffff027224 */ /* 0x000fe200078e00ff */
[----:B------:R-:W-:Y:S01]  /*248d0*/  ISETP.NE.AND.EX P2, PT, RZ, c[0x0][0x504], PT, P2 ;  /* 0x00014100ff007a0c */ /* 0x000fe20003f45320 */
[----:B---3--:R-:W-:-:S10]  /*248e0*/  IMAD.WIDE R4, R8, R6, c[0x0][0x500] ;  /* 0x0001400008047625 */ /* 0x008fd400078e0206 */
[----:B------:R-:W-:Y:S02]  /*248f0*/  @P0 IMAD.WIDE R6, R8, R6, c[0x0][0x508] ;  /* 0x0001420008060625 */ /* 0x000fe400078e0206 */
        /* <DEDUP_REMOVED lines=9> */
.L_x_1012:
[----:B------:R-:W-:Y:S01]  /*24990*/  ISETP.GT.AND P0, PT, R71, 0x7f, PT ;  /* 0x0000007f4700780c */ /* 0x000fe20003f04270 */
[----:B------:R-:W-:Y:S01]  /*249a0*/  BSSY B0, `(.L_x_1013) ;  /* 0x0000038000007945 */ /* 0x000fe20003800000 */
[----:B------:R-:W-:Y:S02]  /*249b0*/  SHF.R.S32.HI R3, RZ, 0x1f, R8 ;  /* 0x0000001fff037819 */ /* 0x000fe40000011408 */
[----:B-----5:R-:W-:-:S02]  /*249c0*/  SHF.R.S32.HI R18, RZ, 0x1f, R2 ;  /* 0x0000001fff127819 */ /* 0x020fc40000011402 */
[----:B------:R-:W-:Y:S02]  /*249d0*/  SEL R10, R8, RZ, !P2 ;  /* 0x000000ff080a7207 */ /* 0x000fe40005000000 */
[----:B------:R-:W-:-:S05]  /*249e0*/  SEL R21, R3, RZ, !P2 ;  /* 0x000000ff03157207 */ /* 0x000fca0005000000 */
[----:B------:R-:W-:Y:S05]  /*249f0*/  @P0 BRA `(.L_x_1014) ;  /* 0x0000032000000947 */ /* 0x000fea0003800000 */
[----:B-1----:R-:W2:Y:S01]  /*24a00*/  LDL R4, [R1+0x48] ;  /* 0x0000480001047983 */ /* 0x002ea20000100800 */
        /* <DEDUP_REMOVED lines=49> */
.L_x_1014:
[----:B------:R-:W-:Y:S05]  /*24d20*/  BSYNC B0 ;  /* 0x0000000000007941 */ /* 0x000fea0003800000 */
.L_x_1013:
[----:B------:R-:W-:-:S13]  /*24d30*/  ISETP.GT.AND P0, PT, R19, 0x1, PT ;  /* 0x000000011300780c */ /* 0x000fda0003f04270 */
[----:B------:R-:W-:Y:S05]  /*24d40*/  @P0 BRA `(.L_x_999) ;  /* 0x0000066000000947 */ /* 0x000fea0003800000 */
[----:B------:R-:W2:Y:S04]  /*24d50*/  LDL.LU R8, [R1+0x50] ;  /* 0x0000500001087983 */ /* 0x000ea80000300800 */
[----:B------:R-:W3:Y:S01]  /*24d60*/  LDL.LU R9, [R1+0x48] ;  /* 0x0000480001097983 */ /* 0x000ee20000300800 */
[----:B-1----:R-:W-:Y:S01]  /*24d70*/  MOV R4, c[0x0][0x4e8] ;  /* 0x00013a0000047a02 */ /* 0x002fe20000000f00 */
[----:B------:R-:W-:Y:S01]  /*24d80*/  IMAD R3, R18, c[0x0][0x3a0], RZ ;  /* 0x0000e80012037a24 */ /* 0x000fe200078e02ff */
[----:B------:R-:W-:Y:S01]  /*24d90*/  ISETP.GE.AND P2, PT, R0, c[0x0][0x3c8], PT ;  /* 0x0000f20000007a0c */ /* 0x000fe20003f46270 */
[----:B------:R-:W-:Y:S01]  /*24da0*/  IMAD R6, R21, c[0x0][0x3f0], RZ ;  /* 0x0000fc0015067a24 */ /* 0x000fe200078e02ff */
[----:B------:R-:W-:Y:S01]  /*24db0*/  ISETP.NE.AND P0, PT, R4, 0x1, PT ;  /* 0x000000010400780c */ /* 0x000fe20003f05270 */
[----:B------:R-:W-:-:S04]  /*24dc0*/  IMAD.WIDE.U32 R4, R2, c[0x0][0x3a0], RZ ;  /* 0x0000e80002047a25 */ /* 0x000fc800078e00ff */
[----:B------:R-:W-:-:S05]  /*24dd0*/  IMAD R2, R2, c[0x0][0x3a4], R3 ;  /* 0x0000e90002027a24 */ /* 0x000fca00078e0203 */
[----:B------:R-:W-:-:S05]  /*24de0*/  IADD3 R5, R5, R2, RZ ;  /* 0x0000000205057210 */ /* 0x000fca0007ffe0ff */
[----:B--2---:R-:W-:Y:S01]  /*24df0*/  IMAD.WIDE.U32 R4, R8, c[0x0][0x3e8], R4 ;  /* 0x0000fa0008047a25 */ /* 0x004fe200078e0004 */
[----:B---3--:R-:W-:-:S03]  /*24e00*/  IADD3 R3, R27, R9, RZ ;  /* 0x000000091b037210 */ /* 0x008fc60007ffe0ff */
        /* <DEDUP_REMOVED lines=23> */
[----:B------:R1:W2:Y:S02]  /*24f80*/  SHFL.IDX PT, R8, R6, RZ, 0x181f ;  /* 0x00181fff06087589 */ /* 0x0002a400000e0000 */
.L_x_1085:
[----:B------:R-:W-:Y:S05]  /*24f90*/  BRA.DIV ~URZ, `(.L_x_1016) ;  /* 0x00002d027f007947 */ /* 0x000fea000b800000 */
[----:B------:R3:W4:Y:S02]  /*24fa0*/  SHFL.IDX PT, R2, R7, RZ, 0x181f ;  /* 0x00181fff07027589 */ /* 0x00072400000e0000 */
.L_x_1086:
        /* <DEDUP_REMOVED lines=8> */
.L_x_1087:
[----:B------:R-:W-:-:S04]  /*25030*/  IADD3 R3, R4, 0x10, RZ ;  /* 0x0000001004037810 */ /* 0x000fc80007ffe0ff */
[----:B------:R-:W-:-:S13]  /*25040*/  ISETP.GE.OR P0, PT, R3, R5, P2 ;  /* 0x000000050300720c */ /* 0x000fda0001706670 */
[----:B--2---:R-:W-:-:S04]  /*25050*/  @!P0 LEA R2, P1, R0, R2, 0x1 ;  /* 0x0000000200028211 */ /* 0x004fc800078208ff */
[----:B-1----:R-:W-:-:S05]  /*25060*/  @!P0 LEA.HI.X R3, R0, R8, R70, 0x1, P1 ;  /* 0x0000000800038211 */ /* 0x002fca00008f0c46 */
[----:B------:R1:W-:Y:S01]  /*25070*/  @!P0 ST.E.128 [R2.64], RZ ;  /* 0x000000ff02008985 */ /* 0x0003e2000c101d08 */
[----:B------:R-:W-:Y:S05]  /*25080*/  BRA.DIV ~URZ, `(.L_x_1018) ;  /* 0x00002d527f007947 */ /* 0x000fea000b800000 */
[----:B------:R2:W1:Y:S02]  /*25090*/  SHFL.IDX PT, R8, R6, 0x2, 0x181f ;  /* 0x00581f0006087f89 */ /* 0x00046400000e0000 */
.L_x_1088:
[----:B------:R-:W-:Y:S05]  /*250a0*/  BRA.DIV ~URZ, `(.L_x_1019) ;  /* 0x00002da27f007947 */ /* 0x000fea000b800000 */
[----:B-1----:R1:W2:Y:S02]  /*250b0*/  SHFL.IDX PT, R2, R7, 0x2, 0x181f ;  /* 0x00581f0007027f89 */ /* 0x0022a400000e0000 */
.L_x_1089:
        /* <DEDUP_REMOVED lines=8> */
.L_x_1090:
[----:B------:R-:W-:-:S04]  /*25140*/  IADD3 R3, R4, 0x30, RZ ;  /* 0x0000003004037810 */ /* 0x000fc80007ffe0ff */
[----:B------:R-:W-:-:S13]  /*25150*/  ISETP.GE.OR P0, PT, R3, R5, P2 ;  /* 0x000000050300720c */ /* 0x000fda0001706670 */
[----:B--2---:R-:W-:-:S04]  /*25160*/  @!P0 LEA R2, P1, R0, R2, 0x1 ;  /* 0x0000000200028211 */ /* 0x004fc800078208ff */
[----:B------:R-:W-:-:S05]  /*25170*/  @!P0 LEA.HI.X R3, R0, R8, R70, 0x1, P1 ;  /* 0x0000000800038211 */ /* 0x000fca00008f0c46 */
[----:B------:R2:W-:Y:S01]  /*25180*/  @!P0 ST.E.128 [R2.64], RZ ;  /* 0x000000ff02008985 */ /* 0x0005e2000c101d08 */
[----:B------:R-:W-:Y:S05]  /*25190*/  BRA.DIV ~URZ, `(.L_x_1021) ;  /* 0x00002df27f007947 */ /* 0x000fea000b800000 */
[----:B------:R1:W2:Y:S02]  /*251a0*/  SHFL.IDX PT, R8, R6, 0x4, 0x181f ;  /* 0x00981f0006087f89 */ /* 0x0002a400000e0000 */
.L_x_1091:
[----:B------:R-:W-:Y:S05]  /*251b0*/  BRA.DIV ~URZ, `(.L_x_1022) ;  /* 0x00002e427f007947 */ /* 0x000fea000b800000 */
[----:B--2---:R2:W1:Y:S02]  /*251c0*/  SHFL.IDX PT, R2, R7, 0x4, 0x181f ;  /* 0x00981f0007027f89 */ /* 0x00446400000e0000 */
.L_x_1092:
        /* <DEDUP_REMOVED lines=8> */
.L_x_1093:
[----:B------:R-:W-:-:S04]  /*25250*/  IADD3 R3, R4, 0x50, RZ ;  /* 0x0000005004037810 */ /* 0x000fc80007ffe0ff */
[----:B------:R-:W-:-:S13]  /*25260*/  ISETP.GE.OR P0, PT, R3, R5, P2 ;  /* 0x000000050300720c */ /* 0x000fda0001706670 */
[----:B---3--:R-:W-:-:S04]  /*25270*/  @!P0 LEA R2, P1, R0, R2, 0x1 ;  /* 0x0000000200028211 */ /* 0x008fc800078208ff */
[----:B--2---:R-:W-:-:S05]  /*25280*/  @!P0 LEA.HI.X R3, R0, R8, R70, 0x1, P1 ;  /* 0x0000000800038211 */ /* 0x004fca00008f0c46 */
[----:B------:R2:W-:Y:S01]  /*25290*/  @!P0 ST.E.128 [R2.64], RZ ;  /* 0x000000ff02008985 */ /* 0x0005e2000c101d08 */
[----:B------:R-:W-:Y:S05]  /*252a0*/  BRA.DIV ~URZ, `(.L_x_1024) ;  /* 0x00002e927f007947 */ /* 0x000fea000b800000 */
[----:B------:R3:W1:Y:S02]  /*252b0*/  SHFL.IDX PT, R8, R6, 0x6, 0x181f ;  /* 0x00d81f0006087f89 */ /* 0x00066400000e0000 */
.L_x_1094:
[----:B------:R-:W-:Y:S05]  /*252c0*/  BRA.DIV ~URZ, `(.L_x_1025) ;  /* 0x00002ee27f007947 */ /* 0x000fea000b800000 */
[----:B--2---:R2:W3:Y:S02]  /*252d0*/  SHFL.IDX PT, R2, R7, 0x6, 0x181f ;  /* 0x00d81f0007027f89 */ /* 0x0044e400000e0000 */
.L_x_1095:
        /* <DEDUP_REMOVED lines=8> */
.L_x_1096:
[----:B------:R-:W-:-:S04]  /*25360*/  IADD3 R4, R4, 0x70, RZ ;  /* 0x0000007004047810 */ /* 0x000fc80007ffe0ff */
[----:B------:R-:W-:-:S13]  /*25370*/  ISETP.GE.OR P0, PT, R4, R5, P2 ;  /* 0x000000050400720c */ /* 0x000fda0001706670 */
[----:B----4-:R-:W-:-:S04]  /*25380*/  @!P0 LEA R2, P1, R0, R2, 0x1 ;  /* 0x0000000200028211 */ /* 0x010fc800078208ff */
[----:B---3--:R-:W-:-:S05]  /*25390*/  @!P0 LEA.HI.X R3, R0, R6, R70, 0x1, P1 ;  /* 0x0000000600038211 */ /* 0x008fca00008f0c46 */
[----:B------:R3:W-:Y:S04]  /*253a0*/  @!P0 ST.E.128 [R2.64], RZ ;  /* 0x000000ff02008985 */ /* 0x0007e8000c101d08 */
.L_x_999:
[----:B------:R-:W-:Y:S05]  /*253b0*/  BSYNC B1 ;  /* 0x0000000000017941 */ /* 0x000fea0003800000 */
.L_x_983:
        /* <DEDUP_REMOVED lines=9> */
[----:B------:R-:W-:Y:S01]  /*25450*/  LOP3.LUT R14, R71, 0x1f, RZ, 0xc0, !PT ;  /* 0x0000001f470e7812 */ /* 0x000fe200078ec0ff */
[----:B-1----:R-:W-:-:S03]  /*25460*/  IMAD.MOV.U32 R7, RZ, RZ, RZ ;  /* 0x000000ffff077224 */ /* 0x002fc600078e00ff */
[----:B------:R-:W-:Y:S01]  /*25470*/  ISETP.NE.AND P6, PT, R14, 0x1f, PT ;  /* 0x0000001f0e00780c */ /* 0x000fe20003fc5270 */
[----:B------:R-:W-:Y:S10]  /*25480*/  BRA.DIV ~URZ, `(.L_x_1028) ;  /* 0x00002e627f007947 */ /* 0x000ff4000b800000 */
[----:B------:R1:W2:Y:S02]  /*25490*/  SHFL.IDX PT, R9, R45, RZ, 0x1f ;  /* 0x00001fff2d097589 */ /* 0x0002a400000e0000 */
.L_x_1097:
[----:B------:R-:W-:Y:S05]  /*254a0*/  BRA.DIV ~URZ, `(.L_x_1029) ;  /* 0x00002eb27f007947 */ /* 0x000fea000b800000 */
[----:B------:R3:W1:Y:S02]  /*254b0*/  SHFL.IDX PT, R8, R45, 0x1, 0x1f ;  /* 0x00201f002d087f89 */ /* 0x00066400000e0000 */
.L_x_1098:
        /* <DEDUP_REMOVED lines=19> */
.L_x_1099:
        /* <DEDUP_REMOVED lines=16> */
.L_x_1100:
[----:B----4-:R-:W-:Y:S01]  /*256f0*/  IMAD R0, R0, c[0x0][0x538], RZ ;  /* 0x00014e0000007a24 */ /* 0x010fe200078e02ff */
[----:B------:R-:W-:Y:S04]  /*25700*/  BSSY B1, `(.L_x_1032) ;  /* 0x00000ce000017945 */ /* 0x000fe80003800000 */
[----:B-1----:R-:W-:-:S04]  /*25710*/  IADD3 R8, R0, R8, RZ ;  /* 0x0000000800087210 */ /* 0x002fc80007ffe0ff */
[----:B--2---:R-:W-:-:S13]  /*25720*/  ISETP.GT.AND P0, PT, R8, R9, PT ;  /* 0x000000090800720c */ /* 0x004fda0003f04270 */
[----:B------:R-:W-:Y:S05]  /*25730*/  @P0 BRA `(.L_x_1033) ;  /* 0x0000025000000947 */ /* 0x000fea0003800000 */
.L_x_1037:
        /* <DEDUP_REMOVED lines=17> */
.L_x_1101:
        /* <DEDUP_REMOVED lines=16> */
.L_x_1102:
[----:B--2---:R-:W-:-:S05]  /*25950*/  IMAD R0, R0, c[0x0][0x538], RZ ;  /* 0x00014e0000007a24 */ /* 0x004fca00078e02ff */
[----:B------:R-:W-:-:S04]  /*25960*/  IADD3 R8, R0, R8, RZ ;  /* 0x0000000800087210 */ /* 0x000fc80007ffe0ff */
[----:B------:R-:W-:-:S13]  /*25970*/  ISETP.GT.AND P0, PT, R8, R9, PT ;  /* 0x000000090800720c */ /* 0x000fda0003f04270 */
[----:B-1----:R-:W-:Y:S05]  /*25980*/  @!P0 BRA `(.L_x_1037) ;  /* 0xfffffdb000008947 */ /* 0x002fea000383ffff */
.L_x_1033:
[----:B------:R-:W-:-:S05]  /*25990*/  IADD3 R8, -R0, R8, RZ ;  /* 0x0000000800087210 */ /* 0x000fca0007ffe1ff */
[----:B------:R-:W-:-:S05]  /*259a0*/  IMAD R0, R4, c[0x0][0x538], R8 ;  /* 0x00014e0004007a24 */ /* 0x000fca00078e0208 */
[----:B------:R-:W-:Y:S01]  /*259b0*/  ISETP.GT.AND P0, PT, R0, R9, PT ;  /* 0x000000090000720c */ /* 0x000fe20003f04270 */
[----:B------:R-:W-:-:S12]  /*259c0*/  BRA.DIV ~URZ, `(.L_x_1038) ;  /* 0x00002df27f007947 */ /* 0x000fd8000b800000 */
[----:B------:R-:W-:-:S03]  /*259d0*/  VOTE.ANY R5, PT, !P0 ;  /* 0x0000000000057806 */ /* 0x000fc600040e0100 */
.L_x_1103:
[----:B------:R-:W2:Y:S01]  /*259e0*/  LDL.LU R2, [R1+0x64] ;  /* 0x0000640001027983 */ /* 0x000ea20000300800 */
[----:B------:R-:W2:Y:S02]  /*259f0*/  POPC R0, R5 ;  /* 0x0000000500007309 */ /* 0x000ea40000000000 */
[----:B--2---:R-:W-:-:S05]  /*25a00*/  IADD3 R2, R0, R2, RZ ;  /* 0x0000000200027210 */ /* 0x004fca0007ffe0ff */
[----:B------:R1:W-:Y:S01]  /*25a10*/  STL [R1+0x64], R2 ;  /* 0x0000640201007387 */ /* 0x0003e20000100800 */
[----:B------:R-:W-:Y:S05]  /*25a20*/  BRA.DIV ~URZ, `(.L_x_1039) ;  /* 0x00002de27f007947 */ /* 0x000fea000b800000 */
[----:B------:R2:W4:Y:S04]  /*25a30*/  SHFL.IDX PT, R12, R6, R0, 0x1f ;  /* 0x00001f00060c7589 */ /* 0x00052800000e0000 */
[----:B------:R2:W1:Y:S02]  /*25a40*/  SHFL.IDX PT, R7, R7, R0, 0x1f ;  /* 0x00001f0007077589 */ /* 0x00046400000e0000 */
.L_x_1104:
[----:B------:R-:W-:Y:S01]  /*25a50*/  ISETP.NE.AND P0, PT, R5, RZ, PT ;  /* 0x000000ff0500720c */ /* 0x000fe20003f05270 */
[----:B------:R-:W-:-:S12]  /*25a60*/  BSSY B0, `(.L_x_1040) ;  /* 0x0000005000007945 */ /* 0x000fd80003800000 */
[----:B------:R-:W-:Y:S05]  /*25a70*/  @!P0 BRA `(.L_x_1041) ;  /* 0x0000003000008947 */ /* 0x000fea0003800000 */
[----:B--2---:R-:W-:Y:S01]  /*25a80*/  IADD3 R0, R0, -0x1, RZ ;  /* 0xffffffff00007810 */ /* 0x004fe20007ffe0ff */
[----:B------:R-:W-:Y:S05]  /*25a90*/  BRA.DIV ~URZ, `(.L_x_1042) ;  /* 0x00002e427f007947 */ /* 0x000fea000b800000 */
[----:B------:R2:W3:Y:S02]  /*25aa0*/  SHFL.IDX PT, R13, R4, R0, 0x1f ;  /* 0x00001f00040d7589 */ /* 0x0004e400000e0000 */
.L_x_1041:
[----:B------:R-:W-:Y:S05]  /*25ab0*/  BSYNC B0 ;  /* 0x0000000000007941 */ /* 0x000fea0003800000 */
.L_x_1040:
        /* <DEDUP_REMOVED lines=68> */
.L_x_1044:
        /* <DEDUP_REMOVED lines=68> */
.L_x_1045:
[----:B------:R-:W-:Y:S05]  /*26340*/  BSYNC B0 ;  /* 0x0000000000007941 */ /* 0x000fea0003800000 */
.L_x_1043:
[----:B------:R-:W-:-:S04]  /*26350*/  LOP3.LUT R2, RZ, R2, RZ, 0x33, !PT ;  /* 0x00000002ff027212 */ /* 0x000fc800078e33ff */
[----:B-1----:R-:W-:-:S05]  /*26360*/  IADD3 R0, R2, R12, RZ ;  /* 0x0000000c02007210 */ /* 0x002fca0007ffe0ff */
[----:B------:R1:W-:Y:S01]  /*26370*/  STL [R1+0x5c], R0 ;  /* 0x00005c0001007387 */ /* 0x0003e20000100800 */
[----:B------:R-:W-:Y:S05]  /*26380*/  BRA `(.L_x_1046) ;  /* 0x0000005000007947 */ /* 0x000fea0003800000 */
.L_x_1034:
[----:B------:R-:W-:Y:S01]  /*26390*/  MOV R0, c[0x0][0x53c] ;  /* 0x00014f0000007a02 */ /* 0x000fe20000000f00 */
[----:B------:R1:W-:Y:S04]  /*263a0*/  STL [R1+0x58], R9 ;  /* 0x0000580901007387 */ /* 0x0003e80000100800 */
[----:B------:R1:W-:Y:S04]  /*263b0*/  STL [R1+0x5c], RZ ;  /* 0x00005cff01007387 */ /* 0x0003e80000100800 */
[----:B------:R1:W-:Y:S04]  /*263c0*/  STL [R1+0x60], RZ ;  /* 0x000060ff01007387 */ /* 0x0003e80000100800 */
[----:B------:R1:W-:Y:S02]  /*263d0*/  STL [R1+0x64], R0 ;  /* 0x0000640001007387 */ /* 0x0003e40000100800 */
.L_x_1046:
[----:B------:R-:W-:Y:S05]  /*263e0*/  BSYNC B1 ;  /* 0x0000000000017941 */ /* 0x000fea0003800000 */
.L_x_1032:
        /* <DEDUP_REMOVED lines=9> */
.L_x_1027:
[----:B-1----:R-:W3:Y:S02]  /*26480*/  LDL R0, [R1+0x64] ;  /* 0x0000640001007983 */ /* 0x002ee40000100800 */
[----:B---3--:R-:W-:-:S13]  /*26490*/  ISETP.GE.AND P0, PT, R0, c[0x0][0x53c], PT ;  /* 0x00014f0000007a0c */ /* 0x008fda0003f06270 */
[----:B--2-4-:R-:W-:Y:S01]  /*264a0*/  @P0 CALL.REL.NOINC `(.L_x_1047) ;  /* 0x0000001000000944 */ /* 0x014fe20003c00000 */
[----:B------:R-:W-:Y:S05]  /*264b0*/  BRA `(.L_x_1048) ;  /* 0xfffdb22000007947 */ /* 0x000fea000383ffff */
.L_x_1047:
[----:B------:R-:W-:Y:S05]  /*264c0*/  EXIT ;  /* 0x000000000000794d */ /* 0x000fea0003800000 */
.L_x_779:
[----:B------:R-:W-:Y:S01]  /*264d0*/  IMAD.MOV.U32 R0, RZ, RZ, R5 ;  /* 0x000000ffff007224 */ /* 0x000fe200078e0005 */
[----:B------:R-:W-:Y:S02]  /*264e0*/  MOV R2, 0x1 ;  /* 0x0000000100027802 */ /* 0x000fe40000000f00 */
[----:B------:R-:W-:Y:S02]  /*264f0*/  MOV R3, 0x26510 ;  /* 0x0002651000037802 */ /* 0x000fe40000000f00 */
[----:B------:R-:W-:Y:S05]  /*26500*/  CALL.REL.NOINC `($__internal_14_$__cuda_sm70_shflsync_up_p) ;  /* 0x000024e000007944 */ /* 0x000fea0003c00000 */
[----:B------:R-:W-:Y:S01]  /*26510*/  MOV R0, R4 ;  /* 0x0000000400007202 */ /* 0x000fe20000000f00 */
[----:B------:R-:W-:Y:S05]  /*26520*/  BRA `(.L_x_1049) ;  /* 0xfffd9f3000007947 */ /* 0x000fea000383ffff */
.L_x_780:
[----:B------:R-:W-:Y:S01]  /*26530*/  IMAD.MOV.U32 R0, RZ, RZ, R5 ;  /* 0x000000ffff007224 */ /* 0x000fe200078e0005 */
[----:B------:R-:W-:Y:S02]  /*26540*/  MOV R2, 0x2 ;  /* 0x0000000200027802 */ /* 0x000fe40000000f00 */
[----:B------:R-:W-:Y:S02]  /*26550*/  MOV R3, 0x26570 ;  /* 0x0002657000037802 */ /* 0x000fe40000000f00 */
[----:B------:R-:W-:Y:S05]  /*26560*/  CALL.REL.NOINC `($__internal_14_$__cuda_sm70_shflsync_up_p) ;  /* 0x0000248000007944 */ /* 0x000fea0003c00000 */
[----:B------:R-:W-:Y:S01]  /*26570*/  SEL R0, R4, RZ, P4 ;  /* 0x000000ff04007207 */ /* 0x000fe20002000000 */
[----:B------:R-:W-:Y:S01]  /*26580*/  IMAD.MOV.U32 R2, RZ, RZ, 0x4 ;  /* 0x00000004ff027424 */ /* 0x000fe200078e00ff */
[----:B------:R-:W-:-:S03]  /*26590*/  MOV R3, 0x265c0 ;  /* 0x000265c000037802 */ /* 0x000fc60000000f00 */
[----:B------:R-:W-:Y:S02]  /*265a0*/  IMAD.IADD R0, R5, 0x1, R0 ;  /* 0x0000000105007824 */ /* 0x000fe400078e0200 */
        /* <DEDUP_REMOVED lines=13> */
[----:B------:R-:W-:Y:S02]  /*26680*/  MOV R3, 0x1f ;  /* 0x0000001f00037802 */ /* 0x000fe40000000f00 */
[----:B------:R-:W-:Y:S01]  /*26690*/  MOV R2, 0x266d0 ;  /* 0x000266d000027802 */ /* 0x000fe20000000f00 */
[----:B------:R-:W-:-:S04]  /*266a0*/  IMAD.IADD R4, R0, 0x1, R4 ;  /* 0x0000000100047824 */ /* 0x000fc800078e0204 */
[----:B------:R-:W-:Y:S02]  /*266b0*/  IMAD.MOV.U32 R11, RZ, RZ, R4 ;  /* 0x000000ffff0b7224 */ /* 0x000fe400078e0004 */
[----:B------:R-:W-:Y:S05]  /*266c0*/  CALL.REL.NOINC `($__internal_13_$__cuda_sm70_shflsync_idx_p) ;  /* 0x000022d000007944 */ /* 0x000fea0003c00000 */
[----:B------:R-:W-:Y:S01]  /*266d0*/  MOV R0, R10 ;  /* 0x0000000a00007202 */ /* 0x000fe20000000f00 */
[----:B------:R-:W-:Y:S05]  /*266e0*/  BRA `(.L_x_1050) ;  /* 0xfffd9e7000007947 */ /* 0x000fea000383ffff */
.L_x_782:
[----:B------:R-:W-:Y:S02]  /*266f0*/  SEL R0, RZ, 0x1, P0 ;  /* 0x00000001ff007807 */ /* 0x000fe40000000000 */
[----:B------:R-:W-:Y:S02]  /*26700*/  MOV R2, 0x26720 ;  /* 0x0002672000027802 */ /* 0x000fe40000000f00 */
[----:B------:R-:W-:Y:S05]  /*26710*/  CALL.REL.NOINC `($__internal_15_$__cuda_sm70_votesync_ballot) ;  /* 0x0000234000007944 */ /* 0x000fea0003c00000 */
[----:B------:R-:W-:Y:S01]  /*26720*/  MOV R6, R0 ;  /* 0x0000000000067202 */ /* 0x000fe20000000f00 */
[----:B------:R-:W-:Y:S05]  /*26730*/  BRA `(.L_x_1051) ;  /* 0xfffd9eb000007947 */ /* 0x000fea000383ffff */
.L_x_783:
[----:B------:R-:W-:Y:S01]  /*26740*/  IMAD.MOV.U32 R11, RZ, RZ, R9 ;  /* 0x000000ffff0b7224 */ /* 0x000fe200078e0009 */
[----:B------:R-:W-:Y:S01]  /*26750*/  MOV R10, R0 ;  /* 0x00000000000a7202 */ /* 0x000fe20000000f00 */
[----:B------:R-:W-:Y:S01]  /*26760*/  IMAD.MOV.U32 R3, RZ, RZ, 0x1f ;  /* 0x0000001fff037424 */ /* 0x000fe200078e00ff */
[----:B-1----:R-:W-:Y:S02]  /*26770*/  MOV R2, 0x26790 ;  /* 0x0002679000027802 */ /* 0x002fe40000000f00 */
[----:B------:R-:W-:Y:S05]  /*26780*/  CALL.REL.NOINC `($__internal_13_$__cuda_sm70_shflsync_idx_p) ;  /* 0x0000221000007944 */ /* 0x000fea0003c00000 */
[----:B------:R-:W-:Y:S01]  /*26790*/  IMAD.MOV.U32 R13, RZ, RZ, R10 ;  /* 0x000000ffff0d7224 */ /* 0x000fe200078e000a */
[----:B------:R-:W-:Y:S01]  /*267a0*/  MOV R11, R8 ;  /* 0x00000008000b7202 */ /* 0x000fe20000000f00 */
[----:B------:R-:W-:Y:S01]  /*267b0*/  IMAD.MOV.U32 R5, RZ, RZ, RZ ;  /* 0x000000ffff057224 */ /* 0x000fe200078e00ff */
[----:B------:R-:W-:Y:S01]  /*267c0*/  MOV R10, R0 ;  /* 0x00000000000a7202 */ /* 0x000fe20000000f00 */
[----:B------:R-:W-:Y:S01]  /*267d0*/  IMAD.MOV.U32 R3, RZ, RZ, 0x1f ;  /* 0x0000001fff037424 */ /* 0x000fe200078e00ff */
[----:B------:R-:W-:-:S02]  /*267e0*/  MOV R2, 0x26800 ;  /* 0x0002680000027802 */ /* 0x000fc40000000f00 */
[----:B------:R-:W-:Y:S05]  /*267f0*/  CALL.REL.NOINC `($__internal_13_$__cuda_sm70_shflsync_idx_p) ;  /* 0x000021a000007944 */ /* 0x000fea0003c00000 */
[----:B------:R-:W-:Y:S01]  /*26800*/  MOV R9, R10 ;  /* 0x0000000a00097202 */ /* 0x000fe20000000f00 */
[----:B------:R-:W-:Y:S05]  /*26810*/  BRA `(.L_x_1052) ;  /* 0xfffd9e4000007947 */ /* 0x000fea000383ffff */
.L_x_786:
[----:B------:R-:W-:Y:S01]  /*26820*/  IMAD.MOV.U32 R11, RZ, RZ, R4 ;  /* 0x000000ffff0b7224 */ /* 0x000fe200078e0004 */
[----:B------:R-:W-:-:S02]  /*26830*/  MOV R3, 0x1f ;  /* 0x0000001f00037802 */ /* 0x000fc40000000f00 */
[----:B-1----:R-:W-:Y:S02]  /*26840*/  MOV R2, 0x26860 ;  /* 0x0002686000027802 */ /* 0x002fe40000000f00 */
[----:B--234-:R-:W-:Y:S05]  /*26850*/  CALL.REL.NOINC `($__internal_13_$__cuda_sm70_shflsync_idx_p) ;  /* 0x0000214000007944 */ /* 0x01cfea0003c00000 */
[----:B------:R-:W-:Y:S01]  /*26860*/  MOV R5, R10 ;  /* 0x0000000a00057202 */ /* 0x000fe20000000f00 */
[----:B------:R-:W-:Y:S05]  /*26870*/  BRA `(.L_x_785) ;  /* 0xfffd9e4000007947 */ /* 0x000fea000383ffff */
.L_x_851:
[----:B------:R-:W-:Y:S01]  /*26880*/  IMAD.MOV.U32 R11, RZ, RZ, R5 ;  /* 0x000000ffff0b7224 */ /* 0x000fe200078e0005 */
[----:B------:R-:W-:Y:S01]  /*26890*/  MOV R10, RZ ;  /* 0x000000ff000a7202 */ /* 0x000fe20000000f00 */
[----:B------:R-:W-:Y:S01]  /*268a0*/  IMAD.MOV.U32 R3, RZ, RZ, 0x181f ;  /* 0x0000181fff037424 */ /* 0x000fe200078e00ff */
[----:B-1----:R-:W-:Y:S02]  /*268b0*/  MOV R2, 0x268d0 ;  /* 0x000268d000027802 */ /* 0x002fe40000000f00 */
[----:B-----5:R-:W-:Y:S05]  /*268c0*/  CALL.REL.NOINC `($__internal_13_$__cuda_sm70_shflsync_idx_p) ;  /* 0x000020d000007944 */ /* 0x020fea0003c00000 */
[----:B------:R-:W-:Y:S01]  /*268d0*/  MOV R7, R10 ;  /* 0x0000000a00077202 */ /* 0x000fe20000000f00 */
[----:B------:R-:W-:Y:S05]  /*268e0*/  BRA `(.L_x_1053) ;  /* 0xfffe204000007947 */ /* 0x000fea000383ffff */
.L_x_852:
[----:B------:R-:W-:Y:S01]  /*268f0*/  IMAD.MOV.U32 R11, RZ, RZ, R6 ;  /* 0x000000ffff0b7224 */ /* 0x000fe200078e0006 */
[----:B------:R-:W-:Y:S01]  /*26900*/  MOV R10, RZ ;  /* 0x000000ff000a7202 */ /* 0x000fe20000000f00 */
[----:B------:R-:W-:Y:S01]  /*26910*/  IMAD.MOV.U32 R3, RZ, RZ, 0x181f ;  /* 0x0000181fff037424 */ /* 0x000fe200078e00ff */
[----:B-1----:R-:W-:Y:S02]  /*26920*/  MOV R2, 0x26940 ;  /* 0x0002694000027802 */ /* 0x002fe40000000f00 */
[----:B--23-5:R-:W-:Y:S05]  /*26930*/  CALL.REL.NOINC `($__internal_13_$__cuda_sm70_shflsync_idx_p) ;  /* 0x0000206000007944 */ /* 0x02cfea0003c00000 */
[----:B------:R-:W-:Y:S01]  /*26940*/  MOV R2, R10 ;  /* 0x0000000a00027202 */ /* 0x000fe20000000f00 */
[----:B------:R-:W-:Y:S05]  /*26950*/  BRA `(.L_x_1054) ;  /* 0xfffe1ff000007947 */ /* 0x000fea000383ffff */
.L_x_855:
[----:B------:R-:W-:Y:S01]  /*26960*/  IMAD.MOV.U32 R11, RZ, RZ, R5 ;  /* 0x000000ffff0b7224 */ /* 0x000fe200078e0005 */
[----:B------:R-:W-:Y:S01]  /*26970*/  MOV R10, 0x1 ;  /* 0x00000001000a7802 */ /* 0x000fe20000000f00 */
[----:B--2---:R-:W-:Y:S01]  /*26980*/  IMAD.MOV.U32 R3, RZ, RZ, 0x181f ;  /* 0x0000181fff037424 */ /* 0x004fe200078e00ff */
[----:B----4-:R-:W-:-:S02]  /*26990*/  MOV R2, 0x269b0 ;  /* 0x000269b000027802 */ /* 0x010fc40000000f00 */
[----:B-1-3-5:R-:W-:Y:S05]  /*269a0*/  CALL.REL.NOINC `($__internal_13_$__cuda_sm70_shflsync_idx_p) ;  /* 0x00001ff000007944 */ /* 0x02afea0003c00000 */
[----:B------:R-:W-:Y:S01]  /*269b0*/  IMAD.MOV.U32 R7, RZ, RZ, R10 ;  /* 0x000000ffff077224 */ /* 0x000fe200078e000a */
[----:B------:R-:W-:Y:S01]  /*269c0*/  MOV R10, 0x1 ;  /* 0x00000001000a7802 */ /* 0x000fe20000000f00 */
[----:B------:R-:W-:Y:S01]  /*269d0*/  IMAD.MOV.U32 R11, RZ, RZ, R6 ;  /* 0x000000ffff0b7224 */ /* 0x000fe200078e0006 */
[----:B------:R-:W-:-:S02]  /*269e0*/  MOV R3, 0x181f ;  /* 0x0000181f00037802 */ /* 0x000fc40000000f00 */
[----:B------:R-:W-:Y:S02]  /*269f0*/  MOV R2, 0x26a10 ;  /* 0x00026a1000027802 */ /* 0x000fe40000000f00 */
[----:B------:R-:W-:Y:S05]  /*26a00*/  CALL.REL.NOINC `($__internal_13_$__cuda_sm70_shflsync_idx_p) ;  /* 0x00001f9000007944 */ /* 0x000fea0003c00000 */
[----:B------:R-:W-:Y:S01]  /*26a10*/  MOV R2, R10 ;  /* 0x0000000a00027202 */ /* 0x000fe20000000f00 */
[----:B------:R-:W-:Y:S05]  /*26a20*/  BRA `(.L_x_1055) ;  /* 0xfffe201000007947 */ /* 0x000fea000383ffff */
.L_x_858:
[----:B------:R-:W-:Y:S01]  /*26a30*/  IMAD.MOV.U32 R11, RZ, RZ, R5 ;  /* 0x000000ffff0b7224 */ /* 0x000fe200078e0005 */
[----:B------:R-:W-:Y:S01]  /*26a40*/  MOV R10, 0x2 ;  /* 0x00000002000a7802 */ /* 0x000fe20000000f00 */
[----:B-1----:R-:W-:Y:S01]  /*26a50*/  IMAD.MOV.U32 R3, RZ, RZ, 0x181f ;  /* 0x0000181fff037424 */ /* 0x002fe200078e00ff */
[----:B--2---:R-:W-:Y:S02]  /*26a60*/  MOV R2, 0x26a80 ;  /* 0x00026a8000027802 */ /* 0x004fe40000000f00 */
[----:B---3-5:R-:W-:Y:S05]  /*26a70*/  CALL.REL.NOINC `($__internal_13_$__cuda_sm70_shflsync_idx_p) ;  /* 0x00001f2000007944 */ /* 0x028fea0003c00000 */
[----:B------:R-:W-:Y:S01]  /*26a80*/  MOV R7, R10 ;  /* 0x0000000a00077202 */ /* 0x000fe20000000f00 */
[----:B------:R-:W-:Y:S05]  /*26a90*/  BRA `(.L_x_1056) ;  /* 0xfffe207000007947 */ /* 0x000fea000383ffff */
.L_x_859:
[----:B------:R-:W-:Y:S01]  /*26aa0*/  IMAD.MOV.U32 R11, RZ, RZ, R6 ;  /* 0x000000ffff0b7224 */ /* 0x000fe200078e0006 */
[----:B------:R-:W-:Y:S01]  /*26ab0*/  MOV R10, 0x2 ;  /* 0x00000002000a7802 */ /* 0x000fe20000000f00 */
[----:B------:R-:W-:Y:S01]  /*26ac0*/  IMAD.MOV.U32 R3, RZ, RZ, 0x181f ;  /* 0x0000181fff037424 */ /* 0x000fe200078e00ff */
[----:B--2---:R-:W-:Y:S02]  /*26ad0*/  MOV R2, 0x26af0 ;  /* 0x00026af000027802 */ /* 0x004fe40000000f00 */
[----:B-1-345:R-:W-:Y:S05]  /*26ae0*/  CALL.REL.NOINC `($__internal_13_$__cuda_sm70_shflsync_idx_p) ;  /* 0x00001eb000007944 */ /* 0x03afea0003c00000 */
[----:B------:R-:W-:Y:S01]  /*26af0*/  MOV R2, R10 ;  /* 0x0000000a00027202 */ /* 0x000fe20000000f00 */
[----:B------:R-:W-:Y:S05]  /*26b00*/  BRA `(.L_x_1057) ;  /* 0xfffe202000007947 */ /* 0x000fea000383ffff */
.L_x_862:
[----:B------:R-:W-:Y:S01]  /*26b10*/  IMAD.MOV.U32 R11, RZ, RZ, R5 ;  /* 0x000000ffff0b7224 */ /* 0x000fe200078e0005 */
[----:B------:R-:W-:Y:S01]  /*26b20*/  MOV R10, 0x3 ;  /* 0x00000003000a7802 */ /* 0x000fe20000000f00 */
[----:B-1----:R-:W-:Y:S01]  /*26b30*/  IMAD.MOV.U32 R3, RZ, RZ, 0x181f ;  /* 0x0000181fff037424 */ /* 0x002fe200078e00ff */
[----:B------:R-:W-:-:S02]  /*26b40*/  MOV R2, 0x26b60 ;  /* 0x00026b6000027802 */ /* 0x000fc40000000f00 */
[----:B--2345:R-:W-:Y:S05]  /*26b50*/  CALL.REL.NOINC `($__internal_13_$__cuda_sm70_shflsync_idx_p) ;  /* 0x00001e4000007944 */ /* 0x03cfea0003c00000 */
        /* <DEDUP_REMOVED lines=8> */
.L_x_865:
[----:B------:R-:W-:Y:S01]  /*26be0*/  IMAD.MOV.U32 R11, RZ, RZ, R5 ;  /* 0x000000ffff0b7224 */ /* 0x000fe200078e0005 */
[----:B------:R-:W-:Y:S01]  /*26bf0*/  MOV R10, 0x4 ;  /* 0x00000004000a7802 */ /* 0x000fe20000000f00 */
[----:B-1----:R-:W-:Y:S01]  /*26c00*/  IMAD.MOV.U32 R3, RZ, RZ, 0x181f ;  /* 0x0000181fff037424 */ /* 0x002fe200078e00ff */
[----:B------:R-:W-:Y:S02]  /*26c10*/  MOV R2, 0x26c30 ;  /* 0x00026c3000027802 */ /* 0x000fe40000000f00 */
[----:B--2345:R-:W-:Y:S05]  /*26c20*/  CALL.REL.NOINC `($__internal_13_$__cuda_sm70_shflsync_idx_p) ;  /* 0x00001d7000007944 */ /* 0x03cfea0003c00000 */
[----:B------:R-:W-:Y:S01]  /*26c30*/  MOV R7, R10 ;  /* 0x0000000a00077202 */ /* 0x000fe20000000f00 */
[----:B------:R-:W-:Y:S05]  /*26c40*/  BRA `(.L_x_1059) ;  /* 0xfffe209000007947 */ /* 0x000fea000383ffff */
.L_x_866:
[----:B------:R-:W-:Y:S01]  /*26c50*/  IMAD.MOV.U32 R11, RZ, RZ, R6 ;  /* 0x000000ffff0b7224 */ /* 0x000fe200078e0006 */
[----:B------:R-:W-:Y:S01]  /*26c60*/  MOV R10, 0x4 ;  /* 0x00000004000a7802 */ /* 0x000fe20000000f00 */
[----:B-1----:R-:W-:Y:S01]  /*26c70*/  IMAD.MOV.U32 R3, RZ, RZ, 0x181f ;  /* 0x0000181fff037424 */ /* 0x002fe200078e00ff */
[----:B------:R-:W-:Y:S02]  /*26c80*/  MOV R2, 0x26ca0 ;  /* 0x00026ca000027802 */ /* 0x000fe40000000f00 */
[----:B--2345:R-:W-:Y:S05]  /*26c90*/  CALL.REL.NOINC `($__internal_13_$__cuda_sm70_shflsync_idx_p) ;  /* 0x00001d0000007944 */ /* 0x03cfea0003c00000 */
[----:B------:R-:W-:Y:S01]  /*26ca0*/  MOV R2, R10 ;  /* 0x0000000a00027202 */ /* 0x000fe20000000f00 */
[----:B------:R-:W-:Y:S05]  /*26cb0*/  BRA `(.L_x_1060) ;  /* 0xfffe204000007947 */ /* 0x000fea000383ffff */
.L_x_869:
[----:B------:R-:W-:Y:S01]  /*26cc0*/  IMAD.MOV.U32 R11, RZ, RZ, R5 ;  /* 0x000000ffff0b7224 */ /* 0x000fe200078e0005 */
[----:B------:R-:W-:Y:S01]  /*26cd0*/  MOV R10, 0x5 ;  /* 0x00000005000a7802 */ /* 0x000fe20000000f00 */
[----:B--2---:R-:W-:Y:S01]  /*26ce0*/  IMAD.MOV.U32 R3, RZ, RZ, 0x181f ;  /* 0x0000181fff037424 */ /* 0x004fe200078e00ff */
[----:B------:R-:W-:-:S02]  /*26cf0*/  MOV R2, 0x26d10 ;  /* 0x00026d1000027802 */ /* 0x000fc40000000f00 */
[----:B-1-345:R-:W-:Y:S05]  /*26d00*/  CALL.REL.NOINC `($__internal_13_$__cuda_sm70_shflsync_idx_p) ;  /* 0x00001c9000007944 */ /* 0x03afea0003c00000 */
        /* <DEDUP_REMOVED lines=8> */
.L_x_872:
[----:B------:R-:W-:Y:S01]  /*26d90*/  IMAD.MOV.U32 R11, RZ, RZ, R5 ;  /* 0x000000ffff0b7224 */ /* 0x000fe200078e0005 */
[----:B------:R-:W-:Y:S01]  /*26da0*/  MOV R10, 0x6 ;  /* 0x00000006000a7802 */ /* 0x000fe20000000f00 */
[----:B-1----:R-:W-:Y:S01]  /*26db0*/  IMAD.MOV.U32 R3, RZ, RZ, 0x181f ;  /* 0x0000181fff037424 */ /* 0x002fe200078e00ff */
[----:B--2---:R-:W-:Y:S02]  /*26dc0*/  MOV R2, 0x26de0 ;  /* 0x00026de000027802 */ /* 0x004fe40000000f00 */
[----:B---345:R-:W-:Y:S05]  /*26dd0*/  CALL.REL.NOINC `($__internal_13_$__cuda_sm70_shflsync_idx_p) ;  /* 0x00001bc000007944 */ /* 0x038fea0003c00000 */
[----:B------:R-:W-:Y:S01]  /*26de0*/  MOV R7, R10 ;  /* 0x0000000a00077202 */ /* 0x000fe20000000f00 */
[----:B------:R-:W-:Y:S05]  /*26df0*/  BRA `(.L_x_1062) ;  /* 0xfffe20b000007947 */ /* 0x000fea000383ffff */
.L_x_873:
[----:B------:R-:W-:Y:S01]  /*26e00*/  IMAD.MOV.U32 R11, RZ, RZ, R6 ;  /* 0x000000ffff0b7224 */ /* 0x000fe200078e0006 */
[----:B------:R-:W-:Y:S01]  /*26e10*/  MOV R10, 0x6 ;  /* 0x00000006000a7802 */ /* 0x000fe20000000f00 */
[----:B------:R-:W-:Y:S01]  /*26e20*/  IMAD.MOV.U32 R3, RZ, RZ, 0x181f ;  /* 0x0000181fff037424 */ /* 0x000fe200078e00ff */
[----:B--2---:R-:W-:Y:S02]  /*26e30*/  MOV R2, 0x26e50 ;  /* 0x00026e5000027802 */ /* 0x004fe40000000f00 */
[----:B-1-345:R-:W-:Y:S05]  /*26e40*/  CALL.REL.NOINC `($__internal_13_$__cuda_sm70_shflsync_idx_p) ;  /* 0x00001b5000007944 */ /* 0x03afea0003c00000 */
[----:B------:R-:W-:Y:S01]  /*26e50*/  MOV R2, R10 ;  /* 0x0000000a00027202 */ /* 0x000fe20000000f00 */
[----:B------:R-:W-:Y:S05]  /*26e60*/  BRA `(.L_x_1063) ;  /* 0xfffe206000007947 */ /* 0x000fea000383ffff */
.L_x_876:
        /* <DEDUP_REMOVED lines=13> */
.L_x_979:
[----:B------:R3:W5:Y:S01]  /*26f40*/  LDL R0, [R1+0x10] ;  /* 0x0000100001007983 */ /* 0x0007620000100800 */
[----:B------:R-:W-:Y:S02]  /*26f50*/  MOV R8, 0x2 ;  /* 0x0000000200087802 */ /* 0x000fe40000000f00 */
[----:B-12---:R-:W-:Y:S02]  /*26f60*/  MOV R4, 0x26f80 ;  /* 0x00026f8000047802 */ /* 0x006fe40000000f00 */
[----:B---3-5:R-:W-:Y:S05]  /*26f70*/  CALL.REL.NOINC `($__internal_12_$__cuda_sm70_shflsync_bfly_p) ;  /* 0x000019d000007944 */ /* 0x028fea0003c00000 */
[----:B------:R-:W-:Y:S01]  /*26f80*/  MOV R2, R0 ;  /* 0x0000000000027202 */ /* 0x000fe20000000f00 */
[----:B------:R-:W-:Y:S05]  /*26f90*/  BRA `(.L_x_1065) ;  /* 0xffffad7000007947 */ /* 0x000fea000383ffff */
.L_x_980:
[----:B------:R-:W-:Y:S01]  /*26fa0*/  IMAD.MOV.U32 R0, RZ, RZ, R2 ;  /* 0x000000ffff007224 */ /* 0x000fe200078e0002 */
[----:B------:R-:W-:Y:S02]  /*26fb0*/  MOV R8, 0x1 ;  /* 0x0000000100087802 */ /* 0x000fe40000000f00 */
[----:B-1----:R-:W-:Y:S02]  /*26fc0*/  MOV R4, 0x26fe0 ;  /* 0x00026fe000047802 */ /* 0x002fe40000000f00 */
[----:B------:R-:W-:Y:S05]  /*26fd0*/  CALL.REL.NOINC `($__internal_12_$__cuda_sm70_shflsync_bfly_p) ;  /* 0x0000197000007944 */ /* 0x000fea0003c00000 */
[----:B------:R-:W-:Y:S02]  /*26fe0*/  FADD.FTZ R2, R2, R0 ;  /* 0x0000000002027221 */ /* 0x000fe40000010000 */
[----:B------:R1:W5:Y:S01]  /*26ff0*/  LDL R0, [R1+0xc] ;  /* 0x00000c0001007983 */ /* 0x0003620000100800 */
[----:B------:R-:W-:-:S02]  /*27000*/  MOV R8, 0x2 ;  /* 0x0000000200087802 */ /* 0x000fc40000000f00 */
[----:B------:R-:W-:Y:S02]  /*27010*/  MOV R4, 0x27030 ;  /* 0x0002703000047802 */ /* 0x000fe40000000f00 */
[----:B-1---5:R-:W-:Y:S05]  /*27020*/  CALL.REL.NOINC `($__internal_12_$__cuda_sm70_shflsync_bfly_p) ;  /* 0x0000192000007944 */ /* 0x022fea0003c00000 */
[----:B------:R-:W2:Y:S01]  /*27030*/  LDL.LU R4, [R1+0xc] ;  /* 0x00000c0001047983 */ /* 0x000ea20000300800 */
[----:B------:R-:W-:Y:S01]  /*27040*/  MOV R8, 0x1 ;  /* 0x0000000100087802 */ /* 0x000fe20000000f00 */
[----:B--2---:R-:W-:Y:S01]  /*27050*/  FADD.FTZ R5, R4, R0 ;  /* 0x0000000004057221 */ /* 0x004fe20000010000 */
[----:B------:R-:W-:-:S04]  /*27060*/  MOV R4, 0x27090 ;  /* 0x0002709000047802 */ /* 0x000fc80000000f00 */
[----:B------:R-:W-:Y:S02]  /*27070*/  MOV R0, R5 ;  /* 0x0000000500007202 */ /* 0x000fe40000000f00 */
[----:B------:R-:W-:Y:S05]  /*27080*/  CALL.REL.NOINC `($__internal_12_$__cuda_sm70_shflsync_bfly_p) ;  /* 0x000018c000007944 */ /* 0x000fea0003c00000 */
[----:B------:R-:W-:Y:S02]  /*27090*/  FADD.FTZ R5, R5, R0 ;  /* 0x0000000005057221 */ /* 0x000fe40000010000 */
[----:B------:R1:W5:Y:S01]  /*270a0*/  LDL R0, [R1+0x14] ;  /* 0x0000140001007983 */ /* 0x0003620000100800 */
[----:B------:R-:W-:Y:S02]  /*270b0*/  MOV R8, 0x2 ;  /* 0x0000000200087802 */ /* 0x000fe40000000f00 */
        /* <DEDUP_REMOVED lines=19> */
[----:B------:R-:W-:Y:S01]  /*271f0*/  MOV R9, R0 ;  /* 0x0000000000097202 */ /* 0x000fe20000000f00 */
[----:B------:R-:W-:Y:S05]  /*27200*/  BRA `(.L_x_1066) ;  /* 0xffffac3000007947 */ /* 0x000fea000383ffff */
.L_x_987:
[----:B--234-:R-:W-:Y:S01]  /*27210*/  IMAD.MOV.U32 R11, RZ, RZ, R6 ;  /* 0x000000ffff0b7224 */ /* 0x01cfe200078e0006 */
[----:B------:R-:W-:Y:S01]  /*27220*/  MOV R10, RZ ;  /* 0x000000ff000a7202 */ /* 0x000fe20000000f00 */
[----:B------:R-:W-:Y:S01]  /*27230*/  IMAD.MOV.U32 R3, RZ, RZ, 0x181f ;  /* 0x0000181fff037424 */ /* 0x000fe200078e00ff */
[----:B------:R-:W-:Y:S02]  /*27240*/  MOV R2, 0x27260 ;  /* 0x0002726000027802 */ /* 0x000fe40000000f00 */
[----:B-1----:R-:W-:Y:S05]  /*27250*/  CALL.REL.NOINC `($__internal_13_$__cuda_sm70_shflsync_idx_p) ;  /* 0x0000174000007944 */ /* 0x002fea0003c00000 */
[----:B------:R-:W-:Y:S01]  /*27260*/  MOV R8, R10 ;  /* 0x0000000a00087202 */ /* 0x000fe20000000f00 */
[----:B------:R-:W-:Y:S05]  /*27270*/  BRA `(.L_x_1067) ;  /* 0xffffc46000007947 */ /* 0x000fea000383ffff */
.L_x_988:
[----:B------:R-:W-:Y:S01]  /*27280*/  IMAD.MOV.U32 R11, RZ, RZ, R7 ;  /* 0x000000ffff0b7224 */ /* 0x000fe200078e0007 */
[----:B------:R-:W-:Y:S01]  /*27290*/  MOV R10, RZ ;  /* 0x000000ff000a7202 */ /* 0x000fe20000000f00 */
[----:B------:R-:W-:Y:S01]  /*272a0*/  IMAD.MOV.U32 R3, RZ, RZ, 0x181f ;  /* 0x0000181fff037424 */ /* 0x000fe200078e00ff */
[----:B------:R-:W-:Y:S02]  /*272b0*/  MOV R2, 0x272d0 ;  /* 0x000272d000027802 */ /* 0x000fe40000000f00 */
[----:B-123--:R-:W-:Y:S05]  /*272c0*/  CALL.REL.NOINC `($__internal_13_$__cuda_sm70_shflsync_idx_p) ;  /* 0x000016d000007944 */ /* 0x00efea0003c00000 */
[----:B------:R-:W-:Y:S01]  /*272d0*/  MOV R2, R10 ;  /* 0x0000000a00027202 */ /* 0x000fe20000000f00 */
[----:B------:R-:W-:Y:S05]  /*272e0*/  BRA `(.L_x_1068) ;  /* 0xffffc41000007947 */ /* 0x000fea000383ffff */
.L_x_989:
[----:B------:R-:W-:Y:S01]  /*272f0*/  IMAD.MOV.U32 R11, RZ, RZ, R6 ;  /* 0x000000ffff0b7224 */ /* 0x000fe200078e0006 */
[----:B------:R-:W-:Y:S01]  /*27300*/  MOV R10, 0x1 ;  /* 0x00000001000a7802 */ /* 0x000fe20000000f00 */
[----:B--2---:R-:W-:Y:S01]  /*27310*/  IMAD.MOV.U32 R3, RZ, RZ, 0x181f ;  /* 0x0000181fff037424 */ /* 0x004fe200078e00ff */
[----:B------:R-:W-:-:S02]  /*27320*/  MOV R2, 0x27340 ;  /* 0x0002734000027802 */ /* 0x000fc40000000f00 */
[----:B-1--4-:R-:W-:Y:S05]  /*27330*/  CALL.REL.NOINC `($__internal_13_$__cuda_sm70_shflsync_idx_p) ;  /* 0x0000166000007944 */ /* 0x012fea0003c00000 */
        /* <DEDUP_REMOVED lines=8> */
.L_x_990:
[----:B------:R-:W-:Y:S01]  /*273c0*/  IMAD.MOV.U32 R11, RZ, RZ, R6 ;  /* 0x000000ffff0b7224 */ /* 0x000fe200078e0006 */
[----:B------:R-:W-:Y:S01]  /*273d0*/  MOV R10, 0x2 ;  /* 0x00000002000a7802 */ /* 0x000fe20000000f00 */
[----:B--2---:R-:W-:Y:S01]  /*273e0*/  IMAD.MOV.U32 R3, RZ, RZ, 0x181f ;  /* 0x0000181fff037424 */ /* 0x004fe200078e00ff */
[----:B------:R-:W-:Y:S02]  /*273f0*/  MOV R2, 0x27410 ;  /* 0x0002741000027802 */ /* 0x000fe40000000f00 */
[----:B-1-34-:R-:W-:Y:S05]  /*27400*/  CALL.REL.NOINC `($__internal_13_$__cuda_sm70_shflsync_idx_p) ;  /* 0x0000159000007944 */ /* 0x01afea0003c00000 */
[----:B------:R-:W-:Y:S01]  /*27410*/  MOV R8, R10 ;  /* 0x0000000a00087202 */ /* 0x000fe20000000f00 */
[----:B------:R-:W-:Y:S05]  /*27420*/  BRA `(.L_x_1070) ;  /* 0xffffc3c000007947 */ /* 0x000fea000383ffff */
.L_x_991:
[----:B------:R-:W-:Y:S01]  /*27430*/  IMAD.MOV.U32 R11, RZ, RZ, R7 ;  /* 0x000000ffff0b7224 */ /* 0x000fe200078e0007 */
[----:B------:R-:W-:Y:S01]  /*27440*/  MOV R10, 0x2 ;  /* 0x00000002000a7802 */ /* 0x000fe20000000f00 */
[----:B--2---:R-:W-:Y:S01]  /*27450*/  IMAD.MOV.U32 R3, RZ, RZ, 0x181f ;  /* 0x0000181fff037424 */ /* 0x004fe200078e00ff */
[----:B------:R-:W-:Y:S02]  /*27460*/  MOV R2, 0x27480 ;  /* 0x0002748000027802 */ /* 0x000fe40000000f00 */
[----:B-1-34-:R-:W-:Y:S05]  /*27470*/  CALL.REL.NOINC `($__internal_13_$__cuda_sm70_shflsync_idx_p) ;  /* 0x0000152000007944 */ /* 0x01afea0003c00000 */
[----:B------:R-:W-:Y:S01]  /*27480*/  MOV R2, R10 ;  /* 0x0000000a00027202 */ /* 0x000fe20000000f00 */
[----:B------:R-:W-:Y:S05]  /*27490*/  BRA `(.L_x_1071) ;  /* 0xffffc37000007947 */ /* 0x000fea000383ffff */
.L_x_992:
[----:B------:R-:W-:Y:S01]  /*274a0*/  IMAD.MOV.U32 R11, RZ, RZ, R6 ;  /* 0x000000ffff0b7224 */ /* 0x000fe200078e0006 */
[----:B------:R-:W-:Y:S01]  /*274b0*/  MOV R10, 0x3 ;  /* 0x00000003000a7802 */ /* 0x000fe20000000f00 */
[----:B---3--:R-:W-:Y:S01]  /*274c0*/  IMAD.MOV.U32 R3, RZ, RZ, 0x181f ;  /* 0x0000181fff037424 */ /* 0x008fe200078e00ff */
[----:B------:R-:W-:-:S02]  /*274d0*/  MOV R2, 0x274f0 ;  /* 0x000274f000027802 */ /* 0x000fc40000000f00 */
[----:B-12---:R-:W-:Y:S05]  /*274e0*/  CALL.REL.NOINC `($__internal_13_$__cuda_sm70_shflsync_idx_p) ;  /* 0x000014b000007944 */ /* 0x006fea0003c00000 */
        /* <DEDUP_REMOVED lines=8> */
.L_x_993:
[----:B------:R-:W-:Y:S01]  /*27570*/  IMAD.MOV.U32 R11, RZ, RZ, R6 ;  /* 0x000000ffff0b7224 */ /* 0x000fe200078e0006 */
[----:B------:R-:W-:Y:S01]  /*27580*/  MOV R10, 0x4 ;  /* 0x00000004000a7802 */ /* 0x000fe20000000f00 */
[----:B-1----:R-:W-:Y:S01]  /*27590*/  IMAD.MOV.U32 R3, RZ, RZ, 0x181f ;  /* 0x0000181fff037424 */ /* 0x002fe200078e00ff */
[----:B------:R-:W-:Y:S02]  /*275a0*/  MOV R2, 0x275c0 ;  /* 0x000275c000027802 */ /* 0x000fe40000000f00 */
[----:B----4-:R-:W-:Y:S05]  /*275b0*/  CALL.REL.NOINC `($__internal_13_$__cuda_sm70_shflsync_idx_p) ;  /* 0x000013e000007944 */ /* 0x010fea0003c00000 */
[----:B------:R-:W-:Y:S01]  /*275c0*/  MOV R8, R10 ;  /* 0x0000000a00087202 */ /* 0x000fe20000000f00 */
[----:B------:R-:W-:Y:S05]  /*275d0*/  BRA `(.L_x_1073) ;  /* 0xffffc32000007947 */ /* 0x000fea000383ffff */
.L_x_994:
[----:B------:R-:W-:Y:S01]  /*275e0*/  IMAD.MOV.U32 R11, RZ, RZ, R7 ;  /* 0x000000ffff0b7224 */ /* 0x000fe200078e0007 */
[----:B------:R-:W-:Y:S01]  /*275f0*/  MOV R10, 0x4 ;  /* 0x00000004000a7802 */ /* 0x000fe20000000f00 */
[----:B-1----:R-:W-:Y:S01]  /*27600*/  IMAD.MOV.U32 R3, RZ, RZ, 0x181f ;  /* 0x0000181fff037424 */ /* 0x002fe200078e00ff */
[----:B------:R-:W-:Y:S02]  /*27610*/  MOV R2, 0x27630 ;  /* 0x0002763000027802 */ /* 0x000fe40000000f00 */
[----:B--234-:R-:W-:Y:S05]  /*27620*/  CALL.REL.NOINC `($__internal_13_$__cuda_sm70_shflsync_idx_p) ;  /* 0x0000137000007944 */ /* 0x01cfea0003c00000 */
[----:B------:R-:W-:Y:S01]  /*27630*/  MOV R2, R10 ;  /* 0x0000000a00027202 */ /* 0x000fe20000000f00 */
[----:B------:R-:W-:Y:S05]  /*27640*/  BRA `(.L_x_1074) ;  /* 0xffffc2d000007947 */ /* 0x000fea000383ffff */
.L_x_995:
        /* <DEDUP_REMOVED lines=13> */
.L_x_996:
[----:B------:R-:W-:Y:S01]  /*27720*/  IMAD.MOV.U32 R11, RZ, RZ, R6 ;  /* 0x000000ffff0b7224 */ /* 0x000fe200078e0006 */
[----:B------:R-:W-:Y:S01]  /*27730*/  MOV R10, 0x6 ;  /* 0x00000006000a7802 */ /* 0x000fe20000000f00 */
[----:B-1----:R-:W-:Y:S01]  /*27740*/  IMAD.MOV.U32 R3, RZ, RZ, 0x181f ;  /* 0x0000181fff037424 */ /* 0x002fe200078e00ff */
[----:B------:R-:W-:Y:S02]  /*27750*/  MOV R2, 0x27770 ;  /* 0x0002777000027802 */ /* 0x000fe40000000f00 */
[----:B---34-:R-:W-:Y:S05]  /*27760*/  CALL.REL.NOINC `($__internal_13_$__cuda_sm70_shflsync_idx_p) ;  /* 0x0000123000007944 */ /* 0x018fea0003c00000 */
[----:B------:R-:W-:Y:S01]  /*27770*/  MOV R8, R10 ;  /* 0x0000000a00087202 */ /* 0x000fe20000000f00 */
[----:B------:R-:W-:Y:S05]  /*27780*/  BRA `(.L_x_1076) ;  /* 0xffffc28000007947 */ /* 0x000fea000383ffff */
.L_x_997:
[----:B------:R-:W-:Y:S01]  /*27790*/  IMAD.MOV.U32 R11, RZ, RZ, R7 ;  /* 0x000000ffff0b7224 */ /* 0x000fe200078e0007 */
[----:B------:R-:W-:Y:S01]  /*277a0*/  MOV R10, 0x6 ;  /* 0x00000006000a7802 */ /* 0x000fe20000000f00 */
[----:B-1----:R-:W-:Y:S01]  /*277b0*/  IMAD.MOV.U32 R3, RZ, RZ, 0x181f ;  /* 0x0000181fff037424 */ /* 0x002fe200078e00ff */
[----:B------:R-:W-:Y:S02]  /*277c0*/  MOV R2, 0x277e0 ;  /* 0x000277e000027802 */ /* 0x000fe40000000f00 */
[----:B--234-:R-:W-:Y:S05]  /*277d0*/  CALL.REL.NOINC `($__internal_13_$__cuda_sm70_shflsync_idx_p) ;  /* 0x000011c000007944 */ /* 0x01cfea0003c00000 */
[----:B------:R-:W-:Y:S01]  /*277e0*/  MOV R2, R10 ;  /* 0x0000000a00027202 */ /* 0x000fe20000000f00 */
[----:B------:R-:W-:Y:S05]  /*277f0*/  BRA `(.L_x_1077) ;  /* 0xffffc23000007947 */ /* 0x000fea000383ffff */
.L_x_998:
[----:B------:R-:W-:Y:S01]  /*27800*/  IMAD.MOV.U32 R11, RZ, RZ, R6 ;  /* 0x000000ffff0b7224 */ /* 0x000fe200078e0006 */
[----:B------:R-:W-:Y:S01]  /*27810*/  MOV R10, 0x7 ;  /* 0x00000007000a7802 */ /* 0x000fe20000000f00 */
[----:B--2---:R-:W-:Y:S01]  /*27820*/  IMAD.MOV.U32 R3, RZ, RZ, 0x181f ;  /* 0x0000181fff037424 */ /* 0x004fe200078e00ff */
[----:B------:R-:W-:-:S02]  /*27830*/  MOV R2, 0x27850 ;  /* 0x0002785000027802 */ /* 0x000fc40000000f00 */
[----:B-1-34-:R-:W-:Y:S05]  /*27840*/  CALL.REL.NOINC `($__internal_13_$__cuda_sm70_shflsync_idx_p) ;  /* 0x0000115000007944 */ /* 0x01afea0003c00000 */
        /* <DEDUP_REMOVED lines=8> */
.L_x_1000:
[----:B------:R-:W-:Y:S01]  /*278d0*/  IMAD.MOV.U32 R11, RZ, RZ, R13 ;  /* 0x000000ffff0b7224 */ /* 0x000fe200078e000d */
[----:B------:R-:W-:Y:S01]  /*278e0*/  MOV R10, RZ ;  /* 0x000000ff000a7202 */ /* 0x000fe20000000f00 */
[----:B------:R-:W-:Y:S01]  /*278f0*/  IMAD.MOV.U32 R3, RZ, RZ, 0x1c1f ;  /* 0x00001c1fff037424 */ /* 0x000fe200078e00ff */
[----:B------:R-:W-:Y:S02]  /*27900*/  MOV R2, 0x27920 ;  /* 0x0002792000027802 */ /* 0x000fe40000000f00 */
[----:B------:R-:W-:Y:S05]  /*27910*/  CALL.REL.NOINC `($__internal_13_$__cuda_sm70_shflsync_idx_p) ;  /* 0x0000108000007944 */ /* 0x000fea0003c00000 */
[----:B------:R-:W-:Y:S01]  /*27920*/  MOV R12, R10 ;  /* 0x0000000a000c7202 */ /* 0x000fe20000000f00 */
[----:B------:R-:W-:Y:S05]  /*27930*/  BRA `(.L_x_1079) ;  /* 0xffffc40000007947 */ /* 0x000fea000383ffff */
.L_x_1001:
[----:B------:R-:W-:Y:S01]  /*27940*/  IMAD.MOV.U32 R11, RZ, RZ, R19 ;  /* 0x000000ffff0b7224 */ /* 0x000fe200078e0013 */
[----:B------:R-:W-:Y:S01]  /*27950*/  MOV R10, RZ ;  /* 0x000000ff000a7202 */ /* 0x000fe20000000f00 */
[----:B------:R-:W-:Y:S01]  /*27960*/  IMAD.MOV.U32 R3, RZ, RZ, 0x1c1f ;  /* 0x00001c1fff037424 */ /* 0x000fe200078e00ff */
[----:B------:R-:W-:Y:S02]  /*27970*/  MOV R2, 0x27990 ;  /* 0x0002799000027802 */ /* 0x000fe40000000f00 */
[----:B-12---:R-:W-:Y:S05]  /*27980*/  CALL.REL.NOINC `($__internal_13_$__cuda_sm70_shflsync_idx_p) ;  /* 0x0000101000007944 */ /* 0x006fea0003c00000 */
[----:B------:R-:W-:Y:S01]  /*27990*/  MOV R2, R10 ;  /* 0x0000000a00027202 */ /* 0x000fe20000000f00 */
[----:B------:R-:W-:Y:S05]  /*279a0*/  BRA `(.L_x_1080) ;  /* 0xffffc3b000007947 */ /* 0x000fea000383ffff */
.L_x_1004:
[----:B----4-:R-:W-:Y:S01]  /*279b0*/  IMAD.MOV.U32 R11, RZ, RZ, R13 ;  /* 0x000000ffff0b7224 */ /* 0x010fe200078e000d */
[----:B------:R-:W-:Y:S01]  /*279c0*/  MOV R10, 0x1 ;  /* 0x00000001000a7802 */ /* 0x000fe20000000f00 */
[----:B------:R-:W-:Y:S01]  /*279d0*/  IMAD.MOV.U32 R3, RZ, RZ, 0x1c1f ;  /* 0x00001c1fff037424 */ /* 0x000fe200078e00ff */
[----:B------:R-:W-:-:S02]  /*279e0*/  MOV R2, 0x27a00 ;  /* 0x00027a0000027802 */ /* 0x000fc40000000f00 */
[----:B-123--:R-:W-:Y:S05]  /*279f0*/  CALL.REL.NOINC `($__internal_13_$__cuda_sm70_shflsync_idx_p) ;  /* 0x00000fa000007944 */ /* 0x00efea0003c00000 */
        /* <DEDUP_REMOVED lines=8> */
.L_x_1007:
[----:B----4-:R-:W-:Y:S01]  /*27a80*/  IMAD.MOV.U32 R11, RZ, RZ, R13 ;  /* 0x000000ffff0b7224 */ /* 0x010fe200078e000d */
[----:B------:R-:W-:Y:S01]  /*27a90*/  MOV R10, 0x2 ;  /* 0x00000002000a7802 */ /* 0x000fe20000000f00 */
[----:B------:R-:W-:Y:S01]  /*27aa0*/  IMAD.MOV.U32 R3, RZ, RZ, 0x1c1f ;  /* 0x00001c1fff037424 */ /* 0x000fe200078e00ff */
[----:B------:R-:W-:Y:S02]  /*27ab0*/  MOV R2, 0x27ad0 ;  /* 0x00027ad000027802 */ /* 0x000fe40000000f00 */
[----:B-123--:R-:W-:Y:S05]  /*27ac0*/  CALL.REL.NOINC `($__internal_13_$__cuda_sm70_shflsync_idx_p) ;  /* 0x00000ed000007944 */ /* 0x00efea0003c00000 */
[----:B------:R-:W-:Y:S01]  /*27ad0*/  MOV R12, R10 ;  /* 0x0000000a000c7202 */ /* 0x000fe20000000f00 */
[----:B------:R-:W-:Y:S05]  /*27ae0*/  BRA `(.L_x_1082) ;  /* 0xffffc83000007947 */ /* 0x000fea000383ffff */
.L_x_1008:
[----:B----4-:R-:W-:Y:S01]  /*27af0*/  IMAD.MOV.U32 R11, RZ, RZ, R19 ;  /* 0x000000ffff0b7224 */ /* 0x010fe200078e0013 */
[----:B------:R-:W-:Y:S01]  /*27b00*/  MOV R10, 0x2 ;  /* 0x00000002000a7802 */ /* 0x000fe20000000f00 */
[----:B------:R-:W-:Y:S01]  /*27b10*/  IMAD.MOV.U32 R3, RZ, RZ, 0x1c1f ;  /* 0x00001c1fff037424 */ /* 0x000fe200078e00ff */
[----:B------:R-:W-:Y:S02]  /*27b20*/  MOV R2, 0x27b40 ;  /* 0x00027b4000027802 */ /* 0x000fe40000000f00 */
[----:B-123--:R-:W-:Y:S05]  /*27b30*/  CALL.REL.NOINC `($__internal_13_$__cuda_sm70_shflsync_idx_p) ;  /* 0x00000e6000007944 */ /* 0x00efea0003c00000 */
[----:B------:R-:W-:Y:S01]  /*27b40*/  MOV R2, R10 ;  /* 0x0000000a00027202 */ /* 0x000fe20000000f00 */
[----:B------:R-:W-:Y:S05]  /*27b50*/  BRA `(.L_x_1083) ;  /* 0xffffc7e000007947 */ /* 0x000fea000383ffff */
.L_x_1011:
[----:B--2---:R-:W-:Y:S01]  /*27b60*/  IMAD.MOV.U32 R11, RZ, RZ, R13 ;  /* 0x000000ffff0b7224 */ /* 0x004fe200078e000d */
[----:B------:R-:W-:Y:S01]  /*27b70*/  MOV R10, 0x3 ;  /* 0x00000003000a7802 */ /* 0x000fe20000000f00 */
[----:B------:R-:W-:Y:S01]  /*27b80*/  IMAD.MOV.U32 R3, RZ, RZ, 0x1c1f ;  /* 0x00001c1fff037424 */ /* 0x000fe200078e00ff */
[----:B-1----:R-:W-:-:S02]  /*27b90*/  MOV R2, 0x27bb0 ;  /* 0x00027bb000027802 */ /* 0x002fc40000000f00 */
[----:B---34-:R-:W-:Y:S05]  /*27ba0*/  CALL.REL.NOINC `($__internal_13_$__cuda_sm70_shflsync_idx_p) ;  /* 0x00000df000007944 */ /* 0x018fea0003c00000 */
        /* <DEDUP_REMOVED lines=8> */
.L_x_1015:
[----:B------:R-:W-:Y:S01]  /*27c30*/  IMAD.MOV.U32 R11, RZ, RZ, R6 ;  /* 0x000000ffff0b7224 */ /* 0x000fe200078e0006 */
[----:B------:R-:W-:Y:S01]  /*27c40*/  MOV R10, RZ ;  /* 0x000000ff000a7202 */ /* 0x000fe20000000f00 */
[----:B------:R-:W-:Y:S01]  /*27c50*/  IMAD.MOV.U32 R3, RZ, RZ, 0x181f ;  /* 0x0000181fff037424 */ /* 0x000fe200078e00ff */
[----:B------:R-:W-:Y:S02]  /*27c60*/  MOV R2, 0x27c80 ;  /* 0x00027c8000027802 */ /* 0x000fe40000000f00 */
[----:B------:R-:W-:Y:S05]  /*27c70*/  CALL.REL.NOINC `($__internal_13_$__cuda_sm70_shflsync_idx_p) ;  /* 0x00000d2000007944 */ /* 0x000fea0003c00000 */
[----:B------:R-:W-:Y:S01]  /*27c80*/  MOV R8, R10 ;  /* 0x0000000a00087202 */ /* 0x000fe20000000f00 */
[----:B------:R-:W-:Y:S05]  /*27c90*/  BRA `(.L_x_1085) ;  /* 0xffffd2f000007947 */ /* 0x000fea000383ffff */
.L_x_1016:
[----:B------:R-:W-:Y:S01]  /*27ca0*/  IMAD.MOV.U32 R11, RZ, RZ, R7 ;  /* 0x000000ffff0b7224 */ /* 0x000fe200078e0007 */
[----:B------:R-:W-:Y:S01]  /*27cb0*/  MOV R10, RZ ;  /* 0x000000ff000a7202 */ /* 0x000fe20000000f00 */
[----:B------:R-:W-:Y:S01]  /*27cc0*/  IMAD.MOV.U32 R3, RZ, RZ, 0x181f ;  /* 0x0000181fff037424 */ /* 0x000fe200078e00ff */
[----:B------:R-:W-:Y:S02]  /*27cd0*/  MOV R2, 0x27cf0 ;  /* 0x00027cf000027802 */ /* 0x000fe40000000f00 */
[----:B-12---:R-:W-:Y:S05]  /*27ce0*/  CALL.REL.NOINC `($__internal_13_$__cuda_sm70_shflsync_idx_p) ;  /* 0x00000cb000007944 */ /* 0x006fea0003c00000 */
[----:B------:R-:W-:Y:S01]  /*27cf0*/  MOV R2, R10 ;  /* 0x0000000a00027202 */ /* 0x000fe20000000f00 */
[----:B------:R-:W-:Y:S05]  /*27d00*/  BRA `(.L_x_1086) ;  /* 0xffffd2a000007947 */ /* 0x000fea000383ffff */
.L_x_1017:
[----:B------:R-:W-:Y:S01]  /*27d10*/  IMAD.MOV.U32 R11, RZ, RZ, R6 ;  /* 0x000000ffff0b7224 */ /* 0x000fe200078e0006 */
[----:B------:R-:W-:Y:S01]  /*27d20*/  MOV R10, 0x1 ;  /* 0x00000001000a7802 */ /* 0x000fe20000000f00 */
[----:B--2---:R-:W-:Y:S01]  /*27d30*/  IMAD.MOV.U32 R3, RZ, RZ, 0x181f ;  /* 0x0000181fff037424 */ /* 0x004fe200078e00ff */
[----:B------:R-:W-:-:S02]  /*27d40*/  MOV R2, 0x27d60 ;  /* 0x00027d6000027802 */ /* 0x000fc40000000f00 */
[----:B-1-3--:R-:W-:Y:S05]  /*27d50*/  CALL.REL.NOINC `($__internal_13_$__cuda_sm70_shflsync_idx_p) ;  /* 0x00000c4000007944 */ /* 0x00afea0003c00000 */
        /* <DEDUP_REMOVED lines=8> */
.L_x_1018:
[----:B------:R-:W-:Y:S01]  /*27de0*/  IMAD.MOV.U32 R11, RZ, RZ, R6 ;  /* 0x000000ffff0b7224 */ /* 0x000fe200078e0006 */
[----:B------:R-:W-:Y:S01]  /*27df0*/  MOV R10, 0x2 ;  /* 0x00000002000a7802 */ /* 0x000fe20000000f00 */
[----:B-1----:R-:W-:Y:S01]  /*27e00*/  IMAD.MOV.U32 R3, RZ, RZ, 0x181f ;  /* 0x0000181fff037424 */ /* 0x002fe200078e00ff */
[----:B------:R-:W-:Y:S02]  /*27e10*/  MOV R2, 0x27e30 ;  /* 0x00027e3000027802 */ /* 0x000fe40000000f00 */
[----:B---34-:R-:W-:Y:S05]  /*27e20*/  CALL.REL.NOINC `($__internal_13_$__cuda_sm70_shflsync_idx_p) ;  /* 0x00000b7000007944 */ /* 0x018fea0003c00000 */
[----:B------:R-:W-:Y:S01]  /*27e30*/  MOV R8, R10 ;  /* 0x0000000a00087202 */ /* 0x000fe20000000f00 */
[----:B------:R-:W-:Y:S05]  /*27e40*/  BRA `(.L_x_1088) ;  /* 0xffffd25000007947 */ /* 0x000fea000383ffff */
.L_x_1019:
[----:B------:R-:W-:Y:S01]  /*27e50*/  IMAD.MOV.U32 R11, RZ, RZ, R7 ;  /* 0x000000ffff0b7224 */ /* 0x000fe200078e0007 */
[----:B------:R-:W-:Y:S01]  /*27e60*/  MOV R10, 0x2 ;  /* 0x00000002000a7802 */ /* 0x000fe20000000f00 */
[----:B-1----:R-:W-:Y:S01]  /*27e70*/  IMAD.MOV.U32 R3, RZ, RZ, 0x181f ;  /* 0x0000181fff037424 */ /* 0x002fe200078e00ff */
[----:B------:R-:W-:Y:S02]  /*27e80*/  MOV R2, 0x27ea0 ;  /* 0x00027ea000027802 */ /* 0x000fe40000000f00 */
[----:B--234-:R-:W-:Y:S05]  /*27e90*/  CALL.REL.NOINC `($__internal_13_$__cuda_sm70_shflsync_idx_p) ;  /* 0x00000b0000007944 */ /* 0x01cfea0003c00000 */
[----:B------:R-:W-:Y:S01]  /*27ea0*/  MOV R2, R10 ;  /* 0x0000000a00027202 */ /* 0x000fe20000000f00 */
[----:B------:R-:W-:Y:S05]  /*27eb0*/  BRA `(.L_x_1089) ;  /* 0xffffd20000007947 */ /* 0x000fea000383ffff */
.L_x_1020:
        /* <DEDUP_REMOVED lines=13> */
.L_x_1021:
[----:B------:R-:W-:Y:S01]  /*27f90*/  IMAD.MOV.U32 R11, RZ, RZ, R6 ;  /* 0x000000ffff0b7224 */ /* 0x000fe200078e0006 */
[----:B------:R-:W-:Y:S01]  /*27fa0*/  MOV R10, 0x4 ;  /* 0x00000004000a7802 */ /* 0x000fe20000000f00 */
[----:B--2---:R-:W-:Y:S01]  /*27fb0*/  IMAD.MOV.U32 R3, RZ, RZ, 0x181f ;  /* 0x0000181fff037424 */ /* 0x004fe200078e00ff */
[----:B------:R-:W-:Y:S02]  /*27fc0*/  MOV R2, 0x27fe0 ;  /* 0x00027fe000027802 */ /* 0x000fe40000000f00 */
[----:B-1-34-:R-:W-:Y:S05]  /*27fd0*/  CALL.REL.NOINC `($__internal_13_$__cuda_sm70_shflsync_idx_p) ;  /* 0x000009c000007944 */ /* 0x01afea0003c00000 */
[----:B------:R-:W-:Y:S01]  /*27fe0*/  MOV R8, R10 ;  /* 0x0000000a00087202 */ /* 0x000fe20000000f00 */
[----:B------:R-:W-:Y:S05]  /*27ff0*/  BRA `(.L_x_1091) ;  /* 0xffffd1b000007947 */ /* 0x000fea000383ffff */
.L_x_1022:
[----:B------:R-:W-:Y:S01]  /*28000*/  IMAD.MOV.U32 R11, RZ, RZ, R7 ;  /* 0x000000ffff0b7224 */ /* 0x000fe200078e0007 */
[----:B------:R-:W-:Y:S01]  /*28010*/  MOV R10, 0x4 ;  /* 0x00000004000a7802 */ /* 0x000fe20000000f00 */
[----:B--2---:R-:W-:Y:S01]  /*28020*/  IMAD.MOV.U32 R3, RZ, RZ, 0x181f ;  /* 0x0000181fff037424 */ /* 0x004fe200078e00ff */
[----:B------:R-:W-:Y:S02]  /*28030*/  MOV R2, 0x28050 ;  /* 0x0002805000027802 */ /* 0x000fe40000000f00 */
[----:B-1-34-:R-:W-:Y:S05]  /*28040*/  CALL.REL.NOINC `($__internal_13_$__cuda_sm70_shflsync_idx_p) ;  /* 0x0000095000007944 */ /* 0x01afea0003c00000 */
[----:B------:R-:W-:Y:S01]  /*28050*/  MOV R2, R10 ;  /* 0x0000000a00027202 */ /* 0x000fe20000000f00 */
[----:B------:R-:W-:Y:S05]  /*28060*/  BRA `(.L_x_1092) ;  /* 0xffffd16000007947 */ /* 0x000fea000383ffff */
.L_x_1023:
[----:B------:R-:W-:Y:S01]  /*28070*/  IMAD.MOV.U32 R11, RZ, RZ, R6 ;  /* 0x000000ffff0b7224 */ /* 0x000fe200078e0006 */
[----:B------:R-:W-:Y:S01]  /*28080*/  MOV R10, 0x5 ;  /* 0x00000005000a7802 */ /* 0x000fe20000000f00 */
[----:B-1----:R-:W-:Y:S01]  /*28090*/  IMAD.MOV.U32 R3, RZ, RZ, 0x181f ;  /* 0x0000181fff037424 */ /* 0x002fe200078e00ff */
[----:B------:R-:W-:-:S02]  /*280a0*/  MOV R2, 0x280c0 ;  /* 0x000280c000027802 */ /* 0x000fc40000000f00 */
[----:B--234-:R-:W-:Y:S05]  /*280b0*/  CALL.REL.NOINC `($__internal_13_$__cuda_sm70_shflsync_idx_p) ;  /* 0x000008e000007944 */ /* 0x01cfea0003c00000 */
        /* <DEDUP_REMOVED lines=8> */
.L_x_1024:
[----:B------:R-:W-:Y:S01]  /*28140*/  IMAD.MOV.U32 R11, RZ, RZ, R6 ;  /* 0x000000ffff0b7224 */ /* 0x000fe200078e0006 */
[----:B------:R-:W-:Y:S01]  /*28150*/  MOV R10, 0x6 ;  /* 0x00000006000a7802 */ /* 0x000fe20000000f00 */
[----:B--2---:R-:W-:Y:S01]  /*28160*/  IMAD.MOV.U32 R3, RZ, RZ, 0x181f ;  /* 0x0000181fff037424 */ /* 0x004fe200078e00ff */
[----:B------:R-:W-:Y:S02]  /*28170*/  MOV R2, 0x28190 ;  /* 0x0002819000027802 */ /* 0x000fe40000000f00 */
[----:B-1--4-:R-:W-:Y:S05]  /*28180*/  CALL.REL.NOINC `($__internal_13_$__cuda_sm70_shflsync_idx_p) ;  /* 0x0000081000007944 */ /* 0x012fea0003c00000 */
[----:B------:R-:W-:Y:S01]  /*28190*/  MOV R8, R10 ;  /* 0x0000000a00087202 */ /* 0x000fe20000000f00 */
[----:B------:R-:W-:Y:S05]  /*281a0*/  BRA `(.L_x_1094) ;  /* 0xffffd11000007947 */ /* 0x000fea000383ffff */
.L_x_1025:
[----:B------:R-:W-:Y:S01]  /*281b0*/  IMAD.MOV.U32 R11, RZ, RZ, R7 ;  /* 0x000000ffff0b7224 */ /* 0x000fe200078e0007 */
[----:B------:R-:W-:Y:S01]  /*281c0*/  MOV R10, 0x6 ;  /* 0x00000006000a7802 */ /* 0x000fe20000000f00 */
[----:B--2---:R-:W-:Y:S01]  /*281d0*/  IMAD.MOV.U32 R3, RZ, RZ, 0x181f ;  /* 0x0000181fff037424 */ /* 0x004fe200078e00ff */
[----:B------:R-:W-:Y:S02]  /*281e0*/  MOV R2, 0x28200 ;  /* 0x0002820000027802 */ /* 0x000fe40000000f00 */
[----:B-1-34-:R-:W-:Y:S05]  /*281f0*/  CALL.REL.NOINC `($__internal_13_$__cuda_sm70_shflsync_idx_p) ;  /* 0x000007a000007944 */ /* 0x01afea0003c00000 */
[----:B------:R-:W-:Y:S01]  /*28200*/  MOV R2, R10 ;  /* 0x0000000a00027202 */ /* 0x000fe20000000f00 */
[----:B------:R-:W-:Y:S05]  /*28210*/  BRA `(.L_x_1095) ;  /* 0xffffd0c000007947 */ /* 0x000fea000383ffff */
.L_x_1026:
[----:B------:R-:W-:Y:S01]  /*28220*/  IMAD.MOV.U32 R11, RZ, RZ, R6 ;  /* 0x000000ffff0b7224 */ /* 0x000fe200078e0006 */
[----:B------:R-:W-:Y:S01]  /*28230*/  MOV R10, 0x7 ;  /* 0x00000007000a7802 */ /* 0x000fe20000000f00 */
[----:B-1----:R-:W-:Y:S01]  /*28240*/  IMAD.MOV.U32 R3, RZ, RZ, 0x181f ;  /* 0x0000181fff037424 */ /* 0x002fe200078e00ff */
[----:B------:R-:W-:-:S02]  /*28250*/  MOV R2, 0x28270 ;  /* 0x0002827000027802 */ /* 0x000fc40000000f00 */
[----:B--2-4-:R-:W-:Y:S05]  /*28260*/  CALL.REL.NOINC `($__internal_13_$__cuda_sm70_shflsync_idx_p) ;  /* 0x0000073000007944 */ /* 0x014fea0003c00000 */
        /* <DEDUP_REMOVED lines=8> */
.L_x_1028:
[----:B------:R-:W-:Y:S01]  /*282f0*/  IMAD.MOV.U32 R11, RZ, RZ, R45 ;  /* 0x000000ffff0b7224 */ /* 0x000fe200078e002d */
[----:B------:R-:W-:Y:S01]  /*28300*/  MOV R10, RZ ;  /* 0x000000ff000a7202 */ /* 0x000fe20000000f00 */
[----:B----4-:R-:W-:Y:S01]  /*28310*/  IMAD.MOV.U32 R3, RZ, RZ, 0x1f ;  /* 0x0000001fff037424 */ /* 0x010fe200078e00ff */
[----:B------:R-:W-:Y:S02]  /*28320*/  MOV R2, 0x28340 ;  /* 0x0002834000027802 */ /* 0x000fe40000000f00 */
[----:B------:R-:W-:Y:S05]  /*28330*/  CALL.REL.NOINC `($__internal_13_$__cuda_sm70_shflsync_idx_p) ;  /* 0x0000066000007944 */ /* 0x000fea0003c00000 */
[----:B------:R-:W-:Y:S01]  /*28340*/  MOV R9, R10 ;  /* 0x0000000a00097202 */ /* 0x000fe20000000f00 */
[----:B------:R-:W-:Y:S05]  /*28350*/  BRA `(.L_x_1097) ;  /* 0xffffd14000007947 */ /* 0x000fea000383ffff */
.L_x_1029:
[----:B------:R-:W-:Y:S01]  /*28360*/  IMAD.MOV.U32 R11, RZ, RZ, R45 ;  /* 0x000000ffff0b7224 */ /* 0x000fe200078e002d */
[----:B------:R-:W-:Y:S01]  /*28370*/  MOV R10, 0x1 ;  /* 0x00000001000a7802 */ /* 0x000fe20000000f00 */
[----:B----4-:R-:W-:Y:S01]  /*28380*/  IMAD.MOV.U32 R3, RZ, RZ, 0x1f ;  /* 0x0000001fff037424 */ /* 0x010fe200078e00ff */
[----:B------:R-:W-:Y:S02]  /*28390*/  MOV R2, 0x283b0 ;  /* 0x000283b000027802 */ /* 0x000fe40000000f00 */
[----:B-12---:R-:W-:Y:S05]  /*283a0*/  CALL.REL.NOINC `($__internal_13_$__cuda_sm70_shflsync_idx_p) ;  /* 0x000005f000007944 */ /* 0x006fea0003c00000 */
[----:B------:R-:W-:Y:S01]  /*283b0*/  MOV R8, R10 ;  /* 0x0000000a00087202 */ /* 0x000fe20000000f00 */
[----:B------:R-:W-:Y:S05]  /*283c0*/  BRA `(.L_x_1098) ;  /* 0xffffd0f000007947 */ /* 0x000fea000383ffff */
.L_x_1030:
[----:B------:R-:W-:Y:S02]  /*283d0*/  MOV R2, 0x1 ;  /* 0x0000000100027802 */ /* 0x000fe40000000f00 */
[----:B------:R-:W-:-:S02]  /*283e0*/  MOV R3, 0x28400 ;  /* 0x0002840000037802 */ /* 0x000fc40000000f00 */
[----:B-123--:R-:W-:Y:S05]  /*283f0*/  CALL.REL.NOINC `($__internal_14_$__cuda_sm70_shflsync_up_p) ;  /* 0x000005f000007944 */ /* 0x00efea0003c00000 */
[----:B------:R-:W-:Y:S05]  /*28400*/  BRA `(.L_x_1099) ;  /* 0xffffd1e000007947 */ /* 0x000fea000383ffff */
.L_x_1031:
[----:B------:R-:W-:Y:S02]  /*28410*/  MOV R2, 0x2 ;  /* 0x0000000200027802 */ /* 0x000fe40000000f00 */
[----:B------:R-:W-:-:S02]  /*28420*/  MOV R3, 0x28440 ;  /* 0x0002844000037802 */ /* 0x000fc40000000f00 */
[----:B-12---:R-:W-:Y:S05]  /*28430*/  CALL.REL.NOINC `($__internal_14_$__cuda_sm70_shflsync_up_p) ;  /* 0x000005b000007944 */ /* 0x006fea0003c00000 */
        /* <DEDUP_REMOVED lines=24> */
.L_x_1035:
[----:B------:R-:W-:Y:S02]  /*285c0*/  MOV R2, 0x1 ;  /* 0x0000000100027802 */ /* 0x000fe40000000f00 */
[----:B------:R-:W-:Y:S02]  /*285d0*/  MOV R3, 0x285f0 ;  /* 0x000285f000037802 */ /* 0x000fe40000000f00 */
[----:B------:R-:W-:Y:S05]  /*285e0*/  CALL.REL.NOINC `($__internal_14_$__cuda_sm70_shflsync_up_p) ;  /* 0x0000040000007944 */ /* 0x000fea0003c00000 */
[----:B------:R-:W-:Y:S01]  /*285f0*/  MOV R2, R4 ;  /* 0x0000000400027202 */ /* 0x000fe20000000f00 */
[----:B------:R-:W-:Y:S05]  /*28600*/  BRA `(.L_x_1101) ;  /* 0xffffd24000007947 */ /* 0x000fea000383ffff */
.L_x_1036:
        /* <DEDUP_REMOVED lines=27> */
.L_x_1038:
[----:B------:R-:W-:Y:S02]  /*287c0*/  SEL R0, RZ, 0x1, P0 ;  /* 0x00000001ff007807 */ /* 0x000fe40000000000 */
[----:B------:R-:W-:Y:S02]  /*287d0*/  MOV R2, 0x287f0 ;  /* 0x000287f000027802 */ /* 0x000fe40000000f00 */
[----:B---3--:R-:W-:Y:S05]  /*287e0*/  CALL.REL.NOINC `($__internal_15_$__cuda_sm70_votesync_ballot) ;  /* 0x0000027000007944 */ /* 0x008fea0003c00000 */
[----:B------:R-:W-:Y:S01]  /*287f0*/  MOV R5, R0 ;  /* 0x0000000000057202 */ /* 0x000fe20000000f00 */
[----:B------:R-:W-:Y:S05]  /*28800*/  BRA `(.L_x_1103) ;  /* 0xffffd1d000007947 */ /* 0x000fea000383ffff */
.L_x_1039:
[----:B------:R-:W-:Y:S01]  /*28810*/  IMAD.MOV.U32 R11, RZ, RZ, R6 ;  /* 0x000000ffff0b7224 */ /* 0x000fe200078e0006 */
[----:B------:R-:W-:Y:S01]  /*28820*/  MOV R10, R0 ;  /* 0x00000000000a7202 */ /* 0x000fe20000000f00 */
[----:B------:R-:W-:Y:S01]  /*28830*/  IMAD.MOV.U32 R3, RZ, RZ, 0x1f ;  /* 0x0000001fff037424 */ /* 0x000fe200078e00ff */
[----:B-1----:R-:W-:Y:S02]  /*28840*/  MOV R2, 0x28860 ;  /* 0x0002886000027802 */ /* 0x002fe40000000f00 */
[----:B---3--:R-:W-:Y:S05]  /*28850*/  CALL.REL.NOINC `($__internal_13_$__cuda_sm70_shflsync_idx_p) ;  /* 0x0000014000007944 */ /* 0x008fea0003c00000 */
[----:B------:R-:W-:Y:S01]  /*28860*/  IMAD.MOV.U32 R12, RZ, RZ, R10 ;  /* 0x000000ffff0c7224 */ /* 0x000fe200078e000a */
[----:B------:R-:W-:Y:S01]  /*28870*/  MOV R10, R0 ;  /* 0x00000000000a7202 */ /* 0x000fe20000000f00 */
[----:B------:R-:W-:Y:S01]  /*28880*/  IMAD.MOV.U32 R11, RZ, RZ, R7 ;  /* 0x000000ffff0b7224 */ /* 0x000fe200078e0007 */
[----:B------:R-:W-:-:S02]  /*28890*/  MOV R3, 0x1f ;  /* 0x0000001f00037802 */ /* 0x000fc40000000f00 */
[----:B------:R-:W-:Y:S02]  /*288a0*/  MOV R2, 0x288c0 ;  /* 0x000288c000027802 */ /* 0x000fe40000000f00 */
[----:B------:R-:W-:Y:S05]  /*288b0*/  CALL.REL.NOINC `($__internal_13_$__cuda_sm70_shflsync_idx_p) ;  /* 0x000000e000007944 */ /* 0x000fea0003c00000 */
[----:B------:R-:W-:Y:S01]  /*288c0*/  MOV R7, R10 ;  /* 0x0000000a00077202 */ /* 0x000fe20000000f00 */
[----:B------:R-:W-:Y:S05]  /*288d0*/  BRA `(.L_x_1104) ;  /* 0xffffd17000007947 */ /* 0x000fea000383ffff */
.L_x_1042:
[----:B------:R-:W-:Y:S01]  /*288e0*/  IMAD.MOV.U32 R11, RZ, RZ, R4 ;  /* 0x000000ffff0b7224 */ /* 0x000fe200078e0004 */
[----:B------:R-:W-:Y:S01]  /*288f0*/  MOV R10, R0 ;  /* 0x00000000000a7202 */ /* 0x000fe20000000f00 */
[----:B------:R-:W-:Y:S01]  /*28900*/  IMAD.MOV.U32 R3, RZ, RZ, 0x1f ;  /* 0x0000001fff037424 */ /* 0x000fe200078e00ff */
[----:B-1----:R-:W-:Y:S02]  /*28910*/  MOV R2, 0x28930 ;  /* 0x0002893000027802 */ /* 0x002fe40000000f00 */
[----:B---34-:R-:W-:Y:S05]  /*28920*/  CALL.REL.NOINC `($__internal_13_$__cuda_sm70_shflsync_idx_p) ;  /* 0x0000007000007944 */ /* 0x018fea0003c00000 */
[----:B------:R-:W-:Y:S01]  /*28930*/  MOV R13, R10 ;  /* 0x0000000a000d7202 */ /* 0x000fe20000000f00 */
[----:B------:R-:W-:Y:S05]  /*28940*/  BRA `(.L_x_1041) ;  /* 0xffffd16000007947 */ /* 0x000fea000383ffff */
        .weak           $__internal_12_$__cuda_sm70_shflsync_bfly_p
        .type           $__internal_12_$__cuda_sm70_shflsync_bfly_p,@function
        .size           $__internal_12_$__cuda_sm70_shflsync_bfly_p,($__internal_13_$__cuda_sm70_shflsync_idx_p - $__internal_12_$__cuda_sm70_shflsync_bfly_p)
$__internal_12_$__cuda_sm70_shflsync_bfly_p:
[----:B------:R-:W-:Y:S04]  /*28950*/  WARPSYNC R10 ;  /* 0x0000000a00007348 */ /* 0x000fe80003800000 */
[----:B------:R1:W2:Y:S01]  /*28960*/  SHFL.BFLY PT, R0, R0, R8, R11 ;  /* 0x0c00000800007389 */ /* 0x0002a200000e000b */
[----:B------:R-:W-:-:S02]  /*28970*/  MOV R9, 0x0 ;  /* 0x0000000000097802 */ /* 0x000fc40000000f00 */
[----:B-1----:R-:W-:-:S04]  /*28980*/  MOV R8, R4 ;  /* 0x0000000400087202 */ /* 0x002fc80000000f00 */
[----:B--2---:R-:W-:Y:S05]  /*28990*/  RET.REL.NODEC R8 `(_ZN7cutlass13device_kernelIN5flash19enable_sm80_to_sm89INS1_16FlashAttnFwdSm80INS1_25CollectiveMainloopFwdSm80ILi4ELi1ELb0EN4cute5tupleIJNS5_1CILi128EEENS7_ILi80EEENS7_ILi64EEEEEELi64ENS_6half_tEfNS_4arch4Sm80ELb0ELb1ELb1ELb1ELb0ELb1ELb1ELb1EEENS1_21CollectiveEpilogueFwdINS6_IJS8_SA_S9_EEENS6_IJNS7_ILi1EEESI_SI_EEESC_SE_Li128ELb1ELb1ELb1ELb0EEENS1_36VarlenDynamicPersistentTileSchedulerILi128ELi80ELi128ELi128ELb1ELb1ELb0ELb1ELb0ELb1EEEEEEEEEvNT_6ParamsE) ;  /* 0xfffd766008007950 */ /* 0x004fea0003c3ffff */
        .weak           $__internal_13_$__cuda_sm70_shflsync_idx_p
        .type           $__internal_13_$__cuda_sm70_shflsync_idx_p,@function
        .size           $__internal_13_$__cuda_sm70_shflsync_idx_p,($__internal_14_$__cuda_sm70_shflsync_up_p - $__internal_13_$__cuda_sm70_shflsync_idx_p)
$__internal_13_$__cuda_sm70_shflsync_idx_p:
[----:B------:R-:W-:-:S04]  /*289a0*/  MOV R44, 0xffffffff ;  /* 0xffffffff002c7802 */ /* 0x000fc80000000f00 */
[----:B------:R-:W-:Y:S04]  /*289b0*/  WARPSYNC R44 ;  /* 0x0000002c00007348 */ /* 0x000fe80003800000 */
[----:B------:R1:W2:Y:S02]  /*289c0*/  SHFL.IDX PT, R10, R11, R10, R3 ;  /* 0x0000000a0b0a7389 */ /* 0x0002a400000e0003 */
[----:B-1----:R-:W-:-:S04]  /*289d0*/  MOV R3, 0x0 ;  /* 0x0000000000037802 */ /* 0x002fc80000000f00 */
[----:B--2---:R-:W-:Y:S05]  /*289e0*/  RET.REL.NODEC R2 `(_ZN7cutlass13device_kernelIN5flash19enable_sm80_to_sm89INS1_16FlashAttnFwdSm80INS1_25CollectiveMainloopFwdSm80ILi4ELi1ELb0EN4cute5tupleIJNS5_1CILi128EEENS7_ILi80EEENS7_ILi64EEEEEELi64ENS_6half_tEfNS_4arch4Sm80ELb0ELb1ELb1ELb1ELb0ELb1ELb1ELb1EEENS1_21CollectiveEpilogueFwdINS6_IJS8_SA_S9_EEENS6_IJNS7_ILi1EEESI_SI_EEESC_SE_Li128ELb1ELb1ELb1ELb0EEENS1_36VarlenDynamicPersistentTileSchedulerILi128ELi80ELi128ELi128ELb1ELb1ELb0ELb1ELb0ELb1EEEEEEEEEvNT_6ParamsE) ;  /* 0xfffd761002007950 */ /* 0x004fea0003c3ffff */
        .weak           $__internal_14_$__cuda_sm70_shflsync_up_p
        .type           $__internal_14_$__cuda_sm70_shflsync_up_p,@function
        .size           $__internal_14_$__cuda_sm70_shflsync_up_p,($__internal_15_$__cuda_sm70_votesync_ballot - $__internal_14_$__cuda_sm70_shflsync_up_p)
$__internal_14_$__cuda_sm70_shflsync_up_p:
[----:B------:R-:W-:Y:S02]  /*289f0*/  IMAD.MOV.U32 R4, RZ, RZ, RZ ;  /* 0x000000ffff047224 */ /* 0x000fe400078e00ff */
[----:B------:R-:W-:-:S04]  /*28a00*/  IMAD.MOV.U32 R10, RZ, RZ, -0x1 ;  /* 0xffffffffff0a7424 */ /* 0x000fc800078e00ff */
[----:B------:R-:W-:Y:S04]  /*28a10*/  WARPSYNC R10 ;  /* 0x0000000a00007348 */ /* 0x000fe80003800000 */
[----:B------:R1:W2:Y:S02]  /*28a20*/  SHFL.UP PT, R4, R0, R2, R4 ;  /* 0x0400000200047389 */ /* 0x0002a400000e0004 */
[----:B-1----:R-:W-:Y:S02]  /*28a30*/  MOV R2, R3 ;  /* 0x0000000300027202 */ /* 0x002fe40000000f00 */
[----:B------:R-:W-:-:S04]  /*28a40*/  MOV R3, 0x0 ;  /* 0x0000000000037802 */ /* 0x000fc80000000f00 */
[----:B--2---:R-:W-:Y:S05]  /*28a50*/  RET.REL.NODEC R2 `(_ZN7cutlass13device_kernelIN5flash19enable_sm80_to_sm89INS1_16FlashAttnFwdSm80INS1_25CollectiveMainloopFwdSm80ILi4ELi1ELb0EN4cute5tupleIJNS5_1CILi128EEENS7_ILi80EEENS7_ILi64EEEEEELi64ENS_6half_tEfNS_4arch4Sm80ELb0ELb1ELb1ELb1ELb0ELb1ELb1ELb1EEENS1_21CollectiveEpilogueFwdINS6_IJS8_SA_S9_EEENS6_IJNS7_ILi1EEESI_SI_EEESC_SE_Li128ELb1ELb1ELb1ELb0EEENS1_36VarlenDynamicPersistentTileSchedulerILi128ELi80ELi128ELi128ELb1ELb1ELb0ELb1ELb0ELb1EEEEEEEEEvNT_6ParamsE) ;  /* 0xfffd75a002007950 */ /* 0x004fea0003c3ffff */
        .weak           $__internal_15_$__cuda_sm70_votesync_ballot
        .type           $__internal_15_$__cuda_sm70_votesync_ballot,@function
        .size           $__internal_15_$__cuda_sm70_votesync_ballot,(.L_x_3245 - $__internal_15_$__cuda_sm70_votesync_ballot)
$__internal_15_$__cuda_sm70_votesync_ballot:
[----:B------:R-:W-:Y:S01]  /*28a60*/  ISETP.NE.U32.AND P0, PT, R0, 0x1, PT ;  /* 0x000000010000780c */ /* 0x000fe20003f05070 */
[----:B------:R-:W-:-:S04]  /*28a70*/  IMAD.MOV.U32 R3, RZ, RZ, -0x1 ;  /* 0xffffffffff037424 */ /* 0x000fc800078e00ff */
[----:B------:R-:W-:Y:S08]  /*28a80*/  WARPSYNC R3 ;  /* 0x0000000300007348 */ /* 0x000ff00003800000 */
[----:B------:R-:W-:-:S04]  /*28a90*/  VOTE.ANY R0, PT, !P0 ;  /* 0x0000000000007806 */ /* 0x000fc800040e0100 */
[----:B------:R-:W-:Y:S01]  /*28aa0*/  LOP3.LUT R0, R0, R3, RZ, 0xc0, !PT ;  /* 0x0000000300007212 */ /* 0x000fe200078ec0ff */
[----:B------:R-:W-:-:S04]  /*28ab0*/  IMAD.MOV.U32 R3, RZ, RZ, 0x0 ;  /* 0x00000000ff037424 */ /* 0x000fc800078e00ff */
[----:B------:R-:W-:Y:S05]  /*28ac0*/  RET.REL.NODEC R2 `(_ZN7cutlass13device_kernelIN5flash19enable_sm80_to_sm89INS1_16FlashAttnFwdSm80INS1_25CollectiveMainloopFwdSm80ILi4ELi1ELb0EN4cute5tupleIJNS5_1CILi128EEENS7_ILi80EEENS7_ILi64EEEEEELi64ENS_6half_tEfNS_4arch4Sm80ELb0ELb1ELb1ELb1ELb0ELb1ELb1ELb1EEENS1_21CollectiveEpilogueFwdINS6_IJS8_SA_S9_EEENS6_IJNS7_ILi1EEESI_SI_EEESC_SE_Li128ELb1ELb1ELb1ELb0EEENS1_36VarlenDynamicPersistentTileSchedulerILi128ELi80ELi128ELi128ELb1ELb1ELb0ELb1ELb0ELb1EEEEEEEEEvNT_6ParamsE) ;  /* 0xfffd753002007950 */ /* 0x000fea0003c3ffff */
.L_x_1105:
        /* <DEDUP_REMOVED lines=11> */
.L_x_3245:


//--------------------- .text._ZN7cutlass13device_kernelIN5flash19enable_sm80_to_sm89INS1_16FlashAttnFwdSm80INS1_25CollectiveMainloopFwdSm80ILi4ELi1ELb0EN4cute5tupleIJNS5_1CILi128EEENS7_ILi112EEENS7_ILi64EEEEEELi64ENS_6half_tEfNS_4arch4Sm80ELb1ELb0ELb1ELb0ELb0ELb0ELb1ELb1EEENS1_21CollectiveEpilogueFwdINS6_IJS8_SA_S9_EEENS6_IJNS7_ILi1EEESI_SI_EEESC_SE_Li128ELb0ELb1ELb1ELb0EEENS1_30DynamicPersistentTileSchedulerILi128ELi128ELb1ELb1ELb0EEEEEEEEEvNT_6ParamsE --------------------------
	.section	.text._ZN7cutlass13device_kernelIN5flash19enable_sm80_to_sm89INS1_16FlashAttnFwdSm80INS1_25CollectiveMainloopFwdSm80ILi4ELi1ELb0EN4cute5tupleIJNS5_1CILi128EEENS7_ILi112EEENS7_ILi64EEEEEELi64ENS_6half_tEfNS_4arch4Sm80ELb1ELb0ELb1ELb0ELb0ELb0ELb1ELb1EEENS1_21CollectiveEpilogueFwdINS6_IJS8_SA_S9_EEENS6_IJNS7_ILi1EEESI_SI_EEESC_SE_Li128ELb0ELb1ELb1ELb0EEENS1_30DynamicPersistentTileSchedulerILi128ELi128ELb1ELb1ELb0EEEEEEEEEvNT_6ParamsE,"ax",@progbits
	.sectioninfo	@"SHI_REGISTERS=255"
	.align	128
.text._ZN7cutlass13device_kernelIN5flash19enable_sm80_to_sm89INS1_16FlashAttnFwdSm80INS1_25CollectiveMainloopFwdSm80ILi4ELi1ELb0EN4cute5tupleIJNS5_1CILi128EEENS7_ILi112EEENS7_ILi64EEEEEELi64ENS_6half_tEfNS_4arch4Sm80ELb1ELb0ELb1ELb0ELb0ELb0ELb1ELb1EEENS1_21CollectiveEpilogueFwdINS6_IJS8_SA_S9_EEENS6_IJNS7_ILi1EEESI_SI_EEESC_SE_Li128ELb0ELb1ELb1ELb0EEENS1_30DynamicPersistentTileSchedulerILi128ELi128ELb1ELb1ELb0EEEEEEEEEvNT_6ParamsE:
        .type           _ZN7cutlass13device_kernelIN5flash19enable_sm80_to_sm89INS1_16FlashAttnFwdSm80INS1_25CollectiveMainloopFwdSm80ILi4ELi1ELb0EN4cute5tupleIJNS5_1CILi128EEENS7_ILi112EEENS7_ILi64EEEEEELi64ENS_6half_tEfNS_4arch4Sm80ELb1ELb0ELb1ELb0ELb0ELb0ELb1ELb1EEENS1_21CollectiveEpilogueFwdINS6_IJS8_SA_S9_EEENS6_IJNS7_ILi1EEESI_SI_EEESC_SE_Li128ELb0ELb1ELb1ELb0EEENS1_30DynamicPersistentTileSchedulerILi128ELi128ELb1ELb1ELb0EEEEEEEEEvNT_6ParamsE,@function
        .size           _ZN7cutlass13device_kernelIN5flash19enable_sm80_to_sm89INS1_16FlashAttnFwdSm80INS1_25CollectiveMainloopFwdSm80ILi4ELi1ELb0EN4cute5tupleIJNS5_1CILi128EEENS7_ILi112EEENS7_ILi64EEEEEELi64ENS_6half_tEfNS_4arch4Sm80ELb1ELb0ELb1ELb0ELb0ELb0ELb1ELb1EEENS1_21CollectiveEpilogueFwdINS6_IJS8_SA_S9_EEENS6_IJNS7_ILi1EEESI_SI_EEESC_SE_Li128ELb0ELb1ELb1ELb0EEENS1_30DynamicPersistentTileSchedulerILi128ELi128ELb1ELb1ELb0EEEEEEEEEvNT_6ParamsE,(.L_x_3250 - _ZN7cutlass13device_kernelIN5flash19enable_sm80_to_sm89INS1_16FlashAttnFwdSm80INS1_25CollectiveMainloopFwdSm80ILi4ELi1ELb0EN4cute5tupleIJNS5_1CILi128EEENS7_ILi112EEENS7_ILi64EEEEEELi64ENS_6half_tEfNS_4arch4Sm80ELb1ELb0ELb1ELb0ELb0ELb0ELb1ELb1EEENS1_21CollectiveEpilogueFwdINS6_IJS8_SA_S9_EEENS6_IJNS7_ILi1EEESI_SI_EEESC_SE_Li128ELb0ELb1ELb1ELb0EEENS1_30DynamicPersistentTileSchedulerILi128ELi128ELb1ELb1ELb0EEEEEEEEEvNT_6ParamsE)
        .other          _ZN7cutlass13device_kernelIN5flash19enable_sm80_to_sm89INS1_16FlashAttnFwdSm80INS1_25CollectiveMainloopFwdSm80ILi4ELi1ELb0EN4cute5tupleIJNS5_1CILi128EEENS7_ILi112EEENS7_ILi64EEEEEELi64ENS_6half_tEfNS_4arch4Sm80ELb1ELb0ELb1ELb0ELb0ELb0ELb1ELb1EEENS1_21CollectiveEpilogueFwdINS6_IJS8_SA_S9_EEENS6_IJNS7_ILi1EEESI_SI_EEESC_SE_Li128ELb0ELb1ELb1ELb0EEENS1_30DynamicPersistentTileSchedulerILi128ELi128ELb1ELb1ELb0EEEEEEEEEvNT_6ParamsE,@"STO_CUDA_ENTRY STV_DEFAULT"
_ZN7cutlass13device_kernelIN5flash19enable_sm80_to_sm89INS1_16FlashAttnFwdSm80INS1_25CollectiveMainloopFwdSm80ILi4ELi1ELb0EN4cute5tupleIJNS5_1CILi128EEENS7_ILi112EEENS7_ILi64EEEEEELi64ENS_6half_tEfNS_4arch4Sm80ELb1ELb0ELb1ELb0ELb0ELb0ELb1ELb1EEENS1_21CollectiveEpilogueFwdINS6_IJS8_SA_S9_EEENS6_IJNS7_ILi1EEESI_SI_EEESC_SE_Li128ELb0ELb1ELb1ELb0EEENS1_30DynamicPersistentTileSchedulerILi128ELi128ELb1ELb1ELb0EEEEEEEEEvNT_6ParamsE:
[----:B------:R-:W-:-:S03]  /*0000*/  MOV R1, c[0x0][0x28] ;  /* 0x00000a0000017a02 */ /* 0x000fc60000000f00 */
[----:B------:R-:W1:Y:S01]  /*0010*/  S2R R17, SR_TID.X ;  /* 0x0000000000117919 */ /* 0x000e620000002100 */
[----:B------:R-:W-:-:S03]  /*0020*/  IADD3 R1, R1, -0x98, RZ ;  /* 0xffffff6801017810 */ /* 0x000fc60007ffe0ff */
[----:B------:R-:W2:Y:S01]  /*0030*/  S2R R16, SR_CTAID.X ;  /* 0x0000000000107919 */ /* 0x000ea20000002500 */
[----:B-1----:R-:W-:-:S05]  /*0040*/  SHF.R.U32.HI R2, RZ, 0x5, R17 ;  /* 0x00000005ff027819 */ /* 0x002fca0000011611 */
[----:B------:R-:W1:Y:S02]  /*0050*/  SHFL.IDX PT, R0, R2, RZ, 0x1f ;  /* 0x00001fff02007589 */ /* 0x000e6400000e0000 */
[----:B-1----:R-:W-:Y:S02]  /*0060*/  ISETP.GE.AND P0, PT, R0, 0x1, PT ;  /* 0x000000010000780c */ /* 0x002fe40003f06270 */
[----:B------:R1:W-:Y:S11]  /*0070*/  STL [R1+0x64], R0 ;  /* 0x0000640001007387 */ /* 0x0003f60000100800 */
[----:B------:R-:W-:Y:S06]  /*0080*/  @P0 BAR.ARV 0x4, 0x80 ;  /* 0x0102000000000b1d */ /* 0x000fec0000002000 */
[----:B--2---:R-:W-:-:S13]  /*0090*/  ISETP.GE.AND P0, PT, R16, c[0x0][0x538], PT ;  /* 0x00014e0010007a0c */ /* 0x004fda0003f06270 */
[----:B------:R-:W-:Y:S05]  /*00a0*/  @P0 EXIT ;  /* 0x000000000000094d */ /* 0x000fea0003800000 */
[----:B-1----:R-:W-:Y:S01]  /*00b0*/  SHF.R.S32.HI R15, RZ, 0x1f, R17 ;  /* 0x0000001fff0f7819 */ /* 0x002fe20000011411 */
[----:B------:R-:W-:Y:S01]  /*00c0*/  IMAD.MOV.U32 R225, RZ, RZ, 0x40 ;  /* 0x00000040ffe17424 */ /* 0x000fe200078e00ff */
[----:B------:R-:W-:Y:S01]  /*00d0*/  ULDC.64 UR8, c[0x0][0x118] ;  /* 0x0000460000087ab9 */ /* 0x000fe20000000a00 */
[----:B------:R-:W-:Y:S01]  /*00e0*/  IMAD.MOV.U32 R227, RZ, RZ, 0x20 ;  /* 0x00000020ffe37424 */ /* 0x000fe200078e00ff */
[CC--:B------:R-:W-:Y:S02]  /*00f0*/  LEA.HI R4, R15.reuse, R17.reuse, RZ, 0x4 ;  /* 0x000000110f047211 */ /* 0x0c0fe400078f20ff */
[CC--:B------:R-:W-:Y:S02]  /*0100*/  LEA.HI R12, R15.reuse, R17.reuse, RZ, 0x3 ;  /* 0x000000110f0c7211 */ /* 0x0c0fe400078f18ff */
[----:B------:R-:W-:Y:S02]  /*0110*/  LEA.HI R0, R15, R17, RZ, 0x2 ;  /* 0x000000110f007211 */ /* 0x000fe400078f10ff */
[----:B------:R-:W-:-:S02]  /*0120*/  LOP3.LUT R2, R4, 0xfffffff0, RZ, 0xc0, !PT ;  /* 0xfffffff004027812 */ /* 0x000fc400078ec0ff */
[----:B------:R-:W-:Y:S02]  /*0130*/  SHF.R.S32.HI R18, RZ, 0x3, R12 ;  /* 0x00000003ff127819 */ /* 0x000fe4000001140c */
[----:B------:R-:W-:Y:S01]  /*0140*/  LOP3.LUT R3, R12, 0xfffffff8, RZ, 0xc0, !PT ;  /* 0xfffffff80c037812 */ /* 0x000fe200078ec0ff */
[C---:B------:R-:W-:Y:S01]  /*0150*/  IMAD.IADD R2, R17.reuse, 0x1, -R2 ;  /* 0x0000000111027824 */ /* 0x040fe200078e0a02 */
[----:B------:R-:W-:Y:S01]  /*0160*/  LOP3.LUT R0, R0, 0xfffffffc, RZ, 0xc0, !PT ;  /* 0xfffffffc00007812 */ /* 0x000fe200078ec0ff */
[----:B------:R-:W-:Y:S01]  /*0170*/  IMAD.SHL.U32 R7, R18, 0x40, RZ ;  /* 0x0000004012077824 */ /* 0x000fe200078e00ff */
[----:B------:R-:W-:Y:S01]  /*0180*/  SHF.R.S32.HI R5, RZ, 0x4, R4 ;  /* 0x00000004ff057819 */ /* 0x000fe20000011404 */
[C---:B------:R-:W-:Y:S02]  /*0190*/  IMAD.IADD R9, R17.reuse, 0x1, -R3 ;  /* 0x0000000111097824 */ /* 0x040fe400078e0a03 */
[----:B------:R-:W-:Y:S01]  /*01a0*/  IMAD.IADD R3, R17, 0x1, -R0 ;  /* 0x0000000111037824 */ /* 0x000fe200078e0a00 */
[----:B------:R-:W-:Y:S01]  /*01b0*/  LEA.HI R4, R4, R5, RZ, 0x1 ;  /* 0x0000000504047211 */ /* 0x000fe200078f08ff */
[----:B------:R-:W-:Y:S01]  /*01c0*/  IMAD.SHL.U32 R10, R9, 0x8, RZ ;  /* 0x00000008090a7824 */ /* 0x000fe200078e00ff */
[----:B------:R-:W-:-:S02]  /*01d0*/  LOP3.LUT R0, R7, 0x1c0, RZ, 0xc0, !PT ;  /* 0x000001c007007812 */ /* 0x000fc400078ec0ff */
[----:B------:R-:W-:Y:S02]  /*01e0*/  LOP3.LUT R6, R4, 0xfffffffe, RZ, 0xc0, !PT ;  /* 0xfffffffe04067812 */ /* 0x000fe400078ec0ff */
[----:B------:R-:W-:Y:S01]  /*01f0*/  SHF.R.S32.HI R4, RZ, 0x1f, R2 ;  /* 0x0000001fff047819 */ /* 0x000fe20000011402 */
[----:B------:R1:W-:Y:S01]  /*0200*/  STL [R1+0x48], R10 ;  /* 0x0000480a01007387 */ /* 0x0003e20000100800 */
[----:B------:R-:W-:Y:S01]  /*0210*/  LEA.HI R8, R3, R3, RZ, 0x1 ;  /* 0x0000000303087211 */ /* 0x000fe200078f08ff */
[----:B------:R-:W-:Y:S01]  /*0220*/  IMAD.IADD R13, R5, 0x1, -R6 ;  /* 0x00000001050d7824 */ /* 0x000fe200078e0a06 */
[----:B------:R-:W-:Y:S02]  /*0230*/  SHF.R.U32.HI R7, RZ, 0x3, R0 ;  /* 0x00000003ff077819 */ /* 0x000fe40000011600 */
[----:B------:R-:W-:Y:S02]  /*0240*/  LEA.HI R11, R4, R2, RZ, 0x3 ;  /* 0x00000002040b7211 */ /* 0x000fe400078f18ff */
[----:B------:R-:W-:-:S02]  /*0250*/  LOP3.LUT R0, R0, 0x38, R10, 0xf8, !PT ;  /* 0x0000003800007812 */ /* 0x000fc400078ef80a */
[----:B------:R-:W-:Y:S02]  /*0260*/  LOP3.LUT R4, R8, 0x1ffffffe, RZ, 0xc0, !PT ;  /* 0x1ffffffe08047812 */ /* 0x000fe400078ec0ff */
[----:B------:R-:W-:-:S03]  /*0270*/  LEA.HI R5, R15, R17, RZ, 0x5 ;  /* 0x000000110f057211 */ /* 0x000fc600078f28ff */
[----:B------:R-:W-:Y:S01]  /*0280*/  IMAD.IADD R14, R3, 0x1, -R4 ;  /* 0x00000001030e7824 */ /* 0x000fe200078e0a04 */
[----:B------:R-:W-:Y:S01]  /*0290*/  SHF.R.S32.HI R230, RZ, 0x5, R5 ;  /* 0x00000005ffe67819 */ /* 0x000fe20000011405 */
[----:B------:R-:W-:Y:S01]  /*02a0*/  IMAD.SHL.U32 R3, R9, 0x40, RZ ;  /* 0x0000004009037824 */ /* 0x000fe200078e00ff */
[----:B------:R-:W-:-:S05]  /*02b0*/  LEA.HI R4, R15, R17, RZ, 0x6 ;  /* 0x000000110f047211 */ /* 0x000fca00078f30ff */
[----:B------:R-:W-:Y:S01]  /*02c0*/  IMAD.SHL.U32 R4, R4, 0x8, RZ ;  /* 0x0000000804047824 */ /* 0x000fe200078e00ff */
[----:B-1----:R-:W-:Y:S02]  /*02d0*/  LOP3.LUT R10, R0, R7, RZ, 0x3c, !PT ;  /* 0x00000007000a7212 */ /* 0x002fe400078e3cff */
[----:B------:R-:W-:Y:S02]  /*02e0*/  LOP3.LUT R0, R11, 0xfffffff8, RZ, 0xc0, !PT ;  /* 0xfffffff80b007812 */ /* 0x000fe400078ec0ff */
[----:B------:R-:W-:Y:S01]  /*02f0*/  LOP3.LUT R10, R10, 0x7ffffe00, R4, 0xf8, !PT ;  /* 0x7ffffe000a0a7812 */ /* 0x000fe200078ef804 */
[----:B------:R-:W-:Y:S02]  /*0300*/  IMAD.SHL.U32 R4, R8, 0x20, RZ ;  /* 0x0000002008047824 */ /* 0x000fe400078e00ff */
[----:B------:R-:W-:Y:S01]  /*0310*/  IMAD.IADD R7, R2, 0x1, -R0 ;  /* 0x0000000102077824 */ /* 0x000fe200078e0a00 */
[----:B------:R-:W-:Y:S01]  /*0320*/  LOP3.LUT R0, R3, 0x1c0, RZ, 0xc0, !PT ;  /* 0x000001c003007812 */ /* 0x000fe200078ec0ff */
[----:B------:R-:W-:Y:S01]  /*0330*/  IMAD.SHL.U32 R241, R10, 0x2, RZ ;  /* 0x000000020af17824 */ /* 0x000fe200078e00ff */
[----:B------:R-:W-:-:S02]  /*0340*/  SHF.R.S32.HI R2, RZ, 0x1f, R5 ;  /* 0x0000001fff027819 */ /* 0x000fc40000011405 */
[----:B------:R-:W-:Y:S02]  /*0350*/  LOP3.LUT R6, R0, 0x8, R12, 0xf8, !PT ;  /* 0x0000000800067812 */ /* 0x000fe400078ef80c */
[----:B------:R-:W-:Y:S02]  /*0360*/  SHF.R.U32.HI R3, RZ, 0x3, R0 ;  /* 0x00000003ff037819 */ /* 0x000fe40000011600 */
[----:B------:R-:W-:Y:S01]  /*0370*/  LEA.HI R0, R2, R230, RZ, 0x2 ;  /* 0x000000e602007211 */ /* 0x000fe200078f10ff */
[----:B------:R-:W-:Y:S01]  /*0380*/  IMAD.SHL.U32 R2, R13, 0x8, RZ ;  /* 0x000000080d027824 */ /* 0x000fe200078e00ff */
[----:B------:R-:W-:Y:S02]  /*0390*/  LOP3.LUT R5, R5, 0xffffffe0, RZ, 0xc0, !PT ;  /* 0xffffffe005057812 */ /* 0x000fe400078ec0ff */
[----:B------:R-:W-:Y:S01]  /*03a0*/  LOP3.LUT R12, R6, R3, RZ, 0x3c, !PT ;  /* 0x00000003060c7212 */ /* 0x000fe200078e3cff */
[----:B------:R-:W-:Y:S01]  /*03b0*/  IMAD.SHL.U32 R3, R7, 0x40, RZ ;  /* 0x0000004007037824 */ /* 0x000fe200078e00ff */
[----:B------:R-:W-:Y:S01]  /*03c0*/  LOP3.LUT R0, R0, 0xffffffc, RZ, 0xc0, !PT ;  /* 0x0ffffffc00007812 */ /* 0x000fe200078ec0ff */
[----:B------:R-:W-:Y:S01]  /*03d0*/  IMAD.IADD R17, R17, 0x1, -R5 ;  /* 0x0000000111117824 */ /* 0x000fe200078e0a05 */
[----:B------:R-:W-:-:S02]  /*03e0*/  LOP3.LUT R4, R4, 0xffffffc0, RZ, 0xc0, !PT ;  /* 0xffffffc004047812 */ /* 0x000fc400078ec0ff */
[----:B------:R-:W-:Y:S01]  /*03f0*/  LOP3.LUT P3, RZ, R7, 0x2, RZ, 0xc0, !PT ;  /* 0x0000000207ff7812 */ /* 0x000fe2000786c0ff */
[----:B------:R-:W-:Y:S01]  /*0400*/  IMAD.IADD R8, R230, 0x1, -R0 ;  /* 0x00000001e6087824 */ /* 0x000fe200078e0a00 */
[----:B------:R-:W-:Y:S01]  /*0410*/  LOP3.LUT R0, R3, 0x1c0, RZ, 0xc0, !PT ;  /* 0x000001c003007812 */ /* 0x000fe200078ec0ff */
[----:B------:R-:W-:Y:S01]  /*0420*/  IMAD.SHL.U32 R3, R11, 0x40, RZ ;  /* 0x000000400b037824 */ /* 0x000fe200078e00ff */
[----:B------:R-:W-:Y:S01]  /*0430*/  SHF.R.S32.HI R6, RZ, 0x1f, R17 ;  /* 0x0000001fff067819 */ /* 0x000fe20000011411 */
[----:B------:R-:W-:Y:S01]  /*0440*/  IMAD R4, R14, 0x8, R4 ;  /* 0x000000080e047824 */ /* 0x000fe200078e0204 */
[----:B------:R-:W-:Y:S02]  /*0450*/  LOP3.LUT R2, R0, 0x8, R2, 0xf8, !PT ;  /* 0x0000000800027812 */ /* 0x000fe400078ef802 */
[----:B------:R-:W-:Y:S02]  /*0460*/  LEA.HI R6, R6, R17, RZ, 0x2 ;  /* 0x0000001106067211 */ /* 0x000fe400078f10ff */
[----:B------:R-:W-:-:S02]  /*0470*/  SHF.R.U32.HI R0, RZ, 0x3, R0 ;  /* 0x00000003ff007819 */ /* 0x000fc40000011600 */
[----:B------:R-:W-:Y:S02]  /*0480*/  SHF.R.S32.HI R5, RZ, 0x2, R6 ;  /* 0x00000002ff057819 */ /* 0x000fe40000011406 */
[----:B------:R-:W-:Y:S01]  /*0490*/  LOP3.LUT R224, R2, R0, RZ, 0x3c, !PT ;  /* 0x0000000002e07212 */ /* 0x000fe200078e3cff */
[----:B------:R-:W-:Y:S01]  /*04a0*/  IMAD R0, R13, 0x200, R12 ;  /* 0x000002000d007824 */ /* 0x000fe200078e020c */
[----:B------:R-:W-:Y:S01]  /*04b0*/  LOP3.LUT R3, R3, 0xfffffe00, RZ, 0xc0, !PT ;  /* 0xfffffe0003037812 */ /* 0x000fe200078ec0ff */
[----:B------:R-:W-:Y:S01]  /*04c0*/  IMAD R15, R8, 0x10, R5 ;  /* 0x00000010080f7824 */ /* 0x000fe200078e0205 */
[----:B------:R-:W-:Y:S02]  /*04d0*/  LOP3.LUT R2, R6, 0x7ffffffc, RZ, 0xc0, !PT ;  /* 0x7ffffffc06027812 */ /* 0x000fe400078ec0ff */
[----:B------:R-:W-:Y:S01]  /*04e0*/  LEA R119, R0, 0x3900, 0x1 ;  /* 0x0000390000777811 */ /* 0x000fe200078e08ff */
[----:B------:R-:W-:Y:S01]  /*04f0*/  IMAD R230, R230, 0x400, R3 ;  /* 0x00000400e6e67824 */ /* 0x000fe200078e0203 */
[----:B------:R-:W-:Y:S01]  /*0500*/  STL [R1+0x68], R15 ;  /* 0x0000680f01007387 */ /* 0x000fe20000100800 */
[----:B------:R-:W-:Y:S01]  /*0510*/  IMAD R0, R9, 0x10, R18 ;  /* 0x0000001009007824 */ /* 0x000fe200078e0212 */
[----:B------:R-:W-:Y:S01]  /*0520*/  LOP3.LUT P0, RZ, R7, 0x4, RZ, 0xc0, !PT ;  /* 0x0000000407ff7812 */ /* 0x000fe2000780c0ff */
[----:B------:R-:W-:Y:S01]  /*0530*/  IMAD.IADD R2, R17, 0x1, -R2 ;  /* 0x0000000111027824 */ /* 0x000fe200078e0a02 */
[----:B------:R-:W-:Y:S01]  /*0540*/  STL [R1+0x5c], R16 ;  /* 0x00005c1001007387 */ /* 0x000fe20000100800 */
[----:B------:R-:W-:Y:S01]  /*0550*/  IMAD.IADD R230, R230, 0x1, R224 ;  /* 0x00000001e6e67824 */ /* 0x000fe200078e02e0 */
[----:B------:R-:W-:Y:S01]  /*0560*/  LOP3.LUT R224, R224, R3, RZ, 0xfc, !PT ;  /* 0x00000003e0e07212 */ /* 0x000fe200078efcff */
[----:B------:R-:W-:Y:S01]  /*0570*/  IMAD.IADD R3, R15, 0x1, R4 ;  /* 0x000000010f037824 */ /* 0x000fe200078e0204 */
[----:B------:R1:W-:Y:S01]  /*0580*/  STL [R1+0x6c], R0 ;  /* 0x00006c0001007387 */ /* 0x0003e20000100800 */
[----:B------:R-:W-:-:S02]  /*0590*/  R2P PR, R9, 0x6 ;  /* 0x0000000609007804 */ /* 0x000fc40000000000 */
[----:B------:R-:W-:Y:S01]  /*05a0*/  LEA R230, R230, 0x7100, 0x1 ;  /* 0x00007100e6e67811 */ /* 0x000fe200078e08ff */
[----:B------:R2:W-:Y:S01]  /*05b0*/  STL [R1+0x60], R3 ;  /* 0x0000600301007387 */ /* 0x0005e20000100800 */
[----:B------:R-:W-:Y:S02]  /*05c0*/  LEA R224, R224, 0x100, 0x1 ;  /* 0x00000100e0e07811 */ /* 0x000fe400078e08ff */
[C---:B------:R-:W-:Y:S02]  /*05d0*/  SEL R226, R225.reuse, 0xffffffc0, !P2 ;  /* 0xffffffc0e1e27807 */ /* 0x040fe40005000000 */
[----:B------:R-:W-:Y:S02]  /*05e0*/  SEL R225, R225, 0xffffffc0, !P0 ;  /* 0xffffffc0e1e17807 */ /* 0x000fe40004000000 */
[C---:B------:R-:W-:Y:S01]  /*05f0*/  IADD3 R234, R119.reuse, 0x20, RZ ;  /* 0x0000002077ea7810 */ /* 0x040fe20007ffe0ff */
[----:B------:R-:W-:Y:S01]  /*0600*/  IMAD.IADD R229, R119, 0x1, R226 ;  /* 0x0000000177e57824 */ /* 0x000fe200078e02e2 */
[----:B------:R-:W-:Y:S01]  /*0610*/  SEL R227, R227, 0xffffffe0, !P3 ;  /* 0xffffffe0e3e37807 */ /* 0x000fe20005800000 */
[----:B------:R-:W-:Y:S01]  /*0620*/  IMAD.IADD R231, R230, 0x1, R225 ;  /* 0x00000001e6e77824 */ /* 0x000fe200078e02e1 */
[----:B------:R-:W-:Y:S01]  /*0630*/  @P1 IADD3 R234, R119, -0x20, RZ ;  /* 0xffffffe077ea1810 */ /* 0x000fe20007ffe0ff */
[----:B------:R-:W-:-:S02]  /*0640*/  IMAD.IADD R225, R225, 0x1, R224 ;  /* 0x00000001e1e17824 */ /* 0x000fc400078e02e0 */
[----:B------:R-:W-:Y:S01]  /*0650*/  IMAD.IADD R233, R230, 0x1, R227 ;  /* 0x00000001e6e97824 */ /* 0x000fe200078e02e3 */
[C---:B------:R-:W-:Y:S01]  /*0660*/  IADD3 R240, R234.reuse, 0x800, RZ ;  /* 0x00000800eaf07810 */ /* 0x040fe20007ffe0ff */
[C---:B------:R-:W-:Y:S01]  /*0670*/  IMAD.IADD R228, R227.reuse, 0x1, R224 ;  /* 0x00000001e3e47824 */ /* 0x040fe200078e02e0 */
[C---:B------:R-:W-:Y:S01]  /*0680*/  IADD3 R239, R234.reuse, 0x1000, RZ ;  /* 0x00001000eaef7810 */ /* 0x040fe20007ffe0ff */
[C---:B------:R-:W-:Y:S01]  /*0690*/  IMAD.IADD R232, R227.reuse, 0x1, R231 ;  /* 0x00000001e3e87824 */ /* 0x040fe200078e02e7 */
[----:B------:R-:W-:Y:S01]  /*06a0*/  IADD3 R238, R234, 0x1800, RZ ;  /* 0x00001800eaee7810 */ /* 0x000fe20007ffe0ff */
[----:B------:R-:W-:Y:S01]  /*06b0*/  IMAD.IADD R226, R226, 0x1, R234 ;  /* 0x00000001e2e27824 */ /* 0x000fe200078e02ea */
[----:B------:R-:W-:Y:S01]  /*06c0*/  IADD3 R237, R234, 0x2000, RZ ;  /* 0x00002000eaed7810 */ /* 0x000fe20007ffe0ff */
[----:B-1----:R-:W-:Y:S01]  /*06d0*/  IMAD.SHL.U32 R0, R2, 0x2, RZ ;  /* 0x0000000202007824 */ /* 0x002fe200078e00ff */
[C---:B------:R-:W-:Y:S01]  /*06e0*/  IADD3 R236, R234.reuse, 0x2800, RZ ;  /* 0x00002800eaec7810 */ /* 0x040fe20007ffe0ff */
[----:B------:R-:W-:Y:S01]  /*06f0*/  IMAD.IADD R227, R227, 0x1, R225 ;  /* 0x00000001e3e37824 */ /* 0x000fe200078e02e1 */
[----:B------:R-:W-:-:S02]  /*0700*/  IADD3 R235, R234, 0x3000, RZ ;  /* 0x00003000eaeb7810 */ /* 0x000fc40007ffe0ff */
[----:B------:R2:W-:Y:S04]  /*0710*/  STL [R1+0x40], R0 ;  /* 0x0000400001007387 */ /* 0x0005e80000100800 */
.L_x_1161:
[----:B------:R-:W3:Y:S01]  /*0720*/  LDL R4, [R1+0x5c] ;  /* 0x00005c0001047983 */ /* 0x000ee20000100800 */
[----:B--2---:R-:W-:Y:S01]  /*0730*/  IMAD.MOV.U32 R0, RZ, RZ, c[0x0][0x560] ;  /* 0x00015800ff007624 */ /* 0x004fe200078e00ff */
[----:B------:R-:W-:Y:S01]  /*0740*/  YIELD ;  /* 0x0000000000007946 */ /* 0x000fe20003800000 */
[----:B------:R-:W-:Y:S03]  /*0750*/  BSSY B0, `(.L_x_1106) ;  /* 0x0000016000007945 */ /* 0x000fe60003800000 */
[----:B------:R-:W-:-:S13]  /*0760*/  ISETP.NE.AND P0, PT, R0, 0x1, PT ;  /* 0x000000010000780c */ /* 0x000fda0003f05270 */
[----:B---3--:R-:W-:Y:S01]  /*0770*/  @P0 IMAD.HI.U32 R0, R4, c[0x0][0x564], RZ ;  /* 0x0001590004000a27 */ /* 0x008fe200078e00ff */
[----:B------:R-:W-:-:S04]  /*0780*/  MOV R3, R4 ;  /* 0x0000000400037202 */ /* 0x000fc80000000f00 */
[----:B------:R-:W-:-:S04]  /*0790*/  @P0 SHF.R.U32.HI R3, RZ, c[0x0][0x568], R0 ;  /* 0x00015a00ff030a19 */ /* 0x000fc80000011600 */
[----:B------:R-:W-:Y:S01]  /*07a0*/  ISETP.GE.AND P0, PT, R3, c[0x0][0x578], PT ;  /* 0x00015e0003007a0c */ /* 0x000fe20003f06270 */
[----:B------:R-:W-:-:S04]  /*07b0*/  IMAD.MOV R2, RZ, RZ, -R3 ;  /* 0x000000ffff027224 */ /* 0x000fc800078e0a03 */
[----:B------:R-:W-:-:S08]  /*07c0*/  IMAD R2, R2, c[0x0][0x560], R4 ;  /* 0x0001580002027a24 */ /* 0x000fd000078e0204 */
[----:B------:R-:W-:Y:S05]  /*07d0*/  @!P0 BRA `(.L_x_1107) ;  /* 0x0000007000008947 */ /* 0x000fea0003800000 */
[----:B------:R-:W-:-:S04]  /*07e0*/  MOV R0, c[0x0][0x56c] ;  /* 0x00015b0000007a02 */ /* 0x000fc80000000f00 */
[----:B------:R-:W-:Y:S02]  /*07f0*/  ISETP.NE.AND P0, PT, R0, 0x1, PT ;  /* 0x000000010000780c */ /* 0x000fe40003f05270 */
[----:B------:R-:W-:-:S11]  /*0800*/  MOV R0, R2 ;  /* 0x0000000200007202 */ /* 0x000fd60000000f00 */
[----:B------:R-:W-:-:S05]  /*0810*/  @P0 IMAD.HI.U32 R4, R2, c[0x0][0x570], RZ ;  /* 0x00015c0002040a27 */ /* 0x000fca00078e00ff */
[----:B------:R-:W-:-:S05]  /*0820*/  @P0 SHF.R.U32.HI R0, RZ, c[0x0][0x574], R4 ;  /* 0x00015d00ff000a19 */ /* 0x000fca0000011604 */
[----:B------:R-:W-:Y:S01]  /*0830*/  IMAD R6, R0, c[0x0][0x56c], RZ ;  /* 0x00015b0000067a24 */ /* 0x000fe200078e02ff */
[----:B------:R-:W-:Y:S05]  /*0840*/  BRA `(.L_x_1108) ;  /* 0x0000006000007947 */ /* 0x000fea0003800000 */
.L_x_1107:
[----:B------:R-:W-:-:S04]  /*0850*/  MOV R0, c[0x0][0x554] ;  /* 0x0001550000007a02 */ /* 0x000fc80000000f00 */
[----:B------:R-:W-:Y:S02]  /*0860*/  ISETP.NE.AND P0, PT, R0, 0x1, PT ;  /* 0x000000010000780c */ /* 0x000fe40003f05270 */
[----:B------:R-:W-:-:S11]  /*0870*/  MOV R0, R2 ;  /* 0x0000000200007202 */ /* 0x000fd60000000f00 */
[----:B------:R-:W-:-:S05]  /*0880*/  @P0 IMAD.HI.U32 R4, R2, c[0x0][0x558], RZ ;  /* 0x0001560002040a27 */ /* 0x000fca00078e00ff */
[----:B------:R-:W-:-:S05]  /*0890*/  @P0 SHF.R.U32.HI R0, RZ, c[0x0][0x55c], R4 ;  /* 0x00015700ff000a19 */ /* 0x000fca0000011604 */
[----:B------:R-:W-:Y:S02]  /*08a0*/  IMAD R6, R0, c[0x0][0x554], RZ ;  /* 0x0001550000067a24 */ /* 0x000fe400078e02ff */
.L_x_1108:
[----:B------:R-:W-:Y:S05]  /*08b0*/  BSYNC B0 ;  /* 0x0000000000007941 */ /* 0x000fea0003800000 */
.L_x_1106:
[----:B------:R-:W-:Y:S01]  /*08c0*/  IMAD.MOV.U32 R4, RZ, RZ, c[0x0][0x53c] ;  /* 0x00014f00ff047624 */ /* 0x000fe200078e00ff */
[----:B------:R-:W-:Y:S01]  /*08d0*/  ULDC UR4, c[0x0][0x1d0] ;  /* 0x0000740000047ab9 */ /* 0x000fe20000000800 */
[----:B------:R-:W-:Y:S01]  /*08e0*/  IMAD.MOV.U32 R11, RZ, RZ, R0 ;  /* 0x000000ffff0b7224 */ /* 0x000fe200078e0000 */
[----:B------:R-:W-:Y:S01]  /*08f0*/  UIADD3 UR5, UR4, 0x6f, URZ ;  /* 0x0000006f04057890 */ /* 0x000fe2000fffe03f */
[----:B------:R-:W-:Y:S01]  /*0900*/  BSSY B0, `(.L_x_1109) ;  /* 0x0000048000007945 */ /* 0x000fe20003800000 */
[----:B------:R-:W-:Y:S01]  /*0910*/  ISETP.NE.AND P0, PT, R4, 0x1, PT ;  /* 0x000000010400780c */ /* 0x000fe20003f05270 */
[----:B------:R-:W-:Y:S01]  /*0920*/  UMOV UR4, URZ ;  /* 0x0000003f00047c82 */ /* 0x000fe20008000000 */
[----:B------:R-:W-:Y:S01]  /*0930*/  LOP3.LUT R4, RZ, R0, RZ, 0x33, !PT ;  /* 0x00000000ff047212 */ /* 0x000fe200078e33ff */
[----:B------:R-:W-:-:S04]  /*0940*/  UIMAD.WIDE UR4, UR5, -0x6db6db6d, UR4 ;  /* 0x92492493050478a5 */ /* 0x000fc8000f8e0204 */
[----:B------:R-:W-:-:S04]  /*0950*/  USHF.R.U32.HI UR4, URZ, 0x1f, UR5 ;  /* 0x0000001f3f047899 */ /* 0x000fc80008011605 */
[----:B------:R-:W-:Y:S02]  /*0960*/  ULEA.HI.SX32 UR4, UR5, UR4, 0x1a ;  /* 0x0000000405047291 */ /* 0x000fe4000f8fd23f */
[----:B------:R-:W-:Y:S01]  /*0970*/  @P0 IMAD.HI.U32 R5, R0, c[0x0][0x540], RZ ;  /* 0x0001500000050a27 */ /* 0x000fe200078e00ff */
[----:B------:R-:W-:-:S03]  /*0980*/  IADD3 R0, R4, c[0x0][0x53c], RZ ;  /* 0x00014f0004007a10 */ /* 0x000fc60007ffe0ff */
[----:B------:R-:W-:Y:S01]  /*0990*/  IMAD.MOV.U32 R4, RZ, RZ, c[0x0][0x2c4] ;  /* 0x0000b100ff047624 */ /* 0x000fe200078e00ff */
[----:B------:R-:W-:Y:S01]  /*09a0*/  @P0 SHF.R.U32.HI R11, RZ, c[0x0][0x544], R5 ;  /* 0x00015100ff0b0a19 */ /* 0x000fe20000011605 */
[----:B------:R-:W-:-:S03]  /*09b0*/  IMAD.MOV.U32 R5, RZ, RZ, c[0x0][0x168] ;  /* 0x00005a00ff057624 */ /* 0x000fc600078e00ff */
[----:B------:R-:W-:Y:S01]  /*09c0*/  ISETP.NE.AND P4, PT, R4, 0x1, PT ;  /* 0x000000010400780c */ /* 0x000fe20003f85270 */
[----:B------:R-:W-:Y:S01]  /*09d0*/  IMAD R0, R11, c[0x0][0x53c], R0 ;  /* 0x00014f000b007a24 */ /* 0x000fe200078e0200 */
[----:B------:R-:W-:Y:S01]  /*09e0*/  IADD3 R5, -R5, 0x70, RZ ;  /* 0x0000007005057810 */ /* 0x000fe20007ffe1ff */
[----:B------:R1:W-:Y:S03]  /*09f0*/  STL [R1+0x54], R11 ;  /* 0x0000540b01007387 */ /* 0x0003e60000100800 */
[----:B------:R-:W-:-:S04]  /*0a00*/  SHF.L.U32 R16, R0, 0x7, RZ ;  /* 0x0000000700107819 */ /* 0x000fc800000006ff */
[----:B------:R-:W-:Y:S01]  /*0a10*/  IADD3 R4, R16, 0x7f, RZ ;  /* 0x0000007f10047810 */ /* 0x000fe20007ffe0ff */
[----:B------:R1:W-:Y:S04]  /*0a20*/  STL [R1+0x58], R16 ;  /* 0x0000581001007387 */ /* 0x0003e80000100800 */
[----:B------:R-:W-:-:S05]  /*0a30*/  @P4 IMAD.HI.U32 R0, R4, c[0x0][0x2c8], RZ ;  /* 0x0000b20004004a27 */ /* 0x000fca00078e00ff */
[----:B------:R-:W-:Y:S01]  /*0a40*/  @P4 SHF.R.U32.HI R4, RZ, c[0x0][0x2cc], R0 ;  /* 0x0000b300ff044a19 */ /* 0x000fe20000011600 */
[----:B------:R-:W-:-:S03]  /*0a50*/  IMAD.MOV.U32 R0, RZ, RZ, c[0x0][0x548] ;  /* 0x00015200ff007624 */ /* 0x000fc600078e00ff */
[----:B------:R-:W-:Y:S01]  /*0a60*/  IADD3 R5, R4, c[0x0][0x1d0], R5 ;  /* 0x0000740004057a10 */ /* 0x000fe20007ffe005 */
[----:B------:R-:W-:Y:S01]  /*0a70*/  IMAD.MOV.U32 R4, RZ, RZ, RZ ;  /* 0x000000ffff047224 */ /* 0x000fe200078e00ff */
[----:B------:R-:W-:Y:S02]  /*0a80*/  ISETP.NE.AND P0, PT, R0, 0x1, PT ;  /* 0x000000010000780c */ /* 0x000fe40003f05270 */
[----:B------:R-:W-:Y:S01]  /*0a90*/  IADD3 R0, R2, -R6, RZ ;  /* 0x8000000602007210 */ /* 0x000fe20007ffe0ff */
[----:B------:R-:W-:-:S04]  /*0aa0*/  IMAD.HI R4, R5, -0x6db6db6d, R4 ;  /* 0x9249249305047827 */ /* 0x000fc800078e0204 */
[----:B------:R-:W-:Y:S01]  /*0ab0*/  IMAD R0, R3, c[0x0][0x554], R0 ;  /* 0x0001550003007a24 */ /* 0x000fe200078e0200 */
[----:B------:R-:W-:-:S03]  /*0ac0*/  SHF.R.U32.HI R6, RZ, 0x1f, R4 ;  /* 0x0000001fff067819 */ /* 0x000fc60000011604 */
[----:B------:R-:W-:Y:S01]  /*0ad0*/  IMAD.MOV.U32 R18, RZ, RZ, R0 ;  /* 0x000000ffff127224 */ /* 0x000fe200078e0000 */
[----:B------:R-:W-:Y:S01]  /*0ae0*/  LEA.HI.SX32 R6, R4, R6, 0x1a ;  /* 0x0000000604067211 */ /* 0x000fe200078fd2ff */
[----:B------:R-:W-:-:S03]  /*0af0*/  @P0 IMAD.HI.U32 R2, R0, c[0x0][0x54c], RZ ;  /* 0x0001530000020a27 */ /* 0x000fc600078e00ff */
[----:B------:R-:W-:Y:S02]  /*0b00*/  IMNMX R6, R6, UR4, PT ;  /* 0x0000000406067c17 */ /* 0x000fe4000b800200 */
[----:B------:R-:W-:Y:S01]  /*0b10*/  @P0 SHF.R.U32.HI R18, RZ, c[0x0][0x550], R2 ;  /* 0x00015400ff120a19 */ /* 0x000fe20000011602 */
[----:B------:R-:W-:Y:S01]  /*0b20*/  IMAD.MOV.U32 R2, RZ, RZ, RZ ;  /* 0x000000ffff027224 */ /* 0x000fe200078e00ff */
[----:B------:R-:W-:Y:S02]  /*0b30*/  ISETP.GE.AND P0, PT, R6, 0x1, PT ;  /* 0x000000010600780c */ /* 0x000fe40003f06270 */
[----:B------:R-:W-:Y:S01]  /*0b40*/  IADD3 R3, -R18, RZ, RZ ;  /* 0x000000ff12037210 */ /* 0x000fe20007ffe1ff */
[----:B------:R1:W-:Y:S04]  /*0b50*/  STL [R1+0x50], R18 ;  /* 0x0000501201007387 */ /* 0x0003e80000100800 */
[----:B------:R-:W-:-:S05]  /*0b60*/  IMAD R23, R3, c[0x0][0x548], R0 ;  /* 0x0001520003177a24 */ /* 0x000fca00078e0200 */
[----:B------:R1:W-:Y:S01]  /*0b70*/  STL [R1+0x44], R23 ;  /* 0x0000441701007387 */ /* 0x0003e20000100800 */
[----:B------:R-:W-:Y:S05]  /*0b80*/  @!P0 BRA `(.L_x_1110) ;  /* 0x000001f000008947 */ /* 0x000fea0003800000 */
[----:B------:R-:W-:-:S04]  /*0b90*/  SHF.R.U32.HI R0, RZ, 0x10, R11 ;  /* 0x00000010ff007819 */ /* 0x000fc8000001160b */
[----:B------:R-:W-:-:S04]  /*0ba0*/  ISETP.NE.AND P0, PT, R0, RZ, PT ;  /* 0x000000ff0000720c */ /* 0x000fc80003f05270 */
[----:B------:R-:W-:-:S04]  /*0bb0*/  SEL R0, R0, c[0x0][0x338], P0 ;  /* 0x0000ce0000007a07 */ /* 0x000fc80000000000 */
[-C--:B------:R-:W-:Y:S02]  /*0bc0*/  IABS R3, R0.reuse ;  /* 0x0000000000037213 */ /* 0x080fe40000000000 */
[----:B------:R-:W-:Y:S02]  /*0bd0*/  IADD3 R7, R0, -0x1, R6 ;  /* 0xffffffff00077810 */ /* 0x000fe40007ffe006 */
[----:B------:R-:W2:Y:S02]  /*0be0*/  I2F.RP R4, R3 ;  /* 0x0000000300047306 */ /* 0x000ea40000209400 */
[----:B------:R-:W-:Y:S02]  /*0bf0*/  IABS R10, R7 ;  /* 0x00000007000a7213 */ /* 0x000fe40000000000 */
[----:B------:R-:W-:-:S04]  /*0c00*/  LOP3.LUT R7, R7, R0, RZ, 0x3c, !PT ;  /* 0x0000000007077212 */ /* 0x000fc800078e3cff */
[----:B------:R-:W-:Y:S01]  /*0c10*/  ISETP.GE.AND P0, PT, R7, RZ, PT ;  /* 0x000000ff0700720c */ /* 0x000fe20003f06270 */
[----:B--2---:R-:W2:Y:S02]  /*0c20*/  MUFU.RCP R4, R4 ;  /* 0x0000000400047308 */ /* 0x004ea40000001000 */
[----:B--2---:R-:W-:-:S06]  /*0c30*/  IADD3 R4, R4, 0xffffffe, RZ ;  /* 0x0ffffffe04047810 */ /* 0x004fcc0007ffe0ff */
[----:B------:R-:W2:Y:S02]  /*0c40*/  F2I.FTZ.U32.TRUNC.NTZ R5, R4 ;  /* 0x0000000400057305 */ /* 0x000ea4000021f000 */
[----:B--2---:R-:W-:Y:S02]  /*0c50*/  IMAD.MOV R2, RZ, RZ, -R5 ;  /* 0x000000ffff027224 */ /* 0x004fe400078e0a05 */
        /* <DEDUP_REMOVED lines=14> */
[----:B------:R-:W-:-:S13]  /*0d40*/  ISETP.GE.U32.AND P2, PT, R4, R3, PT ;  /* 0x000000030400720c */ /* 0x000fda0003f46070 */
[----:B------:R-:W-:-:S05]  /*0d50*/  @P2 IADD3 R2, R2, 0x1, RZ ;  /* 0x0000000102022810 */ /* 0x000fca0007ffe0ff */
[----:B------:R-:W-:Y:S01]  /*0d60*/  @!P0 IMAD.MOV R2, RZ, RZ, -R2 ;  /* 0x000000ffff028224 */ /* 0x000fe200078e0a02 */
[----:B------:R-:W-:Y:S02]  /*0d70*/  @!P1 LOP3.LUT R2, RZ, R0, RZ, 0x33, !PT ;  /* 0x00000000ff029212 */ /* 0x000fe400078e33ff */
.L_x_1110:
[----:B------:R-:W-:Y:S05]  /*0d80*/  BSYNC B0 ;  /* 0x0000000000007941 */ /* 0x000fea0003800000 */
.L_x_1109:
[----:B------:R-:W-:Y:S01]  /*0d90*/  LOP3.LUT R0, R11, 0xffff, RZ, 0xc0, !PT ;  /* 0x0000ffff0b007812 */ /* 0x000fe200078ec0ff */
[----:B------:R-:W-:Y:S01]  /*0da0*/  IMAD.MOV.U32 R19, RZ, RZ, RZ ;  /* 0x000000ffff137224 */ /* 0x000fe200078e00ff */
[----:B------:R-:W-:Y:S01]  /*0db0*/  CS2R R20, SRZ ;  /* 0x0000000000147805 */ /* 0x000fe2000001ff00 */
[----:B------:R-:W-:Y:S01]  /*0dc0*/  IMAD.MOV.U32 R22, RZ, RZ, RZ ;  /* 0x000000ffff167224 */ /* 0x000fe200078e00ff */
[----:B------:R-:W-:Y:S01]  /*0dd0*/  CS2R R178, SRZ ;  /* 0x0000000000b27805 */ /* 0x000fe2000001ff00 */
[----:B------:R-:W-:Y:S01]  /*0de0*/  IMAD R3, R0, R2, RZ ;  /* 0x0000000200037224 */ /* 0x000fe200078e02ff */
[----:B------:R-:W-:Y:S01]  /*0df0*/  PRMT R0, RZ, 0x7610, R0 ;  /* 0x00007610ff007816 */ /* 0x000fe20000000000 */
        /* <DEDUP_REMOVED lines=12> */
[----:B------:R2:W-:Y:S01]  /*0ec0*/  STL [R1+0xc], R17 ;  /* 0x00000c1101007387 */ /* 0x0005e20000100800 */
        /* <DEDUP_REMOVED lines=24> */
[----:B------:R-:W3:Y:S04]  /*1050*/  LDL R5, [R1+0x6c] ;  /* 0x00006c0001057983 */ /* 0x000ee80000100800 */
[----:B------:R-:W4:Y:S04]  /*1060*/  LDL.64 R6, [R1+0x48] ;  /* 0x0000480001067983 */ /* 0x000f280000100a00 */
[----:B------:R1:W4:Y:S01]  /*1070*/  LDL.64 R24, [R1+0x48] ;  /* 0x0000480001187983 */ /* 0x0003220000100a00 */
[----:B------:R-:W-:-:S03]  /*1080*/  ISETP.NE.U32.AND P0, PT, RZ, c[0x0][0x340], PT ;  /* 0x0000d000ff007a0c */ /* 0x000fc60003f05070 */
[----:B------:R-:W5:Y:S01]  /*1090*/  S2R R4, SR_TID.X ;  /* 0x0000000000047919 */ /* 0x000f620000002100 */
[----:B------:R-:W-:-:S13]  /*10a0*/  ISETP.NE.AND.EX P0, PT, RZ, c[0x0][0x344], PT, P0 ;  /* 0x0000d100ff007a0c */ /* 0x000fda0003f05300 */
[----:B------:R-:W-:-:S05]  /*10b0*/  @P0 MOV R2, 0x4 ;  /* 0x0000000400020802 */ /* 0x000fca0000000f00 */
[----:B--2---:R-:W-:-:S05]  /*10c0*/  @P0 IMAD.WIDE R2, R18, R2, c[0x0][0x340] ;  /* 0x0000d00012020625 */ /* 0x004fca00078e0202 */
[----:B------:R2:W4:Y:S01]  /*10d0*/  @P0 LDG.E R14, [R2.64] ;  /* 0x00000008020e0981 */ /* 0x000522000c1e1900 */
[----:B-----5:R-:W-:Y:S02]  /*10e0*/  SHF.R.S32.HI R15, RZ, 0x1f, R4 ;  /* 0x0000001fff0f7819 */ /* 0x020fe40000011404 */
[----:B------:R-:W-:Y:S02]  /*10f0*/  SHF.R.S32.HI R12, RZ, 0x1f, R23 ;  /* 0x0000001fff0c7819 */ /* 0x000fe40000011417 */
[----:B------:R-:W-:Y:S02]  /*1100*/  LEA.HI R15, R15, R4, RZ, 0x3 ;  /* 0x000000040f0f7211 */ /* 0x000fe400078f18ff */
[----:B------:R-:W-:Y:S02]  /*1110*/  SHF.R.S32.HI R13, RZ, 0x1f, R18 ;  /* 0x0000001fff0d7819 */ /* 0x000fe40000011412 */
[----:B------:R-:W-:Y:S02]  /*1120*/  SHF.R.S32.HI R15, RZ, 0x3, R15 ;  /* 0x00000003ff0f7819 */ /* 0x000fe4000001140f */
[----:B------:R-:W-:Y:S01]  /*1130*/  IADD3 R92, R17, -0x1, RZ ;  /* 0xffffffff115c7810 */ /* 0x000fe20007ffe0ff */
[----:B-1----:R-:W-:Y:S01]  /*1140*/  IMAD R11, R13, c[0x0][0x1c0], RZ ;  /* 0x000070000d0b7a24 */ /* 0x002fe200078e02ff */
[----:B------:R-:W-:-:S03]  /*1150*/  SHF.R.S32.HI R9, RZ, 0x1f, R15 ;  /* 0x0000001fff097819 */ /* 0x000fc6000001140f */
[----:B------:R-:W-:Y:S02]  /*1160*/  IMAD R11, R18, c[0x0][0x1c4], R11 ;  /* 0x00007100120b7a24 */ /* 0x000fe400078e020b */
[C---:B------:R-:W-:Y:S02]  /*1170*/  IMAD R4, R9.reuse, c[0x0][0x1e0], RZ ;  /* 0x0000780009047a24 */ /* 0x040fe400078e02ff */
[----:B------:R-:W-:Y:S02]  /*1180*/  IMAD R9, R9, c[0x0][0x208], RZ ;  /* 0x0000820009097a24 */ /* 0x000fe400078e02ff */
[C---:B------:R-:W-:Y:S02]  /*1190*/  IMAD R10, R15.reuse, c[0x0][0x1e4], R4 ;  /* 0x000079000f0a7a24 */ /* 0x040fe400078e0204 */
[----:B------:R-:W-:Y:S01]  /*11a0*/  IMAD R9, R15, c[0x0][0x20c], R9 ;  /* 0x000083000f097a24 */ /* 0x000fe200078e0209 */
[----:B---3--:R-:W-:Y:S01]  /*11b0*/  IADD3 R8, R5, R16, RZ ;  /* 0x0000001005087210 */ /* 0x008fe20007ffe0ff */
[----:B------:R-:W-:-:S03]  /*11c0*/  IMAD R5, R12, c[0x0][0x1b8], RZ ;  /* 0x00006e000c057a24 */ /* 0x000fc600078e02ff */
[----:B------:R-:W-:Y:S01]  /*11d0*/  MOV R0, R8 ;  /* 0x0000000800007202 */ /* 0x000fe20000000f00 */
[----:B--2---:R-:W-:Y:S01]  /*11e0*/  @P4 IMAD.HI.U32 R2, R8, c[0x0][0x2c8], RZ ;  /* 0x0000b20008024a27 */ /* 0x004fe200078e00ff */
[----:B----4-:R-:W-:-:S03]  /*11f0*/  MOV R24, R6 ;  /* 0x0000000600187202 */ /* 0x010fc60000000f00 */
[C---:B------:R-:W-:Y:S01]  /*1200*/  IMAD R5, R23.reuse, c[0x0][0x1bc], R5 ;  /* 0x00006f0017057a24 */ /* 0x040fe200078e0205 */
[----:B------:R-:W-:Y:S01]  /*1210*/  @P4 SHF.R.U32.HI R0, RZ, c[0x0][0x2cc], R2 ;  /* 0x0000b300ff004a19 */ /* 0x000fe20000011602 */
[----:B------:R-:W-:Y:S01]  /*1220*/  IMAD.WIDE.U32 R2, R23, c[0x0][0x1b8], RZ ;  /* 0x00006e0017027a25 */ /* 0x000fe200078e00ff */
[--C-:B------:R-:W-:Y:S02]  /*1230*/  SHF.R.S32.HI R25, RZ, 0x1f, R24.reuse ;  /* 0x0000001fff197819 */ /* 0x100fe40000011418 */
[----:B------:R-:W-:Y:S02]  /*1240*/  ISETP.GE.AND P2, PT, R24, c[0x0][0x198], PT ;  /* 0x0000660018007a0c */ /* 0x000fe40003f46270 */
[----:B------:R-:W-:Y:S01]  /*1250*/  IADD3 R3, R3, R5, RZ ;  /* 0x0000000503037210 */ /* 0x000fe20007ffe0ff */
[C-C-:B------:R-:W-:Y:S01]  /*1260*/  IMAD.WIDE.U32 R4, R15.reuse, c[0x0][0x208], R24.reuse ;  /* 0x000082000f047a25 */ /* 0x140fe200078e0018 */
[----:B------:R1:W-:Y:S03]  /*1270*/  STL [R1+0x4c], R25 ;  /* 0x00004c1901007387 */ /* 0x0003e60000100800 */
[----:B------:R-:W-:Y:S01]  /*1280*/  IMAD.WIDE.U32 R6, R15, c[0x0][0x1e0], R24 ;  /* 0x000078000f067a25 */ /* 0x000fe200078e0018 */
[----:B------:R-:W-:-:S02]  /*1290*/  IADD3 R5, R5, R9, RZ ;  /* 0x0000000905057210 */ /* 0x000fc40007ffe0ff */
[----:B------:R-:W-:Y:S01]  /*12a0*/  SHF.R.S32.HI R9, RZ, 0x1f, R0 ;  /* 0x0000001fff097819 */ /* 0x000fe20000011400 */
[----:B------:R-:W-:Y:S01]  /*12b0*/  IMAD.WIDE.U32 R2, R18, c[0x0][0x1c0], R2 ;  /* 0x0000700012027a25 */ /* 0x000fe200078e0002 */
[----:B------:R-:W-:Y:S02]  /*12c0*/  IADD3 R7, R7, R10, RZ ;  /* 0x0000000a07077210 */ /* 0x000fe40007ffe0ff */
[----:B------:R-:W-:Y:S01]  /*12d0*/  IADD3 R10, -R0, RZ, RZ ;  /* 0x000000ff000a7210 */ /* 0x000fe20007ffe1ff */
[----:B------:R-:W-:Y:S01]  /*12e0*/  IMAD R9, R9, c[0x0][0x1b0], RZ ;  /* 0x00006c0009097a24 */ /* 0x000fe200078e02ff */
[----:B------:R-:W-:Y:S01]  /*12f0*/  IADD3 R3, R3, R11, RZ ;  /* 0x0000000b03037210 */ /* 0x000fe20007ffe0ff */
[C---:B------:R-:W-:Y:S02]  /*1300*/  IMAD R11, R12.reuse, c[0x0][0x1e8], RZ ;  /* 0x00007a000c0b7a24 */ /* 0x040fe400078e02ff */
[----:B------:R-:W-:Y:S02]  /*1310*/  IMAD R12, R12, c[0x0][0x210], RZ ;  /* 0x000084000c0c7a24 */ /* 0x000fe400078e02ff */
[----:B------:R-:W-:-:S02]  /*1320*/  IMAD R10, R10, c[0x0][0x2c4], R8 ;  /* 0x0000b1000a0a7a24 */ /* 0x000fc400078e0208 */
[C---:B------:R-:W-:Y:S02]  /*1330*/  IMAD R11, R23.reuse, c[0x0][0x1ec], R11 ;  /* 0x00007b00170b7a24 */ /* 0x040fe400078e020b */
[----:B------:R-:W-:-:S04]  /*1340*/  IMAD.WIDE.U32 R6, R23, c[0x0][0x1e8], R6 ;  /* 0x00007a0017067a25 */ /* 0x000fc800078e0006 */
[C---:B------:R-:W-:Y:S02]  /*1350*/  IMAD R12, R23.reuse, c[0x0][0x214], R12 ;  /* 0x00008500170c7a24 */ /* 0x040fe400078e020c */
[----:B------:R-:W-:-:S04]  /*1360*/  IMAD.WIDE.U32 R4, R23, c[0x0][0x210], R4 ;  /* 0x0000840017047a25 */ /* 0x000fc800078e0004 */
[C---:B------:R-:W-:Y:S01]  /*1370*/  IMAD R8, R0.reuse, c[0x0][0x1b4], R9 ;  /* 0x00006d0000087a24 */ /* 0x040fe200078e0209 */
[----:B------:R-:W-:Y:S01]  /*1380*/  IADD3 R9, R5, R12, RZ ;  /* 0x0000000c05097210 */ /* 0x000fe20007ffe0ff */
[----:B------:R-:W-:-:S04]  /*1390*/  IMAD.WIDE.U32 R2, R0, c[0x0][0x1b0], R2 ;  /* 0x00006c0000027a25 */ /* 0x000fc800078e0002 */
[----:B------:R-:W-:Y:S01]  /*13a0*/  IMAD.IADD R7, R7, 0x1, R11 ;  /* 0x0000000107077824 */ /* 0x000fe200078e020b */
[----:B------:R-:W-:Y:S02]  /*13b0*/  SHF.R.S32.HI R11, RZ, 0x1f, R10 ;  /* 0x0000001fff0b7819 */ /* 0x000fe4000001140a */
[----:B------:R-:W-:Y:S02]  /*13c0*/  IADD3 R5, R3, R8, RZ ;  /* 0x0000000803057210 */ /* 0x000fe40007ffe0ff */
[----:B------:R-:W-:Y:S01]  /*13d0*/  MOV R8, R4 ;  /* 0x0000000400087202 */ /* 0x000fe20000000f00 */
[----:B------:R-:W-:Y:S01]  /*13e0*/  IMAD R11, R11, c[0x0][0x1a8], RZ ;  /* 0x00006a000b0b7a24 */ /* 0x000fe200078e02ff */
[----:B------:R-:W-:Y:S02]  /*13f0*/  MOV R4, R2 ;  /* 0x0000000200047202 */ /* 0x000fe40000000f00 */
[----:B------:R-:W-:Y:S01]  /*1400*/  @P0 SHF.R.S32.HI R3, RZ, 0x1f, R14 ;  /* 0x0000001fff030819 */ /* 0x000fe2000001140e */
[C---:B------:R-:W-:Y:S01]  /*1410*/  IMAD R11, R10.reuse, c[0x0][0x1ac], R11 ;  /* 0x00006b000a0b7a24 */ /* 0x040fe200078e020b */
[----:B------:R-:W-:Y:S01]  /*1420*/  @P0 MOV R2, R14 ;  /* 0x0000000e00020202 */ /* 0x000fe20000000f00 */
[----:B------:R-:W-:Y:S01]  /*1430*/  @!P0 IMAD.MOV.U32 R2, RZ, RZ, R18 ;  /* 0x000000ffff028224 */ /* 0x000fe200078e0012 */
[----:B------:R-:W-:Y:S01]  /*1440*/  @!P0 MOV R3, R13 ;  /* 0x0000000d00038202 */ /* 0x000fe20000000f00 */
[----:B------:R-:W-:-:S04]  /*1450*/  IMAD.WIDE.U32 R4, R10, c[0x0][0x1a8], R4 ;  /* 0x00006a000a047a25 */ /* 0x000fc800078e0004 */
[----:B------:R-:W-:Y:S01]  /*1460*/  IMAD.WIDE.U32 R12, R2, c[0x0][0x1f0], R6 ;  /* 0x00007c00020c7a25 */ /* 0x000fe200078e0006 */
[----:B------:R-:W-:-:S03]  /*1470*/  IADD3 R7, R5, R11, RZ ;  /* 0x0000000b05077210 */ /* 0x000fc60007ffe0ff */
[C---:B------:R-:W-:Y:S01]  /*1480*/  IMAD R0, R3.reuse, c[0x0][0x218], RZ ;  /* 0x0000860003007a24 */ /* 0x040fe200078e02ff */
[----:B------:R1:W-:Y:S01]  /*1490*/  STL.64 [R1+0x28], R12 ;  /* 0x0000280c01007387 */ /* 0x0003e20000100a00 */
[----:B------:R-:W-:Y:S01]  /*14a0*/  IMAD R6, R3, c[0x0][0x1f0], RZ ;  /* 0x00007c0003067a24 */ /* 0x000fe200078e02ff */
[----:B------:R-:W-:Y:S01]  /*14b0*/  LEA R3, P0, R4, c[0x0][0x160], 0x1 ;  /* 0x0000580004037a11 */ /* 0x000fe200078008ff */
[----:B------:R-:W-:-:S04]  /*14c0*/  IMAD.WIDE.U32 R8, R2, c[0x0][0x218], R8 ;  /* 0x0000860002087a25 */ /* 0x000fc800078e0008 */
[C---:B------:R-:W-:Y:S01]  /*14d0*/  IMAD R5, R2.reuse, c[0x0][0x21c], R0 ;  /* 0x0000870002057a24 */ /* 0x040fe200078e0200 */
[----:B------:R1:W-:Y:S01]  /*14e0*/  STL.64 [R1+0x30], R8 ;  /* 0x0000300801007387 */ /* 0x0003e20000100a00 */
[----:B------:R-:W-:Y:S01]  /*14f0*/  IMAD R6, R2, c[0x0][0x1f4], R6 ;  /* 0x00007d0002067a24 */ /* 0x000fe200078e0206 */
[----:B------:R-:W-:Y:S02]  /*1500*/  LEA.HI.X R2, R4, c[0x0][0x164], R7, 0x1, P0 ;  /* 0x0000590004027a11 */ /* 0x000fe400000f0c07 */
[----:B------:R-:W-:Y:S02]  /*1510*/  IADD3 R4, R9, R5, RZ ;  /* 0x0000000509047210 */ /* 0x000fe40007ffe0ff */
[----:B------:R-:W-:Y:S02]  /*1520*/  IADD3 R6, R13, R6, RZ ;  /* 0x000000060d067210 */ /* 0x000fe40007ffe0ff */
[----:B------:R-:W-:Y:S01]  /*1530*/  IADD3 R0, R15, R16, RZ ;  /* 0x000000100f007210 */ /* 0x000fe20007ffe0ff */
[----:B------:R1:W-:Y:S04]  /*1540*/  STL [R1+0x3c], R4 ;  /* 0x00003c0401007387 */ /* 0x0003e80000100800 */
[----:B------:R1:W-:Y:S01]  /*1550*/  STL [R1+0x38], R6 ;  /* 0x0000380601007387 */ /* 0x0003e20000100800 */
[----:B------:R-:W-:Y:S05]  /*1560*/  BRA.DIV ~URZ, `(.L_x_1112) ;  /* 0x00014a627f007947 */ /* 0x000fea000b800000 */
[----:B------:R2:W3:Y:S02]  /*1570*/  SHFL.IDX PT, R5, R2, RZ, 0x181f ;  /* 0x00181fff02057589 */ /* 0x0004e400000e0000 */
.L_x_1162:
[----:B------:R-:W-:Y:S05]  /*1580*/  BRA.DIV ~URZ, `(.L_x_1113) ;  /* 0x00014ab27f007947 */ /* 0x000fea000b800000 */
[----:B-1----:R1:W4:Y:S02]  /*1590*/  SHFL.IDX PT, R4, R3, RZ, 0x181f ;  /* 0x00181fff03047589 */ /* 0x00232400000e0000 */
.L_x_1163:
[----:B------:R-:W-:Y:S01]  /*15a0*/  MOV R11, c[0x0][0x168] ;  /* 0x00005a00000b7a02 */ /* 0x000fe20000000f00 */
[----:B------:R-:W-:Y:S04]  /*15b0*/  BSSY B0, `(.L_x_1114) ;  /* 0x000000b000007945 */ /* 0x000fe80003800000 */
[----:B------:R-:W-:-:S05]  /*15c0*/  IMAD R11, R11, c[0x0][0x2c4], RZ ;  /* 0x0000b1000b0b7a24 */ /* 0x000fca00078e02ff */
[----:B------:R-:W-:-:S13]  /*15d0*/  ISETP.GE.AND P0, PT, R0, R11, PT ;  /* 0x0000000b0000720c */ /* 0x000fda0003f06270 */
[----:B------:R-:W-:Y:S05]  /*15e0*/  @P0 BRA `(.L_x_1115) ;  /* 0x0000007000000947 */ /* 0x000fea0003800000 */
[----:B------:R-:W5:Y:S02]  /*15f0*/  LDL.64 R6, [R1+0x48] ;  /* 0x0000480001067983 */ /* 0x000f640000100a00 */
[----:B----45:R-:W-:-:S04]  /*1600*/  LEA R4, P0, R6, R4, 0x1 ;  /* 0x0000000406047211 */ /* 0x030fc800078008ff */
[----:B---3--:R-:W-:-:S05]  /*1610*/  LEA.HI.X R5, R6, R5, R7, 0x1, P0 ;  /* 0x0000000506057211 */ /* 0x008fca00000f0c07 */
[----:B------:R-:W-:Y:S01]  /*1620*/  @!PT LDS RZ, [RZ] ;  /* 0x00000000fffff984 */ /* 0x000fe20000000800 */
[----:B------:R-:W-:Y:S01]  /*1630*/  @!PT LDS RZ, [RZ] ;  /* 0x00000000fffff984 */ /* 0x000fe20000000800 */
[----:B------:R-:W-:Y:S01]  /*1640*/  @!PT LDS RZ, [RZ] ;  /* 0x00000000fffff984 */ /* 0x000fe20000000800 */
[----:B------:R3:W-:Y:S04]  /*1650*/  LDGSTS.E.BYPASS.LTC128B.128 [R241+0x7100], [R4.64], !P2 ;  /* 0x0710000004f17fae */ /* 0x0007e8000d101d48 */
.L_x_1115:
[----:B------:R-:W-:Y:S05]  /*1660*/  BSYNC B0 ;  /* 0x0000000000007941 */ /* 0x000fea0003800000 */
.L_x_1114:
[----:B------:R-:W-:Y:S05]  /*1670*/  BRA.DIV ~URZ, `(.L_x_1116) ;  /* 0x00014a327f007947 */ /* 0x000fea000b800000 */
[----:B------:R1:W2:Y:S04]  /*1680*/  SHFL.IDX PT, R6, R2, 0x1, 0x181f ;  /* 0x00381f0002067f89 */ /* 0x0002a800000e0000 */
[----:B---34-:R1:W3:Y:S02]  /*1690*/  SHFL.IDX PT, R4, R3, 0x1, 0x181f ;  /* 0x00381f0003047f89 */ /* 0x0182e400000e0000 */
.L_x_1164:
[----:B------:R-:W-:Y:S01]  /*16a0*/  IADD3 R5, R0, 0x10, RZ ;  /* 0x0000001000057810 */ /* 0x000fe20007ffe0ff */
[----:B------:R-:W-:Y:S03]  /*16b0*/  BSSY B0, `(.L_x_1117) ;  /* 0x000000a000007945 */ /* 0x000fe60003800000 */
[----:B------:R-:W-:-:S13]  /*16c0*/  ISETP.GE.AND P0, PT, R5, R11, PT ;  /* 0x0000000b0500720c */ /* 0x000fda0003f06270 */
[----:B------:R-:W-:Y:S05]  /*16d0*/  @P0 BRA `(.L_x_1118) ;  /* 0x0000007000000947 */ /* 0x000fea0003800000 */
[----:B------:R-:W4:Y:S02]  /*16e0*/  LDL.64 R8, [R1+0x48] ;  /* 0x0000480001087983 */ /* 0x000f240000100a00 */
[----:B---34-:R-:W-:-:S04]  /*16f0*/  LEA R4, P0, R8, R4, 0x1 ;  /* 0x0000000408047211 */ /* 0x018fc800078008ff */
[----:B--2---:R-:W-:-:S05]  /*1700*/  LEA.HI.X R5, R8, R6, R9, 0x1, P0 ;  /* 0x0000000608057211 */ /* 0x004fca00000f0c09 */
[----:B------:R-:W-:Y:S01]  /*1710*/  @!PT LDS RZ, [RZ] ;  /* 0x00000000fffff984 */ /* 0x000fe20000000800 */
[----:B------:R-:W-:Y:S01]  /*1720*/  @!PT LDS RZ, [RZ] ;  /* 0x00000000fffff984 */ /* 0x000fe20000000800 */
[----:B------:R-:W-:Y:S01]  /*1730*/  @!PT LDS RZ, [RZ] ;  /* 0x00000000fffff984 */ /* 0x000fe20000000800 */
[----:B------:R2:W-:Y:S04]  /*1740*/  LDGSTS.E.BYPASS.LTC128B.128 [R241+0x7900], [R4.64], !P2 ;  /* 0x0790000004f17fae */ /* 0x0005e8000d101d48 */
.L_x_1118:
[----:B------:R-:W-:Y:S05]  /*1750*/  BSYNC B0 ;  /* 0x0000000000007941 */ /* 0x000fea0003800000 */
.L_x_1117:
[----:B------:R-:W-:Y:S05]  /*1760*/  BRA.DIV ~URZ, `(.L_x_1119) ;  /* 0x00014a127f007947 */ /* 0x000fea000b800000 */
[----:B--2---:R2:W4:Y:S02]  /*1770*/  SHFL.IDX PT, R6, R2, 0x2, 0x181f ;  /* 0x00581f0002067f89 */ /* 0x00452400000e0000 */
.L_x_1165:
[----:B------:R-:W-:Y:S05]  /*1780*/  BRA.DIV ~URZ, `(.L_x_1120) ;  /* 0x00014a627f007947 */ /* 0x000fea000b800000 */
[----:B---3--:R3:W1:Y:S02]  /*1790*/  SHFL.IDX PT, R4, R3, 0x2, 0x181f ;  /* 0x00581f0003047f89 */ /* 0x00866400000e0000 */
.L_x_1166:
[----:B------:R-:W-:Y:S01]  /*17a0*/  IADD3 R5, R0, 0x20, RZ ;  /* 0x0000002000057810 */ /* 0x000fe20007ffe0ff */
[----:B------:R-:W-:Y:S03]  /*17b0*/  BSSY B0, `(.L_x_1121) ;  /* 0x000000a000007945 */ /* 0x000fe60003800000 */
[----:B------:R-:W-:-:S13]  /*17c0*/  ISETP.GE.AND P0, PT, R5, R11, PT ;  /* 0x0000000b0500720c */ /* 0x000fda0003f06270 */
[----:B------:R-:W-:Y:S05]  /*17d0*/  @P0 BRA `(.L_x_1122) ;  /* 0x0000007000000947 */ /* 0x000fea0003800000 */
[----:B------:R-:W5:Y:S02]  /*17e0*/  LDL.64 R8, [R1+0x48] ;  /* 0x0000480001087983 */ /* 0x000f640000100a00 */
[----:B-1---5:R-:W-:-:S04]  /*17f0*/  LEA R4, P0, R8, R4, 0x1 ;  /* 0x0000000408047211 */ /* 0x022fc800078008ff */
[----:B----4-:R-:W-:-:S05]  /*1800*/  LEA.HI.X R5, R8, R6, R9, 0x1, P0 ;  /* 0x0000000608057211 */ /* 0x010fca00000f0c09 */
[----:B------:R-:W-:Y:S01]  /*1810*/  @!PT LDS RZ, [RZ] ;  /* 0x00000000fffff984 */ /* 0x000fe20000000800 */
[----:B------:R-:W-:Y:S01]  /*1820*/  @!PT LDS RZ, [RZ] ;  /* 0x00000000fffff984 */ /* 0x000fe20000000800 */
[----:B------:R-:W-:Y:S01]  /*1830*/  @!PT LDS RZ, [RZ] ;  /* 0x00000000fffff984 */ /* 0x000fe20000000800 */
[----:B------:R1:W-:Y:S04]  /*1840*/  LDGSTS.E.BYPASS.LTC128B.128 [R241+0x8100], [R4.64], !P2 ;  /* 0x0810000004f17fae */ /* 0x0003e8000d101d48 */
.L_x_1122:
[----:B------:R-:W-:Y:S05]  /*1850*/  BSYNC B0 ;  /* 0x0000000000007941 */ /* 0x000fea0003800000 */
.L_x_1121:
[----:B------:R-:W-:Y:S05]  /*1860*/  BRA.DIV ~URZ, `(.L_x_1123) ;  /* 0x000149f27f007947 */ /* 0x000fea000b800000 */
[----:B----4-:R4:W2:Y:S04]  /*1870*/  SHFL.IDX PT, R6, R2, 0x3, 0x181f ;  /* 0x00781f0002067f89 */ /* 0x0108a800000e0000 */
[----:B-1----:R4:W1:Y:S02]  /*1880*/  SHFL.IDX PT, R4, R3, 0x3, 0x181f ;  /* 0x00781f0003047f89 */ /* 0x00286400000e0000 */
.L_x_1167:
        /* <DEDUP_REMOVED lines=11> */
.L_x_1125:
[----:B------:R-:W-:Y:S05]  /*1940*/  BSYNC B0 ;  /* 0x0000000000007941 */ /* 0x000fea0003800000 */
.L_x_1124:
[----:B------:R-:W-:Y:S05]  /*1950*/  BRA.DIV ~URZ, `(.L_x_1126) ;  /* 0x000149d27f007947 */ /* 0x000fea000b800000 */
[----:B--2---:R2:W3:Y:S02]  /*1960*/  SHFL.IDX PT, R6, R2, 0x4, 0x181f ;  /* 0x00981f0002067f89 */ /* 0x0044e400000e0000 */
.L_x_1168:
[----:B------:R-:W-:Y:S05]  /*1970*/  BRA.DIV ~URZ, `(.L_x_1127) ;  /* 0x00014a227f007947 */ /* 0x000fea000b800000 */
[----:B-1----:R1:W2:Y:S02]  /*1980*/  SHFL.IDX PT, R4, R3, 0x4, 0x181f ;  /* 0x00981f0003047f89 */ /* 0x0022a400000e0000 */
.L_x_1169:
[----:B------:R-:W-:Y:S01]  /*1990*/  IADD3 R5, R0, 0x40, RZ ;  /* 0x0000004000057810 */ /* 0x000fe20007ffe0ff */
[----:B------:R-:W-:Y:S03]  /*19a0*/  BSSY B0, `(.L_x_1128) ;  /* 0x000000a000007945 */ /* 0x000fe60003800000 */
[----:B------:R-:W-:-:S13]  /*19b0*/  ISETP.GE.AND P0, PT, R5, R11, PT ;  /* 0x0000000b0500720c */ /* 0x000fda0003f06270 */
[----:B------:R-:W-:Y:S05]  /*19c0*/  @P0 BRA `(.L_x_1129) ;  /* 0x0000007000000947 */ /* 0x000fea0003800000 */
[----:B------:R-:W5:Y:S02]  /*19d0*/  LDL.64 R8, [R1+0x48] ;  /* 0x0000480001087983 */ /* 0x000f640000100a00 */
[----:B--2--5:R-:W-:-:S04]  /*19e0*/  LEA R4, P0, R8, R4, 0x1 ;  /* 0x0000000408047211 */ /* 0x024fc800078008ff */
[----:B---3--:R-:W-:-:S05]  /*19f0*/  LEA.HI.X R5, R8, R6, R9, 0x1, P0 ;  /* 0x0000000608057211 */ /* 0x008fca00000f0c09 */
[----:B------:R-:W-:Y:S01]  /*1a00*/  @!PT LDS RZ, [RZ] ;  /* 0x00000000fffff984 */ /* 0x000fe20000000800 */
[----:B------:R-:W-:Y:S01]  /*1a10*/  @!PT LDS RZ, [RZ] ;  /* 0x00000000fffff984 */ /* 0x000fe20000000800 */
[----:B------:R-:W-:Y:S01]  /*1a20*/  @!PT LDS RZ, [RZ] ;  /* 0x00000000fffff984 */ /* 0x000fe20000000800 */
[----:B------:R2:W-:Y:S04]  /*1a30*/  LDGSTS.E.BYPASS.LTC128B.128 [R241+0x9100], [R4.64], !P2 ;  /* 0x0910000004f17fae */ /* 0x0005e8000d101d48 */
.L_x_1129:
[----:B------:R-:W-:Y:S05]  /*1a40*/  BSYNC B0 ;  /* 0x0000000000007941 */ /* 0x000fea0003800000 */
.L_x_1128:
[----:B------:R-:W-:Y:S05]  /*1a50*/  BRA.DIV ~URZ, `(.L_x_1130) ;  /* 0x000149b27f007947 */ /* 0x000fea000b800000 */
[----:B---3--:R3:W1:Y:S04]  /*1a60*/  SHFL.IDX PT, R6, R2, 0x5, 0x181f ;  /* 0x00b81f0002067f89 */ /* 0x00866800000e0000 */
[----:B--2---:R3:W2:Y:S02]  /*1a70*/  SHFL.IDX PT, R4, R3, 0x5, 0x181f ;  /* 0x00b81f0003047f89 */ /* 0x0046a400000e0000 */
.L_x_1170:
[----:B------:R-:W-:Y:S01]  /*1a80*/  IADD3 R5, R0, 0x50, RZ ;  /* 0x0000005000057810 */ /* 0x000fe20007ffe0ff */
[----:B------:R-:W-:Y:S03]  /*1a90*/  BSSY B0, `(.L_x_1131) ;  /* 0x000000a000007945 */ /* 0x000fe60003800000 */
[----:B------:R-:W-:-:S13]  /*1aa0*/  ISETP.GE.AND P0, PT, R5, R11, PT ;  /* 0x0000000b0500720c */ /* 0x000fda0003f06270 */
[----:B------:R-:W-:Y:S05]  /*1ab0*/  @P0 BRA `(.L_x_1132) ;  /* 0x0000007000000947 */ /* 0x000fea0003800000 */
[----:B------:R-:W5:Y:S02]  /*1ac0*/  LDL.64 R8, [R1+0x48] ;  /* 0x0000480001087983 */ /* 0x000f640000100a00 */
[----:B--2--5:R-:W-:-:S04]  /*1ad0*/  LEA R4, P0, R8, R4, 0x1 ;  /* 0x0000000408047211 */ /* 0x024fc800078008ff */
[----:B-1----:R-:W-:-:S05]  /*1ae0*/  LEA.HI.X R5, R8, R6, R9, 0x1, P0 ;  /* 0x0000000608057211 */ /* 0x002fca00000f0c09 */
[----:B------:R-:W-:Y:S01]  /*1af0*/  @!PT LDS RZ, [RZ] ;  /* 0x00000000fffff984 */ /* 0x000fe20000000800 */
[----:B------:R-:W-:Y:S01]  /*1b00*/  @!PT LDS RZ, [RZ] ;  /* 0x00000000fffff984 */ /* 0x000fe20000000800 */
[----:B------:R-:W-:Y:S01]  /*1b10*/  @!PT LDS RZ, [RZ] ;  /* 0x00000000fffff984 */ /* 0x000fe20000000800 */
[----:B------:R1:W-:Y:S04]  /*1b20*/  LDGSTS.E.BYPASS.LTC128B.128 [R241+0x9900], [R4.64], !P2 ;  /* 0x0990000004f17fae */ /* 0x0003e8000d101d48 */
.L_x_1132:
[----:B------:R-:W-:Y:S05]  /*1b30*/  BSYNC B0 ;  /* 0x0000000000007941 */ /* 0x000fea0003800000 */
.L_x_1131:
[----:B------:R-:W-:Y:S05]  /*1b40*/  BRA.DIV ~URZ, `(.L_x_1133) ;  /* 0x000149927f007947 */ /* 0x000fea000b800000 */
[----:B-1----:R1:W3:Y:S02]  /*1b50*/  SHFL.IDX PT, R6, R2, 0x6, 0x181f ;  /* 0x00d81f0002067f89 */ /* 0x0022e400000e0000 */
.L_x_1171:
[----:B------:R-:W-:Y:S05]  /*1b60*/  BRA.DIV ~URZ, `(.L_x_1134) ;  /* 0x000149e27f007947 */ /* 0x000fea000b800000 */
[----:B--2---:R2:W1:Y:S02]  /*1b70*/  SHFL.IDX PT, R4, R3, 0x6, 0x181f ;  /* 0x00d81f0003047f89 */ /* 0x00446400000e0000 */
.L_x_1172:
        /* <DEDUP_REMOVED lines=11> */
.L_x_1136:
[----:B------:R-:W-:Y:S05]  /*1c30*/  BSYNC B0 ;  /* 0x0000000000007941 */ /* 0x000fea0003800000 */
.L_x_1135:
[----:B------:R-:W-:Y:S05]  /*1c40*/  BRA.DIV ~URZ, `(.L_x_1137) ;  /* 0x000149727f007947 */ /* 0x000fea000b800000 */
[----:B-1----:R1:W2:Y:S04]  /*1c50*/  SHFL.IDX PT, R4, R2, 0x7, 0x181f ;  /* 0x00f81f0002047f89 */ /* 0x0022a800000e0000 */
[----:B--234-:R-:W2:Y:S02]  /*1c60*/  SHFL.IDX PT, R3, R3, 0x7, 0x181f ;  /* 0x00f81f0003037f89 */ /* 0x01cea400000e0000 */
.L_x_1173:
[----:B------:R-:W3:Y:S01]  /*1c70*/  LDL.64 R18, [R1+0x48] ;  /* 0x0000480001127983 */ /* 0x000ee20000100a00 */
[----:B------:R-:W-:-:S04]  /*1c80*/  IADD3 R0, R0, 0x70, RZ ;  /* 0x0000007000007810 */ /* 0x000fc80007ffe0ff */
[----:B------:R-:W-:-:S13]  /*1c90*/  ISETP.GE.AND P1, PT, R0, R11, PT ;  /* 0x0000000b0000720c */ /* 0x000fda0003f26270 */
[C---:B-123--:R-:W-:Y:S02]  /*1ca0*/  @!P1 LEA R2, P0, R18.reuse, R3, 0x1 ;  /* 0x0000000312029211 */ /* 0x04efe400078008ff */
[C---:B------:R-:W-:Y:S02]  /*1cb0*/  ISETP.GE.AND P6, PT, R18.reuse, c[0x0][0x1d4], PT ;  /* 0x0000750012007a0c */ /* 0x040fe40003fc6270 */
[----:B------:R-:W-:-:S05]  /*1cc0*/  @!P1 LEA.HI.X R3, R18, R4, R19, 0x1, P0 ;  /* 0x0000000412039211 */ /* 0x000fca00000f0c13 */
[----:B------:R-:W-:Y:S01]  /*1cd0*/  @!PT LDS RZ, [RZ] ;  /* 0x00000000fffff984 */ /* 0x000fe20000000800 */
[----:B------:R-:W-:Y:S01]  /*1ce0*/  @!PT LDS RZ, [RZ] ;  /* 0x00000000fffff984 */ /* 0x000fe20000000800 */
[----:B------:R-:W-:Y:S01]  /*1cf0*/  @!PT LDS RZ, [RZ] ;  /* 0x00000000fffff984 */ /* 0x000fe20000000800 */
[----:B------:R1:W-:Y:S04]  /*1d00*/  @!P1 LDGSTS.E.BYPASS.LTC128B.128 [R241+0xa900], [R2.64], !P2 ;  /* 0x0a90000002f19fae */ /* 0x0003e8000d101d48 */
[----:B------:R-:W0:Y:S01]  /*1d10*/  LDGDEPBAR ;  /* 0x00000000000079af */ /* 0x000e220000000000 */
[----:B------:R-:W-:Y:S02]  /*1d20*/  WARPSYNC 0xffffffff ;  /* 0xffffffff00007948 */ /* 0x000fe40003800000 */
[----:B------:R-:W2:Y:S04]  /*1d30*/  LDL R204, [R1+0xc] ;  /* 0x00000c0001cc7983 */ /* 0x000ea80000100800 */
[----:B------:R-:W3:Y:S04]  /*1d40*/  LDL R5, [R1+0x38] ;  /* 0x0000380001057983 */ /* 0x000ee80000100800 */
[----:B------:R-:W4:Y:S04]  /*1d50*/  LDL.64 R6, [R1+0x28] ;  /* 0x0000280001067983 */ /* 0x000f280000100a00 */
[----:B------:R-:W5:Y:S04]  /*1d60*/  LDL R22, [R1+0x3c] ;  /* 0x00003c0001167983 */ /* 0x000f680000100800 */
[----:B------:R-:W5:Y:S04]  /*1d70*/  LDL.64 R20, [R1+0x30] ;  /* 0x0000300001147983 */ /* 0x000f680000100a00 */
[----:B------:R-:W1:Y:S01]  /*1d80*/  S2R R9, SR_TID.X ;  /* 0x0000000000097919 */ /* 0x000e620000002100 */
[----:B------:R-:W-:-:S02]  /*1d90*/  MOV R93, 0xffffff90 ;  /* 0xffffff90005d7802 */ /* 0x000fc40000000f00 */
[----:B------:R-:W-:Y:S01]  /*1da0*/  SHF.R.S32.HI R10, RZ, 0x1f, R92 ;  /* 0x0000001fff0a7819 */ /* 0x000fe2000001145c */
[----:B-1----:R-:W-:Y:S01]  /*1db0*/  IMAD.WIDE.U32 R2, R92, c[0x0][0x1e0], RZ ;  /* 0x000078005c027a25 */ /* 0x002fe200078e00ff */
[----:B------:R-:W-:Y:S01]  /*1dc0*/  MOV R179, c[0x0][0x1e0] ;  /* 0x0000780000b37a02 */ /* 0x000fe20000000f00 */
[----:B------:R-:W-:Y:S01]  /*1dd0*/  ULDC.64 UR4, c[0x0][0x208] ;  /* 0x0000820000047ab9 */ /* 0x000fe20000000a00 */
[----:B------:R-:W-:Y:S01]  /*1de0*/  MOV R180, c[0x0][0x1e4] ;  /* 0x0000790000b47a02 */ /* 0x000fe20000000f00 */
[----:B------:R-:W-:Y:S01]  /*1df0*/  IMAD R0, R10, c[0x0][0x1e0], RZ ;  /* 0x000078000a007a24 */ /* 0x000fe200078e02ff */
[----:B------:R-:W-:Y:S01]  /*1e00*/  UMOV UR6, 0x5 ;  /* 0x0000000500067882 */ /* 0x000fe20000000000 */
[----:B------:R-:W5:Y:S01]  /*1e10*/  LDL R181, [R1+0x20] ;  /* 0x0000200001b57983 */ /* 0x000f620000100800 */
[----:B------:R-:W-:-:S04]  /*1e20*/  SHF.R.S32.HI R8, RZ, 0x1f, R9 ;  /* 0x0000001fff087819 */ /* 0x000fc80000011409 */
[----:B------:R-:W-:-:S04]  /*1e30*/  LEA.HI R8, R8, R9, RZ, 0x3 ;  /* 0x0000000908087211 */ /* 0x000fc800078f18ff */
[----:B------:R-:W-:Y:S01]  /*1e40*/  SHF.R.S32.HI R8, RZ, 0x3, R8 ;  /* 0x00000003ff087819 */ /* 0x000fe20000011408 */
[----:B------:R-:W-:-:S05]  /*1e50*/  IMAD R0, R92, c[0x0][0x1e4], R0 ;  /* 0x000079005c007a24 */ /* 0x000fca00078e0200 */
[----:B------:R-:W-:-:S05]  /*1e60*/  IADD3 R0, R3, R0, RZ ;  /* 0x0000000003007210 */ /* 0x000fca0007ffe0ff */
[----:B------:R-:W-:Y:S02]  /*1e70*/  IMAD R0, R0, 0x70, RZ ;  /* 0x0000007000007824 */ /* 0x000fe400078e02ff */
[----:B------:R-:W-:Y:S01]  /*1e80*/  IMAD.WIDE.U32 R12, R179, 0x20, RZ ;  /* 0x00000020b30c7825 */ /* 0x000fe200078e00ff */
[----:B------:R-:W-:Y:S02]  /*1e90*/  USHF.L.U32 UR7, UR4, 0x5, URZ ;  /* 0x0000000504077899 */ /* 0x000fe4000800063f */
[----:B------:R-:W-:Y:S01]  /*1ea0*/  USHF.L.U64.HI UR5, UR4, UR6, UR5 ;  /* 0x0000000604057299 */ /* 0x000fe20008010205 */
[----:B------:R-:W-:Y:S01]  /*1eb0*/  BAR.SYNC.DEFER_BLOCKING 0x0 ;  /* 0x0000000000007b1d */ /* 0x000fe20000010000 */
[----:B--2---:R-:W-:-:S05]  /*1ec0*/  IMAD R93, R204, R93, 0x70 ;  /* 0x00000070cc5d7424 */ /* 0x004fca00078e025d */
[----:B------:R-:W-:-:S04]  /*1ed0*/  IADD3 R16, R93, c[0x0][0x1d0], -R8 ;  /* 0x000074005d107a10 */ /* 0x000fc80007ffe808 */
[C---:B------:R-:W-:Y:S02]  /*1ee0*/  ISETP.GE.AND P3, PT, R16.reuse, 0x1, PT ;  /* 0x000000011000780c */ /* 0x040fe40003f66270 */
[----:B------:R-:W-:Y:S02]  /*1ef0*/  ISETP.GE.AND P2, PT, R16, 0x11, PT ;  /* 0x000000111000780c */ /* 0x000fe40003f46270 */
[----:B----4-:R-:W-:Y:S02]  /*1f00*/  MOV R94, R6 ;  /* 0x00000006005e7202 */ /* 0x010fe40000000f00 */
[----:B---3--:R-:W-:-:S05]  /*1f10*/  MOV R95, R5 ;  /* 0x00000005005f7202 */ /* 0x008fca0000000f00 */
[----:B------:R-:W-:Y:S01]  /*1f20*/  IMAD.WIDE.U32 R2, R2, 0x70, R94 ;  /* 0x0000007002027825 */ /* 0x000fe200078e005e */
[----:B------:R-:W-:-:S04]  /*1f30*/  ISETP.GE.AND P0, PT, R16, 0x21, PT ;  /* 0x000000211000780c */ /* 0x000fc80003f06270 */
[C---:B------:R-:W-:Y:S02]  /*1f40*/  @P3 LEA R6, P5, R2.reuse, c[0x0][0x1c8], 0x1 ;  /* 0x0000720002063a11 */ /* 0x040fe400078a08ff */
[----:B------:R-:W-:Y:S02]  /*1f50*/  IADD3 R3, R3, R0, RZ ;  /* 0x0000000003037210 */ /* 0x000fe40007ffe0ff */
[C---:B------:R-:W-:Y:S02]  /*1f60*/  @P2 LEA R0, P1, R179.reuse, R2, 0x4 ;  /* 0x00000002b3002211 */ /* 0x040fe400078220ff */
[----:B------:R-:W-:Y:S02]  /*1f70*/  @P3 LEA.HI.X R7, R2, c[0x0][0x1cc], R3, 0x1, P5 ;  /* 0x0000730002073a11 */ /* 0x000fe400028f0c03 */
[C---:B------:R-:W-:Y:S02]  /*1f80*/  @P2 LEA R4, P5, R0.reuse, c[0x0][0x1c8], 0x1 ;  /* 0x0000720000042a11 */ /* 0x040fe400078a08ff */
[----:B------:R-:W-:Y:S01]  /*1f90*/  @P2 LEA.HI.X R5, R179, R3, R180, 0x4, P1 ;  /* 0x00000003b3052211 */ /* 0x000fe200008f24b4 */
[----:B------:R-:W-:Y:S01]  /*1fa0*/  @!PT LDS RZ, [RZ] ;  /* 0x00000000fffff984 */ /* 0x000fe20000000800 */
[----:B------:R-:W-:Y:S01]  /*1fb0*/  @!PT LDS RZ, [RZ] ;  /* 0x00000000fffff984 */ /* 0x000fe20000000800 */
[----:B------:R-:W-:Y:S01]  /*1fc0*/  @!PT LDS RZ, [RZ] ;  /* 0x00000000fffff984 */ /* 0x000fe20000000800 */
[----:B------:R1:W-:Y:S03]  /*1fd0*/  @P3 LDGSTS.E.BYPASS.LTC128B.128 [R241+0x3900], [R6.64], !P6 ;  /* 0x0390000006f13fae */ /* 0x0003e6000f101d48 */
[----:B------:R-:W-:-:S02]  /*1fe0*/  @P2 LEA.HI.X R5, R0, c[0x0][0x1cc], R5, 0x1, P5 ;  /* 0x0000730000052a11 */ /* 0x000fc400028f0c05 */
[----:B------:R-:W-:Y:S02]  /*1ff0*/  ISETP.GE.AND P5, PT, R16, 0x31, PT ;  /* 0x000000311000780c */ /* 0x000fe40003fa6270 */
[----:B------:R-:W-:Y:S01]  /*2000*/  SHF.L.U32 R8, R180, 0x5, RZ ;  /* 0x00000005b4087819 */ /* 0x000fe200000006ff */
[----:B------:R2:W-:Y:S01]  /*2010*/  @P2 LDGSTS.E.BYPASS.LTC128B.128 [R241+0x4100], [R4.64], !P6 ;  /* 0x0410000004f12fae */ /* 0x0005e2000f101d48 */
[----:B------:R-:W-:-:S04]  /*2020*/  @P0 IADD3 R9, P1, R2, R12, RZ ;  /* 0x0000000c02090210 */ /* 0x000fc80007f3e0ff */
[----:B------:R-:W-:Y:S02]  /*2030*/  @P0 IADD3.X R0, R3, R13, R8, P1, !PT ;  /* 0x0000000d03000210 */ /* 0x000fe40000ffe408 */
[C---:B------:R-:W-:Y:S02]  /*2040*/  @P0 LEA R8, P1, R9.reuse, c[0x0][0x1c8], 0x1 ;  /* 0x0000720009080a11 */ /* 0x040fe400078208ff */
[C---:B------:R-:W-:Y:S02]  /*2050*/  ISETP.GE.AND P3, PT, R16.reuse, 0x41, PT ;  /* 0x000000411000780c */ /* 0x040fe40003f66270 */
[----:B------:R-:W-:Y:S02]  /*2060*/  ISETP.GE.AND P2, PT, R16, 0x51, PT ;  /* 0x000000511000780c */ /* 0x000fe40003f46270 */
[----:B------:R-:W-:Y:S01]  /*2070*/  @P0 LEA.HI.X R9, R9, c[0x0][0x1cc], R0, 0x1, P1 ;  /* 0x0000730009090a11 */ /* 0x000fe200008f0c00 */
[----:B------:R-:W-:-:S04]  /*2080*/  @P5 IMAD R0, R180, 0x30, RZ ;  /* 0x00000030b4005824 */ /* 0x000fc800078e02ff */
[----:B------:R3:W-:Y:S01]  /*2090*/  @P0 LDGSTS.E.BYPASS.LTC128B.128 [R241+0x4900], [R8.64], !P6 ;  /* 0x0490000008f10fae */ /* 0x0007e2000f101d48 */
[----:B------:R-:W-:Y:S01]  /*20a0*/  ISETP.GE.AND P1, PT, R16, 0x61, PT ;  /* 0x000000611000780c */ /* 0x000fe20003f26270 */
[----:B--2---:R-:W-:-:S05]  /*20b0*/  @P5 IMAD.WIDE.U32 R4, R179, 0x30, R2 ;  /* 0x00000030b3045825 */ /* 0x004fca00078e0002 */
[----:B------:R-:W-:Y:S02]  /*20c0*/  @P5 IADD3 R0, R5, R0, RZ ;  /* 0x0000000005005210 */ /* 0x000fe40007ffe0ff */
[C---:B------:R-:W-:Y:S02]  /*20d0*/  @P5 LEA R14, P0, R4.reuse, c[0x0][0x1c8], 0x1 ;  /* 0x00007200040e5a11 */ /* 0x040fe400078008ff */
[-C--:B-1----:R-:W-:Y:S02]  /*20e0*/  @P2 MOV R6, R2.reuse ;  /* 0x0000000200062202 */ /* 0x082fe40000000f00 */
[----:B------:R-:W-:Y:S02]  /*20f0*/  @P5 LEA.HI.X R15, R4, c[0x0][0x1cc], R0, 0x1, P0 ;  /* 0x00007300040f5a11 */ /* 0x000fe400000f0c00 */
[C---:B------:R-:W-:Y:S02]  /*2100*/  @P3 LEA R0, P0, R179.reuse, R2, 0x6 ;  /* 0x00000002b3003211 */ /* 0x040fe400078030ff */
[-C--:B------:R-:W-:Y:S01]  /*2110*/  @P2 MOV R7, R3.reuse ;  /* 0x0000000300072202 */ /* 0x080fe20000000f00 */
[C---:B------:R-:W-:Y:S01]  /*2120*/  @P2 IMAD R5, R180.reuse, 0x50, RZ ;  /* 0x00000050b4052824 */ /* 0x040fe200078e02ff */
[C---:B------:R-:W-:Y:S01]  /*2130*/  @P3 LEA.HI.X R4, R179.reuse, R3, R180, 0x6, P0 ;  /* 0x00000003b3043211 */ /* 0x040fe200000f34b4 */
[----:B------:R-:W-:Y:S01]  /*2140*/  @P1 IMAD R17, R180, 0x60, RZ ;  /* 0x00000060b4111824 */ /* 0x000fe200078e02ff */
[C---:B------:R-:W-:Y:S01]  /*2150*/  @P3 LEA R12, P0, R0.reuse, c[0x0][0x1c8], 0x1 ;  /* 0x00007200000c3a11 */ /* 0x040fe200078008ff */
[----:B------:R-:W-:Y:S01]  /*2160*/  @P2 IMAD.WIDE.U32 R6, R179, 0x50, R6 ;  /* 0x00000050b3062825 */ /* 0x000fe200078e0006 */
[----:B------:R1:W-:Y:S02]  /*2170*/  @P5 LDGSTS.E.BYPASS.LTC128B.128 [R241+0x5100], [R14.64], !P6 ;  /* 0x051000000ef15fae */ /* 0x0003e4000f101d48 */
[----:B------:R-:W-:Y:S01]  /*2180*/  @P3 LEA.HI.X R13, R0, c[0x0][0x1cc], R4, 0x1, P0 ;  /* 0x00007300000d3a11 */ /* 0x000fe200000f0c04 */
[----:B------:R-:W-:Y:S01]  /*2190*/  IMAD R0, R10, c[0x0][0x208], RZ ;  /* 0x000082000a007a24 */ /* 0x000fe200078e02ff */
[----:B------:R-:W-:Y:S01]  /*21a0*/  @P2 IADD3 R7, R7, R5, RZ ;  /* 0x0000000507072210 */ /* 0x000fe20007ffe0ff */
[----:B------:R-:W-:Y:S01]  /*21b0*/  @P1 IMAD.WIDE.U32 R4, R179, 0x60, R2 ;  /* 0x00000060b3041825 */ /* 0x000fe200078e0002 */
[C---:B------:R-:W-:Y:S01]  /*21c0*/  @P2 LEA R10, P0, R6.reuse, c[0x0][0x1c8], 0x1 ;  /* 0x00007200060a2a11 */ /* 0x040fe200078008ff */
[----:B------:R2:W-:Y:S03]  /*21d0*/  @P3 LDGSTS.E.BYPASS.LTC128B.128 [R241+0x5900], [R12.64], !P6 ;  /* 0x059000000cf13fae */ /* 0x0005e6000f101d48 */
[----:B------:R-:W-:-:S02]  /*21e0*/  @P2 LEA.HI.X R11, R6, c[0x0][0x1cc], R7, 0x1, P0 ;  /* 0x00007300060b2a11 */ /* 0x000fc400000f0c07 */
[----:B------:R-:W-:Y:S02]  /*21f0*/  @P1 IADD3 R5, R5, R17, RZ ;  /* 0x0000001105051210 */ /* 0x000fe40007ffe0ff */
[C---:B------:R-:W-:Y:S01]  /*2200*/  @P1 LEA R6, P0, R4.reuse, c[0x0][0x1c8], 0x1 ;  /* 0x0000720004061a11 */ /* 0x040fe200078008ff */
[----:B------:R4:W-:Y:S03]  /*2210*/  @P2 LDGSTS.E.BYPASS.LTC128B.128 [R241+0x6100], [R10.64], !P6 ;  /* 0x061000000af12fae */ /* 0x0009e6000f101d48 */
[----:B------:R-:W-:-:S05]  /*2220*/  @P1 LEA.HI.X R7, R4, c[0x0][0x1cc], R5, 0x1, P0 ;  /* 0x0000730004071a11 */ /* 0x000fca00000f0c05 */
[----:B------:R1:W-:Y:S04]  /*2230*/  @P1 LDGSTS.E.BYPASS.LTC128B.128 [R241+0x6900], [R6.64], !P6 ;  /* 0x0690000006f11fae */ /* 0x0003e8000f101d48 */
[----:B------:R-:W0:Y:S01]  /*2240*/  LDGDEPBAR ;  /* 0x00000000000079af */ /* 0x000e220000000000 */
[----:B---3--:R-:W-:-:S04]  /*2250*/  IMAD.WIDE.U32 R8, R92, c[0x0][0x208], RZ ;  /* 0x000082005c087a25 */ /* 0x008fc800078e00ff */
[----:B------:R-:W-:Y:S01]  /*2260*/  IMAD R0, R92, c[0x0][0x20c], R0 ;  /* 0x000083005c007a24 */ /* 0x000fe200078e0200 */
[----:B-----5:R-:W-:Y:S02]  /*2270*/  MOV R2, R20 ;  /* 0x0000001400027202 */ /* 0x020fe40000000f00 */
[----:B------:R-:W-:Y:S01]  /*2280*/  MOV R3, R22 ;  /* 0x0000001600037202 */ /* 0x000fe20000000f00 */
[----:B------:R-:W-:-:S04]  /*2290*/  DEPBAR.LE SB0, 0x1 ;  /* 0x000080400000791a */ /* 0x000fc80000000000 */
[----:B------:R-:W-:-:S04]  /*22a0*/  DEPBAR.LE SB0, 0x0 ;  /* 0x000080000000791a */ /* 0x000fc80000000000 */
[----:B------:R-:W-:Y:S01]  /*22b0*/  BAR.SYNC.DEFER_BLOCKING 0x0 ;  /* 0x0000000000007b1d */ /* 0x000fe20000010000 */
[----:B------:R-:W-:Y:S01]  /*22c0*/  IADD3 R0, R9, R0, RZ ;  /* 0x0000000009007210 */ /* 0x000fe20007ffe0ff */
[----:B------:R-:W-:-:S04]  /*22d0*/  IMAD.WIDE.U32 R2, R8, 0x70, R2 ;  /* 0x0000007008027825 */ /* 0x000fc800078e0002 */
[----:B------:R-:W-:Y:S01]  /*22e0*/  IMAD R0, R0, 0x70, RZ ;  /* 0x0000007000007824 */ /* 0x000fe200078e02ff */
[----:B--2---:R-:W-:-:S04]  /*22f0*/  LEA R12, P1, R2, c[0x0][0x1f8], 0x1 ;  /* 0x00007e00020c7a11 */ /* 0x004fc800078208ff */
[----:B------:R-:W-:Y:S02]  /*2300*/  IADD3 R0, R3, R0, RZ ;  /* 0x0000000003007210 */ /* 0x000fe40007ffe0ff */
[----:B----4-:R-:W-:Y:S02]  /*2310*/  IADD3 R10, P0, R12, UR7, RZ ;  /* 0x000000070c0a7c10 */ /* 0x010fe4000ff1e0ff */
[----:B------:R-:W-:Y:S02]  /*2320*/  LEA.HI.X R13, R2, c[0x0][0x1fc], R0, 0x1, P1 ;  /* 0x00007f00020d7a11 */ /* 0x000fe400008f0c00 */
[----:B------:R-:W-:Y:S01]  /*2330*/  IADD3 R8, P2, R10, UR7, RZ ;  /* 0x000000070a087c10 */ /* 0x000fe2000ff5e0ff */
[----:B------:R-:W-:Y:S04]  /*2340*/  LDSM.16.M88.4 R32, [R230] ;  /* 0x00000000e620783b */ /* 0x000fe80000000200 */
[----:B------:R-:W2:Y:S01]  /*2350*/  LDSM.16.M88.4 R44, [R119] ;  /* 0x00000000772c783b */ /* 0x000ea20000000200 */
[----:B------:R-:W-:-:S02]  /*2360*/  IADD3.X R11, R13, UR5, RZ, P0, !PT ;  /* 0x000000050d0b7c10 */ /* 0x000fc400087fe4ff */
[----:B-1----:R-:W-:Y:S01]  /*2370*/  IADD3 R6, P1, R8, UR7, RZ ;  /* 0x0000000708067c10 */ /* 0x002fe2000ff3e0ff */
[----:B------:R-:W1:Y:S01]  /*2380*/  LDSM.16.M88.4 R28, [R230+0x2000] ;  /* 0x00200000e61c783b */ /* 0x000e620000000200 */
[----:B------:R-:W-:-:S03]  /*2390*/  IADD3.X R9, R11, UR5, RZ, P2, !PT ;  /* 0x000000050b097c10 */ /* 0x000fc600097fe4ff */
[----:B------:R-:W-:Y:S01]  /*23a0*/  LDSM.16.M88.4 R24, [R233] ;  /* 0x00000000e918783b */ /* 0x000fe20000000200 */
[----:B------:R-:W-:Y:S02]  /*23b0*/  IADD3.X R7, R9, UR5, RZ, P1, !PT ;  /* 0x0000000509077c10 */ /* 0x000fe40008ffe4ff */
[----:B------:R-:W-:Y:S01]  /*23c0*/  ISETP.GE.AND P1, PT, R18, c[0x0][0x1d4], PT ;  /* 0x0000750012007a0c */ /* 0x000fe20003f26270 */
[----:B------:R-:W3:Y:S01]  /*23d0*/  LDSM.16.M88.4 R48, [R234] ;  /* 0x00000000ea30783b */ /* 0x000ee20000000200 */
[----:B------:R-:W-:Y:S02]  /*23e0*/  IADD3 R4, P0, R6, UR7, RZ ;  /* 0x0000000706047c10 */ /* 0x000fe4000ff1e0ff */
[C---:B------:R-:W-:Y:S01]  /*23f0*/  ISETP.LT.OR P3, PT, R16.reuse, 0x1, P1 ;  /* 0x000000011000780c */ /* 0x040fe20000f61670 */
[----:B------:R-:W-:Y:S01]  /*2400*/  LDSM.16.M88.4 R72, [R119+0x800] ;  /* 0x000800007748783b */ /* 0x000fe20000000200 */
[C---:B------:R-:W-:Y:S02]  /*2410*/  ISETP.LT.OR P2, PT, R16.reuse, 0x11, P1 ;  /* 0x000000111000780c */ /* 0x040fe40000f41670 */
[----:B------:R-:W-:Y:S01]  /*2420*/  IADD3.X R5, R7, UR5, RZ, P0, !PT ;  /* 0x0000000507057c10 */ /* 0x000fe200087fe4ff */
[----:B------:R-:W-:Y:S01]  /*2430*/  LDSM.16.M88.4 R84, [R119+0x1000] ;  /* 0x001000007754783b */ /* 0x000fe20000000200 */
[----:B------:R-:W-:-:S02]  /*2440*/  ISETP.LT.OR P0, PT, R16, 0x21, P1 ;  /* 0x000000211000780c */ /* 0x000fc40000f01670 */
[----:B------:R-:W-:Y:S01]  /*2450*/  IADD3 R2, P5, R4, UR7, RZ ;  /* 0x0000000704027c10 */ /* 0x000fe2000ffbe0ff */
[----:B------:R-:W-:Y:S03]  /*2460*/  LDSM.16.M88.4 R96, [R119+0x1800] ;  /* 0x001800007760783b */ /* 0x000fe60000000200 */
[----:B------:R-:W-:Y:S01]  /*2470*/  IADD3.X R3, R5, UR5, RZ, P5, !PT ;  /* 0x0000000505037c10 */ /* 0x000fe2000affe4ff */
[----:B------:R-:W-:Y:S01]  /*2480*/  LDSM.16.M88.4 R104, [R119+0x2000] ;  /* 0x002000007768783b */ /* 0x000fe20000000200 */
[----:B------:R-:W-:-:S03]  /*2490*/  ISETP.LT.OR P5, PT, R16, 0x31, P1 ;  /* 0x000000311000780c */ /* 0x000fc60000fa1670 */
[----:B------:R-:W-:Y:S04]  /*24a0*/  LDSM.16.M88.4 R112, [R119+0x2800] ;  /* 0x002800007770783b */ /* 0x000fe80000000200 */
[----:B------:R-:W-:Y:S04]  /*24b0*/  LDSM.16.M88.4 R124, [R119+0x3000] ;  /* 0x00300000777c783b */ /* 0x000fe80000000200 */
[----:B------:R-:W4:Y:S04]  /*24c0*/  LDSM.16.M88.4 R20, [R233+0x2000] ;  /* 0x00200000e914783b */ /* 0x000f280000000200 */
[----:B------:R-:W-:Y:S04]  /*24d0*/  LDSM.16.M88.4 R80, [R240] ;  /* 0x00000000f050783b */ /* 0x000fe80000000200 */
[----:B------:R-:W-:Y:S04]  /*24e0*/  LDSM.16.M88.4 R88, [R239] ;  /* 0x00000000ef58783b */ /* 0x000fe80000000200 */
[----:B------:R-:W-:Y:S04]  /*24f0*/  LDSM.16.M88.4 R100, [R238] ;  /* 0x00000000ee64783b */ /* 0x000fe80000000200 */
[----:B------:R-:W-:Y:S04]  /*2500*/  LDSM.16.M88.4 R108, [R237] ;  /* 0x00000000ed6c783b */ /* 0x000fe80000000200 */
[----:B------:R-:W-:Y:S04]  /*2510*/  LDSM.16.M88.4 R120, [R236] ;  /* 0x00000000ec78783b */ /* 0x000fe80000000200 */
[----:B------:R-:W-:Y:S04]  /*2520*/  LDSM.16.M88.4 R128, [R235] ;  /* 0x00000000eb80783b */ /* 0x000fe80000000200 */
        /* <DEDUP_REMOVED lines=8> */
[----:B------:R1:W-:Y:S04]  /*25b0*/  LDGSTS.E.BYPASS.LTC128B.128 [R241+0x1100], [R8.64], !P0 ;  /* 0x0110000008f17fae */ /* 0x0003e8000c101d48 */
[----:B------:R3:W-:Y:S04]  /*25c0*/  LDGSTS.E.BYPASS.LTC128B.128 [R241+0x1900], [R6.64], !P5 ;  /* 0x0190000006f17fae */ /* 0x0007e8000e901d48 */
[----:B------:R3:W-:Y:S04]  /*25d0*/  LDGSTS.E.BYPASS.LTC128B.128 [R241+0x2100], [R4.64], !P3 ;  /* 0x0210000004f17fae */ /* 0x0007e8000d901d48 */
[----:B------:R3:W-:Y:S01]  /*25e0*/  LDGSTS.E.BYPASS.LTC128B.128 [R241+0x2900], [R2.64], !P2 ;  /* 0x0290000002f17fae */ /* 0x0007e2000d101d48 */
[----:B--2---:R-:W-:Y:S01]  /*25f0*/  HMMA.16816.F32 R12, R32, R44, RZ ;  /* 0x0000002c200c723c */ /* 0x004fe200000018ff */
[----:B-1----:R-:W-:-:S04]  /*2600*/  IADD3 R8, P0, R2, UR7, RZ ;  /* 0x0000000702087c10 */ /* 0x002fc8000ff1e0ff */
[----:B------:R-:W-:-:S05]  /*2610*/  IADD3.X R9, R3, UR5, RZ, P0, !PT ;  /* 0x0000000503097c10 */ /* 0x000fca00087fe4ff */
[----:B------:R5:W-:Y:S04]  /*2620*/  LDGSTS.E.BYPASS.LTC128B.128 [R241+0x3100], [R8.64], !P1 ;  /* 0x0310000008f17fae */ /* 0x000be8000c901d48 */
[----:B------:R-:W-:Y:S04]  /*2630*/  LDSM.16.M88.4 R36, [R229] ;  /* 0x00000000e524783b */ /* 0x000fe80000000200 */
[----:B------:R-:W1:Y:S01]  /*2640*/  LDSM.16.M88.4 R16, [R231] ;  /* 0x00000000e710783b */ /* 0x000e620000000200 */
[----:B------:R-:W-:Y:S03]  /*2650*/  HMMA.16816.F32 R52, R28, R44, RZ ;  /* 0x0000002c1c34723c */ /* 0x000fe600000018ff */
[----:B------:R-:W-:Y:S04]  /*2660*/  LDSM.16.M88.4 R40, [R226] ;  /* 0x00000000e228783b */ /* 0x000fe80000000200 */
[----:B---3--:R-:W-:Y:S01]  /*2670*/  LDSM.16.M88.4 R4, [R232+0x2000] ;  /* 0x00200000e804783b */ /* 0x008fe20000000200 */
[----:B------:R-:W-:Y:S03]  /*2680*/  HMMA.16816.F32 R56, R24, R48, R12 ;  /* 0x000000301838723c */ /* 0x000fe6000000180c */
[----:B------:R-:W2:Y:S04]  /*2690*/  LDSM.16.M88.4 R12, [R231+0x2000] ;  /* 0x00200000e70c783b */ /* 0x000ea80000000200 */
[----:B------:R-:W0:Y:S04]  /*26a0*/  LDGDEPBAR ;  /* 0x00000000000079af */ /* 0x000e280000000000 */
[----:B-----5:R-:W3:Y:S01]  /*26b0*/  LDSM.16.M88.4 R8, [R232] ;  /* 0x00000000e808783b */ /* 0x020ee20000000200 */
[----:B------:R-:W-:Y:S08]  /*26c0*/  HMMA.16816.F32 R64, R32, R46, RZ ;  /* 0x0000002e2040723c */ /* 0x000ff000000018ff */
[----:B----4-:R-:W-:Y:S08]  /*26d0*/  HMMA.16816.F32 R52, R20, R48, R52 ;  /* 0x000000301434723c */ /* 0x010ff00000001834 */
[----:B-1----:R-:W-:Y:S08]  /*26e0*/  HMMA.16816.F32 R60, R16, R36, R56 ;  /* 0x00000024103c723c */ /* 0x002ff00000001838 */
[----:B------:R-:W-:Y:S08]  /*26f0*/  HMMA.16816.F32 R56, R28, R46, RZ ;  /* 0x0000002e1c38723c */ /* 0x000ff000000018ff */
[----:B--2---:R-:W-:Y:S08]  /*2700*/  HMMA.16816.F32 R44, R12, R36, R52 ;  /* 0x000000240c2c723c */ /* 0x004ff00000001834 */
[----:B------:R-:W-:Y:S08]  /*2710*/  HMMA.16816.F32 R52, R24, R50, R64 ;  /* 0x000000321834723c */ /* 0x000ff00000001840 */
[----:B---3--:R-:W-:Y:S08]  /*2720*/  HMMA.16816.F32 R64, R8, R40, R60 ;  /* 0x000000280840723c */ /* 0x008ff0000000183c */
        /* <DEDUP_REMOVED lines=149> */
[----:B-1----:R-:W-:-:S07]  /*3080*/  FMUL.FTZ R0, R69, c[0x0][0x320] ;  /* 0x0000c80045007a20 */ /* 0x002fce0000410000 */
[----:B------:R-:W-:Y:S01]  /*3090*/  HMMA.16816.F32 R52, R28, R104, RZ ;  /* 0x000000681c34723c */ /* 0x000fe200000018ff */
        /* <DEDUP_REMOVED lines=12> */
[----:B------:R-:W-:Y:S01]  /*3160*/  HMMA.16816.F32 R52, R32, R106, RZ ;  /* 0x0000006a2034723c */ /* 0x000fe200000018ff */
[----:B-1----:R-:W-:-:S06]  /*3170*/  FMUL.FTZ R0, R66, c[0x0][0x320] ;  /* 0x0000c80042007a20 */ /* 0x002fcc0000410000 */
[----:B------:R1:W1:Y:S02]  /*3180*/  MUFU.TANH R103, R0 ;  /* 0x0000000000677308 */ /* 0x0002640000002400 */
[----:B-1----:R-:W-:Y:S02]  /*3190*/  FMUL.FTZ R0, R67, c[0x0][0x320] ;  /* 0x0000c80043007a20 */ /* 0x002fe40000410000 */
[----:B------:R-:W-:Y:S01]  /*31a0*/  HMMA.16816.F32 R64, R8, R38, R44 ;  /* 0x000000260840723c */ /* 0x000fe2000000182c */
[----:B------:R-:W1:Y:S03]  /*31b0*/  LDSM.16.M88.4 R44, [R226+0x2000] ;  /* 0x00200000e22c783b */ /* 0x000e660000000200 */
[----:B------:R2:W1:Y:S02]  /*31c0*/  MUFU.TANH R102, R0 ;  /* 0x0000000000667308 */ /* 0x0004640000002400 */
[----:B--2---:R-:W-:-:S06]  /*31d0*/  FMUL.FTZ R0, R72, c[0x0][0x320] ;  /* 0x0000c80048007a20 */ /* 0x004fcc0000410000 */
[----:B------:R2:W1:Y:S01]  /*31e0*/  MUFU.TANH R150, R0 ;  /* 0x0000000000967308 */ /* 0x0004620000002400 */
[----:B------:R-:W-:Y:S08]  /*31f0*/  HMMA.16816.F32 R68, R4, R38, R60 ;  /* 0x000000260444723c */ /* 0x000ff0000000183c */
[----:B-----5:R-:W-:Y:S01]  /*3200*/  HMMA.16816.F32 R56, R16, R40, R56 ;  /* 0x000000281038723c */ /* 0x020fe20000001838 */
[----:B--2---:R-:W-:-:S07]  /*3210*/  FMUL.FTZ R0, R73, c[0x0][0x320] ;  /* 0x0000c80049007a20 */ /* 0x004fce0000410000 */
[----:B------:R-:W-:Y:S01]  /*3220*/  HMMA.16816.F32 R60, R28, R106, RZ ;  /* 0x0000006a1c3c723c */ /* 0x000fe200000018ff */
[----:B------:R2:W1:Y:S07]  /*3230*/  MUFU.TANH R151, R0 ;  /* 0x0000000000977308 */ /* 0x00046e0000002400 */
        /* <DEDUP_REMOVED lines=10> */
[----:B------:R2:W2:Y:S01]  /*32e0*/  MUFU.TANH R91, R0 ;  /* 0x00000000005b7308 */ /* 0x0004a20000002400 */
[----:B-1----:R-:W-:Y:S01]  /*32f0*/  HMMA.16816.F32 R72, R4, R44, R36 ;  /* 0x0000002c0448723c */ /* 0x002fe20000001824 */
[----:B--2---:R-:W-:-:S06]  /*3300*/  FMUL.FTZ R0, R66, c[0x0][0x320] ;  /* 0x0000c80042007a20 */ /* 0x004fcc0000410000 */
[----:B------:R1:W2:Y:S01]  /*3310*/  MUFU.TANH R101, R0 ;  /* 0x0000000000657308 */ /* 0x0002a20000002400 */
[----:B------:R-:W-:Y:S01]  /*3320*/  HMMA.16816.F32 R36, R16, R42, R48 ;  /* 0x0000002a1024723c */ /* 0x000fe20000001830 */
[----:B------:R-:W5:Y:S01]  /*3330*/  LDSM.16.M88.4 R48, [R229+0x2800] ;  /* 0x00280000e530783b */ /* 0x000f620000000200 */
[----:B-1----:R-:W-:-:S06]  /*3340*/  FMUL.FTZ R0, R67, c[0x0][0x320] ;  /* 0x0000c80043007a20 */ /* 0x002fcc0000410000 */
[----:B------:R-:W-:Y:S08]  /*3350*/  HMMA.16816.F32 R64, R8, R44, R56 ;  /* 0x0000002c0840723c */ /* 0x000ff00000001838 */
[----:B------:R-:W-:Y:S01]  /*3360*/  HMMA.16816.F32 R56, R32, R112, RZ ;  /* 0x000000702038723c */ /* 0x000fe200000018ff */
[----:B------:R1:W1:Y:S02]  /*3370*/  MUFU.TANH R100, R0 ;  /* 0x0000000000647308 */ /* 0x0002640000002400 */
[----:B-1----:R-:W-:-:S06]  /*3380*/  FMUL.FTZ R0, R68, c[0x0][0x320] ;  /* 0x0000c80044007a20 */ /* 0x002fcc0000410000 */
[----:B------:R1:W1:Y:S01]  /*3390*/  MUFU.TANH R90, R0 ;  /* 0x00000000005a7308 */ /* 0x0002620000002400 */
[----:B------:R-:W-:Y:S08]  /*33a0*/  HMMA.16816.F32 R52, R28, R112, RZ ;  /* 0x000000701c34723c */ /* 0x000ff000000018ff */
        /* <DEDUP_REMOVED lines=13> */
[----:B------:R-:W-:Y:S08]  /*3480*/  HMMA.16816.F32 R68, R4, R46, R60 ;  /* 0x0000002e0444723c */ /* 0x000ff0000000183c */
[----:B-----5:R-:W-:Y:S01]  /*3490*/  HMMA.16816.F32 R52, R16, R48, R56 ;  /* 0x000000301034723c */ /* 0x020fe20000001838 */
[----:B-1----:R-:W-:-:S04]  /*34a0*/  FMUL.FTZ R0, R66, c[0x0][0x320] ;  /* 0x0000c80042007a20 */ /* 0x002fc80000410000 */
[----:B------:R1:W1:Y:S03]  /*34b0*/  MUFU.TANH R145, R0 ;  /* 0x0000000000917308 */ /* 0x0002660000002400 */
[----:B------:R-:W-:Y:S01]  /*34c0*/  HMMA.16816.F32 R56, R28, R114, RZ ;  /* 0x000000721c38723c */ /* 0x000fe200000018ff */
[----:B-1----:R-:W-:-:S07]  /*34d0*/  FMUL.FTZ R0, R67, c[0x0][0x320] ;  /* 0x0000c80043007a20 */ /* 0x002fce0000410000 */
[----:B------:R-:W-:Y:S01]  /*34e0*/  HMMA.16816.F32 R64, R8, R46, R36 ;  /* 0x0000002e0840723c */ /* 0x000fe20000001824 */
[----:B------:R-:W1:Y:S07]  /*34f0*/  LDSM.16.M88.4 R36, [R226+0x2800] ;  /* 0x00280000e224783b */ /* 0x000e6e0000000200 */
[----:B------:R-:W-:Y:S01]  /*3500*/  HMMA.16816.F32 R44, R32, R114, RZ ;  /* 0x00000072202c723c */ /* 0x000fe200000018ff */
[----:B------:R5:W1:Y:S07]  /*3510*/  MUFU.TANH R153, R0 ;  /* 0x0000000000997308 */ /* 0x000a6e0000002400 */
[-C--:B------:R-:W-:Y:S01]  /*3520*/  HMMA.16816.F32 R60, R20, R122.reuse, R56 ;  /* 0x0000007a143c723c */ /* 0x080fe20000001838 */
[----:B-----5:R-:W-:Y:S11]  /*3530*/  FMUL.FTZ R0, R72, c[0x0][0x320] ;  /* 0x0000c80048007a20 */ /* 0x020ff60000410000 */
[----:B------:R-:W-:Y:S04]  /*3540*/  @!UPT UIADD3 URZ, URZ, URZ, URZ ;  /* 0x0000003f3f3ff290 */ /* 0x000fe8000fffe03f */
[----:B------:R-:W-:Y:S01]  /*3550*/  HMMA.16816.F32 R44, R24, R122, R44 ;  /* 0x0000007a182c723c */ /* 0x000fe2000000182c */
[----:B------:R5:W1:Y:S02]  /*3560*/  MUFU.TANH R82, R0 ;  /* 0x0000000000527308 */ /* 0x000a640000002400 */
[----:B-----5:R-:W-:-:S06]  /*3570*/  FMUL.FTZ R0, R73, c[0x0][0x320] ;  /* 0x0000c80049007a20 */ /* 0x020fcc0000410000 */
[----:B------:R5:W1:Y:S01]  /*3580*/  MUFU.TANH R81, R0 ;  /* 0x0000000000517308 */ /* 0x000a620000002400 */
[----:B------:R-:W-:Y:S01]  /*3590*/  HMMA.16816.F32 R40, R12, R48, R40 ;  /* 0x000000300c28723c */ /* 0x000fe20000001828 */
[----:B-----5:R-:W-:-:S06]  /*35a0*/  FMUL.FTZ R0, R74, c[0x0][0x320] ;  /* 0x0000c8004a007a20 */ /* 0x020fcc0000410000 */
[----:B------:R5:W1:Y:S07]  /*35b0*/  MUFU.TANH R85, R0 ;  /* 0x0000000000557308 */ /* 0x000a6e0000002400 */
[-C--:B------:R-:W-:Y:S08]  /*35c0*/  HMMA.16816.F32 R44, R16, R50.reuse, R44 ;  /* 0x00000032102c723c */ /* 0x080ff0000000182c */
[----:B------:R-:W-:Y:S01]  /*35d0*/  HMMA.16816.F32 R48, R12, R50, R60 ;  /* 0x000000320c30723c */ /* 0x000fe2000000183c */
[----:B-----5:R-:W-:-:S04]  /*35e0*/  FMUL.FTZ R0, R75, c[0x0][0x320] ;  /* 0x0000c8004b007a20 */ /* 0x020fc80000410000 */
[----:B------:R5:W1:Y:S02]  /*35f0*/  MUFU.TANH R86, R0 ;  /* 0x0000000000567308 */ /* 0x000a640000002400 */
[----:B-----5:R-:W-:-:S06]  /*3600*/  FMUL.FTZ R0, R64, c[0x0][0x320] ;  /* 0x0000c80040007a20 */ /* 0x020fcc0000410000 */
[----:B------:R5:W1:Y:S02]  /*3610*/  MUFU.TANH R79, R0 ;  /* 0x00000000004f7308 */ /* 0x000a640000002400 */
[----:B-----5:R-:W-:-:S06]  /*3620*/  FMUL.FTZ R0, R65, c[0x0][0x320] ;  /* 0x0000c80041007a20 */ /* 0x020fcc0000410000 */
[----:B------:R5:W1:Y:S01]  /*3630*/  MUFU.TANH R78, R0 ;  /* 0x00000000004e7308 */ /* 0x000a620000002400 */
[----:B------:R-:W-:Y:S01]  /*3640*/  HMMA.16816.F32 R56, R32, R124, RZ ;  /* 0x0000007c2038723c */ /* 0x000fe200000018ff */
[----:B-----5:R-:W-:-:S06]  /*3650*/  FMUL.FTZ R0, R66, c[0x0][0x320] ;  /* 0x0000c80042007a20 */ /* 0x020fcc0000410000 */
[----:B------:R5:W1:Y:S01]  /*3660*/  MUFU.TANH R155, R0 ;  /* 0x00000000009b7308 */ /* 0x000a620000002400 */
[----:B------:R-:W-:Y:S01]  /*3670*/  HMMA.16816.F32 R32, R32, R126, RZ ;  /* 0x0000007e2020723c */ /* 0x000fe200000018ff */
[----:B-----5:R-:W-:-:S07]  /*3680*/  FMUL.FTZ R0, R67, c[0x0][0x320] ;  /* 0x0000c80043007a20 */ /* 0x020fce0000410000 */
[----:B-1----:R-:W-:Y:S01]  /*3690*/  HMMA.16816.F32 R64, R8, R36, R52 ;  /* 0x000000240840723c */ /* 0x002fe20000001834 */
[----:B------:R1:W1:Y:S07]  /*36a0*/  MUFU.TANH R156, R0 ;  /* 0x00000000009c7308 */ /* 0x00026e0000002400 */
[----:B------:R-:W-:Y:S01]  /*36b0*/  HMMA.16816.F32 R52, R28, R124, RZ ;  /* 0x0000007c1c34723c */ /* 0x000fe200000018ff */
[----:B-1----:R-:W-:-:S07]  /*36c0*/  FMUL.FTZ R0, R68, c[0x0][0x320] ;  /* 0x0000c80044007a20 */ /* 0x002fce0000410000 */
[----:B------:R-:W-:Y:S01]  /*36d0*/  HMMA.16816.F32 R60, R4, R38, R48 ;  /* 0x00000026043c723c */ /* 0x000fe20000001830 */
[----:B------:R1:W1:Y:S07]  /*36e0*/  MUFU.TANH R77, R0 ;  /* 0x00000000004d7308 */ /* 0x00026e0000002400 */
[----:B------:R-:W-:Y:S01]  /*36f0*/  HMMA.16816.F32 R48, R28, R126, RZ ;  /* 0x0000007e1c30723c */ /* 0x000fe200000018ff */
[----:B-1----:R-:W-:-:S07]  /*3700*/  FMUL.FTZ R0, R69, c[0x0][0x320] ;  /* 0x0000c80045007a20 */ /* 0x002fce0000410000 */
[----:B------:R-:W-:Y:S01]  /*3710*/  HMMA.16816.F32 R72, R4, R36, R40 ;  /* 0x000000240448723c */ /* 0x000fe20000001828 */
[----:B------:R-:W1:Y:S01]  /*3720*/  LDSM.16.M88.4 R40, [R229+0x3000] ;  /* 0x00300000e528783b */ /* 0x000e620000000200 */
[----:B------:R5:W1:Y:S02]  /*3730*/  MUFU.TANH R76, R0 ;  /* 0x00000000004c7308 */ /* 0x000a640000002400 */
[----:B-----5:R-:W-:-:S06]  /*3740*/  FMUL.FTZ R0, R70, c[0x0][0x320] ;  /* 0x0000c80046007a20 */ /* 0x020fcc0000410000 */
[----:B------:R5:W1:Y:S01]  /*3750*/  MUFU.TANH R80, R0 ;  /* 0x0000000000507308 */ /* 0x000a620000002400 */
[----:B------:R-:W-:Y:S01]  /*3760*/  HMMA.16816.F32 R56, R24, R128, R56 ;  /* 0x000000801838723c */ /* 0x000fe20000001838 */
[----:B-----5:R-:W-:-:S06]  /*3770*/  FMUL.FTZ R0, R71, c[0x0][0x320] ;  /* 0x0000c80047007a20 */ /* 0x020fcc0000410000 */
[----:B------:R5:W1:Y:S01]  /*3780*/  MUFU.TANH R71, R0 ;  /* 0x0000000000477308 */ /* 0x000a620000002400 */
[----:B------:R-:W-:Y:S01]  /*3790*/  HMMA.16816.F32 R52, R20, R128, R52 ;  /* 0x000000801434723c */ /* 0x000fe20000001834 */
[----:B-----5:R-:W-:-:S06]  /*37a0*/  FMUL.FTZ R0, R64, c[0x0][0x320] ;  /* 0x0000c80040007a20 */ /* 0x020fcc0000410000 */
[----:B------:R5:W1:Y:S01]  /*37b0*/  MUFU.TANH R70, R0 ;  /* 0x0000000000467308 */ /* 0x000a620000002400 */
[-C--:B------:R-:W-:Y:S08]  /*37c0*/  HMMA.16816.F32 R24, R24, R130.reuse, R32 ;  /* 0x000000821818723c */ /* 0x080ff00000001820 */
[----:B------:R-:W-:Y:S01]  /*37d0*/  HMMA.16816.F32 R32, R20, R130, R48 ;  /* 0x000000821420723c */ /* 0x000fe20000001830 */
[----:B-----5:R-:W-:-:S04]  /*37e0*/  FMUL.FTZ R0, R65, c[0x0][0x320] ;  /* 0x0000c80041007a20 */ /* 0x020fc80000410000 */
[----:B------:R5:W1:Y:S02]  /*37f0*/  MUFU.TANH R69, R0 ;  /* 0x0000000000457308 */ /* 0x000a640000002400 */
[----:B-----5:R-:W-:-:S06]  /*3800*/  FMUL.FTZ R0, R66, c[0x0][0x320] ;  /* 0x0000c80042007a20 */ /* 0x020fcc0000410000 */
[----:B------:R5:W1:Y:S02]  /*3810*/  MUFU.TANH R174, R0 ;  /* 0x0000000000ae7308 */ /* 0x000a640000002400 */
[----:B-----5:R-:W-:Y:S02]  /*3820*/  FMUL.FTZ R0, R67, c[0x0][0x320] ;  /* 0x0000c80043007a20 */ /* 0x020fe40000410000 */
[----:B------:R-:W-:Y:S01]  /*3830*/  HMMA.16816.F32 R64, R8, R38, R44 ;  /* 0x000000260840723c */ /* 0x000fe2000000182c */
[----:B------:R-:W5:Y:S07]  /*3840*/  LDSM.16.M88.4 R44, [R226+0x3000] ;  /* 0x00300000e22c783b */ /* 0x000f6e0000000200 */
[----:B-1----:R-:W-:Y:S01]  /*3850*/  HMMA.16816.F32 R28, R12, R40, R52 ;  /* 0x000000280c1c723c */ /* 0x002fe20000001834 */
[----:B------:R-:W-:Y:S01]  /*3860*/  FMUL.FTZ R73, R73, c[0x0][0x320] ;  /* 0x0000c80049497a20 */ /* 0x000fe20000410000 */
[----:B------:R1:W1:Y:S01]  /*3870*/  MUFU.TANH R173, R0 ;  /* 0x0000000000ad7308 */ /* 0x0002620000002400 */
[----:B------:R-:W-:Y:S01]  /*3880*/  FMUL.FTZ R74, R74, c[0x0][0x320] ;  /* 0x0000c8004a4a7a20 */ /* 0x000fe20000410000 */
[----:B------:R-:W-:Y:S01]  /*3890*/  ISETP.GT.AND P0, PT, R92, R181, PT ;  /* 0x000000b55c00720c */ /* 0x000fe20003f04270 */
[----:B------:R-:W-:Y:S01]  /*38a0*/  FMUL.FTZ R75, R75, c[0x0][0x320] ;  /* 0x0000c8004b4b7a20 */ /* 0x000fe20000410000 */
[----:B------:R-:W-:-:S04]  /*38b0*/  DEPBAR.LE SB0, 0x0 ;  /* 0x000080000000791a */ /* 0x000fc80000000000 */
[C---:B------:R-:W-:Y:S08]  /*38c0*/  HMMA.16816.F32 R36, R16.reuse, R40, R56 ;  /* 0x000000281024723c */ /* 0x040ff00000001838 */
[-C--:B------:R-:W-:Y:S08]  /*38d0*/  HMMA.16816.F32 R16, R16, R42.reuse, R24 ;  /* 0x0000002a1010723c */ /* 0x080ff00000001818 */
[----:B------:R-:W-:Y:S08]  /*38e0*/  HMMA.16816.F32 R12, R12, R42, R32 ;  /* 0x0000002a0c0c723c */ /* 0x000ff00000001820 */
[-C--:B-----5:R-:W-:Y:S08]  /*38f0*/  HMMA.16816.F32 R36, R8, R44.reuse, R36 ;  /* 0x0000002c0824723c */ /* 0x0a0ff00000001824 */
[----:B------:R-:W-:Y:S08]  /*3900*/  HMMA.16816.F32 R20, R4, R44, R28 ;  /* 0x0000002c0414723c */ /* 0x000ff0000000181c */
[-C--:B------:R-:W-:Y:S08]  /*3910*/  HMMA.16816.F32 R8, R8, R46.reuse, R16 ;  /* 0x0000002e0808723c */ /* 0x080ff00000001810 */
[----:B------:R-:W-:Y:S01]  /*3920*/  HMMA.16816.F32 R4, R4, R46, R12 ;  /* 0x0000002e0404723c */ /* 0x000fe2000000180c */
[----:B------:R-:W-:-:S02]  /*3930*/  FMUL.FTZ R64, R64, c[0x0][0x320] ;  /* 0x0000c80040407a20 */ /* 0x000fc40000410000 */
[----:B------:R-:W-:Y:S02]  /*3940*/  FMUL.FTZ R65, R65, c[0x0][0x320] ;  /* 0x0000c80041417a20 */ /* 0x000fe40000410000 */
[----:B------:R-:W-:Y:S02]  /*3950*/  FMUL.FTZ R66, R66, c[0x0][0x320] ;  /* 0x0000c80042427a20 */ /* 0x000fe40000410000 */
[----:B------:R-:W-:Y:S02]  /*3960*/  FMUL.FTZ R67, R67, c[0x0][0x320] ;  /* 0x0000c80043437a20 */ /* 0x000fe40000410000 */
[----:B------:R-:W-:Y:S02]  /*3970*/  FMUL.FTZ R60, R60, c[0x0][0x320] ;  /* 0x0000c8003c3c7a20 */ /* 0x000fe40000410000 */
[----:B------:R-:W-:Y:S02]  /*3980*/  FMUL.FTZ R61, R61, c[0x0][0x320] ;  /* 0x0000c8003d3d7a20 */ /* 0x000fe40000410000 */
        /* <DEDUP_REMOVED lines=8> */
[----:B-1----:R-:W-:Y:S02]  /*3a10*/  FMUL.FTZ R0, R72, c[0x0][0x320] ;  /* 0x0000c80048007a20 */ /* 0x002fe40000410000 */
        /* <DEDUP_REMOVED lines=9> */
[----:B------:R-:W-:Y:S01]  /*3ab0*/  FMUL.FTZ R7, R7, c[0x0][0x320] ;  /* 0x0000c80007077a20 */ /* 0x000fe20000410000 */
[----:B------:R1:W1:Y:S08]  /*3ac0*/  MUFU.TANH R68, R0 ;  /* 0x0000000000447308 */ /* 0x0002700000002400 */
        /* <DEDUP_REMOVED lines=17> */
[----:B------:R1:W1:Y:S08]  /*3be0*/  MUFU.TANH R28, R22 ;  /* 0x00000016001c7308 */ /* 0x0002700000002400 */
        /* <DEDUP_REMOVED lines=8> */
[----:B------:R1:W1:Y:S01]  /*3c70*/  MUFU.TANH R27, R7 ;  /* 0x00000007001b7308 */ /* 0x0002620000002400 */
[----:B------:R-:W-:Y:S01]  /*3c80*/  BSSY B0, `(.L_x_1138) ;  /* 0x0000026000007945 */ /* 0x000fe20003800000 */
[----:B------:R-:W-:Y:S06]  /*3c90*/  BAR.SYNC.DEFER_BLOCKING 0x0 ;  /* 0x0000000000007b1d */ /* 0x000fec0000010000 */
[----:B------:R-:W-:Y:S05]  /*3ca0*/  @!P0 BRA `(.L_x_1139) ;  /* 0x0000023000008947 */ /* 0x000fea0003800000 */
[----:B-1234-:R-:W-:Y:S01]  /*3cb0*/  IADD3 R0, R204, -0x2, RZ ;  /* 0xfffffffecc007810 */ /* 0x01efe20007ffe0ff */
[C---:B------:R-:W-:Y:S01]  /*3cc0*/  IMAD.SHL.U32 R19, R179.reuse, 0x20, RZ ;  /* 0x00000020b3137824 */ /* 0x040fe200078e00ff */
[----:B------:R-:W-:-:S02]  /*3cd0*/  SHF.L.U64.HI R14, R179, 0x5, R180 ;  /* 0x00000005b30e7819 */ /* 0x000fc400000102b4 */
[----:B------:R-:W-:-:S05]  /*3ce0*/  SHF.R.S32.HI R2, RZ, 0x1f, R0 ;  /* 0x0000001fff027819 */ /* 0x000fca0000011400 */
[----:B------:R-:W-:Y:S02]  /*3cf0*/  IMAD R4, R2, c[0x0][0x1e0], RZ ;  /* 0x0000780002047a24 */ /* 0x000fe400078e02ff */
[----:B------:R-:W-:-:S04]  /*3d00*/  IMAD.WIDE.U32 R2, R0, c[0x0][0x1e0], RZ ;  /* 0x0000780000027a25 */ /* 0x000fc800078e00ff */
[----:B------:R-:W-:-:S04]  /*3d10*/  IMAD R0, R0, c[0x0][0x1e4], R4 ;  /* 0x0000790000007a24 */ /* 0x000fc800078e0204 */
[----:B------:R-:W-:Y:S02]  /*3d20*/  IMAD.IADD R0, R3, 0x1, R0 ;  /* 0x0000000103007824 */ /* 0x000fe400078e0200 */
[----:B------:R-:W-:-:S04]  /*3d30*/  IMAD.WIDE.U32 R2, R2, 0x70, R94 ;  /* 0x0000007002027825 */ /* 0x000fc800078e005e */
[----:B------:R-:W-:Y:S01]  /*3d40*/  IMAD R0, R0, 0x70, RZ ;  /* 0x0000007000007824 */ /* 0x000fe200078e02ff */
[----:B------:R-:W-:-:S03]  /*3d50*/  LEA R12, P0, R2, c[0x0][0x1c8], 0x1 ;  /* 0x00007200020c7a11 */ /* 0x000fc600078008ff */
[----:B------:R-:W-:Y:S01]  /*3d60*/  IMAD.IADD R0, R3, 0x1, R0 ;  /* 0x0000000103007824 */ /* 0x000fe200078e0200 */
[----:B------:R-:W-:-:S04]  /*3d70*/  IADD3 R10, P1, R19, R12, RZ ;  /* 0x0000000c130a7210 */ /* 0x000fc80007f3e0ff */
[----:B------:R-:W-:Y:S02]  /*3d80*/  LEA.HI.X R13, R2, c[0x0][0x1cc], R0, 0x1, P0 ;  /* 0x00007300020d7a11 */ /* 0x000fe400000f0c00 */
[----:B------:R-:W-:Y:S02]  /*3d90*/  IADD3 R8, P0, R10, R19, RZ ;  /* 0x000000130a087210 */ /* 0x000fe40007f1e0ff */
[----:B------:R-:W-:Y:S01]  /*3da0*/  IADD3.X R11, R14, R13, RZ, P1, !PT ;  /* 0x0000000d0e0b7210 */ /* 0x000fe20000ffe4ff */
[----:B------:R-:W-:Y:S01]  /*3db0*/  @!PT LDS RZ, [RZ] ;  /* 0x00000000fffff984 */ /* 0x000fe20000000800 */
[----:B------:R-:W-:Y:S01]  /*3dc0*/  @!PT LDS RZ, [RZ] ;  /* 0x00000000fffff984 */ /* 0x000fe20000000800 */
[----:B------:R-:W-:Y:S01]  /*3dd0*/  @!PT LDS RZ, [RZ] ;  /* 0x00000000fffff984 */ /* 0x000fe20000000800 */
[----:B------:R1:W-:Y:S01]  /*3de0*/  LDGSTS.E.BYPASS.LTC128B.128 [R241+0x3900], [R12.64], !P6 ;  /* 0x039000000cf17fae */ /* 0x0003e2000f101d48 */
[----:B------:R-:W-:-:S03]  /*3df0*/  IADD3 R6, P1, R8, R19, RZ ;  /* 0x0000001308067210 */ /* 0x000fc60007f3e0ff */
[--C-:B------:R-:W-:Y:S01]  /*3e00*/  IMAD.X R9, R11, 0x1, R14.reuse, P0 ;  /* 0x000000010b097824 */ /* 0x100fe200000e060e */
[-C--:B------:R-:W-:Y:S01]  /*3e10*/  IADD3 R4, P0, R6, R19.reuse, RZ ;  /* 0x0000001306047210 */ /* 0x080fe20007f1e0ff */
[----:B------:R2:W-:Y:S02]  /*3e20*/  LDGSTS.E.BYPASS.LTC128B.128 [R241+0x4100], [R10.64], !P6 ;  /* 0x041000000af17fae */ /* 0x0005e4000f101d48 */
[--C-:B------:R-:W-:Y:S01]  /*3e30*/  IMAD.X R7, R9, 0x1, R14.reuse, P1 ;  /* 0x0000000109077824 */ /* 0x100fe200008e060e */
[-C--:B------:R-:W-:Y:S01]  /*3e40*/  IADD3 R2, P1, R4, R19.reuse, RZ ;  /* 0x0000001304027210 */ /* 0x080fe20007f3e0ff */
[----:B------:R2:W-:Y:S03]  /*3e50*/  LDGSTS.E.BYPASS.LTC128B.128 [R241+0x4900], [R8.64], !P6 ;  /* 0x0490000008f17fae */ /* 0x0005e6000f101d48 */
[----:B------:R-:W-:Y:S01]  /*3e60*/  IADD3.X R5, R7, R14, RZ, P0, !PT ;  /* 0x0000000e07057210 */ /* 0x000fe200007fe4ff */
[----:B------:R2:W-:Y:S04]  /*3e70*/  LDGSTS.E.BYPASS.LTC128B.128 [R241+0x5100], [R6.64], !P6 ;  /* 0x0510000006f17fae */ /* 0x0005e8000f101d48 */
[----:B------:R-:W-:Y:S01]  /*3e80*/  IMAD.X R3, R5, 0x1, R14, P1 ;  /* 0x0000000105037824 */ /* 0x000fe200008e060e */
[----:B------:R2:W-:Y:S04]  /*3e90*/  LDGSTS.E.BYPASS.LTC128B.128 [R241+0x5900], [R4.64], !P6 ;  /* 0x0590000004f17fae */ /* 0x0005e8000f101d48 */
[----:B------:R2:W-:Y:S01]  /*3ea0*/  LDGSTS.E.BYPASS.LTC128B.128 [R241+0x6100], [R2.64], !P6 ;  /* 0x0610000002f17fae */ /* 0x0005e2000f101d48 */
[----:B-1----:R-:W-:-:S04]  /*3eb0*/  IADD3 R12, P0, R2, R19, RZ ;  /* 0x00000013020c7210 */ /* 0x002fc80007f1e0ff */
[----:B------:R-:W-:-:S05]  /*3ec0*/  IADD3.X R13, R3, R14, RZ, P0, !PT ;  /* 0x0000000e030d7210 */ /* 0x000fca00007fe4ff */
[----:B------:R2:W-:Y:S04]  /*3ed0*/  LDGSTS.E.BYPASS.LTC128B.128 [R241+0x6900], [R12.64], !P6 ;  /* 0x069000000cf17fae */ /* 0x0005e8000f101d48 */
.L_x_1139:
[----:B--234-:R-:W-:Y:S05]  /*3ee0*/  BSYNC B0 ;  /* 0x0000000000007941 */ /* 0x01cfea0003800000 */
.L_x_1138:
[----:B------:R-:W2:Y:S04]  /*3ef0*/  LDL R2, [R1+0x58] ;  /* 0x0000580001027983 */ /* 0x000ea80000100800 */
[----:B-1----:R-:W2:Y:S04]  /*3f00*/  LDL R0, [R1+0x60] ;  /* 0x0000600001007983 */ /* 0x002ea80000100800 */
[----:B------:R-:W3:Y:S04]  /*3f10*/  LDL R8, [R1+0x40] ;  /* 0x0000400001087983 */ /* 0x000ee80000100800 */
        /* <DEDUP_REMOVED lines=10> */
[----:B------:R-:W-:Y:S04]  /*3fc0*/  LDSM.16.MT88.4 R48, [R225] ;  /* 0x00000000e130783b */ /* 0x000fe80000004200 */
[----:B------:R-:W-:Y:S04]  /*3fd0*/  LDSM.16.MT88.4 R56, [R227] ;  /* 0x00000000e338783b */ /* 0x000fe80000004200 */
[----:B------:R-:W-:Y:S04]  /*3fe0*/  LDSM.16.MT88.4 R52, [R224+0x800] ;  /* 0x00080000e034783b */ /* 0x000fe80000004200 */
[----:B------:R-:W-:Y:S04]  /*3ff0*/  LDSM.16.MT88.4 R40, [R225+0x800] ;  /* 0x00080000e128783b */ /* 0x000fe80000004200 */
[----:B------:R-:W-:Y:S04]  /*4000*/  LDSM.16.MT88.4 R44, [R228+0x800] ;  /* 0x00080000e42c783b */ /* 0x000fe80000004200 */
[----:B------:R-:W0:Y:S01]  /*4010*/  LDGDEPBAR ;  /* 0x00000000000079af */ /* 0x000e220000000000 */
[----:B--2---:R-:W-:-:S04]  /*4020*/  IMAD.IADD R2, R0, 0x1, R2 ;  /* 0x0000000100027824 */ /* 0x004fc800078e0202 */
[----:B------:R-:W-:Y:S01]  /*4030*/  @P4 IMAD.HI.U32 R0, R2, c[0x0][0x2c8], RZ ;  /* 0x0000b20002004a27 */ /* 0x000fe200078e00ff */
[----:B------:R-:W-:Y:S03]  /*4040*/  STL [R1+0x8], R2 ;  /* 0x0000080201007387 */ /* 0x000fe60000100800 */
[----:B------:R-:W-:Y:S01]  /*4050*/  IMAD.MOV.U32 R6, RZ, RZ, R2 ;  /* 0x000000ffff067224 */ /* 0x000fe200078e0002 */
[----:B------:R-:W-:Y:S02]  /*4060*/  @P4 SHF.R.U32.HI R6, RZ, c[0x0][0x2cc], R0 ;  /* 0x0000b300ff064a19 */ /* 0x000fe40000011600 */
[----:B------:R-:W-:-:S03]  /*4070*/  IADD3 R0, R93, c[0x0][0x1d0], RZ ;  /* 0x000074005d007a10 */ /* 0x000fc60007ffe0ff */
[----:B------:R-:W1:Y:S01]  /*4080*/  SHFL.IDX PT, R2, R6, RZ, 0x1c1f ;  /* 0x001c1fff06027589 */ /* 0x000e6200000e0000 */
[----:B---3--:R-:W-:Y:S01]  /*4090*/  IADD3 R3, -R8, 0x1, R0 ;  /* 0x0000000108037810 */ /* 0x008fe20007ffe100 */
[----:B------:R-:W-:Y:S02]  /*40a0*/  IMAD.IADD R8, R0, 0x1, -R8 ;  /* 0x0000000100087824 */ /* 0x000fe400078e0a08 */
[----:B------:R-:W2:Y:S01]  /*40b0*/  SHFL.IDX PT, R4, R6, 0x2, 0x1c1f ;  /* 0x005c1f0006047f89 */ /* 0x000ea200000e0000 */
[----:B------:R-:W-:-:S03]  /*40c0*/  IADD3 R7, R3, -c[0x0][0x168], RZ ;  /* 0x80005a0003077a10 */ /* 0x000fc60007ffe0ff */
[----:B------:R-:W3:Y:S04]  /*40d0*/  SHFL.IDX PT, R5, R6, 0x3, 0x1c1f ;  /* 0x007c1f0006057f89 */ /* 0x000ee800000e0000 */
[----:B------:R-:W-:Y:S01]  /*40e0*/  SHFL.IDX PT, R6, R6, 0x1, 0x1c1f ;  /* 0x003c1f0006067f89 */ /* 0x000fe200000e0000 */
[C---:B-1----:R-:W-:Y:S02]  /*40f0*/  IMAD.IADD R0, R7.reuse, 0x1, R2 ;  /* 0x0000000107007824 */ /* 0x042fe400078e0202 */
[----:B--2---:R-:W-:-:S03]  /*4100*/  IMAD.IADD R2, R7, 0x1, R4 ;  /* 0x0000000107027824 */ /* 0x004fc600078e0204 */
[----:B------:R-:W-:Y:S01]  /*4110*/  IMNMX R0, R8, R0, PT ;  /* 0x0000000008007217 */ /* 0x000fe20003800200 */
[----:B---3--:R-:W-:-:S03]  /*4120*/  IMAD.IADD R3, R7, 0x1, R5 ;  /* 0x0000000107037824 */ /* 0x008fc600078e0205 */
[C---:B------:R-:W-:Y:S02]  /*4130*/  ISETP.GT.AND P3, PT, R0.reuse, RZ, PT ;  /* 0x000000ff0000720c */ /* 0x040fe40003f64270 */
[C---:B------:R-:W-:Y:S02]  /*4140*/  ISETP.GT.AND P2, PT, R0.reuse, 0x1, PT ;  /* 0x000000010000780c */ /* 0x040fe40003f44270 */
[C---:B------:R-:W-:Y:S02]  /*4150*/  ISETP.GT.AND P1, PT, R0.reuse, 0x8, PT ;  /* 0x000000080000780c */ /* 0x040fe40003f24270 */
[----:B------:R-:W-:Y:S02]  /*4160*/  FSEL R9, R177, -INF , P3 ;  /* 0xff800000b1097808 */ /* 0x000fe40001800000 */
[C---:B------:R-:W-:Y:S02]  /*4170*/  ISETP.GT.AND P0, PT, R0.reuse, 0x9, PT ;  /* 0x000000090000780c */ /* 0x040fe40003f04270 */
[----:B------:R-:W-:-:S02]  /*4180*/  ISETP.GT.AND P5, PT, R0, 0x10, PT ;  /* 0x000000100000780c */ /* 0x000fc40003fa4270 */
[----:B------:R-:W-:Y:S02]  /*4190*/  ISETP.GT.AND P3, PT, R0, 0x11, PT ;  /* 0x000000110000780c */ /* 0x000fe40003f64270 */
[----:B------:R-:W-:Y:S02]  /*41a0*/  FSEL R11, R170, -INF , P2 ;  /* 0xff800000aa0b7808 */ /* 0x000fe40001000000 */
[----:B------:R-:W-:Y:S02]  /*41b0*/  FSEL R88, R165, -INF , P1 ;  /* 0xff800000a5587808 */ /* 0x000fe40000800000 */
[C---:B------:R-:W-:Y:S02]  /*41c0*/  ISETP.GT.AND P2, PT, R0.reuse, 0x18, PT ;  /* 0x000000180000780c */ /* 0x040fe40003f44270 */
[----:B------:R-:W-:Y:S02]  /*41d0*/  ISETP.GT.AND P1, PT, R0, 0x19, PT ;  /* 0x000000190000780c */ /* 0x000fe40003f24270 */
[----:B------:R-:W-:-:S02]  /*41e0*/  FSEL R89, R160, -INF , P0 ;  /* 0xff800000a0597808 */ /* 0x000fc40000000000 */
[----:B------:R-:W-:Y:S02]  /*41f0*/  FSEL R93, R159, -INF , P5 ;  /* 0xff8000009f5d7808 */ /* 0x000fe40002800000 */
[----:B------:R-:W-:Y:S02]  /*4200*/  FSEL R94, R152, -INF , P3 ;  /* 0xff800000985e7808 */ /* 0x000fe40001800000 */
[C---:B------:R-:W-:Y:S02]  /*4210*/  ISETP.GT.AND P0, PT, R0.reuse, 0x20, PT ;  /* 0x000000200000780c */ /* 0x040fe40003f04270 */
[C---:B------:R-:W-:Y:S02]  /*4220*/  ISETP.GT.AND P5, PT, R0.reuse, 0x21, PT ;  /* 0x000000210000780c */ /* 0x040fe40003fa4270 */
[----:B------:R-:W-:Y:S02]  /*4230*/  ISETP.GT.AND P3, PT, R0, 0x28, PT ;  /* 0x000000280000780c */ /* 0x000fe40003f64270 */
[----:B------:R-:W-:-:S02]  /*4240*/  FSEL R95, R138, -INF , P2 ;  /* 0xff8000008a5f7808 */ /* 0x000fc40001000000 */
[----:B------:R-:W-:Y:S02]  /*4250*/  FSEL R96, R116, -INF , P1 ;  /* 0xff80000074607808 */ /* 0x000fe40000800000 */
[C---:B------:R-:W-:Y:S02]  /*4260*/  ISETP.GT.AND P2, PT, R0.reuse, 0x29, PT ;  /* 0x000000290000780c */ /* 0x040fe40003f44270 */
[----:B------:R-:W-:Y:S02]  /*4270*/  ISETP.GT.AND P1, PT, R0, 0x30, PT ;  /* 0x000000300000780c */ /* 0x000fe40003f24270 */
[----:B------:R-:W-:Y:S02]  /*4280*/  FSEL R139, R139, -INF , P0 ;  /* 0xff8000008b8b7808 */ /* 0x000fe40000000000 */
[----:B------:R-:W-:Y:S02]  /*4290*/  FSEL R140, R140, -INF , P5 ;  /* 0xff8000008c8c7808 */ /* 0x000fe40002800000 */
[----:B------:R-:W-:-:S02]  /*42a0*/  FSEL R141, R141, -INF , P3 ;  /* 0xff8000008d8d7808 */ /* 0x000fc40001800000 */
[C---:B------:R-:W-:Y:S02]  /*42b0*/  ISETP.GT.AND P0, PT, R0.reuse, 0x31, PT ;  /* 0x000000310000780c */ /* 0x040fe40003f04270 */
[C---:B------:R-:W-:Y:S02]  /*42c0*/  ISETP.GT.AND P5, PT, R0.reuse, 0x38, PT ;  /* 0x000000380000780c */ /* 0x040fe40003fa4270 */
[C---:B------:R-:W-:Y:S02]  /*42d0*/  ISETP.GT.AND P3, PT, R0.reuse, 0x39, PT ;  /* 0x000000390000780c */ /* 0x040fe40003f64270 */
[----:B------:R-:W-:Y:S02]  /*42e0*/  FSEL R143, R143, -INF , P2 ;  /* 0xff8000008f8f7808 */ /* 0x000fe40001000000 */
[----:B------:R-:W-:Y:S02]  /*42f0*/  FSEL R157, R157, -INF , P1 ;  /* 0xff8000009d9d7808 */ /* 0x000fe40000800000 */
[----:B------:R-:W-:-:S02]  /*4300*/  ISETP.GT.AND P2, PT, R0, 0x40, PT ;  /* 0x000000400000780c */ /* 0x000fc40003f44270 */
[----:B------:R-:W-:Y:S02]  /*4310*/  ISETP.GT.AND P1, PT, R0, 0x41, PT ;  /* 0x000000410000780c */ /* 0x000fe40003f24270 */
[----:B------:R-:W-:Y:S02]  /*4320*/  FSEL R158, R158, -INF , P0 ;  /* 0xff8000009e9e7808 */ /* 0x000fe40000000000 */
[----:B------:R-:W-:Y:S02]  /*4330*/  FSEL R159, R97, -INF , P5 ;  /* 0xff800000619f7808 */ /* 0x000fe40002800000 */
        /* <DEDUP_REMOVED lines=14> */
[----:B------:R-:W-:-:S02]  /*4420*/  IMNMX R2, R8, R2, PT ;  /* 0x0000000208027217 */ /* 0x000fc40003800200 */
[----:B------:R-:W-:Y:S02]  /*4430*/  FSEL R234, R69, -INF , P2 ;  /* 0xff80000045ea7808 */ /* 0x000fe40001000000 */
[----:B------:R-:W-:Y:S02]  /*4440*/  FSEL R197, R64, -INF , P1 ;  /* 0xff80000040c57808 */ /* 0x000fe40000800000 */
[C---:B------:R-:W-:Y:S02]  /*4450*/  ISETP.GT.AND P2, PT, R0.reuse, 0x68, PT ;  /* 0x000000680000780c */ /* 0x040fe40003f44270 */
[----:B------:R-:W-:Y:S02]  /*4460*/  ISETP.GT.AND P1, PT, R0, 0x69, PT ;  /* 0x000000690000780c */ /* 0x000fe40003f24270 */
[----:B------:R-:W-:Y:S02]  /*4470*/  FSEL R233, R65, -INF , P0 ;  /* 0xff80000041e97808 */ /* 0x000fe40000000000 */
[----:B------:R-:W-:-:S02]  /*4480*/  FSEL R232, R36, -INF , P5 ;  /* 0xff80000024e87808 */ /* 0x000fc40002800000 */
[----:B------:R-:W-:Y:S02]  /*4490*/  FSEL R230, R37, -INF , P3 ;  /* 0xff80000025e67808 */ /* 0x000fe40001800000 */
[C---:B------:R-:W-:Y:S02]  /*44a0*/  ISETP.GT.AND P0, PT, R2.reuse, RZ, PT ;  /* 0x000000ff0200720c */ /* 0x040fe40003f04270 */
[C---:B------:R-:W-:Y:S02]  /*44b0*/  ISETP.GT.AND P5, PT, R2.reuse, 0x1, PT ;  /* 0x000000010200780c */ /* 0x040fe40003fa4270 */
[----:B------:R-:W-:Y:S02]  /*44c0*/  ISETP.GT.AND P3, PT, R2, 0x8, PT ;  /* 0x000000080200780c */ /* 0x000fe40003f64270 */
[----:B------:R-:W-:Y:S02]  /*44d0*/  FSEL R229, R18, -INF , P2 ;  /* 0xff80000012e57808 */ /* 0x000fe40001000000 */
[----:B------:R-:W-:-:S02]  /*44e0*/  FSEL R226, R17, -INF , P1 ;  /* 0xff80000011e27808 */ /* 0x000fc40000800000 */
[C---:B------:R-:W-:Y:S02]  /*44f0*/  ISETP.GT.AND P2, PT, R2.reuse, 0x9, PT ;  /* 0x000000090200780c */ /* 0x040fe40003f44270 */
[----:B------:R-:W-:Y:S02]  /*4500*/  ISETP.GT.AND P1, PT, R2, 0x10, PT ;  /* 0x000000100200780c */ /* 0x000fe40003f24270 */
[----:B------:R-:W-:Y:S02]  /*4510*/  FSEL R10, R178, -INF , P0 ;  /* 0xff800000b20a7808 */ /* 0x000fe40000000000 */
[----:B------:R-:W-:Y:S02]  /*4520*/  FSEL R12, R171, -INF , P5 ;  /* 0xff800000ab0c7808 */ /* 0x000fe40002800000 */
[----:B------:R-:W-:Y:S02]  /*4530*/  FSEL R13, R166, -INF , P3 ;  /* 0xff800000a60d7808 */ /* 0x000fe40001800000 */
[----:B------:R-:W-:-:S02]  /*4540*/  ISETP.GT.AND P0, PT, R2, 0x11, PT ;  /* 0x000000110200780c */ /* 0x000fc40003f04270 */
[C---:B------:R-:W-:Y:S02]  /*4550*/  ISETP.GT.AND P5, PT, R2.reuse, 0x18, PT ;  /* 0x000000180200780c */ /* 0x040fe40003fa4270 */
[----:B------:R-:W-:Y:S02]  /*4560*/  ISETP.GT.AND P3, PT, R2, 0x19, PT ;  /* 0x000000190200780c */ /* 0x000fe40003f64270 */
[----:B------:R-:W-:Y:S02]  /*4570*/  FSEL R17, R164, -INF , P2 ;  /* 0xff800000a4117808 */ /* 0x000fe40001000000 */
[----:B------:R-:W-:Y:S02]  /*4580*/  FSEL R19, R161, -INF , P1 ;  /* 0xff800000a1137808 */ /* 0x000fe40000800000 */
[C---:B------:R-:W-:Y:S02]  /*4590*/  ISETP.GT.AND P2, PT, R2.reuse, 0x20, PT ;  /* 0x000000200200780c */ /* 0x040fe40003f44270 */
[----:B------:R-:W-:-:S02]  /*45a0*/  ISETP.GT.AND P1, PT, R2, 0x21, PT ;  /* 0x000000210200780c */ /* 0x000fc40003f24270 */
[----:B------:R-:W-:Y:S02]  /*45b0*/  FSEL R22, R154, -INF , P0 ;  /* 0xff8000009a167808 */ /* 0x000fe40000000000 */
[----:B------:R-:W-:Y:S02]  /*45c0*/  FSEL R23, R142, -INF , P5 ;  /* 0xff8000008e177808 */ /* 0x000fe40002800000 */
[----:B------:R-:W-:Y:S02]  /*45d0*/  FSEL R24, R135, -INF , P3 ;  /* 0xff80000087187808 */ /* 0x000fe40001800000 */
[C---:B------:R-:W-:Y:S02]  /*45e0*/  ISETP.GT.AND P0, PT, R2.reuse, 0x28, PT ;  /* 0x000000280200780c */ /* 0x040fe40003f04270 */
[C---:B------:R-:W-:Y:S02]  /*45f0*/  ISETP.GT.AND P5, PT, R2.reuse, 0x29, PT ;  /* 0x000000290200780c */ /* 0x040fe40003fa4270 */
[----:B------:R-:W-:-:S02]  /*4600*/  ISETP.GT.AND P3, PT, R2, 0x30, PT ;  /* 0x000000300200780c */ /* 0x000fc40003f64270 */
[----:B------:R-:W-:Y:S02]  /*4610*/  FSEL R132, R132, -INF , P2 ;  /* 0xff80000084847808 */ /* 0x000fe40001000000 */
[----:B------:R-:W-:Y:S02]  /*4620*/  FSEL R133, R133, -INF , P1 ;  /* 0xff80000085857808 */ /* 0x000fe40000800000 */
[C---:B------:R-:W-:Y:S02]  /*4630*/  ISETP.GT.AND P2, PT, R2.reuse, 0x31, PT ;  /* 0x000000310200780c */ /* 0x040fe40003f44270 */
[----:B------:R-:W-:Y:S02]  /*4640*/  ISETP.GT.AND P1, PT, R2, 0x38, PT ;  /* 0x000000380200780c */ /* 0x000fe40003f24270 */
[----:B------:R-:W-:Y:S02]  /*4650*/  FSEL R134, R134, -INF , P0 ;  /* 0xff80000086867808 */ /* 0x000fe40000000000 */
[----:B------:R-:W-:-:S02]  /*4660*/  FSEL R136, R136, -INF , P5 ;  /* 0xff80000088887808 */ /* 0x000fc40002800000 */
[----:B------:R-:W-:Y:S02]  /*4670*/  FSEL R150, R150, -INF , P3 ;  /* 0xff80000096967808 */ /* 0x000fe40001800000 */
[C---:B------:R-:W-:Y:S02]  /*4680*/  ISETP.GT.AND P0, PT, R2.reuse, 0x39, PT ;  /* 0x000000390200780c */ /* 0x040fe40003f04270 */
        /* <DEDUP_REMOVED lines=14> */
[C---:B------:R-:W-:Y:S01]  /*4770*/  ISETP.GT.AND P2, PT, R2.reuse, 0x59, PT ;  /* 0x000000590200780c */ /* 0x040fe20003f44270 */
[----:B------:R-:W-:Y:S01]  /*4780*/  LDSM.16.MT88.4 R76, [R227+0x800] ;  /* 0x00080000e34c783b */ /* 0x000fe20000004200 */
[----:B------:R-:W-:-:S02]  /*4790*/  ISETP.GT.AND P1, PT, R2, 0x60, PT ;  /* 0x000000600200780c */ /* 0x000fc40003f24270 */
[----:B------:R-:W-:Y:S02]  /*47a0*/  IMNMX R0, R8, R3, PT ;  /* 0x0000000308007217 */ /* 0x000fe40003800200 */
[----:B------:R-:W-:Y:S02]  /*47b0*/  FSEL R25, R68, -INF , P0 ;  /* 0xff80000044197808 */ /* 0x000fe40000000000 */
[----:B------:R-:W-:Y:S02]  /*47c0*/  FSEL R203, R73, -INF , P5 ;  /* 0xff80000049cb7808 */ /* 0x000fe40002800000 */
[----:B------:R-:W-:Y:S02]  /*47d0*/  FSEL R196, R60, -INF , P3 ;  /* 0xff8000003cc47808 */ /* 0x000fe40001800000 */
[C---:B------:R-:W-:Y:S02]  /*47e0*/  ISETP.GT.AND P0, PT, R2.reuse, 0x61, PT ;  /* 0x000000610200780c */ /* 0x040fe40003f04270 */
[----:B------:R-:W-:-:S02]  /*47f0*/  ISETP.GT.AND P5, PT, R2, 0x68, PT ;  /* 0x000000680200780c */ /* 0x000fc40003fa4270 */
[----:B------:R-:W-:Y:S02]  /*4800*/  ISETP.GT.AND P3, PT, R2, 0x69, PT ;  /* 0x000000690200780c */ /* 0x000fe40003f64270 */
[----:B------:R-:W-:Y:S02]  /*4810*/  FMNMX.FTZ R2, R9, R11, !PT ;  /* 0x0000000b09027209 */ /* 0x000fe40007810000 */
[----:B------:R-:W-:Y:S02]  /*4820*/  FSEL R231, R61, -INF , P2 ;  /* 0xff8000003de77808 */ /* 0x000fe40001000000 */
[----:B------:R-:W-:Y:S02]  /*4830*/  FSEL R199, R20, -INF , P1 ;  /* 0xff80000014c77808 */ /* 0x000fe40000800000 */
[----:B------:R-:W-:Y:S02]  /*4840*/  FMNMX.FTZ R4, R10, R12, !PT ;  /* 0x0000000c0a047209 */ /* 0x000fe40007810000 */
[----:B------:R-:W-:-:S02]  /*4850*/  ISETP.GT.AND P2, PT, R0, RZ, PT ;  /* 0x000000ff0000720c */ /* 0x000fc40003f44270 */
[----:B------:R-:W-:Y:S02]  /*4860*/  ISETP.GT.AND P1, PT, R0, 0x1, PT ;  /* 0x000000010000780c */ /* 0x000fe40003f24270 */
[----:B------:R-:W-:Y:S02]  /*4870*/  FMNMX.FTZ R2, R88, R2, !PT ;  /* 0x0000000258027209 */ /* 0x000fe40007810000 */
[----:B------:R-:W-:Y:S02]  /*4880*/  FSEL R207, R21, -INF , P0 ;  /* 0xff80000015cf7808 */ /* 0x000fe40000000000 */
[----:B------:R-:W-:Y:S02]  /*4890*/  FSEL R200, R15, -INF , P3 ;  /* 0xff8000000fc87808 */ /* 0x000fe40001800000 */
[----:B------:R-:W-:Y:S02]  /*48a0*/  FMNMX.FTZ R4, R13, R4, !PT ;  /* 0x000000040d047209 */ /* 0x000fe40007810000 */
[----:B------:R-:W-:-:S02]  /*48b0*/  ISETP.GT.AND P0, PT, R0, 0x8, PT ;  /* 0x000000080000780c */ /* 0x000fc40003f04270 */
[----:B------:R-:W-:Y:S02]  /*48c0*/  FSEL R14, R185, -INF , P2 ;  /* 0xff800000b90e7808 */ /* 0x000fe40001000000 */
[----:B------:R-:W-:Y:S01]  /*48d0*/  FSEL R15, R184, -INF , P1 ;  /* 0xff800000b80f7808 */ /* 0x000fe20000800000 */
[----:B------:R-:W-:Y:S01]  /*48e0*/  IMAD.MOV.U32 R184, RZ, RZ, R25 ;  /* 0x000000ffffb87224 */ /* 0x000fe200078e0019 */
[----:B------:R-:W-:Y:S02]  /*48f0*/  FMNMX.FTZ R2, R89, R2, !PT ;  /* 0x0000000259027209 */ /* 0x000fe40007810000 */
[----:B------:R-:W-:Y:S02]  /*4900*/  FSEL R212, R16, -INF , P5 ;  /* 0xff80000010d47808 */ /* 0x000fe40002800000 */
[----:B------:R-:W-:Y:S02]  /*4910*/  FMNMX.FTZ R4, R17, R4, !PT ;  /* 0x0000000411047209 */ /* 0x000fe40007810000 */
[----:B------:R-:W-:-:S02]  /*4920*/  ISETP.GT.AND P5, PT, R0, 0x9, PT ;  /* 0x000000090000780c */ /* 0x000fc40003fa4270 */
[----:B------:R-:W-:Y:S02]  /*4930*/  FSEL R16, R169, -INF , P0 ;  /* 0xff800000a9107808 */ /* 0x000fe40000000000 */
[----:B------:R-:W-:Y:S02]  /*4940*/  FMNMX.FTZ R5, R14, R15, !PT ;  /* 0x0000000f0e057209 */ /* 0x000fe40007810000 */
[----:B------:R-:W-:Y:S02]  /*4950*/  FMNMX.FTZ R2, R93, R2, !PT ;  /* 0x000000025d027209 */ /* 0x000fe40007810000 */
[----:B------:R-:W-:Y:S02]  /*4960*/  FMNMX.FTZ R4, R19, R4, !PT ;  /* 0x0000000413047209 */ /* 0x000fe40007810000 */
[----:B------:R-:W-:Y:S02]  /*4970*/  ISETP.GT.AND P3, PT, R0, 0x10, PT ;  /* 0x000000100000780c */ /* 0x000fe40003f64270 */
[----:B------:R-:W-:-:S02]  /*4980*/  FSEL R18, R168, -INF , P5 ;  /* 0xff800000a8127808 */ /* 0x000fc40002800000 */
[----:B------:R-:W-:Y:S02]  /*4990*/  FMNMX.FTZ R5, R16, R5, !PT ;  /* 0x0000000510057209 */ /* 0x000fe40007810000 */
[----:B------:R-:W-:Y:S02]  /*49a0*/  FMNMX.FTZ R2, R94, R2, !PT ;  /* 0x000000025e027209 */ /* 0x000fe40007810000 */
[----:B------:R-:W-:Y:S02]  /*49b0*/  FMNMX.FTZ R4, R22, R4, !PT ;  /* 0x0000000416047209 */ /* 0x000fe40007810000 */
[----:B------:R-:W-:Y:S02]  /*49c0*/  ISETP.GT.AND P2, PT, R0, 0x11, PT ;  /* 0x000000110000780c */ /* 0x000fe40003f44270 */
[----:B------:R-:W-:Y:S02]  /*49d0*/  FSEL R20, R163, -INF , P3 ;  /* 0xff800000a3147808 */ /* 0x000fe40001800000 */
[----:B------:R-:W-:-:S02]  /*49e0*/  FMNMX.FTZ R5, R18, R5, !PT ;  /* 0x0000000512057209 */ /* 0x000fc40007810000 */
[----:B------:R-:W-:Y:S02]  /*49f0*/  FMNMX.FTZ R2, R95, R2, !PT ;  /* 0x000000025f027209 */ /* 0x000fe40007810000 */
[----:B------:R-:W-:Y:S02]  /*4a00*/  FMNMX.FTZ R4, R23, R4, !PT ;  /* 0x0000000417047209 */ /* 0x000fe40007810000 */
[----:B------:R-:W-:Y:S02]  /*4a10*/  ISETP.GT.AND P1, PT, R0, 0x18, PT ;  /* 0x000000180000780c */ /* 0x000fe40003f24270 */
[----:B------:R-:W-:Y:S02]  /*4a20*/  FSEL R21, R162, -INF , P2 ;  /* 0xff800000a2157808 */ /* 0x000fe40001000000 */
[----:B------:R-:W-:Y:S02]  /*4a30*/  FMNMX.FTZ R5, R20, R5, !PT ;  /* 0x0000000514057209 */ /* 0x000fe40007810000 */
[----:B------:R-:W-:-:S02]  /*4a40*/  FMNMX.FTZ R2, R96, R2, !PT ;  /* 0x0000000260027209 */ /* 0x000fc40007810000 */
[----:B------:R-:W-:Y:S02]  /*4a50*/  FMNMX.FTZ R4, R24, R4, !PT ;  /* 0x0000000418047209 */ /* 0x000fe40007810000 */
[----:B------:R-:W-:Y:S02]  /*4a60*/  ISETP.GT.AND P0, PT, R0, 0x19, PT ;  /* 0x000000190000780c */ /* 0x000fe40003f04270 */
[----:B------:R-:W-:Y:S02]  /*4a70*/  FSEL R25, R149, -INF , P1 ;  /* 0xff80000095197808 */ /* 0x000fe40000800000 */
[----:B------:R-:W-:Y:S02]  /*4a80*/  FMNMX.FTZ R5, R21, R5, !PT ;  /* 0x0000000515057209 */ /* 0x000fe40007810000 */
[----:B------:R-:W-:Y:S02]  /*4a90*/  FMNMX.FTZ R2, R139, R2, !PT ;  /* 0x000000028b027209 */ /* 0x000fe40007810000 */
[----:B------:R-:W-:-:S02]  /*4aa0*/  FMNMX.FTZ R4, R132, R4, !PT ;  /* 0x0000000484047209 */ /* 0x000fc40007810000 */
[----:B------:R-:W-:Y:S02]  /*4ab0*/  ISETP.GT.AND P5, PT, R0, 0x20, PT ;  /* 0x000000200000780c */ /* 0x000fe40003fa4270 */
[----:B------:R-:W-:Y:S02]  /*4ac0*/  FSEL R72, R146, -INF , P0 ;  /* 0xff80000092487808 */ /* 0x000fe40000000000 */
[----:B------:R-:W-:Y:S02]  /*4ad0*/  FMNMX.FTZ R5, R25, R5, !PT ;  /* 0x0000000519057209 */ /* 0x000fe40007810000 */
[----:B------:R-:W-:Y:S02]  /*4ae0*/  FMNMX.FTZ R2, R140, R2, !PT ;  /* 0x000000028c027209 */ /* 0x000fe40007810000 */
        /* <DEDUP_REMOVED lines=48> */
[----:B------:R-:W-:Y:S01]  /*4df0*/  FMNMX.FTZ R5, R170, R5, !PT ;  /* 0x00000005aa057209 */ /* 0x000fe20007810000 */
[----:B------:R-:W-:Y:S01]  /*4e00*/  LDSM.16.MT88.4 R84, [R228] ;  /* 0x00000000e454783b */ /* 0x000fe20000004200 */
[----:B------:R-:W-:-:S02]  /*4e10*/  FMNMX.FTZ R2, R183, R2, !PT ;  /* 0x00000002b7027209 */ /* 0x000fc40007810000 */
[----:B------:R-:W-:Y:S02]  /*4e20*/  FMNMX.FTZ R4, R179, R4, !PT ;  /* 0x00000004b3047209 */ /* 0x000fe40007810000 */
[----:B------:R-:W-:Y:S02]  /*4e30*/  ISETP.GT.AND P3, PT, R0, 0x49, PT ;  /* 0x000000490000780c */ /* 0x000fe40003f64270 */
[----:B------:R-:W-:Y:S02]  /*4e40*/  FSEL R169, R80, -INF , P5 ;  /* 0xff80000050a97808 */ /* 0x000fe40002800000 */
[----:B------:R-:W-:Y:S01]  /*4e50*/  FMNMX.FTZ R5, R168, R5, !PT ;  /* 0x00000005a8057209 */ /* 0x000fe20007810000 */
[----:B------:R-:W-:Y:S01]  /*4e60*/  LDSM.16.MT88.4 R80, [R224] ;  /* 0x00000000e050783b */ /* 0x000fe20000004200 */
[C---:B------:R-:W-:Y:S02]  /*4e70*/  ISETP.GT.AND P2, PT, R0.reuse, 0x50, PT ;  /* 0x000000500000780c */ /* 0x040fe40003f44270 */
[----:B------:R-:W-:-:S02]  /*4e80*/  ISETP.GT.AND P1, PT, R0, 0x51, PT ;  /* 0x000000510000780c */ /* 0x000fc40003f24270 */
[----:B------:R-:W-:Y:S02]  /*4e90*/  ISETP.GT.AND P0, PT, R0, 0x58, PT ;  /* 0x000000580000780c */ /* 0x000fe40003f04270 */
[----:B------:R-:W-:Y:S02]  /*4ea0*/  FMNMX.FTZ R3, R194, R2, !PT ;  /* 0x00000002c2037209 */ /* 0x000fe40007810000 */
[----:B------:R-:W-:Y:S02]  /*4eb0*/  FMNMX.FTZ R2, R184, R4, !PT ;  /* 0x00000004b8027209 */ /* 0x000fe40007810000 */
[----:B------:R-:W-:Y:S02]  /*4ec0*/  FSEL R166, R71, -INF , P3 ;  /* 0xff80000047a67808 */ /* 0x000fe40001800000 */
[----:B------:R-:W-:Y:S02]  /*4ed0*/  FMNMX.FTZ R5, R169, R5, !PT ;  /* 0x00000005a9057209 */ /* 0x000fe40007810000 */
[----:B------:R-:W-:-:S02]  /*4ee0*/  FSEL R218, R74, -INF , P2 ;  /* 0xff8000004ada7808 */ /* 0x000fc40001000000 */
[----:B------:R-:W-:Y:S02]  /*4ef0*/  FSEL R209, R75, -INF , P1 ;  /* 0xff8000004bd17808 */ /* 0x000fe40000800000 */
[----:B------:R-:W-:Y:S02]  /*4f00*/  FSEL R202, R62, -INF , P0 ;  /* 0xff8000003eca7808 */ /* 0x000fe40000000000 */
[C---:B------:R-:W-:Y:S02]  /*4f10*/  ISETP.GT.AND P5, PT, R0.reuse, 0x59, PT ;  /* 0x000000590000780c */ /* 0x040fe40003fa4270 */
[C---:B------:R-:W-:Y:S02]  /*4f20*/  ISETP.GT.AND P3, PT, R0.reuse, 0x60, PT ;  /* 0x000000600000780c */ /* 0x040fe40003f64270 */
[C---:B------:R-:W-:Y:S02]  /*4f30*/  ISETP.GT.AND P2, PT, R0.reuse, 0x61, PT ;  /* 0x000000610000780c */ /* 0x040fe40003f44270 */
[----:B------:R-:W-:-:S02]  /*4f40*/  ISETP.GT.AND P1, PT, R0, 0x68, PT ;  /* 0x000000680000780c */ /* 0x000fc40003f24270 */
[----:B------:R-:W-:Y:S02]  /*4f50*/  ISETP.GT.AND P0, PT, R0, 0x69, PT ;  /* 0x000000690000780c */ /* 0x000fe40003f04270 */
        /* <DEDUP_REMOVED lines=9> */
[----:B------:R-:W-:Y:S02]  /*4ff0*/  FSEL R201, R63, -INF , P5 ;  /* 0xff8000003fc97808 */ /* 0x000fe40002800000 */
[----:B------:R-:W-:-:S02]  /*5000*/  FMNMX.FTZ R3, R202, R3, !PT ;  /* 0x00000003ca037209 */ /* 0x000fc40007810000 */
[----:B------:R-:W-:Y:S02]  /*5010*/  FMNMX.FTZ R4, R233, R4, !PT ;  /* 0x00000004e9047209 */ /* 0x000fe40007810000 */
[----:B------:R-:W-:Y:S02]  /*5020*/  FMNMX.FTZ R2, R207, R0, !PT ;  /* 0x00000000cf027209 */ /* 0x000fe40007810000 */
[----:B------:R-:W-:Y:S02]  /*5030*/  FSEL R205, R28, -INF , P3 ;  /* 0xff8000001ccd7808 */ /* 0x000fe40001800000 */
[----:B------:R-:W-:Y:S02]  /*5040*/  FMNMX.FTZ R3, R201, R3, !PT ;  /* 0x00000003c9037209 */ /* 0x000fe40007810000 */
[----:B------:R-:W-:Y:S02]  /*5050*/  FMNMX.FTZ R4, R232, R4, !PT ;  /* 0x00000004e8047209 */ /* 0x000fe40007810000 */
[----:B------:R-:W-:-:S02]  /*5060*/  FMNMX.FTZ R2, R212, R2, !PT ;  /* 0x00000002d4027209 */ /* 0x000fc40007810000 */
[----:B------:R-:W-:Y:S02]  /*5070*/  FSEL R208, R29, -INF , P2 ;  /* 0xff8000001dd07808 */ /* 0x000fe40001000000 */
[----:B------:R-:W-:Y:S02]  /*5080*/  FMNMX.FTZ R3, R205, R3, !PT ;  /* 0x00000003cd037209 */ /* 0x000fe40007810000 */
[----:B------:R-:W-:Y:S02]  /*5090*/  FMNMX.FTZ R4, R230, R4, !PT ;  /* 0x00000004e6047209 */ /* 0x000fe40007810000 */
[----:B------:R-:W-:Y:S02]  /*50a0*/  FMNMX.FTZ R2, R200, R2, !PT ;  /* 0x00000002c8027209 */ /* 0x000fe40007810000 */
[----:B------:R-:W-:Y:S02]  /*50b0*/  FMNMX.FTZ R0, R208, R3, !PT ;  /* 0x00000003d0007209 */ /* 0x000fe40007810000 */
[----:B------:R-:W-:Y:S01]  /*50c0*/  FMNMX.FTZ R3, R229, R4, !PT ;  /* 0x00000004e5037209 */ /* 0x000fe20007810000 */
[----:B------:R-:W1:Y:S01]  /*50d0*/  SHFL.BFLY PT, R5, R2, 0x2, 0x1f ;  /* 0x0c401f0002057f89 */ /* 0x000e6200000e0000 */
[----:B------:R-:W-:-:S02]  /*50e0*/  FSEL R206, R26, -INF , P1 ;  /* 0xff8000001ace7808 */ /* 0x000fc40000800000 */
[----:B------:R-:W-:Y:S02]  /*50f0*/  FMNMX.FTZ R3, R226, R3, !PT ;  /* 0x00000003e2037209 */ /* 0x000fe40007810000 */
[----:B------:R-:W-:Y:S02]  /*5100*/  FSEL R219, R27, -INF , P0 ;  /* 0xff8000001bdb7808 */ /* 0x000fe40000000000 */
[----:B------:R-:W-:Y:S01]  /*5110*/  FMNMX.FTZ R0, R206, R0, !PT ;  /* 0x00000000ce007209 */ /* 0x000fe20007810000 */
[----:B------:R-:W2:Y:S03]  /*5120*/  SHFL.BFLY PT, R4, R3, 0x2, 0x1f ;  /* 0x0c401f0003047f89 */ /* 0x000ea600000e0000 */
[----:B------:R-:W-:-:S05]  /*5130*/  FMNMX.FTZ R0, R219, R0, !PT ;  /* 0x00000000db007209 */ /* 0x000fca0007810000 */
[----:B------:R-:W3:Y:S01]  /*5140*/  SHFL.BFLY PT, R70, R0, 0x2, 0x1f ;  /* 0x0c401f0000467f89 */ /* 0x000ee200000e0000 */
[----:B-1----:R-:W-:-:S05]  /*5150*/  FMNMX.FTZ R2, R2, R5, !PT ;  /* 0x0000000502027209 */ /* 0x002fca0007810000 */
[----:B------:R-:W1:Y:S01]  /*5160*/  SHFL.BFLY PT, R71, R2, 0x1, 0x1f ;  /* 0x0c201f0002477f89 */ /* 0x000e6200000e0000 */
[----:B--2---:R-:W-:-:S05]  /*5170*/  FMNMX.FTZ R3, R3, R4, !PT ;  /* 0x0000000403037209 */ /* 0x004fca0007810000 */
[----:B------:R-:W2:Y:S01]  /*5180*/  SHFL.BFLY PT, R73, R3, 0x1, 0x1f ;  /* 0x0c201f0003497f89 */ /* 0x000ea200000e0000 */
[----:B---3--:R-:W-:Y:S01]  /*5190*/  FMNMX.FTZ R70, R0, R70, !PT ;  /* 0x0000004600467209 */ /* 0x008fe20007810000 */
[----:B------:R-:W-:-:S04]  /*51a0*/  IMAD.IADD R0, R7, 0x1, R6 ;  /* 0x0000000107007824 */ /* 0x000fc800078e0206 */
[----:B------:R-:W3:Y:S01]  /*51b0*/  SHFL.BFLY PT, R4, R70, 0x1, 0x1f ;  /* 0x0c201f0046047f89 */ /* 0x000ee200000e0000 */
[----:B------:R-:W-:-:S04]  /*51c0*/  IMNMX R0, R8, R0, PT ;  /* 0x0000000008007217 */ /* 0x000fc80003800200 */
[C---:B------:R-:W-:Y:S02]  /*51d0*/  ISETP.GT.AND P0, PT, R0.reuse, RZ, PT ;  /* 0x000000ff0000720c */ /* 0x040fe40003f04270 */
[C---:B------:R-:W-:Y:S02]  /*51e0*/  ISETP.GT.AND P5, PT, R0.reuse, 0x1, PT ;  /* 0x000000010000780c */ /* 0x040fe40003fa4270 */
[----:B------:R-:W-:Y:S02]  /*51f0*/  ISETP.GT.AND P2, PT, R0, 0x8, PT ;  /* 0x000000080000780c */ /* 0x000fe40003f44270 */
[----:B------:R-:W-:Y:S02]  /*5200*/  FSEL R7, R193, -INF , P0 ;  /* 0xff800000c1077808 */ /* 0x000fe40000000000 */
[----:B------:R-:W-:Y:S02]  /*5210*/  FSEL R60, R192, -INF , P5 ;  /* 0xff800000c03c7808 */ /* 0x000fe40002800000 */
[----:B-1----:R-:W-:-:S02]  /*5220*/  FMNMX.FTZ R71, R2, R71, !PT ;  /* 0x0000004702477209 */ /* 0x002fc40007810000 */
[C---:B------:R-:W-:Y:S02]  /*5230*/  ISETP.GT.AND P3, PT, R0.reuse, 0x9, PT ;  /* 0x000000090000780c */ /* 0x040fe40003f64270 */
[----:B------:R-:W-:Y:S01]  /*5240*/  FSEL R61, R191, -INF , P2 ;  /* 0xff800000bf3d7808 */ /* 0x000fe20001000000 */
[----:B------:R-:W-:Y:S01]  /*5250*/  IMAD.MOV.U32 R191, RZ, RZ, R212 ;  /* 0x000000ffffbf7224 */ /* 0x000fe200078e00d4 */
[----:B------:R-:W-:Y:S02]  /*5260*/  FMNMX.FTZ R2, R7, R60, !PT ;  /* 0x0000003c07027209 */ /* 0x000fe40007810000 */
[----:B------:R-:W-:Y:S02]  /*5270*/  ISETP.GT.AND P1, PT, R0, 0x10, PT ;  /* 0x000000100000780c */ /* 0x000fe40003f24270 */
[----:B------:R-:W-:Y:S01]  /*5280*/  FSEL R62, R190, -INF , P3 ;  /* 0xff800000be3e7808 */ /* 0x000fe20001800000 */
[----:B------:R-:W-:Y:S01]  /*5290*/  IMAD.MOV.U32 R190, RZ, RZ, R218 ;  /* 0x000000ffffbe7224 */ /* 0x000fe200078e00da */
[----:B------:R-:W-:-:S02]  /*52a0*/  FMNMX.FTZ R2, R61, R2, !PT ;  /* 0x000000023d027209 */ /* 0x000fc40007810000 */
[----:B--2---:R-:W-:Y:S02]  /*52b0*/  FMNMX.FTZ R73, R3, R73, !PT ;  /* 0x0000004903497209 */ /* 0x004fe40007810000 */
[C---:B------:R-:W-:Y:S02]  /*52c0*/  ISETP.GT.AND P2, PT, R0.reuse, 0x19, PT ;  /* 0x000000190000780c */ /* 0x040fe40003f44270 */
[----:B------:R-:W-:Y:S02]  /*52d0*/  ISETP.GT.AND P0, PT, R0, 0x11, PT ;  /* 0x000000110000780c */ /* 0x000fe40003f04270 */
[----:B------:R-:W-:Y:S02]  /*52e0*/  FSEL R63, R189, -INF , P1 ;  /* 0xff800000bd3f7808 */ /* 0x000fe40000800000 */
[----:B------:R-:W-:Y:S01]  /*52f0*/  FMNMX.FTZ R3, R62, R2, !PT ;  /* 0x000000023e037209 */ /* 0x000fe20007810000 */
[----:B------:R-:W-:Y:S01]  /*5300*/  FMUL.FTZ R2, R73, c[0x0][0x2d0] ;  /* 0x0000b40049027a20 */ /* 0x000fe20000410000 */
[----:B------:R-:W-:-:S02]  /*5310*/  FSEL R74, R186, -INF , P2 ;  /* 0xff800000ba4a7808 */ /* 0x000fc40001000000 */
[----:B------:R-:W-:Y:S02]  /*5320*/  FSETP.NEU.FTZ.AND P2, PT, R73, -INF , PT ;  /* 0xff8000004900780b */ /* 0x000fe40003f5d000 */
[----:B------:R-:W-:Y:S02]  /*5330*/  ISETP.GT.AND P5, PT, R0, 0x18, PT ;  /* 0x000000180000780c */ /* 0x000fe40003fa4270 */
[----:B------:R-:W-:Y:S02]  /*5340*/  FSEL R68, R188, -INF , P0 ;  /* 0xff800000bc447808 */ /* 0x000fe40000000000 */
[----:B------:R-:W-:Y:S02]  /*5350*/  FMNMX.FTZ R3, R63, R3, !PT ;  /* 0x000000033f037209 */ /* 0x000fe40007810000 */
[----:B---3--:R-:W-:Y:S02]  /*5360*/  FMNMX.FTZ R70, R70, R4, !PT ;  /* 0x0000000446467209 */ /* 0x008fe40007810000 */
[----:B------:R-:W-:-:S02]  /*5370*/  FSEL R4, R2, RZ, P2 ;  /* 0x000000ff02047208 */ /* 0x000fc40001000000 */
[----:B------:R-:W-:Y:S02]  /*5380*/  FSEL R69, R187, -INF , P5 ;  /* 0xff800000bb457808 */ /* 0x000fe40002800000 */
[----:B------:R-:W-:Y:S01]  /*5390*/  FMNMX.FTZ R2, R68, R3, !PT ;  /* 0x0000000344027209 */ /* 0x000fe20007810000 */
[--C-:B------:R-:W-:Y:S01]  /*53a0*/  FFMA.FTZ R3, R9, c[0x0][0x2d0], -R4.reuse ;  /* 0x0000b40009037a23 */ /* 0x100fe20000010804 */
[C---:B------:R-:W-:Y:S01]  /*53b0*/  ISETP.GT.AND P3, PT, R0.reuse, 0x20, PT ;  /* 0x000000200000780c */ /* 0x040fe20003f64270 */
[----:B------:R-:W-:Y:S01]  /*53c0*/  FFMA.FTZ R5, R11, c[0x0][0x2d0], -R4 ;  /* 0x0000b4000b057a23 */ /* 0x000fe20000010804 */
[----:B------:R-:W-:Y:S01]  /*53d0*/  FMNMX.FTZ R2, R69, R2, !PT ;  /* 0x0000000245027209 */ /* 0x000fe20007810000 */
[----:B------:R1:W-:Y:S01]  /*53e0*/  MUFU.EX2 R242, R3 ;  /* 0x0000000300f27308 */ /* 0x0003e20000000800 */
[----:B------:R-:W-:Y:S02]  /*53f0*/  ISETP.GT.AND P1, PT, R0, 0x21, PT ;  /* 0x000000210000780c */ /* 0x000fe40003f24270 */
[----:B------:R-:W-:-:S02]  /*5400*/  FSEL R75, R176, -INF , P3 ;  /* 0xff800000b04b7808 */ /* 0x000fc40001800000 */
[----:B------:R-:W-:Y:S02]  /*5410*/  FMNMX.FTZ R2, R74, R2, !PT ;  /* 0x000000024a027209 */ /* 0x000fe40007810000 */
[----:B------:R-:W-:Y:S01]  /*5420*/  ISETP.GT.AND P0, PT, R0, 0x28, PT ;  /* 0x000000280000780c */ /* 0x000fe20003f04270 */
[----:B------:R2:W-:Y:S01]  /*5430*/  MUFU.EX2 R221, R5 ;  /* 0x0000000500dd7308 */ /* 0x0005e20000000800 */
[----:B------:R-:W-:Y:S02]  /*5440*/  FSEL R90, R175, -INF , P1 ;  /* 0xff800000af5a7808 */ /* 0x000fe40000800000 */
[----:B------:R-:W-:Y:S02]  /*5450*/  FMNMX.FTZ R2, R75, R2, !PT ;  /* 0x000000024b027209 */ /* 0x000fe40007810000 */
[----:B------:R-:W-:Y:S02]  /*5460*/  FSEL R91, R172, -INF , P0 ;  /* 0xff800000ac5b7808 */ /* 0x000fe40000000000 */
[----:B------:R-:W-:Y:S01]  /*5470*/  ISETP.GT.AND P5, PT, R0, 0x29, PT ;  /* 0x000000290000780c */ /* 0x000fe20003fa4270 */
[C---:B-1----:R-:W-:Y:S01]  /*5480*/  FMUL.FTZ R3, R71.reuse, c[0x0][0x2d0] ;  /* 0x0000b40047037a20 */ /* 0x042fe20000410000 */
[----:B------:R-:W-:-:S02]  /*5490*/  FSETP.NEU.FTZ.AND P0, PT, R71, -INF , PT ;  /* 0xff8000004700780b */ /* 0x000fc40003f1d000 */
[----:B------:R-:W-:Y:S02]  /*54a0*/  FMNMX.FTZ R2, R90, R2, !PT ;  /* 0x000000025a027209 */ /* 0x000fe40007810000 */
[C---:B------:R-:W-:Y:S02]  /*54b0*/  ISETP.GT.AND P3, PT, R0.reuse, 0x30, PT ;  /* 0x000000300000780c */ /* 0x040fe40003f64270 */
[----:B------:R-:W-:Y:S02]  /*54c0*/  FSEL R92, R167, -INF , P5 ;  /* 0xff800000a75c7808 */ /* 0x000fe40002800000 */
[----:B------:R-:W-:Y:S02]  /*54d0*/  FSEL R3, R3, RZ, P0 ;  /* 0x000000ff03037208 */ /* 0x000fe40000000000 */
[----:B------:R-:W-:Y:S02]  /*54e0*/  FMNMX.FTZ R2, R91, R2, !PT ;  /* 0x000000025b027209 */ /* 0x000fe40007810000 */
[----:B------:R-:W-:Y:S01]  /*54f0*/  ISETP.GT.AND P2, PT, R0, 0x31, PT ;  /* 0x000000310000780c */ /* 0x000fe20003f44270 */
[--C-:B--2---:R-:W-:Y:S01]  /*5500*/  FFMA.FTZ R5, R10, c[0x0][0x2d0], -R3.reuse ;  /* 0x0000b4000a057a23 */ /* 0x104fe20000010803 */
[----:B------:R-:W-:Y:S01]  /*5510*/  FSEL R116, R103, -INF , P3 ;  /* 0xff80000067747808 */ /* 0x000fe20001800000 */
[----:B------:R-:W-:Y:S01]  /*5520*/  FFMA.FTZ R6, R17, c[0x0][0x2d0], -R3 ;  /* 0x0000b40011067a23 */ /* 0x000fe20000010803 */
[----:B------:R-:W-:Y:S01]  /*5530*/  FMNMX.FTZ R2, R92, R2, !PT ;  /* 0x000000025c027209 */ /* 0x000fe20007810000 */
[----:B------:R1:W-:Y:S01]  /*5540*/  MUFU.EX2 R188, R5 ;  /* 0x0000000500bc7308 */ /* 0x0003e20000000800 */
[----:B------:R-:W-:-:S02]  /*5550*/  ISETP.GT.AND P1, PT, R0, 0x38, PT ;  /* 0x000000380000780c */ /* 0x000fc40003f24270 */
[----:B------:R-:W-:Y:S02]  /*5560*/  FSEL R135, R102, -INF , P2 ;  /* 0xff80000066877808 */ /* 0x000fe40001000000 */
[----:B------:R-:W-:Y:S02]  /*5570*/  FMNMX.FTZ R2, R116, R2, !PT ;  /* 0x0000000274027209 */ /* 0x000fe40007810000 */
[C---:B------:R-:W-:Y:S01]  /*5580*/  ISETP.GT.AND P0, PT, R0.reuse, 0x39, PT ;  /* 0x000000390000780c */ /* 0x040fe20003f04270 */
[----:B------:R-:W-:Y:S01]  /*5590*/  MUFU.EX2 R192, R6 ;  /* 0x0000000600c07308 */ /* 0x000fe20000000800 */
[----:B------:R-:W-:Y:S02]  /*55a0*/  FSEL R138, R101, -INF , P1 ;  /* 0xff800000658a7808 */ /* 0x000fe40000800000 */
[----:B------:R-:W-:Y:S02]  /*55b0*/  FMNMX.FTZ R2, R135, R2, !PT ;  /* 0x0000000287027209 */ /* 0x000fe40007810000 */
[----:B------:R-:W-:-:S02]  /*55c0*/  ISETP.GT.AND P5, PT, R0, 0x40, PT ;  /* 0x000000400000780c */ /* 0x000fc40003fa4270 */
[----:B------:R-:W-:Y:S01]  /*55d0*/  FSEL R142, R100, -INF , P0 ;  /* 0xff800000648e7808 */ /* 0x000fe20000000000 */
[----:B-1----:R-:W-:Y:S01]  /*55e0*/  FFMA.FTZ R5, R12, c[0x0][0x2d0], -R3 ;  /* 0x0000b4000c057a23 */ /* 0x002fe20000010803 */
[----:B------:R-:W-:Y:S02]  /*55f0*/  FMNMX.FTZ R2, R138, R2, !PT ;  /* 0x000000028a027209 */ /* 0x000fe40007810000 */
[C---:B------:R-:W-:Y:S01]  /*5600*/  ISETP.GT.AND P3, PT, R0.reuse, 0x41, PT ;  /* 0x000000410000780c */ /* 0x040fe20003f64270 */
[----:B------:R1:W2:Y:S01]  /*5610*/  MUFU.EX2 R193, R5 ;  /* 0x0000000500c17308 */ /* 0x0002a20000000800 */
[----:B------:R-:W-:Y:S02]  /*5620*/  FSEL R145, R145, -INF , P5 ;  /* 0xff80000091917808 */ /* 0x000fe40002800000 */
[----:B------:R-:W-:Y:S02]  /*5630*/  ISETP.GT.AND P2, PT, R0, 0x48, PT ;  /* 0x000000480000780c */ /* 0x000fe40003f44270 */
[----:B------:R-:W-:-:S02]  /*5640*/  FSEL R153, R153, -INF , P3 ;  /* 0xff80000099997808 */ /* 0x000fc40001800000 */
[C---:B------:R-:W-:Y:S02]  /*5650*/  ISETP.GT.AND P1, PT, R0.reuse, 0x49, PT ;  /* 0x000000490000780c */ /* 0x040fe40003f24270 */
[----:B------:R-:W-:Y:S02]  /*5660*/  FSEL R155, R155, -INF , P2 ;  /* 0xff8000009b9b7808 */ /* 0x000fe40001000000 */
[----:B------:R-:W-:Y:S02]  /*5670*/  ISETP.GT.AND P0, PT, R0, 0x50, PT ;  /* 0x000000500000780c */ /* 0x000fe40003f04270 */
[----:B------:R-:W-:Y:S02]  /*5680*/  FSEL R156, R156, -INF , P1 ;  /* 0xff8000009c9c7808 */ /* 0x000fe40000800000 */
[----:B------:R-:W-:Y:S01]  /*5690*/  ISETP.GT.AND P2, PT, R0, 0x51, PT ;  /* 0x000000510000780c */ /* 0x000fe20003f44270 */
[----:B-1----:R-:W-:Y:S01]  /*56a0*/  FFMA.FTZ R5, R13, c[0x0][0x2d0], -R3 ;  /* 0x0000b4000d057a23 */ /* 0x002fe20000010803 */
[----:B------:R-:W-:-:S02]  /*56b0*/  FSEL R174, R174, -INF , P0 ;  /* 0xff800000aeae7808 */ /* 0x000fc40000000000 */
[C---:B------:R-:W-:Y:S01]  /*56c0*/  ISETP.GT.AND P1, PT, R0.reuse, 0x58, PT ;  /* 0x000000580000780c */ /* 0x040fe20003f24270 */
[----:B------:R1:W3:Y:S01]  /*56d0*/  MUFU.EX2 R198, R5 ;  /* 0x0000000500c67308 */ /* 0x0002e20000000800 */
[----:B------:R-:W-:Y:S02]  /*56e0*/  FSEL R173, R173, -INF , P2 ;  /* 0xff800000adad7808 */ /* 0x000fe40001000000 */
[----:B------:R-:W-:Y:S02]  /*56f0*/  ISETP.GT.AND P0, PT, R0, 0x59, PT ;  /* 0x000000590000780c */ /* 0x000fe40003f04270 */
[----:B------:R-:W-:Y:S02]  /*5700*/  FSEL R172, R66, -INF , P1 ;  /* 0xff80000042ac7808 */ /* 0x000fe40000800000 */
[----:B------:R-:W-:Y:S02]  /*5710*/  FSETP.NEU.FTZ.AND P3, PT, R70, -INF , PT ;  /* 0xff8000004600780b */ /* 0x000fe40003f7d000 */
[----:B------:R-:W-:-:S02]  /*5720*/  ISETP.GT.AND P2, PT, R0, 0x60, PT ;  /* 0x000000600000780c */ /* 0x000fc40003f44270 */
[----:B------:R-:W-:Y:S02]  /*5730*/  FSEL R167, R67, -INF , P0 ;  /* 0xff80000043a77808 */ /* 0x000fe40000000000 */
[----:B------:R-:W-:Y:S02]  /*5740*/  ISETP.GT.AND P1, PT, R0, 0x61, PT ;  /* 0x000000610000780c */ /* 0x000fe40003f24270 */
[----:B------:R-:W-:Y:S02]  /*5750*/  FSEL R165, R38, -INF , P2 ;  /* 0xff80000026a57808 */ /* 0x000fe40001000000 */
[----:B-1----:R-:W-:Y:S01]  /*5760*/  FMNMX.FTZ R5, R142, R2, !PT ;  /* 0x000000028e057209 */ /* 0x002fe20007810000 */
[----:B------:R-:W-:Y:S01]  /*5770*/  FMUL.FTZ R2, R70, c[0x0][0x2d0] ;  /* 0x0000b40046027a20 */ /* 0x000fe20000410000 */
[----:B------:R-:W-:Y:S02]  /*5780*/  ISETP.GT.AND P0, PT, R0, 0x68, PT ;  /* 0x000000680000780c */ /* 0x000fe40003f04270 */
[----:B------:R-:W-:-:S02]  /*5790*/  FMNMX.FTZ R5, R145, R5, !PT ;  /* 0x0000000591057209 */ /* 0x000fc40007810000 */
[----:B------:R-:W-:Y:S02]  /*57a0*/  FSEL R2, R2, RZ, P3 ;  /* 0x000000ff02027208 */ /* 0x000fe40001800000 */
[----:B------:R-:W-:Y:S02]  /*57b0*/  FMNMX.FTZ R5, R153, R5, !PT ;  /* 0x0000000599057209 */ /* 0x000fe40007810000 */
[----:B------:R-:W-:Y:S01]  /*57c0*/  ISETP.GT.AND P2, PT, R0, 0x69, PT ;  /* 0x000000690000780c */ /* 0x000fe20003f44270 */
[--C-:B------:R-:W-:Y:S01]  /*57d0*/  FFMA.FTZ R0, R18, c[0x0][0x2d0], -R2.reuse ;  /* 0x0000b40012007a23 */ /* 0x100fe20000010802 */
[----:B------:R-:W-:Y:S01]  /*57e0*/  FMNMX.FTZ R5, R155, R5, !PT ;  /* 0x000000059b057209 */ /* 0x000fe20007810000 */
[----:B------:R-:W-:Y:S01]  /*57f0*/  FFMA.FTZ R6, R14, c[0x0][0x2d0], -R2 ;  /* 0x0000b4000e067a23 */ /* 0x000fe20000010802 */
[----:B------:R-:W-:Y:S01]  /*5800*/  FSEL R164, R39, -INF , P1 ;  /* 0xff80000027a47808 */ /* 0x000fe20000800000 */
[----:B------:R-:W-:Y:S01]  /*5810*/  MUFU.EX2 R235, R0 ;  /* 0x0000000000eb7308 */ /* 0x000fe20000000800 */
[----:B------:R-:W-:-:S02]  /*5820*/  FMNMX.FTZ R5, R156, R5, !PT ;  /* 0x000000059c057209 */ /* 0x000fc40007810000 */
[----:B------:R-:W-:Y:S02]  /*5830*/  FSEL R163, R30, -INF , P0 ;  /* 0xff8000001ea37808 */ /* 0x000fe40000000000 */
[----:B------:R-:W-:Y:S02]  /*5840*/  FMNMX.FTZ R5, R174, R5, !PT ;  /* 0x00000005ae057209 */ /* 0x000fe40007810000 */
[----:B------:R-:W-:Y:S01]  /*5850*/  FSEL R162, R31, -INF , P2 ;  /* 0xff8000001fa27808 */ /* 0x000fe20001000000 */
[----:B------:R1:W-:Y:S01]  /*5860*/  MUFU.EX2 R249, R6 ;  /* 0x0000000600f97308 */ /* 0x0003e20000000800 */
[----:B------:R-:W-:Y:S02]  /*5870*/  FMNMX.FTZ R5, R173, R5, !PT ;  /* 0x00000005ad057209 */ /* 0x000fe40007810000 */
[----:B--2---:R-:W-:Y:S02]  /*5880*/  F2FP.PACK_AB R8, R193, R188 ;  /* 0x000000bcc108723e */ /* 0x004fe400000000ff */
[----:B------:R-:W-:-:S02]  /*5890*/  FMNMX.FTZ R5, R172, R5, !PT ;  /* 0x00000005ac057209 */ /* 0x000fc40007810000 */
[----:B---3--:R-:W-:Y:S02]  /*58a0*/  F2FP.PACK_AB R10, R192, R198 ;  /* 0x000000c6c00a723e */ /* 0x008fe400000000ff */
[----:B------:R-:W-:-:S04]  /*58b0*/  FMNMX.FTZ R5, R167, R5, !PT ;  /* 0x00000005a7057209 */ /* 0x000fc80007810000 */
[----:B------:R-:W-:Y:S01]  /*58c0*/  FMNMX.FTZ R5, R165, R5, !PT ;  /* 0x00000005a5057209 */ /* 0x000fe20007810000 */
[----:B-1----:R-:W-:-:S03]  /*58d0*/  FFMA.FTZ R6, R15, c[0x0][0x2d0], -R2 ;  /* 0x0000b4000f067a23 */ /* 0x002fc60000010802 */
[----:B------:R-:W-:Y:S01]  /*58e0*/  FMNMX.FTZ R0, R164, R5, !PT ;  /* 0x00000005a4007209 */ /* 0x000fe20007810000 */
[----:B------:R-:W-:Y:S01]  /*58f0*/  FFMA.FTZ R5, R19, c[0x0][0x2d0], -R3 ;  /* 0x0000b40013057a23 */ /* 0x000fe20000010803 */
[----:B------:R1:W2:Y:S02]  /*5900*/  MUFU.EX2 R244, R6 ;  /* 0x0000000600f47308 */ /* 0x0002a40000000800 */
[----:B------:R-:W-:-:S04]  /*5910*/  FMNMX.FTZ R0, R163, R0, !PT ;  /* 0x00000000a3007209 */ /* 0x000fc80007810000 */
[----:B------:R-:W-:Y:S02]  /*5920*/  FMNMX.FTZ R0, R162, R0, !PT ;  /* 0x00000000a2007209 */ /* 0x000fe40007810000 */
[----:B------:R3:W-:Y:S01]  /*5930*/  MUFU.EX2 R220, R5 ;  /* 0x0000000500dc7308 */ /* 0x0007e20000000800 */
[----:B-1----:R-:W-:Y:S01]  /*5940*/  FFMA.FTZ R6, R16, c[0x0][0x2d0], -R2 ;  /* 0x0000b40010067a23 */ /* 0x002fe20000010802 */
[----:B--2---:R-:W-:-:S06]  /*5950*/  F2FP.PACK_AB R9, R244, R249 ;  /* 0x000000f9f409723e */ /* 0x004fcc00000000ff */
[----:B------:R1:W2:Y:S01]  /*5960*/  MUFU.EX2 R246, R6 ;  /* 0x0000000600f67308 */ /* 0x0002a20000000800 */
[----:B---3--:R-:W-:-:S07]  /*5970*/  FFMA.FTZ R5, R22, c[0x0][0x2d0], -R3 ;  /* 0x0000b40016057a23 */ /* 0x008fce0000010803 */
[----:B------:R3:W4:Y:S01]  /*5980*/  MUFU.EX2 R195, R5 ;  /* 0x0000000500c37308 */ /* 0x0007220000000800 */
[----:B-1----:R-:W1:Y:S01]  /*5990*/  SHFL.BFLY PT, R6, R0, 0x2, 0x1f ;  /* 0x0c401f0000067f89 */ /* 0x002e6200000e0000 */
[----:B--2---:R-:W-:Y:S01]  /*59a0*/  F2FP.PACK_AB R11, R235, R246 ;  /* 0x000000f6eb0b723e */ /* 0x004fe200000000ff */
[----:B---3--:R-:W-:-:S06]  /*59b0*/  FFMA.FTZ R5, R23, c[0x0][0x2d0], -R3 ;  /* 0x0000b40017057a23 */ /* 0x008fcc0000010803 */
[C---:B------:R-:W-:Y:S01]  /*59c0*/  HMMA.16816.F32 R32, R8.reuse, R80, RZ ;  /* 0x000000500820723c */ /* 0x040fe200000018ff */
[----:B----4-:R-:W-:Y:S01]  /*59d0*/  F2FP.PACK_AB R12, R195, R220 ;  /* 0x000000dcc30c723e */ /* 0x010fe200000000ff */
[----:B------:R2:W-:Y:S06]  /*59e0*/  MUFU.EX2 R210, R5 ;  /* 0x0000000500d27308 */ /* 0x0005ec0000000800 */
[----:B------:R-:W-:Y:S01]  /*59f0*/  HMMA.16816.F32 R64, R8, R84, RZ ;  /* 0x000000540840723c */ /* 0x000fe200000018ff */
[----:B-1----:R-:W-:-:S07]  /*5a00*/  FMNMX.FTZ R0, R0, R6, !PT ;  /* 0x0000000600007209 */ /* 0x002fce0007810000 */
[C---:B------:R-:W-:Y:S01]  /*5a10*/  HMMA.16816.F32 R36, R8.reuse, R48, RZ ;  /* 0x000000300824723c */ /* 0x040fe200000018ff */
[----:B--2---:R-:W-:Y:S01]  /*5a20*/  FFMA.FTZ R5, R24, c[0x0][0x2d0], -R3 ;  /* 0x0000b40018057a23 */ /* 0x004fe20000010803 */
[----:B------:R-:W1:Y:S03]  /*5a30*/  SHFL.BFLY PT, R6, R0, 0x1, 0x1f ;  /* 0x0c201f0000067f89 */ /* 0x000e6600000e0000 */
[----:B------:R2:W3:Y:S03]  /*5a40*/  MUFU.EX2 R211, R5 ;  /* 0x0000000500d37308 */ /* 0x0004e60000000800 */
[C---:B------:R-:W-:Y:S08]  /*5a50*/  HMMA.16816.F32 R16, R8.reuse, R56, RZ ;  /* 0x000000380810723c */ /* 0x040ff000000018ff */
[----:B------:R-:W-:Y:S01]  /*5a60*/  HMMA.16816.F32 R28, R8, R82, RZ ;  /* 0x00000052081c723c */ /* 0x000fe200000018ff */
[----:B--2---:R-:W-:Y:S01]  /*5a70*/  FFMA.FTZ R5, R20, c[0x0][0x2d0], -R2 ;  /* 0x0000b40014057a23 */ /* 0x004fe20000010802 */
[----:B---3--:R-:W-:-:S03]  /*5a80*/  F2FP.PACK_AB R14, R211, R210 ;  /* 0x000000d2d30e723e */ /* 0x008fc600000000ff */
[----:B------:R2:W-:Y:S02]  /*5a90*/  MUFU.EX2 R185, R5 ;  /* 0x0000000500b97308 */ /* 0x0005e40000000800 */
[--C-:B--2---:R-:W-:Y:S02]  /*5aa0*/  FFMA.FTZ R5, R21, c[0x0][0x2d0], -R2.reuse ;  /* 0x0000b40015057a23 */ /* 0x104fe40000010802 */
[C---:B------:R-:W-:Y:S04]  /*5ab0*/  HMMA.16816.F32 R20, R8.reuse, R50, RZ ;  /* 0x000000320814723c */ /* 0x040fe800000018ff */
[----:B------:R2:W3:Y:S02]  /*5ac0*/  MUFU.EX2 R186, R5 ;  /* 0x0000000500ba7308 */ /* 0x0004e40000000800 */
[--C-:B--2---:R-:W-:Y:S01]  /*5ad0*/  FFMA.FTZ R5, R25, c[0x0][0x2d0], -R2.reuse ;  /* 0x0000b40019057a23 */ /* 0x104fe20000010802 */
[----:B---3--:R-:W-:Y:S01]  /*5ae0*/  F2FP.PACK_AB R13, R186, R185 ;  /* 0x000000b9ba0d723e */ /* 0x008fe200000000ff */
[C---:B------:R-:W-:Y:S04]  /*5af0*/  HMMA.16816.F32 R24, R8.reuse, R86, RZ ;  /* 0x000000560818723c */ /* 0x040fe800000018ff */
[----:B------:R2:W-:Y:S04]  /*5b00*/  MUFU.EX2 R189, R5 ;  /* 0x0000000500bd7308 */ /* 0x0005e80000000800 */
[----:B------:R-:W-:Y:S01]  /*5b10*/  HMMA.16816.F32 R8, R8, R58, RZ ;  /* 0x0000003a0808723c */ /* 0x000fe200000018ff */
[----:B--2---:R-:W-:Y:S01]  /*5b20*/  FFMA.FTZ R5, R72, c[0x0][0x2d0], -R2 ;  /* 0x0000b40048057a23 */ /* 0x004fe20000010802 */
[----:B-1----:R-:W-:-:S03]  /*5b30*/  FMNMX.FTZ R72, R0, R6, !PT ;  /* 0x0000000600487209 */ /* 0x002fc60007810000 */
[----:B------:R1:W2:Y:S01]  /*5b40*/  MUFU.EX2 R215, R5 ;  /* 0x0000000500d77308 */ /* 0x0002a20000000800 */
[C---:B------:R-:W-:Y:S01]  /*5b50*/  FSETP.NEU.FTZ.AND P0, PT, R72.reuse, -INF , PT ;  /* 0xff8000004800780b */ /* 0x040fe20003f1d000 */
[----:B------:R-:W-:-:S05]  /*5b60*/  FMUL.FTZ R0, R72, c[0x0][0x2d0] ;  /* 0x0000b40048007a20 */ /* 0x000fca0000410000 */
[----:B------:R-:W-:Y:S01]  /*5b70*/  FSEL R0, R0, RZ, P0 ;  /* 0x000000ff00007208 */ /* 0x000fe20000000000 */
[----:B-1----:R-:W-:Y:S01]  /*5b80*/  FFMA.FTZ R5, R88, c[0x0][0x2d0], -R4 ;  /* 0x0000b40058057a23 */ /* 0x002fe20000010804 */
[----:B--2---:R-:W-:-:S03]  /*5b90*/  F2FP.PACK_AB R15, R215, R189 ;  /* 0x000000bdd70f723e */ /* 0x004fc600000000ff */
[----:B------:R1:W-:Y:S04]  /*5ba0*/  MUFU.EX2 R213, R5 ;  /* 0x0000000500d57308 */ /* 0x0003e80000000800 */
        /* <DEDUP_REMOVED lines=12> */
[----:B------:R1:W-:Y:S02]  /*5c70*/  MUFU.EX2 R6, R5 ;  /* 0x0000000500067308 */ /* 0x0003e40000000800 */
[----:B-1----:R-:W-:-:S06]  /*5c80*/  FFMA.FTZ R5, R7, c[0x0][0x2d0], -R0 ;  /* 0x0000b40007057a23 */ /* 0x002fcc0000010800 */
[----:B------:R1:W-:Y:S02]  /*5c90*/  MUFU.EX2 R161, R5 ;  /* 0x0000000500a17308 */ /* 0x0003e40000000800 */
[----:B-1----:R-:W-:-:S06]  /*5ca0*/  FFMA.FTZ R5, R60, c[0x0][0x2d0], -R0 ;  /* 0x0000b4003c057a23 */ /* 0x002fcc0000010800 */
[----:B------:R1:W3:Y:S02]  /*5cb0*/  MUFU.EX2 R7, R5 ;  /* 0x0000000500077308 */ /* 0x0002e40000000800 */
[----:B-1----:R-:W-:-:S06]  /*5cc0*/  FFMA.FTZ R5, R61, c[0x0][0x2d0], -R0 ;  /* 0x0000b4003d057a23 */ /* 0x002fcc0000010800 */
[----:B------:R1:W-:Y:S02]  /*5cd0*/  MUFU.EX2 R175, R5 ;  /* 0x0000000500af7308 */ /* 0x0003e40000000800 */
[----:B-1----:R-:W-:-:S06]  /*5ce0*/  FFMA.FTZ R5, R62, c[0x0][0x2d0], -R0 ;  /* 0x0000b4003e057a23 */ /* 0x002fcc0000010800 */
[----:B------:R1:W4:Y:S02]  /*5cf0*/  MUFU.EX2 R176, R5 ;  /* 0x0000000500b07308 */ /* 0x0003240000000800 */
[----:B-1----:R-:W-:-:S06]  /*5d00*/  FFMA.FTZ R5, R95, c[0x0][0x2d0], -R4 ;  /* 0x0000b4005f057a23 */ /* 0x002fcc0000010804 */
[----:B------:R1:W-:Y:S02]  /*5d10*/  MUFU.EX2 R187, R5 ;  /* 0x0000000500bb7308 */ /* 0x0003e40000000800 */
[----:B-1----:R-:W-:Y:S02]  /*5d20*/  FFMA.FTZ R5, R96, c[0x0][0x2d0], -R4 ;  /* 0x0000b40060057a23 */ /* 0x002fe40000010804 */
[----:B------:R-:W-:Y:S04]  /*5d30*/  HMMA.16816.F32 R96, R12, R78, R8 ;  /* 0x0000004e0c60723c */ /* 0x000fe80000001808 */
[----:B------:R1:W1:Y:S03]  /*5d40*/  MUFU.EX2 R119, R5 ;  /* 0x0000000500777308 */ /* 0x0002660000000800 */
[----:B------:R-:W-:-:S02]  /*5d50*/  F2FP.PACK_AB R8, R221, R242 ;  /* 0x000000f2dd08723e */ /* 0x000fc400000000ff */
[----:B--2---:R-:W-:Y:S02]  /*5d60*/  F2FP.PACK_AB R10, R214, R213 ;  /* 0x000000d5d60a723e */ /* 0x004fe400000000ff */
[----:B---3--:R-:W-:Y:S02]  /*5d70*/  F2FP.PACK_AB R9, R7, R161 ;  /* 0x000000a10709723e */ /* 0x008fe400000000ff */
[----:B----4-:R-:W-:Y:S01]  /*5d80*/  F2FP.PACK_AB R11, R176, R175 ;  /* 0x000000afb00b723e */ /* 0x010fe200000000ff */
[----:B-1----:R-:W-:-:S06]  /*5d90*/  FFMA.FTZ R5, R63, c[0x0][0x2d0], -R0 ;  /* 0x0000b4003f057a23 */ /* 0x002fcc0000010800 */
[C---:B------:R-:W-:Y:S01]  /*5da0*/  HMMA.16816.F32 R28, R8.reuse, R84, RZ ;  /* 0x00000054081c723c */ /* 0x040fe200000018ff */
[----:B------:R1:W-:Y:S07]  /*5db0*/  MUFU.EX2 R217, R5 ;  /* 0x0000000500d97308 */ /* 0x0003ee0000000800 */
[C---:B------:R-:W-:Y:S08]  /*5dc0*/  HMMA.16816.F32 R20, R8.reuse, R48, RZ ;  /* 0x000000300814723c */ /* 0x040ff000000018ff */
[----:B------:R-:W-:Y:S01]  /*5dd0*/  HMMA.16816.F32 R24, R8, R86, RZ ;  /* 0x000000560818723c */ /* 0x000fe200000018ff */
[----:B-1----:R-:W-:-:S02]  /*5de0*/  FFMA.FTZ R5, R68, c[0x0][0x2d0], -R0 ;  /* 0x0000b40044057a23 */ /* 0x002fc40000010800 */
[----:B------:R-:W-:Y:S02]  /*5df0*/  IMAD.MOV.U32 R68, RZ, RZ, R215 ;  /* 0x000000ffff447224 */ /* 0x000fe400078e00d7 */
[----:B------:R1:W2:Y:S03]  /*5e00*/  MUFU.EX2 R216, R5 ;  /* 0x0000000500d87308 */ /* 0x0002a60000000800 */
[C---:B------:R-:W-:Y:S08]  /*5e10*/  HMMA.16816.F32 R12, R8.reuse, R56, RZ ;  /* 0x00000038080c723c */ /* 0x040ff000000018ff */
[----:B------:R-:W-:Y:S01]  /*5e20*/  HMMA.16816.F32 R16, R8, R50, RZ ;  /* 0x000000320810723c */ /* 0x000fe200000018ff */
[----:B-1----:R-:W-:-:S02]  /*5e30*/  FFMA.FTZ R5, R69, c[0x0][0x2d0], -R0 ;  /* 0x0000b40045057a23 */ /* 0x002fc40000010800 */
[----:B------:R-:W-:-:S05]  /*5e40*/  IMAD.MOV.U32 R69, RZ, RZ, R119 ;  /* 0x000000ffff457224 */ /* 0x000fca00078e0077 */
[C---:B------:R-:W-:Y:S01]  /*5e50*/  HMMA.16816.F32 R36, R8.reuse, R80, RZ ;  /* 0x000000500824723c */ /* 0x040fe200000018ff */
[----:B------:R1:W-:Y:S07]  /*5e60*/  MUFU.EX2 R119, R5 ;  /* 0x0000000500777308 */ /* 0x0003ee0000000800 */
[C---:B------:R-:W-:Y:S08]  /*5e70*/  HMMA.16816.F32 R32, R8.reuse, R82, RZ ;  /* 0x000000520820723c */ /* 0x040ff000000018ff */
[----:B------:R-:W-:Y:S01]  /*5e80*/  HMMA.16816.F32 R56, R8, R58, RZ ;  /* 0x0000003a0838723c */ /* 0x000fe200000018ff */
[----:B-1----:R-:W-:-:S04]  /*5e90*/  FFMA.FTZ R5, R74, c[0x0][0x2d0], -R0 ;  /* 0x0000b4004a057a23 */ /* 0x002fc80000010800 */
[----:B------:R1:W3:Y:S02]  /*5ea0*/  MUFU.EX2 R74, R5 ;  /* 0x00000005004a7308 */ /* 0x0002e40000000800 */
[----:B------:R-:W-:Y:S02]  /*5eb0*/  F2FP.PACK_AB R8, R6, R236 ;  /* 0x000000ec0608723e */ /* 0x000fe400000000ff */
[----:B--2---:R-:W-:Y:S02]  /*5ec0*/  F2FP.PACK_AB R9, R216, R217 ;  /* 0x000000d9d809723e */ /* 0x004fe400000000ff */
[----:B------:R-:W-:Y:S01]  /*5ed0*/  F2FP.PACK_AB R10, R69, R187 ;  /* 0x000000bb450a723e */ /* 0x000fe200000000ff */
[----:B-1----:R-:W-:Y:S01]  /*5ee0*/  FFMA.FTZ R5, R139, c[0x0][0x2d0], -R4 ;  /* 0x0000b4008b057a23 */ /* 0x002fe20000010804 */
[----:B---3--:R-:W-:-:S03]  /*5ef0*/  F2FP.PACK_AB R11, R74, R119 ;  /* 0x000000774a0b723e */ /* 0x008fc600000000ff */
[----:B------:R1:W-:Y:S04]  /*5f00*/  MUFU.EX2 R252, R5 ;  /* 0x0000000500fc7308 */ /* 0x0003e80000000800 */
[C---:B------:R-:W-:Y:S08]  /*5f10*/  HMMA.16816.F32 R80, R8.reuse, R44, R28 ;  /* 0x0000002c0850723c */ /* 0x040ff0000000181c */
[----:B------:R-:W-:Y:S01]  /*5f20*/  HMMA.16816.F32 R64, R8, R40, R20 ;  /* 0x000000280840723c */ /* 0x000fe20000001814 */
[----:B------:R-:W2:Y:S01]  /*5f30*/  LDSM.16.MT88.4 R20, [R224+0x1000] ;  /* 0x00100000e014783b */ /* 0x000ea20000004200 */
[----:B-1----:R-:W-:-:S02]  /*5f40*/  FFMA.FTZ R5, R140, c[0x0][0x2d0], -R4 ;  /* 0x0000b4008c057a23 */ /* 0x002fc40000010804 */
[----:B------:R-:W-:Y:S02]  /*5f50*/  IMAD.MOV.U32 R140, RZ, RZ, R204 ;  /* 0x000000ffff8c7224 */ /* 0x000fe400078e00cc */
[----:B------:R1:W-:Y:S02]  /*5f60*/  MUFU.EX2 R60, R5 ;  /* 0x00000005003c7308 */ /* 0x0003e40000000800 */
[C---:B------:R-:W-:Y:S01]  /*5f70*/  HMMA.16816.F32 R48, R8.reuse, R76, R12 ;  /* 0x0000004c0830723c */ /* 0x040fe2000000180c */
[----:B------:R-:W-:Y:S07]  /*5f80*/  LDSM.16.MT88.4 R12, [R225+0x1000] ;  /* 0x00100000e10c783b */ /* 0x000fee0000004200 */
[----:B------:R-:W-:Y:S01]  /*5f90*/  HMMA.16816.F32 R44, R8, R46, R24 ;  /* 0x0000002e082c723c */ /* 0x000fe20000001818 */
[----:B------:R-:W-:Y:S01]  /*5fa0*/  LDSM.16.MT88.4 R24, [R227+0x1000] ;  /* 0x00100000e318783b */ /* 0x000fe20000004200 */
[----:B-1----:R-:W-:-:S06]  /*5fb0*/  FFMA.FTZ R5, R141, c[0x0][0x2d0], -R4 ;  /* 0x0000b4008d057a23 */ /* 0x002fcc0000010804 */
[C---:B------:R-:W-:Y:S01]  /*5fc0*/  HMMA.16816.F32 R40, R8.reuse, R42, R16 ;  /* 0x0000002a0828723c */ /* 0x040fe20000001810 */
[----:B------:R-:W-:Y:S01]  /*5fd0*/  IMAD.MOV.U32 R141, RZ, RZ, R211 ;  /* 0x000000ffff8d7224 */ /* 0x000fe200078e00d3 */
[----:B------:R-:W1:Y:S01]  /*5fe0*/  LDSM.16.MT88.4 R16, [R228+0x1000] ;  /* 0x00100000e410783b */ /* 0x000e620000004200 */
[----:B------:R3:W-:Y:S05]  /*5ff0*/  MUFU.EX2 R139, R5 ;  /* 0x00000005008b7308 */ /* 0x0007ea0000000800 */
[C---:B------:R-:W-:Y:S08]  /*6000*/  HMMA.16816.F32 R84, R8.reuse, R52, R36 ;  /* 0x000000340854723c */ /* 0x040ff00000001824 */
[----:B------:R-:W-:Y:S01]  /*6010*/  HMMA.16816.F32 R32, R8, R54, R32 ;  /* 0x000000360820723c */ /* 0x000fe20000001820 */
[----:B---3--:R-:W-:-:S02]  /*6020*/  FFMA.FTZ R5, R143, c[0x0][0x2d0], -R4 ;  /* 0x0000b4008f057a23 */ /* 0x008fc40000010804 */
[----:B------:R-:W-:Y:S02]  /*6030*/  IMAD.MOV.U32 R143, RZ, RZ, R210 ;  /* 0x000000ffff8f7224 */ /* 0x000fe400078e00d2 */
[----:B------:R3:W-:Y:S03]  /*6040*/  MUFU.EX2 R61, R5 ;  /* 0x00000005003d7308 */ /* 0x0007e60000000800 */
[----:B------:R-:W-:Y:S01]  /*6050*/  HMMA.16816.F32 R28, R8, R78, R56 ;  /* 0x0000004e081c723c */ /* 0x000fe20000001838 */
[----:B---3--:R-:W-:Y:S02]  /*6060*/  FFMA.FTZ R5, R75, c[0x0][0x2d0], -R0 ;  /* 0x0000b4004b057a23 */ /* 0x008fe40000010800 */
[----:B------:R-:W-:Y:S02]  /*6070*/  IMAD.MOV.U32 R75, RZ, RZ, R209 ;  /* 0x000000ffff4b7224 */ /* 0x000fe400078e00d1 */
[----:B------:R3:W-:Y:S02]  /*6080*/  MUFU.EX2 R247, R5 ;  /* 0x0000000500f77308 */ /* 0x0007e40000000800 */
[----:B---3--:R-:W-:-:S02]  /*6090*/  FFMA.FTZ R5, R132, c[0x0][0x2d0], -R3 ;  /* 0x0000b40084057a23 */ /* 0x008fc40000010803 */
[----:B------:R-:W-:-:S04]  /*60a0*/  IMAD.MOV.U32 R132, RZ, RZ, R220 ;  /* 0x000000ffff847224 */ /* 0x000fc800078e00dc */
[----:B------:R3:W-:Y:S02]  /*60b0*/  MUFU.EX2 R245, R5 ;  /* 0x0000000500f57308 */ /* 0x0007e40000000800 */
[----:B---3--:R-:W-:Y:S02]  /*60c0*/  FFMA.FTZ R5, R133, c[0x0][0x2d0], -R3 ;  /* 0x0000b40085057a23 */ /* 0x008fe40000010803 */
[----:B------:R-:W-:-:S04]  /*60d0*/  IMAD.MOV.U32 R133, RZ, RZ, R219 ;  /* 0x000000ffff857224 */ /* 0x000fc800078e00db */
[----:B------:R3:W4:Y:S02]  /*60e0*/  MUFU.EX2 R248, R5 ;  /* 0x0000000500f87308 */ /* 0x0007240000000800 */
[----:B---3--:R-:W-:Y:S01]  /*60f0*/  FFMA.FTZ R5, R134, c[0x0][0x2d0], -R3 ;  /* 0x0000b40086057a23 */ /* 0x008fe20000010803 */
[----:B----4-:R-:W-:Y:S01]  /*6100*/  F2FP.PACK_AB R8, R248, R245 ;  /* 0x000000f5f808723e */ /* 0x010fe200000000ff */
        /* <DEDUP_REMOVED lines=8> */
[----:B------:R3:W-:Y:S01]  /*6190*/  MUFU.EX2 R223, R5 ;  /* 0x0000000500df7308 */ /* 0x0007e20000000800 */
[----:B------:R-:W-:Y:S02]  /*61a0*/  IMAD.MOV.U32 R75, RZ, RZ, R141 ;  /* 0x000000ffff4b7224 */ /* 0x000fe400078e008d */
[----:B------:R-:W-:Y:S02]  /*61b0*/  IMAD.MOV.U32 R141, RZ, RZ, R189 ;  /* 0x000000ffff8d7224 */ /* 0x000fe400078e00bd */
[----:B------:R-:W-:Y:S02]  /*61c0*/  IMAD.MOV.U32 R189, RZ, RZ, R200 ;  /* 0x000000ffffbd7224 */ /* 0x000fe400078e00c8 */
[----:B---3--:R-:W-:-:S04]  /*61d0*/  FFMA.FTZ R5, R118, c[0x0][0x2d0], -R2 ;  /* 0x0000b40076057a23 */ /* 0x008fc80000010802 */
        /* <DEDUP_REMOVED lines=9> */
[----:B----4-:R-:W-:-:S05]  /*6270*/  F2FP.PACK_AB R11, R222, R220 ;  /* 0x000000dcde0b723e */ /* 0x010fca00000000ff */
[----:B------:R3:W4:Y:S02]  /*6280*/  MUFU.EX2 R219, R5 ;  /* 0x0000000500db7308 */ /* 0x0007240000000800 */
[C---:B--2---:R-:W-:Y:S08]  /*6290*/  HMMA.16816.F32 R52, R8.reuse, R20, R128 ;  /* 0x000000140834723c */ /* 0x044ff00000001880 */
[----:B-1----:R-:W-:Y:S01]  /*62a0*/  HMMA.16816.F32 R60, R8, R16, R124 ;  /* 0x00000010083c723c */ /* 0x002fe2000000187c */
[----:B---3--:R-:W-:-:S04]  /*62b0*/  FFMA.FTZ R5, R91, c[0x0][0x2d0], -R0 ;  /* 0x0000b4005b057a23 */ /* 0x008fc80000010800 */
[----:B------:R1:W-:Y:S03]  /*62c0*/  MUFU.EX2 R218, R5 ;  /* 0x0000000500da7308 */ /* 0x0003e60000000800 */
[C---:B------:R-:W-:Y:S08]  /*62d0*/  HMMA.16816.F32 R88, R8.reuse, R12, R120 ;  /* 0x0000000c0858723c */ /* 0x040ff00000001878 */
[----:B------:R-:W-:Y:S01]  /*62e0*/  HMMA.16816.F32 R100, R8, R24, R100 ;  /* 0x000000180864723c */ /* 0x000fe20000001864 */
[----:B-1----:R-:W-:-:S07]  /*62f0*/  FFMA.FTZ R5, R92, c[0x0][0x2d0], -R0 ;  /* 0x0000b4005c057a23 */ /* 0x002fce0000010800 */
[C---:B------:R-:W-:Y:S01]  /*6300*/  HMMA.16816.F32 R36, R8.reuse, R22, R112 ;  /* 0x000000160824723c */ /* 0x040fe20000001870 */
[----:B------:R1:W2:Y:S07]  /*6310*/  MUFU.EX2 R215, R5 ;  /* 0x0000000500d77308 */ /* 0x0002ae0000000800 */
[C---:B------:R-:W-:Y:S08]  /*6320*/  HMMA.16816.F32 R56, R8.reuse, R18, R108 ;  /* 0x000000120838723c */ /* 0x040ff0000000186c */
[----:B------:R-:W-:Y:S01]  /*6330*/  HMMA.16816.F32 R92, R8, R14, R104 ;  /* 0x0000000e085c723c */ /* 0x000fe20000001868 */
[----:B-1----:R-:W-:-:S04]  /*6340*/  FFMA.FTZ R5, R157, c[0x0][0x2d0], -R4 ;  /* 0x0000b4009d057a23 */ /* 0x002fc80000010804 */
[----:B------:R1:W-:Y:S03]  /*6350*/  MUFU.EX2 R209, R5 ;  /* 0x0000000500d17308 */ /* 0x0003e60000000800 */
[----:B------:R-:W-:Y:S07]  /*6360*/  HMMA.16816.F32 R96, R8, R26, R96 ;  /* 0x0000001a0860723c */ /* 0x000fee0000001860 */
[----:B------:R-:W-:-:S02]  /*6370*/  F2FP.PACK_AB R8, R137, R252 ;  /* 0x000000fc8908723e */ /* 0x000fc400000000ff */
[----:B----4-:R-:W-:Y:S02]  /*6380*/  F2FP.PACK_AB R9, R219, R247 ;  /* 0x000000f7db09723e */ /* 0x010fe400000000ff */
[----:B------:R-:W-:Y:S02]  /*6390*/  F2FP.PACK_AB R10, R136, R139 ;  /* 0x0000008b880a723e */ /* 0x000fe400000000ff */
[----:B--2---:R-:W-:Y:S01]  /*63a0*/  F2FP.PACK_AB R11, R215, R218 ;  /* 0x000000dad70b723e */ /* 0x004fe200000000ff */
[--C-:B-1----:R-:W-:Y:S02]  /*63b0*/  FFMA.FTZ R5, R158, c[0x0][0x2d0], -R4.reuse ;  /* 0x0000b4009e057a23 */ /* 0x102fe40000010804 */
[----:B------:R-:W-:Y:S02]  /*63c0*/  IMAD.MOV.U32 R158, RZ, RZ, R193 ;  /* 0x000000ffff9e7224 */ /* 0x000fe400078e00c1 */
[----:B------:R1:W-:Y:S02]  /*63d0*/  MUFU.EX2 R210, R5 ;  /* 0x0000000500d27308 */ /* 0x0003e40000000800 */
[C---:B------:R-:W-:Y:S08]  /*63e0*/  HMMA.16816.F32 R104, R8.reuse, R20, R84 ;  /* 0x000000140868723c */ /* 0x040ff00000001854 */
[----:B------:R-:W-:Y:S01]  /*63f0*/  HMMA.16816.F32 R108, R8, R22, R32 ;  /* 0x00000016086c723c */ /* 0x000fe20000001820 */
[----:B------:R-:W2:Y:S01]  /*6400*/  LDSM.16.MT88.4 R20, [R224+0x1800] ;  /* 0x00180000e014783b */ /* 0x000ea20000004200 */
[----:B-1----:R-:W-:-:S06]  /*6410*/  FFMA.FTZ R5, R159, c[0x0][0x2d0], -R4 ;  /* 0x0000b4009f057a23 */ /* 0x002fcc0000010804 */
[C---:B------:R-:W-:Y:S01]  /*6420*/  HMMA.16816.F32 R80, R8.reuse, R16, R80 ;  /* 0x000000100850723c */ /* 0x040fe20000001850 */
[----:B------:R-:W-:Y:S01]  /*6430*/  IMAD.MOV.U32 R159, RZ, RZ, R188 ;  /* 0x000000ffff9f7224 */ /* 0x000fe200078e00bc */
[----:B------:R1:W-:Y:S06]  /*6440*/  MUFU.EX2 R211, R5 ;  /* 0x0000000500d37308 */ /* 0x0003ec0000000800 */
[C---:B------:R-:W-:Y:S01]  /*6450*/  HMMA.16816.F32 R76, R8.reuse, R18, R44 ;  /* 0x00000012084c723c */ /* 0x040fe2000000182c */
[----:B------:R-:W3:Y:S07]  /*6460*/  LDSM.16.MT88.4 R16, [R228+0x1800] ;  /* 0x00180000e410783b */ /* 0x000eee0000004200 */
[----:B------:R-:W-:Y:S01]  /*6470*/  HMMA.16816.F32 R64, R8, R12, R64 ;  /* 0x0000000c0840723c */ /* 0x000fe20000001840 */
[----:B-1----:R-:W-:-:S02]  /*6480*/  FFMA.FTZ R5, R160, c[0x0][0x2d0], -R4 ;  /* 0x0000b400a0057a23 */ /* 0x002fc40000010804 */
[----:B------:R-:W-:Y:S02]  /*6490*/  IMAD.MOV.U32 R160, RZ, RZ, R187 ;  /* 0x000000ffffa07224 */ /* 0x000fe400078e00bb */
[----:B------:R1:W-:Y:S03]  /*64a0*/  MUFU.EX2 R212, R5 ;  /* 0x0000000500d47308 */ /* 0x0003e60000000800 */
[C---:B------:R-:W-:Y:S01]  /*64b0*/  HMMA.16816.F32 R40, R8.reuse, R14, R40 ;  /* 0x0000000e0828723c */ /* 0x040fe20000001828 */
[----:B------:R-:W4:Y:S07]  /*64c0*/  LDSM.16.MT88.4 R12, [R225+0x1800] ;  /* 0x00180000e10c783b */ /* 0x000f2e0000004200 */
[----:B------:R-:W-:Y:S01]  /*64d0*/  HMMA.16816.F32 R32, R8, R24, R48 ;  /* 0x000000180820723c */ /* 0x000fe20000001830 */
[----:B-1----:R-:W-:-:S07]  /*64e0*/  FFMA.FTZ R5, R116, c[0x0][0x2d0], -R0 ;  /* 0x0000b40074057a23 */ /* 0x002fce0000010800 */
[----:B------:R-:W-:Y:S01]  /*64f0*/  HMMA.16816.F32 R28, R8, R26, R28 ;  /* 0x0000001a081c723c */ /* 0x000fe2000000181c */
[----:B------:R-:W1:Y:S01]  /*6500*/  LDSM.16.MT88.4 R24, [R227+0x1800] ;  /* 0x00180000e318783b */ /* 0x000e620000004200 */
[----:B------:R2:W-:Y:S02]  /*6510*/  MUFU.EX2 R205, R5 ;  /* 0x0000000500cd7308 */ /* 0x0005e40000000800 */
[----:B--2---:R-:W-:Y:S02]  /*6520*/  FFMA.FTZ R5, R150, c[0x0][0x2d0], -R3 ;  /* 0x0000b40096057a23 */ /* 0x004fe40000010803 */
[----:B------:R-:W-:-:S04]  /*6530*/  IMAD.MOV.U32 R150, RZ, RZ, R206 ;  /* 0x000000ffff967224 */ /* 0x000fc800078e00ce */
[----:B------:R2:W-:Y:S02]  /*6540*/  MUFU.EX2 R204, R5 ;  /* 0x0000000500cc7308 */ /* 0x0005e40000000800 */
[----:B--2---:R-:W-:Y:S02]  /*6550*/  FFMA.FTZ R5, R151, c[0x0][0x2d0], -R3 ;  /* 0x0000b40097057a23 */ /* 0x004fe40000010803 */
[----:B------:R-:W-:-:S04]  /*6560*/  IMAD.MOV.U32 R151, RZ, RZ, R192 ;  /* 0x000000ffff977224 */ /* 0x000fc800078e00c0 */
[----:B------:R2:W1:Y:S02]  /*6570*/  MUFU.EX2 R206, R5 ;  /* 0x0000000500ce7308 */ /* 0x0004640000000800 */
[----:B--2---:R-:W-:Y:S01]  /*6580*/  FFMA.FTZ R5, R152, c[0x0][0x2d0], -R3 ;  /* 0x0000b40098057a23 */ /* 0x004fe20000010803 */
[----:B-1----:R-:W-:Y:S01]  /*6590*/  F2FP.PACK_AB R8, R206, R204 ;  /* 0x000000ccce08723e */ /* 0x002fe200000000ff */
[----:B------:R-:W-:-:S04]  /*65a0*/  IMAD.MOV.U32 R152, RZ, RZ, R207 ;  /* 0x000000ffff987224 */ /* 0x000fc800078e00cf */
[----:B------:R1:W-:Y:S02]  /*65b0*/  MUFU.EX2 R207, R5 ;  /* 0x0000000500cf7308 */ /* 0x0003e40000000800 */
[----:B-1----:R-:W-:Y:S02]  /*65c0*/  FFMA.FTZ R5, R154, c[0x0][0x2d0], -R3 ;  /* 0x0000b4009a057a23 */ /* 0x002fe40000010803 */
[----:B------:R-:W-:-:S04]  /*65d0*/  IMAD.MOV.U32 R154, RZ, RZ, R208 ;  /* 0x000000ffff9a7224 */ /* 0x000fc800078e00d0 */
[----:B------:R1:W2:Y:S02]  /*65e0*/  MUFU.EX2 R208, R5 ;  /* 0x0000000500d07308 */ /* 0x0002a40000000800 */
[----:B-1----:R-:W-:Y:S01]  /*65f0*/  FFMA.FTZ R5, R148, c[0x0][0x2d0], -R2 ;  /* 0x0000b40094057a23 */ /* 0x002fe20000010802 */
[----:B--2---:R-:W-:Y:S01]  /*6600*/  F2FP.PACK_AB R10, R208, R207 ;  /* 0x000000cfd00a723e */ /* 0x004fe200000000ff */
[----:B------:R-:W-:Y:S02]  /*6610*/  IMAD.MOV.U32 R148, RZ, RZ, R134 ;  /* 0x000000ffff947224 */ /* 0x000fe400078e0086 */
[----:B------:R-:W-:Y:S02]  /*6620*/  IMAD.MOV.U32 R134, RZ, RZ, R143 ;  /* 0x000000ffff867224 */ /* 0x000fe400078e008f */
[----:B------:R-:W-:Y:S02]  /*6630*/  IMAD.MOV.U32 R143, RZ, RZ, R68 ;  /* 0x000000ffff8f7224 */ /* 0x000fe400078e0044 */
[----:B------:R-:W-:-:S02]  /*6640*/  IMAD.MOV.U32 R68, RZ, RZ, R190 ;  /* 0x000000ffff447224 */ /* 0x000fc400078e00be */
[----:B------:R-:W-:Y:S02]  /*6650*/  IMAD.MOV.U32 R190, RZ, RZ, R203 ;  /* 0x000000ffffbe7224 */ /* 0x000fe400078e00cb */
[----:B------:R1:W-:Y:S01]  /*6660*/  MUFU.EX2 R203, R5 ;  /* 0x0000000500cb7308 */ /* 0x0003e20000000800 */
[----:B------:R-:W-:Y:S02]  /*6670*/  IMAD.MOV.U32 R75, RZ, RZ, R143 ;  /* 0x000000ffff4b7224 */ /* 0x000fe400078e008f */
[----:B------:R-:W-:Y:S02]  /*6680*/  IMAD.MOV.U32 R143, RZ, RZ, R141 ;  /* 0x000000ffff8f7224 */ /* 0x000fe400078e008d */
[----:B------:R-:W-:Y:S02]  /*6690*/  IMAD.MOV.U32 R141, RZ, RZ, R198 ;  /* 0x000000ffff8d7224 */ /* 0x000fe400078e00c6 */
[----:B------:R-:W-:Y:S02]  /*66a0*/  IMAD.MOV.U32 R157, RZ, RZ, R134 ;  /* 0x000000ffff9d7224 */ /* 0x000fe400078e0086 */
[----:B------:R-:W-:-:S02]  /*66b0*/  IMAD.MOV.U32 R134, RZ, RZ, R185 ;  /* 0x000000ffff867224 */ /* 0x000fc400078e00b9 */
[----:B-1----:R-:W-:Y:S02]  /*66c0*/  FFMA.FTZ R5, R147, c[0x0][0x2d0], -R2 ;  /* 0x0000b40093057a23 */ /* 0x002fe40000010802 */
[----:B------:R-:W-:Y:S02]  /*66d0*/  IMAD.MOV.U32 R147, RZ, RZ, R186 ;  /* 0x000000ffff937224 */ /* 0x000fe400078e00ba */
[----:B------:R1:W2:Y:S02]  /*66e0*/  MUFU.EX2 R200, R5 ;  /* 0x0000000500c87308 */ /* 0x0002a40000000800 */
[----:B-1----:R-:W-:Y:S01]  /*66f0*/  FFMA.FTZ R5, R149, c[0x0][0x2d0], -R2 ;  /* 0x0000b40095057a23 */ /* 0x002fe20000010802 */
[----:B--2---:R-:W-:Y:S01]  /*6700*/  F2FP.PACK_AB R9, R200, R203 ;  /* 0x000000cbc809723e */ /* 0x004fe200000000ff */
[----:B------:R-:W-:-:S04]  /*6710*/  IMAD.MOV.U32 R149, RZ, RZ, R201 ;  /* 0x000000ffff957224 */ /* 0x000fc800078e00c9 */
[----:B------:R1:W-:Y:S02]  /*6720*/  MUFU.EX2 R201, R5 ;  /* 0x0000000500c97308 */ /* 0x0003e40000000800 */
[----:B-1----:R-:W-:Y:S02]  /*6730*/  FFMA.FTZ R5, R146, c[0x0][0x2d0], -R2 ;  /* 0x0000b40092057a23 */ /* 0x002fe40000010802 */
[----:B------:R-:W-:-:S04]  /*6740*/  IMAD.MOV.U32 R146, RZ, RZ, R202 ;  /* 0x000000ffff927224 */ /* 0x000fc800078e00ca */
[----:B------:R1:W2:Y:S02]  /*6750*/  MUFU.EX2 R202, R5 ;  /* 0x0000000500ca7308 */ /* 0x0002a40000000800 */
[----:B-1----:R-:W-:Y:S01]  /*6760*/  FFMA.FTZ R5, R135, c[0x0][0x2d0], -R0 ;  /* 0x0000b40087057a23 */ /* 0x002fe20000010800 */
[----:B--2---:R-:W-:Y:S01]  /*6770*/  F2FP.PACK_AB R11, R202, R201 ;  /* 0x000000c9ca0b723e */ /* 0x004fe200000000ff */
[----:B------:R-:W-:-:S04]  /*6780*/  IMAD.MOV.U32 R135, RZ, RZ, R199 ;  /* 0x000000ffff877224 */ /* 0x000fc800078e00c7 */
[----:B------:R1:W2:Y:S02]  /*6790*/  MUFU.EX2 R199, R5 ;  /* 0x0000000500c77308 */ /* 0x0002a40000000800 */
[C---:B------:R-:W-:Y:S08]  /*67a0*/  HMMA.16816.F32 R112, R8.reuse, R20, R52 ;  /* 0x000000140870723c */ /* 0x040ff00000001834 */
[----:B------:R-:W-:Y:S01]  /*67b0*/  HMMA.16816.F32 R84, R8, R22, R36 ;  /* 0x000000160854723c */ /* 0x000fe20000001824 */
[----:B-1----:R-:W-:-:S02]  /*67c0*/  FFMA.FTZ R5, R138, c[0x0][0x2d0], -R0 ;  /* 0x0000b4008a057a23 */ /* 0x002fc40000010800 */
[----:B------:R-:W-:Y:S02]  /*67d0*/  IMAD.MOV.U32 R138, RZ, RZ, R117 ;  /* 0x000000ffff8a7224 */ /* 0x000fe400078e0075 */
[----:B------:R1:W-:Y:S03]  /*67e0*/  MUFU.EX2 R198, R5 ;  /* 0x0000000500c67308 */ /* 0x0003e60000000800 */
[C---:B---3--:R-:W-:Y:S08]  /*67f0*/  HMMA.16816.F32 R60, R8.reuse, R16, R60 ;  /* 0x00000010083c723c */ /* 0x048ff0000000183c */
[----:B------:R-:W-:Y:S01]  /*6800*/  HMMA.16816.F32 R56, R8, R18, R56 ;  /* 0x000000120838723c */ /* 0x000fe20000001838 */
[----:B-1----:R-:W-:-:S07]  /*6810*/  FFMA.FTZ R5, R142, c[0x0][0x2d0], -R0 ;  /* 0x0000b4008e057a23 */ /* 0x002fce0000010800 */
[C---:B----4-:R-:W-:Y:S01]  /*6820*/  HMMA.16816.F32 R52, R8.reuse, R12, R88 ;  /* 0x0000000c0834723c */ /* 0x050fe20000001858 */
[----:B------:R-:W-:Y:S02]  /*6830*/  IMAD.MOV.U32 R142, RZ, RZ, R189 ;  /* 0x000000ffff8e7224 */ /* 0x000fe400078e00bd */
[----:B------:R-:W-:Y:S02]  /*6840*/  IMAD.MOV.U32 R189, RZ, RZ, R197 ;  /* 0x000000ffffbd7224 */ /* 0x000fe400078e00c5 */
[----:B------:R1:W3:Y:S03]  /*6850*/  MUFU.EX2 R197, R5 ;  /* 0x0000000500c57308 */ /* 0x0002e60000000800 */
[C---:B------:R-:W-:Y:S08]  /*6860*/  HMMA.16816.F32 R48, R8.reuse, R14, R92 ;  /* 0x0000000e0830723c */ /* 0x040ff0000000185c */
[----:B------:R-:W-:Y:S01]  /*6870*/  HMMA.16816.F32 R44, R8, R24, R100 ;  /* 0x00000018082c723c */ /* 0x000fe20000001864 */
[----:B-1----:R-:W-:-:S02]  /*6880*/  FFMA.FTZ R5, R180, c[0x0][0x2d0], -R4 ;  /* 0x0000b400b4057a23 */ /* 0x002fc40000010804 */
[----:B------:R-:W-:-:S05]  /*6890*/  IMAD.MOV.U32 R180, RZ, RZ, R191 ;  /* 0x000000ffffb47224 */ /* 0x000fca00078e00bf */
[----:B------:R-:W-:Y:S01]  /*68a0*/  HMMA.16816.F32 R36, R8, R26, R96 ;  /* 0x0000001a0824723c */ /* 0x000fe20000001860 */
[----:B------:R1:W-:Y:S06]  /*68b0*/  MUFU.EX2 R191, R5 ;  /* 0x0000000500bf7308 */ /* 0x0003ec0000000800 */
[----:B------:R-:W-:Y:S02]  /*68c0*/  F2FP.PACK_AB R8, R210, R209 ;  /* 0x000000d1d208723e */ /* 0x000fe400000000ff */
[----:B--2---:R-:W-:Y:S02]  /*68d0*/  F2FP.PACK_AB R9, R199, R205 ;  /* 0x000000cdc709723e */ /* 0x004fe400000000ff */
[----:B------:R-:W-:-:S02]  /*68e0*/  F2FP.PACK_AB R10, R212, R211 ;  /* 0x000000d3d40a723e */ /* 0x000fc400000000ff */
[----:B---3--:R-:W-:Y:S01]  /*68f0*/  F2FP.PACK_AB R11, R197, R198 ;  /* 0x000000c6c50b723e */ /* 0x008fe200000000ff */
[----:B-1----:R-:W-:Y:S02]  /*6900*/  FFMA.FTZ R5, R181, c[0x0][0x2d0], -R4 ;  /* 0x0000b400b5057a23 */ /* 0x002fe40000010804 */
[----:B------:R-:W-:-:S04]  /*6910*/  IMAD.MOV.U32 R181, RZ, RZ, R68 ;  /* 0x000000ffffb57224 */ /* 0x000fc800078e0044 */
[----:B------:R-:W-:Y:S01]  /*6920*/  HMMA.16816.F32 R92, R8, R18, R76 ;  /* 0x00000012085c723c */ /* 0x000fe2000000184c */
[----:B------:R1:W-:Y:S01]  /*6930*/  MUFU.EX2 R193, R5 ;  /* 0x0000000500c17308 */ /* 0x0003e20000000800 */
[----:B------:R-:W-:-:S06]  /*6940*/  IMAD.MOV.U32 R68, RZ, RZ, R195 ;  /* 0x000000ffff447224 */ /* 0x000fcc00078e00c3 */
[C---:B------:R-:W-:Y:S08]  /*6950*/  HMMA.16816.F32 R104, R8.reuse, R20, R104 ;  /* 0x000000140868723c */ /* 0x040ff00000001868 */
[----:B------:R-:W-:Y:S01]  /*6960*/  HMMA.16816.F32 R108, R8, R22, R108 ;  /* 0x00000016086c723c */ /* 0x000fe2000000186c */
[----:B-1----:R-:W-:Y:S01]  /*6970*/  FFMA.FTZ R5, R182, c[0x0][0x2d0], -R4 ;  /* 0x0000b400b6057a23 */ /* 0x002fe20000010804 */
[----:B------:R-:W1:Y:S01]  /*6980*/  LDSM.16.MT88.4 R20, [R224+0x2000] ;  /* 0x00200000e014783b */ /* 0x000e620000004200 */
[----:B------:R-:W-:-:S02]  /*6990*/  IMAD.MOV.U32 R182, RZ, RZ, R189 ;  /* 0x000000ffffb67224 */ /* 0x000fc400078e00bd */
[----:B------:R2:W-:Y:S03]  /*69a0*/  MUFU.EX2 R195, R5 ;  /* 0x0000000500c37308 */ /* 0x0005e60000000800 */
[C---:B------:R-:W-:Y:S08]  /*69b0*/  HMMA.16816.F32 R88, R8.reuse, R12, R64 ;  /* 0x0000000c0858723c */ /* 0x040ff00000001840 */
[----:B------:R-:W-:Y:S01]  /*69c0*/  HMMA.16816.F32 R76, R8, R14, R40 ;  /* 0x0000000e084c723c */ /* 0x000fe20000001828 */
[----:B------:R-:W3:Y:S01]  /*69d0*/  LDSM.16.MT88.4 R12, [R225+0x2000] ;  /* 0x00200000e10c783b */ /* 0x000ee20000004200 */
[----:B--2---:R-:W-:-:S02]  /*69e0*/  FFMA.FTZ R5, R183, c[0x0][0x2d0], -R4 ;  /* 0x0000b400b7057a23 */ /* 0x004fc40000010804 */
[----:B------:R-:W-:-:S04]  /*69f0*/  IMAD.MOV.U32 R183, RZ, RZ, R196 ;  /* 0x000000ffffb77224 */ /* 0x000fc800078e00c4 */
[C---:B------:R-:W-:Y:S01]  /*6a00*/  HMMA.16816.F32 R100, R8.reuse, R16, R80 ;  /* 0x000000100864723c */ /* 0x040fe20000001850 */
[----:B------:R2:W-:Y:S01]  /*6a10*/  MUFU.EX2 R196, R5 ;  /* 0x0000000500c47308 */ /* 0x0005e20000000800 */
[----:B------:R-:W4:Y:S06]  /*6a20*/  LDSM.16.MT88.4 R16, [R228+0x2000] ;  /* 0x00200000e410783b */ /* 0x000f2c0000004200 */
[C---:B------:R-:W-:Y:S08]  /*6a30*/  HMMA.16816.F32 R32, R8.reuse, R24, R32 ;  /* 0x000000180820723c */ /* 0x040ff00000001820 */
[----:B------:R-:W-:Y:S01]  /*6a40*/  HMMA.16816.F32 R28, R8, R26, R28 ;  /* 0x0000001a081c723c */ /* 0x000fe2000000181c */
[----:B--2---:R-:W-:Y:S01]  /*6a50*/  FFMA.FTZ R5, R145, c[0x0][0x2d0], -R0 ;  /* 0x0000b40091057a23 */ /* 0x004fe20000010800 */
[----:B------:R-:W2:Y:S01]  /*6a60*/  LDSM.16.MT88.4 R24, [R227+0x2000] ;  /* 0x00200000e318783b */ /* 0x000ea20000004200 */
[----:B------:R-:W-:-:S02]  /*6a70*/  IMAD.MOV.U32 R145, RZ, RZ, R190 ;  /* 0x000000ffff917224 */ /* 0x000fc400078e00be */
[----:B------:R1:W-:Y:S02]  /*6a80*/  MUFU.EX2 R189, R5 ;  /* 0x0000000500bd7308 */ /* 0x0003e40000000800 */
[----:B-1----:R-:W-:-:S06]  /*6a90*/  FFMA.FTZ R5, R171, c[0x0][0x2d0], -R3 ;  /* 0x0000b400ab057a23 */ /* 0x002fcc0000010803 */
[----:B------:R1:W-:Y:S02]  /*6aa0*/  MUFU.EX2 R188, R5 ;  /* 0x0000000500bc7308 */ /* 0x0003e40000000800 */
[----:B-1----:R-:W-:Y:S02]  /*6ab0*/  FFMA.FTZ R5, R177, c[0x0][0x2d0], -R3 ;  /* 0x0000b400b1057a23 */ /* 0x002fe40000010803 */
[----:B------:R-:W-:-:S04]  /*6ac0*/  IMAD.MOV.U32 R177, RZ, RZ, R184 ;  /* 0x000000ffffb17224 */ /* 0x000fc800078e00b8 */
[----:B------:R1:W1:Y:S02]  /*6ad0*/  MUFU.EX2 R190, R5 ;  /* 0x0000000500be7308 */ /* 0x0002640000000800 */
[----:B-1----:R-:W-:Y:S01]  /*6ae0*/  FFMA.FTZ R5, R178, c[0x0][0x2d0], -R3 ;  /* 0x0000b400b2057a23 */ /* 0x002fe20000010803 */
[----:B------:R-:W-:Y:S01]  /*6af0*/  F2FP.PACK_AB R8, R190, R188 ;  /* 0x000000bcbe08723e */ /* 0x000fe200000000ff */
[----:B------:R-:W-:-:S04]  /*6b00*/  IMAD.MOV.U32 R178, RZ, RZ, R194 ;  /* 0x000000ffffb27224 */ /* 0x000fc800078e00c2 */
[----:B------:R1:W-:Y:S02]  /*6b10*/  MUFU.EX2 R192, R5 ;  /* 0x0000000500c07308 */ /* 0x0003e40000000800 */
[----:B-1----:R-:W-:-:S06]  /*6b20*/  FFMA.FTZ R5, R179, c[0x0][0x2d0], -R3 ;  /* 0x0000b400b3057a23 */ /* 0x002fcc0000010803 */
[----:B------:R1:W1:Y:S02]  /*6b30*/  MUFU.EX2 R194, R5 ;  /* 0x0000000500c27308 */ /* 0x0002640000000800 */
[----:B-1----:R-:W-:Y:S01]  /*6b40*/  FFMA.FTZ R5, R170, c[0x0][0x2d0], -R2 ;  /* 0x0000b400aa057a23 */ /* 0x002fe20000010802 */
[----:B------:R-:W-:-:S05]  /*6b50*/  F2FP.PACK_AB R10, R194, R192 ;  /* 0x000000c0c20a723e */ /* 0x000fca00000000ff */
        /* <DEDUP_REMOVED lines=10> */
[----:B------:R1:W1:Y:S02]  /*6c00*/  MUFU.EX2 R118, R5 ;  /* 0x0000000500767308 */ /* 0x0002640000000800 */
[C---:B------:R-:W-:Y:S08]  /*6c10*/  HMMA.16816.F32 R128, R8.reuse, R20, R112 ;  /* 0x000000140880723c */ /* 0x040ff00000001870 */
[----:B------:R-:W-:Y:S01]  /*6c20*/  HMMA.16816.F32 R124, R8, R22, R84 ;  /* 0x00000016087c723c */ /* 0x000fe20000001854 */
[----:B-1----:R-:W-:-:S04]  /*6c30*/  FFMA.FTZ R5, R155, c[0x0][0x2d0], -R0 ;  /* 0x0000b4009b057a23 */ /* 0x002fc80000010800 */
[----:B------:R1:W-:Y:S03]  /*6c40*/  MUFU.EX2 R117, R5 ;  /* 0x0000000500757308 */ /* 0x0003e60000000800 */
[C---:B---3--:R-:W-:Y:S08]  /*6c50*/  HMMA.16816.F32 R96, R8.reuse, R12, R52 ;  /* 0x0000000c0860723c */ /* 0x048ff00000001834 */
[----:B----4-:R-:W-:Y:S01]  /*6c60*/  HMMA.16816.F32 R120, R8, R16, R60 ;  /* 0x000000100878723c */ /* 0x010fe2000000183c */
[----:B-1----:R-:W-:-:S07]  /*6c70*/  FFMA.FTZ R5, R156, c[0x0][0x2d0], -R0 ;  /* 0x0000b4009c057a23 */ /* 0x002fce0000010800 */
[C---:B------:R-:W-:Y:S01]  /*6c80*/  HMMA.16816.F32 R112, R8.reuse, R18, R56 ;  /* 0x000000120870723c */ /* 0x040fe20000001838 */
[----:B------:R1:W3:Y:S07]  /*6c90*/  MUFU.EX2 R116, R5 ;  /* 0x0000000500747308 */ /* 0x0002ee0000000800 */
[C---:B------:R-:W-:Y:S08]  /*6ca0*/  HMMA.16816.F32 R84, R8.reuse, R14, R48 ;  /* 0x0000000e0854723c */ /* 0x040ff00000001830 */
[----:B--2---:R-:W-:Y:S01]  /*6cb0*/  HMMA.16816.F32 R80, R8, R24, R44 ;  /* 0x000000180850723c */ /* 0x004fe2000000182c */
[----:B-1----:R-:W-:-:S02]  /*6cc0*/  FFMA.FTZ R5, R178, c[0x0][0x2d0], -R4 ;  /* 0x0000b400b2057a23 */ /* 0x002fc40000010804 */
[----:B------:R-:W-:Y:S02]  /*6cd0*/  IMAD.MOV.U32 R178, RZ, RZ, R177 ;  /* 0x000000ffffb27224 */ /* 0x000fe400078e00b1 */
[----:B------:R-:W-:-:S03]  /*6ce0*/  IMAD.MOV.U32 R177, RZ, RZ, R145 ;  /* 0x000000ffffb17224 */ /* 0x000fc600078e0091 */
[----:B------:R-:W-:Y:S01]  /*6cf0*/  HMMA.16816.F32 R52, R8, R26, R36 ;  /* 0x0000001a0834723c */ /* 0x000fe20000001824 */
[----:B------:R-:W-:Y:S02]  /*6d00*/  IMAD.MOV.U32 R145, RZ, RZ, R183 ;  /* 0x000000ffff917224 */ /* 0x000fe400078e00b7 */
[----:B------:R-:W-:Y:S02]  /*6d10*/  IMAD.MOV.U32 R183, RZ, RZ, R182 ;  /* 0x000000ffffb77224 */ /* 0x000fe400078e00b6 */
[----:B------:R-:W-:Y:S02]  /*6d20*/  IMAD.MOV.U32 R182, RZ, RZ, R181 ;  /* 0x000000ffffb67224 */ /* 0x000fe400078e00b5 */
[----:B------:R-:W-:Y:S01]  /*6d30*/  F2FP.PACK_AB R8, R193, R191 ;  /* 0x000000bfc108723e */ /* 0x000fe200000000ff */
[----:B------:R-:W-:Y:S01]  /*6d40*/  IMAD.MOV.U32 R181, RZ, RZ, R180 ;  /* 0x000000ffffb57224 */ /* 0x000fe200078e00b4 */
[----:B------:R-:W-:Y:S01]  /*6d50*/  F2FP.PACK_AB R9, R118, R189 ;  /* 0x000000bd7609723e */ /* 0x000fe200000000ff */
[----:B------:R-:W-:Y:S01]  /*6d60*/  IMAD.MOV.U32 R180, RZ, RZ, R142 ;  /* 0x000000ffffb47224 */ /* 0x000fe200078e008e */
[----:B------:R-:W-:Y:S01]  /*6d70*/  F2FP.PACK_AB R10, R196, R195 ;  /* 0x000000c3c40a723e */ /* 0x000fe200000000ff */
[----:B------:R-:W-:Y:S01]  /*6d80*/  IMAD.MOV.U32 R142, RZ, RZ, R138 ;  /* 0x000000ffff8e7224 */ /* 0x000fe200078e008a */
[----:B---3--:R-:W-:Y:S01]  /*6d90*/  F2FP.PACK_AB R11, R116, R117 ;  /* 0x00000075740b723e */ /* 0x008fe200000000ff */
[----:B------:R-:W-:-:S02]  /*6da0*/  IMAD.MOV.U32 R138, RZ, RZ, R135 ;  /* 0x000000ffff8a7224 */ /* 0x000fc400078e0087 */
[----:B------:R-:W-:Y:S02]  /*6db0*/  IMAD.MOV.U32 R135, RZ, RZ, R146 ;  /* 0x000000ffff877224 */ /* 0x000fe400078e0092 */
[----:B------:R-:W-:Y:S02]  /*6dc0*/  IMAD.MOV.U32 R146, RZ, RZ, R149 ;  /* 0x000000ffff927224 */ /* 0x000fe400078e0095 */
[----:B------:R-:W-:Y:S01]  /*6dd0*/  HMMA.16816.F32 R48, R8, R16, R100 ;  /* 0x000000100830723c */ /* 0x000fe20000001864 */
[----:B------:R1:W-:Y:S01]  /*6de0*/  MUFU.EX2 R101, R5 ;  /* 0x0000000500657308 */ /* 0x0003e20000000800 */
[----:B------:R-:W-:Y:S02]  /*6df0*/  IMAD.MOV.U32 R149, RZ, RZ, R148 ;  /* 0x000000ffff957224 */ /* 0x000fe400078e0094 */
[----:B------:R-:W-:Y:S02]  /*6e00*/  IMAD.MOV.U32 R148, RZ, RZ, R154 ;  /* 0x000000ffff947224 */ /* 0x000fe400078e009a */
[----:B------:R-:W-:-:S02]  /*6e10*/  IMAD.MOV.U32 R154, RZ, RZ, R152 ;  /* 0x000000ffff9a7224 */ /* 0x000fc400078e0098 */
[C---:B------:R-:W-:Y:S01]  /*6e20*/  HMMA.16816.F32 R64, R8.reuse, R20, R104 ;  /* 0x000000140840723c */ /* 0x040fe20000001868 */
[----:B------:R-:W-:Y:S02]  /*6e30*/  IMAD.MOV.U32 R152, RZ, RZ, R150 ;  /* 0x000000ffff987224 */ /* 0x000fe400078e0096 */
[----:B------:R-:W-:Y:S02]  /*6e40*/  IMAD.MOV.U32 R150, RZ, RZ, R133 ;  /* 0x000000ffff967224 */ /* 0x000fe400078e0085 */
[----:B------:R-:W-:Y:S02]  /*6e50*/  IMAD.MOV.U32 R133, RZ, RZ, R236 ;  /* 0x000000ffff857224 */ /* 0x000fe400078e00ec */
[----:B------:R2:W5:Y:S01]  /*6e60*/  LDL.LU R236, [R1+0x94] ;  /* 0x0000940001ec7983 */ /* 0x0005620000300800 */
[----:B------:R-:W-:Y:S01]  /*6e70*/  HMMA.16816.F32 R168, R8, R24, R32 ;  /* 0x0000001808a8723c */ /* 0x000fe20000001820 */
[----:B-1----:R-:W-:Y:S02]  /*6e80*/  FFMA.FTZ R5, R178, c[0x0][0x2d0], -R3 ;  /* 0x0000b400b2057a23 */ /* 0x002fe40000010803 */
[----:B------:R-:W-:-:S02]  /*6e90*/  IMAD.MOV.U32 R178, RZ, RZ, R177 ;  /* 0x000000ffffb27224 */ /* 0x000fc400078e00b1 */
[----:B------:R1:W-:Y:S01]  /*6ea0*/  MUFU.EX2 R102, R5 ;  /* 0x0000000500667308 */ /* 0x0003e20000000800 */
[----:B------:R-:W-:Y:S02]  /*6eb0*/  IMAD.MOV.U32 R177, RZ, RZ, R145 ;  /* 0x000000ffffb17224 */ /* 0x000fe400078e0091 */
[----:B------:R-:W-:Y:S01]  /*6ec0*/  IMAD.MOV.U32 R145, RZ, RZ, R183 ;  /* 0x000000ffff917224 */ /* 0x000fe200078e00b7 */
[----:B------:R-:W-:Y:S01]  /*6ed0*/  HMMA.16816.F32 R44, R8, R18, R92 ;  /* 0x00000012082c723c */ /* 0x000fe2000000185c */
[----:B------:R-:W-:Y:S01]  /*6ee0*/  IMAD.MOV.U32 R183, RZ, RZ, R182 ;  /* 0x000000ffffb77224 */ /* 0x000fe200078e00b6 */
[----:B------:R-:W-:Y:S01]  /*6ef0*/  LDSM.16.MT88.4 R16, [R228+0x2800] ;  /* 0x00280000e410783b */ /* 0x000fe20000004200 */
[----:B------:R-:W-:Y:S02]  /*6f00*/  IMAD.MOV.U32 R182, RZ, RZ, R181 ;  /* 0x000000ffffb67224 */ /* 0x000fe400078e00b5 */
[----:B------:R-:W-:-:S03]  /*6f10*/  IMAD.MOV.U32 R181, RZ, RZ, R180 ;  /* 0x000000ffffb57224 */ /* 0x000fc600078e00b4 */
[C---:B------:R-:W-:Y:S01]  /*6f20*/  HMMA.16816.F32 R60, R8.reuse, R22, R108 ;  /* 0x00000016083c723c */ /* 0x040fe2000000186c */
[----:B-1----:R-:W-:Y:S01]  /*6f30*/  FFMA.FTZ R5, R178, c[0x0][0x2d0], -R3 ;  /* 0x0000b400b2057a23 */ /* 0x002fe20000010803 */
[----:B------:R-:W1:Y:S01]  /*6f40*/  LDSM.16.MT88.4 R20, [R224+0x2800] ;  /* 0x00280000e014783b */ /* 0x000e620000004200 */
[----:B------:R-:W-:Y:S02]  /*6f50*/  IMAD.MOV.U32 R180, RZ, RZ, R142 ;  /* 0x000000ffffb47224 */ /* 0x000fe400078e008e */
[----:B------:R3:W4:Y:S01]  /*6f60*/  MUFU.EX2 R104, R5 ;  /* 0x0000000500687308 */ /* 0x0007220000000800 */
[----:B------:R-:W-:Y:S02]  /*6f70*/  IMAD.MOV.U32 R142, RZ, RZ, R138 ;  /* 0x000000ffff8e7224 */ /* 0x000fe400078e008a */
[----:B------:R-:W-:Y:S01]  /*6f80*/  HMMA.16816.F32 R40, R8, R12, R88 ;  /* 0x0000000c0828723c */ /* 0x000fe20000001858 */
[----:B------:R-:W-:Y:S02]  /*6f90*/  IMAD.MOV.U32 R138, RZ, RZ, R135 ;  /* 0x000000ffff8a7224 */ /* 0x000fe400078e0087 */
[----:B------:R-:W-:-:S02]  /*6fa0*/  IMAD.MOV.U32 R135, RZ, RZ, R146 ;  /* 0x000000ffff877224 */ /* 0x000fc400078e0092 */
[----:B------:R-:W-:Y:S02]  /*6fb0*/  IMAD.MOV.U32 R146, RZ, RZ, R149 ;  /* 0x000000ffff927224 */ /* 0x000fe400078e0095 */
[----:B------:R-:W-:Y:S01]  /*6fc0*/  IMAD.MOV.U32 R149, RZ, RZ, R148 ;  /* 0x000000ffff957224 */ /* 0x000fe200078e0094 */
[----:B------:R-:W-:Y:S01]  /*6fd0*/  HMMA.16816.F32 R56, R8, R14, R76 ;  /* 0x0000000e0838723c */ /* 0x000fe2000000184c */
[----:B---3--:R-:W-:Y:S01]  /*6fe0*/  FFMA.FTZ R5, R177, c[0x0][0x2d0], -R3 ;  /* 0x0000b400b1057a23 */ /* 0x008fe20000010803 */
[----:B------:R-:W3:Y:S01]  /*6ff0*/  LDSM.16.MT88.4 R12, [R225+0x2800] ;  /* 0x00280000e10c783b */ /* 0x000ee20000004200 */
[----:B------:R-:W-:Y:S02]  /*7000*/  IMAD.MOV.U32 R177, RZ, RZ, R145 ;  /* 0x000000ffffb17224 */ /* 0x000fe400078e0091 */
[----:B------:R-:W-:Y:S02]  /*7010*/  IMAD.MOV.U32 R145, RZ, RZ, R183 ;  /* 0x000000ffff917224 */ /* 0x000fe400078e00b7 */
[----:B------:R-:W-:-:S02]  /*7020*/  IMAD.MOV.U32 R183, RZ, RZ, R182 ;  /* 0x000000ffffb77224 */ /* 0x000fc400078e00b6 */
[----:B------:R-:W-:Y:S02]  /*7030*/  IMAD.MOV.U32 R182, RZ, RZ, R181 ;  /* 0x000000ffffb67224 */ /* 0x000fe400078e00b5 */
[----:B------:R-:W-:Y:S02]  /*7040*/  IMAD.MOV.U32 R181, RZ, RZ, R180 ;  /* 0x000000ffffb57224 */ /* 0x000fe400078e00b4 */
[----:B------:R-:W-:Y:S02]  /*7050*/  IMAD.MOV.U32 R180, RZ, RZ, R142 ;  /* 0x000000ffffb47224 */ /* 0x000fe400078e008e */
        /* <DEDUP_REMOVED lines=23> */
[----:B------:R-:W-:Y:S01]  /*71d0*/  IMAD.MOV.U32 R149, RZ, RZ, R148 ;  /* 0x000000ffff957224 */ /* 0x000fe200078e0094 */
[----:B------:R2:W5:Y:S01]  /*71e0*/  LDL.LU R235, [R1+0x90] ;  /* 0x0000900001eb7983 */ /* 0x0005620000300800 */
[----:B------:R-:W-:Y:S02]  /*71f0*/  FFMA.FTZ R6, R234, c[0x0][0x2d0], -R4 ;  /* 0x0000b400ea067a23 */ /* 0x000fe40000010804 */
[----:B------:R-:W-:Y:S01]  /*7200*/  IMAD.MOV.U32 R148, RZ, RZ, R154 ;  /* 0x000000ffff947224 */ /* 0x000fe200078e009a */
[----:B------:R2:W5:Y:S01]  /*7210*/  LDL.LU R234, [R1+0x8c] ;  /* 0x00008c0001ea7983 */ /* 0x0005620000300800 */
[----:B------:R-:W-:-:S03]  /*7220*/  IMAD.MOV.U32 R154, RZ, RZ, R152 ;  /* 0x000000ffff9a7224 */ /* 0x000fc600078e0098 */
[----:B------:R-:W2:Y:S01]  /*7230*/  LDL R152, [R1+0x58] ;  /* 0x0000580001987983 */ /* 0x000ea20000100800 */
[----:B------:R-:W-:Y:S02]  /*7240*/  FFMA.FTZ R35, R178, c[0x0][0x2d0], -R4 ;  /* 0x0000b400b2237a23 */ /* 0x000fe40000010804 */
        /* <DEDUP_REMOVED lines=14> */
[----:B------:R-:W-:Y:S01]  /*7330*/  IMAD.MOV.U32 R182, RZ, RZ, R181 ;  /* 0x000000ffffb67224 */ /* 0x000fe200078e00b5 */
[----:B------:R1:W-:Y:S01]  /*7340*/  MUFU.EX2 R105, R5 ;  /* 0x0000000500697308 */ /* 0x0003e20000000800 */
[----:B------:R-:W-:Y:S02]  /*7350*/  FFMA.FTZ R34, R233, c[0x0][0x2d0], -R4 ;  /* 0x0000b400e9227a23 */ /* 0x000fe40000010804 */
[----:B------:R-:W-:Y:S01]  /*7360*/  IMAD.MOV.U32 R154, RZ, RZ, R68 ;  /* 0x000000ffff9a7224 */ /* 0x000fe200078e0044 */
[----:B------:R2:W5:Y:S01]  /*7370*/  LDL.LU R233, [R1+0x88] ;  /* 0x0000880001e97983 */ /* 0x0005620000300800 */
[----:B------:R-:W-:-:S02]  /*7380*/  IMAD.MOV.U32 R181, RZ, RZ, R180 ;  /* 0x000000ffffb57224 */ /* 0x000fc400078e00b4 */
[----:B------:R-:W-:Y:S02]  /*7390*/  FFMA.FTZ R68, R232, c[0x0][0x2d0], -R4 ;  /* 0x0000b400e8447a23 */ /* 0x000fe40000010804 */
[----:B------:R-:W-:Y:S01]  /*73a0*/  IMAD.MOV.U32 R180, RZ, RZ, R142 ;  /* 0x000000ffffb47224 */ /* 0x000fe200078e008e */
[----:B------:R2:W5:Y:S01]  /*73b0*/  LDL.LU R232, [R1+0x84] ;  /* 0x0000840001e87983 */ /* 0x0005620000300800 */
[----:B------:R-:W-:Y:S02]  /*73c0*/  IMAD.MOV.U32 R142, RZ, RZ, R138 ;  /* 0x000000ffff8e7224 */ /* 0x000fe400078e008a */
[----:B------:R-:W-:Y:S02]  /*73d0*/  FFMA.FTZ R92, R230, c[0x0][0x2d0], -R4 ;  /* 0x0000b400e65c7a23 */ /* 0x000fe40000010804 */
[----:B------:R-:W-:Y:S02]  /*73e0*/  IMAD.MOV.U32 R138, RZ, RZ, R135 ;  /* 0x000000ffff8a7224 */ /* 0x000fe400078e0087 */
[----:B-1----:R-:W-:-:S02]  /*73f0*/  FFMA.FTZ R5, R231, c[0x0][0x2d0], -R3 ;  /* 0x0000b400e7057a23 */ /* 0x002fc40000010803 */
[----:B------:R1:W5:Y:S01]  /*7400*/  LDL.LU R231, [R1+0x80] ;  /* 0x0000800001e77983 */ /* 0x0003620000300800 */
[----:B------:R-:W-:Y:S02]  /*7410*/  FFMA.FTZ R103, R229, c[0x0][0x2d0], -R4 ;  /* 0x0000b400e5677a23 */ /* 0x000fe40000010804 */
[----:B------:R-:W-:Y:S01]  /*7420*/  IMAD.MOV.U32 R135, RZ, RZ, R146 ;  /* 0x000000ffff877224 */ /* 0x000fe200078e0092 */
[----:B------:R1:W5:Y:S01]  /*7430*/  LDL.LU R230, [R1+0x7c] ;  /* 0x00007c0001e67983 */ /* 0x0003620000300800 */
[----:B------:R-:W-:Y:S02]  /*7440*/  FFMA.FTZ R107, R226, c[0x0][0x2d0], -R4 ;  /* 0x0000b400e26b7a23 */ /* 0x000fe40000010804 */
[----:B------:R-:W-:Y:S01]  /*7450*/  IMAD.MOV.U32 R146, RZ, RZ, R149 ;  /* 0x000000ffff927224 */ /* 0x000fe200078e0095 */
[----:B------:R1:W5:Y:S01]  /*7460*/  LDL.LU R229, [R1+0x78] ;  /* 0x0000780001e57983 */ /* 0x0003620000300800 */
[----:B------:R-:W-:-:S03]  /*7470*/  IMAD.MOV.U32 R149, RZ, RZ, R154 ;  /* 0x000000ffff957224 */ /* 0x000fc600078e009a */
[----:B------:R1:W5:Y:S04]  /*7480*/  LDL.LU R226, [R1+0x74] ;  /* 0x0000740001e27983 */ /* 0x0003680000300800 */
[----:B------:R-:W2:Y:S01]  /*7490*/  LDL R154, [R1+0x20] ;  /* 0x00002000019a7983 */ /* 0x000ea20000100800 */
[----:B------:R-:W-:Y:S01]  /*74a0*/  HMMA.16816.F32 R88, R8, R26, R28 ;  /* 0x0000001a0858723c */ /* 0x000fe2000000181c */
[----:B------:R-:W-:Y:S02]  /*74b0*/  FFMA.FTZ R4, R179, c[0x0][0x2d0], -R2 ;  /* 0x0000b400b3047a23 */ /* 0x000fe40000010802 */
[----:B------:R-:W1:Y:S01]  /*74c0*/  LDSM.16.MT88.4 R8, [R227+0x2800] ;  /* 0x00280000e308783b */ /* 0x000e620000004200 */
[----:B------:R-:W-:Y:S02]  /*74d0*/  IMAD.MOV.U32 R179, RZ, RZ, R178 ;  /* 0x000000ffffb37224 */ /* 0x000fe400078e00b2 */
[----:B------:R-:W-:-:S02]  /*74e0*/  FFMA.FTZ R33, R174, c[0x0][0x2d0], -R0 ;  /* 0x0000b400ae217a23 */ /* 0x000fc40000010800 */
[--C-:B------:R-:W-:Y:S02]  /*74f0*/  FFMA.FTZ R32, R173, c[0x0][0x2d0], -R0.reuse ;  /* 0x0000b400ad207a23 */ /* 0x100fe40000010800 */
[--C-:B------:R-:W-:Y:S02]  /*7500*/  FFMA.FTZ R25, R172, c[0x0][0x2d0], -R0.reuse ;  /* 0x0000b400ac197a23 */ /* 0x100fe40000010800 */
[----:B------:R-:W-:Y:S02]  /*7510*/  IMAD.MOV.U32 R178, RZ, RZ, R177 ;  /* 0x000000ffffb27224 */ /* 0x000fe400078e00b1 */
[--C-:B------:R-:W-:Y:S02]  /*7520*/  FFMA.FTZ R24, R167, c[0x0][0x2d0], -R0.reuse ;  /* 0x0000b400a7187a23 */ /* 0x100fe40000010800 */
[--C-:B------:R-:W-:Y:S02]  /*7530*/  FFMA.FTZ R108, R165, c[0x0][0x2d0], -R0.reuse ;  /* 0x0000b400a56c7a23 */ /* 0x100fe40000010800 */
[----:B------:R-:W-:-:S02]  /*7540*/  FFMA.FTZ R109, R164, c[0x0][0x2d0], -R0 ;  /* 0x0000b400a46d7a23 */ /* 0x000fc40000010800 */
[--C-:B------:R-:W-:Y:S02]  /*7550*/  FFMA.FTZ R110, R163, c[0x0][0x2d0], -R0.reuse ;  /* 0x0000b400a36e7a23 */ /* 0x100fe40000010800 */
[----:B------:R-:W-:Y:S02]  /*7560*/  FFMA.FTZ R111, R162, c[0x0][0x2d0], -R0 ;  /* 0x0000b400a26f7a23 */ /* 0x000fe40000010800 */
[--C-:B------:R-:W-:Y:S02]  /*7570*/  FFMA.FTZ R31, R145, c[0x0][0x2d0], -R3.reuse ;  /* 0x0000b400911f7a23 */ /* 0x100fe40000010803 */
[----:B------:R-:W-:Y:S01]  /*7580*/  FFMA.FTZ R30, R183, c[0x0][0x2d0], -R3 ;  /* 0x0000b400b71e7a23 */ /* 0x000fe20000010803 */
[----:B------:R-:W-:Y:S01]  /*7590*/  MUFU.EX2 R106, R5 ;  /* 0x00000005006a7308 */ /* 0x000fe20000000800 */
[----:B------:R-:W-:Y:S01]  /*75a0*/  IMAD.MOV.U32 R177, RZ, RZ, R138 ;  /* 0x000000ffffb17224 */ /* 0x000fe200078e008a */
[----:B------:R-:W-:Y:S01]  /*75b0*/  LDSM.16.MT88.4 R164, [R225+0x3000] ;  /* 0x00300000e1a4783b */ /* 0x000fe20000004200 */
[----:B------:R-:W-:-:S02]  /*75c0*/  FFMA.FTZ R0, R179, c[0x0][0x2d0], -R2 ;  /* 0x0000b400b3007a23 */ /* 0x000fc40000010802 */
[----:B------:R-:W-:Y:S02]  /*75d0*/  IMAD.MOV.U32 R138, RZ, RZ, R135 ;  /* 0x000000ffff8a7224 */ /* 0x000fe400078e0087 */
[----:B------:R-:W-:Y:S01]  /*75e0*/  IMAD.MOV.U32 R135, RZ, RZ, R146 ;  /* 0x000000ffff877224 */ /* 0x000fe200078e0092 */
[----:B------:R1:W-:Y:S01]  /*75f0*/  MUFU.EX2 R93, R0 ;  /* 0x00000000005d7308 */ /* 0x0003e20000000800 */
[--C-:B------:R-:W-:Y:S02]  /*7600*/  FFMA.FTZ R26, R178, c[0x0][0x2d0], -R3.reuse ;  /* 0x0000b400b21a7a23 */ /* 0x100fe40000010803 */
[----:B------:R-:W-:Y:S02]  /*7610*/  FFMA.FTZ R27, R177, c[0x0][0x2d0], -R3 ;  /* 0x0000b400b11b7a23 */ /* 0x000fe40000010803 */
[----:B------:R-:W-:Y:S02]  /*7620*/  IMAD.MOV.U32 R146, RZ, RZ, R147 ;  /* 0x000000ffff927224 */ /* 0x000fe400078e0093 */
[----:B------:R-:W-:-:S02]  /*7630*/  FFMA.FTZ R3, R181, c[0x0][0x2d0], -R2 ;  /* 0x0000b400b5037a23 */ /* 0x000fc40000010802 */
[----:B------:R-:W-:Y:S02]  /*7640*/  IMAD.MOV.U32 R147, RZ, RZ, R160 ;  /* 0x000000ffff937224 */ /* 0x000fe400078e00a0 */
[----:B------:R-:W-:Y:S01]  /*7650*/  IMAD.MOV.U32 R160, RZ, RZ, R159 ;  /* 0x000000ffffa07224 */ /* 0x000fe200078e009f */
[----:B------:R-:W3:Y:S01]  /*7660*/  MUFU.EX2 R100, R4 ;  /* 0x0000000400647308 */ /* 0x000ee20000000800 */
[----:B------:R-:W-:Y:S02]  /*7670*/  IMAD.MOV.U32 R159, RZ, RZ, R158 ;  /* 0x000000ffff9f7224 */ /* 0x000fe400078e009e */
[----:B-1----:R-:W-:Y:S02]  /*7680*/  FFMA.FTZ R0, R182, c[0x0][0x2d0], -R2 ;  /* 0x0000b400b6007a23 */ /* 0x002fe40000010802 */
[----:B------:R-:W-:-:S03]  /*7690*/  IMAD.MOV.U32 R158, RZ, RZ, R119 ;  /* 0x000000ffff9e7224 */ /* 0x000fc600078e0077 */
[----:B------:R-:W-:Y:S01]  /*76a0*/  MUFU.EX2 R94, R0 ;  /* 0x00000000005e7308 */ /* 0x000fe20000000800 */
[----:B------:R-:W-:Y:S01]  /*76b0*/  FFMA.FTZ R36, R138, c[0x0][0x2d0], -R2 ;  /* 0x0000b4008a247a23 */ /* 0x000fe20000010802 */
[----:B------:R1:W5:Y:S01]  /*76c0*/  LDL.LU R119, [R1+0x70] ;  /* 0x0000700001777983 */ /* 0x0003620000300800 */
[----:B------:R-:W-:-:S05]  /*76d0*/  IMAD.MOV.U32 R138, RZ, RZ, R160 ;  /* 0x000000ffff8a7224 */ /* 0x000fca00078e00a0 */
[----:B------:R1:W1:Y:S01]  /*76e0*/  MUFU.EX2 R95, R3 ;  /* 0x00000003005f7308 */ /* 0x0002620000000800 */
[----:B------:R-:W-:Y:S02]  /*76f0*/  IMAD.MOV.U32 R160, RZ, RZ, R158 ;  /* 0x000000ffffa07224 */ /* 0x000fe400078e009e */
[--C-:B------:R-:W-:Y:S02]  /*7700*/  FFMA.FTZ R28, R142, c[0x0][0x2d0], -R2.reuse ;  /* 0x0000b4008e1c7a23 */ /* 0x100fe40000010802 */
[----:B------:R-:W-:Y:S02]  /*7710*/  FFMA.FTZ R37, R135, c[0x0][0x2d0], -R2 ;  /* 0x0000b40087257a23 */ /* 0x000fe40000010802 */
[----:B------:R-:W-:Y:S02]  /*7720*/  IMAD.MOV.U32 R158, RZ, RZ, R144 ;  /* 0x000000ffff9e7224 */ /* 0x000fe400078e0090 */
[----:B------:R-:W-:Y:S02]  /*7730*/  IMAD.MOV.U32 R142, RZ, RZ, R159 ;  /* 0x000000ffff8e7224 */ /* 0x000fe400078e009f */
[----:B------:R-:W-:-:S02]  /*7740*/  IMAD.MOV.U32 R144, RZ, RZ, R143 ;  /* 0x000000ffff907224 */ /* 0x000fc400078e008f */
[----:B------:R-:W-:Y:S02]  /*7750*/  IMAD.MOV.U32 R135, RZ, RZ, R141 ;  /* 0x000000ffff877224 */ /* 0x000fe400078e008d */
[----:B------:R-:W-:Y:S02]  /*7760*/  IMAD.MOV.U32 R159, RZ, RZ, R157 ;  /* 0x000000ffff9f7224 */ /* 0x000fe400078e009d */
[----:B------:R-:W-:Y:S02]  /*7770*/  IMAD.MOV.U32 R141, RZ, RZ, R74 ;  /* 0x000000ffff8d7224 */ /* 0x000fe400078e004a */
[----:B------:R-:W-:Y:S01]  /*7780*/  IMAD.MOV.U32 R143, RZ, RZ, R69 ;  /* 0x000000ffff8f7224 */ /* 0x000fe200078e0045 */
[----:B------:R-:W-:Y:S01]  /*7790*/  MUFU.EX2 R74, R35 ;  /* 0x00000023004a7308 */ /* 0x000fe20000000800 */
[----:B------:R-:W-:-:S07]  /*77a0*/  IMAD.MOV.U32 R157, RZ, RZ, R75 ;  /* 0x000000ffff9d7224 */ /* 0x000fce00078e004b */
[----:B------:R-:W-:Y:S01]  /*77b0*/  MUFU.EX2 R69, R34 ;  /* 0x0000002200457308 */ /* 0x000fe20000000800 */
[----:B-1----:R-:W-:-:S07]  /*77c0*/  FADD.FTZ R3, R161, R7 ;  /* 0x00000007a1037221 */ /* 0x002fce0000010000 */
[----:B------:R1:W1:Y:S01]  /*77d0*/  MUFU.EX2 R75, R6 ;  /* 0x00000006004b7308 */ /* 0x0002620000000800 */
[----:B----4-:R-:W-:-:S07]  /*77e0*/  F2FP.PACK_AB R4, R104, R102 ;  /* 0x000000666804723e */ /* 0x010fce00000000ff */
[----:B------:R-:W-:Y:S01]  /*77f0*/  MUFU.EX2 R39, R33 ;  /* 0x0000002100277308 */ /* 0x000fe20000000800 */
[----:B---3--:R-:W-:-:S07]  /*7800*/  F2FP.PACK_AB R5, R93, R100 ;  /* 0x000000645d05723e */ /* 0x008fce00000000ff */
[----:B------:R-:W3:Y:S01]  /*7810*/  MUFU.EX2 R38, R32 ;  /* 0x0000002000267308 */ /* 0x000ee20000000800 */
[----:B-1----:R-:W-:-:S07]  /*7820*/  F2FP.PACK_AB R6, R106, R105 ;  /* 0x000000696a06723e */ /* 0x002fce00000000ff */
[----:B------:R1:W-:Y:S01]  /*7830*/  MUFU.EX2 R35, R25 ;  /* 0x0000001900237308 */ /* 0x0003e20000000800 */
[----:B------:R-:W-:-:S07]  /*7840*/  F2FP.PACK_AB R7, R95, R94 ;  /* 0x0000005e5f07723e */ /* 0x000fce00000000ff */
[----:B------:R4:W3:Y:S01]  /*7850*/  MUFU.EX2 R34, R24 ;  /* 0x0000001800227308 */ /* 0x0008e20000000800 */
[----:B------:R-:W-:Y:S02]  /*7860*/  FADD.FTZ R0, R242, R221 ;  /* 0x000000ddf2007221 */ /* 0x000fe40000010000 */
[----:B------:R-:W-:Y:S01]  /*7870*/  FFMA.FTZ R29, R180, c[0x0][0x2d0], -R2 ;  /* 0x0000b400b41d7a23 */ /* 0x000fe20000010802 */
[----:B------:R-:W-:Y:S01]  /*7880*/  HMMA.16816.F32 R76, R4, R20, R128 ;  /* 0x00000014044c723c */ /* 0x000fe20000001880 */
[----:B------:R-:W-:Y:S02]  /*7890*/  FADD.FTZ R2, R213, R0 ;  /* 0x00000000d5027221 */ /* 0x000fe40000010000 */
[----:B------:R-:W-:Y:S02]  /*78a0*/  FADD.FTZ R0, R175, R3 ;  /* 0x00000003af007221 */ /* 0x000fe40000010000 */
[----:B-1----:R-:W-:-:S03]  /*78b0*/  FADD.FTZ R25, R138, R142 ;  /* 0x0000008e8a197221 */ /* 0x002fc60000010000 */
[----:B------:R-:W-:Y:S01]  /*78c0*/  HMMA.16816.F32 R128, R4, R22, R124 ;  /* 0x000000160480723c */ /* 0x000fe2000000187c */
[----:B------:R-:W-:Y:S02]  /*78d0*/  IMAD.MOV.U32 R182, RZ, RZ, R133 ;  /* 0x000000ffffb67224 */ /* 0x000fe400078e0085 */
[----:B------:R-:W-:-:S05]  /*78e0*/  FADD.FTZ R2, R214, R2 ;  /* 0x00000002d6027221 */ /* 0x000fca0000010000 */
[----:B------:R-:W-:Y:S01]  /*78f0*/  HMMA.16816.F32 R120, R4, R16, R120 ;  /* 0x000000100478723c */ /* 0x000fe20000001878 */
[----:B----4-:R-:W-:Y:S02]  /*7900*/  FADD.FTZ R24, R249, R244 ;  /* 0x000000f4f9187221 */ /* 0x010fe40000010000 */
[----:B------:R-:W-:-:S05]  /*7910*/  FADD.FTZ R25, R135, R25 ;  /* 0x0000001987197221 */ /* 0x000fca0000010000 */
[----:B------:R-:W-:Y:S01]  /*7920*/  HMMA.16816.F32 R112, R4, R18, R112 ;  /* 0x000000120470723c */ /* 0x000fe20000001870 */
[----:B------:R-:W-:-:S07]  /*7930*/  IMAD.MOV.U32 R145, RZ, RZ, R151 ;  /* 0x000000ffff917224 */ /* 0x000fce00078e0097 */
[----:B------:R-:W-:Y:S01]  /*7940*/  HMMA.16816.F32 R96, R4, R12, R96 ;  /* 0x0000000c0460723c */ /* 0x000fe20000001860 */
[----:B------:R-:W-:-:S07]  /*7950*/  IMAD.MOV.U32 R142, RZ, RZ, R148 ;  /* 0x000000ffff8e7224 */ /* 0x000fce00078e0094 */
[----:B------:R-:W-:Y:S01]  /*7960*/  HMMA.16816.F32 R84, R4, R14, R84 ;  /* 0x0000000e0454723c */ /* 0x000fe20000001854 */
[----:B------:R-:W-:-:S07]  /*7970*/  FADD.FTZ R0, R176, R0 ;  /* 0x00000000b0007221 */ /* 0x000fce0000010000 */
[----:B------:R-:W-:Y:S01]  /*7980*/  HMMA.16816.F32 R80, R4, R8, R80 ;  /* 0x000000080450723c */ /* 0x000fe20000001850 */
[----:B------:R-:W-:-:S07]  /*7990*/  FADD.FTZ R2, R182, R2 ;  /* 0x00000002b6027221 */ /* 0x000fce0000010000 */
[----:B------:R-:W-:Y:S07]  /*79a0*/  HMMA.16816.F32 R52, R4, R10, R52 ;  /* 0x0000000a0434723c */ /* 0x000fee0000001834 */
[----:B------:R-:W-:Y:S02]  /*79b0*/  F2FP.PACK_AB R4, R75, R101 ;  /* 0x000000654b04723e */ /* 0x000fe400000000ff */
[----:B---3--:R-:W-:Y:S02]  /*79c0*/  F2FP.PACK_AB R5, R38, R39 ;  /* 0x000000272605723e */ /* 0x008fe400000000ff */
[----:B------:R-:W-:-:S02]  /*79d0*/  F2FP.PACK_AB R6, R69, R74 ;  /* 0x0000004a4506723e */ /* 0x000fc400000000ff */
[----:B------:R-:W-:Y:S01]  /*79e0*/  F2FP.PACK_AB R7, R34, R35 ;  /* 0x000000232207723e */ /* 0x000fe200000000ff */
[----:B------:R-:W-:Y:S02]  /*79f0*/  IMAD.MOV.U32 R183, RZ, RZ, R150 ;  /* 0x000000ffffb77224 */ /* 0x000fe400078e0096 */
[----:B------:R-:W-:Y:S02]  /*7a00*/  IMAD.MOV.U32 R181, RZ, RZ, R132 ;  /* 0x000000ffffb57224 */ /* 0x000fe400078e0084 */
[----:B------:R-:W-:Y:S02]  /*7a10*/  FADD.FTZ R3, R246, R24 ;  /* 0x00000018f6037221 */ /* 0x000fe40000010000 */
[----:B------:R-:W-:Y:S01]  /*7a20*/  HMMA.16816.F32 R168, R4, R8, R168 ;  /* 0x0000000804a8723c */ /* 0x000fe200000018a8 */
[----:B------:R-:W-:Y:S02]  /*7a30*/  FADD.FTZ R0, R217, R0 ;  /* 0x00000000d9007221 */ /* 0x000fe40000010000 */
[----:B------:R-:W-:-:S02]  /*7a40*/  FADD.FTZ R2, R142, R2 ;  /* 0x000000028e027221 */ /* 0x000fc40000010000 */
[----:B------:R-:W-:Y:S02]  /*7a50*/  IMAD.MOV.U32 R242, RZ, RZ, R147 ;  /* 0x000000fffff27224 */ /* 0x000fe400078e0093 */
[----:B------:R-:W-:Y:S02]  /*7a60*/  FADD.FTZ R8, R145, R25 ;  /* 0x0000001991087221 */ /* 0x000fe40000010000 */
[----:B------:R-:W-:Y:S02]  /*7a70*/  IMAD.MOV.U32 R180, RZ, RZ, R134 ;  /* 0x000000ffffb47224 */ /* 0x000fe400078e0086 */
[----:B------:R-:W-:Y:S02]  /*7a80*/  FADD.FTZ R3, R183, R3 ;  /* 0x00000003b7037221 */ /* 0x000fe40000010000 */
[----:B------:R-:W-:Y:S01]  /*7a90*/  IMAD.MOV.U32 R221, RZ, RZ, R160 ;  /* 0x000000ffffdd7224 */ /* 0x000fe200078e00a0 */
[----:B------:R-:W-:Y:S01]  /*7aa0*/  HMMA.16816.F32 R48, R4, R16, R48 ;  /* 0x000000100430723c */ /* 0x000fe20000001830 */
[----:B------:R-:W-:-:S02]  /*7ab0*/  FADD.FTZ R8, R181, R8 ;  /* 0x00000008b5087221 */ /* 0x000fc40000010000 */
[----:B------:R-:W-:-:S05]  /*7ac0*/  IMAD.MOV.U32 R244, RZ, RZ, R146 ;  /* 0x000000fffff47224 */ /* 0x000fca00078e0092 */
[----:B------:R-:W-:Y:S01]  /*7ad0*/  HMMA.16816.F32 R44, R4, R18, R44 ;  /* 0x00000012042c723c */ /* 0x000fe2000000182c */
[----:B------:R-:W-:-:S07]  /*7ae0*/  IMAD.MOV.U32 R181, RZ, RZ, R143 ;  /* 0x000000ffffb57224 */ /* 0x000fce00078e008f */
[----:B------:R-:W-:Y:S01]  /*7af0*/  HMMA.16816.F32 R64, R4, R20, R64 ;  /* 0x000000140440723c */ /* 0x000fe20000001840 */
[----:B------:R-:W-:-:S07]  /*7b00*/  FADD.FTZ R0, R216, R0 ;  /* 0x00000000d8007221 */ /* 0x000fce0000010000 */
[----:B------:R-:W-:Y:S01]  /*7b10*/  HMMA.16816.F32 R60, R4, R22, R60 ;  /* 0x00000016043c723c */ /* 0x000fe2000000183c */
[----:B------:R-:W-:-:S07]  /*7b20*/  FADD.FTZ R2, R242, R2 ;  /* 0x00000002f2027221 */ /* 0x000fce0000010000 */
[----:B------:R-:W-:Y:S01]  /*7b30*/  HMMA.16816.F32 R40, R4, R12, R40 ;  /* 0x0000000c0428723c */ /* 0x000fe20000001828 */
[----:B------:R-:W-:-:S07]  /*7b40*/  FADD.FTZ R3, R180, R3 ;  /* 0x00000003b4037221 */ /* 0x000fce0000010000 */
[C---:B------:R-:W-:Y:S01]  /*7b50*/  HMMA.16816.F32 R56, R4.reuse, R14, R56 ;  /* 0x0000000e0438723c */ /* 0x040fe20000001838 */
[----:B------:R-:W-:Y:S02]  /*7b60*/  IMAD.MOV.U32 R180, RZ, RZ, R141 ;  /* 0x000000ffffb47224 */ /* 0x000fe400078e008d */
[----:B------:R-:W-:Y:S02]  /*7b70*/  IMAD.MOV.U32 R182, RZ, RZ, R144 ;  /* 0x000000ffffb67224 */ /* 0x000fe400078e0090 */
[----:B------:R-:W-:Y:S02]  /*7b80*/  IMAD.MOV.U32 R138, RZ, RZ, R149 ;  /* 0x000000ffff8a7224 */ /* 0x000fe400078e0095 */
[----:B------:R-:W-:Y:S01]  /*7b90*/  IMAD.MOV.U32 R155, RZ, RZ, R159 ;  /* 0x000000ffff9b7224 */ /* 0x000fe200078e009f */
[----:B------:R-:W-:Y:S01]  /*7ba0*/  HMMA.16816.F32 R16, R4, R10, R88 ;  /* 0x0000000a0410723c */ /* 0x000fe20000001858 */
[----:B------:R-:W-:Y:S02]  /*7bb0*/  FADD.FTZ R0, R221, R0 ;  /* 0x00000000dd007221 */ /* 0x000fe40000010000 */
[----:B------:R-:W-:-:S02]  /*7bc0*/  IMAD.MOV.U32 R153, RZ, RZ, R158 ;  /* 0x000000ffff997224 */ /* 0x000fc400078e009e */
[----:B------:R-:W-:Y:S02]  /*7bd0*/  IMAD.MOV.U32 R213, RZ, RZ, R137 ;  /* 0x000000ffffd57224 */ /* 0x000fe400078e0089 */
[----:B------:R-:W-:Y:S01]  /*7be0*/  IMAD.MOV.U32 R249, RZ, RZ, R139 ;  /* 0x000000fffff97224 */ /* 0x000fe200078e008b */
[----:B------:R-:W-:Y:S01]  /*7bf0*/  MUFU.EX2 R9, R108 ;  /* 0x0000006c00097308 */ /* 0x000fe20000000800 */
[----:B------:R-:W-:Y:S01]  /*7c00*/  FADD.FTZ R7, R181, R2 ;  /* 0x00000002b5077221 */ /* 0x000fe20000010000 */
[----:B------:R-:W1:Y:S01]  /*7c10*/  LDSM.16.MT88.4 R148, [R228+0x3000] ;  /* 0x00300000e494783b */ /* 0x000e620000004200 */
[----:B--2---:R-:W-:-:S03]  /*7c20*/  @P4 IMAD.HI.U32 R2, R152, c[0x0][0x2c8], RZ ;  /* 0x0000b20098024a27 */ /* 0x004fc600078e00ff */
[----:B------:R-:W2:Y:S01]  /*7c30*/  LDSM.16.MT88.4 R132, [R224+0x3000] ;  /* 0x00300000e084783b */ /* 0x000ea20000004200 */
[----:B------:R-:W-:Y:S02]  /*7c40*/  FADD.FTZ R6, R180, R0 ;  /* 0x00000000b4067221 */ /* 0x000fe40000010000 */
[----:B------:R-:W-:Y:S01]  /*7c50*/  IMAD.MOV.U32 R0, RZ, RZ, R152 ;  /* 0x000000ffff007224 */ /* 0x000fe200078e0098 */
[----:B------:R-:W-:Y:S01]  /*7c60*/  @P4 SHF.R.U32.HI R0, RZ, c[0x0][0x2cc], R2 ;  /* 0x0000b300ff004a19 */ /* 0x000fe20000011602 */
[----:B------:R-:W-:Y:S02]  /*7c70*/  FADD.FTZ R3, R244, R3 ;  /* 0x00000003f4037221 */ /* 0x000fe40000010000 */
[----:B------:R-:W-:Y:S01]  /*7c80*/  IMAD.MOV.U32 R183, RZ, RZ, R157 ;  /* 0x000000ffffb77224 */ /* 0x000fe200078e009d */
[----:B------:R-:W3:Y:S01]  /*7c90*/  MUFU.EX2 R22, R68 ;  /* 0x0000004400167308 */ /* 0x000ee20000000800 */
[----:B------:R-:W-:Y:S01]  /*7ca0*/  IMAD.MOV.U32 R2, RZ, RZ, c[0x0][0x168] ;  /* 0x00005a00ff027624 */ /* 0x000fe200078e00ff */
[----:B------:R-:W4:Y:S01]  /*7cb0*/  LDSM.16.MT88.4 R12, [R227+0x3000] ;  /* 0x00300000e30c783b */ /* 0x000f220000004200 */
[----:B------:R-:W-:-:S03]  /*7cc0*/  FADD.FTZ R5, R182, R3 ;  /* 0x00000003b6057221 */ /* 0x000fc60000010000 */
[----:B------:R-:W-:Y:S01]  /*7cd0*/  IADD3 R3, R0, c[0x0][0x1d0], -R2 ;  /* 0x0000740000037a10 */ /* 0x000fe20007ffe802 */
[----:B------:R-:W-:Y:S02]  /*7ce0*/  IMAD.MOV.U32 R2, RZ, RZ, RZ ;  /* 0x000000ffff027224 */ /* 0x000fe400078e00ff */
[----:B------:R-:W-:Y:S02]  /*7cf0*/  IMAD.MOV.U32 R174, RZ, RZ, R138 ;  /* 0x000000ffffae7224 */ /* 0x000fe400078e008a */
[----:B------:R-:W-:-:S04]  /*7d00*/  IMAD.HI R2, R3, -0x6db6db6d, R2 ;  /* 0x9249249303027827 */ /* 0x000fc800078e0202 */
[----:B------:R-:W-:Y:S01]  /*7d10*/  FADD.FTZ R4, R174, R8 ;  /* 0x00000008ae047221 */ /* 0x000fe20000010000 */
[----:B------:R-:W-:Y:S01]  /*7d20*/  SHF.R.U32.HI R0, RZ, 0x1f, R2 ;  /* 0x0000001fff007819 */ /* 0x000fe20000011602 */
[----:B------:R-:W-:Y:S02]  /*7d30*/  IMAD.MOV.U32 R214, RZ, RZ, R153 ;  /* 0x000000ffffd67224 */ /* 0x000fe400078e0099 */
[----:B------:R-:W-:Y:S02]  /*7d40*/  FADD.FTZ R4, R155, R4 ;  /* 0x000000049b047221 */ /* 0x000fe40000010000 */
[----:B------:R-:W-:Y:S01]  /*7d50*/  IMAD.MOV.U32 R246, RZ, RZ, R183 ;  /* 0x000000fffff67224 */ /* 0x000fe200078e00b7 */
[----:B------:R-:W-:Y:S01]  /*7d60*/  LEA.HI.SX32 R8, R2, R0, 0x1a ;  /* 0x0000000002087211 */ /* 0x000fe200078fd2ff */
        /* <DEDUP_REMOVED lines=10> */
[----:B------:R-:W-:Y:S02]  /*7e10*/  IMAD.MOV.U32 R244, RZ, RZ, R136 ;  /* 0x000000fffff47224 */ /* 0x000fe400078e0088 */
        /* <DEDUP_REMOVED lines=40> */
[----:B------:R-:W-:Y:S01]  /*80a0*/  FADD.FTZ R0, R101, R0 ;  /* 0x0000000065007221 */ /* 0x000fe20000010000 */
[----:B------:R-:W1:Y:S01]  /*80b0*/  MUFU.EX2 R33, R26 ;  /* 0x0000001a00217308 */ /* 0x000e620000000800 */
[----:B------:R-:W-:Y:S02]  /*80c0*/  FADD.FTZ R3, R39, R3 ;  /* 0x0000000327037221 */ /* 0x000fe40000010000 */
[----:B------:R-:W-:Y:S02]  /*80d0*/  FADD.FTZ R4, R102, R4 ;  /* 0x0000000466047221 */ /* 0x000fe40000010000 */
[----:B------:R-:W-:Y:S02]  /*80e0*/  FADD.FTZ R5, R100, R5 ;  /* 0x0000000564057221 */ /* 0x000fe40000010000 */
[----:B------:R-:W-:Y:S01]  /*80f0*/  FADD.FTZ R0, R75, R0 ;  /* 0x000000004b007221 */ /* 0x000fe20000010000 */
[----:B------:R-:W1:Y:S01]  /*8100*/  MUFU.EX2 R29, R29 ;  /* 0x0000001d001d7308 */ /* 0x000e620000000800 */
[----:B------:R-:W-:-:S02]  /*8110*/  FADD.FTZ R3, R38, R3 ;  /* 0x0000000326037221 */ /* 0x000fc40000010000 */
[----:B------:R-:W-:Y:S02]  /*8120*/  FADD.FTZ R4, R104, R4 ;  /* 0x0000000468047221 */ /* 0x000fe40000010000 */
[----:B------:R-:W-:-:S03]  /*8130*/  FADD.FTZ R5, R93, R5 ;  /* 0x000000055d057221 */ /* 0x000fc60000010000 */
[----:B------:R-:W1:Y:S01]  /*8140*/  MUFU.EX2 R10, R92 ;  /* 0x0000005c000a7308 */ /* 0x000e620000000800 */
[----:B------:R-:W-:Y:S02]  /*8150*/  FADD.FTZ R0, R74, R0 ;  /* 0x000000004a007221 */ /* 0x000fe40000010000 */
[----:B------:R-:W-:-:S05]  /*8160*/  FADD.FTZ R3, R35, R3 ;  /* 0x0000000323037221 */ /* 0x000fca0000010000 */
[----:B------:R-:W1:Y:S01]  /*8170*/  MUFU.EX2 R11, R109 ;  /* 0x0000006d000b7308 */ /* 0x000e620000000800 */
[----:B------:R-:W-:Y:S02]  /*8180*/  FADD.FTZ R4, R105, R4 ;  /* 0x0000000469047221 */ /* 0x000fe40000010000 */
[----:B------:R-:W-:-:S05]  /*8190*/  FADD.FTZ R5, R94, R5 ;  /* 0x000000055e057221 */ /* 0x000fca0000010000 */
[----:B------:R-:W1:Y:S01]  /*81a0*/  MUFU.EX2 R32, R27 ;  /* 0x0000001b00207308 */ /* 0x000e620000000800 */
[----:B------:R-:W-:-:S07]  /*81b0*/  FADD.FTZ R2, R69, R0 ;  /* 0x0000000045027221 */ /* 0x000fce0000010000 */
[----:B------:R-:W1:Y:S01]  /*81c0*/  MUFU.EX2 R28, R28 ;  /* 0x0000001c001c7308 */ /* 0x000e620000000800 */
[----:B------:R-:W-:-:S07]  /*81d0*/  FADD.FTZ R0, R34, R3 ;  /* 0x0000000322007221 */ /* 0x000fce0000010000 */
[----:B------:R-:W1:Y:S01]  /*81e0*/  MUFU.EX2 R20, R103 ;  /* 0x0000006700147308 */ /* 0x000e620000000800 */
[----:B------:R-:W-:-:S07]  /*81f0*/  FADD.FTZ R4, R106, R4 ;  /* 0x000000046a047221 */ /* 0x000fce0000010000 */
[----:B------:R-:W1:Y:S01]  /*8200*/  MUFU.EX2 R21, R110 ;  /* 0x0000006e00157308 */ /* 0x000e620000000800 */
[----:B------:R-:W-:-:S07]  /*8210*/  FADD.FTZ R5, R95, R5 ;  /* 0x000000055f057221 */ /* 0x000fce0000010000 */
[----:B------:R-:W2:Y:S01]  /*8220*/  MUFU.EX2 R31, R31 ;  /* 0x0000001f001f7308 */ /* 0x000ea20000000800 */
[----:B---3--:R-:W-:-:S07]  /*8230*/  FADD.FTZ R3, R22, R2 ;  /* 0x0000000216037221 */ /* 0x008fce0000010000 */
[----:B------:R-:W3:Y:S01]  /*8240*/  MUFU.EX2 R27, R36 ;  /* 0x00000024001b7308 */ /* 0x000ee20000000800 */
[----:B------:R-:W-:Y:S02]  /*8250*/  FADD.FTZ R2, R9, R0 ;  /* 0x0000000009027221 */ /* 0x000fe40000010000 */
[----:B-1----:R-:W-:-:S05]  /*8260*/  FADD.FTZ R0, R33, R4 ;  /* 0x0000000421007221 */ /* 0x002fca0000010000 */
[----:B------:R-:W1:Y:S01]  /*8270*/  MUFU.EX2 R23, R107 ;  /* 0x0000006b00177308 */ /* 0x000e620000000800 */
[----:B------:R-:W-:-:S07]  /*8280*/  FADD.FTZ R5, R29, R5 ;  /* 0x000000051d057221 */ /* 0x000fce0000010000 */
[----:B------:R-:W1:Y:S01]  /*8290*/  MUFU.EX2 R24, R111 ;  /* 0x0000006f00187308 */ /* 0x000e620000000800 */
[----:B------:R-:W-:-:S07]  /*82a0*/  FADD.FTZ R3, R10, R3 ;  /* 0x000000030a037221 */ /* 0x000fce0000010000 */
[----:B------:R-:W1:Y:S01]  /*82b0*/  MUFU.EX2 R26, R37 ;  /* 0x00000025001a7308 */ /* 0x000e620000000800 */
[----:B------:R-:W-:-:S07]  /*82c0*/  FADD.FTZ R2, R11, R2 ;  /* 0x000000020b027221 */ /* 0x000fce0000010000 */
[----:B------:R-:W1:Y:S01]  /*82d0*/  MUFU.EX2 R30, R30 ;  /* 0x0000001e001e7308 */ /* 0x000e620000000800 */
[----:B------:R-:W-:Y:S02]  /*82e0*/  FADD.FTZ R0, R32, R0 ;  /* 0x0000000020007221 */ /* 0x000fe40000010000 */
[----:B------:R-:W-:Y:S02]  /*82f0*/  IMAD.MOV.U32 R221, RZ, RZ, R154 ;  /* 0x000000ffffdd7224 */ /* 0x000fe400078e009a */
[----:B------:R-:W-:Y:S02]  /*8300*/  FADD.FTZ R5, R28, R5 ;  /* 0x000000051c057221 */ /* 0x000fe40000010000 */
[----:B------:R-:W-:Y:S02]  /*8310*/  FADD.FTZ R4, R20, R3 ;  /* 0x0000000314047221 */ /* 0x000fe40000010000 */
[----:B------:R-:W-:Y:S02]  /*8320*/  FADD.FTZ R3, R21, R2 ;  /* 0x0000000215037221 */ /* 0x000fe40000010000 */
[----:B--2---:R-:W-:Y:S01]  /*8330*/  FADD.FTZ R2, R31, R0 ;  /* 0x000000001f027221 */ /* 0x004fe20000010000 */
[----:B------:R-:W-:Y:S01]  /*8340*/  IMNMX R6, R221, R8, !PT ;  /* 0x00000008dd067217 */ /* 0x000fe20007800200 */
[----:B---3--:R-:W-:-:S02]  /*8350*/  FADD.FTZ R0, R27, R5 ;  /* 0x000000051b007221 */ /* 0x008fc40000010000 */
[----:B------:R-:W-:Y:S02]  /*8360*/  IMAD.MOV.U32 R138, RZ, RZ, R140 ;  /* 0x000000ffff8a7224 */ /* 0x000fe400078e008c */
[----:B-1----:R-:W-:Y:S02]  /*8370*/  FADD.FTZ R4, R23, R4 ;  /* 0x0000000417047221 */ /* 0x002fe40000010000 */
[----:B------:R-:W-:Y:S02]  /*8380*/  FADD.FTZ R3, R24, R3 ;  /* 0x0000000318037221 */ /* 0x000fe40000010000 */
[----:B------:R-:W-:Y:S01]  /*8390*/  FADD.FTZ R0, R26, R0 ;  /* 0x000000001a007221 */ /* 0x000fe20000010000 */
[----:B------:R1:W-:Y:S01]  /*83a0*/  STL [R1], R6 ;  /* 0x0000000601007387 */ /* 0x0003e20000100800 */
[----:B------:R-:W-:Y:S02]  /*83b0*/  FADD.FTZ R2, R30, R2 ;  /* 0x000000021e027221 */ /* 0x000fe40000010000 */
[----:B------:R-:W-:Y:S01]  /*83c0*/  IMAD.MOV.U32 R242, RZ, RZ, R138 ;  /* 0x000000fffff27224 */ /* 0x000fe200078e008a */
[----:B------:R1:W-:Y:S04]  /*83d0*/  STL [R1+0x10], R4 ;  /* 0x0000100401007387 */ /* 0x0003e80000100800 */
[----:B------:R1:W-:Y:S01]  /*83e0*/  STL [R1+0x14], R3 ;  /* 0x0000140301007387 */ /* 0x0003e20000100800 */
[----:B------:R-:W-:-:S03]  /*83f0*/  IADD3 R242, R242, -0x2, RZ ;  /* 0xfffffffef2f27810 */ /* 0x000fc60007ffe0ff */
[----:B------:R1:W-:Y:S04]  /*8400*/  STL [R1+0x1c], R0 ;  /* 0x00001c0001007387 */ /* 0x0003e80000100800 */
[----:B------:R1:W-:Y:S01]  /*8410*/  STL [R1+0x18], R2 ;  /* 0x0000180201007387 */ /* 0x0003e20000100800 */
[----:B------:R-:W-:Y:S02]  /*8420*/  ISETP.GE.AND P0, PT, R242, R6, PT ;  /* 0x00000006f200720c */ /* 0x000fe40003f06270 */
[----:B------:R-:W-:Y:S02]  /*8430*/  F2FP.PACK_AB R176, R32, R33 ;  /* 0x0000002120b0723e */ /* 0x000fe400000000ff */
[----:B------:R-:W-:Y:S02]  /*8440*/  F2FP.PACK_AB R177, R28, R29 ;  /* 0x0000001d1cb1723e */ /* 0x000fe400000000ff */
[----:B------:R-:W-:-:S02]  /*8450*/  F2FP.PACK_AB R178, R30, R31 ;  /* 0x0000001f1eb2723e */ /* 0x000fc400000000ff */
[----:B------:R-:W-:Y:S02]  /*8460*/  F2FP.PACK_AB R179, R26, R27 ;  /* 0x0000001b1ab3723e */ /* 0x000fe400000000ff */
[----:B------:R-:W-:Y:S02]  /*8470*/  F2FP.PACK_AB R180, R10, R22 ;  /* 0x000000160ab4723e */ /* 0x000fe400000000ff */
[----:B------:R-:W-:Y:S02]  /*8480*/  F2FP.PACK_AB R181, R11, R9 ;  /* 0x000000090bb5723e */ /* 0x000fe400000000ff */
[----:B------:R-:W-:Y:S02]  /*8490*/  F2FP.PACK_AB R182, R23, R20 ;  /* 0x0000001417b6723e */ /* 0x000fe400000000ff */
[----:B------:R-:W-:Y:S01]  /*84a0*/  F2FP.PACK_AB R183, R24, R21 ;  /* 0x0000001518b7723e */ /* 0x000fe200000000ff */
        /* <DEDUP_REMOVED lines=8> */
[----:B------:R-:W-:Y:S08]  /*8530*/  HMMA.16816.F32 R152, R180, R164, R40 ;  /* 0x000000a4b498723c */ /* 0x000ff00000001828 */
[----:B----4-:R-:W-:Y:S08]  /*8540*/  HMMA.16816.F32 R172, R176, R12, R80 ;  /* 0x0000000cb0ac723c */ /* 0x010ff00000001850 */
[C---:B------:R-:W-:Y:S08]  /*8550*/  HMMA.16816.F32 R132, R180.reuse, R134, R60 ;  /* 0x00000086b484723c */ /* 0x040ff0000000183c */
[C---:B------:R-:W-:Y:S08]  /*8560*/  HMMA.16816.F32 R148, R180.reuse, R150, R44 ;  /* 0x00000096b494723c */ /* 0x040ff0000000182c */
[C---:B------:R-:W-:Y:S08]  /*8570*/  HMMA.16816.F32 R164, R180.reuse, R166, R56 ;  /* 0x000000a6b4a4723c */ /* 0x040ff00000001838 */
[----:B------:R-:W-:Y:S08]  /*8580*/  HMMA.16816.F32 R168, R180, R12, R168 ;  /* 0x0000000cb4a8723c */ /* 0x000ff000000018a8 */
[-C--:B------:R-:W-:Y:S08]  /*8590*/  HMMA.16816.F32 R176, R176, R14.reuse, R52 ;  /* 0x0000000eb0b0723c */ /* 0x080ff00000001834 */
[----:B------:R-:W-:Y:S01]  /*85a0*/  HMMA.16816.F32 R180, R180, R14, R16 ;  /* 0x0000000eb4b4723c */ /* 0x000fe20000001810 */
[----:B------:R-:W-:Y:S07]  /*85b0*/  @!P0 BRA `(.L_x_1140) ;  /* 0x0000657000008947 */ /* 0x000fee0003800000 */
[----:B-1----:R-:W2:Y:S01]  /*85c0*/  LDL R221, [R1+0x8] ;  /* 0x0000080001dd7983 */ /* 0x002ea20000100800 */
[----:B------:R-:W-:Y:S01]  /*85d0*/  MOV R116, R72 ;  /* 0x0000004800747202 */ /* 0x000fe20000000f00 */
[----:B------:R-:W-:Y:S01]  /*85e0*/  IMAD.MOV.U32 R118, RZ, RZ, R70 ;  /* 0x000000ffff767224 */ /* 0x000fe200078e0046 */
[----:B------:R-:W-:Y:S01]  /*85f0*/  MOV R3, R73 ;  /* 0x0000004900037202 */ /* 0x000fe20000000f00 */
[----:B------:R-:W-:Y:S01]  /*8600*/  IMAD.MOV.U32 R204, RZ, RZ, R242 ;  /* 0x000000ffffcc7224 */ /* 0x000fe200078e00f2 */
[----:B------:R-:W-:Y:S01]  /*8610*/  MOV R117, R71 ;  /* 0x0000004700757202 */ /* 0x000fe20000000f00 */
[----:B--2---:R-:W-:-:S05]  /*8620*/  @P4 IMAD.HI.U32 R0, R221, c[0x0][0x2c8], RZ ;  /* 0x0000b200dd004a27 */ /* 0x004fca00078e00ff */
[----:B------:R-:W-:-:S05]  /*8630*/  @P4 SHF.R.U32.HI R0, RZ, c[0x0][0x2cc], R0 ;  /* 0x0000b300ff004a19 */ /* 0x000fca0000011600 */
[----:B------:R1:W-:Y:S02]  /*8640*/  @P4 STL [R1+0x4], R0 ;  /* 0x0000040001004387 */ /* 0x0003e40000100800 */
.L_x_1141:
[----:B------:R-:W-:Y:S04]  /*8650*/  DEPBAR.LE SB0, 0x0 ;  /* 0x000080000000791a */ /* 0x000fe80000000000 */
[----:B------:R-:W-:Y:S01]  /*8660*/  WARPSYNC 0xffffffff ;  /* 0xffffffff00007948 */ /* 0x000fe20003800000 */
[----:B------:R-:W-:Y:S08]  /*8670*/  BAR.SYNC.DEFER_BLOCKING 0x0 ;  /* 0x0000000000007b1d */ /* 0x000ff00000010000 */
[----:B-----5:R-:W-:Y:S08]  /*8680*/  LDSM.16.M88.4 R112, [R230] ;  /* 0x00000000e670783b */ /* 0x020ff00000000200 */
[----:B--2---:R-:W2:Y:S08]  /*8690*/  LDSM.16.M88.4 R16, [R119] ;  /* 0x000000007710783b */ /* 0x004eb00000000200 */
[----:B------:R-:W3:Y:S08]  /*86a0*/  LDSM.16.M88.4 R108, [R230+0x2000] ;  /* 0x00200000e66c783b */ /* 0x000ef00000000200 */
[----:B------:R-:W2:Y:S08]  /*86b0*/  LDSM.16.M88.4 R32, [R119+0x800] ;  /* 0x000800007720783b */ /* 0x000eb00000000200 */
[----:B------:R-:W1:Y:S08]  /*86c0*/  LDSM.16.M88.4 R48, [R119+0x1000] ;  /* 0x001000007730783b */ /* 0x000e700000000200 */
[----:B------:R-:W1:Y:S08]  /*86d0*/  LDSM.16.M88.4 R64, [R119+0x1800] ;  /* 0x001800007740783b */ /* 0x000e700000000200 */
[----:B------:R-:W4:Y:S04]  /*86e0*/  LDL R250, [R1+0x20] ;  /* 0x0000200001fa7983 */ /* 0x000f280000100800 */
[----:B------:R-:W1:Y:S08]  /*86f0*/  LDSM.16.M88.4 R80, [R119+0x2000] ;  /* 0x002000007750783b */ /* 0x000e700000000200 */
[----:B------:R-:W4:Y:S04]  /*8700*/  LDL R2, [R1+0x3c] ;  /* 0x00003c0001027983 */ /* 0x000f280000100800 */
[----:B------:R-:W4:Y:S06]  /*8710*/  LDL.64 R206, [R1+0x30] ;  /* 0x0000300001ce7983 */ /* 0x000f2c0000100a00 */
[----:B------:R-:W1:Y:S08]  /*8720*/  LDSM.16.M88.4 R96, [R119+0x2800] ;  /* 0x002800007760783b */ /* 0x000e700000000200 */
[----:B------:R-:W1:Y:S08]  /*8730*/  LDSM.16.M88.4 R184, [R119+0x3000] ;  /* 0x0030000077b8783b */ /* 0x000e700000000200 */
[----:B------:R-:W-:Y:S08]  /*8740*/  LDSM.16.M88.4 R188, [R233] ;  /* 0x00000000e9bc783b */ /* 0x000ff00000000200 */
[----:B------:R-:W1:Y:S08]  /*8750*/  LDSM.16.M88.4 R192, [R234] ;  /* 0x00000000eac0783b */ /* 0x000e700000000200 */
[----:B------:R-:W1:Y:S08]  /*8760*/  LDSM.16.M88.4 R196, [R233+0x2000] ;  /* 0x00200000e9c4783b */ /* 0x000e700000000200 */
[----:B------:R-:W1:Y:S08]  /*8770*/  LDSM.16.M88.4 R200, [R240] ;  /* 0x00000000f0c8783b */ /* 0x000e700000000200 */
[----:B------:R2:W-:Y:S04]  /*8780*/  STL [R1+0x70], R230 ;  /* 0x000070e601007387 */ /* 0x0005e80000100800 */
[----:B------:R3:W-:Y:S04]  /*8790*/  STL [R1+0x74], R119 ;  /* 0x0000747701007387 */ /* 0x0007e80000100800 */
[----:B------:R-:W-:Y:S04]  /*87a0*/  STL [R1+0x78], R234 ;  /* 0x000078ea01007387 */ /* 0x000fe80000100800 */
[----:B------:R-:W-:Y:S04]  /*87b0*/  STL [R1+0x7c], R233 ;  /* 0x00007ce901007387 */ /* 0x000fe80000100800 */
[----:B--2---:R-:W2:Y:S04]  /*87c0*/  LDL R230, [R1+0x4] ;  /* 0x0000040001e67983 */ /* 0x004ea80000100800 */
[----:B---3--:R-:W3:Y:S01]  /*87d0*/  LDL R119, [R1+0x40] ;  /* 0x0000400001777983 */ /* 0x008ee20000100800 */
        /* <DEDUP_REMOVED lines=26> */
[----:B----4-:R-:W-:Y:S06]  /*8980*/  ISETP.GT.AND P2, PT, R250, R204, PT ;  /* 0x000000ccfa00720c */ /* 0x010fec0003f44270 */
[-C--:B------:R-:W-:Y:S07]  /*8990*/  HMMA.16816.F32 R108, R108, R186.reuse, RZ ;  /* 0x000000ba6c6c723c */ /* 0x080fee00000018ff */
[----:B------:R-:W-:Y:S01]  /*89a0*/  @!P2 SHF.R.S32.HI R0, RZ, 0x1f, R204 ;  /* 0x0000001fff00a819 */ /* 0x000fe200000114cc */
[----:B------:R-:W-:Y:S01]  /*89b0*/  HMMA.16816.F32 R112, R112, R186, RZ ;  /* 0x000000ba7070723c */ /* 0x000fe200000018ff */
[----:B------:R-:W1:Y:S03]  /*89c0*/  LDSM.16.M88.4 R184, [R239] ;  /* 0x00000000efb8783b */ /* 0x000e660000000200 */
[----:B------:R-:W-:Y:S04]  /*89d0*/  @!P2 IMAD R0, R0, c[0x0][0x208], RZ ;  /* 0x000082000000aa24 */ /* 0x000fe800078e02ff */
[-C--:B------:R-:W-:Y:S05]  /*89e0*/  HMMA.16816.F32 R4, R188, R192.reuse, R4 ;  /* 0x000000c0bc04723c */ /* 0x080fea0000001804 */
[C---:B------:R-:W-:Y:S03]  /*89f0*/  @!P2 IMAD R0, R204.reuse, c[0x0][0x20c], R0 ;  /* 0x00008300cc00aa24 */ /* 0x040fe600078e0200 */
[C---:B------:R-:W-:Y:S08]  /*8a00*/  HMMA.16816.F32 R8, R196.reuse, R192, R8 ;  /* 0x000000c0c408723c */ /* 0x040ff00000001808 */
[-C--:B------:R-:W-:Y:S08]  /*8a10*/  HMMA.16816.F32 R12, R196, R194.reuse, R12 ;  /* 0x000000c2c40c723c */ /* 0x080ff0000000180c */
[C---:B------:R-:W-:Y:S01]  /*8a20*/  HMMA.16816.F32 R16, R188.reuse, R194, R16 ;  /* 0x000000c2bc10723c */ /* 0x040fe20000001810 */
[----:B------:R-:W4:Y:S07]  /*8a30*/  LDSM.16.M88.4 R192, [R238] ;  /* 0x00000000eec0783b */ /* 0x000f2e0000000200 */
[-C--:B------:R-:W-:Y:S08]  /*8a40*/  HMMA.16816.F32 R20, R188, R200.reuse, R20 ;  /* 0x000000c8bc14723c */ /* 0x080ff00000001814 */
[C---:B------:R-:W-:Y:S08]  /*8a50*/  HMMA.16816.F32 R24, R196.reuse, R200, R24 ;  /* 0x000000c8c418723c */ /* 0x040ff00000001818 */
[-C--:B------:R-:W-:Y:S08]  /*8a60*/  HMMA.16816.F32 R28, R196, R202.reuse, R28 ;  /* 0x000000cac41c723c */ /* 0x080ff0000000181c */
[C---:B------:R-:W-:Y:S01]  /*8a70*/  HMMA.16816.F32 R32, R188.reuse, R202, R32 ;  /* 0x000000cabc20723c */ /* 0x040fe20000001820 */
[----:B------:R-:W2:Y:S07]  /*8a80*/  LDSM.16.M88.4 R200, [R237] ;  /* 0x00000000edc8783b */ /* 0x000eae0000000200 */
[-C--:B-1----:R-:W-:Y:S08]  /*8a90*/  HMMA.16816.F32 R36, R188, R184.reuse, R36 ;  /* 0x000000b8bc24723c */ /* 0x082ff00000001824 */
[C---:B------:R-:W-:Y:S08]  /*8aa0*/  HMMA.16816.F32 R40, R196.reuse, R184, R40 ;  /* 0x000000b8c428723c */ /* 0x040ff00000001828 */
[-C--:B------:R-:W-:Y:S08]  /*8ab0*/  HMMA.16816.F32 R44, R196, R186.reuse, R44 ;  /* 0x000000bac42c723c */ /* 0x080ff0000000182c */
[C---:B------:R-:W-:Y:S01]  /*8ac0*/  HMMA.16816.F32 R48, R188.reuse, R186, R48 ;  /* 0x000000babc30723c */ /* 0x040fe20000001830 */
[----:B------:R-:W1:Y:S07]  /*8ad0*/  LDSM.16.M88.4 R184, [R236] ;  /* 0x00000000ecb8783b */ /* 0x000e6e0000000200 */
[-C--:B----4-:R-:W-:Y:S08]  /*8ae0*/  HMMA.16816.F32 R52, R188, R192.reuse, R52 ;  /* 0x000000c0bc34723c */ /* 0x090ff00000001834 */
[C---:B------:R-:W-:Y:S08]  /*8af0*/  HMMA.16816.F32 R56, R196.reuse, R192, R56 ;  /* 0x000000c0c438723c */ /* 0x040ff00000001838 */
[-C--:B------:R-:W-:Y:S08]  /*8b00*/  HMMA.16816.F32 R60, R196, R194.reuse, R60 ;  /* 0x000000c2c43c723c */ /* 0x080ff0000000183c */
[C---:B------:R-:W-:Y:S01]  /*8b10*/  HMMA.16816.F32 R64, R188.reuse, R194, R64 ;  /* 0x000000c2bc40723c */ /* 0x040fe20000001840 */
[----:B------:R-:W4:Y:S07]  /*8b20*/  LDSM.16.M88.4 R192, [R235] ;  /* 0x00000000ebc0783b */ /* 0x000f2e0000000200 */
[-C--:B--2---:R-:W-:Y:S08]  /*8b30*/  HMMA.16816.F32 R68, R188, R200.reuse, R68 ;  /* 0x000000c8bc44723c */ /* 0x084ff00000001844 */
[C---:B------:R-:W-:Y:S07]  /*8b40*/  HMMA.16816.F32 R72, R196.reuse, R200, R72 ;  /* 0x000000c8c448723c */ /* 0x040fee0000001848 */
[----:B------:R-:W-:Y:S01]  /*8b50*/  @!P2 MOV R201, R2 ;  /* 0x0000000200c9a202 */ /* 0x000fe20000000f00 */
[-C--:B------:R-:W-:Y:S04]  /*8b60*/  HMMA.16816.F32 R76, R196, R202.reuse, R76 ;  /* 0x000000cac44c723c */ /* 0x080fe8000000184c */
[----:B------:R-:W-:Y:S04]  /*8b70*/  @!P2 IMAD.MOV.U32 R200, RZ, RZ, R206 ;  /* 0x000000ffffc8a224 */ /* 0x000fe800078e00ce */
[C---:B------:R-:W-:Y:S07]  /*8b80*/  HMMA.16816.F32 R80, R188.reuse, R202, R80 ;  /* 0x000000cabc50723c */ /* 0x040fee0000001850 */
[----:B------:R-:W-:Y:S01]  /*8b90*/  @!P2 IMAD.WIDE.U32 R202, R204, c[0x0][0x208], RZ ;  /* 0x00008200cccaaa25 */ /* 0x000fe200078e00ff */
[-C--:B-1----:R-:W-:Y:S04]  /*8ba0*/  HMMA.16816.F32 R84, R188, R184.reuse, R84 ;  /* 0x000000b8bc54723c */ /* 0x082fe80000001854 */
[----:B------:R-:W-:Y:S02]  /*8bb0*/  @!P2 IMAD.IADD R0, R203, 0x1, R0 ;  /* 0x00000001cb00a824 */ /* 0x000fe400078e0200 */
[----:B------:R-:W-:Y:S02]  /*8bc0*/  @!P2 IMAD.WIDE.U32 R200, R202, 0x70, R200 ;  /* 0x00000070cac8a825 */ /* 0x000fe400078e00c8 */
[C---:B------:R-:W-:Y:S04]  /*8bd0*/  HMMA.16816.F32 R88, R196.reuse, R184, R88 ;  /* 0x000000b8c458723c */ /* 0x040fe80000001858 */
[----:B------:R-:W-:Y:S03]  /*8be0*/  @!P2 IMAD R0, R0, 0x70, RZ ;  /* 0x000000700000a824 */ /* 0x000fe600078e02ff */
[C---:B------:R-:W-:Y:S01]  /*8bf0*/  @!P2 LEA R184, P0, R200.reuse, c[0x0][0x1f8], 0x1 ;  /* 0x00007e00c8b8aa11 */ /* 0x040fe200078008ff */
[----:B------:R-:W-:Y:S01]  /*8c00*/  @!P2 IMAD.IADD R0, R201, 0x1, R0 ;  /* 0x00000001c900a824 */ /* 0x000fe200078e0200 */
[-C--:B------:R-:W-:Y:S03]  /*8c10*/  HMMA.16816.F32 R92, R196, R186.reuse, R92 ;  /* 0x000000bac45c723c */ /* 0x080fe6000000185c */
[----:B------:R-:W-:Y:S01]  /*8c20*/  @!P2 IMAD.MOV.U32 R201, RZ, RZ, c[0x0][0x208] ;  /* 0x00008200ffc9a624 */ /* 0x000fe200078e00ff */
[----:B------:R-:W-:Y:S02]  /*8c30*/  @!P2 LEA.HI.X R185, R200, c[0x0][0x1fc], R0, 0x1, P0 ;  /* 0x00007f00c8b9aa11 */ /* 0x000fe400000f0c00 */
[----:B------:R-:W-:Y:S01]  /*8c40*/  @!P2 MOV R0, 0x5 ;  /* 0x000000050000a802 */ /* 0x000fe20000000f00 */
[C---:B------:R-:W-:Y:S01]  /*8c50*/  @!P2 IMAD.SHL.U32 R2, R201.reuse, 0x20, RZ ;  /* 0x00000020c902a824 */ /* 0x040fe200078e00ff */
[C---:B------:R-:W-:Y:S01]  /*8c60*/  HMMA.16816.F32 R96, R188.reuse, R186, R96 ;  /* 0x000000babc60723c */ /* 0x040fe20000001860 */
[----:B------:R-:W-:Y:S01]  /*8c70*/  @!PT LDS RZ, [RZ] ;  /* 0x00000000fffff984 */ /* 0x000fe20000000800 */
[----:B------:R-:W-:Y:S01]  /*8c80*/  @!PT LDS RZ, [RZ] ;  /* 0x00000000fffff984 */ /* 0x000fe20000000800 */
[----:B------:R-:W-:Y:S01]  /*8c90*/  @!PT LDS RZ, [RZ] ;  /* 0x00000000fffff984 */ /* 0x000fe20000000800 */
[----:B------:R1:W-:Y:S03]  /*8ca0*/  @!P2 LDGSTS.E.BYPASS.LTC128B.128 [R241+0x100], [R184.64], !P6 ;  /* 0x00100000b8f1afae */ /* 0x0003e6000f101d48 */
[----:B------:R-:W-:Y:S02]  /*8cb0*/  @!P2 SHF.L.U64.HI R0, R201, R0, c[0x0][0x20c] ;  /* 0x00008300c900a619 */ /* 0x000fe40000010200 */
[-C--:B------:R-:W-:Y:S02]  /*8cc0*/  @!P2 IADD3 R200, P0, R184, R2.reuse, RZ ;  /* 0x00000002b8c8a210 */ /* 0x080fe40007f1e0ff */
[-C--:B----4-:R-:W-:Y:S04]  /*8cd0*/  HMMA.16816.F32 R100, R188, R192.reuse, R100 ;  /* 0x000000c0bc64723c */ /* 0x090fe80000001864 */
[--C-:B------:R-:W-:Y:S04]  /*8ce0*/  @!P2 IMAD.X R201, R185, 0x1, R0.reuse, P0 ;  /* 0x00000001b9c9a824 */ /* 0x100fe800000e0600 */
[C---:B------:R-:W-:Y:S01]  /*8cf0*/  HMMA.16816.F32 R104, R196.reuse, R192, R104 ;  /* 0x000000c0c468723c */ /* 0x040fe20000001868 */
[----:B------:R2:W-:Y:S07]  /*8d00*/  @!P2 LDGSTS.E.BYPASS.LTC128B.128 [R241+0x900], [R200.64], !P6 ;  /* 0x00900000c8f1afae */ /* 0x0005ee000f101d48 */
[-C--:B------:R-:W-:Y:S04]  /*8d10*/  HMMA.16816.F32 R108, R196, R194.reuse, R108 ;  /* 0x000000c2c46c723c */ /* 0x080fe8000000186c */
[----:B-1----:R-:W-:Y:S04]  /*8d20*/  @!P2 IADD3 R184, P0, R200, R2, RZ ;  /* 0x00000002c8b8a210 */ /* 0x002fe80007f1e0ff */
[----:B------:R-:W-:Y:S01]  /*8d30*/  @!P2 IADD3.X R185, R201, R0, RZ, P0, !PT ;  /* 0x00000000c9b9a210 */ /* 0x000fe200007fe4ff */
[----:B------:R-:W-:Y:S04]  /*8d40*/  HMMA.16816.F32 R112, R188, R194, R112 ;  /* 0x000000c2bc70723c */ /* 0x000fe80000001870 */
[----:B------:R1:W-:Y:S01]  /*8d50*/  @!P2 LDGSTS.E.BYPASS.LTC128B.128 [R241+0x1100], [R184.64], !P6 ;  /* 0x01100000b8f1afae */ /* 0x0003e2000f101d48 */
[-C--:B--2---:R-:W-:Y:S04]  /*8d60*/  @!P2 IADD3 R200, P1, R184, R2.reuse, RZ ;  /* 0x00000002b8c8a210 */ /* 0x084fe80007f3e0ff */
[-C--:B------:R-:W-:Y:S03]  /*8d70*/  @!P2 IADD3 R186, P0, R200, R2.reuse, RZ ;  /* 0x00000002c8baa210 */ /* 0x080fe60007f1e0ff */
[--C-:B------:R-:W-:Y:S04]  /*8d80*/  @!P2 IMAD.X R201, R185, 0x1, R0.reuse, P1 ;  /* 0x00000001b9c9a824 */ /* 0x100fe800008e0600 */
[--C-:B------:R-:W-:Y:S01]  /*8d90*/  @!P2 IMAD.X R187, R201, 0x1, R0.reuse, P0 ;  /* 0x00000001c9bba824 */ /* 0x100fe200000e0600 */
[----:B------:R2:W-:Y:S08]  /*8da0*/  @!P2 LDGSTS.E.BYPASS.LTC128B.128 [R241+0x1900], [R200.64], !P6 ;  /* 0x01900000c8f1afae */ /* 0x0005f0000f101d48 */
[----:B------:R4:W-:Y:S01]  /*8db0*/  @!P2 LDGSTS.E.BYPASS.LTC128B.128 [R241+0x2100], [R186.64], !P6 ;  /* 0x02100000baf1afae */ /* 0x0009e2000f101d48 */
[----:B-1----:R-:W-:Y:S04]  /*8dc0*/  @!P2 IADD3 R184, P1, R186, R2, RZ ;  /* 0x00000002bab8a210 */ /* 0x002fe80007f3e0ff */
[----:B------:R-:W-:Y:S02]  /*8dd0*/  @!P2 IADD3.X R185, R187, R0, RZ, P1, !PT ;  /* 0x00000000bbb9a210 */ /* 0x000fe40000ffe4ff */
[----:B------:R-:W-:Y:S03]  /*8de0*/  @!P2 IADD3 R202, P0, R184, R2, RZ ;  /* 0x00000002b8caa210 */ /* 0x000fe60007f1e0ff */
[----:B------:R4:W-:Y:S02]  /*8df0*/  @!P2 LDGSTS.E.BYPASS.LTC128B.128 [R241+0x2900], [R184.64], !P6 ;  /* 0x02900000b8f1afae */ /* 0x0009e4000f101d48 */
[----:B------:R-:W-:Y:S06]  /*8e00*/  @!P2 IMAD.X R203, R185, 0x1, R0, P0 ;  /* 0x00000001b9cba824 */ /* 0x000fec00000e0600 */
[----:B------:R2:W-:Y:S08]  /*8e10*/  @!P2 LDGSTS.E.BYPASS.LTC128B.128 [R241+0x3100], [R202.64], !P6 ;  /* 0x03100000caf1afae */ /* 0x0005f0000f101d48 */
[----:B------:R-:W-:Y:S08]  /*8e20*/  LDSM.16.M88.4 R196, [R231+0x2000] ;  /* 0x00200000e7c4783b */ /* 0x000ff00000000200 */
[----:B------:R-:W-:Y:S08]  /*8e30*/  LDSM.16.M88.4 R188, [R229+0x800] ;  /* 0x00080000e5bc783b */ /* 0x000ff00000000200 */
[----:B----4-:R-:W-:Y:S08]  /*8e40*/  LDSM.16.M88.4 R184, [R231] ;  /* 0x00000000e7b8783b */ /* 0x010ff00000000200 */
[----:B--2---:R-:W1:Y:S08]  /*8e50*/  LDSM.16.M88.4 R200, [R229] ;  /* 0x00000000e5c8783b */ /* 0x004e700000000200 */
[----:B------:R-:W2:Y:S08]  /*8e60*/  LDSM.16.M88.4 R192, [R229+0x1000] ;  /* 0x00100000e5c0783b */ /* 0x000eb00000000200 */
[----:B------:R4:W3:Y:S04]  /*8e70*/  LDL R0, [R1+0x8] ;  /* 0x0000080001007983 */ /* 0x0008e80000100800 */
[----:B------:R-:W0:Y:S01]  /*8e80*/  LDGDEPBAR ;  /* 0x00000000000079af */ /* 0x000e220000000000 */
[-C--:B-1----:R-:W-:Y:S08]  /*8e90*/  HMMA.16816.F32 R4, R184, R200.reuse, R4 ;  /* 0x000000c8b804723c */ /* 0x082ff00000001804 */
        /* <DEDUP_REMOVED lines=8> */
[----:B------:R-:W4:Y:S07]  /*8f20*/  LDSM.16.M88.4 R188, [R229+0x2000] ;  /* 0x00200000e5bc783b */ /* 0x000f2e0000000200 */
[-C--:B--2---:R-:W-:Y:S08]  /*8f30*/  HMMA.16816.F32 R36, R184, R192.reuse, R36 ;  /* 0x000000c0b824723c */ /* 0x084ff00000001824 */
[C---:B------:R-:W-:Y:S08]  /*8f40*/  HMMA.16816.F32 R40, R196.reuse, R192, R40 ;  /* 0x000000c0c428723c */ /* 0x040ff00000001828 */
[-C--:B------:R-:W-:Y:S08]  /*8f50*/  HMMA.16816.F32 R44, R196, R194.reuse, R44 ;  /* 0x000000c2c42c723c */ /* 0x080ff0000000182c */
[C---:B------:R-:W-:Y:S01]  /*8f60*/  HMMA.16816.F32 R48, R184.reuse, R194, R48 ;  /* 0x000000c2b830723c */ /* 0x040fe20000001830 */
[----:B------:R-:W2:Y:S07]  /*8f70*/  LDSM.16.M88.4 R192, [R229+0x2800] ;  /* 0x00280000e5c0783b */ /* 0x000eae0000000200 */
[-C--:B-1----:R-:W-:Y:S08]  /*8f80*/  HMMA.16816.F32 R52, R184, R200.reuse, R52 ;  /* 0x000000c8b834723c */ /* 0x082ff00000001834 */
[C---:B------:R-:W-:Y:S08]  /*8f90*/  HMMA.16816.F32 R56, R196.reuse, R200, R56 ;  /* 0x000000c8c438723c */ /* 0x040ff00000001838 */
[-C--:B------:R-:W-:Y:S08]  /*8fa0*/  HMMA.16816.F32 R60, R196, R202.reuse, R60 ;  /* 0x000000cac43c723c */ /* 0x080ff0000000183c */
[C---:B------:R-:W-:Y:S01]  /*8fb0*/  HMMA.16816.F32 R64, R184.reuse, R202, R64 ;  /* 0x000000cab840723c */ /* 0x040fe20000001840 */
[----:B------:R-:W1:Y:S07]  /*8fc0*/  LDSM.16.M88.4 R200, [R229+0x3000] ;  /* 0x00300000e5c8783b */ /* 0x000e6e0000000200 */
[-C--:B----4-:R-:W-:Y:S08]  /*8fd0*/  HMMA.16816.F32 R68, R184, R188.reuse, R68 ;  /* 0x000000bcb844723c */ /* 0x090ff00000001844 */
[C---:B------:R-:W-:Y:S08]  /*8fe0*/  HMMA.16816.F32 R72, R196.reuse, R188, R72 ;  /* 0x000000bcc448723c */ /* 0x040ff00000001848 */
[-C--:B------:R-:W-:Y:S08]  /*8ff0*/  HMMA.16816.F32 R76, R196, R190.reuse, R76 ;  /* 0x000000bec44c723c */ /* 0x080ff0000000184c */
[C---:B------:R-:W-:Y:S01]  /*9000*/  HMMA.16816.F32 R80, R184.reuse, R190, R80 ;  /* 0x000000beb850723c */ /* 0x040fe20000001850 */
[----:B------:R-:W-:Y:S07]  /*9010*/  LDSM.16.M88.4 R188, [R232] ;  /* 0x00000000e8bc783b */ /* 0x000fee0000000200 */
[-C--:B--2---:R-:W-:Y:S08]  /*9020*/  HMMA.16816.F32 R84, R184, R192.reuse, R84 ;  /* 0x000000c0b854723c */ /* 0x084ff00000001854 */
[C---:B------:R-:W-:Y:S08]  /*9030*/  HMMA.16816.F32 R88, R196.reuse, R192, R88 ;  /* 0x000000c0c458723c */ /* 0x040ff00000001858 */
[-C--:B------:R-:W-:Y:S08]  /*9040*/  HMMA.16816.F32 R92, R196, R194.reuse, R92 ;  /* 0x000000c2c45c723c */ /* 0x080ff0000000185c */
[C---:B------:R-:W-:Y:S01]  /*9050*/  HMMA.16816.F32 R96, R184.reuse, R194, R96 ;  /* 0x000000c2b860723c */ /* 0x040fe20000001860 */
[----:B------:R-:W2:Y:S07]  /*9060*/  LDSM.16.M88.4 R192, [R226] ;  /* 0x00000000e2c0783b */ /* 0x000eae0000000200 */
[-C--:B-1----:R-:W-:Y:S08]  /*9070*/  HMMA.16816.F32 R100, R184, R200.reuse, R100 ;  /* 0x000000c8b864723c */ /* 0x082ff00000001864 */
[C---:B------:R-:W-:Y:S08]  /*9080*/  HMMA.16816.F32 R104, R196.reuse, R200, R104 ;  /* 0x000000c8c468723c */ /* 0x040ff00000001868 */
[-C--:B------:R-:W-:Y:S01]  /*9090*/  HMMA.16816.F32 R108, R196, R202.reuse, R108 ;  /* 0x000000cac46c723c */ /* 0x080fe2000000186c */
[----:B------:R-:W1:Y:S07]  /*90a0*/  LDSM.16.M88.4 R196, [R232+0x2000] ;  /* 0x00200000e8c4783b */ /* 0x000e6e0000000200 */
[----:B------:R-:W-:Y:S08]  /*90b0*/  HMMA.16816.F32 R112, R184, R202, R112 ;  /* 0x000000cab870723c */ /* 0x000ff00000001870 */
[-C--:B--2---:R-:W-:Y:S11]  /*90c0*/  HMMA.16816.F32 R4, R188, R192.reuse, R4 ;  /* 0x000000c0bc04723c */ /* 0x084ff60000001804 */
[----:B------:R-:W-:Y:S11]  /*90d0*/  @!UPT UIADD3 URZ, URZ, URZ, URZ ;  /* 0x0000003f3f3ff290 */ /* 0x000ff6000fffe03f */
[----:B------:R-:W-:Y:S02]  /*90e0*/  @!UPT UIADD3 URZ, URZ, URZ, URZ ;  /* 0x0000003f3f3ff290 */ /* 0x000fe4000fffe03f */
[----:B------:R-:W-:Y:S01]  /*90f0*/  FMUL.FTZ R4, R4, c[0x0][0x320] ;  /* 0x0000c80004047a20 */ /* 0x000fe20000410000 */
[C---:B-1----:R-:W-:Y:S03]  /*9100*/  HMMA.16816.F32 R8, R196.reuse, R192, R8 ;  /* 0x000000c0c408723c */ /* 0x042fe60000001808 */
[----:B------:R-:W-:Y:S01]  /*9110*/  MUFU.TANH R245, R4 ;  /* 0x0000000400f57308 */ /* 0x000fe20000002400 */
[----:B------:R-:W-:Y:S02]  /*9120*/  FMUL.FTZ R5, R5, c[0x0][0x320] ;  /* 0x0000c80005057a20 */ /* 0x000fe40000410000 */
[----:B------:R-:W-:Y:S02]  /*9130*/  FMUL.FTZ R6, R6, c[0x0][0x320] ;  /* 0x0000c80006067a20 */ /* 0x000fe40000410000 */
[----:B------:R-:W-:Y:S01]  /*9140*/  FMUL.FTZ R7, R7, c[0x0][0x320] ;  /* 0x0000c80007077a20 */ /* 0x000fe20000410000 */
[-C--:B------:R-:W-:Y:S04]  /*9150*/  HMMA.16816.F32 R12, R196, R194.reuse, R12 ;  /* 0x000000c2c40c723c */ /* 0x080fe8000000180c */
[----:B------:R-:W1:Y:S04]  /*9160*/  MUFU.TANH R244, R5 ;  /* 0x0000000500f47308 */ /* 0x000e680000002400 */
[C---:B------:R-:W-:Y:S06]  /*9170*/  HMMA.16816.F32 R16, R188.reuse, R194, R16 ;  /* 0x000000c2bc10723c */ /* 0x040fec0000001810 */
[----:B------:R-:W-:Y:S01]  /*9180*/  MUFU.TANH R243, R6 ;  /* 0x0000000600f37308 */ /* 0x000fe20000002400 */
[----:B------:R-:W-:Y:S02]  /*9190*/  FMUL.FTZ R8, R8, c[0x0][0x320] ;  /* 0x0000c80008087a20 */ /* 0x000fe40000410000 */
[----:B------:R-:W-:Y:S03]  /*91a0*/  FMUL.FTZ R9, R9, c[0x0][0x320] ;  /* 0x0000c80009097a20 */ /* 0x000fe60000410000 */
[----:B------:R-:W-:Y:S02]  /*91b0*/  FMUL.FTZ R10, R10, c[0x0][0x320] ;  /* 0x0000c8000a0a7a20 */ /* 0x000fe40000410000 */
[----:B------:R-:W-:Y:S02]  /*91c0*/  FMUL.FTZ R11, R11, c[0x0][0x320] ;  /* 0x0000c8000b0b7a20 */ /* 0x000fe40000410000 */
[----:B------:R2:W-:Y:S01]  /*91d0*/  MUFU.TANH R242, R7 ;  /* 0x0000000700f27308 */ /* 0x0005e20000002400 */
[----:B------:R-:W-:Y:S02]  /*91e0*/  FMUL.FTZ R12, R12, c[0x0][0x320] ;  /* 0x0000c8000c0c7a20 */ /* 0x000fe40000410000 */
[----:B------:R-:W-:Y:S02]  /*91f0*/  FMUL.FTZ R13, R13, c[0x0][0x320] ;  /* 0x0000c8000d0d7a20 */ /* 0x000fe40000410000 */
[----:B------:R-:W-:Y:S02]  /*9200*/  FMUL.FTZ R14, R14, c[0x0][0x320] ;  /* 0x0000c8000e0e7a20 */ /* 0x000fe40000410000 */
[----:B------:R-:W-:Y:S02]  /*9210*/  FMUL.FTZ R15, R15, c[0x0][0x320] ;  /* 0x0000c8000f0f7a20 */ /* 0x000fe40000410000 */
[----:B---3--:R-:W-:Y:S01]  /*9220*/  @P4 IMAD.MOV.U32 R0, RZ, RZ, R230 ;  /* 0x000000ffff004224 */ /* 0x008fe200078e00e6 */
[----:B------:R-:W-:Y:S01]  /*9230*/  MUFU.TANH R223, R8 ;  /* 0x0000000800df7308 */ /* 0x000fe20000002400 */
[----:B------:R-:W-:Y:S02]  /*9240*/  FMUL.FTZ R16, R16, c[0x0][0x320] ;  /* 0x0000c80010107a20 */ /* 0x000fe40000410000 */
[----:B------:R-:W-:Y:S01]  /*9250*/  FMUL.FTZ R19, R19, c[0x0][0x320] ;  /* 0x0000c80013137a20 */ /* 0x000fe20000410000 */
[----:B------:R-:W-:Y:S01]  /*9260*/  SHFL.IDX PT, R2, R0, 0x1, 0x1c1f ;  /* 0x003c1f0000027f89 */ /* 0x000fe200000e0000 */
[----:B------:R-:W-:Y:S02]  /*9270*/  FMUL.FTZ R18, R18, c[0x0][0x320] ;  /* 0x0000c80012127a20 */ /* 0x000fe40000410000 */
[----:B------:R-:W-:Y:S03]  /*9280*/  FMUL.FTZ R17, R17, c[0x0][0x320] ;  /* 0x0000c80011117a20 */ /* 0x000fe60000410000 */
[----:B------:R-:W-:Y:S02]  /*9290*/  MUFU.TANH R222, R9 ;  /* 0x0000000900de7308 */ /* 0x000fe40000002400 */
[----:B--2---:R-:W2:Y:S08]  /*92a0*/  LDSM.16.M88.4 R4, [R226+0x800] ;  /* 0x00080000e204783b */ /* 0x004eb00000000200 */
[----:B------:R-:W-:Y:S10]  /*92b0*/  MUFU.TANH R214, R17 ;  /* 0x0000001100d67308 */ /* 0x000ff40000002400 */
[----:B------:R-:W3:Y:S10]  /*92c0*/  MUFU.TANH R221, R10 ;  /* 0x0000000a00dd7308 */ /* 0x000ef40000002400 */
[----:B------:R4:W-:Y:S10]  /*92d0*/  MUFU.TANH R220, R11 ;  /* 0x0000000b00dc7308 */ /* 0x0009f40000002400 */
[----:B------:R-:W-:Y:S01]  /*92e0*/  MUFU.TANH R219, R12 ;  /* 0x0000000c00db7308 */ /* 0x000fe20000002400 */
[-C--:B--2---:R-:W-:Y:S09]  /*92f0*/  HMMA.16816.F32 R20, R188, R4.reuse, R20 ;  /* 0x00000004bc14723c */ /* 0x084ff20000001814 */
[----:B------:R-:W-:Y:S01]  /*9300*/  MUFU.TANH R218, R13 ;  /* 0x0000000d00da7308 */ /* 0x000fe20000002400 */
[C---:B------:R-:W-:Y:S01]  /*9310*/  HMMA.16816.F32 R24, R196.reuse, R4, R24 ;  /* 0x00000004c418723c */ /* 0x040fe20000001818 */
[----:B----4-:R-:W2:Y:S08]  /*9320*/  LDSM.16.M88.4 R8, [R226+0x1000] ;  /* 0x00100000e208783b */ /* 0x010eb00000000200 */
[----:B------:R-:W-:Y:S01]  /*9330*/  MUFU.TANH R217, R14 ;  /* 0x0000000e00d97308 */ /* 0x000fe20000002400 */
[-C--:B------:R-:W-:Y:S04]  /*9340*/  HMMA.16816.F32 R28, R196, R6.reuse, R28 ;  /* 0x00000006c41c723c */ /* 0x080fe8000000181c */
[----:B------:R-:W-:Y:S04]  /*9350*/  FMUL.FTZ R20, R20, c[0x0][0x320] ;  /* 0x0000c80014147a20 */ /* 0x000fe80000410000 */
[C---:B------:R-:W-:Y:S01]  /*9360*/  HMMA.16816.F32 R32, R188.reuse, R6, R32 ;  /* 0x00000006bc20723c */ /* 0x040fe20000001820 */
[----:B------:R4:W1:Y:S01]  /*9370*/  MUFU.TANH R216, R15 ;  /* 0x0000000f00d87308 */ /* 0x0008620000002400 */
        /* <DEDUP_REMOVED lines=13> */
[-C--:B--2---:R-:W-:Y:S01]  /*9450*/  HMMA.16816.F32 R36, R188, R8.reuse, R36 ;  /* 0x00000008bc24723c */ /* 0x084fe20000001824 */
[----:B----4-:R-:W-:Y:S02]  /*9460*/  LDSM.16.M88.4 R12, [R226+0x3000] ;  /* 0x00300000e20c783b */ /* 0x010fe40000000200 */
[----:B------:R-:W-:Y:S02]  /*9470*/  FMUL.FTZ R33, R33, c[0x0][0x320] ;  /* 0x0000c80021217a20 */ /* 0x000fe40000410000 */
[----:B------:R-:W-:Y:S01]  /*9480*/  FMUL.FTZ R28, R28, c[0x0][0x320] ;  /* 0x0000c8001c1c7a20 */ /* 0x000fe20000410000 */
[----:B------:R-:W-:Y:S01]  /*9490*/  MUFU.TANH R211, R20 ;  /* 0x0000001400d37308 */ /* 0x000fe20000002400 */
        /* <DEDUP_REMOVED lines=9> */
[----:B------:R-:W4:Y:S02]  /*9530*/  LDSM.16.M88.4 R8, [R226+0x2000] ;  /* 0x00200000e208783b */ /* 0x000f240000000200 */
[----:B------:R-:W-:Y:S02]  /*9540*/  FMUL.FTZ R38, R38, c[0x0][0x320] ;  /* 0x0000c80026267a20 */ /* 0x000fe40000410000 */
[----:B------:R-:W-:Y:S02]  /*9550*/  FMUL.FTZ R39, R39, c[0x0][0x320] ;  /* 0x0000c80027277a20 */ /* 0x000fe40000410000 */
[-C--:B-1----:R-:W-:Y:S03]  /*9560*/  HMMA.16816.F32 R52, R188, R4.reuse, R52 ;  /* 0x00000004bc34723c */ /* 0x082fe60000001834 */
[----:B------:R-:W1:Y:S01]  /*9570*/  MUFU.TANH R208, R23 ;  /* 0x0000001700d07308 */ /* 0x000e620000002400 */
[----:B------:R-:W-:Y:S02]  /*9580*/  FMUL.FTZ R40, R40, c[0x0][0x320] ;  /* 0x0000c80028287a20 */ /* 0x000fe40000410000 */
[----:B------:R-:W-:Y:S02]  /*9590*/  FMUL.FTZ R37, R37, c[0x0][0x320] ;  /* 0x0000c80025257a20 */ /* 0x000fe40000410000 */
[C---:B------:R-:W-:Y:S04]  /*95a0*/  HMMA.16816.F32 R56, R196.reuse, R4, R56 ;  /* 0x00000004c438723c */ /* 0x040fe80000001838 */
[----:B------:R-:W-:Y:S01]  /*95b0*/  FMUL.FTZ R45, R45, c[0x0][0x320] ;  /* 0x0000c8002d2d7a20 */ /* 0x000fe20000410000 */
[----:B------:R-:W-:Y:S01]  /*95c0*/  MUFU.TANH R210, R21 ;  /* 0x0000001500d27308 */ /* 0x000fe20000002400 */
[----:B------:R-:W-:Y:S02]  /*95d0*/  FMUL.FTZ R41, R41, c[0x0][0x320] ;  /* 0x0000c80029297a20 */ /* 0x000fe40000410000 */
[-C--:B------:R-:W-:Y:S04]  /*95e0*/  HMMA.16816.F32 R60, R196, R6.reuse, R60 ;  /* 0x00000006c43c723c */ /* 0x080fe8000000183c */
[----:B------:R-:W-:Y:S02]  /*95f0*/  FMUL.FTZ R50, R50, c[0x0][0x320] ;  /* 0x0000c80032327a20 */ /* 0x000fe40000410000 */
[----:B------:R-:W-:Y:S01]  /*9600*/  FMUL.FTZ R43, R43, c[0x0][0x320] ;  /* 0x0000c8002b2b7a20 */ /* 0x000fe20000410000 */
[----:B------:R-:W-:Y:S01]  /*9610*/  MUFU.TANH R187, R31 ;  /* 0x0000001f00bb7308 */ /* 0x000fe20000002400 */
[C---:B------:R-:W-:Y:S01]  /*9620*/  HMMA.16816.F32 R64, R188.reuse, R6, R64 ;  /* 0x00000006bc40723c */ /* 0x040fe20000001840 */
[----:B------:R-:W1:Y:S01]  /*9630*/  LDSM.16.M88.4 R4, [R226+0x2800] ;  /* 0x00280000e204783b */ /* 0x000e620000000200 */
[----:B------:R-:W-:Y:S04]  /*9640*/  DEPBAR.LE SB0, 0x0 ;  /* 0x000080000000791a */ /* 0x000fe80000000000 */
[----:B------:R-:W-:Y:S02]  /*9650*/  FMUL.FTZ R53, R53, c[0x0][0x320] ;  /* 0x0000c80035357a20 */ /* 0x000fe40000410000 */
[----:B------:R-:W-:Y:S01]  /*9660*/  FMUL.FTZ R59, R59, c[0x0][0x320] ;  /* 0x0000c8003b3b7a20 */ /* 0x000fe20000410000 */
[----:B------:R-:W-:Y:S01]  /*9670*/  MUFU.TANH R192, R36 ;  /* 0x0000002400c07308 */ /* 0x000fe20000002400 */
[-C--:B----4-:R-:W-:Y:S01]  /*9680*/  HMMA.16816.F32 R68, R188, R8.reuse, R68 ;  /* 0x00000008bc44723c */ /* 0x090fe20000001844 */
[----:B------:R-:W-:Y:S04]  /*9690*/  BAR.SYNC.DEFER_BLOCKING 0x0 ;  /* 0x0000000000007b1d */ /* 0x000fe80000010000 */
[----:B------:R-:W-:Y:S02]  /*96a0*/  FMUL.FTZ R58, R58, c[0x0][0x320] ;  /* 0x0000c8003a3a7a20 */ /* 0x000fe40000410000 */
[----:B------:R-:W-:Y:S01]  /*96b0*/  FMUL.FTZ R54, R54, c[0x0][0x320] ;  /* 0x0000c80036367a20 */ /* 0x000fe20000410000 */
[C---:B------:R-:W-:Y:S01]  /*96c0*/  HMMA.16816.F32 R72, R196.reuse, R8, R72 ;  /* 0x00000008c448723c */ /* 0x040fe20000001848 */
[----:B------:R-:W-:Y:S01]  /*96d0*/  MUFU.TANH R36, R40 ;  /* 0x0000002800247308 */ /* 0x000fe20000002400 */
[----:B------:R-:W-:Y:S02]  /*96e0*/  SHFL.IDX PT, R9, R0, 0x2, 0x1c1f ;  /* 0x005c1f0000097f89 */ /* 0x000fe400000e0000 */
[----:B------:R-:W-:Y:S02]  /*96f0*/  FMUL.FTZ R55, R55, c[0x0][0x320] ;  /* 0x0000c80037377a20 */ /* 0x000fe40000410000 */
[----:B------:R-:W-:Y:S02]  /*9700*/  FMUL.FTZ R61, R61, c[0x0][0x320] ;  /* 0x0000c8003d3d7a20 */ /* 0x000fe40000410000 */
[-C--:B------:R-:W-:Y:S02]  /*9710*/  HMMA.16816.F32 R76, R196, R10.reuse, R76 ;  /* 0x0000000ac44c723c */ /* 0x080fe4000000184c */
[----:B------:R-:W-:Y:S01]  /*9720*/  SHFL.IDX PT, R8, R0, 0x3, 0x1c1f ;  /* 0x007c1f0000087f89 */ /* 0x000fe200000e0000 */
[----:B------:R-:W-:Y:S01]  /*9730*/  MUFU.TANH R31, R59 ;  /* 0x0000003b001f7308 */ /* 0x000fe20000002400 */
[----:B------:R-:W-:Y:S02]  /*9740*/  FMUL.FTZ R62, R62, c[0x0][0x320] ;  /* 0x0000c8003e3e7a20 */ /* 0x000fe40000410000 */
[----:B------:R-:W-:Y:S02]  /*9750*/  FMUL.FTZ R60, R60, c[0x0][0x320] ;  /* 0x0000c8003c3c7a20 */ /* 0x000fe40000410000 */
[C---:B------:R-:W-:Y:S04]  /*9760*/  HMMA.16816.F32 R80, R188.reuse, R10, R80 ;  /* 0x0000000abc50723c */ /* 0x040fe80000001850 */
[----:B------:R-:W-:Y:S01]  /*9770*/  FMUL.FTZ R56, R56, c[0x0][0x320] ;  /* 0x0000c80038387a20 */ /* 0x000fe20000410000 */
[----:B------:R4:W-:Y:S01]  /*9780*/  MUFU.TANH R206, R25 ;  /* 0x0000001900ce7308 */ /* 0x0009e20000002400 */
[----:B------:R-:W-:Y:S02]  /*9790*/  FMUL.FTZ R63, R63, c[0x0][0x320] ;  /* 0x0000c8003f3f7a20 */ /* 0x000fe40000410000 */
[-C--:B-1----:R-:W-:Y:S04]  /*97a0*/  HMMA.16816.F32 R84, R188, R4.reuse, R84 ;  /* 0x00000004bc54723c */ /* 0x082fe80000001854 */
[----:B------:R-:W-:Y:S02]  /*97b0*/  FMUL.FTZ R73, R73, c[0x0][0x320] ;  /* 0x0000c80049497a20 */ /* 0x000fe40000410000 */
[----:B------:R-:W-:Y:S01]  /*97c0*/  FMUL.FTZ R57, R57, c[0x0][0x320] ;  /* 0x0000c80039397a20 */ /* 0x000fe20000410000 */
[----:B------:R-:W1:Y:S01]  /*97d0*/  MUFU.TANH R205, R28 ;  /* 0x0000001c00cd7308 */ /* 0x000e620000002400 */
[C---:B------:R-:W-:Y:S01]  /*97e0*/  HMMA.16816.F32 R88, R196.reuse, R4, R88 ;  /* 0x00000004c458723c */ /* 0x040fe20000001858 */
[----:B------:R-:W1:Y:S03]  /*97f0*/  SHFL.IDX PT, R5, R0, RZ, 0x1c1f ;  /* 0x001c1fff00057589 */ /* 0x000e6600000e0000 */
[----:B------:R-:W-:Y:S02]  /*9800*/  FMUL.FTZ R52, R52, c[0x0][0x320] ;  /* 0x0000c80034347a20 */ /* 0x000fe40000410000 */
[----:B------:R-:W-:Y:S02]  /*9810*/  FMUL.FTZ R64, R64, c[0x0][0x320] ;  /* 0x0000c80040407a20 */ /* 0x000fe40000410000 */
[-C--:B------:R-:W-:Y:S01]  /*9820*/  HMMA.16816.F32 R92, R196, R6.reuse, R92 ;  /* 0x00000006c45c723c */ /* 0x080fe2000000185c */
[----:B------:R-:W-:Y:S03]  /*9830*/  MUFU.TANH R203, R29 ;  /* 0x0000001d00cb7308 */ /* 0x000fe60000002400 */
[----:B------:R-:W-:Y:S02]  /*9840*/  IMAD R4, R204, -0x70, RZ ;  /* 0xffffff90cc047824 */ /* 0x000fe400078e02ff */
[----:B----4-:R-:W-:Y:S02]  /*9850*/  FMUL.FTZ R25, R82, c[0x0][0x320] ;  /* 0x0000c80052197a20 */ /* 0x010fe40000410000 */
[C---:B------:R-:W-:Y:S03]  /*9860*/  HMMA.16816.F32 R96, R188.reuse, R6, R96 ;  /* 0x00000006bc60723c */ /* 0x040fe60000001860 */
[----:B------:R-:W-:Y:S01]  /*9870*/  MUFU.TANH R29, R61 ;  /* 0x0000003d001d7308 */ /* 0x000fe20000002400 */
[----:B------:R-:W-:Y:S01]  /*9880*/  IADD3 R4, -R119, 0x1, R4 ;  /* 0x0000000177047810 */ /* 0x000fe20007ffe104 */
[----:B------:R-:W-:Y:S02]  /*9890*/  FMUL.FTZ R85, R85, c[0x0][0x320] ;  /* 0x0000c80055557a20 */ /* 0x000fe40000410000 */
[----:B------:R-:W-:Y:S01]  /*98a0*/  FMUL.FTZ R7, R80, c[0x0][0x320] ;  /* 0x0000c80050077a20 */ /* 0x000fe20000410000 */
[-C--:B------:R-:W-:Y:S04]  /*98b0*/  HMMA.16816.F32 R100, R188, R12.reuse, R100 ;  /* 0x0000000cbc64723c */ /* 0x080fe80000001864 */
[----:B------:R-:W-:Y:S01]  /*98c0*/  IADD3 R4, R4, c[0x0][0x1d0], RZ ;  /* 0x0000740004047a10 */ /* 0x000fe20007ffe0ff */
[----:B------:R-:W-:Y:S01]  /*98d0*/  MUFU.TANH R28, R62 ;  /* 0x0000003e001c7308 */ /* 0x000fe20000002400 */
[----:B------:R-:W-:Y:S02]  /*98e0*/  FMUL.FTZ R65, R65, c[0x0][0x320] ;  /* 0x0000c80041417a20 */ /* 0x000fe40000410000 */
[C---:B------:R-:W-:Y:S04]  /*98f0*/  HMMA.16816.F32 R104, R196.reuse, R12, R104 ;  /* 0x0000000cc468723c */ /* 0x040fe80000001868 */
[----:B------:R-:W-:Y:S01]  /*9900*/  IADD3 R4, R4, -c[0x0][0x168], RZ ;  /* 0x80005a0004047a10 */ /* 0x000fe20007ffe0ff */
[----:B------:R-:W-:Y:S02]  /*9910*/  FMUL.FTZ R69, R69, c[0x0][0x320] ;  /* 0x0000c80045457a20 */ /* 0x000fe40000410000 */
[----:B------:R4:W-:Y:S01]  /*9920*/  MUFU.TANH R209, R22 ;  /* 0x0000001600d17308 */ /* 0x0009e20000002400 */
[C---:B-1----:R-:W-:Y:S01]  /*9930*/  IADD3 R5, R4.reuse, R5, RZ ;  /* 0x0000000504057210 */ /* 0x042fe20007ffe0ff */
[C---:B------:R-:W-:Y:S01]  /*9940*/  IMAD.IADD R0, R4.reuse, 0x1, R9 ;  /* 0x0000000104007824 */ /* 0x040fe200078e0209 */
[-C--:B------:R-:W-:Y:S03]  /*9950*/  HMMA.16816.F32 R108, R196, R14.reuse, R108 ;  /* 0x0000000ec46c723c */ /* 0x080fe6000000186c */
[C---:B------:R-:W-:Y:S01]  /*9960*/  IMAD.IADD R2, R4.reuse, 0x1, R2 ;  /* 0x0000000104027824 */ /* 0x040fe200078e0202 */
[----:B------:R-:W-:Y:S01]  /*9970*/  IADD3 R4, R4, R8, RZ ;  /* 0x0000000804047210 */ /* 0x000fe20007ffe0ff */
[----:B------:R-:W-:Y:S01]  /*9980*/  FMUL.FTZ R92, R92, c[0x0][0x320] ;  /* 0x0000c8005c5c7a20 */ /* 0x000fe20000410000 */
[----:B------:R-:W-:Y:S01]  /*9990*/  ISETP.GT.AND P1, PT, R5, 0x1, PT ;  /* 0x000000010500780c */ /* 0x000fe20003f24270 */
[----:B------:R-:W1:Y:S01]  /*99a0*/  MUFU.TANH R185, R30 ;  /* 0x0000001e00b97308 */ /* 0x000e620000002400 */
[----:B------:R-:W-:Y:S04]  /*99b0*/  HMMA.16816.F32 R112, R188, R14, R112 ;  /* 0x0000000ebc70723c */ /* 0x000fe80000001870 */
[----:B------:R-:W-:Y:S01]  /*99c0*/  FSEL R9, R244, -INF , P1 ;  /* 0xff800000f4097808 */ /* 0x000fe20000800000 */
[----:B------:R-:W-:Y:S01]  /*99d0*/  FMUL.FTZ R70, R70, c[0x0][0x320] ;  /* 0x0000c80046467a20 */ /* 0x000fe20000410000 */
[----:B------:R-:W-:Y:S01]  /*99e0*/  ISETP.GT.AND P1, PT, R4, RZ, PT ;  /* 0x000000ff0400720c */ /* 0x000fe20003f24270 */
[----:B------:R-:W-:Y:S01]  /*99f0*/  FMUL.FTZ R75, R75, c[0x0][0x320] ;  /* 0x0000c8004b4b7a20 */ /* 0x000fe20000410000 */
[----:B------:R-:W-:Y:S01]  /*9a00*/  ISETP.GT.AND P0, PT, R2, RZ, PT ;  /* 0x000000ff0200720c */ /* 0x000fe20003f04270 */
[----:B------:R-:W-:Y:S01]  /*9a10*/  MUFU.TANH R193, R35 ;  /* 0x0000002300c17308 */ /* 0x000fe20000002400 */
[----:B------:R-:W-:Y:S02]  /*9a20*/  ISETP.GT.AND P3, PT, R0, RZ, PT ;  /* 0x000000ff0000720c */ /* 0x000fe40003f64270 */
[----:B---3--:R-:W-:Y:S01]  /*9a30*/  FSEL R20, R221, -INF , P1 ;  /* 0xff800000dd147808 */ /* 0x008fe20000800000 */
[----:B------:R-:W-:Y:S01]  /*9a40*/  FMUL.FTZ R76, R76, c[0x0][0x320] ;  /* 0x0000c8004c4c7a20 */ /* 0x000fe20000410000 */
[----:B------:R-:W-:Y:S01]  /*9a50*/  FSEL R12, R243, -INF , P0 ;  /* 0xff800000f30c7808 */ /* 0x000fe20000000000 */
[----:B------:R-:W-:Y:S01]  /*9a60*/  FMUL.FTZ R77, R77, c[0x0][0x320] ;  /* 0x0000c8004d4d7a20 */ /* 0x000fe20000410000 */
[----:B------:R-:W-:Y:S01]  /*9a70*/  FSEL R16, R223, -INF , P3 ;  /* 0xff800000df107808 */ /* 0x000fe20001800000 */
[----:B------:R-:W-:Y:S01]  /*9a80*/  FMUL.FTZ R84, R84, c[0x0][0x320] ;  /* 0x0000c80054547a20 */ /* 0x000fe20000410000 */
[C---:B------:R-:W-:Y:S01]  /*9a90*/  ISETP.GT.AND P1, PT, R4.reuse, 0x9, PT ;  /* 0x000000090400780c */ /* 0x040fe20003f24270 */
[----:B------:R-:W-:Y:S01]  /*9aa0*/  MUFU.TANH R35, R41 ;  /* 0x0000002900237308 */ /* 0x000fe20000002400 */
[----:B------:R-:W-:Y:S01]  /*9ab0*/  ISETP.GT.AND P0, PT, R4, 0x1, PT ;  /* 0x000000010400780c */ /* 0x000fe20003f04270 */
[----:B------:R-:W-:Y:S01]  /*9ac0*/  FMUL.FTZ R87, R87, c[0x0][0x320] ;  /* 0x0000c80057577a20 */ /* 0x000fe20000410000 */
[----:B------:R-:W-:Y:S01]  /*9ad0*/  FSEL R23, R216, -INF , P1 ;  /* 0xff800000d8177808 */ /* 0x000fe20000800000 */
[----:B------:R-:W-:Y:S01]  /*9ae0*/  FMUL.FTZ R83, R83, c[0x0][0x320] ;  /* 0x0000c80053537a20 */ /* 0x000fe20000410000 */
[----:B------:R-:W-:Y:S01]  /*9af0*/  FSEL R21, R220, -INF , P0 ;  /* 0xff800000dc157808 */ /* 0x000fe20000000000 */
[----:B------:R-:W-:Y:S01]  /*9b00*/  FMUL.FTZ R112, R112, c[0x0][0x320] ;  /* 0x0000c80070707a20 */ /* 0x000fe20000410000 */
[----:B------:R-:W-:Y:S01]  /*9b10*/  ISETP.GT.AND P2, PT, R5, RZ, PT ;  /* 0x000000ff0500720c */ /* 0x000fe20003f44270 */
[----:B------:R-:W-:Y:S01]  /*9b20*/  FMUL.FTZ R86, R86, c[0x0][0x320] ;  /* 0x0000c80056567a20 */ /* 0x000fe20000410000 */
[----:B------:R-:W-:Y:S01]  /*9b30*/  ISETP.GT.AND P3, PT, R0, 0x9, PT ;  /* 0x000000090000780c */ /* 0x000fe20003f64270 */
[----:B------:R-:W-:Y:S01]  /*9b40*/  MUFU.TANH R201, R45 ;  /* 0x0000002d00c97308 */ /* 0x000fe20000002400 */
[----:B------:R-:W-:Y:S01]  /*9b50*/  FSEL R8, R245, -INF , P2 ;  /* 0xff800000f5087808 */ /* 0x000fe20001000000 */
[----:B------:R-:W-:Y:S01]  /*9b60*/  FMUL.FTZ R113, R113, c[0x0][0x320] ;  /* 0x0000c80071717a20 */ /* 0x000fe20000410000 */
[----:B------:R-:W-:Y:S01]  /*9b70*/  FSEL R19, R218, -INF , P3 ;  /* 0xff800000da137808 */ /* 0x000fe20001800000 */
[----:B------:R-:W-:Y:S01]  /*9b80*/  FMUL.FTZ R98, R98, c[0x0][0x320] ;  /* 0x0000c80062627a20 */ /* 0x000fe20000410000 */
[C---:B------:R-:W-:Y:S01]  /*9b90*/  ISETP.GT.AND P5, PT, R2.reuse, 0x1, PT ;  /* 0x000000010200780c */ /* 0x040fe20003fa4270 */
[----:B------:R-:W-:Y:S01]  /*9ba0*/  FMUL.FTZ R99, R99, c[0x0][0x320] ;  /* 0x0000c80063637a20 */ /* 0x000fe20000410000 */
[----:B------:R-:W-:Y:S01]  /*9bb0*/  ISETP.GT.AND P3, PT, R2, 0x8, PT ;  /* 0x000000080200780c */ /* 0x000fe20003f64270 */
[----:B------:R-:W-:Y:S01]  /*9bc0*/  FMUL.FTZ R93, R93, c[0x0][0x320] ;  /* 0x0000c8005d5d7a20 */ /* 0x000fe20000410000 */
[----:B------:R-:W-:Y:S01]  /*9bd0*/  FSEL R13, R242, -INF , P5 ;  /* 0xff800000f20d7808 */ /* 0x000fe20002800000 */
[----:B------:R-:W3:Y:S01]  /*9be0*/  MUFU.TANH R184, R26 ;  /* 0x0000001a00b87308 */ /* 0x000ee20000002400 */
[----:B--2---:R-:W-:Y:S01]  /*9bf0*/  FSEL R14, R213, -INF , P3 ;  /* 0xff800000d50e7808 */ /* 0x004fe20001800000 */
[----:B------:R-:W-:Y:S01]  /*9c00*/  FMUL.FTZ R90, R90, c[0x0][0x320] ;  /* 0x0000c8005a5a7a20 */ /* 0x000fe20000410000 */
[----:B------:R-:W-:Y:S01]  /*9c10*/  ISETP.GT.AND P3, PT, R2, 0x11, PT ;  /* 0x000000110200780c */ /* 0x000fe20003f64270 */
[----:B------:R-:W-:Y:S01]  /*9c20*/  FMUL.FTZ R94, R94, c[0x0][0x320] ;  /* 0x0000c8005e5e7a20 */ /* 0x000fe20000410000 */
[----:B------:R-:W-:Y:S01]  /*9c30*/  ISETP.GT.AND P2, PT, R0, 0x1, PT ;  /* 0x000000010000780c */ /* 0x000fe20003f44270 */
[----:B------:R-:W-:Y:S01]  /*9c40*/  FMUL.FTZ R91, R91, c[0x0][0x320] ;  /* 0x0000c8005b5b7a20 */ /* 0x000fe20000410000 */
[----:B------:R-:W-:Y:S01]  /*9c50*/  FSEL R59, R208, -INF , P3 ;  /* 0xff800000d03b7808 */ /* 0x000fe20001800000 */
[----:B------:R-:W-:Y:S01]  /*9c60*/  FMUL.FTZ R6, R78, c[0x0][0x320] ;  /* 0x0000c8004e067a20 */ /* 0x000fe20000410000 */
[----:B------:R-:W-:Y:S01]  /*9c70*/  FSEL R17, R222, -INF , P2 ;  /* 0xff800000de117808 */ /* 0x000fe20001000000 */
[----:B------:R2:W-:Y:S01]  /*9c80*/  MUFU.TANH R26, R73 ;  /* 0x00000049001a7308 */ /* 0x0005e20000002400 */
[----:B------:R-:W-:Y:S01]  /*9c90*/  ISETP.GT.AND P2, PT, R4, 0x8, PT ;  /* 0x000000080400780c */ /* 0x000fe20003f44270 */
[----:B------:R-:W-:Y:S01]  /*9ca0*/  FMUL.FTZ R48, R48, c[0x0][0x320] ;  /* 0x0000c80030307a20 */ /* 0x000fe20000410000 */
[----:B------:R-:W-:Y:S01]  /*9cb0*/  ISETP.GT.AND P0, PT, R5, 0x8, PT ;  /* 0x000000080500780c */ /* 0x000fe20003f04270 */
[----:B------:R-:W-:Y:S01]  /*9cc0*/  FMUL.FTZ R109, R109, c[0x0][0x320] ;  /* 0x0000c8006d6d7a20 */ /* 0x000fe20000410000 */
[----:B----4-:R-:W-:Y:S01]  /*9cd0*/  FSEL R22, R217, -INF , P2 ;  /* 0xff800000d9167808 */ /* 0x010fe20001000000 */
        /* <DEDUP_REMOVED lines=11> */
[----:B------:R-:W-:Y:S01]  /*9d90*/  ISETP.GT.AND P5, PT, R5, 0x9, PT ;  /* 0x000000090500780c */ /* 0x000fe20003fa4270 */
[----:B------:R-:W-:Y:S01]  /*9da0*/  FMUL.FTZ R68, R68, c[0x0][0x320] ;  /* 0x0000c80044447a20 */ /* 0x000fe20000410000 */
[----:B------:R-:W-:Y:S01]  /*9db0*/  ISETP.GT.AND P2, PT, R2, 0x9, PT ;  /* 0x000000090200780c */ /* 0x000fe20003f44270 */
[----:B------:R-:W-:Y:S01]  /*9dc0*/  MUFU.TANH R6, R6 ;  /* 0x0000000600067308 */ /* 0x000fe20000002400 */
[----:B------:R-:W-:Y:S01]  /*9dd0*/  FSEL R11, R214, -INF , P5 ;  /* 0xff800000d60b7808 */ /* 0x000fe20002800000 */
[----:B------:R-:W-:Y:S01]  /*9de0*/  FMUL.FTZ R47, R47, c[0x0][0x320] ;  /* 0x0000c8002f2f7a20 */ /* 0x000fe20000410000 */
[----:B------:R-:W-:Y:S01]  /*9df0*/  FSEL R15, R212, -INF , P2 ;  /* 0xff800000d40f7808 */ /* 0x000fe20001000000 */
[----:B------:R-:W-:Y:S01]  /*9e00*/  FMUL.FTZ R66, R66, c[0x0][0x320] ;  /* 0x0000c80042427a20 */ /* 0x000fe20000410000 */
[----:B--2---:R-:W-:Y:S01]  /*9e10*/  FMNMX.FTZ R73, R8, R3, !PT ;  /* 0x0000000308497209 */ /* 0x004fe20007810000 */
[----:B------:R-:W-:Y:S01]  /*9e20*/  FMUL.FTZ R67, R67, c[0x0][0x320] ;  /* 0x0000c80043437a20 */ /* 0x000fe20000410000 */
[----:B------:R-:W-:Y:S01]  /*9e30*/  ISETP.GT.AND P2, PT, R0, 0x10, PT ;  /* 0x000000100000780c */ /* 0x000fe20003f44270 */
[----:B------:R-:W-:Y:S01]  /*9e40*/  FMUL.FTZ R71, R71, c[0x0][0x320] ;  /* 0x0000c80047477a20 */ /* 0x000fe20000410000 */
[----:B------:R-:W-:Y:S01]  /*9e50*/  FMNMX.FTZ R73, R9, R73, !PT ;  /* 0x0000004909497209 */ /* 0x000fe20007810000 */
[----:B------:R-:W2:Y:S01]  /*9e60*/  MUFU.TANH R38, R38 ;  /* 0x0000002600267308 */ /* 0x000ea20000002400 */
[----:B------:R-:W-:Y:S01]  /*9e70*/  ISETP.GT.AND P5, PT, R2, 0x10, PT ;  /* 0x000000100200780c */ /* 0x000fe20003fa4270 */
[----:B------:R-:W-:Y:S01]  /*9e80*/  FMUL.FTZ R72, R72, c[0x0][0x320] ;  /* 0x0000c80048487a20 */ /* 0x000fe20000410000 */
[----:B------:R-:W-:Y:S01]  /*9e90*/  FMNMX.FTZ R73, R10, R73, !PT ;  /* 0x000000490a497209 */ /* 0x000fe20007810000 */
[----:B------:R-:W-:Y:S01]  /*9ea0*/  FMUL.FTZ R96, R96, c[0x0][0x320] ;  /* 0x0000c80060607a20 */ /* 0x000fe20000410000 */
[----:B------:R-:W-:Y:S01]  /*9eb0*/  ISETP.GT.AND P1, PT, R5, 0x10, PT ;  /* 0x000000100500780c */ /* 0x000fe20003f24270 */
[----:B------:R-:W-:Y:S01]  /*9ec0*/  FMUL.FTZ R97, R97, c[0x0][0x320] ;  /* 0x0000c80061617a20 */ /* 0x000fe20000410000 */
[----:B------:R-:W-:Y:S01]  /*9ed0*/  FMNMX.FTZ R73, R11, R73, !PT ;  /* 0x000000490b497209 */ /* 0x000fe20007810000 */
[----:B------:R-:W-:Y:S01]  /*9ee0*/  FMUL.FTZ R100, R100, c[0x0][0x320] ;  /* 0x0000c80064647a20 */ /* 0x000fe20000410000 */
[----:B------:R-:W-:Y:S01]  /*9ef0*/  FSEL R40, R211, -INF , P1 ;  /* 0xff800000d3287808 */ /* 0x000fe20000800000 */
[----:B------:R-:W-:Y:S01]  /*9f00*/  MUFU.TANH R109, R109 ;  /* 0x0000006d006d7308 */ /* 0x000fe20000002400 */
[----:B------:R-:W-:Y:S01]  /*9f10*/  ISETP.GT.AND P1, PT, R0, 0x11, PT ;  /* 0x000000110000780c */ /* 0x000fe20003f24270 */
[----:B------:R-:W-:Y:S01]  /*9f20*/  FMUL.FTZ R102, R102, c[0x0][0x320] ;  /* 0x0000c80066667a20 */ /* 0x000fe20000410000 */
[----:B------:R-:W-:Y:S01]  /*9f30*/  FMNMX.FTZ R73, R40, R73, !PT ;  /* 0x0000004928497209 */ /* 0x000fe20007810000 */
[----:B------:R-:W-:Y:S01]  /*9f40*/  FMUL.FTZ R114, R114, c[0x0][0x320] ;  /* 0x0000c80072727a20 */ /* 0x000fe20000410000 */
[----:B------:R-:W-:Y:S01]  /*9f50*/  FSEL R62, R206, -INF , P1 ;  /* 0xff800000ce3e7808 */ /* 0x000fe20000800000 */
[----:B------:R-:W-:Y:S01]  /*9f60*/  FMUL.FTZ R115, R115, c[0x0][0x320] ;  /* 0x0000c80073737a20 */ /* 0x000fe20000410000 */
[----:B------:R-:W-:Y:S01]  /*9f70*/  ISETP.GT.AND P1, PT, R4, 0x18, PT ;  /* 0x000000180400780c */ /* 0x000fe20003f24270 */
[----:B------:R-:W-:Y:S01]  /*9f80*/  FMUL.FTZ R88, R88, c[0x0][0x320] ;  /* 0x0000c80058587a20 */ /* 0x000fe20000410000 */
[----:B------:R-:W-:Y:S01]  /*9f90*/  ISETP.GT.AND P3, PT, R5, 0x19, PT ;  /* 0x000000190500780c */ /* 0x000fe20003f64270 */
[----:B------:R4:W-:Y:S01]  /*9fa0*/  MUFU.TANH R32, R58 ;  /* 0x0000003a00207308 */ /* 0x0009e20000002400 */
[----:B-1----:R-:W-:Y:S01]  /*9fb0*/  FSEL R185, R185, -INF , P1 ;  /* 0xff800000b9b97808 */ /* 0x002fe20000800000 */
[----:B------:R-:W-:Y:S01]  /*9fc0*/  FMUL.FTZ R89, R89, c[0x0][0x320] ;  /* 0x0000c80059597a20 */ /* 0x000fe20000410000 */
[----:B------:R-:W-:Y:S01]  /*9fd0*/  FSEL R45, R195, -INF , P3 ;  /* 0xff800000c32d7808 */ /* 0x000fe20001800000 */
[----:B------:R-:W-:Y:S01]  /*9fe0*/  FMUL.FTZ R79, R79, c[0x0][0x320] ;  /* 0x0000c8004f4f7a20 */ /* 0x000fe20000410000 */
[----:B------:R-:W-:Y:S01]  /*9ff0*/  ISETP.GT.AND P1, PT, R2, 0x19, PT ;  /* 0x000000190200780c */ /* 0x000fe20003f24270 */
[----:B------:R-:W-:Y:S01]  /*a000*/  FMUL.FTZ R104, R104, c[0x0][0x320] ;  /* 0x0000c80068687a20 */ /* 0x000fe20000410000 */
[----:B------:R-:W-:Y:S01]  /*a010*/  ISETP.GT.AND P3, PT, R2, 0x20, PT ;  /* 0x000000200200780c */ /* 0x000fe20003f64270 */
[----:B------:R-:W-:Y:S01]  /*a020*/  FMUL.FTZ R105, R105, c[0x0][0x320] ;  /* 0x0000c80069697a20 */ /* 0x000fe20000410000 */
[----:B------:R-:W-:Y:S01]  /*a030*/  IADD3 R242, R204, -0x1, RZ ;  /* 0xffffffffccf27810 */ /* 0x000fe20007ffe0ff */
[----:B------:R1:W-:Y:S01]  /*a040*/  MUFU.TANH R207, R24 ;  /* 0x0000001800cf7308 */ /* 0x0003e20000002400 */
[----:B------:R-:W-:Y:S01]  /*a050*/  ISETP.GT.AND P0, PT, R5, 0x11, PT ;  /* 0x000000110500780c */ /* 0x000fe20003f04270 */
[----:B------:R-:W-:Y:S02]  /*a060*/  FMUL.FTZ R108, R108, c[0x0][0x320] ;  /* 0x0000c8006c6c7a20 */ /* 0x000fe40000410000 */
[----:B------:R-:W-:Y:S01]  /*a070*/  FMUL.FTZ R95, R95, c[0x0][0x320] ;  /* 0x0000c8005f5f7a20 */ /* 0x000fe20000410000 */
[----:B------:R-:W-:Y:S01]  /*a080*/  FSEL R41, R210, -INF , P0 ;  /* 0xff800000d2297808 */ /* 0x000fe20000000000 */
[----:B------:R-:W-:Y:S01]  /*a090*/  FMUL.FTZ R106, R106, c[0x0][0x320] ;  /* 0x0000c8006a6a7a20 */ /* 0x000fe20000410000 */
[----:B------:R-:W-:Y:S01]  /*a0a0*/  ISETP.GT.AND P0, PT, R4, 0x10, PT ;  /* 0x000000100400780c */ /* 0x000fe20003f04270 */
[----:B------:R-:W-:Y:S01]  /*a0b0*/  FMUL.FTZ R110, R110, c[0x0][0x320] ;  /* 0x0000c8006e6e7a20 */ /* 0x000fe20000410000 */
[----:B------:R-:W-:Y:S01]  /*a0c0*/  FMNMX.FTZ R73, R41, R73, !PT ;  /* 0x0000004929497209 */ /* 0x000fe20007810000 */
[----:B------:R-:W1:Y:S01]  /*a0d0*/  MUFU.TANH R43, R43 ;  /* 0x0000002b002b7308 */ /* 0x000e620000002400 */
[----:B---3--:R-:W-:Y:S01]  /*a0e0*/  FSEL R184, R184, -INF , P0 ;  /* 0xff800000b8b87808 */ /* 0x008fe20000000000 */
[----:B------:R-:W-:Y:S01]  /*a0f0*/  FMUL.FTZ R74, R74, c[0x0][0x320] ;  /* 0x0000c8004a4a7a20 */ /* 0x000fe20000410000 */
[----:B------:R-:W-:Y:S01]  /*a100*/  ISETP.GT.AND P0, PT, R4, 0x19, PT ;  /* 0x000000190400780c */ /* 0x000fe20003f04270 */
[----:B------:R-:W-:Y:S01]  /*a110*/  FMUL.FTZ R101, R101, c[0x0][0x320] ;  /* 0x0000c80065657a20 */ /* 0x000fe20000410000 */
[----:B----4-:R-:W-:Y:S02]  /*a120*/  FSEL R58, R193, -INF , P1 ;  /* 0xff800000c13a7808 */ /* 0x010fe40000800000 */
[----:B--2---:R-:W-:Y:S02]  /*a130*/  FSEL R193, R38, -INF , P3 ;  /* 0xff80000026c17808 */ /* 0x004fe40001800000 */
[----:B------:R-:W-:Y:S01]  /*a140*/  FSEL R187, R187, -INF , P0 ;  /* 0xff800000bbbb7808 */ /* 0x000fe20000000000 */
[----:B------:R2:W-:Y:S01]  /*a150*/  MUFU.TANH R30, R60 ;  /* 0x0000003c001e7308 */ /* 0x0005e20000002400 */
[----:B------:R-:W-:Y:S02]  /*a160*/  ISETP.GT.AND P1, PT, R0, 0x20, PT ;  /* 0x000000200000780c */ /* 0x000fe40003f24270 */
[----:B------:R-:W-:Y:S01]  /*a170*/  ISETP.GT.AND P3, PT, R4, 0x21, PT ;  /* 0x000000210400780c */ /* 0x000fe20003f64270 */
[----:B-1----:R-:W-:Y:S01]  /*a180*/  FMUL.FTZ R24, R81, c[0x0][0x320] ;  /* 0x0000c80051187a20 */ /* 0x002fe20000410000 */
[----:B------:R-:W-:Y:S02]  /*a190*/  FSEL R198, R36, -INF , P1 ;  /* 0xff80000024c67808 */ /* 0x000fe40000800000 */
[----:B------:R-:W-:Y:S02]  /*a1a0*/  ISETP.GT.AND P1, PT, R0, 0x29, PT ;  /* 0x000000290000780c */ /* 0x000fe40003f24270 */
[----:B------:R-:W-:Y:S01]  /*a1b0*/  ISETP.GT.AND P0, PT, R5, 0x20, PT ;  /* 0x000000200500780c */ /* 0x000fe20003f04270 */
[----:B------:R-:W-:Y:S01]  /*a1c0*/  MUFU.TANH R194, R34 ;  /* 0x0000002200c27308 */ /* 0x000fe20000002400 */
[----:B------:R-:W-:Y:S02]  /*a1d0*/  FSEL R201, R201, -INF , P1 ;  /* 0xff800000c9c97808 */ /* 0x000fe40000800000 */
[----:B------:R-:W-:Y:S02]  /*a1e0*/  FSEL R189, R192, -INF , P0 ;  /* 0xff800000c0bd7808 */ /* 0x000fe40000000000 */
[----:B------:R-:W-:Y:S02]  /*a1f0*/  FSEL R205, R43, -INF , P3 ;  /* 0xff8000002bcd7808 */ /* 0x000fe40001800000 */
[----:B------:R-:W-:Y:S02]  /*a200*/  ISETP.GT.AND P3, PT, R5, 0x28, PT ;  /* 0x000000280500780c */ /* 0x000fe40003f64270 */
[----:B------:R-:W-:Y:S01]  /*a210*/  ISETP.GT.AND P0, PT, R0, 0x21, PT ;  /* 0x000000210000780c */ /* 0x000fe20003f04270 */
[----:B------:R1:W-:Y:S01]  /*a220*/  MUFU.TANH R34, R56 ;  /* 0x0000003800227308 */ /* 0x0003e20000002400 */
[----:B------:R-:W-:Y:S02]  /*a230*/  ISETP.GT.AND P1, PT, R2, 0x28, PT ;  /* 0x000000280200780c */ /* 0x000fe40003f24270 */
[----:B------:R-:W-:Y:S02]  /*a240*/  FSEL R199, R35, -INF , P0 ;  /* 0xff80000023c77808 */ /* 0x000fe40000000000 */
[----:B--2---:R-:W-:Y:S02]  /*a250*/  FSEL R60, R207, -INF , P2 ;  /* 0xff800000cf3c7808 */ /* 0x004fe40001000000 */
[----:B------:R-:W-:Y:S02]  /*a260*/  ISETP.GT.AND P2, PT, R0, 0x19, PT ;  /* 0x000000190000780c */ /* 0x000fe40003f44270 */
[C---:B------:R-:W-:Y:S01]  /*a270*/  ISETP.GT.AND P0, PT, R4.reuse, 0x28, PT ;  /* 0x000000280400780c */ /* 0x040fe20003f04270 */
[----:B------:R-:W2:Y:S10]  /*a280*/  MUFU.TANH R186, R27 ;  /* 0x0000001b00ba7308 */ /* 0x000eb40000002400 */
[----:B------:R-:W3:Y:S01]  /*a290*/  MUFU.TANH R48, R48 ;  /* 0x0000003000307308 */ /* 0x000ee20000002400 */
[----:B-1----:R-:W-:Y:S02]  /*a2a0*/  FSEL R56, R209, -INF , P5 ;  /* 0xff800000d1387808 */ /* 0x002fe40002800000 */
[----:B------:R-:W-:Y:S07]  /*a2b0*/  ISETP.GT.AND P5, PT, R4, 0x11, PT ;  /* 0x000000110400780c */ /* 0x000fee0003fa4270 */
[----:B------:R1:W-:Y:S01]  /*a2c0*/  MUFU.TANH R27, R63 ;  /* 0x0000003f001b7308 */ /* 0x0003e20000002400 */
[----:B--2---:R-:W-:Y:S02]  /*a2d0*/  FSEL R186, R186, -INF , P5 ;  /* 0xff800000baba7808 */ /* 0x004fe40002800000 */
[C---:B------:R-:W-:Y:S07]  /*a2e0*/  ISETP.GT.AND P5, PT, R5.reuse, 0x18, PT ;  /* 0x000000180500780c */ /* 0x040fee0003fa4270 */
[----:B------:R-:W2:Y:S01]  /*a2f0*/  MUFU.TANH R53, R53 ;  /* 0x0000003500357308 */ /* 0x000ea20000002400 */
[----:B---3--:R-:W-:Y:S02]  /*a300*/  FSEL R190, R48, -INF , P3 ;  /* 0xff80000030be7808 */ /* 0x008fe40001800000 */
[----:B------:R-:W-:Y:S07]  /*a310*/  ISETP.GT.AND P3, PT, R5, 0x31, PT ;  /* 0x000000310500780c */ /* 0x000fee0003f64270 */
[----:B------:R3:W-:Y:S01]  /*a320*/  MUFU.TANH R33, R57 ;  /* 0x0000003900217308 */ /* 0x0007e20000002400 */
[----:B-1----:R-:W-:Y:S02]  /*a330*/  FSEL R63, R203, -INF , P2 ;  /* 0xff800000cb3f7808 */ /* 0x002fe40001000000 */
[----:B------:R-:W-:Y:S07]  /*a340*/  ISETP.GT.AND P2, PT, R2, 0x18, PT ;  /* 0x000000180200780c */ /* 0x000fee0003f44270 */
[----:B------:R1:W-:Y:S01]  /*a350*/  MUFU.TANH R200, R44 ;  /* 0x0000002c00c87308 */ /* 0x0003e20000002400 */
[----:B--2---:R-:W-:Y:S02]  /*a360*/  FSEL R215, R53, -INF , P3 ;  /* 0xff80000035d77808 */ /* 0x004fe40001800000 */
[----:B------:R-:W-:Y:S07]  /*a370*/  ISETP.GT.AND P3, PT, R4, 0x30, PT ;  /* 0x000000300400780c */ /* 0x000fee0003f64270 */
[----:B------:R-:W2:Y:S01]  /*a380*/  MUFU.TANH R39, R39 ;  /* 0x0000002700277308 */ /* 0x000ea20000002400 */
[----:B------:R-:W-:Y:S02]  /*a390*/  FSEL R234, R32, -INF , P3 ;  /* 0xff80000020ea7808 */ /* 0x000fe40001800000 */
[----:B------:R-:W-:Y:S02]  /*a3a0*/  ISETP.GT.AND P3, PT, R4, 0x39, PT ;  /* 0x000000390400780c */ /* 0x000fe40003f64270 */
[----:B---3--:R-:W-:Y:S02]  /*a3b0*/  FSEL R57, R194, -INF , P2 ;  /* 0xff800000c2397808 */ /* 0x008fe40001000000 */
[----:B------:R-:W-:Y:S03]  /*a3c0*/  ISETP.GT.AND P2, PT, R2, 0x21, PT ;  /* 0x000000210200780c */ /* 0x000fe60003f44270 */
[----:B------:R-:W3:Y:S01]  /*a3d0*/  MUFU.TANH R46, R46 ;  /* 0x0000002e002e7308 */ /* 0x000ee20000002400 */
[----:B-1----:R-:W-:Y:S02]  /*a3e0*/  FSEL R44, R202, -INF , P5 ;  /* 0xff800000ca2c7808 */ /* 0x002fe40002800000 */
[----:B------:R-:W-:Y:S02]  /*a3f0*/  ISETP.GT.AND P5, PT, R5, 0x21, PT ;  /* 0x000000210500780c */ /* 0x000fe40003fa4270 */
[----:B------:R-:W-:Y:S05]  /*a400*/  FMNMX.FTZ R73, R44, R73, !PT ;  /* 0x000000492c497209 */ /* 0x000fea0007810000 */
[----:B------:R-:W1:Y:S01]  /*a410*/  MUFU.TANH R37, R37 ;  /* 0x0000002500257308 */ /* 0x000e620000002400 */
[----:B------:R-:W-:Y:S02]  /*a420*/  FMNMX.FTZ R73, R45, R73, !PT ;  /* 0x000000492d497209 */ /* 0x000fe40007810000 */
[----:B--2---:R-:W-:Y:S02]  /*a430*/  FSEL R196, R39, -INF , P2 ;  /* 0xff80000027c47808 */ /* 0x004fe40001000000 */
[----:B------:R-:W-:Y:S02]  /*a440*/  ISETP.GT.AND P2, PT, R0, 0x28, PT ;  /* 0x000000280000780c */ /* 0x000fe40003f44270 */
[----:B------:R-:W-:Y:S03]  /*a450*/  FMNMX.FTZ R73, R189, R73, !PT ;  /* 0x00000049bd497209 */ /* 0x000fe60007810000 */
        /* <DEDUP_REMOVED lines=12> */
[----:B------:R-:W-:Y:S02]  /*a520*/  FSEL R51, R27, -INF , P3 ;  /* 0xff8000001b337808 */ /* 0x000fe40001800000 */
[----:B------:R-:W-:Y:S03]  /*a530*/  ISETP.GT.AND P3, PT, R5, 0x40, PT ;  /* 0x000000400500780c */ /* 0x000fe60003f64270 */
[----:B------:R-:W2:Y:S01]  /*a540*/  MUFU.TANH R68, R68 ;  /* 0x0000004400447308 */ /* 0x000ea20000002400 */
[----:B------:R-:W-:Y:S02]  /*a550*/  ISETP.GT.AND P0, PT, R0, 0x30, PT ;  /* 0x000000300000780c */ /* 0x000fe40003f04270 */
[----:B---3--:R-:W-:Y:S02]  /*a560*/  FSEL R203, R42, -INF , P5 ;  /* 0xff8000002acb7808 */ /* 0x008fe40002800000 */
[----:B------:R-:W-:Y:S02]  /*a570*/  ISETP.GT.AND P5, PT, R4, 0x29, PT ;  /* 0x000000290400780c */ /* 0x000fe40003fa4270 */
[----:B------:R-:W-:Y:S03]  /*a580*/  FSEL R48, R34, -INF , P0 ;  /* 0xff80000022307808 */ /* 0x000fe60000000000 */
[----:B------:R-:W3:Y:S01]  /*a590*/  MUFU.TANH R47, R47 ;  /* 0x0000002f002f7308 */ /* 0x000ee20000002400 */
[----:B------:R-:W-:Y:S02]  /*a5a0*/  ISETP.GT.AND P0, PT, R0, 0x39, PT ;  /* 0x000000390000780c */ /* 0x000fe40003f04270 */
[----:B-1----:R-:W-:Y:S02]  /*a5b0*/  FSEL R192, R49, -INF , P2 ;  /* 0xff80000031c07808 */ /* 0x002fe40001000000 */
[----:B------:R-:W-:Y:S02]  /*a5c0*/  FSEL R82, R29, -INF , P0 ;  /* 0xff8000001d527808 */ /* 0x000fe40000000000 */
[C---:B------:R-:W-:Y:S03]  /*a5d0*/  ISETP.GT.AND P2, PT, R2.reuse, 0x30, PT ;  /* 0x000000300200780c */ /* 0x040fe60003f44270 */
[----:B------:R-:W1:Y:S01]  /*a5e0*/  MUFU.TANH R52, R52 ;  /* 0x0000003400347308 */ /* 0x000e620000002400 */
[----:B------:R-:W-:Y:S02]  /*a5f0*/  ISETP.GT.AND P0, PT, R2, 0x38, PT ;  /* 0x000000380200780c */ /* 0x000fe40003f04270 */
[----:B------:R-:W-:Y:S02]  /*a600*/  FMNMX.FTZ R73, R192, R73, !PT ;  /* 0x00000049c0497209 */ /* 0x000fe40007810000 */
[----:B--2---:R-:W-:Y:S02]  /*a610*/  FSEL R49, R68, -INF , P3 ;  /* 0xff80000044317808 */ /* 0x004fe40001800000 */
[----:B------:R-:W-:Y:S03]  /*a620*/  ISETP.GT.AND P3, PT, R0, 0x41, PT ;  /* 0x000000410000780c */ /* 0x000fe60003f64270 */
[----:B------:R-:W2:Y:S01]  /*a630*/  MUFU.TANH R54, R54 ;  /* 0x0000003600367308 */ /* 0x000ea20000002400 */
[----:B------:R-:W-:Y:S02]  /*a640*/  FSEL R46, R26, -INF , P3 ;  /* 0xff8000001a2e7808 */ /* 0x000fe40001800000 */
[----:B------:R-:W-:Y:S02]  /*a650*/  ISETP.GT.AND P3, PT, R4, 0x48, PT ;  /* 0x000000480400780c */ /* 0x000fe40003f64270 */
[----:B---3--:R-:W-:Y:S02]  /*a660*/  FSEL R211, R47, -INF , P5 ;  /* 0xff8000002fd37808 */ /* 0x008fe40002800000 */
[----:B------:R-:W-:Y:S02]  /*a670*/  FSEL R244, R6, -INF , P3 ;  /* 0xff80000006f47808 */ /* 0x000fe40001800000 */
[----:B------:R-:W-:Y:S01]  /*a680*/  FMNMX.FTZ R6, R12, R116, !PT ;  /* 0x000000740c067209 */ /* 0x000fe20007810000 */
[----:B------:R-:W3:Y:S01]  /*a690*/  MUFU.TANH R85, R85 ;  /* 0x0000005500557308 */ /* 0x000ee20000002400 */
[----:B------:R-:W-:Y:S02]  /*a6a0*/  ISETP.GT.AND P5, PT, R5, 0x30, PT ;  /* 0x000000300500780c */ /* 0x000fe40003fa4270 */
[----:B------:R-:W-:Y:S02]  /*a6b0*/  FMNMX.FTZ R6, R13, R6, !PT ;  /* 0x000000060d067209 */ /* 0x000fe40007810000 */
[----:B-1----:R-:W-:Y:S02]  /*a6c0*/  FSEL R212, R52, -INF , P5 ;  /* 0xff80000034d47808 */ /* 0x002fe40002800000 */
[----:B------:R-:W-:Y:S02]  /*a6d0*/  ISETP.GT.AND P5, PT, R0, 0x31, PT ;  /* 0x000000310000780c */ /* 0x000fe40003fa4270 */
[----:B------:R-:W-:Y:S01]  /*a6e0*/  ISETP.GT.AND P3, PT, R5, 0x51, PT ;  /* 0x000000510500780c */ /* 0x000fe20003f64270 */
[----:B------:R-:W1:Y:S01]  /*a6f0*/  MUFU.TANH R50, R50 ;  /* 0x0000003200327308 */ /* 0x000e620000002400 */
[----:B------:R-:W-:Y:S02]  /*a700*/  FSEL R33, R33, -INF , P5 ;  /* 0xff80000021217808 */ /* 0x000fe40002800000 */
[----:B------:R-:W-:Y:S02]  /*a710*/  ISETP.GT.AND P5, PT, R4, 0x38, PT ;  /* 0x000000380400780c */ /* 0x000fe40003fa4270 */
[----:B--2---:R-:W-:Y:S02]  /*a720*/  FSEL R248, R54, -INF , P2 ;  /* 0xff80000036f87808 */ /* 0x004fe40001000000 */
[----:B------:R-:W-:Y:S02]  /*a730*/  ISETP.GT.AND P2, PT, R4, 0x31, PT ;  /* 0x000000310400780c */ /* 0x000fe40003f44270 */
[----:B------:R-:W-:Y:S01]  /*a740*/  FSEL R78, R28, -INF , P5 ;  /* 0xff8000001c4e7808 */ /* 0x000fe20002800000 */
[----:B------:R-:W2:Y:S01]  /*a750*/  MUFU.TANH R112, R112 ;  /* 0x0000007000707308 */ /* 0x000ea20000002400 */
[----:B------:R-:W-:Y:S02]  /*a760*/  ISETP.GT.AND P5, PT, R2, 0x39, PT ;  /* 0x000000390200780c */ /* 0x000fe40003fa4270 */
[----:B------:R-:W-:Y:S02]  /*a770*/  FMNMX.FTZ R6, R14, R6, !PT ;  /* 0x000000060e067209 */ /* 0x000fe40007810000 */
[----:B---3--:R-:W-:Y:S02]  /*a780*/  FSEL R42, R85, -INF , P3 ;  /* 0xff800000552a7808 */ /* 0x008fe40001800000 */
[----:B------:R-:W-:Y:S02]  /*a790*/  ISETP.GT.AND P3, PT, R5, 0x68, PT ;  /* 0x000000680500780c */ /* 0x000fe40003f64270 */
[----:B------:R-:W-:Y:S01]  /*a7a0*/  FMNMX.FTZ R73, R212, R73, !PT ;  /* 0x00000049d4497209 */ /* 0x000fe20007810000 */
[----:B------:R-:W3:Y:S03]  /*a7b0*/  MUFU.TANH R55, R55 ;  /* 0x0000003700377308 */ /* 0x000ee60000002400 */
[----:B------:R-:W-:Y:S02]  /*a7c0*/  FMNMX.FTZ R73, R215, R73, !PT ;  /* 0x00000049d7497209 */ /* 0x000fe40007810000 */
[----:B-1----:R-:W-:Y:S02]  /*a7d0*/  FSEL R194, R50, -INF , P1 ;  /* 0xff80000032c27808 */ /* 0x002fe40000800000 */
[----:B------:R-:W-:Y:S02]  /*a7e0*/  FSEL R50, R31, -INF , P2 ;  /* 0xff8000001f327808 */ /* 0x000fe40001000000 */
[----:B------:R-:W4:Y:S01]  /*a7f0*/  LDL R31, [R1+0x38] ;  /* 0x00003800011f7983 */ /* 0x000f220000100800 */
[----:B------:R-:W1:Y:S01]  /*a800*/  MUFU.TANH R64, R64 ;  /* 0x0000004000407308 */ /* 0x000e620000002400 */
[----:B------:R-:W-:Y:S02]  /*a810*/  ISETP.GT.AND P1, PT, R2, 0x31, PT ;  /* 0x000000310200780c */ /* 0x000fe40003f24270 */
[----:B------:R-:W-:Y:S02]  /*a820*/  ISETP.GT.AND P2, PT, R5, 0x38, PT ;  /* 0x000000380500780c */ /* 0x000fe40003f44270 */
[----:B--2---:R-:W-:Y:S01]  /*a830*/  FSEL R29, R112, -INF , P3 ;  /* 0xff800000701d7808 */ /* 0x004fe20001800000 */
[----:B------:R-:W-:Y:S01]  /*a840*/  IMAD.MOV.U32 R112, RZ, RZ, R33 ;  /* 0x000000ffff707224 */ /* 0x000fe200078e0021 */
[----:B------:R-:W-:Y:S01]  /*a850*/  ISETP.GT.AND P3, PT, R2, 0x58, PT ;  /* 0x000000580200780c */ /* 0x000fe20003f64270 */
[----:B------:R-:W2:Y:S02]  /*a860*/  LDL.64 R32, [R1+0x28] ;  /* 0x0000280001207983 */ /* 0x000ea40000100a00 */
[----:B------:R-:W1:Y:S01]  /*a870*/  MUFU.TANH R65, R65 ;  /* 0x0000004100417308 */ /* 0x000e620000002400 */
[----:B---3--:R-:W-:Y:S02]  /*a880*/  FSEL R251, R55, -INF , P1 ;  /* 0xff80000037fb7808 */ /* 0x008fe40000800000 */
[----:B------:R-:W-:Y:S07]  /*a890*/  ISETP.GT.AND P1, PT, R0, 0x38, PT ;  /* 0x000000380000780c */ /* 0x000fee0003f24270 */
[----:B------:R-:W-:Y:S01]  /*a8a0*/  MUFU.TANH R66, R66 ;  /* 0x0000004200427308 */ /* 0x000fe20000002400 */
[----:B------:R-:W-:Y:S02]  /*a8b0*/  FSEL R81, R30, -INF , P1 ;  /* 0xff8000001e517808 */ /* 0x000fe40000800000 */
[C---:B------:R-:W-:Y:S02]  /*a8c0*/  ISETP.GT.AND P1, PT, R5.reuse, 0x39, PT ;  /* 0x000000390500780c */ /* 0x040fe40003f24270 */
[----:B-1----:R-:W-:Y:S02]  /*a8d0*/  FSEL R207, R64, -INF , P2 ;  /* 0xff80000040cf7808 */ /* 0x002fe40001000000 */
[----:B------:R-:W-:Y:S02]  /*a8e0*/  ISETP.GT.AND P2, PT, R5, 0x41, PT ;  /* 0x000000410500780c */ /* 0x000fe40003f44270 */
[----:B------:R-:W-:Y:S01]  /*a8f0*/  FMNMX.FTZ R73, R207, R73, !PT ;  /* 0x00000049cf497209 */ /* 0x000fe20007810000 */
[----:B------:R-:W1:Y:S01]  /*a900*/  MUFU.TANH R67, R67 ;  /* 0x0000004300437308 */ /* 0x000e620000002400 */
[----:B------:R-:W-:Y:S02]  /*a910*/  FSEL R218, R65, -INF , P1 ;  /* 0xff80000041da7808 */ /* 0x000fe40000800000 */
[----:B------:R-:W-:Y:S02]  /*a920*/  ISETP.GT.AND P1, PT, R2, 0x40, PT ;  /* 0x000000400200780c */ /* 0x000fe40003f24270 */
[----:B------:R-:W-:Y:S05]  /*a930*/  FMNMX.FTZ R73, R218, R73, !PT ;  /* 0x00000049da497209 */ /* 0x000fea0007810000 */
[----:B------:R-:W3:Y:S01]  /*a940*/  MUFU.TANH R69, R69 ;  /* 0x0000004500457308 */ /* 0x000ee20000002400 */
[----:B------:R-:W-:Y:S09]  /*a950*/  FMNMX.FTZ R73, R49, R73, !PT ;  /* 0x0000004931497209 */ /* 0x000ff20007810000 */
[----:B------:R3:W-:Y:S01]  /*a960*/  MUFU.TANH R243, R92 ;  /* 0x0000005c00f37308 */ /* 0x0007e20000002400 */
[----:B-1----:R-:W-:Y:S02]  /*a970*/  FSEL R67, R67, -INF , P5 ;  /* 0xff80000043437808 */ /* 0x002fe40002800000 */
[----:B------:R-:W-:Y:S07]  /*a980*/  ISETP.GT.AND P5, PT, R0, 0x40, PT ;  /* 0x000000400000780c */ /* 0x000fee0003fa4270 */
[----:B------:R-:W1:Y:S01]  /*a990*/  MUFU.TANH R70, R70 ;  /* 0x0000004600467308 */ /* 0x000e620000002400 */
[----:B---3--:R-:W-:Y:S02]  /*a9a0*/  FSEL R230, R69, -INF , P2 ;  /* 0xff80000045e67808 */ /* 0x008fe40001000000 */
[----:B------:R-:W-:Y:S02]  /*a9b0*/  ISETP.GT.AND P2, PT, R4, 0x40, PT ;  /* 0x000000400400780c */ /* 0x000fe40003f44270 */
[----:B------:R-:W-:Y:S05]  /*a9c0*/  FMNMX.FTZ R73, R230, R73, !PT ;  /* 0x00000049e6497209 */ /* 0x000fea0007810000 */
[----:B------:R-:W3:Y:S01]  /*a9d0*/  MUFU.TANH R71, R71 ;  /* 0x0000004700477308 */ /* 0x000ee20000002400 */
[----:B------:R-:W-:Y:S02]  /*a9e0*/  FSEL R92, R66, -INF , P0 ;  /* 0xff800000425c7808 */ /* 0x000fe40000000000 */
[----:B------:R-:W-:Y:S07]  /*a9f0*/  ISETP.GT.AND P0, PT, R2, 0x41, PT ;  /* 0x000000410200780c */ /* 0x000fee0003f04270 */
[----:B------:R-:W3:Y:S01]  /*aa00*/  MUFU.TANH R72, R72 ;  /* 0x0000004800487308 */ /* 0x000ee20000002400 */
[----:B-1----:R-:W-:Y:S02]  /*aa10*/  FSEL R38, R70, -INF , P1 ;  /* 0xff80000046267808 */ /* 0x002fe40000800000 */
[----:B------:R-:W-:Y:S07]  /*aa20*/  ISETP.GT.AND P1, PT, R4, 0x41, PT ;  /* 0x000000410400780c */ /* 0x000fee0003f24270 */
[----:B------:R-:W1:Y:S01]  /*aa30*/  MUFU.TANH R74, R74 ;  /* 0x0000004a004a7308 */ /* 0x000e620000002400 */
[----:B---3--:R-:W-:Y:S02]  /*aa40*/  FSEL R71, R71, -INF , P0 ;  /* 0xff80000047477808 */ /* 0x008fe40000000000 */
[----:B------:R-:W-:Y:S03]  /*aa50*/  ISETP.GT.AND P0, PT, R0, 0x48, PT ;  /* 0x000000480000780c */ /* 0x000fe60003f04270 */
[----:B------:R-:W-:Y:S04]  /*aa60*/  IMAD.MOV.U32 R85, RZ, RZ, R71 ;  /* 0x000000ffff557224 */ /* 0x000fe800078e0047 */
[----:B------:R-:W3:Y:S01]  /*aa70*/  MUFU.TANH R75, R75 ;  /* 0x0000004b004b7308 */ /* 0x000ee20000002400 */
[----:B------:R-:W-:Y:S02]  /*aa80*/  FSEL R245, R72, -INF , P5 ;  /* 0xff80000048f57808 */ /* 0x000fe40002800000 */
[----:B------:R-:W-:Y:S07]  /*aa90*/  ISETP.GT.AND P5, PT, R0, 0x49, PT ;  /* 0x000000490000780c */ /* 0x000fee0003fa4270 */
[----:B------:R-:W3:Y:S01]  /*aaa0*/  MUFU.TANH R76, R76 ;  /* 0x0000004c004c7308 */ /* 0x000ee20000002400 */
[----:B-1----:R-:W-:Y:S01]  /*aab0*/  FSEL R221, R74, -INF , P2 ;  /* 0xff8000004add7808 */ /* 0x002fe20001000000 */
[----:B------:R-:W-:Y:S01]  /*aac0*/  FMUL.FTZ R74, R111, c[0x0][0x320] ;  /* 0x0000c8006f4a7a20 */ /* 0x000fe20000410000 */
[----:B------:R-:W-:Y:S01]  /*aad0*/  ISETP.GT.AND P2, PT, R5, 0x48, PT ;  /* 0x000000480500780c */ /* 0x000fe20003f44270 */
[----:B------:R-:W-:Y:S06]  /*aae0*/  IMAD.MOV.U32 R111, RZ, RZ, R78 ;  /* 0x000000ffff6f7224 */ /* 0x000fec00078e004e */
[----:B------:R-:W1:Y:S01]  /*aaf0*/  MUFU.TANH R77, R77 ;  /* 0x0000004d004d7308 */ /* 0x000e620000002400 */
[----:B---3--:R-:W-:Y:S02]  /*ab00*/  FSEL R39, R75, -INF , P1 ;  /* 0xff8000004b277808 */ /* 0x008fe40000800000 */
[----:B------:R-:W-:Y:S07]  /*ab10*/  ISETP.GT.AND P1, PT, R5, 0x49, PT ;  /* 0x000000490500780c */ /* 0x000fee0003f24270 */
[----:B------:R-:W-:Y:S01]  /*ab20*/  MUFU.TANH R74, R74 ;  /* 0x0000004a004a7308 */ /* 0x000fe20000002400 */
[----:B------:R-:W-:Y:S02]  /*ab30*/  FSEL R47, R76, -INF , P0 ;  /* 0xff8000004c2f7808 */ /* 0x000fe40000000000 */
[----:B------:R-:W-:Y:S07]  /*ab40*/  ISETP.GT.AND P0, PT, R2, 0x48, PT ;  /* 0x000000480200780c */ /* 0x000fee0003f04270 */
[----:B------:R-:W3:Y:S01]  /*ab50*/  MUFU.TANH R7, R7 ;  /* 0x0000000700077308 */ /* 0x000ee20000002400 */
[----:B-1----:R-:W-:Y:S02]  /*ab60*/  FSEL R119, R77, -INF , P5 ;  /* 0xff8000004d777808 */ /* 0x002fe40002800000 */
[----:B------:R-:W-:Y:S07]  /*ab70*/  ISETP.GT.AND P5, PT, R5, 0x50, PT ;  /* 0x000000500500780c */ /* 0x000fee0003fa4270 */
[----:B------:R-:W1:Y:S10]  /*ab80*/  MUFU.TANH R24, R24 ;  /* 0x0000001800187308 */ /* 0x000e740000002400 */
[----:B------:R-:W1:Y:S01]  /*ab90*/  MUFU.TANH R25, R25 ;  /* 0x0000001900197308 */ /* 0x000e620000002400 */
[----:B---3--:R-:W-:Y:S02]  /*aba0*/  FSEL R35, R7, -INF , P2 ;  /* 0xff80000007237808 */ /* 0x008fe40001000000 */
[----:B------:R-:W-:Y:S02]  /*abb0*/  ISETP.GT.AND P2, PT, R5, 0x58, PT ;  /* 0x000000580500780c */ /* 0x000fe40003f44270 */
[----:B------:R-:W-:Y:S05]  /*abc0*/  FMNMX.FTZ R73, R35, R73, !PT ;  /* 0x0000004923497209 */ /* 0x000fea0007810000 */
[----:B------:R-:W3:Y:S01]  /*abd0*/  MUFU.TANH R84, R84 ;  /* 0x0000005400547308 */ /* 0x000ee20000002400 */
[----:B-1----:R-:W-:Y:S01]  /*abe0*/  FSEL R37, R24, -INF , P1 ;  /* 0xff80000018257808 */ /* 0x002fe20000800000 */
[----:B------:R-:W-:Y:S01]  /*abf0*/  FMUL.FTZ R24, R103, c[0x0][0x320] ;  /* 0x0000c80067187a20 */ /* 0x000fe20000410000 */
[----:B------:R-:W-:Y:S02]  /*ac00*/  ISETP.GT.AND P1, PT, R5, 0x59, PT ;  /* 0x000000590500780c */ /* 0x000fe40003f24270 */
[----:B------:R-:W-:Y:S05]  /*ac10*/  FMNMX.FTZ R73, R37, R73, !PT ;  /* 0x0000004925497209 */ /* 0x000fea0007810000 */
[----:B------:R-:W1:Y:S01]  /*ac20*/  MUFU.TANH R96, R96 ;  /* 0x0000006000607308 */ /* 0x000e620000002400 */
[----:B------:R-:W-:Y:S02]  /*ac30*/  FSEL R233, R25, -INF , P0 ;  /* 0xff80000019e97808 */ /* 0x000fe40000000000 */
[C---:B------:R-:W-:Y:S07]  /*ac40*/  ISETP.GT.AND P0, PT, R5.reuse, 0x60, PT ;  /* 0x000000600500780c */ /* 0x040fee0003f04270 */
[----:B------:R-:W1:Y:S01]  /*ac50*/  MUFU.TANH R101, R101 ;  /* 0x0000006500657308 */ /* 0x000e620000002400 */
[----:B---3--:R-:W-:Y:S01]  /*ac60*/  FSEL R43, R84, -INF , P5 ;  /* 0xff800000542b7808 */ /* 0x008fe20002800000 */
[----:B------:R-:W-:Y:S01]  /*ac70*/  IMAD.MOV.U32 R84, RZ, RZ, R119 ;  /* 0x000000ffff547224 */ /* 0x000fe200078e0077 */
[----:B------:R-:W-:Y:S02]  /*ac80*/  ISETP.GT.AND P5, PT, R5, 0x61, PT ;  /* 0x000000610500780c */ /* 0x000fe40003fa4270 */
[----:B------:R-:W-:Y:S05]  /*ac90*/  FMNMX.FTZ R73, R43, R73, !PT ;  /* 0x000000492b497209 */ /* 0x000fea0007810000 */
[----:B------:R-:W3:Y:S01]  /*aca0*/  MUFU.TANH R87, R87 ;  /* 0x0000005700577308 */ /* 0x000ee20000002400 */
[----:B------:R-:W-:Y:S02]  /*acb0*/  FMNMX.FTZ R73, R42, R73, !PT ;  /* 0x000000492a497209 */ /* 0x000fe40007810000 */
[----:B-1----:R-:W-:Y:S02]  /*acc0*/  FSEL R25, R96, -INF , P2 ;  /* 0xff80000060197808 */ /* 0x002fe40001000000 */
[----:B------:R-:W-:Y:S02]  /*acd0*/  ISETP.GT.AND P2, PT, R5, 0x69, PT ;  /* 0x000000690500780c */ /* 0x000fe40003f44270 */
[----:B------:R-:W-:Y:S03]  /*ace0*/  FMNMX.FTZ R5, R15, R6, !PT ;  /* 0x000000060f057209 */ /* 0x000fe60007810000 */
[----:B------:R-:W1:Y:S01]  /*acf0*/  MUFU.TANH R97, R97 ;  /* 0x0000006100617308 */ /* 0x000e620000002400 */
[----:B------:R-:W-:Y:S02]  /*ad00*/  FMNMX.FTZ R6, R16, R117, !PT ;  /* 0x0000007510067209 */ /* 0x000fe40007810000 */
[----:B------:R-:W-:Y:S02]  /*ad10*/  FMNMX.FTZ R5, R56, R5, !PT ;  /* 0x0000000538057209 */ /* 0x000fe40007810000 */
[----:B------:R-:W-:Y:S02]  /*ad20*/  FSEL R28, R101, -INF , P5 ;  /* 0xff800000651c7808 */ /* 0x000fe40002800000 */
[----:B------:R-:W-:Y:S02]  /*ad30*/  FMNMX.FTZ R5, R59, R5, !PT ;  /* 0x000000053b057209 */ /* 0x000fe40007810000 */
[----:B------:R-:W-:Y:S01]  /*ad40*/  ISETP.GT.AND P5, PT, R2, 0x51, PT ;  /* 0x000000510200780c */ /* 0x000fe20003fa4270 */
[----:B------:R-:W1:Y:S01]  /*ad50*/  MUFU.TANH R100, R100 ;  /* 0x0000006400647308 */ /* 0x000e620000002400 */
[----:B------:R-:W-:Y:S02]  /*ad60*/  FMNMX.FTZ R5, R57, R5, !PT ;  /* 0x0000000539057209 */ /* 0x000fe40007810000 */
[----:B------:R-:W-:Y:S02]  /*ad70*/  FMNMX.FTZ R73, R25, R73, !PT ;  /* 0x0000004919497209 */ /* 0x000fe40007810000 */
[----:B------:R-:W-:Y:S02]  /*ad80*/  FMNMX.FTZ R5, R58, R5, !PT ;  /* 0x000000053a057209 */ /* 0x000fe40007810000 */
[----:B---3--:R-:W-:Y:S02]  /*ad90*/  FSEL R80, R87, -INF , P5 ;  /* 0xff80000057507808 */ /* 0x008fe40002800000 */
[----:B------:R-:W-:Y:S01]  /*ada0*/  FMNMX.FTZ R5, R193, R5, !PT ;  /* 0x00000005c1057209 */ /* 0x000fe20007810000 */
[----:B------:R-:W-:Y:S01]  /*adb0*/  MUFU.TANH R83, R83 ;  /* 0x0000005300537308 */ /* 0x000fe20000002400 */
[----:B------:R-:W-:Y:S02]  /*adc0*/  MOV R87, R67 ;  /* 0x0000004300577202 */ /* 0x000fe40000000f00 */
[----:B------:R-:W-:Y:S02]  /*add0*/  FMNMX.FTZ R5, R196, R5, !PT ;  /* 0x00000005c4057209 */ /* 0x000fe40007810000 */
[----:B-1----:R-:W-:Y:S02]  /*ade0*/  FSEL R26, R97, -INF , P1 ;  /* 0xff800000611a7808 */ /* 0x002fe40000800000 */
[----:B------:R-:W-:Y:S02]  /*adf0*/  FMNMX.FTZ R5, R194, R5, !PT ;  /* 0x00000005c2057209 */ /* 0x000fe40007810000 */
[----:B------:R-:W-:Y:S01]  /*ae00*/  FMNMX.FTZ R6, R17, R6, !PT ;  /* 0x0000000611067209 */ /* 0x000fe20007810000 */
[----:B------:R-:W1:Y:S01]  /*ae10*/  MUFU.TANH R86, R86 ;  /* 0x0000005600567308 */ /* 0x000e620000002400 */
[----:B------:R-:W-:Y:S02]  /*ae20*/  FMNMX.FTZ R5, R197, R5, !PT ;  /* 0x00000005c5057209 */ /* 0x000fe40007810000 */
[----:B------:R-:W-:Y:S02]  /*ae30*/  FMNMX.FTZ R73, R26, R73, !PT ;  /* 0x000000491a497209 */ /* 0x000fe40007810000 */
[----:B------:R-:W-:Y:S02]  /*ae40*/  FMNMX.FTZ R5, R248, R5, !PT ;  /* 0x00000005f8057209 */ /* 0x000fe40007810000 */
[----:B------:R-:W-:Y:S02]  /*ae50*/  FSEL R27, R100, -INF , P0 ;  /* 0xff800000641b7808 */ /* 0x000fe40000000000 */
[----:B------:R-:W-:Y:S01]  /*ae60*/  FMNMX.FTZ R5, R251, R5, !PT ;  /* 0x00000005fb057209 */ /* 0x000fe20007810000 */
[----:B------:R-:W3:Y:S01]  /*ae70*/  MUFU.TANH R113, R113 ;  /* 0x0000007100717308 */ /* 0x000ee20000002400 */
[----:B------:R-:W-:Y:S02]  /*ae80*/  ISETP.GT.AND P0, PT, R2, 0x50, PT ;  /* 0x000000500200780c */ /* 0x000fe40003f04270 */
[----:B------:R-:W-:Y:S02]  /*ae90*/  FMNMX.FTZ R72, R92, R5, !PT ;  /* 0x000000055c487209 */ /* 0x000fe40007810000 */
[----:B------:R-:W-:Y:S02]  /*aea0*/  FMNMX.FTZ R5, R20, R118, !PT ;  /* 0x0000007614057209 */ /* 0x000fe40007810000 */
[----:B------:R-:W-:Y:S02]  /*aeb0*/  FMNMX.FTZ R72, R87, R72, !PT ;  /* 0x0000004857487209 */ /* 0x000fe40007810000 */
[----:B------:R-:W-:Y:S01]  /*aec0*/  FMNMX.FTZ R5, R21, R5, !PT ;  /* 0x0000000515057209 */ /* 0x000fe20007810000 */
[----:B------:R-:W3:Y:S01]  /*aed0*/  MUFU.TANH R98, R98 ;  /* 0x0000006200627308 */ /* 0x000ee20000002400 */
[----:B------:R-:W-:Y:S02]  /*aee0*/  FMNMX.FTZ R72, R38, R72, !PT ;  /* 0x0000004826487209 */ /* 0x000fe40007810000 */
[----:B------:R-:W-:Y:S02]  /*aef0*/  FMNMX.FTZ R5, R22, R5, !PT ;  /* 0x0000000516057209 */ /* 0x000fe40007810000 */
[----:B------:R-:W-:Y:S02]  /*af00*/  FMNMX.FTZ R72, R85, R72, !PT ;  /* 0x0000004855487209 */ /* 0x000fe40007810000 */
[----:B-1----:R-:W-:Y:S01]  /*af10*/  FSEL R119, R86, -INF , P0 ;  /* 0xff80000056777808 */ /* 0x002fe20000000000 */
[----:B------:R-:W-:Y:S01]  /*af20*/  IMAD.MOV.U32 R86, RZ, RZ, R35 ;  /* 0x000000ffff567224 */ /* 0x000fe200078e0023 */
[----:B------:R-:W-:Y:S01]  /*af30*/  FMNMX.FTZ R72, R233, R72, !PT ;  /* 0x00000048e9487209 */ /* 0x000fe20007810000 */
[----:B------:R-:W1:Y:S01]  /*af40*/  MUFU.TANH R99, R99 ;  /* 0x0000006300637308 */ /* 0x000e620000002400 */
[----:B------:R-:W-:Y:S02]  /*af50*/  ISETP.GT.AND P1, PT, R2, 0x49, PT ;  /* 0x000000490200780c */ /* 0x000fe40003f24270 */
[----:B------:R-:W-:Y:S02]  /*af60*/  FMNMX.FTZ R6, R18, R6, !PT ;  /* 0x0000000612067209 */ /* 0x000fe40007810000 */
[----:B---3--:R-:W-:Y:S02]  /*af70*/  FSEL R52, R113, -INF , P2 ;  /* 0xff80000071347808 */ /* 0x008fe40001000000 */
[----:B------:R-:W-:Y:S02]  /*af80*/  FMNMX.FTZ R5, R23, R5, !PT ;  /* 0x0000000517057209 */ /* 0x000fe40007810000 */
[----:B------:R-:W-:Y:S01]  /*af90*/  FSEL R100, R83, -INF , P1 ;  /* 0xff80000053647808 */ /* 0x000fe20000800000 */
[----:B------:R-:W3:Y:S01]  /*afa0*/  MUFU.TANH R102, R102 ;  /* 0x0000006600667308 */ /* 0x000ee20000002400 */
[----:B------:R-:W-:Y:S02]  /*afb0*/  FMNMX.FTZ R73, R27, R73, !PT ;  /* 0x000000491b497209 */ /* 0x000fe40007810000 */
[----:B------:R-:W-:Y:S02]  /*afc0*/  ISETP.GT.AND P2, PT, R2, 0x59, PT ;  /* 0x000000590200780c */ /* 0x000fe40003f44270 */
[----:B------:R-:W-:Y:S01]  /*afd0*/  FSEL R83, R98, -INF , P3 ;  /* 0xff80000062537808 */ /* 0x000fe20001800000 */
[----:B------:R-:W-:Y:S01]  /*afe0*/  IMAD.MOV.U32 R98, RZ, RZ, R25 ;  /* 0x000000ffff627224 */ /* 0x000fe200078e0019 */
[C---:B------:R-:W-:Y:S02]  /*aff0*/  ISETP.GT.AND P1, PT, R2.reuse, 0x60, PT ;  /* 0x000000600200780c */ /* 0x040fe40003f24270 */
[C---:B------:R-:W-:Y:S01]  /*b000*/  ISETP.GT.AND P0, PT, R2.reuse, 0x61, PT ;  /* 0x000000610200780c */ /* 0x040fe20003f04270 */
[----:B------:R-:W1:Y:S01]  /*b010*/  MUFU.TANH R24, R24 ;  /* 0x0000001800187308 */ /* 0x000e620000002400 */
[C---:B------:R-:W-:Y:S02]  /*b020*/  ISETP.GT.AND P5, PT, R2.reuse, 0x68, PT ;  /* 0x000000680200780c */ /* 0x040fe40003fa4270 */
[----:B------:R-:W-:Y:S02]  /*b030*/  ISETP.GT.AND P3, PT, R2, 0x69, PT ;  /* 0x000000690200780c */ /* 0x000fe40003f64270 */
[----:B------:R-:W-:Y:S02]  /*b040*/  FMNMX.FTZ R2, R19, R6, !PT ;  /* 0x0000000613027209 */ /* 0x000fe40007810000 */
[----:B------:R-:W-:Y:S02]  /*b050*/  FMNMX.FTZ R73, R28, R73, !PT ;  /* 0x000000491c497209 */ /* 0x000fe40007810000 */
[----:B------:R-:W-:Y:S01]  /*b060*/  FMNMX.FTZ R2, R60, R2, !PT ;  /* 0x000000023c027209 */ /* 0x000fe20007810000 */
[----:B------:R-:W2:Y:S01]  /*b070*/  MUFU.TANH R114, R114 ;  /* 0x0000007200727308 */ /* 0x000ea20000002400 */
[----:B------:R-:W-:Y:S02]  /*b080*/  FMNMX.FTZ R73, R29, R73, !PT ;  /* 0x000000491d497209 */ /* 0x000fe40007810000 */
[----:B------:R-:W-:Y:S02]  /*b090*/  FMNMX.FTZ R72, R100, R72, !PT ;  /* 0x0000004864487209 */ /* 0x000fe40007810000 */
[----:B------:R-:W-:Y:S02]  /*b0a0*/  FMNMX.FTZ R2, R62, R2, !PT ;  /* 0x000000023e027209 */ /* 0x000fe40007810000 */
[----:B------:R-:W-:Y:S02]  /*b0b0*/  FMNMX.FTZ R73, R52, R73, !PT ;  /* 0x0000004934497209 */ /* 0x000fe40007810000 */
[----:B------:R-:W-:Y:S01]  /*b0c0*/  FMNMX.FTZ R72, R119, R72, !PT ;  /* 0x0000004877487209 */ /* 0x000fe20007810000 */
[----:B------:R-:W2:Y:S01]  /*b0d0*/  MUFU.TANH R115, R115 ;  /* 0x0000007300737308 */ /* 0x000ea20000002400 */
[----:B------:R-:W-:Y:S01]  /*b0e0*/  FMNMX.FTZ R2, R61, R2, !PT ;  /* 0x000000023d027209 */ /* 0x000fe20007810000 */
[----:B------:R-:W4:Y:S01]  /*b0f0*/  SHFL.BFLY PT, R7, R73, 0x2, 0x1f ;  /* 0x0c401f0049077f89 */ /* 0x000f2200000e0000 */
[----:B------:R-:W-:Y:S02]  /*b100*/  FMNMX.FTZ R72, R80, R72, !PT ;  /* 0x0000004850487209 */ /* 0x000fe40007810000 */
[----:B------:R-:W-:Y:S02]  /*b110*/  FMNMX.FTZ R2, R63, R2, !PT ;  /* 0x000000023f027209 */ /* 0x000fe40007810000 */
[----:B------:R-:W-:Y:S02]  /*b120*/  FMNMX.FTZ R72, R83, R72, !PT ;  /* 0x0000004853487209 */ /* 0x000fe40007810000 */
[----:B-1----:R-:W-:Y:S01]  /*b130*/  FSEL R252, R99, -INF , P2 ;  /* 0xff80000063fc7808 */ /* 0x002fe20001000000 */
[----:B------:R-:W1:Y:S01]  /*b140*/  MUFU.TANH R88, R88 ;  /* 0x0000005800587308 */ /* 0x000e620000002400 */
[----:B------:R-:W-:Y:S02]  /*b150*/  FMNMX.FTZ R2, R198, R2, !PT ;  /* 0x00000002c6027209 */ /* 0x000fe40007810000 */
[----:B---3--:R-:W-:Y:S02]  /*b160*/  FSEL R113, R102, -INF , P1 ;  /* 0xff80000066717808 */ /* 0x008fe40000800000 */
[----:B------:R-:W-:Y:S02]  /*b170*/  FMNMX.FTZ R72, R252, R72, !PT ;  /* 0x00000048fc487209 */ /* 0x000fe40007810000 */
[----:B------:R-:W-:Y:S02]  /*b180*/  FMNMX.FTZ R2, R199, R2, !PT ;  /* 0x00000002c7027209 */ /* 0x000fe40007810000 */
[----:B------:R-:W-:Y:S01]  /*b190*/  FSEL R249, R24, -INF , P0 ;  /* 0xff80000018f97808 */ /* 0x000fe20000000000 */
[----:B------:R-:W3:Y:S01]  /*b1a0*/  MUFU.TANH R89, R89 ;  /* 0x0000005900597308 */ /* 0x000ee20000002400 */
[----:B------:R-:W-:Y:S01]  /*b1b0*/  FMNMX.FTZ R72, R113, R72, !PT ;  /* 0x0000004871487209 */ /* 0x000fe20007810000 */
[----:B------:R-:W-:Y:S01]  /*b1c0*/  FMUL.FTZ R24, R107, c[0x0][0x320] ;  /* 0x0000c8006b187a20 */ /* 0x000fe20000410000 */
[----:B------:R-:W-:Y:S02]  /*b1d0*/  FMNMX.FTZ R2, R200, R2, !PT ;  /* 0x00000002c8027209 */ /* 0x000fe40007810000 */
[----:B--2---:R-:W-:Y:S02]  /*b1e0*/  FSEL R247, R114, -INF , P5 ;  /* 0xff80000072f77808 */ /* 0x004fe40002800000 */
[----:B------:R-:W-:Y:S02]  /*b1f0*/  FMNMX.FTZ R72, R249, R72, !PT ;  /* 0x00000048f9487209 */ /* 0x000fe40007810000 */
[----:B------:R-:W-:Y:S01]  /*b200*/  FMNMX.FTZ R2, R201, R2, !PT ;  /* 0x00000002c9027209 */ /* 0x000fe20007810000 */
[----:B------:R-:W2:Y:S01]  /*b210*/  MUFU.TANH R93, R93 ;  /* 0x0000005d005d7308 */ /* 0x000ea20000002400 */
[----:B------:R-:W-:Y:S02]  /*b220*/  FSEL R246, R115, -INF , P3 ;  /* 0xff80000073f67808 */ /* 0x000fe40001800000 */
[----:B------:R-:W-:Y:S02]  /*b230*/  FMNMX.FTZ R72, R247, R72, !PT ;  /* 0x00000048f7487209 */ /* 0x000fe40007810000 */
[----:B------:R-:W-:Y:S02]  /*b240*/  FMNMX.FTZ R2, R48, R2, !PT ;  /* 0x0000000230027209 */ /* 0x000fe40007810000 */
[----:B------:R-:W-:Y:S02]  /*b250*/  FMNMX.FTZ R72, R246, R72, !PT ;  /* 0x00000048f6487209 */ /* 0x000fe40007810000 */
[----:B------:R-:W-:Y:S01]  /*b260*/  FMNMX.FTZ R2, R112, R2, !PT ;  /* 0x0000000270027209 */ /* 0x000fe20007810000 */
[----:B------:R-:W1:Y:S01]  /*b270*/  MUFU.TANH R79, R79 ;  /* 0x0000004f004f7308 */ /* 0x000e620000002400 */
[----:B----4-:R-:W-:Y:S01]  /*b280*/  FMNMX.FTZ R73, R73, R7, !PT ;  /* 0x0000000749497209 */ /* 0x010fe20007810000 */
[----:B------:R-:W-:Y:S01]  /*b290*/  SHFL.BFLY PT, R6, R72, 0x2, 0x1f ;  /* 0x0c401f0048067f89 */ /* 0x000fe200000e0000 */
[----:B------:R-:W-:Y:S02]  /*b2a0*/  FMNMX.FTZ R2, R81, R2, !PT ;  /* 0x0000000251027209 */ /* 0x000fe40007810000 */
[----:B------:R-:W-:Y:S02]  /*b2b0*/  ISETP.GT.AND P5, PT, R0, 0x58, PT ;  /* 0x000000580000780c */ /* 0x000fe40003fa4270 */
[----:B------:R-:W-:Y:S02]  /*b2c0*/  FMNMX.FTZ R2, R82, R2, !PT ;  /* 0x0000000252027209 */ /* 0x000fe40007810000 */
[----:B------:R-:W-:Y:S01]  /*b2d0*/  FSEL R243, R243, -INF , P5 ;  /* 0xff800000f3f37808 */ /* 0x000fe20002800000 */
[----:B------:R-:W4:Y:S01]  /*b2e0*/  MUFU.TANH R90, R90 ;  /* 0x0000005a005a7308 */ /* 0x000f220000002400 */
[----:B------:R-:W2:Y:S01]  /*b2f0*/  SHFL.BFLY PT, R7, R73, 0x1, 0x1f ;  /* 0x0c201f0049077f89 */ /* 0x000ea200000e0000 */
[----:B------:R-:W-:Y:S02]  /*b300*/  ISETP.GT.AND P5, PT, R0, 0x69, PT ;  /* 0x000000690000780c */ /* 0x000fe40003fa4270 */
[----:B------:R-:W-:Y:S02]  /*b310*/  FMNMX.FTZ R2, R245, R2, !PT ;  /* 0x00000002f5027209 */ /* 0x000fe40007810000 */
[----:B------:R-:W-:Y:S02]  /*b320*/  FSEL R109, R109, -INF , P5 ;  /* 0xff8000006d6d7808 */ /* 0x000fe40002800000 */
[----:B------:R-:W-:Y:S02]  /*b330*/  ISETP.GT.AND P5, PT, R204, R250, PT ;  /* 0x000000facc00720c */ /* 0x000fe40003fa4270 */
[----:B------:R-:W4:Y:S01]  /*b340*/  MUFU.TANH R104, R104 ;  /* 0x0000006800687308 */ /* 0x000f220000002400 */
[----:B------:R-:W-:Y:S02]  /*b350*/  FMNMX.FTZ R2, R46, R2, !PT ;  /* 0x000000022e027209 */ /* 0x000fe40007810000 */
[----:B------:R-:W-:Y:S02]  /*b360*/  ISETP.GT.AND P1, PT, R0, 0x50, PT ;  /* 0x000000500000780c */ /* 0x000fe40003f24270 */
[----:B------:R-:W-:Y:S02]  /*b370*/  FMNMX.FTZ R2, R47, R2, !PT ;  /* 0x000000022f027209 */ /* 0x000fe40007810000 */
[----:B-1----:R-:W-:Y:S02]  /*b380*/  FSEL R103, R88, -INF , P1 ;  /* 0xff80000058677808 */ /* 0x002fe40000800000 */
[----:B------:R-:W-:Y:S01]  /*b390*/  FMNMX.FTZ R2, R84, R2, !PT ;  /* 0x0000000254027209 */ /* 0x000fe20007810000 */
[----:B------:R-:W1:Y:S01]  /*b3a0*/  MUFU.TANH R105, R105 ;  /* 0x0000006900697308 */ /* 0x000e620000002400 */
[C---:B------:R-:W-:Y:S02]  /*b3b0*/  ISETP.GT.AND P0, PT, R0.reuse, 0x51, PT ;  /* 0x000000510000780c */ /* 0x040fe40003f04270 */
[----:B------:R-:W-:Y:S02]  /*b3c0*/  FMNMX.FTZ R2, R103, R2, !PT ;  /* 0x0000000267027209 */ /* 0x000fe40007810000 */
[----:B---3--:R-:W-:Y:S02]  /*b3d0*/  FSEL R223, R89, -INF , P0 ;  /* 0xff80000059df7808 */ /* 0x008fe40000000000 */
[----:B--2---:R-:W-:Y:S02]  /*b3e0*/  FMNMX.FTZ R73, R73, R7, !PT ;  /* 0x0000000749497209 */ /* 0x004fe40007810000 */
[----:B------:R-:W-:Y:S01]  /*b3f0*/  ISETP.GT.AND P3, PT, R0, 0x59, PT ;  /* 0x000000590000780c */ /* 0x000fe20003f64270 */
[----:B------:R-:W2:Y:S01]  /*b400*/  MUFU.TANH R108, R108 ;  /* 0x0000006c006c7308 */ /* 0x000ea20000002400 */
[C---:B------:R-:W-:Y:S01]  /*b410*/  ISETP.GT.AND P2, PT, R4.reuse, 0x49, PT ;  /* 0x000000490400780c */ /* 0x040fe20003f44270 */
[----:B------:R-:W-:Y:S01]  /*b420*/  FMUL.FTZ R75, R73, c[0x0][0x2d0] ;  /* 0x0000b400494b7a20 */ /* 0x000fe20000410000 */
[----:B------:R-:W-:Y:S02]  /*b430*/  FSEL R210, R93, -INF , P3 ;  /* 0xff8000005dd27808 */ /* 0x000fe40001800000 */
[----:B------:R-:W-:Y:S02]  /*b440*/  FSEL R97, R79, -INF , P2 ;  /* 0xff8000004f617808 */ /* 0x000fe40001000000 */
[----:B------:R-:W-:Y:S02]  /*b450*/  ISETP.GT.AND P3, PT, R4, 0x50, PT ;  /* 0x000000500400780c */ /* 0x000fe40003f64270 */
[----:B------:R-:W-:Y:S01]  /*b460*/  FMNMX.FTZ R72, R72, R6, !PT ;  /* 0x0000000648487209 */ /* 0x000fe20007810000 */
[----:B------:R-:W3:Y:S01]  /*b470*/  MUFU.TANH R94, R94 ;  /* 0x0000005e005e7308 */ /* 0x000ee20000002400 */
[----:B----4-:R-:W-:Y:S02]  /*b480*/  FSEL R222, R90, -INF , P3 ;  /* 0xff8000005ade7808 */ /* 0x010fe40001800000 */
[----:B------:R-:W-:Y:S01]  /*b490*/  MOV R90, R38 ;  /* 0x00000026005a7202 */ /* 0x000fe20000000f00 */
[----:B------:R-:W4:Y:S01]  /*b4a0*/  SHFL.BFLY PT, R6, R72, 0x1, 0x1f ;  /* 0x0c201f0048067f89 */ /* 0x000f2200000e0000 */
[----:B------:R-:W-:Y:S02]  /*b4b0*/  FSETP.NEU.FTZ.AND P3, PT, R73, -INF , PT ;  /* 0xff8000004900780b */ /* 0x000fe40003f7d000 */
[----:B------:R-:W-:Y:S02]  /*b4c0*/  ISETP.GT.AND P2, PT, R0, 0x60, PT ;  /* 0x000000600000780c */ /* 0x000fe40003f44270 */
[----:B------:R-:W-:Y:S01]  /*b4d0*/  FSEL R75, R75, RZ, P3 ;  /* 0x000000ff4b4b7208 */ /* 0x000fe20001800000 */
[----:B------:R-:W4:Y:S01]  /*b4e0*/  MUFU.TANH R95, R95 ;  /* 0x0000005f005f7308 */ /* 0x000f220000002400 */
[----:B------:R-:W-:Y:S02]  /*b4f0*/  FMNMX.FTZ R5, R184, R5, !PT ;  /* 0x00000005b8057209 */ /* 0x000fe40007810000 */
[----:B------:R-:W-:Y:S01]  /*b500*/  FSEL R208, R104, -INF , P2 ;  /* 0xff80000068d07808 */ /* 0x000fe20001000000 */
[--C-:B------:R-:W-:Y:S01]  /*b510*/  FFMA.FTZ R98, R98, c[0x0][0x2d0], -R75.reuse ;  /* 0x0000b40062627a23 */ /* 0x100fe2000001084b */
[----:B------:R-:W-:Y:S02]  /*b520*/  ISETP.GT.AND P2, PT, R4, 0x51, PT ;  /* 0x000000510400780c */ /* 0x000fe40003f44270 */
[C---:B------:R-:W-:Y:S02]  /*b530*/  ISETP.GT.AND P1, PT, R0.reuse, 0x61, PT ;  /* 0x000000610000780c */ /* 0x040fe40003f24270 */
[----:B------:R-:W-:Y:S01]  /*b540*/  ISETP.GT.AND P0, PT, R0, 0x68, PT ;  /* 0x000000680000780c */ /* 0x000fe20003f04270 */
[----:B------:R-:W4:Y:S01]  /*b550*/  MUFU.TANH R106, R106 ;  /* 0x0000006a006a7308 */ /* 0x000f220000002400 */
[----:B-1----:R-:W-:Y:S02]  /*b560*/  FSEL R107, R105, -INF , P1 ;  /* 0xff800000696b7808 */ /* 0x002fe40000800000 */
[----:B--2---:R-:W-:Y:S02]  /*b570*/  FSEL R104, R108, -INF , P0 ;  /* 0xff8000006c687808 */ /* 0x004fe40000000000 */
[C---:B------:R-:W-:Y:S02]  /*b580*/  ISETP.GT.AND P1, PT, R4.reuse, 0x58, PT ;  /* 0x000000580400780c */ /* 0x040fe40003f24270 */
[----:B------:R-:W-:Y:S02]  /*b590*/  ISETP.GT.AND P0, PT, R4, 0x59, PT ;  /* 0x000000590400780c */ /* 0x000fe40003f04270 */
[----:B---3--:R-:W-:Y:S01]  /*b5a0*/  FSEL R219, R94, -INF , P1 ;  /* 0xff8000005edb7808 */ /* 0x008fe20000800000 */
[----:B------:R-:W1:Y:S01]  /*b5b0*/  MUFU.TANH R24, R24 ;  /* 0x0000001800187308 */ /* 0x000e620000002400 */
[----:B------:R-:W-:Y:S02]  /*b5c0*/  FMNMX.FTZ R5, R186, R5, !PT ;  /* 0x00000005ba057209 */ /* 0x000fe40007810000 */
[----:B------:R-:W-:Y:S02]  /*b5d0*/  FMNMX.FTZ R2, R223, R2, !PT ;  /* 0x00000002df027209 */ /* 0x000fe40007810000 */
[----:B------:R-:W-:Y:S02]  /*b5e0*/  FMNMX.FTZ R5, R185, R5, !PT ;  /* 0x00000005b9057209 */ /* 0x000fe40007810000 */
[----:B------:R-:W-:Y:S02]  /*b5f0*/  FMNMX.FTZ R2, R243, R2, !PT ;  /* 0x00000002f3027209 */ /* 0x000fe40007810000 */
[----:B------:R-:W-:Y:S01]  /*b600*/  FMNMX.FTZ R5, R187, R5, !PT ;  /* 0x00000005bb057209 */ /* 0x000fe20007810000 */
[----:B------:R-:W2:Y:S01]  /*b610*/  MUFU.TANH R91, R91 ;  /* 0x0000005b005b7308 */ /* 0x000ea20000002400 */
[----:B----4-:R-:W-:Y:S01]  /*b620*/  FSEL R217, R95, -INF , P0 ;  /* 0xff8000005fd97808 */ /* 0x010fe20000000000 */
[----:B------:R-:W-:Y:S01]  /*b630*/  IMAD.MOV.U32 R95, RZ, RZ, R112 ;  /* 0x000000ffff5f7224 */ /* 0x000fe200078e0070 */
[----:B------:R-:W-:Y:S02]  /*b640*/  FMNMX.FTZ R5, R203, R5, !PT ;  /* 0x00000005cb057209 */ /* 0x000fe40007810000 */
[C---:B------:R-:W-:Y:S02]  /*b650*/  ISETP.GT.AND P0, PT, R4.reuse, 0x61, PT ;  /* 0x000000610400780c */ /* 0x040fe40003f04270 */
[----:B------:R-:W-:Y:S02]  /*b660*/  FMNMX.FTZ R5, R205, R5, !PT ;  /* 0x00000005cd057209 */ /* 0x000fe40007810000 */
[----:B------:R-:W-:Y:S01]  /*b670*/  ISETP.GT.AND P1, PT, R4, 0x60, PT ;  /* 0x000000600400780c */ /* 0x000fe20003f24270 */
[----:B------:R3:W4:Y:S01]  /*b680*/  MUFU.TANH R7, R110 ;  /* 0x0000006e00077308 */ /* 0x0007220000002400 */
[----:B------:R-:W-:Y:S02]  /*b690*/  FMNMX.FTZ R5, R206, R5, !PT ;  /* 0x00000005ce057209 */ /* 0x000fe40007810000 */
[----:B------:R-:W-:Y:S02]  /*b6a0*/  FMNMX.FTZ R2, R210, R2, !PT ;  /* 0x00000002d2027209 */ /* 0x000fe40007810000 */
[----:B------:R-:W-:Y:S02]  /*b6b0*/  FMNMX.FTZ R5, R211, R5, !PT ;  /* 0x00000005d3057209 */ /* 0x000fe40007810000 */
[----:B------:R-:W-:Y:S02]  /*b6c0*/  FSEL R216, R106, -INF , P1 ;  /* 0xff8000006ad87808 */ /* 0x000fe40000800000 */
[----:B-1----:R-:W-:Y:S02]  /*b6d0*/  FSEL R213, R24, -INF , P0 ;  /* 0xff80000018d57808 */ /* 0x002fe40000000000 */
[----:B------:R-:W-:Y:S02]  /*b6e0*/  ISETP.GT.AND P0, PT, R4, 0x69, PT ;  /* 0x000000690400780c */ /* 0x000fe40003f04270 */
[----:B------:R-:W-:Y:S02]  /*b6f0*/  FMNMX.FTZ R2, R208, R2, !PT ;  /* 0x00000002d0027209 */ /* 0x000fe40007810000 */
[----:B------:R-:W-:Y:S01]  /*b700*/  ISETP.GT.AND P1, PT, R4, 0x68, PT ;  /* 0x000000680400780c */ /* 0x000fe20003f24270 */
[--C-:B------:R-:W-:Y:S01]  /*b710*/  FFMA.FTZ R4, R10, c[0x0][0x2d0], -R75.reuse ;  /* 0x0000b4000a047a23 */ /* 0x100fe2000001084b */
[----:B------:R-:W-:Y:S01]  /*b720*/  FMNMX.FTZ R5, R234, R5, !PT ;  /* 0x00000005ea057209 */ /* 0x000fe20007810000 */
[----:B------:R-:W-:Y:S01]  /*b730*/  @P5 IMAD.MOV.U32 R10, RZ, RZ, 0x5 ;  /* 0x00000005ff0a5424 */ /* 0x000fe200078e00ff */
[----:B------:R-:W-:Y:S01]  /*b740*/  FMNMX.FTZ R2, R107, R2, !PT ;  /* 0x000000026b027209 */ /* 0x000fe20007810000 */
[----:B------:R1:W-:Y:S01]  /*b750*/  MUFU.EX2 R30, R4 ;  /* 0x00000004001e7308 */ /* 0x0003e20000000800 */
[----:B------:R-:W-:Y:S01]  /*b760*/  FMNMX.FTZ R0, R50, R5, !PT ;  /* 0x0000000532007209 */ /* 0x000fe20007810000 */
[----:B------:R-:W-:Y:S01]  /*b770*/  FFMA.FTZ R5, R8, c[0x0][0x2d0], -R75 ;  /* 0x0000b40008057a23 */ /* 0x000fe2000001084b */
[----:B------:R-:W-:Y:S01]  /*b780*/  FMNMX.FTZ R2, R104, R2, !PT ;  /* 0x0000000268027209 */ /* 0x000fe20007810000 */
[----:B---3--:R-:W-:Y:S01]  /*b790*/  IMAD.MOV.U32 R110, RZ, RZ, R27 ;  /* 0x000000ffff6e7224 */ /* 0x008fe200078e001b */
[----:B------:R-:W-:Y:S02]  /*b7a0*/  FMNMX.FTZ R0, R111, R0, !PT ;  /* 0x000000006f007209 */ /* 0x000fe40007810000 */
[----:B------:R-:W-:Y:S01]  /*b7b0*/  FMNMX.FTZ R2, R109, R2, !PT ;  /* 0x000000026d027209 */ /* 0x000fe20007810000 */
[----:B------:R-:W-:Y:S01]  /*b7c0*/  FFMA.FTZ R110, R110, c[0x0][0x2d0], -R75 ;  /* 0x0000b4006e6e7a23 */ /* 0x000fe2000001084b */
[----:B------:R-:W-:Y:S01]  /*b7d0*/  FMNMX.FTZ R72, R72, R6, !PT ;  /* 0x0000000648487209 */ /* 0x000fe20007810000 */
[----:B------:R3:W-:Y:S01]  /*b7e0*/  MUFU.EX2 R94, R5 ;  /* 0x00000005005e7308 */ /* 0x0007e20000000800 */
[----:B------:R-:W-:Y:S01]  /*b7f0*/  FMNMX.FTZ R0, R51, R0, !PT ;  /* 0x0000000033007209 */ /* 0x000fe20007810000 */
[----:B------:R-:W3:Y:S01]  /*b800*/  SHFL.BFLY PT, R71, R2, 0x2, 0x1f ;  /* 0x0c401f0002477f89 */ /* 0x000ee200000e0000 */
[----:B--2---:R-:W-:Y:S01]  /*b810*/  FSEL R220, R91, -INF , P2 ;  /* 0xff8000005bdc7808 */ /* 0x004fe20001000000 */
[C---:B------:R-:W-:Y:S01]  /*b820*/  FMUL.FTZ R88, R72.reuse, c[0x0][0x2d0] ;  /* 0x0000b40048587a20 */ /* 0x040fe20000410000 */
[----:B------:R-:W-:Y:S01]  /*b830*/  FSETP.NEU.FTZ.AND P2, PT, R72, -INF , PT ;  /* 0xff8000004800780b */ /* 0x000fe20003f5d000 */
[----:B------:R-:W-:Y:S01]  /*b840*/  IMAD.MOV.U32 R91, RZ, RZ, R37 ;  /* 0x000000ffff5b7224 */ /* 0x000fe200078e0025 */
[----:B------:R-:W-:Y:S02]  /*b850*/  FMNMX.FTZ R0, R221, R0, !PT ;  /* 0x00000000dd007209 */ /* 0x000fe40007810000 */
[----:B------:R-:W-:Y:S01]  /*b860*/  FSEL R88, R88, RZ, P2 ;  /* 0x000000ff58587208 */ /* 0x000fe20001000000 */
[----:B------:R-:W-:Y:S01]  /*b870*/  MUFU.EX2 R110, R110 ;  /* 0x0000006e006e7308 */ /* 0x000fe20000000800 */
[----:B------:R-:W-:Y:S02]  /*b880*/  FMNMX.FTZ R0, R39, R0, !PT ;  /* 0x0000000027007209 */ /* 0x000fe40007810000 */
[----:B----4-:R-:W-:Y:S01]  /*b890*/  FSEL R209, R7, -INF , P1 ;  /* 0xff80000007d17808 */ /* 0x010fe20000800000 */
[--C-:B-1----:R-:W-:Y:S01]  /*b8a0*/  FFMA.FTZ R4, R12, c[0x0][0x2d0], -R88.reuse ;  /* 0x0000b4000c047a23 */ /* 0x102fe20000010858 */
[----:B------:R-:W-:Y:S01]  /*b8b0*/  FMNMX.FTZ R0, R244, R0, !PT ;  /* 0x00000000f4007209 */ /* 0x000fe20007810000 */
[--C-:B------:R-:W-:Y:S01]  /*b8c0*/  FFMA.FTZ R6, R15, c[0x0][0x2d0], -R88.reuse ;  /* 0x0000b4000f067a23 */ /* 0x100fe20000010858 */
[----:B------:R-:W-:Y:S01]  /*b8d0*/  FSEL R74, R74, -INF , P0 ;  /* 0xff8000004a4a7808 */ /* 0x000fe20000000000 */
[----:B------:R-:W-:Y:S01]  /*b8e0*/  FFMA.FTZ R113, R113, c[0x0][0x2d0], -R88 ;  /* 0x0000b40071717a23 */ /* 0x000fe20000010858 */
[----:B------:R-:W-:Y:S01]  /*b8f0*/  FMNMX.FTZ R0, R97, R0, !PT ;  /* 0x0000000061007209 */ /* 0x000fe20007810000 */
[----:B------:R1:W-:Y:S01]  /*b900*/  MUFU.EX2 R93, R4 ;  /* 0x00000004005d7308 */ /* 0x0003e20000000800 */
[----:B------:R-:W-:Y:S02]  /*b910*/  MOV R101, R26 ;  /* 0x0000001a00657202 */ /* 0x000fe40000000f00 */
[----:B------:R-:W-:Y:S01]  /*b920*/  FMNMX.FTZ R0, R222, R0, !PT ;  /* 0x00000000de007209 */ /* 0x000fe20007810000 */
[--C-:B---3--:R-:W-:Y:S01]  /*b930*/  FFMA.FTZ R5, R9, c[0x0][0x2d0], -R75.reuse ;  /* 0x0000b40009057a23 */ /* 0x108fe2000001084b */
[----:B------:R-:W-:Y:S01]  /*b940*/  @P5 MOV R9, c[0x0][0x1e0] ;  /* 0x0000780000095a02 */ /* 0x000fe20000000f00 */
[--C-:B------:R-:W-:Y:S01]  /*b950*/  FFMA.FTZ R101, R101, c[0x0][0x2d0], -R75.reuse ;  /* 0x0000b40065657a23 */ /* 0x100fe2000001084b */
[----:B------:R-:W-:Y:S02]  /*b960*/  FMNMX.FTZ R0, R220, R0, !PT ;  /* 0x00000000dc007209 */ /* 0x000fe40007810000 */
[----:B------:R-:W-:Y:S01]  /*b970*/  FMNMX.FTZ R71, R2, R71, !PT ;  /* 0x0000004702477209 */ /* 0x000fe20007810000 */
[----:B------:R2:W3:Y:S01]  /*b980*/  MUFU.EX2 R214, R5 ;  /* 0x0000000500d67308 */ /* 0x0004e20000000800 */
[--C-:B------:R-:W-:Y:S01]  /*b990*/  FFMA.FTZ R2, R11, c[0x0][0x2d0], -R75.reuse ;  /* 0x0000b4000b027a23 */ /* 0x100fe2000001084b */
[----:B------:R-:W-:Y:S02]  /*b9a0*/  FMNMX.FTZ R0, R219, R0, !PT ;  /* 0x00000000db007209 */ /* 0x000fe40007810000 */
[----:B------:R-:W-:Y:S02]  /*b9b0*/  MOV R114, R28 ;  /* 0x0000001c00727202 */ /* 0x000fe40000000f00 */
[----:B------:R-:W-:Y:S02]  /*b9c0*/  FMNMX.FTZ R0, R217, R0, !PT ;  /* 0x00000000d9007209 */ /* 0x000fe40007810000 */
[----:B------:R-:W-:Y:S01]  /*b9d0*/  @P5 SHF.R.S32.HI R7, RZ, 0x1f, R242 ;  /* 0x0000001fff075819 */ /* 0x000fe200000114f2 */
[----:B------:R-:W-:Y:S01]  /*b9e0*/  FFMA.FTZ R114, R114, c[0x0][0x2d0], -R75 ;  /* 0x0000b40072727a23 */ /* 0x000fe2000001084b */
[----:B------:R4:W-:Y:S01]  /*b9f0*/  MUFU.EX2 R108, R2 ;  /* 0x00000002006c7308 */ /* 0x0009e20000000800 */
[----:B------:R-:W-:Y:S02]  /*ba00*/  FMNMX.FTZ R0, R216, R0, !PT ;  /* 0x00000000d8007209 */ /* 0x000fe40007810000 */
[----:B------:R-:W-:Y:S02]  /*ba10*/  @P5 IMAD R7, R7, c[0x0][0x1e0], RZ ;  /* 0x0000780007075a24 */ /* 0x000fe400078e02ff */
[--C-:B-1----:R-:W-:Y:S01]  /*ba20*/  FFMA.FTZ R4, R13, c[0x0][0x2d0], -R88.reuse ;  /* 0x0000b4000d047a23 */ /* 0x102fe20000010858 */
[----:B------:R-:W-:Y:S01]  /*ba30*/  FMNMX.FTZ R0, R213, R0, !PT ;  /* 0x00000000d5007209 */ /* 0x000fe20007810000 */
[----:B------:R-:W-:Y:S03]  /*ba40*/  @P5 IMAD R7, R242, c[0x0][0x1e4], R7 ;  /* 0x00007900f2075a24 */ /* 0x000fe600078e0207 */
[----:B------:R1:W1:Y:S01]  /*ba50*/  MUFU.EX2 R202, R4 ;  /* 0x0000000400ca7308 */ /* 0x0002620000000800 */
[----:B------:R-:W-:Y:S01]  /*ba60*/  FMNMX.FTZ R0, R209, R0, !PT ;  /* 0x00000000d1007209 */ /* 0x000fe20007810000 */
[----:B--2---:R-:W2:Y:S03]  /*ba70*/  SHFL.BFLY PT, R5, R71, 0x1, 0x1f ;  /* 0x0c201f0047057f89 */ /* 0x004ea600000e0000 */
[----:B------:R-:W-:Y:S02]  /*ba80*/  FMNMX.FTZ R0, R74, R0, !PT ;  /* 0x000000004a007209 */ /* 0x000fe40007810000 */
[----:B---3--:R-:W-:Y:S03]  /*ba90*/  F2FP.PACK_AB R76, R214, R94 ;  /* 0x0000005ed64c723e */ /* 0x008fe600000000ff */
[----:B------:R3:W-:Y:S01]  /*baa0*/  MUFU.EX2 R106, R6 ;  /* 0x00000006006a7308 */ /* 0x0007e20000000800 */
[----:B----4-:R-:W4:Y:S01]  /*bab0*/  SHFL.BFLY PT, R2, R0, 0x2, 0x1f ;  /* 0x0c401f0000027f89 */ /* 0x010f2200000e0000 */
[----:B-1----:R-:W-:Y:S01]  /*bac0*/  FFMA.FTZ R4, R14, c[0x0][0x2d0], -R88 ;  /* 0x0000b4000e047a23 */ /* 0x002fe20000010858 */
[----:B------:R-:W-:Y:S07]  /*bad0*/  F2FP.PACK_AB R77, R202, R93 ;  /* 0x0000005dca4d723e */ /* 0x000fee00000000ff */
[----:B------:R1:W-:Y:S01]  /*bae0*/  MUFU.EX2 R24, R4 ;  /* 0x0000000400187308 */ /* 0x0003e20000000800 */
[----:B--2---:R-:W-:Y:S04]  /*baf0*/  FMNMX.FTZ R71, R71, R5, !PT ;  /* 0x0000000547477209 */ /* 0x004fe80007810000 */
[C---:B------:R-:W-:Y:S01]  /*bb00*/  FSETP.NEU.FTZ.AND P1, PT, R71.reuse, -INF , PT ;  /* 0xff8000004700780b */ /* 0x040fe20003f3d000 */
[----:B------:R-:W-:Y:S02]  /*bb10*/  FMUL.FTZ R89, R71, c[0x0][0x2d0] ;  /* 0x0000b40047597a20 */ /* 0x000fe40000410000 */
[----:B---3--:R-:W-:Y:S01]  /*bb20*/  @P5 IMAD.MOV.U32 R6, RZ, RZ, R32 ;  /* 0x000000ffff065224 */ /* 0x008fe200078e0020 */
[----:B----4-:R-:W-:Y:S02]  /*bb30*/  FMNMX.FTZ R0, R0, R2, !PT ;  /* 0x0000000200007209 */ /* 0x010fe40007810000 */
[----:B------:R-:W-:Y:S03]  /*bb40*/  FSEL R89, R89, RZ, P1 ;  /* 0x000000ff59597208 */ /* 0x000fe60000800000 */
[----:B------:R-:W2:Y:S02]  /*bb50*/  SHFL.BFLY PT, R2, R0, 0x1, 0x1f ;  /* 0x0c201f0000027f89 */ /* 0x000ea400000e0000 */
[----:B------:R-:W-:Y:S02]  /*bb60*/  FFMA.FTZ R103, R103, c[0x0][0x2d0], -R89 ;  /* 0x0000b40067677a23 */ /* 0x000fe40000010859 */
[----:B-1----:R-:W-:Y:S05]  /*bb70*/  @P5 IMAD.WIDE.U32 R4, R242, c[0x0][0x1e0], RZ ;  /* 0x00007800f2045a25 */ /* 0x002fea00078e00ff */
[----:B------:R-:W-:Y:S01]  /*bb80*/  @P5 IADD3 R5, R5, R7, RZ ;  /* 0x0000000705055210 */ /* 0x000fe20007ffe0ff */
[----:B------:R-:W-:Y:S04]  /*bb90*/  @P5 IMAD.MOV.U32 R7, RZ, RZ, R31 ;  /* 0x000000ffff075224 */ /* 0x000fe800078e001f */
[----:B------:R-:W-:Y:S04]  /*bba0*/  @P5 IMAD.WIDE.U32 R6, R4, 0x70, R6 ;  /* 0x0000007004065825 */ /* 0x000fe800078e0006 */
[----:B------:R-:W-:Y:S01]  /*bbb0*/  @P5 IMAD R4, R5, 0x70, RZ ;  /* 0x0000007005045824 */ /* 0x000fe200078e02ff */
[----:B--2---:R-:W-:Y:S01]  /*bbc0*/  FMNMX.FTZ R70, R0, R2, !PT ;  /* 0x0000000200467209 */ /* 0x004fe20007810000 */
[--C-:B------:R-:W-:Y:S01]  /*bbd0*/  FFMA.FTZ R5, R16, c[0x0][0x2d0], -R89.reuse ;  /* 0x0000b40010057a23 */ /* 0x100fe20000010859 */
[----:B------:R-:W-:Y:S01]  /*bbe0*/  @P5 LEA R8, P0, R6, c[0x0][0x1c8], 0x1 ;  /* 0x0000720006085a11 */ /* 0x000fe200078008ff */
[--C-:B------:R-:W-:Y:S02]  /*bbf0*/  FFMA.FTZ R0, R18, c[0x0][0x2d0], -R89.reuse ;  /* 0x0000b40012007a23 */ /* 0x100fe40000010859 */
[----:B------:R1:W-:Y:S01]  /*bc00*/  MUFU.EX2 R191, R5 ;  /* 0x0000000500bf7308 */ /* 0x0003e20000000800 */
[----:B------:R-:W-:Y:S01]  /*bc10*/  @P5 IMAD.IADD R7, R7, 0x1, R4 ;  /* 0x0000000107075824 */ /* 0x000fe200078e0204 */
[----:B------:R-:W-:Y:S01]  /*bc20*/  @P5 SHF.L.U64.HI R4, R9, R10, c[0x0][0x1e4] ;  /* 0x0000790009045619 */ /* 0x000fe2000001020a */
[----:B------:R-:W-:Y:S02]  /*bc30*/  FFMA.FTZ R10, R17, c[0x0][0x2d0], -R89 ;  /* 0x0000b400110a7a23 */ /* 0x000fe40000010859 */
[----:B------:R-:W-:Y:S05]  /*bc40*/  FMUL.FTZ R96, R70, c[0x0][0x2d0] ;  /* 0x0000b40046607a20 */ /* 0x000fea0000410000 */
[----:B------:R2:W-:Y:S10]  /*bc50*/  MUFU.EX2 R14, R0 ;  /* 0x00000000000e7308 */ /* 0x0005f40000000800 */
[----:B------:R3:W4:Y:S01]  /*bc60*/  MUFU.EX2 R195, R10 ;  /* 0x0000000a00c37308 */ /* 0x0007220000000800 */
[----:B-1----:R-:W-:Y:S02]  /*bc70*/  @P5 SHF.L.U32 R5, R9, 0x5, RZ ;  /* 0x0000000509055819 */ /* 0x002fe400000006ff */
[----:B------:R-:W-:Y:S02]  /*bc80*/  @P5 LEA.HI.X R9, R6, c[0x0][0x1cc], R7, 0x1, P0 ;  /* 0x0000730006095a11 */ /* 0x000fe400000f0c07 */
[-C--:B------:R-:W-:Y:S03]  /*bc90*/  @P5 IADD3 R6, P0, R8, R5.reuse, RZ ;  /* 0x0000000508065210 */ /* 0x080fe60007f1e0ff */
[----:B------:R1:W-:Y:S02]  /*bca0*/  @P5 LDGSTS.E.BYPASS.LTC128B.128 [R241+0x3900], [R8.64], !P6 ;  /* 0x0390000008f15fae */ /* 0x0003e4000f101d48 */
[----:B------:R-:W-:Y:S02]  /*bcb0*/  @P5 IMAD.X R7, R4, 0x1, R9, P0 ;  /* 0x0000000104075824 */ /* 0x000fe400000e0609 */
[----:B--2---:R-:W-:Y:S04]  /*bcc0*/  FFMA.FTZ R0, R19, c[0x0][0x2d0], -R89 ;  /* 0x0000b40013007a23 */ /* 0x004fe80000010859 */
[----:B------:R2:W-:Y:S01]  /*bcd0*/  MUFU.EX2 R105, R0 ;  /* 0x0000000000697308 */ /* 0x0005e20000000800 */
[----:B------:R1:W-:Y:S01]  /*bce0*/  @P5 LDGSTS.E.BYPASS.LTC128B.128 [R241+0x4100], [R6.64], !P6 ;  /* 0x0410000006f15fae */ /* 0x0003e2000f101d48 */
[----:B---3--:R-:W-:Y:S02]  /*bcf0*/  @P5 IADD3 R10, P0, R6, R5, RZ ;  /* 0x00000005060a5210 */ /* 0x008fe40007f1e0ff */
[----:B----4-:R-:W-:Y:S03]  /*bd00*/  F2FP.PACK_AB R64, R195, R191 ;  /* 0x000000bfc340723e */ /* 0x010fe600000000ff */
[----:B------:R-:W-:Y:S01]  /*bd10*/  @P5 IMAD.X R11, R7, 0x1, R4, P0 ;  /* 0x00000001070b5824 */ /* 0x000fe200000e0604 */
[----:B------:R-:W-:Y:S04]  /*bd20*/  @P5 IADD3 R12, P0, R10, R5, RZ ;  /* 0x000000050a0c5210 */ /* 0x000fe80007f1e0ff */
[----:B------:R-:W-:Y:S01]  /*bd30*/  @P5 IADD3.X R13, R11, R4, RZ, P0, !PT ;  /* 0x000000040b0d5210 */ /* 0x000fe200007fe4ff */
[----:B------:R3:W-:Y:S01]  /*bd40*/  @P5 LDGSTS.E.BYPASS.LTC128B.128 [R241+0x4900], [R10.64], !P6 ;  /* 0x049000000af15fae */ /* 0x0007e2000f101d48 */
[----:B------:R-:W-:Y:S04]  /*bd50*/  FSETP.NEU.FTZ.AND P0, PT, R70, -INF , PT ;  /* 0xff8000004600780b */ /* 0x000fe80003f1d000 */
[----:B------:R-:W-:Y:S03]  /*bd60*/  FSEL R96, R96, RZ, P0 ;  /* 0x000000ff60607208 */ /* 0x000fe60000000000 */
[----:B------:R4:W-:Y:S02]  /*bd70*/  @P5 LDGSTS.E.BYPASS.LTC128B.128 [R241+0x5100], [R12.64], !P6 ;  /* 0x051000000cf15fae */ /* 0x0009e4000f101d48 */
[--C-:B--2---:R-:W-:Y:S02]  /*bd80*/  FFMA.FTZ R0, R20, c[0x0][0x2d0], -R96.reuse ;  /* 0x0000b40014007a23 */ /* 0x104fe40000010860 */
[--C-:B------:R-:W-:Y:S02]  /*bd90*/  FFMA.FTZ R2, R23, c[0x0][0x2d0], -R96.reuse ;  /* 0x0000b40017027a23 */ /* 0x100fe40000010860 */
[----:B------:R2:W-:Y:S01]  /*bda0*/  MUFU.EX2 R99, R0 ;  /* 0x0000000000637308 */ /* 0x0005e20000000800 */
[--C-:B------:R-:W-:Y:S09]  /*bdb0*/  FFMA.FTZ R209, R209, c[0x0][0x2d0], -R96.reuse ;  /* 0x0000b400d1d17a23 */ /* 0x100ff20000010860 */
[----:B------:R-:W-:Y:S01]  /*bdc0*/  MUFU.EX2 R102, R2 ;  /* 0x0000000200667308 */ /* 0x000fe20000000800 */
[--C-:B--2---:R-:W-:Y:S09]  /*bdd0*/  FFMA.FTZ R0, R21, c[0x0][0x2d0], -R96.reuse ;  /* 0x0000b40015007a23 */ /* 0x104ff20000010860 */
[----:B------:R2:W1:Y:S02]  /*bde0*/  MUFU.EX2 R115, R0 ;  /* 0x0000000000737308 */ /* 0x0004640000000800 */
[----:B--2---:R-:W-:Y:S01]  /*bdf0*/  FFMA.FTZ R0, R22, c[0x0][0x2d0], -R96 ;  /* 0x0000b40016007a23 */ /* 0x004fe20000010860 */
[----:B-1----:R-:W-:Y:S07]  /*be00*/  F2FP.PACK_AB R65, R115, R99 ;  /* 0x000000637341723e */ /* 0x002fee00000000ff */
[----:B------:R1:W2:Y:S02]  /*be10*/  MUFU.EX2 R250, R0 ;  /* 0x0000000000fa7308 */ /* 0x0002a40000000800 */
[----:B-1----:R-:W-:Y:S02]  /*be20*/  FSEL R0, R73, RZ, P3 ;  /* 0x000000ff49007208 */ /* 0x002fe40001800000 */
[-C--:B------:R-:W-:Y:S02]  /*be30*/  @P5 IADD3 R8, P3, R12, R5.reuse, RZ ;  /* 0x000000050c085210 */ /* 0x080fe40007f7e0ff */
[----:B--2---:R-:W-:Y:S01]  /*be40*/  F2FP.PACK_AB R67, R102, R250 ;  /* 0x000000fa6643723e */ /* 0x004fe200000000ff */
[----:B------:R-:W-:Y:S01]  /*be50*/  FADD.FTZ R2, -R0, R3 ;  /* 0x0000000300027221 */ /* 0x000fe20000010100 */
[----:B------:R-:W-:Y:S01]  /*be60*/  FSEL R0, R72, RZ, P2 ;  /* 0x000000ff48007208 */ /* 0x000fe20001000000 */
[----:B------:R-:W-:Y:S01]  /*be70*/  @P5 IMAD.X R9, R13, 0x1, R4, P3 ;  /* 0x000000010d095824 */ /* 0x000fe200018e0604 */
[-C--:B------:R-:W-:Y:S01]  /*be80*/  @P5 IADD3 R6, P2, R8, R5.reuse, RZ ;  /* 0x0000000508065210 */ /* 0x080fe20007f5e0ff */
[----:B------:R-:W-:Y:S02]  /*be90*/  FMUL.FTZ R2, R2, c[0x0][0x2d0] ;  /* 0x0000b40002027a20 */ /* 0x000fe40000410000 */
[----:B------:R-:W-:Y:S01]  /*bea0*/  FADD.FTZ R0, -R0, R116 ;  /* 0x0000007400007221 */ /* 0x000fe20000010100 */
[----:B------:R1:W-:Y:S01]  /*beb0*/  @P5 LDGSTS.E.BYPASS.LTC128B.128 [R241+0x5900], [R8.64], !P6 ;  /* 0x0590000008f15fae */ /* 0x0003e2000f101d48 */
[----:B------:R2:W2:Y:S01]  /*bec0*/  MUFU.EX2 R69, R2 ;  /* 0x0000000200457308 */ /* 0x0004a20000000800 */
[----:B------:R-:W-:Y:S01]  /*bed0*/  @P5 IADD3.X R7, R9, R4, RZ, P2, !PT ;  /* 0x0000000409075210 */ /* 0x000fe200017fe4ff */
[----:B------:R-:W-:Y:S01]  /*bee0*/  FMUL.FTZ R0, R0, c[0x0][0x2d0] ;  /* 0x0000b40000007a20 */ /* 0x000fe20000410000 */
[----:B---3--:R-:W-:Y:S01]  /*bef0*/  @P5 IADD3 R10, P3, R6, R5, RZ ;  /* 0x00000005060a5210 */ /* 0x008fe20007f7e0ff */
[----:B------:R-:W-:Y:S03]  /*bf00*/  IMAD.MOV.U32 R116, RZ, RZ, R30 ;  /* 0x000000ffff747224 */ /* 0x000fe600078e001e */
[----:B------:R3:W-:Y:S01]  /*bf10*/  @P5 LDGSTS.E.BYPASS.LTC128B.128 [R241+0x6100], [R6.64], !P6 ;  /* 0x0610000006f15fae */ /* 0x0007e2000f101d48 */
[----:B------:R-:W-:Y:S01]  /*bf20*/  @P5 IMAD.X R11, R7, 0x1, R4, P3 ;  /* 0x00000001070b5824 */ /* 0x000fe200018e0604 */
[----:B------:R-:W-:Y:S01]  /*bf30*/  F2FP.PACK_AB R78, R108, R116 ;  /* 0x000000746c4e723e */ /* 0x000fe200000000ff */
[----:B------:R1:W1:Y:S05]  /*bf40*/  MUFU.EX2 R3, R0 ;  /* 0x0000000000037308 */ /* 0x00026a0000000800 */
[----:B------:R3:W-:Y:S08]  /*bf50*/  @P5 LDGSTS.E.BYPASS.LTC128B.128 [R241+0x6900], [R10.64], !P6 ;  /* 0x069000000af15fae */ /* 0x0007f0000f101d48 */
[----:B------:R-:W4:Y:S01]  /*bf60*/  LDSM.16.MT88.4 R20, [R224] ;  /* 0x00000000e014783b */ /* 0x000f220000004200 */
[----:B--2---:R-:W-:Y:S01]  /*bf70*/  FSEL R2, R71, RZ, P1 ;  /* 0x000000ff47027208 */ /* 0x004fe20000800000 */
[C---:B------:R-:W-:Y:S02]  /*bf80*/  FMUL.FTZ R33, R69.reuse, R149 ;  /* 0x0000009545217220 */ /* 0x040fe40000410000 */
[C---:B------:R-:W-:Y:S02]  /*bf90*/  FMUL.FTZ R4, R69.reuse, R120 ;  /* 0x0000007845047220 */ /* 0x040fe40000410000 */
[C---:B------:R-:W-:Y:S02]  /*bfa0*/  FMUL.FTZ R32, R69.reuse, R148 ;  /* 0x0000009445207220 */ /* 0x040fe40000410000 */
[C---:B------:R-:W-:Y:S01]  /*bfb0*/  FMUL.FTZ R5, R69.reuse, R121 ;  /* 0x0000007945057220 */ /* 0x040fe20000410000 */
[----:B------:R-:W0:Y:S01]  /*bfc0*/  LDGDEPBAR ;  /* 0x00000000000079af */ /* 0x000e220000000000 */
[----:B------:R-:W-:Y:S02]  /*bfd0*/  FMUL.FTZ R17, R69, R133 ;  /* 0x0000008545117220 */ /* 0x000fe40000410000 */
[----:B-1----:R-:W-:Y:S01]  /*bfe0*/  FADD.FTZ R0, -R2, R117 ;  /* 0x0000007502007221 */ /* 0x002fe20000010100 */
[----:B------:R-:W-:Y:S01]  /*bff0*/  FSEL R2, R70, RZ, P0 ;  /* 0x000000ff46027208 */ /* 0x000fe20000000000 */
[C---:B------:R-:W-:Y:S02]  /*c000*/  FMUL.FTZ R35, R3.reuse, R151 ;  /* 0x0000009703237220 */ /* 0x040fe40000410000 */
[----:B------:R-:W-:Y:S02]  /*c010*/  FMUL.FTZ R0, R0, c[0x0][0x2d0] ;  /* 0x0000b40000007a20 */ /* 0x000fe40000410000 */
[C---:B------:R-:W-:Y:S02]  /*c020*/  FMUL.FTZ R18, R3.reuse, R134 ;  /* 0x0000008603127220 */ /* 0x040fe40000410000 */
[----:B------:R1:W2:Y:S01]  /*c030*/  MUFU.EX2 R68, R0 ;  /* 0x0000000000447308 */ /* 0x0002a20000000800 */
[----:B------:R-:W-:Y:S02]  /*c040*/  IMAD.MOV.U32 R117, RZ, RZ, R24 ;  /* 0x000000ffff757224 */ /* 0x000fe400078e0018 */
[C---:B---3--:R-:W-:Y:S02]  /*c050*/  FMUL.FTZ R6, R3.reuse, R122 ;  /* 0x0000007a03067220 */ /* 0x048fe40000410000 */
[----:B------:R-:W-:Y:S01]  /*c060*/  FMUL.FTZ R7, R3, R123 ;  /* 0x0000007b03077220 */ /* 0x000fe20000410000 */
[----:B------:R-:W-:Y:S01]  /*c070*/  F2FP.PACK_AB R79, R106, R117 ;  /* 0x000000756a4f723e */ /* 0x000fe200000000ff */
[----:B------:R-:W-:Y:S02]  /*c080*/  FMUL.FTZ R16, R69, R132 ;  /* 0x0000008445107220 */ /* 0x000fe40000410000 */
[----:B------:R-:W-:Y:S02]  /*c090*/  IMAD.MOV.U32 R132, RZ, RZ, R39 ;  /* 0x000000ffff847224 */ /* 0x000fe400078e0027 */
[----:B------:R-:W3:Y:S01]  /*c0a0*/  LDSM.16.MT88.4 R36, [R228] ;  /* 0x00000000e424783b */ /* 0x000ee20000004200 */
[C---:B------:R-:W-:Y:S01]  /*c0b0*/  FMUL.FTZ R19, R3.reuse, R135 ;  /* 0x0000008703137220 */ /* 0x040fe20000410000 */
[----:B------:R-:W-:Y:S01]  /*c0c0*/  MOV R135, R221 ;  /* 0x000000dd00877202 */ /* 0x000fe20000000f00 */
[----:B------:R-:W-:Y:S02]  /*c0d0*/  IMAD.MOV.U32 R121, RZ, RZ, R29 ;  /* 0x000000ffff797224 */ /* 0x000fe400078e001d */
[----:B------:R-:W-:Y:S01]  /*c0e0*/  FMUL.FTZ R34, R3, R150 ;  /* 0x0000009603227220 */ /* 0x000fe20000410000 */
[----:B------:R-:W-:Y:S01]  /*c0f0*/  MOV R150, R52 ;  /* 0x0000003400967202 */ /* 0x000fe20000000f00 */
[--C-:B------:R-:W-:Y:S01]  /*c100*/  FFMA.FTZ R121, R121, c[0x0][0x2d0], -R75.reuse ;  /* 0x0000b40079797a23 */ /* 0x100fe2000001084b */
[----:B------:R-:W3:Y:S01]  /*c110*/  LDSM.16.MT88.4 R52, [R225] ;  /* 0x00000000e134783b */ /* 0x000ee20000004200 */
[-C--:B----4-:R-:W-:Y:S05]  /*c120*/  HMMA.16816.F32 R4, R76, R20.reuse, R4 ;  /* 0x000000144c04723c */ /* 0x090fea0000001804 */
[----:B-1----:R-:W-:Y:S01]  /*c130*/  FADD.FTZ R0, -R2, R118 ;  /* 0x0000007602007221 */ /* 0x002fe20000010100 */
[----:B------:R-:W-:Y:S01]  /*c140*/  MOV R118, R14 ;  /* 0x0000000e00767202 */ /* 0x000fe20000000f00 */
[----:B------:R-:W-:Y:S02]  /*c150*/  FFMA.FTZ R2, R40, c[0x0][0x2d0], -R75 ;  /* 0x0000b40028027a23 */ /* 0x000fe4000001084b */
[----:B------:R-:W-:Y:S03]  /*c160*/  FMUL.FTZ R0, R0, c[0x0][0x2d0] ;  /* 0x0000b40000007a20 */ /* 0x000fe60000410000 */
[C---:B--2---:R-:W-:Y:S01]  /*c170*/  FMUL.FTZ R9, R68.reuse, R125 ;  /* 0x0000007d44097220 */ /* 0x044fe20000410000 */
[----:B------:R-:W-:Y:S01]  /*c180*/  F2FP.PACK_AB R66, R105, R118 ;  /* 0x000000766942723e */ /* 0x000fe200000000ff */
[----:B------:R1:W-:Y:S01]  /*c190*/  MUFU.EX2 R125, R2 ;  /* 0x00000002007d7308 */ /* 0x0003e20000000800 */
[C---:B------:R-:W-:Y:S02]  /*c1a0*/  FMUL.FTZ R13, R68.reuse, R129 ;  /* 0x00000081440d7220 */ /* 0x040fe40000410000 */
[----:B------:R-:W-:Y:S02]  /*c1b0*/  IMAD.MOV.U32 R129, RZ, RZ, R111 ;  /* 0x000000ffff817224 */ /* 0x000fe400078e006f */
[C---:B------:R-:W-:Y:S02]  /*c1c0*/  FMUL.FTZ R12, R68.reuse, R128 ;  /* 0x00000080440c7220 */ /* 0x040fe40000410000 */
[C---:B------:R-:W-:Y:S02]  /*c1d0*/  FMUL.FTZ R8, R68.reuse, R124 ;  /* 0x0000007c44087220 */ /* 0x040fe40000410000 */
[----:B------:R-:W-:Y:S01]  /*c1e0*/  IMAD.MOV.U32 R124, RZ, RZ, R80 ;  /* 0x000000ffff7c7224 */ /* 0x000fe200078e0050 */
[----:B------:R-:W2:Y:S01]  /*c1f0*/  MUFU.EX2 R0, R0 ;  /* 0x0000000000007308 */ /* 0x000ea20000000800 */
[C---:B------:R-:W-:Y:S02]  /*c200*/  FMUL.FTZ R29, R68.reuse, R145 ;  /* 0x00000091441d7220 */ /* 0x040fe40000410000 */
[C---:B------:R-:W-:Y:S02]  /*c210*/  FMUL.FTZ R24, R68.reuse, R140 ;  /* 0x0000008c44187220 */ /* 0x040fe40000410000 */
[C---:B------:R-:W-:Y:S02]  /*c220*/  FMUL.FTZ R25, R68.reuse, R141 ;  /* 0x0000008d44197220 */ /* 0x040fe40000410000 */
[C---:B------:R-:W-:Y:S02]  /*c230*/  FMUL.FTZ R28, R68.reuse, R144 ;  /* 0x00000090441c7220 */ /* 0x040fe40000410000 */
[C---:B------:R-:W-:Y:S02]  /*c240*/  FMUL.FTZ R40, R68.reuse, R156 ;  /* 0x0000009c44287220 */ /* 0x040fe40000410000 */
[----:B------:R-:W-:Y:S02]  /*c250*/  IMAD.MOV.U32 R144, RZ, RZ, R84 ;  /* 0x000000ffff907224 */ /* 0x000fe400078e0054 */
[----:B-1----:R-:W-:Y:S02]  /*c260*/  FFMA.FTZ R2, R41, c[0x0][0x2d0], -R75 ;  /* 0x0000b40029027a23 */ /* 0x002fe4000001084b */
[----:B------:R-:W-:Y:S01]  /*c270*/  FMUL.FTZ R41, R68, R157 ;  /* 0x0000009d44297220 */ /* 0x000fe20000410000 */
[----:B------:R-:W-:Y:S01]  /*c280*/  MOV R157, R42 ;  /* 0x0000002a009d7202 */ /* 0x000fe20000000f00 */
[C---:B--2---:R-:W-:Y:S02]  /*c290*/  FMUL.FTZ R11, R0.reuse, R127 ;  /* 0x0000007f000b7220 */ /* 0x044fe40000410000 */
[----:B------:R1:W-:Y:S01]  /*c2a0*/  MUFU.EX2 R127, R2 ;  /* 0x00000002007f7308 */ /* 0x0003e20000000800 */
[C---:B------:R-:W-:Y:S02]  /*c2b0*/  FMUL.FTZ R31, R0.reuse, R147 ;  /* 0x00000093001f7220 */ /* 0x040fe40000410000 */
[C---:B------:R-:W-:Y:S02]  /*c2c0*/  FMUL.FTZ R26, R0.reuse, R142 ;  /* 0x0000008e001a7220 */ /* 0x040fe40000410000 */
[C---:B------:R-:W-:Y:S02]  /*c2d0*/  FMUL.FTZ R27, R0.reuse, R143 ;  /* 0x0000008f001b7220 */ /* 0x040fe40000410000 */
[C---:B------:R-:W-:Y:S02]  /*c2e0*/  FMUL.FTZ R10, R0.reuse, R126 ;  /* 0x0000007e000a7220 */ /* 0x040fe40000410000 */
[C---:B------:R-:W-:Y:S02]  /*c2f0*/  FMUL.FTZ R14, R0.reuse, R130 ;  /* 0x00000082000e7220 */ /* 0x040fe40000410000 */
[C---:B------:R-:W-:Y:S02]  /*c300*/  FMUL.FTZ R15, R0.reuse, R131 ;  /* 0x00000083000f7220 */ /* 0x040fe40000410000 */
[C---:B------:R-:W-:Y:S01]  /*c310*/  FMUL.FTZ R30, R0.reuse, R146 ;  /* 0x00000092001e7220 */ /* 0x040fe20000410000 */
[C---:B------:R-:W-:Y:S04]  /*c320*/  HMMA.16816.F32 R8, R64.reuse, R20, R8 ;  /* 0x000000144008723c */ /* 0x040fe80000001808 */
[----:B------:R-:W-:Y:S02]  /*c330*/  FMUL.FTZ R42, R0, R158 ;  /* 0x0000009e002a7220 */ /* 0x000fe40000410000 */
[----:B------:R-:W-:Y:S02]  /*c340*/  IMAD.MOV.U32 R158, RZ, RZ, R43 ;  /* 0x000000ffff9e7224 */ /* 0x000fe400078e002b */
[-C--:B------:R-:W-:Y:S04]  /*c350*/  HMMA.16816.F32 R12, R64, R22.reuse, R12 ;  /* 0x00000016400c723c */ /* 0x080fe8000000180c */
[--C-:B-1----:R-:W-:Y:S02]  /*c360*/  FFMA.FTZ R2, R44, c[0x0][0x2d0], -R75.reuse ;  /* 0x0000b4002c027a23 */ /* 0x102fe4000001084b */
[C---:B------:R-:W-:Y:S02]  /*c370*/  FMUL.FTZ R20, R69.reuse, R136 ;  /* 0x0000008845147220 */ /* 0x040fe40000410000 */
[----:B------:R1:W-:Y:S01]  /*c380*/  MUFU.EX2 R151, R2 ;  /* 0x0000000200977308 */ /* 0x0003e20000000800 */
[C---:B------:R-:W-:Y:S04]  /*c390*/  HMMA.16816.F32 R16, R76.reuse, R22, R16 ;  /* 0x000000164c10723c */ /* 0x040fe80000001810 */
[----:B------:R-:W-:Y:S02]  /*c3a0*/  FMUL.FTZ R21, R69, R137 ;  /* 0x0000008945157220 */ /* 0x000fe40000410000 */
[----:B------:R-:W-:Y:S01]  /*c3b0*/  FMUL.FTZ R43, R0, R159 ;  /* 0x0000009f002b7220 */ /* 0x000fe20000410000 */
[----:B------:R-:W-:Y:S01]  /*c3c0*/  MOV R159, R91 ;  /* 0x0000005b009f7202 */ /* 0x000fe20000000f00 */
[C---:B------:R-:W-:Y:S01]  /*c3d0*/  FMUL.FTZ R22, R3.reuse, R138 ;  /* 0x0000008a03167220 */ /* 0x040fe20000410000 */
[----:B------:R-:W-:Y:S03]  /*c3e0*/  MOV R91, R83 ;  /* 0x00000053005b7202 */ /* 0x000fe60000000f00 */
[----:B------:R-:W-:Y:S02]  /*c3f0*/  FMUL.FTZ R23, R3, R139 ;  /* 0x0000008b03177220 */ /* 0x000fe40000410000 */
[C---:B------:R-:W-:Y:S02]  /*c400*/  FMUL.FTZ R44, R68.reuse, R160 ;  /* 0x000000a0442c7220 */ /* 0x040fe40000410000 */
[----:B------:R-:W-:Y:S02]  /*c410*/  IMAD.MOV.U32 R160, RZ, RZ, R90 ;  /* 0x000000ffffa07224 */ /* 0x000fe400078e005a */
[----:B------:R-:W-:Y:S01]  /*c420*/  IMAD.MOV.U32 R90, RZ, RZ, R48 ;  /* 0x000000ffff5a7224 */ /* 0x000fe200078e0030 */
[-C--:B---3--:R-:W-:Y:S03]  /*c430*/  HMMA.16816.F32 R20, R76, R36.reuse, R20 ;  /* 0x000000244c14723c */ /* 0x088fe60000001814 */
[----:B------:R-:W-:Y:S01]  /*c440*/  FMUL.FTZ R48, R69, R164 ;  /* 0x000000a445307220 */ /* 0x000fe20000410000 */
[----:B------:R-:W-:Y:S01]  /*c450*/  MOV R164, R51 ;  /* 0x0000003300a47202 */ /* 0x000fe20000000f00 */
[----:B-1----:R-:W-:Y:S02]  /*c460*/  FFMA.FTZ R2, R45, c[0x0][0x2d0], -R75 ;  /* 0x0000b4002d027a23 */ /* 0x002fe4000001084b */
[----:B------:R-:W-:Y:S01]  /*c470*/  FMUL.FTZ R45, R68, R161 ;  /* 0x000000a1442d7220 */ /* 0x000fe20000410000 */
[C---:B------:R-:W-:Y:S01]  /*c480*/  HMMA.16816.F32 R24, R64.reuse, R36, R24 ;  /* 0x000000244018723c */ /* 0x040fe20000001818 */
[----:B------:R1:W-:Y:S03]  /*c490*/  MUFU.EX2 R149, R2 ;  /* 0x0000000200957308 */ /* 0x0003e60000000800 */
[----:B------:R-:W-:Y:S01]  /*c4a0*/  MOV R161, R46 ;  /* 0x0000002e00a17202 */ /* 0x000fe20000000f00 */
[C---:B------:R-:W-:Y:S02]  /*c4b0*/  FMUL.FTZ R46, R0.reuse, R162 ;  /* 0x000000a2002e7220 */ /* 0x040fe40000410000 */
[C---:B------:R-:W-:Y:S01]  /*c4c0*/  FMUL.FTZ R36, R69.reuse, R152 ;  /* 0x0000009845247220 */ /* 0x040fe20000410000 */
[-C--:B------:R-:W-:Y:S04]  /*c4d0*/  HMMA.16816.F32 R28, R64, R38.reuse, R28 ;  /* 0x00000026401c723c */ /* 0x080fe8000000181c */
[----:B------:R-:W-:Y:S01]  /*c4e0*/  FMUL.FTZ R37, R69, R153 ;  /* 0x0000009945257220 */ /* 0x000fe20000410000 */
[----:B------:R-:W-:Y:S01]  /*c4f0*/  MOV R152, R245 ;  /* 0x000000f500987202 */ /* 0x000fe20000000f00 */
[----:B------:R-:W-:Y:S01]  /*c500*/  IMAD.MOV.U32 R162, RZ, RZ, R47 ;  /* 0x000000ffffa27224 */ /* 0x000fe200078e002f */
[----:B------:R-:W-:Y:S01]  /*c510*/  MOV R153, R85 ;  /* 0x0000005500997202 */ /* 0x000fe20000000f00 */
[C---:B------:R-:W-:Y:S04]  /*c520*/  HMMA.16816.F32 R32, R76.reuse, R38, R32 ;  /* 0x000000264c20723c */ /* 0x040fe80000001820 */
[----:B------:R-:W-:Y:S01]  /*c530*/  FMUL.FTZ R47, R0, R163 ;  /* 0x000000a3002f7220 */ /* 0x000fe20000410000 */
[----:B------:R-:W-:Y:S01]  /*c540*/  MOV R163, R86 ;  /* 0x0000005600a37202 */ /* 0x000fe20000000f00 */
[----:B------:R-:W-:Y:S02]  /*c550*/  IMAD.MOV.U32 R86, RZ, RZ, R49 ;  /* 0x000000ffff567224 */ /* 0x000fe400078e0031 */
[C---:B------:R-:W-:Y:S04]  /*c560*/  FMUL.FTZ R38, R3.reuse, R154 ;  /* 0x0000009a03267220 */ /* 0x040fe80000410000 */
[----:B-1----:R-:W-:Y:S02]  /*c570*/  FFMA.FTZ R2, R56, c[0x0][0x2d0], -R88 ;  /* 0x0000b40038027a23 */ /* 0x002fe40000010858 */
[----:B------:R-:W-:Y:S02]  /*c580*/  IMAD.MOV.U32 R156, RZ, RZ, R86 ;  /* 0x000000ffff9c7224 */ /* 0x000fe400078e0056 */
[----:B------:R1:W-:Y:S01]  /*c590*/  MUFU.EX2 R120, R2 ;  /* 0x0000000200787308 */ /* 0x0003e20000000800 */
[----:B------:R-:W-:Y:S02]  /*c5a0*/  FMUL.FTZ R39, R3, R155 ;  /* 0x0000009b03277220 */ /* 0x000fe40000410000 */
[----:B------:R-:W-:Y:S01]  /*c5b0*/  FMUL.FTZ R49, R69, R165 ;  /* 0x000000a545317220 */ /* 0x000fe20000410000 */
[----:B------:R-:W-:Y:S01]  /*c5c0*/  MOV R165, R50 ;  /* 0x0000003200a57202 */ /* 0x000fe20000000f00 */
[C---:B------:R-:W-:Y:S02]  /*c5d0*/  FMUL.FTZ R50, R3.reuse, R166 ;  /* 0x000000a603327220 */ /* 0x040fe40000410000 */
[----:B------:R-:W-:Y:S01]  /*c5e0*/  FMUL.FTZ R51, R3, R167 ;  /* 0x000000a703337220 */ /* 0x000fe20000410000 */
[-C--:B------:R-:W-:Y:S03]  /*c5f0*/  HMMA.16816.F32 R36, R76, R52.reuse, R36 ;  /* 0x000000344c24723c */ /* 0x080fe60000001824 */
[----:B------:R-:W-:Y:S01]  /*c600*/  IMAD.MOV.U32 R166, RZ, RZ, R82 ;  /* 0x000000ffffa67224 */ /* 0x000fe200078e0052 */
[----:B------:R-:W-:Y:S01]  /*c610*/  MOV R167, R81 ;  /* 0x0000005100a77202 */ /* 0x000fe20000000f00 */
[C---:B------:R-:W-:Y:S01]  /*c620*/  FMUL.FTZ R56, R68.reuse, R172 ;  /* 0x000000ac44387220 */ /* 0x040fe20000410000 */
[----:B------:R-:W2:Y:S01]  /*c630*/  LDSM.16.MT88.4 R80, [R227] ;  /* 0x00000000e350783b */ /* 0x000ea20000004200 */
[----:B------:R-:W-:Y:S01]  /*c640*/  IMAD.MOV.U32 R123, RZ, RZ, R91 ;  /* 0x000000ffff7b7224 */ /* 0x000fe200078e005b */
[C---:B------:R-:W-:Y:S04]  /*c650*/  HMMA.16816.F32 R40, R64.reuse, R52, R40 ;  /* 0x000000344028723c */ /* 0x040fe80000001828 */
[--C-:B------:R-:W-:Y:S03]  /*c660*/  FFMA.FTZ R91, R193, c[0x0][0x2d0], -R88.reuse ;  /* 0x0000b400c15b7a23 */ /* 0x100fe60000010858 */
[--C-:B------:R-:W-:Y:S01]  /*c670*/  FFMA.FTZ R53, R59, c[0x0][0x2d0], -R88.reuse ;  /* 0x0000b4003b357a23 */ /* 0x100fe20000010858 */
[----:B------:R3:W-:Y:S01]  /*c680*/  MUFU.EX2 R136, R91 ;  /* 0x0000005b00887308 */ /* 0x0007e20000000800 */
[----:B-1----:R-:W-:Y:S01]  /*c690*/  FFMA.FTZ R2, R57, c[0x0][0x2d0], -R88 ;  /* 0x0000b40039027a23 */ /* 0x002fe20000010858 */
[-C--:B------:R-:W-:Y:S03]  /*c6a0*/  HMMA.16816.F32 R44, R64, R54.reuse, R44 ;  /* 0x00000036402c723c */ /* 0x080fe6000000182c */
[----:B------:R-:W-:Y:S01]  /*c6b0*/  FMUL.FTZ R52, R69, R168 ;  /* 0x000000a845347220 */ /* 0x000fe20000410000 */
[----:B------:R-:W-:Y:S01]  /*c6c0*/  MOV R168, R95 ;  /* 0x0000005f00a87202 */ /* 0x000fe20000000f00 */
[----:B------:R-:W-:Y:S02]  /*c6d0*/  IMAD.MOV.U32 R95, RZ, RZ, R244 ;  /* 0x000000ffff5f7224 */ /* 0x000fe400078e00f4 */
[----:B------:R-:W-:Y:S01]  /*c6e0*/  FMUL.FTZ R57, R68, R173 ;  /* 0x000000ad44397220 */ /* 0x000fe20000410000 */
[----:B------:R1:W-:Y:S01]  /*c6f0*/  MUFU.EX2 R147, R2 ;  /* 0x0000000200937308 */ /* 0x0003e20000000800 */
[C---:B------:R-:W-:Y:S04]  /*c700*/  HMMA.16816.F32 R48, R76.reuse, R54, R48 ;  /* 0x000000364c30723c */ /* 0x040fe80000001830 */
[----:B------:R-:W-:Y:S03]  /*c710*/  FMUL.FTZ R59, R0, R175 ;  /* 0x000000af003b7220 */ /* 0x000fe60000410000 */
[C---:B------:R-:W-:Y:S02]  /*c720*/  FMUL.FTZ R55, R3.reuse, R171 ;  /* 0x000000ab03377220 */ /* 0x040fe40000410000 */
[----:B------:R4:W-:Y:S03]  /*c730*/  MUFU.EX2 R122, R53 ;  /* 0x00000035007a7308 */ /* 0x0009e60000000800 */
[----:B------:R-:W-:Y:S02]  /*c740*/  IMAD.MOV.U32 R171, RZ, RZ, R251 ;  /* 0x000000ffffab7224 */ /* 0x000fe400078e00fb */
[----:B------:R-:W-:Y:S01]  /*c750*/  FMUL.FTZ R54, R3, R170 ;  /* 0x000000aa03367220 */ /* 0x000fe20000410000 */
[----:B------:R-:W-:Y:S01]  /*c760*/  MOV R170, R87 ;  /* 0x0000005700aa7202 */ /* 0x000fe20000000f00 */
[--C-:B---3--:R-:W-:Y:S01]  /*c770*/  FFMA.FTZ R91, R92, c[0x0][0x2d0], -R88.reuse ;  /* 0x0000b4005c5b7a23 */ /* 0x108fe20000010858 */
[----:B------:R-:W3:Y:S01]  /*c780*/  LDSM.16.MT88.4 R84, [R224+0x800] ;  /* 0x00080000e054783b */ /* 0x000ee20000004200 */
[--C-:B-1----:R-:W-:Y:S02]  /*c790*/  FFMA.FTZ R2, R58, c[0x0][0x2d0], -R88.reuse ;  /* 0x0000b4003a027a23 */ /* 0x102fe40000010858 */
[----:B------:R-:W-:Y:S01]  /*c7a0*/  FMUL.FTZ R58, R0, R174 ;  /* 0x000000ae003a7220 */ /* 0x000fe20000410000 */
[----:B------:R-:W-:Y:S01]  /*c7b0*/  MOV R174, R106 ;  /* 0x0000006a00ae7202 */ /* 0x000fe20000000f00 */
[----:B------:R1:W-:Y:S01]  /*c7c0*/  MUFU.EX2 R148, R2 ;  /* 0x0000000200947308 */ /* 0x0003e20000000800 */
[--C-:B------:R-:W-:Y:S02]  /*c7d0*/  FFMA.FTZ R106, R243, c[0x0][0x2d0], -R89.reuse ;  /* 0x0000b400f36a7a23 */ /* 0x100fe40000010859 */
[----:B----4-:R-:W-:Y:S01]  /*c7e0*/  FMUL.FTZ R53, R69, R169 ;  /* 0x000000a945357220 */ /* 0x010fe20000410000 */
[----:B------:R-:W-:Y:S01]  /*c7f0*/  MOV R169, R90 ;  /* 0x0000005a00a97202 */ /* 0x000fe20000000f00 */
[----:B------:R-:W-:Y:S05]  /*c800*/  FFMA.FTZ R90, R197, c[0x0][0x2d0], -R88 ;  /* 0x0000b400c55a7a23 */ /* 0x000fea0000010858 */
[----:B------:R-:W-:Y:S01]  /*c810*/  MUFU.EX2 R244, R90 ;  /* 0x0000005a00f47308 */ /* 0x000fe20000000800 */
[-C--:B--2---:R-:W-:Y:S08]  /*c820*/  HMMA.16816.F32 R52, R76, R80.reuse, R52 ;  /* 0x000000504c34723c */ /* 0x084ff00000001834 */
[C---:B------:R-:W-:Y:S04]  /*c830*/  HMMA.16816.F32 R56, R64.reuse, R80, R56 ;  /* 0x000000504038723c */ /* 0x040fe80000001838 */
[--C-:B-1----:R-:W-:Y:S02]  /*c840*/  FFMA.FTZ R2, R60, c[0x0][0x2d0], -R89.reuse ;  /* 0x0000b4003c027a23 */ /* 0x102fe40000010859 */
[----:B------:R-:W-:Y:S02]  /*c850*/  FMUL.FTZ R60, R68, R176 ;  /* 0x000000b0443c7220 */ /* 0x000fe40000410000 */
[----:B------:R1:W-:Y:S04]  /*c860*/  MUFU.EX2 R112, R2 ;  /* 0x0000000200707308 */ /* 0x0003e80000000800 */
[--C-:B-1----:R-:W-:Y:S02]  /*c870*/  FFMA.FTZ R2, R62, c[0x0][0x2d0], -R89.reuse ;  /* 0x0000b4003e027a23 */ /* 0x102fe40000010859 */
[----:B------:R-:W-:Y:S04]  /*c880*/  FMUL.FTZ R62, R0, R178 ;  /* 0x000000b2003e7220 */ /* 0x000fe80000410000 */
[----:B------:R1:W2:Y:S02]  /*c890*/  MUFU.EX2 R134, R2 ;  /* 0x0000000200867308 */ /* 0x0002a40000000800 */
[--C-:B-1----:R-:W-:Y:S01]  /*c8a0*/  FFMA.FTZ R2, R61, c[0x0][0x2d0], -R89.reuse ;  /* 0x0000b4003d027a23 */ /* 0x102fe20000010859 */
[----:B--2---:R-:W-:Y:S01]  /*c8b0*/  F2FP.PACK_AB R80, R134, R112 ;  /* 0x000000708650723e */ /* 0x004fe200000000ff */
[----:B------:R-:W-:Y:S06]  /*c8c0*/  FMUL.FTZ R61, R68, R177 ;  /* 0x000000b1443d7220 */ /* 0x000fec0000410000 */
[----:B------:R1:W-:Y:S02]  /*c8d0*/  MUFU.EX2 R142, R2 ;  /* 0x00000002008e7308 */ /* 0x0003e40000000800 */
[----:B-1----:R-:W-:Y:S02]  /*c8e0*/  FFMA.FTZ R2, R63, c[0x0][0x2d0], -R89 ;  /* 0x0000b4003f027a23 */ /* 0x002fe40000010859 */
[----:B------:R-:W-:Y:S06]  /*c8f0*/  FMUL.FTZ R63, R0, R179 ;  /* 0x000000b3003f7220 */ /* 0x000fec0000410000 */
[----:B------:R1:W2:Y:S01]  /*c900*/  MUFU.EX2 R143, R2 ;  /* 0x00000002008f7308 */ /* 0x0002a20000000800 */
[-C--:B------:R-:W-:Y:S07]  /*c910*/  HMMA.16816.F32 R60, R64, R82.reuse, R60 ;  /* 0x00000052403c723c */ /* 0x080fee000000183c */
[C---:B------:R-:W-:Y:S01]  /*c920*/  FMUL.FTZ R64, R69.reuse, R180 ;  /* 0x000000b445407220 */ /* 0x040fe20000410000 */
[----:B------:R-:W-:Y:S01]  /*c930*/  MOV R180, R117 ;  /* 0x0000007500b47202 */ /* 0x000fe20000000f00 */
[----:B------:R-:W-:Y:S01]  /*c940*/  FMUL.FTZ R65, R69, R181 ;  /* 0x000000b545417220 */ /* 0x000fe20000410000 */
[----:B------:R-:W-:Y:S02]  /*c950*/  MUFU.EX2 R117, R106 ;  /* 0x0000006a00757308 */ /* 0x000fe40000000800 */
[C---:B------:R-:W-:Y:S02]  /*c960*/  FMUL.FTZ R66, R3.reuse, R182 ;  /* 0x000000b603427220 */ /* 0x040fe40000410000 */
[----:B------:R-:W-:Y:S02]  /*c970*/  FMUL.FTZ R67, R3, R183 ;  /* 0x000000b703437220 */ /* 0x000fe40000410000 */
[----:B------:R-:W-:Y:S02]  /*c980*/  IMAD.MOV.U32 R181, RZ, RZ, R116 ;  /* 0x000000ffffb57224 */ /* 0x000fe400078e0074 */
[--C-:B-1----:R-:W-:Y:S03]  /*c990*/  FFMA.FTZ R2, R184, c[0x0][0x2d0], -R96.reuse ;  /* 0x0000b400b8027a23 */ /* 0x102fe60000010860 */
[----:B------:R-:W-:Y:S01]  /*c9a0*/  HMMA.16816.F32 R64, R76, R82, R64 ;  /* 0x000000524c40723c */ /* 0x000fe20000001840 */
[----:B------:R1:W-:Y:S06]  /*c9b0*/  MUFU.EX2 R111, R2 ;  /* 0x00000002006f7308 */ /* 0x0003ec0000000800 */
[----:B------:R-:W-:Y:S02]  /*c9c0*/  F2FP.PACK_AB R78, R149, R151 ;  /* 0x00000097954e723e */ /* 0x000fe400000000ff */
[----:B------:R-:W-:Y:S03]  /*c9d0*/  F2FP.PACK_AB R79, R148, R147 ;  /* 0x00000093944f723e */ /* 0x000fe600000000ff */
[----:B------:R-:W-:Y:S02]  /*c9e0*/  F2FP.PACK_AB R76, R127, R125 ;  /* 0x0000007d7f4c723e */ /* 0x000fe400000000ff */
[----:B------:R-:W-:Y:S02]  /*c9f0*/  F2FP.PACK_AB R77, R122, R120 ;  /* 0x000000787a4d723e */ /* 0x000fe400000000ff */
[----:B--2---:R-:W-:Y:S05]  /*ca00*/  F2FP.PACK_AB R82, R143, R142 ;  /* 0x0000008e8f52723e */ /* 0x004fea00000000ff */
[-C--:B---3--:R-:W-:Y:S03]  /*ca10*/  HMMA.16816.F32 R4, R76, R84.reuse, R4 ;  /* 0x000000544c04723c */ /* 0x088fe60000001804 */
[--C-:B-1----:R-:W-:Y:S02]  /*ca20*/  FFMA.FTZ R2, R186, c[0x0][0x2d0], -R96.reuse ;  /* 0x0000b400ba027a23 */ /* 0x102fe40000010860 */
[----:B------:R-:W-:Y:S10]  /*ca30*/  MUFU.EX2 R186, R101 ;  /* 0x0000006500ba7308 */ /* 0x000ff40000000800 */
[----:B------:R1:W2:Y:S02]  /*ca40*/  MUFU.EX2 R126, R2 ;  /* 0x00000002007e7308 */ /* 0x0002a40000000800 */
[--C-:B-1----:R-:W-:Y:S01]  /*ca50*/  FFMA.FTZ R2, R185, c[0x0][0x2d0], -R96.reuse ;  /* 0x0000b400b9027a23 */ /* 0x102fe20000010860 */
[----:B--2---:R-:W-:Y:S07]  /*ca60*/  F2FP.PACK_AB R81, R126, R111 ;  /* 0x0000006f7e51723e */ /* 0x004fee00000000ff */
[----:B------:R1:W-:Y:S02]  /*ca70*/  MUFU.EX2 R128, R2 ;  /* 0x0000000200807308 */ /* 0x0003e40000000800 */
[----:B-1----:R-:W-:Y:S08]  /*ca80*/  FFMA.FTZ R2, R187, c[0x0][0x2d0], -R96 ;  /* 0x0000b400bb027a23 */ /* 0x002ff00000010860 */
[----:B------:R-:W-:Y:S10]  /*ca90*/  MUFU.EX2 R187, R98 ;  /* 0x0000006200bb7308 */ /* 0x000ff40000000800 */
        /* <DEDUP_REMOVED lines=9> */
[----:B------:R1:W3:Y:S04]  /*cb30*/  MUFU.EX2 R146, R2 ;  /* 0x0000000200927308 */ /* 0x0002e80000000800 */
[--C-:B-1----:R-:W-:Y:S06]  /*cb40*/  FFMA.FTZ R2, R190, c[0x0][0x2d0], -R75.reuse ;  /* 0x0000b400be027a23 */ /* 0x102fec000001084b */
[----:B------:R1:W-:Y:S01]  /*cb50*/  MUFU.EX2 R176, R2 ;  /* 0x0000000200b07308 */ /* 0x0003e20000000800 */
[-C--:B--2---:R-:W-:Y:S08]  /*cb60*/  HMMA.16816.F32 R20, R76, R84.reuse, R20 ;  /* 0x000000544c14723c */ /* 0x084ff00000001814 */
[C---:B------:R-:W-:Y:S08]  /*cb70*/  HMMA.16816.F32 R24, R80.reuse, R84, R24 ;  /* 0x000000545018723c */ /* 0x040ff00000001818 */
[-C--:B------:R-:W-:Y:S04]  /*cb80*/  HMMA.16816.F32 R28, R80, R86.reuse, R28 ;  /* 0x00000056501c723c */ /* 0x080fe8000000181c */
[----:B-1----:R-:W-:Y:S04]  /*cb90*/  FFMA.FTZ R2, R192, c[0x0][0x2d0], -R75 ;  /* 0x0000b400c0027a23 */ /* 0x002fe8000001084b */
[C---:B------:R-:W-:Y:S01]  /*cba0*/  HMMA.16816.F32 R32, R76.reuse, R86, R32 ;  /* 0x000000564c20723c */ /* 0x040fe20000001820 */
[----:B------:R1:W2:Y:S01]  /*cbb0*/  MUFU.EX2 R251, R2 ;  /* 0x0000000200fb7308 */ /* 0x0002a20000000800 */
[----:B------:R-:W4:Y:S02]  /*cbc0*/  LDSM.16.MT88.4 R84, [R225+0x800] ;  /* 0x00080000e154783b */ /* 0x000f240000004200 */
[--C-:B-1----:R-:W-:Y:S07]  /*cbd0*/  FFMA.FTZ R2, R196, c[0x0][0x2d0], -R88.reuse ;  /* 0x0000b400c4027a23 */ /* 0x102fee0000010858 */
[----:B------:R1:W1:Y:S01]  /*cbe0*/  MUFU.EX2 R139, R2 ;  /* 0x00000002008b7308 */ /* 0x0002620000000800 */
[-C--:B----4-:R-:W-:Y:S08]  /*cbf0*/  HMMA.16816.F32 R36, R76, R84.reuse, R36 ;  /* 0x000000544c24723c */ /* 0x090ff00000001824 */
[C---:B------:R-:W-:Y:S04]  /*cc00*/  HMMA.16816.F32 R40, R80.reuse, R84, R40 ;  /* 0x000000545028723c */ /* 0x040fe80000001828 */
[----:B-1----:R-:W-:Y:S04]  /*cc10*/  FFMA.FTZ R2, R194, c[0x0][0x2d0], -R88 ;  /* 0x0000b400c2027a23 */ /* 0x002fe80000010858 */
[----:B------:R1:W4:Y:S01]  /*cc20*/  MUFU.EX2 R141, R2 ;  /* 0x00000002008d7308 */ /* 0x0003220000000800 */
[-C--:B------:R-:W-:Y:S08]  /*cc30*/  HMMA.16816.F32 R44, R80, R86.reuse, R44 ;  /* 0x00000056502c723c */ /* 0x080ff0000000182c */
[C---:B------:R-:W-:Y:S01]  /*cc40*/  HMMA.16816.F32 R48, R76.reuse, R86, R48 ;  /* 0x000000564c30723c */ /* 0x040fe20000001830 */
[----:B------:R-:W2:Y:S03]  /*cc50*/  LDSM.16.MT88.4 R84, [R227+0x800] ;  /* 0x00080000e354783b */ /* 0x000ea60000004200 */
[--C-:B-1----:R-:W-:Y:S04]  /*cc60*/  FFMA.FTZ R2, R198, c[0x0][0x2d0], -R89.reuse ;  /* 0x0000b400c6027a23 */ /* 0x102fe80000010859 */
[----:B------:R1:W-:Y:S01]  /*cc70*/  MUFU.EX2 R137, R2 ;  /* 0x0000000200897308 */ /* 0x0003e20000000800 */
[-C--:B--2---:R-:W-:Y:S03]  /*cc80*/  HMMA.16816.F32 R52, R76, R84.reuse, R52 ;  /* 0x000000544c34723c */ /* 0x084fe60000001834 */
[----:B-1----:R-:W-:Y:S06]  /*cc90*/  FFMA.FTZ R2, R199, c[0x0][0x2d0], -R89 ;  /* 0x0000b400c7027a23 */ /* 0x002fec0000010859 */
[----:B------:R1:W2:Y:S01]  /*cca0*/  MUFU.EX2 R138, R2 ;  /* 0x00000002008a7308 */ /* 0x0002a20000000800 */
[C---:B------:R-:W-:Y:S07]  /*ccb0*/  HMMA.16816.F32 R56, R80.reuse, R84, R56 ;  /* 0x000000545038723c */ /* 0x040fee0000001838 */
[----:B------:R-:W-:Y:S01]  /*ccc0*/  FFMA.FTZ R84, R212, c[0x0][0x2d0], -R75 ;  /* 0x0000b400d4547a23 */ /* 0x000fe2000001084b */
[-C--:B------:R-:W-:Y:S01]  /*ccd0*/  HMMA.16816.F32 R60, R80, R86.reuse, R60 ;  /* 0x00000056503c723c */ /* 0x080fe2000000183c */
[----:B------:R-:W2:Y:S02]  /*cce0*/  LDSM.16.MT88.4 R80, [R224+0x1000] ;  /* 0x00100000e050783b */ /* 0x000ea40000004200 */
[----:B------:R2:W-:Y:S05]  /*ccf0*/  MUFU.EX2 R212, R84 ;  /* 0x0000005400d47308 */ /* 0x0005ea0000000800 */
[----:B------:R-:W-:Y:S04]  /*cd00*/  HMMA.16816.F32 R64, R76, R86, R64 ;  /* 0x000000564c40723c */ /* 0x000fe80000001840 */
[--C-:B-1----:R-:W-:Y:S03]  /*cd10*/  FFMA.FTZ R2, R200, c[0x0][0x2d0], -R89.reuse ;  /* 0x0000b400c8027a23 */ /* 0x102fe60000010859 */
[----:B---3--:R-:W-:Y:S01]  /*cd20*/  F2FP.PACK_AB R76, R146, R145 ;  /* 0x00000091924c723e */ /* 0x008fe200000000ff */
[----:B------:R1:W-:Y:S01]  /*cd30*/  MUFU.EX2 R140, R2 ;  /* 0x00000002008c7308 */ /* 0x0003e20000000800 */
[----:B------:R-:W-:Y:S03]  /*cd40*/  F2FP.PACK_AB R78, R251, R176 ;  /* 0x000000b0fb4e723e */ /* 0x000fe600000000ff */
[----:B------:R-:W-:Y:S02]  /*cd50*/  F2FP.PACK_AB R77, R139, R136 ;  /* 0x000000888b4d723e */ /* 0x000fe400000000ff */
[----:B----4-:R-:W-:Y:S02]  /*cd60*/  F2FP.PACK_AB R79, R244, R141 ;  /* 0x0000008df44f723e */ /* 0x010fe400000000ff */
[----:B--2---:R-:W-:Y:S05]  /*cd70*/  F2FP.PACK_AB R84, R138, R137 ;  /* 0x000000898a54723e */ /* 0x004fea00000000ff */
[-C--:B------:R-:W-:Y:S03]  /*cd80*/  HMMA.16816.F32 R4, R76, R80.reuse, R4 ;  /* 0x000000504c04723c */ /* 0x080fe60000001804 */
[----:B-1----:R-:W-:Y:S04]  /*cd90*/  FFMA.FTZ R2, R201, c[0x0][0x2d0], -R89 ;  /* 0x0000b400c9027a23 */ /* 0x002fe80000010859 */
[----:B------:R1:W2:Y:S02]  /*cda0*/  MUFU.EX2 R245, R2 ;  /* 0x0000000200f57308 */ /* 0x0002a40000000800 */
[--C-:B-1----:R-:W-:Y:S03]  /*cdb0*/  FFMA.FTZ R2, R203, c[0x0][0x2d0], -R96.reuse ;  /* 0x0000b400cb027a23 */ /* 0x102fe60000010860 */
[----:B--2---:R-:W-:Y:S05]  /*cdc0*/  F2FP.PACK_AB R86, R245, R140 ;  /* 0x0000008cf556723e */ /* 0x004fea00000000ff */
[----:B------:R-:W-:Y:S10]  /*cdd0*/  MUFU.EX2 R203, R91 ;  /* 0x0000005b00cb7308 */ /* 0x000ff40000000800 */
        /* <DEDUP_REMOVED lines=16> */
[----:B------:R1:W-:Y:S04]  /*cee0*/  MUFU.EX2 R221, R2 ;  /* 0x0000000200dd7308 */ /* 0x0003e80000000800 */
[----:B-1----:R-:W-:Y:S06]  /*cef0*/  FFMA.FTZ R2, R218, c[0x0][0x2d0], -R75 ;  /* 0x0000b400da027a23 */ /* 0x002fec000001084b */
[----:B------:R1:W-:Y:S01]  /*cf00*/  MUFU.EX2 R218, R2 ;  /* 0x0000000200da7308 */ /* 0x0003e20000000800 */
[-C--:B--2---:R-:W-:Y:S08]  /*cf10*/  HMMA.16816.F32 R20, R76, R80.reuse, R20 ;  /* 0x000000504c14723c */ /* 0x084ff00000001814 */
[C---:B------:R-:W-:Y:S08]  /*cf20*/  HMMA.16816.F32 R24, R84.reuse, R80, R24 ;  /* 0x000000505418723c */ /* 0x040ff00000001818 */
[-C--:B------:R-:W-:Y:S04]  /*cf30*/  HMMA.16816.F32 R28, R84, R82.reuse, R28 ;  /* 0x00000052541c723c */ /* 0x080fe8000000181c */
[--C-:B-1----:R-:W-:Y:S04]  /*cf40*/  FFMA.FTZ R2, R248, c[0x0][0x2d0], -R88.reuse ;  /* 0x0000b400f8027a23 */ /* 0x102fe80000010858 */
[C---:B------:R-:W-:Y:S01]  /*cf50*/  HMMA.16816.F32 R32, R76.reuse, R82, R32 ;  /* 0x000000524c20723c */ /* 0x040fe20000001820 */
[----:B------:R1:W-:Y:S01]  /*cf60*/  MUFU.EX2 R154, R2 ;  /* 0x00000002009a7308 */ /* 0x0003e20000000800 */
[----:B------:R-:W2:Y:S02]  /*cf70*/  LDSM.16.MT88.4 R80, [R225+0x1000] ;  /* 0x00100000e150783b */ /* 0x000ea40000004200 */
[--C-:B-1----:R-:W-:Y:S01]  /*cf80*/  FFMA.FTZ R2, R171, c[0x0][0x2d0], -R88.reuse ;  /* 0x0000b400ab027a23 */ /* 0x102fe20000010858 */
[----:B------:R-:W-:Y:S01]  /*cf90*/  MOV R171, R170 ;  /* 0x000000aa00ab7202 */ /* 0x000fe20000000f00 */
[----:B------:R-:W-:Y:S01]  /*cfa0*/  IMAD.MOV.U32 R170, RZ, RZ, R169 ;  /* 0x000000ffffaa7224 */ /* 0x000fe200078e00a9 */
[----:B------:R-:W-:Y:S04]  /*cfb0*/  MOV R169, R168 ;  /* 0x000000a800a97202 */ /* 0x000fe80000000f00 */
[----:B------:R1:W-:Y:S01]  /*cfc0*/  MUFU.EX2 R207, R2 ;  /* 0x0000000200cf7308 */ /* 0x0003e20000000800 */
[----:B------:R-:W-:Y:S01]  /*cfd0*/  IMAD.MOV.U32 R168, RZ, RZ, R167 ;  /* 0x000000ffffa87224 */ /* 0x000fe200078e00a7 */
[----:B------:R-:W-:Y:S01]  /*cfe0*/  MOV R167, R166 ;  /* 0x000000a600a77202 */ /* 0x000fe20000000f00 */
        /* <DEDUP_REMOVED lines=10> */
[-C--:B--2---:R-:W-:Y:S01]  /*d090*/  HMMA.16816.F32 R36, R76, R80.reuse, R36 ;  /* 0x000000504c24723c */ /* 0x084fe20000001824 */
[----:B------:R2:W5:Y:S07]  /*d0a0*/  LDL.LU R233, [R1+0x7c] ;  /* 0x00007c0001e97983 */ /* 0x00056e0000300800 */
[C---:B------:R-:W-:Y:S04]  /*d0b0*/  HMMA.16816.F32 R40, R84.reuse, R80, R40 ;  /* 0x000000505428723c */ /* 0x040fe80000001828 */
[----:B-1----:R-:W-:Y:S02]  /*d0c0*/  FFMA.FTZ R2, R171, c[0x0][0x2d0], -R88 ;  /* 0x0000b400ab027a23 */ /* 0x002fe40000010858 */
[----:B------:R-:W-:Y:S01]  /*d0d0*/  IMAD.MOV.U32 R171, RZ, RZ, R170 ;  /* 0x000000ffffab7224 */ /* 0x000fe200078e00aa */
[----:B------:R-:W-:Y:S01]  /*d0e0*/  MOV R170, R169 ;  /* 0x000000a900aa7202 */ /* 0x000fe20000000f00 */
[-C--:B------:R-:W-:Y:S01]  /*d0f0*/  HMMA.16816.F32 R44, R84, R82.reuse, R44 ;  /* 0x00000052542c723c */ /* 0x080fe2000000182c */
[----:B------:R1:W-:Y:S03]  /*d100*/  MUFU.EX2 R206, R2 ;  /* 0x0000000200ce7308 */ /* 0x0003e60000000800 */
[----:B------:R-:W-:Y:S01]  /*d110*/  IMAD.MOV.U32 R169, RZ, RZ, R168 ;  /* 0x000000ffffa97224 */ /* 0x000fe200078e00a8 */
[----:B------:R-:W-:Y:S01]  /*d120*/  MOV R168, R167 ;  /* 0x000000a700a87202 */ /* 0x000fe20000000f00 */
[----:B------:R-:W-:Y:S01]  /*d130*/  IMAD.MOV.U32 R167, RZ, RZ, R166 ;  /* 0x000000ffffa77224 */ /* 0x000fe200078e00a6 */
[----:B------:R-:W-:Y:S01]  /*d140*/  MOV R166, R165 ;  /* 0x000000a500a67202 */ /* 0x000fe20000000f00 */
[C---:B------:R-:W-:Y:S04]  /*d150*/  HMMA.16816.F32 R48, R76.reuse, R82, R48 ;  /* 0x000000524c30723c */ /* 0x040fe80000001830 */
[----:B------:R-:W-:Y:S01]  /*d160*/  IMAD.MOV.U32 R165, RZ, RZ, R164 ;  /* 0x000000ffffa57224 */ /* 0x000fe200078e00a4 */
[----:B------:R-:W-:Y:S01]  /*d170*/  MOV R164, R163 ;  /* 0x000000a300a47202 */ /* 0x000fe20000000f00 */
[----:B------:R-:W-:Y:S01]  /*d180*/  IMAD.MOV.U32 R163, RZ, RZ, R162 ;  /* 0x000000ffffa37224 */ /* 0x000fe200078e00a2 */
[----:B------:R-:W-:Y:S01]  /*d190*/  MOV R162, R160 ;  /* 0x000000a000a27202 */ /* 0x000fe20000000f00 */
[----:B------:R-:W-:Y:S01]  /*d1a0*/  IMAD.MOV.U32 R160, RZ, RZ, R159 ;  /* 0x000000ffffa07224 */ /* 0x000fe200078e009f */
[----:B------:R-:W-:Y:S03]  /*d1b0*/  MOV R159, R158 ;  /* 0x0000009e009f7202 */ /* 0x000fe60000000f00 */
[----:B------:R-:W-:Y:S01]  /*d1c0*/  IMAD.MOV.U32 R158, RZ, RZ, R157 ;  /* 0x000000ffff9e7224 */ /* 0x000fe200078e009d */
[----:B------:R-:W-:Y:S01]  /*d1d0*/  MOV R157, R156 ;  /* 0x0000009c009d7202 */ /* 0x000fe20000000f00 */
[----:B------:R-:W-:Y:S01]  /*d1e0*/  IMAD.MOV.U32 R156, RZ, RZ, R153 ;  /* 0x000000ffff9c7224 */ /* 0x000fe200078e0099 */
[----:B------:R-:W-:Y:S01]  /*d1f0*/  MOV R153, R234 ;  /* 0x000000ea00997202 */ /* 0x000fe20000000f00 */
[----:B------:R-:W-:Y:S01]  /*d200*/  IMAD.MOV.U32 R172, RZ, RZ, R170 ;  /* 0x000000ffffac7224 */ /* 0x000fe200078e00aa */
[----:B------:R2:W5:Y:S01]  /*d210*/  LDL.LU R234, [R1+0x78] ;  /* 0x0000780001ea7983 */ /* 0x0005620000300800 */
[----:B-1----:R-:W-:Y:S01]  /*d220*/  FFMA.FTZ R2, R171, c[0x0][0x2d0], -R89 ;  /* 0x0000b400ab027a23 */ /* 0x002fe20000010859 */
        /* <DEDUP_REMOVED lines=13> */
[----:B------:R1:W-:Y:S01]  /*d300*/  MUFU.EX2 R153, R2 ;  /* 0x0000000200997308 */ /* 0x0003e20000000800 */
[----:B------:R-:W-:Y:S01]  /*d310*/  IMAD.MOV.U32 R159, RZ, RZ, R157 ;  /* 0x000000ffff9f7224 */ /* 0x000fe200078e009d */
[----:B------:R-:W-:Y:S01]  /*d320*/  MOV R157, R156 ;  /* 0x0000009c009d7202 */ /* 0x000fe20000000f00 */
[----:B------:R-:W-:Y:S01]  /*d330*/  FFMA.FTZ R90, R172, c[0x0][0x2d0], -R89 ;  /* 0x0000b400ac5a7a23 */ /* 0x000fe20000010859 */
        /* <DEDUP_REMOVED lines=14> */
[----:B------:R-:W3:Y:S01]  /*d420*/  MUFU.EX2 R158, R90 ;  /* 0x0000005a009e7308 */ /* 0x000ee20000000800 */
[----:B------:R-:W-:Y:S02]  /*d430*/  IMAD.MOV.U32 R129, RZ, RZ, R119 ;  /* 0x000000ffff817224 */ /* 0x000fe400078e0077 */
[----:B------:R2:W5:Y:S01]  /*d440*/  LDL.LU R119, [R1+0x74] ;  /* 0x0000740001777983 */ /* 0x0005620000300800 */
[--C-:B------:R-:W-:Y:S01]  /*d450*/  FFMA.FTZ R80, R166, c[0x0][0x2d0], -R89.reuse ;  /* 0x0000b400a6507a23 */ /* 0x100fe20000010859 */
[----:B------:R-:W-:Y:S01]  /*d460*/  MOV R166, R102 ;  /* 0x0000006600a67202 */ /* 0x000fe20000000f00 */
[--C-:B-1----:R-:W-:Y:S01]  /*d470*/  FFMA.FTZ R2, R173, c[0x0][0x2d0], -R89.reuse ;  /* 0x0000b400ad027a23 */ /* 0x102fe20000010859 */
[----:B------:R-:W-:Y:S01]  /*d480*/  MOV R173, R172 ;  /* 0x000000ac00ad7202 */ /* 0x000fe20000000f00 */
[----:B------:R-:W-:Y:S01]  /*d490*/  IMAD.MOV.U32 R172, RZ, RZ, R160 ;  /* 0x000000ffffac7224 */ /* 0x000fe200078e00a0 */
[----:B------:R-:W-:Y:S01]  /*d4a0*/  MOV R160, R159 ;  /* 0x0000009f00a07202 */ /* 0x000fe20000000f00 */
[----:B------:R2:W5:Y:S01]  /*d4b0*/  LDL.LU R230, [R1+0x70] ;  /* 0x0000700001e67983 */ /* 0x0005620000300800 */
[----:B------:R1:W-:Y:S01]  /*d4c0*/  MUFU.EX2 R159, R2 ;  /* 0x00000002009f7308 */ /* 0x0003e20000000800 */
[----:B------:R-:W-:Y:S09]  /*d4d0*/  FFMA.FTZ R102, R252, c[0x0][0x2d0], -R88 ;  /* 0x0000b400fc667a23 */ /* 0x000ff20000010858 */
[----:B------:R4:W-:Y:S10]  /*d4e0*/  MUFU.EX2 R194, R80 ;  /* 0x0000005000c27308 */ /* 0x0009f40000000800 */
[----:B------:R-:W-:Y:S01]  /*d4f0*/  MUFU.EX2 R184, R102 ;  /* 0x0000006600b87308 */ /* 0x000fe20000000800 */
[--C-:B-1----:R-:W-:Y:S02]  /*d500*/  FFMA.FTZ R2, R173, c[0x0][0x2d0], -R89.reuse ;  /* 0x0000b400ad027a23 */ /* 0x102fe40000010859 */
[----:B------:R-:W-:Y:S02]  /*d510*/  IMAD.MOV.U32 R173, RZ, RZ, R108 ;  /* 0x000000ffffad7224 */ /* 0x000fe400078e006c */
[----:B------:R-:W-:Y:S05]  /*d520*/  FFMA.FTZ R108, R210, c[0x0][0x2d0], -R89 ;  /* 0x0000b400d26c7a23 */ /* 0x000fea0000010859 */
[----:B------:R1:W1:Y:S01]  /*d530*/  MUFU.EX2 R205, R2 ;  /* 0x0000000200cd7308 */ /* 0x0002620000000800 */
[----:B----4-:R-:W4:Y:S01]  /*d540*/  LDSM.16.MT88.4 R80, [R227+0x1000] ;  /* 0x00100000e350783b */ /* 0x010f220000004200 */
[----:B-1----:R-:W-:Y:S02]  /*d550*/  FFMA.FTZ R2, R172, c[0x0][0x2d0], -R96 ;  /* 0x0000b400ac027a23 */ /* 0x002fe40000010860 */
[----:B------:R-:W-:Y:S01]  /*d560*/  IMAD.MOV.U32 R172, RZ, RZ, R160 ;  /* 0x000000ffffac7224 */ /* 0x000fe200078e00a0 */
[----:B------:R-:W-:Y:S01]  /*d570*/  MOV R160, R156 ;  /* 0x0000009c00a07202 */ /* 0x000fe20000000f00 */
[----:B------:R-:W-:Y:S04]  /*d580*/  IMAD.MOV.U32 R156, RZ, RZ, R152 ;  /* 0x000000ffff9c7224 */ /* 0x000fe800078e0098 */
[----:B------:R1:W-:Y:S01]  /*d590*/  MUFU.EX2 R152, R2 ;  /* 0x0000000200987308 */ /* 0x0003e20000000800 */
[-C--:B----4-:R-:W-:Y:S08]  /*d5a0*/  HMMA.16816.F32 R52, R76, R80.reuse, R52 ;  /* 0x000000504c34723c */ /* 0x090ff00000001834 */
[C---:B------:R-:W-:Y:S04]  /*d5b0*/  HMMA.16816.F32 R56, R84.reuse, R80, R56 ;  /* 0x000000505438723c */ /* 0x040fe80000001838 */
[----:B-1----:R-:W-:Y:S01]  /*d5c0*/  FFMA.FTZ R2, R171, c[0x0][0x2d0], -R96 ;  /* 0x0000b400ab027a23 */ /* 0x002fe20000010860 */
[----:B------:R-:W-:Y:S01]  /*d5d0*/  MOV R171, R170 ;  /* 0x000000aa00ab7202 */ /* 0x000fe20000000f00 */
[----:B------:R-:W-:Y:S01]  /*d5e0*/  IMAD.MOV.U32 R170, RZ, RZ, R169 ;  /* 0x000000ffffaa7224 */ /* 0x000fe200078e00a9 */
[----:B------:R-:W-:Y:S01]  /*d5f0*/  MOV R169, R168 ;  /* 0x000000a800a97202 */ /* 0x000fe20000000f00 */
[-C--:B------:R-:W-:Y:S01]  /*d600*/  HMMA.16816.F32 R60, R84, R82.reuse, R60 ;  /* 0x00000052543c723c */ /* 0x080fe2000000183c */
[----:B------:R-:W-:Y:S03]  /*d610*/  LDSM.16.MT88.4 R84, [R228+0x1800] ;  /* 0x00180000e454783b */ /* 0x000fe60000004200 */
[----:B------:R-:W-:Y:S01]  /*d620*/  IMAD.MOV.U32 R168, RZ, RZ, R157 ;  /* 0x000000ffffa87224 */ /* 0x000fe200078e009d */
[----:B---3--:R-:W-:Y:S01]  /*d630*/  F2FP.PACK_AB R80, R158, R153 ;  /* 0x000000999e50723e */ /* 0x008fe200000000ff */
[----:B------:R1:W3:Y:S01]  /*d640*/  MUFU.EX2 R157, R2 ;  /* 0x00000002009d7308 */ /* 0x0002e20000000800 */
[--C-:B------:R-:W-:Y:S01]  /*d650*/  FFMA.FTZ R92, R169, c[0x0][0x2d0], -R75.reuse ;  /* 0x0000b400a95c7a23 */ /* 0x100fe2000001084b */
[----:B------:R-:W-:Y:S04]  /*d660*/  HMMA.16816.F32 R64, R76, R82, R64 ;  /* 0x000000524c40723c */ /* 0x000fe80000001840 */
[----:B------:R-:W-:Y:S01]  /*d670*/  MOV R169, R168 ;  /* 0x000000a800a97202 */ /* 0x000fe20000000f00 */
[----:B------:R-:W-:Y:S02]  /*d680*/  IMAD.MOV.U32 R168, RZ, RZ, R162 ;  /* 0x000000ffffa87224 */ /* 0x000fe400078e00a2 */
[----:B------:R-:W-:Y:S01]  /*d690*/  F2FP.PACK_AB R76, R215, R212 ;  /* 0x000000d4d74c723e */ /* 0x000fe200000000ff */
[----:B------:R-:W-:Y:S01]  /*d6a0*/  MUFU.EX2 R162, R92 ;  /* 0x0000005c00a27308 */ /* 0x000fe20000000800 */
[----:B------:R-:W-:Y:S03]  /*d6b0*/  F2FP.PACK_AB R78, R218, R221 ;  /* 0x000000ddda4e723e */ /* 0x000fe600000000ff */
[----:B------:R-:W-:Y:S02]  /*d6c0*/  F2FP.PACK_AB R77, R207, R154 ;  /* 0x0000009acf4d723e */ /* 0x000fe400000000ff */
[----:B------:R-:W-:Y:S02]  /*d6d0*/  F2FP.PACK_AB R79, R206, R203 ;  /* 0x000000cbce4f723e */ /* 0x000fe400000000ff */
[----:B------:R-:W-:Y:S01]  /*d6e0*/  F2FP.PACK_AB R82, R205, R159 ;  /* 0x0000009fcd52723e */ /* 0x000fe200000000ff */
[----:B-1----:R-:W-:Y:S01]  /*d6f0*/  FFMA.FTZ R2, R172, c[0x0][0x2d0], -R96 ;  /* 0x0000b400ac027a23 */ /* 0x002fe20000010860 */
[----:B------:R-:W-:Y:S01]  /*d700*/  MOV R172, R160 ;  /* 0x000000a000ac7202 */ /* 0x000fe20000000f00 */
[----:B------:R-:W-:Y:S01]  /*d710*/  IMAD.MOV.U32 R160, RZ, RZ, R156 ;  /* 0x000000ffffa07224 */ /* 0x000fe200078e009c */
[----:B---3--:R-:W-:Y:S01]  /*d720*/  F2FP.PACK_AB R81, R157, R152 ;  /* 0x000000989d51723e */ /* 0x008fe200000000ff */
[----:B------:R1:W-:Y:S02]  /*d730*/  MUFU.EX2 R156, R2 ;  /* 0x00000002009c7308 */ /* 0x0003e40000000800 */
[----:B------:R-:W-:Y:S01]  /*d740*/  FFMA.FTZ R91, R172, c[0x0][0x2d0], -R75 ;  /* 0x0000b400ac5b7a23 */ /* 0x000fe2000001084b */
[----:B------:R-:W-:Y:S01]  /*d750*/  MOV R172, R118 ;  /* 0x0000007600ac7202 */ /* 0x000fe20000000f00 */
[----:B------:R-:W-:Y:S04]  /*d760*/  FFMA.FTZ R118, R249, c[0x0][0x2d0], -R88 ;  /* 0x0000b400f9767a23 */ /* 0x000fe80000010858 */
[----:B------:R-:W-:Y:S02]  /*d770*/  IMAD.MOV.U32 R179, RZ, RZ, R172 ;  /* 0x000000ffffb37224 */ /* 0x000fe400078e00ac */
[----:B------:R3:W-:Y:S10]  /*d780*/  MUFU.EX2 R198, R91 ;  /* 0x0000005b00c67308 */ /* 0x0007f40000000800 */
[----:B------:R4:W-:Y:S01]  /*d790*/  MUFU.EX2 R106, R118 ;  /* 0x00000076006a7308 */ /* 0x0009e20000000800 */
[--C-:B-1----:R-:W-:Y:S01]  /*d7a0*/  FFMA.FTZ R2, R171, c[0x0][0x2d0], -R96.reuse ;  /* 0x0000b400ab027a23 */ /* 0x102fe20000010860 */
[----:B------:R-:W-:Y:S01]  /*d7b0*/  MOV R171, R170 ;  /* 0x000000aa00ab7202 */ /* 0x000fe20000000f00 */
[----:B------:R-:W-:Y:S01]  /*d7c0*/  IMAD.MOV.U32 R170, RZ, RZ, R165 ;  /* 0x000000ffffaa7224 */ /* 0x000fe200078e00a5 */
[----:B------:R-:W-:Y:S01]  /*d7d0*/  MOV R165, R164 ;  /* 0x000000a400a57202 */ /* 0x000fe20000000f00 */
[----:B------:R-:W-:Y:S05]  /*d7e0*/  IMAD.MOV.U32 R164, RZ, RZ, R163 ;  /* 0x000000ffffa47224 */ /* 0x000fea00078e00a3 */
[----:B------:R1:W1:Y:S01]  /*d7f0*/  MUFU.EX2 R163, R2 ;  /* 0x0000000200a37308 */ /* 0x0002620000000800 */
[--C-:B------:R-:W-:Y:S02]  /*d800*/  FFMA.FTZ R90, R170, c[0x0][0x2d0], -R75.reuse ;  /* 0x0000b400aa5a7a23 */ /* 0x100fe4000001084b */
[--C-:B---3--:R-:W-:Y:S02]  /*d810*/  FFMA.FTZ R91, R164, c[0x0][0x2d0], -R75.reuse ;  /* 0x0000b400a45b7a23 */ /* 0x108fe4000001084b */
[----:B------:R-:W-:Y:S05]  /*d820*/  FFMA.FTZ R164, R74, c[0x0][0x2d0], -R96 ;  /* 0x0000b4004aa47a23 */ /* 0x000fea0000010860 */
[----:B------:R3:W-:Y:S01]  /*d830*/  MUFU.EX2 R201, R90 ;  /* 0x0000005a00c97308 */ /* 0x0007e20000000800 */
[----:B----4-:R-:W-:Y:S09]  /*d840*/  IMAD.MOV.U32 R118, RZ, RZ, R70 ;  /* 0x000000ffff767224 */ /* 0x010ff200078e0046 */
[----:B------:R-:W-:Y:S01]  /*d850*/  MUFU.EX2 R190, R91 ;  /* 0x0000005b00be7308 */ /* 0x000fe20000000800 */
[--C-:B-1----:R-:W-:Y:S01]  /*d860*/  FFMA.FTZ R2, R171, c[0x0][0x2d0], -R75.reuse ;  /* 0x0000b400ab027a23 */ /* 0x102fe2000001084b */
[----:B------:R-:W-:Y:S08]  /*d870*/  F2FP.PACK_AB R83, R163, R156 ;  /* 0x0000009ca353723e */ /* 0x000ff000000000ff */
[----:B------:R1:W-:Y:S01]  /*d880*/  MUFU.EX2 R199, R2 ;  /* 0x0000000200c77308 */ /* 0x0003e20000000800 */
[----:B---3--:R-:W-:Y:S02]  /*d890*/  FFMA.FTZ R90, R165, c[0x0][0x2d0], -R75 ;  /* 0x0000b400a55a7a23 */ /* 0x008fe4000001084b */
[----:B------:R-:W-:Y:S02]  /*d8a0*/  FFMA.FTZ R165, R109, c[0x0][0x2d0], -R89 ;  /* 0x0000b4006da57a23 */ /* 0x000fe40000010859 */
[----:B------:R-:W-:Y:S05]  /*d8b0*/  FFMA.FTZ R75, R150, c[0x0][0x2d0], -R75 ;  /* 0x0000b400964b7a23 */ /* 0x000fea000001084b */
[----:B------:R-:W-:Y:S01]  /*d8c0*/  MUFU.EX2 R171, R90 ;  /* 0x0000005a00ab7308 */ /* 0x000fe20000000800 */
[--C-:B------:R-:W-:Y:S02]  /*d8d0*/  FFMA.FTZ R150, R104, c[0x0][0x2d0], -R89.reuse ;  /* 0x0000b40068967a23 */ /* 0x100fe40000010859 */
[--C-:B------:R-:W-:Y:S02]  /*d8e0*/  FFMA.FTZ R104, R220, c[0x0][0x2d0], -R96.reuse ;  /* 0x0000b400dc687a23 */ /* 0x100fe40000010860 */
[----:B------:R-:W-:Y:S05]  /*d8f0*/  FFMA.FTZ R109, R217, c[0x0][0x2d0], -R96 ;  /* 0x0000b400d96d7a23 */ /* 0x000fea0000010860 */
[----:B------:R-:W-:Y:S01]  /*d900*/  MUFU.EX2 R116, R104 ;  /* 0x0000006800747308 */ /* 0x000fe20000000800 */
[--C-:B-1----:R-:W-:Y:S09]  /*d910*/  FFMA.FTZ R2, R161, c[0x0][0x2d0], -R88.reuse ;  /* 0x0000b400a1027a23 */ /* 0x102ff20000010858 */
[----:B------:R1:W-:Y:S02]  /*d920*/  MUFU.EX2 R161, R2 ;  /* 0x0000000200a17308 */ /* 0x0003e40000000800 */
[--C-:B-1----:R-:W-:Y:S08]  /*d930*/  FFMA.FTZ R2, R169, c[0x0][0x2d0], -R88.reuse ;  /* 0x0000b400a9027a23 */ /* 0x102ff00000010858 */
[----:B------:R1:W-:Y:S02]  /*d940*/  MUFU.EX2 R196, R2 ;  /* 0x0000000200c47308 */ /* 0x0003e40000000800 */
[--C-:B-1----:R-:W-:Y:S08]  /*d950*/  FFMA.FTZ R2, R168, c[0x0][0x2d0], -R88.reuse ;  /* 0x0000b400a8027a23 */ /* 0x102ff00000010858 */
[----:B------:R1:W-:Y:S02]  /*d960*/  MUFU.EX2 R197, R2 ;  /* 0x0000000200c57308 */ /* 0x0003e40000000800 */
[--C-:B-1----:R-:W-:Y:S02]  /*d970*/  FFMA.FTZ R2, R100, c[0x0][0x2d0], -R88.reuse ;  /* 0x0000b40064027a23 */ /* 0x102fe40000010858 */
[--C-:B------:R-:W-:Y:S06]  /*d980*/  FFMA.FTZ R100, R123, c[0x0][0x2d0], -R88.reuse ;  /* 0x0000b4007b647a23 */ /* 0x100fec0000010858 */
[----:B------:R1:W-:Y:S01]  /*d990*/  MUFU.EX2 R200, R2 ;  /* 0x0000000200c87308 */ /* 0x0003e20000000800 */
[----:B------:R-:W-:Y:S09]  /*d9a0*/  FFMA.FTZ R123, R247, c[0x0][0x2d0], -R88 ;  /* 0x0000b400f77b7a23 */ /* 0x000ff20000010858 */
[----:B------:R-:W-:Y:S10]  /*d9b0*/  MUFU.EX2 R185, R100 ;  /* 0x0000006400b97308 */ /* 0x000ff40000000800 */
[----:B------:R-:W-:Y:S01]  /*d9c0*/  MUFU.EX2 R104, R123 ;  /* 0x0000007b00687308 */ /* 0x000fe20000000800 */
[--C-:B-1----:R-:W-:Y:S09]  /*d9d0*/  FFMA.FTZ R2, R160, c[0x0][0x2d0], -R89.reuse ;  /* 0x0000b400a0027a23 */ /* 0x102ff20000010859 */
[----:B------:R1:W-:Y:S02]  /*d9e0*/  MUFU.EX2 R160, R2 ;  /* 0x0000000200a07308 */ /* 0x0003e40000000800 */
[----:B-1----:R-:W-:Y:S02]  /*d9f0*/  FFMA.FTZ R2, R167, c[0x0][0x2d0], -R89 ;  /* 0x0000b400a7027a23 */ /* 0x002fe40000010859 */
[----:B------:R-:W-:Y:S06]  /*da00*/  IMAD.MOV.U32 R167, RZ, RZ, R105 ;  /* 0x000000ffffa77224 */ /* 0x000fec00078e0069 */
[----:B------:R1:W-:Y:S01]  /*da10*/  MUFU.EX2 R193, R2 ;  /* 0x0000000200c17308 */ /* 0x0003e20000000800 */
[--C-:B------:R-:W-:Y:S02]  /*da20*/  FFMA.FTZ R105, R223, c[0x0][0x2d0], -R89.reuse ;  /* 0x0000b400df697a23 */ /* 0x100fe40000010859 */
[--C-:B-1----:R-:W-:Y:S02]  /*da30*/  FFMA.FTZ R2, R144, c[0x0][0x2d0], -R89.reuse ;  /* 0x0000b40090027a23 */ /* 0x102fe40000010859 */
[--C-:B------:R-:W-:Y:S05]  /*da40*/  FFMA.FTZ R144, R107, c[0x0][0x2d0], -R89.reuse ;  /* 0x0000b4006b907a23 */ /* 0x100fea0000010859 */
[----:B------:R1:W-:Y:S01]  /*da50*/  MUFU.EX2 R192, R2 ;  /* 0x0000000200c07308 */ /* 0x0003e20000000800 */
[--C-:B------:R-:W-:Y:S09]  /*da60*/  FFMA.FTZ R107, R219, c[0x0][0x2d0], -R96.reuse ;  /* 0x0000b400db6b7a23 */ /* 0x100ff20000010860 */
[----:B------:R-:W-:Y:S01]  /*da70*/  MUFU.EX2 R101, R144 ;  /* 0x0000009000657308 */ /* 0x000fe20000000800 */
[--C-:B-1----:R-:W-:Y:S02]  /*da80*/  FFMA.FTZ R2, R135, c[0x0][0x2d0], -R96.reuse ;  /* 0x0000b40087027a23 */ /* 0x102fe40000010860 */
[--C-:B------:R-:W-:Y:S07]  /*da90*/  FFMA.FTZ R135, R213, c[0x0][0x2d0], -R96.reuse ;  /* 0x0000b400d5877a23 */ /* 0x100fee0000010860 */
[----:B------:R1:W-:Y:S02]  /*daa0*/  MUFU.EX2 R168, R2 ;  /* 0x0000000200a87308 */ /* 0x0003e40000000800 */
[--C-:B-1----:R-:W-:Y:S02]  /*dab0*/  FFMA.FTZ R2, R132, c[0x0][0x2d0], -R96.reuse ;  /* 0x0000b40084027a23 */ /* 0x102fe40000010860 */
[--C-:B------:R-:W-:Y:S06]  /*dac0*/  FFMA.FTZ R132, R216, c[0x0][0x2d0], -R96.reuse ;  /* 0x0000b400d8847a23 */ /* 0x100fec0000010860 */
[----:B------:R1:W-:Y:S02]  /*dad0*/  MUFU.EX2 R169, R2 ;  /* 0x0000000200a97308 */ /* 0x0003e40000000800 */
[--C-:B-1----:R-:W-:Y:S02]  /*dae0*/  FFMA.FTZ R2, R95, c[0x0][0x2d0], -R96.reuse ;  /* 0x0000b4005f027a23 */ /* 0x102fe40000010860 */
[----:B------:R-:W3:Y:S06]  /*daf0*/  LDL.LU R95, [R1+0x10] ;  /* 0x00001000015f7983 */ /* 0x000eec0000300800 */
[----:B------:R1:W-:Y:S01]  /*db00*/  MUFU.EX2 R170, R2 ;  /* 0x0000000200aa7308 */ /* 0x0003e20000000800 */
[----:B------:R-:W4:Y:S04]  /*db10*/  LDL.LU R92, [R1+0x14] ;  /* 0x00001400015c7983 */ /* 0x000f280000300800 */
[----:B------:R-:W2:Y:S04]  /*db20*/  LDL.LU R178, [R1+0x18] ;  /* 0x0000180001b27983 */ /* 0x000ea80000300800 */
[----:B------:R-:W2:Y:S01]  /*db30*/  LDL.LU R177, [R1+0x1c] ;  /* 0x00001c0001b17983 */ /* 0x000ea20000300800 */
[----:B-1----:R-:W-:Y:S02]  /*db40*/  FFMA.FTZ R2, R97, c[0x0][0x2d0], -R96 ;  /* 0x0000b40061027a23 */ /* 0x002fe40000010860 */
[--C-:B------:R-:W-:Y:S02]  /*db50*/  FFMA.FTZ R97, R124, c[0x0][0x2d0], -R88.reuse ;  /* 0x0000b4007c617a23 */ /* 0x100fe40000010858 */
[----:B------:R1:W-:Y:S01]  /*db60*/  MUFU.EX2 R189, R2 ;  /* 0x0000000200bd7308 */ /* 0x0003e20000000800 */
[--C-:B------:R-:W-:Y:S09]  /*db70*/  FFMA.FTZ R124, R246, c[0x0][0x2d0], -R88.reuse ;  /* 0x0000b400f67c7a23 */ /* 0x100ff20000010858 */
[----:B------:R-:W-:Y:S01]  /*db80*/  MUFU.EX2 R175, R97 ;  /* 0x0000006100af7308 */ /* 0x000fe20000000800 */
[----:B-1----:R-:W-:Y:S02]  /*db90*/  FFMA.FTZ R2, R129, c[0x0][0x2d0], -R88 ;  /* 0x0000b40081027a23 */ /* 0x002fe40000010858 */
[----:B------:R-:W-:Y:S02]  /*dba0*/  FFMA.FTZ R129, R208, c[0x0][0x2d0], -R89 ;  /* 0x0000b400d0817a23 */ /* 0x000fe40000010859 */
[----:B------:R-:W1:Y:S05]  /*dbb0*/  LDSM.16.MT88.4 R88, [R224+0x1800] ;  /* 0x00180000e058783b */ /* 0x000e6a0000004200 */
[----:B------:R1:W-:Y:S10]  /*dbc0*/  MUFU.EX2 R188, R2 ;  /* 0x0000000200bc7308 */ /* 0x0003f40000000800 */
[----:B------:R-:W-:Y:S01]  /*dbd0*/  MUFU.EX2 R102, R129 ;  /* 0x0000008100667308 */ /* 0x000fe20000000800 */
[----:B-1----:R-:W-:Y:S09]  /*dbe0*/  FFMA.FTZ R2, R222, c[0x0][0x2d0], -R96 ;  /* 0x0000b400de027a23 */ /* 0x002ff20000010860 */
[----:B------:R1:W-:Y:S01]  /*dbf0*/  MUFU.EX2 R172, R2 ;  /* 0x0000000200ac7308 */ /* 0x0003e20000000800 */
[-C--:B------:R-:W-:Y:S08]  /*dc00*/  HMMA.16816.F32 R4, R76, R88.reuse, R4 ;  /* 0x000000584c04723c */ /* 0x080ff00000001804 */
[C---:B------:R-:W-:Y:S08]  /*dc10*/  HMMA.16816.F32 R8, R80.reuse, R88, R8 ;  /* 0x000000585008723c */ /* 0x040ff00000001808 */
[-C--:B------:R-:W-:Y:S08]  /*dc20*/  HMMA.16816.F32 R12, R80, R90.reuse, R12 ;  /* 0x0000005a500c723c */ /* 0x080ff0000000180c */
[C---:B------:R-:W-:Y:S01]  /*dc30*/  HMMA.16816.F32 R16, R76.reuse, R90, R16 ;  /* 0x0000005a4c10723c */ /* 0x040fe20000001810 */
[----:B------:R-:W-:Y:S07]  /*dc40*/  LDSM.16.MT88.4 R88, [R228+0x2000] ;  /* 0x00200000e458783b */ /* 0x000fee0000004200 */
[-C--:B------:R-:W-:Y:S08]  /*dc50*/  HMMA.16816.F32 R20, R76, R84.reuse, R20 ;  /* 0x000000544c14723c */ /* 0x080ff00000001814 */
[C---:B------:R-:W-:Y:S08]  /*dc60*/  HMMA.16816.F32 R24, R80.reuse, R84, R24 ;  /* 0x000000545018723c */ /* 0x040ff00000001818 */
[-C--:B------:R-:W-:Y:S08]  /*dc70*/  HMMA.16816.F32 R28, R80, R86.reuse, R28 ;  /* 0x00000056501c723c */ /* 0x080ff0000000181c */
[C---:B------:R-:W-:Y:S01]  /*dc80*/  HMMA.16816.F32 R32, R76.reuse, R86, R32 ;  /* 0x000000564c20723c */ /* 0x040fe20000001820 */
[----:B------:R-:W-:Y:S03]  /*dc90*/  LDSM.16.MT88.4 R84, [R224+0x2000] ;  /* 0x00200000e054783b */ /* 0x000fe60000004200 */
[----:B---3--:R-:W-:Y:S02]  /*dca0*/  FFMA.FTZ R69, R69, R95, R94 ;  /* 0x0000005f45457223 */ /* 0x008fe4000001005e */
[----:B----4-:R-:W-:Y:S03]  /*dcb0*/  FFMA.FTZ R3, R3, R92, R93 ;  /* 0x0000005c03037223 */ /* 0x010fe6000001005d */
[----:B------:R-:W3:Y:S03]  /*dcc0*/  LDSM.16.MT88.4 R92, [R225+0x1800] ;  /* 0x00180000e15c783b */ /* 0x000ee60000004200 */
[----:B------:R-:W-:Y:S02]  /*dcd0*/  FADD.FTZ R74, R214, R69 ;  /* 0x00000045d64a7221 */ /* 0x000fe40000010000 */
[----:B--2---:R-:W-:Y:S01]  /*dce0*/  FFMA.FTZ R68, R68, R178, R191 ;  /* 0x000000b244447223 */ /* 0x004fe200000100bf */
[----:B------:R-:W-:Y:S01]  /*dcf0*/  MOV R178, R173 ;  /* 0x000000ad00b27202 */ /* 0x000fe20000000f00 */
[----:B------:R-:W-:Y:S01]  /*dd00*/  FADD.FTZ R3, R202, R3 ;  /* 0x00000003ca037221 */ /* 0x000fe20000010000 */
[----:B------:R-:W-:Y:S01]  /*dd10*/  MUFU.EX2 R173, R105 ;  /* 0x0000006900ad7308 */ /* 0x000fe20000000800 */
[----:B------:R-:W-:Y:S01]  /*dd20*/  FFMA.FTZ R0, R0, R177, R99 ;  /* 0x000000b100007223 */ /* 0x000fe20000010063 */
[----:B------:R-:W2:Y:S01]  /*dd30*/  LDL R191, [R1] ;  /* 0x0000000001bf7983 */ /* 0x000ea20000100800 */
[----:B------:R-:W-:Y:S02]  /*dd40*/  FADD.FTZ R68, R195, R68 ;  /* 0x00000044c3447221 */ /* 0x000fe40000010000 */
[----:B------:R-:W-:Y:S01]  /*dd50*/  FADD.FTZ R69, R115, R0 ;  /* 0x0000000073457221 */ /* 0x000fe20000010000 */
[----:B------:R-:W4:Y:S01]  /*dd60*/  LDSM.16.MT88.4 R96, [R227+0x1800] ;  /* 0x00180000e360783b */ /* 0x000f220000004200 */
[----:B------:R-:W-:Y:S02]  /*dd70*/  FADD.FTZ R0, R181, R74 ;  /* 0x0000004ab5007221 */ /* 0x000fe40000010000 */
[----:B-1----:R-:W-:Y:S01]  /*dd80*/  FADD.FTZ R2, R179, R68 ;  /* 0x00000044b3027221 */ /* 0x002fe20000010000 */
[----:B------:R-:W-:Y:S01]  /*dd90*/  MUFU.EX2 R105, R75 ;  /* 0x0000004b00697308 */ /* 0x000fe20000000800 */
[----:B------:R-:W-:Y:S02]  /*dda0*/  FADD.FTZ R69, R250, R69 ;  /* 0x00000045fa457221 */ /* 0x000fe40000010000 */
[----:B------:R-:W-:Y:S02]  /*ddb0*/  FADD.FTZ R2, R167, R2 ;  /* 0x00000002a7027221 */ /* 0x000fe40000010000 */
[----:B------:R-:W-:Y:S02]  /*ddc0*/  FADD.FTZ R68, R178, R0 ;  /* 0x00000000b2447221 */ /* 0x000fe40000010000 */
[----:B------:R-:W-:Y:S02]  /*ddd0*/  FADD.FTZ R0, R166, R69 ;  /* 0x00000045a6007221 */ /* 0x000fe40000010000 */
[----:B------:R-:W-:Y:S01]  /*dde0*/  FADD.FTZ R74, R112, R2 ;  /* 0x00000002704a7221 */ /* 0x000fe20000010000 */
        /* <DEDUP_REMOVED lines=8> */
[----:B------:R-:W-:Y:S01]  /*de70*/  IMAD.MOV.U32 R177, RZ, RZ, R174 ;  /* 0x000000ffffb17224 */ /* 0x000fe200078e00ae */
[-C--:B---3--:R-:W-:Y:S03]  /*de80*/  HMMA.16816.F32 R36, R76, R92.reuse, R36 ;  /* 0x0000005c4c24723c */ /* 0x088fe60000001824 */
[----:B------:R-:W-:Y:S02]  /*de90*/  FADD.FTZ R100, R149, R2 ;  /* 0x0000000295647221 */ /* 0x000fe40000010000 */
[----:B------:R-:W-:Y:S01]  /*dea0*/  FADD.FTZ R3, R177, R3 ;  /* 0x00000003b1037221 */ /* 0x000fe20000010000 */
[----:B------:R-:W1:Y:S01]  /*deb0*/  MUFU.EX2 R74, R164 ;  /* 0x000000a4004a7308 */ /* 0x000e620000000800 */
[----:B------:R-:W-:Y:S01]  /*dec0*/  FADD.FTZ R68, R142, R68 ;  /* 0x000000448e447221 */ /* 0x000fe20000010000 */
[C---:B------:R-:W-:Y:S04]  /*ded0*/  HMMA.16816.F32 R40, R80.reuse, R92, R40 ;  /* 0x0000005c5028723c */ /* 0x040fe80000001828 */
[----:B------:R-:W-:Y:S04]  /*dee0*/  FADD.FTZ R3, R120, R3 ;  /* 0x0000000378037221 */ /* 0x000fe80000010000 */
[-C--:B------:R-:W-:Y:S01]  /*def0*/  HMMA.16816.F32 R44, R80, R94.reuse, R44 ;  /* 0x0000005e502c723c */ /* 0x080fe2000000182c */
[----:B------:R-:W3:Y:S03]  /*df00*/  MUFU.EX2 R107, R121 ;  /* 0x00000079006b7308 */ /* 0x000ee60000000800 */
[----:B------:R-:W-:Y:S02]  /*df10*/  FADD.FTZ R0, R122, R3 ;  /* 0x000000037a007221 */ /* 0x000fe40000010000 */
[----:B------:R-:W-:Y:S02]  /*df20*/  FADD.FTZ R3, R126, R69 ;  /* 0x000000457e037221 */ /* 0x000fe40000010000 */
[C---:B------:R-:W-:Y:S01]  /*df30*/  HMMA.16816.F32 R48, R76.reuse, R94, R48 ;  /* 0x0000005e4c30723c */ /* 0x040fe20000001830 */
[----:B------:R-:W3:Y:S02]  /*df40*/  LDSM.16.MT88.4 R92, [R225+0x2000] ;  /* 0x00200000e15c783b */ /* 0x000ee40000004200 */
[----:B------:R-:W-:Y:S01]  /*df50*/  MUFU.EX2 R174, R103 ;  /* 0x0000006700ae7308 */ /* 0x000fe20000000800 */
[----:B------:R-:W-:Y:S02]  /*df60*/  FADD.FTZ R3, R128, R3 ;  /* 0x0000000380037221 */ /* 0x000fe40000010000 */
[----:B------:R-:W-:Y:S01]  /*df70*/  FADD.FTZ R0, R147, R0 ;  /* 0x0000000093007221 */ /* 0x000fe20000010000 */
[----:B-1----:R-:W-:Y:S01]  /*df80*/  F2FP.PACK_AB R179, R74, R75 ;  /* 0x0000004b4ab3723e */ /* 0x002fe200000000ff */
[-C--:B----4-:R-:W-:Y:S04]  /*df90*/  HMMA.16816.F32 R52, R76, R96.reuse, R52 ;  /* 0x000000604c34723c */ /* 0x090fe80000001834 */
[----:B------:R-:W-:Y:S01]  /*dfa0*/  FADD.FTZ R2, R133, R3 ;  /* 0x0000000385027221 */ /* 0x000fe20000010000 */
[----:B------:R-:W1:Y:S01]  /*dfb0*/  MUFU.EX2 R103, R124 ;  /* 0x0000007c00677308 */ /* 0x000e620000000800 */
[----:B------:R-:W-:Y:S02]  /*dfc0*/  FADD.FTZ R69, R148, R0 ;  /* 0x0000000094457221 */ /* 0x000fe40000010000 */
[C---:B------:R-:W-:Y:S04]  /*dfd0*/  HMMA.16816.F32 R56, R80.reuse, R96, R56 ;  /* 0x000000605038723c */ /* 0x040fe80000001838 */
[----:B---3--:R-:W-:Y:S01]  /*dfe0*/  F2FP.PACK_AB R182, R105, R107 ;  /* 0x0000006b69b6723e */ /* 0x008fe200000000ff */
[----:B------:R-:W-:Y:S02]  /*dff0*/  FADD.FTZ R0, R143, R68 ;  /* 0x000000448f007221 */ /* 0x000fe40000010000 */
[----:B------:R-:W-:Y:S01]  /*e000*/  MUFU.EX2 R115, R108 ;  /* 0x0000006c00737308 */ /* 0x000fe20000000800 */
[-C--:B------:R-:W-:Y:S04]  /*e010*/  HMMA.16816.F32 R60, R80, R98.reuse, R60 ;  /* 0x00000062503c723c */ /* 0x080fe8000000183c */
[----:B------:R-:W-:Y:S02]  /*e020*/  FADD.FTZ R68, R145, R100 ;  /* 0x0000006491447221 */ /* 0x000fe40000010000 */
[----:B------:R-:W-:Y:S01]  /*e030*/  FADD.FTZ R2, R130, R2 ;  /* 0x0000000282027221 */ /* 0x000fe20000010000 */
[----:B------:R-:W-:Y:S01]  /*e040*/  F2FP.PACK_AB R80, R193, R160 ;  /* 0x000000a0c150723e */ /* 0x000fe200000000ff */
[----:B------:R-:W-:Y:S01]  /*e050*/  HMMA.16816.F32 R64, R76, R98, R64 ;  /* 0x000000624c40723c */ /* 0x000fe20000001840 */
[----:B------:R-:W3:Y:S01]  /*e060*/  LDSM.16.MT88.4 R96, [R227+0x2000] ;  /* 0x00200000e360783b */ /* 0x000ee20000004200 */
[----:B------:R-:W4:Y:S02]  /*e070*/  MUFU.EX2 R108, R113 ;  /* 0x00000071006c7308 */ /* 0x000f240000000800 */
[----:B------:R-:W-:Y:S01]  /*e080*/  F2FP.PACK_AB R82, R192, R194 ;  /* 0x000000c2c052723e */ /* 0x000fe200000000ff */
[----:B------:R-:W-:Y:S01]  /*e090*/  FADD.FTZ R68, R146, R68 ;  /* 0x0000004492447221 */ /* 0x000fe20000010000 */
[----:B------:R-:W-:Y:S01]  /*e0a0*/  F2FP.PACK_AB R81, R169, R168 ;  /* 0x000000a8a951723e */ /* 0x000fe200000000ff */
[----:B------:R-:W-:Y:S01]  /*e0b0*/  FADD.FTZ R2, R131, R2 ;  /* 0x0000000283027221 */ /* 0x000fe20000010000 */
[----:B------:R-:W-:Y:S01]  /*e0c0*/  F2FP.PACK_AB R76, R198, R162 ;  /* 0x000000a2c64c723e */ /* 0x000fe200000000ff */
[----:B------:R-:W-:Y:S03]  /*e0d0*/  FADD.FTZ R68, R176, R68 ;  /* 0x00000044b0447221 */ /* 0x000fe60000010000 */
[----:B------:R-:W-:Y:S01]  /*e0e0*/  F2FP.PACK_AB R78, R201, R199 ;  /* 0x000000c7c94e723e */ /* 0x000fe200000000ff */
[----:B------:R-:W-:Y:S01]  /*e0f0*/  MUFU.EX2 R111, R109 ;  /* 0x0000006d006f7308 */ /* 0x000fe20000000800 */
[----:B------:R-:W-:Y:S01]  /*e100*/  F2FP.PACK_AB R77, R196, R161 ;  /* 0x000000a1c44d723e */ /* 0x000fe200000000ff */
[----:B------:R-:W-:Y:S01]  /*e110*/  FADD.FTZ R2, R155, R2 ;  /* 0x000000029b027221 */ /* 0x000fe20000010000 */
[----:B------:R-:W-:Y:S01]  /*e120*/  F2FP.PACK_AB R79, R200, R197 ;  /* 0x000000c5c84f723e */ /* 0x000fe200000000ff */
[----:B------:R-:W-:Y:S01]  /*e130*/  FADD.FTZ R3, R136, R69 ;  /* 0x0000004588037221 */ /* 0x000fe20000010000 */
[----:B------:R-:W-:Y:S01]  /*e140*/  F2FP.PACK_AB R83, R189, R170 ;  /* 0x000000aabd53723e */ /* 0x000fe200000000ff */
[----:B------:R-:W-:Y:S01]  /*e150*/  FADD.FTZ R2, R211, R2 ;  /* 0x00000002d3027221 */ /* 0x000fe20000010000 */
[----:B-1----:R-:W-:Y:S01]  /*e160*/  F2FP.PACK_AB R183, R103, R104 ;  /* 0x0000006867b7723e */ /* 0x002fe200000000ff */
[----:B------:R-:W-:Y:S01]  /*e170*/  FADD.FTZ R0, R137, R0 ;  /* 0x0000000089007221 */ /* 0x000fe20000010000 */
[----:B------:R-:W-:Y:S01]  /*e180*/  F2FP.PACK_AB R176, R101, R102 ;  /* 0x0000006665b0723e */ /* 0x000fe200000000ff */
[-C--:B------:R-:W-:Y:S01]  /*e190*/  HMMA.16816.F32 R4, R76, R84.reuse, R4 ;  /* 0x000000544c04723c */ /* 0x080fe20000001804 */
[----:B------:R-:W1:Y:S02]  /*e1a0*/  MUFU.EX2 R109, R114 ;  /* 0x00000072006d7308 */ /* 0x000e640000000800 */
[----:B----4-:R-:W-:Y:S01]  /*e1b0*/  F2FP.PACK_AB R181, R106, R108 ;  /* 0x0000006c6ab5723e */ /* 0x010fe200000000ff */
[----:B------:R-:W-:Y:S02]  /*e1c0*/  FADD.FTZ R3, R139, R3 ;  /* 0x000000038b037221 */ /* 0x000fe40000010000 */
[----:B------:R-:W-:Y:S02]  /*e1d0*/  FADD.FTZ R0, R138, R0 ;  /* 0x000000008a007221 */ /* 0x000fe40000010000 */
[C---:B------:R-:W-:Y:S04]  /*e1e0*/  HMMA.16816.F32 R8, R80.reuse, R84, R8 ;  /* 0x000000545008723c */ /* 0x040fe80000001808 */
[----:B------:R-:W-:Y:S02]  /*e1f0*/  FADD.FTZ R3, R141, R3 ;  /* 0x000000038d037221 */ /* 0x000fe40000010000 */
[----:B------:R-:W-:Y:S02]  /*e200*/  FADD.FTZ R69, R140, R0 ;  /* 0x000000008c457221 */ /* 0x000fe40000010000 */
[-C--:B------:R-:W-:Y:S04]  /*e210*/  HMMA.16816.F32 R12, R80, R86.reuse, R12 ;  /* 0x00000056500c723c */ /* 0x080fe8000000180c */
[----:B------:R-:W-:Y:S04]  /*e220*/  FADD.FTZ R0, R251, R68 ;  /* 0x00000044fb007221 */ /* 0x000fe80000010000 */
[C---:B------:R-:W-:Y:S01]  /*e230*/  HMMA.16816.F32 R16, R76.reuse, R86, R16 ;  /* 0x000000564c10723c */ /* 0x040fe20000001810 */
[----:B------:R-:W4:Y:S03]  /*e240*/  LDSM.16.MT88.4 R84, [R224+0x2800] ;  /* 0x00280000e054783b */ /* 0x000f260000004200 */
[----:B-1----:R-:W-:Y:S01]  /*e250*/  F2FP.PACK_AB R180, R109, R110 ;  /* 0x0000006e6db4723e */ /* 0x002fe200000000ff */
[----:B------:R-:W-:Y:S03]  /*e260*/  FADD.FTZ R0, R212, R0 ;  /* 0x00000000d4007221 */ /* 0x000fe60000010000 */
[-C--:B------:R-:W-:Y:S08]  /*e270*/  HMMA.16816.F32 R20, R76, R88.reuse, R20 ;  /* 0x000000584c14723c */ /* 0x080ff00000001814 */
[C---:B------:R-:W-:Y:S08]  /*e280*/  HMMA.16816.F32 R24, R80.reuse, R88, R24 ;  /* 0x000000585018723c */ /* 0x040ff00000001818 */
[-C--:B------:R-:W-:Y:S08]  /*e290*/  HMMA.16816.F32 R28, R80, R90.reuse, R28 ;  /* 0x0000005a501c723c */ /* 0x080ff0000000181c */
[C---:B------:R-:W-:Y:S01]  /*e2a0*/  HMMA.16816.F32 R32, R76.reuse, R90, R32 ;  /* 0x0000005a4c20723c */ /* 0x040fe20000001820 */
[----:B------:R-:W1:Y:S07]  /*e2b0*/  LDSM.16.MT88.4 R88, [R228+0x2800] ;  /* 0x00280000e458783b */ /* 0x000e6e0000004200 */
[-C--:B------:R-:W-:Y:S08]  /*e2c0*/  HMMA.16816.F32 R36, R76, R92.reuse, R36 ;  /* 0x0000005c4c24723c */ /* 0x080ff00000001824 */
[C---:B------:R-:W-:Y:S08]  /*e2d0*/  HMMA.16816.F32 R40, R80.reuse, R92, R40 ;  /* 0x0000005c5028723c */ /* 0x040ff00000001828 */
[-C--:B------:R-:W-:Y:S08]  /*e2e0*/  HMMA.16816.F32 R44, R80, R94.reuse, R44 ;  /* 0x0000005e502c723c */ /* 0x080ff0000000182c */
[C---:B------:R-:W-:Y:S01]  /*e2f0*/  HMMA.16816.F32 R48, R76.reuse, R94, R48 ;  /* 0x0000005e4c30723c */ /* 0x040fe20000001830 */
[----:B------:R-:W1:Y:S07]  /*e300*/  LDSM.16.MT88.4 R92, [R225+0x2800] ;  /* 0x00280000e15c783b */ /* 0x000e6e0000004200 */
[-C--:B---3--:R-:W-:Y:S08]  /*e310*/  HMMA.16816.F32 R52, R76, R96.reuse, R52 ;  /* 0x000000604c34723c */ /* 0x088ff00000001834 */
[C---:B------:R-:W-:Y:S08]  /*e320*/  HMMA.16816.F32 R56, R80.reuse, R96, R56 ;  /* 0x000000605038723c */ /* 0x040ff00000001838 */
[-C--:B------:R-:W-:Y:S07]  /*e330*/  HMMA.16816.F32 R60, R80, R98.reuse, R60 ;  /* 0x00000062503c723c */ /* 0x080fee000000183c */
[----:B------:R-:W-:Y:S01]  /*e340*/  F2FP.PACK_AB R80, R173, R174 ;  /* 0x000000aead50723e */ /* 0x000fe200000000ff */
[----:B------:R-:W-:Y:S01]  /*e350*/  HMMA.16816.F32 R64, R76, R98, R64 ;  /* 0x000000624c40723c */ /* 0x000fe20000001840 */
[----:B------:R-:W3:Y:S03]  /*e360*/  LDSM.16.MT88.4 R96, [R227+0x2800] ;  /* 0x00280000e360783b */ /* 0x000ee60000004200 */
[----:B------:R-:W-:Y:S02]  /*e370*/  F2FP.PACK_AB R81, R116, R172 ;  /* 0x000000ac7451723e */ /* 0x000fe400000000ff */
[----:B------:R-:W-:Y:S02]  /*e380*/  F2FP.PACK_AB R82, R115, R117 ;  /* 0x000000757352723e */ /* 0x000fe400000000ff */
[----:B------:R-:W-:Y:S04]  /*e390*/  F2FP.PACK_AB R76, R190, R171 ;  /* 0x000000abbe4c723e */ /* 0x000fe800000000ff */
[----:B------:R-:W-:Y:S02]  /*e3a0*/  F2FP.PACK_AB R77, R175, R188 ;  /* 0x000000bcaf4d723e */ /* 0x000fe400000000ff */
[----:B------:R-:W-:Y:S02]  /*e3b0*/  F2FP.PACK_AB R78, R186, R187 ;  /* 0x000000bbba4e723e */ /* 0x000fe400000000ff */
[----:B------:R-:W-:Y:S02]  /*e3c0*/  F2FP.PACK_AB R79, R184, R185 ;  /* 0x000000b9b84f723e */ /* 0x000fe400000000ff */
[----:B------:R-:W-:Y:S05]  /*e3d0*/  F2FP.PACK_AB R83, R111, R112 ;  /* 0x000000706f53723e */ /* 0x000fea00000000ff */
[-C--:B----4-:R-:W-:Y:S08]  /*e3e0*/  HMMA.16816.F32 R4, R76, R84.reuse, R4 ;  /* 0x000000544c04723c */ /* 0x090ff00000001804 */
[C---:B------:R-:W-:Y:S01]  /*e3f0*/  HMMA.16816.F32 R8, R80.reuse, R84, R8 ;  /* 0x000000545008723c */ /* 0x040fe20000001808 */
[----:B------:R4:W-:Y:S07]  /*e400*/  MUFU.EX2 R85, R150 ;  /* 0x0000009600557308 */ /* 0x0009ee0000000800 */
[-C--:B------:R-:W-:Y:S03]  /*e410*/  HMMA.16816.F32 R12, R80, R86.reuse, R12 ;  /* 0x00000056500c723c */ /* 0x080fe6000000180c */
[----:B------:R3:W3:Y:S05]  /*e420*/  MUFU.EX2 R84, R165 ;  /* 0x000000a500547308 */ /* 0x0006ea0000000800 */
[C---:B------:R-:W-:Y:S05]  /*e430*/  HMMA.16816.F32 R16, R76.reuse, R86, R16 ;  /* 0x000000564c10723c */ /* 0x040fea0000001810 */
[----:B------:R-:W-:Y:S03]  /*e440*/  MUFU.EX2 R87, R132 ;  /* 0x0000008400577308 */ /* 0x000fe60000000800 */
[-C--:B-1----:R-:W-:Y:S01]  /*e450*/  HMMA.16816.F32 R20, R76, R88.reuse, R20 ;  /* 0x000000584c14723c */ /* 0x082fe20000001814 */
[----:B----4-:R-:W-:Y:S06]  /*e460*/  LDSM.16.MT88.4 R148, [R228+0x3000] ;  /* 0x00300000e494783b */ /* 0x010fec0000004200 */
[----:B------:R1:W4:Y:S01]  /*e470*/  MUFU.EX2 R86, R135 ;  /* 0x0000008700567308 */ /* 0x0003220000000800 */
[C---:B------:R-:W-:Y:S01]  /*e480*/  HMMA.16816.F32 R24, R80.reuse, R88, R24 ;  /* 0x000000585018723c */ /* 0x040fe20000001818 */
[----:B---3--:R-:W-:Y:S03]  /*e490*/  LDSM.16.MT88.4 R164, [R225+0x3000] ;  /* 0x00300000e1a4783b */ /* 0x008fe60000004200 */
[----:B------:R-:W-:Y:S02]  /*e4a0*/  F2FP.PACK_AB R178, R84, R85 ;  /* 0x0000005554b2723e */ /* 0x000fe400000000ff */
[----:B--2---:R-:W-:Y:S02]  /*e4b0*/  ISETP.GT.AND P0, PT, R204, R191, PT ;  /* 0x000000bfcc00720c */ /* 0x004fe40003f04270 */
[-C--:B------:R-:W-:Y:S04]  /*e4c0*/  HMMA.16816.F32 R28, R80, R90.reuse, R28 ;  /* 0x0000005a501c723c */ /* 0x080fe8000000181c */
[----:B------:R-:W-:Y:S04]  /*e4d0*/  MOV R204, R242 ;  /* 0x000000f200cc7202 */ /* 0x000fe80000000f00 */
[C---:B------:R-:W-:Y:S01]  /*e4e0*/  HMMA.16816.F32 R32, R76.reuse, R90, R32 ;  /* 0x0000005a4c20723c */ /* 0x040fe20000001820 */
[----:B-1----:R-:W1:Y:S07]  /*e4f0*/  LDSM.16.MT88.4 R132, [R224+0x3000] ;  /* 0x00300000e084783b */ /* 0x002e6e0000004200 */
[-C--:B------:R-:W-:Y:S04]  /*e500*/  HMMA.16816.F32 R36, R76, R92.reuse, R36 ;  /* 0x0000005c4c24723c */ /* 0x080fe80000001824 */
[----:B----4-:R-:W-:Y:S04]  /*e510*/  F2FP.PACK_AB R177, R86, R87 ;  /* 0x0000005756b1723e */ /* 0x010fe800000000ff */
[C---:B------:R-:W-:Y:S08]  /*e520*/  HMMA.16816.F32 R40, R80.reuse, R92, R40 ;  /* 0x0000005c5028723c */ /* 0x040ff00000001828 */
[-C--:B------:R-:W-:Y:S08]  /*e530*/  HMMA.16816.F32 R44, R80, R94.reuse, R44 ;  /* 0x0000005e502c723c */ /* 0x080ff0000000182c */
[C---:B------:R-:W-:Y:S08]  /*e540*/  HMMA.16816.F32 R48, R76.reuse, R94, R48 ;  /* 0x0000005e4c30723c */ /* 0x040ff00000001830 */
[-C--:B------:R-:W-:Y:S08]  /*e550*/  HMMA.16816.F32 R52, R76, R96.reuse, R52 ;  /* 0x000000604c34723c */ /* 0x080ff00000001834 */
[C---:B------:R-:W-:Y:S08]  /*e560*/  HMMA.16816.F32 R56, R80.reuse, R96, R56 ;  /* 0x000000605038723c */ /* 0x040ff00000001838 */
[-C--:B------:R-:W-:Y:S08]  /*e570*/  HMMA.16816.F32 R60, R80, R98.reuse, R60 ;  /* 0x00000062503c723c */ /* 0x080ff0000000183c */
[----:B------:R-:W-:Y:S08]  /*e580*/  HMMA.16816.F32 R64, R76, R98, R64 ;  /* 0x000000624c40723c */ /* 0x000ff00000001840 */
[-C--:B-1----:R-:W-:Y:S01]  /*e590*/  HMMA.16816.F32 R120, R180, R132.reuse, R4 ;  /* 0x00000084b478723c */ /* 0x082fe20000001804 */
[----:B------:R-:W1:Y:S07]  /*e5a0*/  LDSM.16.MT88.4 R4, [R227+0x3000] ;  /* 0x00300000e304783b */ /* 0x000e6e0000004200 */
[C---:B------:R-:W-:Y:S07]  /*e5b0*/  HMMA.16816.F32 R124, R176.reuse, R132, R8 ;  /* 0x00000084b07c723c */ /* 0x040fee0000001808 */
[----:B------:R-:W-:Y:S01]  /*e5c0*/  FADD.FTZ R11, R244, R3 ;  /* 0x00000003f40b7221 */ /* 0x000fe20000010000 */
[-C--:B------:R-:W-:Y:S04]  /*e5d0*/  HMMA.16816.F32 R128, R176, R134.reuse, R12 ;  /* 0x00000086b080723c */ /* 0x080fe8000000180c */
        /* <DEDUP_REMOVED lines=79> */
[----:B------:R-:W-:Y:S01]  /*ead0*/  FADD.FTZ R0, R74, R0 ;  /* 0x000000004a007221 */ /* 0x000fe20000010000 */
[----:B------:R1:W-:Y:S04]  /*eae0*/  STL [R1+0x14], R3 ;  /* 0x0000140301007387 */ /* 0x0003e80000100800 */
[----:B------:R2:W-:Y:S04]  /*eaf0*/  STL [R1+0x18], R2 ;  /* 0x0000180201007387 */ /* 0x0005e80000100800 */
[----:B------:R2:W-:Y:S01]  /*eb00*/  STL [R1+0x1c], R0 ;  /* 0x00001c0001007387 */ /* 0x0005e20000100800 */
[----:B-1----:R-:W-:Y:S01]  /*eb10*/  IMAD.MOV.U32 R3, RZ, RZ, R73 ;  /* 0x000000ffff037224 */ /* 0x002fe200078e0049 */
[----:B------:R-:W-:-:S05]  /*eb20*/  @P0 BRA `(.L_x_1141) ;  /* 0xffff9b2000000947 */ /* 0x000fca000383ffff */
.L_x_1140:
[----:B-12---:R-:W2:Y:S02]  /*eb30*/  LDL R0, [R1+0x20] ;  /* 0x0000200001007983 */ /* 0x006ea40000100800 */
[----:B--2---:R-:W-:-:S13]  /*eb40*/  ISETP.GE.AND P0, PT, R242, R0, PT ;  /* 0x00000000f200720c */ /* 0x004fda0003f06270 */
[----:B------:R-:W-:Y:S05]  /*eb50*/  @!P0 BRA `(.L_x_1142) ;  /* 0x000055b000008947 */ /* 0x000fea0003800000 */
[----:B------:R-:W-:Y:S01]  /*eb60*/  IMAD.MOV.U32 R3, RZ, RZ, R72 ;  /* 0x000000ffff037224 */ /* 0x000fe200078e0048 */
[----:B------:R-:W-:Y:S01]  /*eb70*/  MOV R117, R70 ;  /* 0x0000004600757202 */ /* 0x000fe20000000f00 */
[----:B------:R-:W-:Y:S01]  /*eb80*/  IMAD.MOV.U32 R2, RZ, RZ, R73 ;  /* 0x000000ffff027224 */ /* 0x000fe200078e0049 */
[----:B------:R-:W-:Y:S02]  /*eb90*/  MOV R116, R71 ;  /* 0x0000004700747202 */ /* 0x000fe40000000f00 */
.L_x_1143:
[----:B--2---:R-:W2:Y:S01]  /*eba0*/  LDL R76, [R1+0x3c] ;  /* 0x00003c00014c7983 */ /* 0x004ea20000100800 */
[----:B------:R-:W-:Y:S04]  /*ebb0*/  DEPBAR.LE SB0, 0x0 ;  /* 0x000080000000791a */ /* 0x000fe80000000000 */
[----:B------:R-:W3:Y:S01]  /*ebc0*/  LDL.64 R74, [R1+0x30] ;  /* 0x00003000014a7983 */ /* 0x000ee20000100a00 */
[----:B------:R-:W-:Y:S01]  /*ebd0*/  WARPSYNC 0xffffffff ;  /* 0xffffffff00007948 */ /* 0x000fe20003800000 */
[----:B------:R-:W-:Y:S01]  /*ebe0*/  SHF.R.S32.HI R0, RZ, 0x1f, R242 ;  /* 0x0000001fff007819 */ /* 0x000fe200000114f2 */
[----:B------:R-:W-:Y:S01]  /*ebf0*/  IMAD.WIDE.U32 R72, R242, c[0x0][0x208], RZ ;  /* 0x00008200f2487a25 */ /* 0x000fe200078e00ff */
[----:B------:R-:W-:Y:S02]  /*ec00*/  MOV R78, c[0x0][0x208] ;  /* 0x00008200004e7a02 */ /* 0x000fe40000000f00 */
[----:B------:R-:W-:Y:S01]  /*ec10*/  BAR.SYNC.DEFER_BLOCKING 0x0 ;  /* 0x0000000000007b1d */ /* 0x000fe20000010000 */
[----:B------:R-:W-:Y:S01]  /*ec20*/  IMAD R0, R0, c[0x0][0x208], RZ ;  /* 0x0000820000007a24 */ /* 0x000fe200078e02ff */
[----:B------:R-:W-:Y:S02]  /*ec30*/  SHF.L.U32 R104, R78, 0x5, RZ ;  /* 0x000000054e687819 */ /* 0x000fe400000006ff */
[----:B------:R-:W-:Y:S01]  /*ec40*/  MOV R246, 0x5 ;  /* 0x0000000500f67802 */ /* 0x000fe20000000f00 */
[----:B------:R-:W-:Y:S03]  /*ec50*/  IMAD R0, R242, c[0x0][0x20c], R0 ;  /* 0x00008300f2007a24 */ /* 0x000fe600078e0200 */
[----:B-----5:R-:W-:Y:S02]  /*ec60*/  STL [R1+0x70], R230 ;  /* 0x000070e601007387 */ /* 0x020fe40000100800 */
[----:B------:R-:W-:Y:S02]  /*ec70*/  IADD3 R0, R73, R0, RZ ;  /* 0x0000000049007210 */ /* 0x000fe40007ffe0ff */
[----:B------:R-:W-:Y:S03]  /*ec80*/  STL [R1+0x74], R119 ;  /* 0x0000747701007387 */ /* 0x000fe60000100800 */
[----:B------:R-:W-:Y:S01]  /*ec90*/  IMAD R0, R0, 0x70, RZ ;  /* 0x0000007000007824 */ /* 0x000fe200078e02ff */
[----:B------:R-:W-:Y:S04]  /*eca0*/  STL [R1+0x78], R234 ;  /* 0x000078ea01007387 */ /* 0x000fe80000100800 */
[----:B------:R-:W-:Y:S04]  /*ecb0*/  STL [R1+0x7c], R233 ;  /* 0x00007ce901007387 */ /* 0x000fe80000100800 */
[----:B------:R-:W-:Y:S08]  /*ecc0*/  LDSM.16.M88.4 R112, [R230] ;  /* 0x00000000e670783b */ /* 0x000ff00000000200 */
[----:B------:R-:W1:Y:S08]  /*ecd0*/  LDSM.16.M88.4 R16, [R119] ;  /* 0x000000007710783b */ /* 0x000e700000000200 */
[----:B------:R-:W4:Y:S08]  /*ece0*/  LDSM.16.M88.4 R108, [R230+0x2000] ;  /* 0x00200000e66c783b */ /* 0x000f300000000200 */
[----:B------:R-:W1:Y:S08]  /*ecf0*/  LDSM.16.M88.4 R32, [R119+0x800] ;  /* 0x000800007720783b */ /* 0x000e700000000200 */
[----:B------:R-:W1:Y:S08]  /*ed00*/  LDSM.16.M88.4 R48, [R119+0x1000] ;  /* 0x001000007730783b */ /* 0x000e700000000200 */
        /* <DEDUP_REMOVED lines=9> */
[----:B------:R-:W1:Y:S08]  /*eda0*/  LDSM.16.M88.4 R208, [R238] ;  /* 0x00000000eed0783b */ /* 0x000e700000000200 */
[----:B------:R-:W2:Y:S08]  /*edb0*/  LDSM.16.M88.4 R212, [R237] ;  /* 0x00000000edd4783b */ /* 0x000eb00000000200 */
[----:B------:R-:W2:Y:S08]  /*edc0*/  LDSM.16.M88.4 R216, [R236] ;  /* 0x00000000ecd8783b */ /* 0x000eb00000000200 */
[----:B------:R-:W2:Y:S08]  /*edd0*/  LDSM.16.M88.4 R220, [R235] ;  /* 0x00000000ebdc783b */ /* 0x000eb00000000200 */
[----:B------:R-:W-:Y:S04]  /*ede0*/  STL [R1+0x80], R240 ;  /* 0x000080f001007387 */ /* 0x000fe80000100800 */
[----:B------:R-:W-:Y:S04]  /*edf0*/  STL [R1+0x84], R239 ;  /* 0x000084ef01007387 */ /* 0x000fe80000100800 */
[----:B------:R-:W-:Y:S01]  /*ee00*/  STL [R1+0x88], R238 ;  /* 0x000088ee01007387 */ /* 0x000fe20000100800 */
[-C--:B-1----:R-:W-:Y:S08]  /*ee10*/  HMMA.16816.F32 R4, R112, R16.reuse, RZ ;  /* 0x000000107004723c */ /* 0x082ff000000018ff */
[C---:B----4-:R-:W-:Y:S08]  /*ee20*/  HMMA.16816.F32 R8, R108.reuse, R16, RZ ;  /* 0x000000106c08723c */ /* 0x050ff000000018ff */
        /* <DEDUP_REMOVED lines=11> */
[C---:B------:R-:W-:Y:S04]  /*eee0*/  HMMA.16816.F32 R56, R108.reuse, R64, RZ ;  /* 0x000000406c38723c */ /* 0x040fe800000018ff */
[----:B--2---:R-:W-:Y:S04]  /*eef0*/  MOV R77, R76 ;  /* 0x0000004c004d7202 */ /* 0x004fe80000000f00 */
[-C--:B------:R-:W-:Y:S01]  /*ef00*/  HMMA.16816.F32 R60, R108, R66.reuse, RZ ;  /* 0x000000426c3c723c */ /* 0x080fe200000018ff */
[----:B---3--:R-:W-:Y:S07]  /*ef10*/  MOV R76, R74 ;  /* 0x0000004a004c7202 */ /* 0x008fee0000000f00 */
[C---:B------:R-:W-:Y:S04]  /*ef20*/  HMMA.16816.F32 R64, R112.reuse, R66, RZ ;  /* 0x000000427040723c */ /* 0x040fe800000018ff */
[----:B------:R-:W-:Y:S04]  /*ef30*/  IMAD.WIDE.U32 R76, R72, 0x70, R76 ;  /* 0x00000070484c7825 */ /* 0x000fe800078e004c */
[-C--:B------:R-:W-:Y:S01]  /*ef40*/  HMMA.16816.F32 R68, R112, R80.reuse, RZ ;  /* 0x000000507044723c */ /* 0x080fe200000018ff */
[----:B------:R-:W-:Y:S03]  /*ef50*/  LEA R90, P0, R76, c[0x0][0x1f8], 0x1 ;  /* 0x00007e004c5a7a11 */ /* 0x000fe600078008ff */
[----:B------:R-:W-:Y:S02]  /*ef60*/  IADD3 R0, R77, R0, RZ ;  /* 0x000000004d007210 */ /* 0x000fe40007ffe0ff */
[----:B------:R-:W-:Y:S02]  /*ef70*/  IADD3 R88, P1, R90, R104, RZ ;  /* 0x000000685a587210 */ /* 0x000fe40007f3e0ff */
[----:B------:R-:W-:Y:S01]  /*ef80*/  LEA.HI.X R91, R76, c[0x0][0x1fc], R0, 0x1, P0 ;  /* 0x00007f004c5b7a11 */ /* 0x000fe200000f0c00 */
[C---:B------:R-:W-:Y:S03]  /*ef90*/  HMMA.16816.F32 R72, R108.reuse, R80, RZ ;  /* 0x000000506c48723c */ /* 0x040fe600000018ff */
[----:B------:R-:W-:Y:S01]  /*efa0*/  SHF.L.U64.HI R0, R78, R246, c[0x0][0x20c] ;  /* 0x000083004e007619 */ /* 0x000fe200000102f6 */
[----:B------:R-:W-:Y:S01]  /*efb0*/  @!PT LDS RZ, [RZ] ;  /* 0x00000000fffff984 */ /* 0x000fe20000000800 */
[----:B------:R-:W-:Y:S01]  /*efc0*/  @!PT LDS RZ, [RZ] ;  /* 0x00000000fffff984 */ /* 0x000fe20000000800 */
[----:B------:R-:W-:Y:S01]  /*efd0*/  @!PT LDS RZ, [RZ] ;  /* 0x00000000fffff984 */ /* 0x000fe20000000800 */
[----:B------:R1:W-:Y:S01]  /*efe0*/  LDGSTS.E.BYPASS.LTC128B.128 [R241+0x100], [R90.64], !P6 ;  /* 0x001000005af17fae */ /* 0x0003e2000f101d48 */
[----:B------:R-:W-:Y:S02]  /*eff0*/  IADD3 R94, P0, R88, R104, RZ ;  /* 0x00000068585e7210 */ /* 0x000fe40007f1e0ff */
[----:B------:R-:W-:Y:S01]  /*f000*/  IADD3.X R89, R91, R0, RZ, P1, !PT ;  /* 0x000000005b597210 */ /* 0x000fe20000ffe4ff */
[-C--:B------:R-:W-:Y:S01]  /*f010*/  HMMA.16816.F32 R76, R108, R82.reuse, RZ ;  /* 0x000000526c4c723c */ /* 0x080fe200000018ff */
[----:B------:R-:W-:Y:S03]  /*f020*/  IADD3 R92, P1, R94, R104, RZ ;  /* 0x000000685e5c7210 */ /* 0x000fe60007f3e0ff */
[----:B------:R1:W-:Y:S01]  /*f030*/  LDGSTS.E.BYPASS.LTC128B.128 [R241+0x900], [R88.64], !P6 ;  /* 0x0090000058f17fae */ /* 0x0003e2000f101d48 */
[----:B------:R-:W-:Y:S02]  /*f040*/  IADD3.X R95, R89, R0, RZ, P0, !PT ;  /* 0x00000000595f7210 */ /* 0x000fe400007fe4ff */
[----:B------:R-:W-:Y:S01]  /*f050*/  IADD3 R102, P0, R92, R104, RZ ;  /* 0x000000685c667210 */ /* 0x000fe20007f1e0ff */
[C---:B------:R-:W-:Y:S04]  /*f060*/  HMMA.16816.F32 R80, R112.reuse, R82, RZ ;  /* 0x000000527050723c */ /* 0x040fe800000018ff */
[----:B------:R2:W-:Y:S01]  /*f070*/  LDGSTS.E.BYPASS.LTC128B.128 [R241+0x1100], [R94.64], !P6 ;  /* 0x011000005ef17fae */ /* 0x0005e2000f101d48 */
[-C--:B------:R-:W-:Y:S03]  /*f080*/  IADD3.X R93, R95, R0.reuse, RZ, P1, !PT ;  /* 0x000000005f5d7210 */ /* 0x080fe60000ffe4ff */
[-C--:B------:R-:W-:Y:S01]  /*f090*/  HMMA.16816.F32 R84, R112, R96.reuse, RZ ;  /* 0x000000607054723c */ /* 0x080fe200000018ff */
[----:B------:R-:W-:Y:S03]  /*f0a0*/  IADD3.X R103, R93, R0, RZ, P0, !PT ;  /* 0x000000005d677210 */ /* 0x000fe600007fe4ff */
[----:B------:R2:W-:Y:S01]  /*f0b0*/  LDGSTS.E.BYPASS.LTC128B.128 [R241+0x1900], [R92.64], !P6 ;  /* 0x019000005cf17fae */ /* 0x0005e2000f101d48 */
[----:B------:R-:W-:Y:S04]  /*f0c0*/  IADD3 R100, P0, R102, R104, RZ ;  /* 0x0000006866647210 */ /* 0x000fe80007f1e0ff */
[----:B------:R-:W-:Y:S03]  /*f0d0*/  IADD3.X R101, R103, R0, RZ, P0, !PT ;  /* 0x0000000067657210 */ /* 0x000fe600007fe4ff */
[----:B------:R3:W-:Y:S01]  /*f0e0*/  LDGSTS.E.BYPASS.LTC128B.128 [R241+0x2100], [R102.64], !P6 ;  /* 0x0210000066f17fae */ /* 0x0007e2000f101d48 */
[C---:B-1----:R-:W-:Y:S07]  /*f0f0*/  HMMA.16816.F32 R88, R108.reuse, R96, RZ ;  /* 0x000000606c58723c */ /* 0x042fee00000018ff */
[----:B------:R1:W-:Y:S01]  /*f100*/  LDGSTS.E.BYPASS.LTC128B.128 [R241+0x2900], [R100.64], !P6 ;  /* 0x0290000064f17fae */ /* 0x0003e2000f101d48 */
[-C--:B--2---:R-:W-:Y:S01]  /*f110*/  HMMA.16816.F32 R92, R108, R98.reuse, RZ ;  /* 0x000000626c5c723c */ /* 0x084fe200000018ff */
[----:B---3--:R-:W-:Y:S07]  /*f120*/  IADD3 R102, P0, R100, R104, RZ ;  /* 0x0000006864667210 */ /* 0x008fee0007f1e0ff */
[C---:B------:R-:W-:Y:S04]  /*f130*/  HMMA.16816.F32 R96, R112.reuse, R98, RZ ;  /* 0x000000627060723c */ /* 0x040fe800000018ff */
[----:B------:R-:W-:Y:S05]  /*f140*/  IADD3.X R103, R101, R0, RZ, P0, !PT ;  /* 0x0000000065677210 */ /* 0x000fea00007fe4ff */
[----:B------:R1:W-:Y:S08]  /*f150*/  LDGSTS.E.BYPASS.LTC128B.128 [R241+0x3100], [R102.64], !P6 ;  /* 0x0310000066f17fae */ /* 0x0003f0000f101d48 */
[----:B------:R-:W0:Y:S01]  /*f160*/  LDGDEPBAR ;  /* 0x00000000000079af */ /* 0x000e220000000000 */
[-C--:B-1----:R-:W-:Y:S08]  /*f170*/  HMMA.16816.F32 R100, R112, R184.reuse, RZ ;  /* 0x000000b87064723c */ /* 0x082ff000000018ff */
[C---:B------:R-:W-:Y:S08]  /*f180*/  HMMA.16816.F32 R104, R108.reuse, R184, RZ ;  /* 0x000000b86c68723c */ /* 0x040ff000000018ff */
[-C--:B------:R-:W-:Y:S08]  /*f190*/  HMMA.16816.F32 R108, R108, R186.reuse, RZ ;  /* 0x000000ba6c6c723c */ /* 0x080ff000000018ff */
[----:B------:R-:W-:Y:S01]  /*f1a0*/  HMMA.16816.F32 R112, R112, R186, RZ ;  /* 0x000000ba7070723c */ /* 0x000fe200000018ff */
[----:B------:R-:W-:Y:S07]  /*f1b0*/  LDSM.16.M88.4 R184, [R231] ;  /* 0x00000000e7b8783b */ /* 0x000fee0000000200 */
[-C--:B------:R-:W-:Y:S08]  /*f1c0*/  HMMA.16816.F32 R4, R188, R192.reuse, R4 ;  /* 0x000000c0bc04723c */ /* 0x080ff00000001804 */
[C---:B------:R-:W-:Y:S08]  /*f1d0*/  HMMA.16816.F32 R8, R196.reuse, R192, R8 ;  /* 0x000000c0c408723c */ /* 0x040ff00000001808 */
[-C--:B------:R-:W-:Y:S08]  /*f1e0*/  HMMA.16816.F32 R12, R196, R194.reuse, R12 ;  /* 0x000000c2c40c723c */ /* 0x080ff0000000180c */
[C---:B------:R-:W-:Y:S01]  /*f1f0*/  HMMA.16816.F32 R16, R188.reuse, R194, R16 ;  /* 0x000000c2bc10723c */ /* 0x040fe20000001810 */
[----:B------:R-:W1:Y:S07]  /*f200*/  LDSM.16.M88.4 R192, [R229] ;  /* 0x00000000e5c0783b */ /* 0x000e6e0000000200 */
        /* <DEDUP_REMOVED lines=14> */
[----:B------:R-:W4:Y:S07]  /*f2f0*/  LDSM.16.M88.4 R208, [R229+0x1000] ;  /* 0x00100000e5d0783b */ /* 0x000f2e0000000200 */
[-C--:B------:R-:W-:Y:S08]  /*f300*/  HMMA.16816.F32 R68, R188, R212.reuse, R68 ;  /* 0x000000d4bc44723c */ /* 0x080ff00000001844 */
[C---:B------:R-:W-:Y:S08]  /*f310*/  HMMA.16816.F32 R72, R196.reuse, R212, R72 ;  /* 0x000000d4c448723c */ /* 0x040ff00000001848 */
[-C--:B------:R-:W-:Y:S08]  /*f320*/  HMMA.16816.F32 R76, R196, R214.reuse, R76 ;  /* 0x000000d6c44c723c */ /* 0x080ff0000000184c */
[C---:B------:R-:W-:Y:S01]  /*f330*/  HMMA.16816.F32 R80, R188.reuse, R214, R80 ;  /* 0x000000d6bc50723c */ /* 0x040fe20000001850 */
[----:B------:R-:W-:Y:S07]  /*f340*/  LDSM.16.M88.4 R212, [R232] ;  /* 0x00000000e8d4783b */ /* 0x000fee0000000200 */
        /* <DEDUP_REMOVED lines=24> */
[C---:B------:R-:W-:Y:S08]  /*f4d0*/  HMMA.16816.F32 R48, R184.reuse, R210, R48 ;  /* 0x000000d2b830723c */ /* 0x040ff00000001830 */
[-C--:B------:R-:W-:Y:S08]  /*f4e0*/  HMMA.16816.F32 R52, R184, R188.reuse, R52 ;  /* 0x000000bcb834723c */ /* 0x080ff00000001834 */
[C---:B------:R-:W-:Y:S08]  /*f4f0*/  HMMA.16816.F32 R56, R200.reuse, R188, R56 ;  /* 0x000000bcc838723c */ /* 0x040ff00000001838 */
[-C--:B------:R-:W-:Y:S08]  /*f500*/  HMMA.16816.F32 R60, R200, R190.reuse, R60 ;  /* 0x000000bec83c723c */ /* 0x080ff0000000183c */
[C---:B------:R-:W-:Y:S01]  /*f510*/  HMMA.16816.F32 R64, R184.reuse, R190, R64 ;  /* 0x000000beb840723c */ /* 0x040fe20000001840 */
[----:B------:R-:W3:Y:S07]  /*f520*/  LDSM.16.M88.4 R188, [R232+0x2000] ;  /* 0x00200000e8bc783b */ /* 0x000eee0000000200 */
        /* <DEDUP_REMOVED lines=11> */
[----:B------:R-:W-:Y:S08]  /*f5e0*/  HMMA.16816.F32 R112, R184, R206, R112 ;  /* 0x000000ceb870723c */ /* 0x000ff00000001870 */
[-C--:B------:R-:W-:Y:S08]  /*f5f0*/  HMMA.16816.F32 R4, R212, R216.reuse, R4 ;  /* 0x000000d8d404723c */ /* 0x080ff00000001804 */
        /* <DEDUP_REMOVED lines=23> */
[----:B------:R-:W-:Y:S09]  /*f770*/  FMUL.FTZ R19, R19, c[0x0][0x320] ;  /* 0x0000c80013137a20 */ /* 0x000ff20000410000 */
[----:B------:R1:W-:Y:S10]  /*f780*/  MUFU.TANH R185, R7 ;  /* 0x0000000700b97308 */ /* 0x0003f40000002400 */
[----:B------:R-:W-:Y:S10]  /*f790*/  MUFU.TANH R13, R13 ;  /* 0x0000000d000d7308 */ /* 0x000ff40000002400 */
[----:B------:R-:W3:Y:S01]  /*f7a0*/  MUFU.TANH R193, R8 ;  /* 0x0000000800c17308 */ /* 0x000ee20000002400 */
[----:B-1----:R-:W1:Y:S09]  /*f7b0*/  LDSM.16.M88.4 R4, [R226+0x800] ;  /* 0x00080000e204783b */ /* 0x002e720000000200 */
[----:B------:R-:W-:Y:S10]  /*f7c0*/  MUFU.TANH R14, R14 ;  /* 0x0000000e000e7308 */ /* 0x000ff40000002400 */
[----:B------:R-:W4:Y:S10]  /*f7d0*/  MUFU.TANH R192, R9 ;  /* 0x0000000900c07308 */ /* 0x000f340000002400 */
[----:B------:R-:W-:Y:S10]  /*f7e0*/  MUFU.TANH R15, R15 ;  /* 0x0000000f000f7308 */ /* 0x000ff40000002400 */
[----:B------:R-:W-:Y:S01]  /*f7f0*/  MUFU.TANH R195, R10 ;  /* 0x0000000a00c37308 */ /* 0x000fe20000002400 */
[-C--:B-1----:R-:W-:Y:S09]  /*f800*/  HMMA.16816.F32 R20, R212, R4.reuse, R20 ;  /* 0x00000004d414723c */ /* 0x082ff20000001814 */
[----:B------:R1:W-:Y:S01]  /*f810*/  MUFU.TANH R194, R11 ;  /* 0x0000000b00c27308 */ /* 0x0003e20000002400 */
[C---:B------:R-:W-:Y:S09]  /*f820*/  HMMA.16816.F32 R24, R188.reuse, R4, R24 ;  /* 0x00000004bc18723c */ /* 0x040ff20000001818 */
[----:B------:R-:W2:Y:S01]  /*f830*/  MUFU.TANH R18, R18 ;  /* 0x0000001200127308 */ /* 0x000ea20000002400 */
[-C--:B------:R-:W-:Y:S04]  /*f840*/  HMMA.16816.F32 R28, R188, R6.reuse, R28 ;  /* 0x00000006bc1c723c */ /* 0x080fe8000000181c */
[----:B------:R-:W-:Y:S04]  /*f850*/  FMUL.FTZ R22, R22, c[0x0][0x320] ;  /* 0x0000c80016167a20 */ /* 0x000fe80000410000 */
[C---:B------:R-:W-:Y:S01]  /*f860*/  HMMA.16816.F32 R32, R212.reuse, R6, R32 ;  /* 0x00000006d420723c */ /* 0x040fe20000001820 */
[----:B------:R-:W-:Y:S01]  /*f870*/  MUFU.TANH R16, R16 ;  /* 0x0000001000107308 */ /* 0x000fe20000002400 */
[----:B------:R-:W-:Y:S02]  /*f880*/  LDSM.16.M88.4 R4, [R226+0x1800] ;  /* 0x00180000e204783b */ /* 0x000fe40000000200 */
[----:B------:R-:W-:Y:S02]  /*f890*/  FMUL.FTZ R20, R20, c[0x0][0x320] ;  /* 0x0000c80014147a20 */ /* 0x000fe40000410000 */
[----:B------:R-:W-:Y:S02]  /*f8a0*/  FMUL.FTZ R23, R23, c[0x0][0x320] ;  /* 0x0000c80017177a20 */ /* 0x000fe40000410000 */
[----:B------:R-:W-:Y:S02]  /*f8b0*/  FMUL.FTZ R21, R21, c[0x0][0x320] ;  /* 0x0000c80015157a20 */ /* 0x000fe40000410000 */
[----:B-1----:R-:W1:Y:S01]  /*f8c0*/  LDSM.16.M88.4 R8, [R226+0x1000] ;  /* 0x00100000e208783b */ /* 0x002e620000000200 */
        /* <DEDUP_REMOVED lines=14> */
[----:B------:R-:W-:Y:S07]  /*f9b0*/  FMUL.FTZ R34, R34, c[0x0][0x320] ;  /* 0x0000c80022227a20 */ /* 0x000fee0000410000 */
[----:B------:R-:W-:Y:S01]  /*f9c0*/  MUFU.TANH R30, R30 ;  /* 0x0000001e001e7308 */ /* 0x000fe20000002400 */
[-C--:B-1----:R-:W-:Y:S09]  /*f9d0*/  HMMA.16816.F32 R36, R212, R8.reuse, R36 ;  /* 0x00000008d424723c */ /* 0x082ff20000001824 */
[----:B------:R-:W1:Y:S01]  /*f9e0*/  MUFU.TANH R22, R22 ;  /* 0x0000001600167308 */ /* 0x000e620000002400 */
[C---:B------:R-:W-:Y:S09]  /*f9f0*/  HMMA.16816.F32 R40, R188.reuse, R8, R40 ;  /* 0x00000008bc28723c */ /* 0x040ff20000001828 */
[----:B------:R-:W-:Y:S01]  /*fa00*/  MUFU.TANH R20, R20 ;  /* 0x0000001400147308 */ /* 0x000fe20000002400 */
[-C--:B------:R-:W-:Y:S09]  /*fa10*/  HMMA.16816.F32 R44, R188, R10.reuse, R44 ;  /* 0x0000000abc2c723c */ /* 0x080ff2000000182c */
[----:B------:R-:W1:Y:S01]  /*fa20*/  MUFU.TANH R23, R23 ;  /* 0x0000001700177308 */ /* 0x000e620000002400 */
[C---:B------:R-:W-:Y:S01]  /*fa30*/  HMMA.16816.F32 R48, R212.reuse, R10, R48 ;  /* 0x0000000ad430723c */ /* 0x040fe20000001830 */
[----:B------:R-:W1:Y:S03]  /*fa40*/  LDSM.16.M88.4 R8, [R226+0x2000] ;  /* 0x00200000e208783b */ /* 0x000e660000000200 */
[----:B------:R-:W-:Y:S02]  /*fa50*/  FMUL.FTZ R38, R38, c[0x0][0x320] ;  /* 0x0000c80026267a20 */ /* 0x000fe40000410000 */
[----:B------:R-:W-:Y:S03]  /*fa60*/  FMUL.FTZ R36, R36, c[0x0][0x320] ;  /* 0x0000c80024247a20 */ /* 0x000fe60000410000 */
[----:B------:R-:W1:Y:S01]  /*fa70*/  MUFU.TANH R24, R24 ;  /* 0x0000001800187308 */ /* 0x000e620000002400 */
[-C--:B------:R-:W-:Y:S03]  /*fa80*/  HMMA.16816.F32 R52, R212, R4.reuse, R52 ;  /* 0x00000004d434723c */ /* 0x080fe60000001834 */
[----:B------:R-:W-:Y:S02]  /*fa90*/  FMUL.FTZ R39, R39, c[0x0][0x320] ;  /* 0x0000c80027277a20 */ /* 0x000fe40000410000 */
[----:B------:R-:W-:Y:S03]  /*faa0*/  FMUL.FTZ R37, R37, c[0x0][0x320] ;  /* 0x0000c80025257a20 */ /* 0x000fe60000410000 */
[C---:B------:R-:W-:Y:S01]  /*fab0*/  HMMA.16816.F32 R56, R188.reuse, R4, R56 ;  /* 0x00000004bc38723c */ /* 0x040fe20000001838 */
[----:B------:R-:W1:Y:S03]  /*fac0*/  MUFU.TANH R21, R21 ;  /* 0x0000001500157308 */ /* 0x000e660000002400 */
[----:B------:R-:W-:Y:S02]  /*fad0*/  FMUL.FTZ R47, R47, c[0x0][0x320] ;  /* 0x0000c8002f2f7a20 */ /* 0x000fe40000410000 */
[----:B------:R-:W-:Y:S02]  /*fae0*/  FMUL.FTZ R40, R40, c[0x0][0x320] ;  /* 0x0000c80028287a20 */ /* 0x000fe40000410000 */
[-C--:B------:R-:W-:Y:S03]  /*faf0*/  HMMA.16816.F32 R60, R188, R6.reuse, R60 ;  /* 0x00000006bc3c723c */ /* 0x080fe6000000183c */
[----:B------:R-:W2:Y:S01]  /*fb00*/  MUFU.TANH R25, R25 ;  /* 0x0000001900197308 */ /* 0x000ea20000002400 */
[----:B------:R-:W-:Y:S02]  /*fb10*/  FMUL.FTZ R48, R48, c[0x0][0x320] ;  /* 0x0000c80030307a20 */ /* 0x000fe40000410000 */
[----:B------:R-:W-:Y:S02]  /*fb20*/  FMUL.FTZ R49, R49, c[0x0][0x320] ;  /* 0x0000c80031317a20 */ /* 0x000fe40000410000 */
[C---:B------:R-:W-:Y:S01]  /*fb30*/  HMMA.16816.F32 R64, R212.reuse, R6, R64 ;  /* 0x00000006d440723c */ /* 0x040fe20000001840 */
[----:B------:R-:W2:Y:S03]  /*fb40*/  LDSM.16.M88.4 R4, [R226+0x2800] ;  /* 0x00280000e204783b */ /* 0x000ea60000000200 */
[----:B------:R-:W-:Y:S01]  /*fb50*/  FMUL.FTZ R54, R54, c[0x0][0x320] ;  /* 0x0000c80036367a20 */ /* 0x000fe20000410000 */
        /* <DEDUP_REMOVED lines=11> */
[----:B------:R-:W-:Y:S01]  /*fc10*/  MUFU.TANH R28, R28 ;  /* 0x0000001c001c7308 */ /* 0x000fe20000002400 */
[-C--:B------:R-:W-:Y:S03]  /*fc20*/  HMMA.16816.F32 R76, R188, R10.reuse, R76 ;  /* 0x0000000abc4c723c */ /* 0x080fe6000000184c */
[----:B------:R-:W-:Y:S02]  /*fc30*/  FMUL.FTZ R66, R66, c[0x0][0x320] ;  /* 0x0000c80042427a20 */ /* 0x000fe40000410000 */
[----:B------:R-:W-:Y:S02]  /*fc40*/  FMUL.FTZ R64, R64, c[0x0][0x320] ;  /* 0x0000c80040407a20 */ /* 0x000fe40000410000 */
[----:B------:R-:W-:Y:S01]  /*fc50*/  FMUL.FTZ R70, R70, c[0x0][0x320] ;  /* 0x0000c80046467a20 */ /* 0x000fe20000410000 */
[C---:B------:R-:W-:Y:S01]  /*fc60*/  HMMA.16816.F32 R80, R212.reuse, R10, R80 ;  /* 0x0000000ad450723c */ /* 0x040fe20000001850 */
[----:B------:R-:W1:Y:S01]  /*fc70*/  MUFU.TANH R35, R35 ;  /* 0x0000002300237308 */ /* 0x000e620000002400 */
[----:B------:R-:W1:Y:S01]  /*fc80*/  LDSM.16.M88.4 R8, [R226+0x3000] ;  /* 0x00300000e208783b */ /* 0x000e620000000200 */
[----:B------:R-:W-:Y:S04]  /*fc90*/  DEPBAR.LE SB0, 0x0 ;  /* 0x000080000000791a */ /* 0x000fe80000000000 */
[----:B------:R-:W-:Y:S01]  /*fca0*/  FMUL.FTZ R73, R73, c[0x0][0x320] ;  /* 0x0000c80049497a20 */ /* 0x000fe20000410000 */
[-C--:B--2---:R-:W-:Y:S03]  /*fcb0*/  HMMA.16816.F32 R84, R212, R4.reuse, R84 ;  /* 0x00000004d454723c */ /* 0x084fe60000001854 */
[----:B------:R2:W-:Y:S01]  /*fcc0*/  MUFU.TANH R239, R73 ;  /* 0x0000004900ef7308 */ /* 0x0005e20000002400 */
[----:B------:R-:W-:Y:S01]  /*fcd0*/  BAR.SYNC.DEFER_BLOCKING 0x0 ;  /* 0x0000000000007b1d */ /* 0x000fe20000010000 */
[----:B------:R-:W-:Y:S02]  /*fce0*/  FMUL.FTZ R65, R65, c[0x0][0x320] ;  /* 0x0000c80041417a20 */ /* 0x000fe40000410000 */
[----:B------:R-:W-:Y:S01]  /*fcf0*/  FMUL.FTZ R71, R71, c[0x0][0x320] ;  /* 0x0000c80047477a20 */ /* 0x000fe20000410000 */
[C---:B------:R-:W-:Y:S04]  /*fd00*/  HMMA.16816.F32 R88, R188.reuse, R4, R88 ;  /* 0x00000004bc58723c */ /* 0x040fe80000001858 */
[----:B------:R-:W-:Y:S01]  /*fd10*/  FMUL.FTZ R76, R76, c[0x0][0x320] ;  /* 0x0000c8004c4c7a20 */ /* 0x000fe20000410000 */
[----:B------:R-:W1:Y:S01]  /*fd20*/  MUFU.TANH R33, R33 ;  /* 0x0000002100217308 */ /* 0x000e620000002400 */
[----:B------:R-:W-:Y:S01]  /*fd30*/  FMUL.FTZ R77, R77, c[0x0][0x320] ;  /* 0x0000c8004d4d7a20 */ /* 0x000fe20000410000 */
[----:B------:R-:W-:Y:S01]  /*fd40*/  FMNMX.FTZ R4, R186, R3, !PT ;  /* 0x00000003ba047209 */ /* 0x000fe20007810000 */
[-C--:B------:R-:W-:Y:S04]  /*fd50*/  HMMA.16816.F32 R92, R188, R6.reuse, R92 ;  /* 0x00000006bc5c723c */ /* 0x080fe8000000185c */
[----:B---3--:R-:W-:Y:S01]  /*fd60*/  FMNMX.FTZ R5, R193, R116, !PT ;  /* 0x00000074c1057209 */ /* 0x008fe20007810000 */
[----:B------:R-:W-:Y:S02]  /*fd70*/  FMUL.FTZ R80, R80, c[0x0][0x320] ;  /* 0x0000c80050507a20 */ /* 0x000fe40000410000 */
[----:B------:R-:W-:Y:S01]  /*fd80*/  MUFU.TANH R29, R29 ;  /* 0x0000001d001d7308 */ /* 0x000fe20000002400 */
[C---:B------:R-:W-:Y:S04]  /*fd90*/  HMMA.16816.F32 R96, R212.reuse, R6, R96 ;  /* 0x00000006d460723c */ /* 0x040fe80000001860 */
[----:B--2---:R-:W-:Y:S01]  /*fda0*/  FMNMX.FTZ R73, R118, R0, !PT ;  /* 0x0000000076497209 */ /* 0x004fe20007810000 */
[----:B------:R-:W-:Y:S01]  /*fdb0*/  FMUL.FTZ R81, R81, c[0x0][0x320] ;  /* 0x0000c80051517a20 */ /* 0x000fe20000410000 */
[----:B------:R-:W-:Y:S01]  /*fdc0*/  FMNMX.FTZ R0, R185, R4, !PT ;  /* 0x00000004b9007209 */ /* 0x000fe20007810000 */
[----:B------:R-:W-:Y:S01]  /*fdd0*/  FMUL.FTZ R82, R82, c[0x0][0x320] ;  /* 0x0000c80052527a20 */ /* 0x000fe20000410000 */
[----:B----4-:R-:W-:Y:S01]  /*fde0*/  FMNMX.FTZ R4, R192, R5, !PT ;  /* 0x00000005c0047209 */ /* 0x010fe20007810000 */
[----:B------:R-:W2:Y:S01]  /*fdf0*/  MUFU.TANH R38, R38 ;  /* 0x0000002600267308 */ /* 0x000ea20000002400 */
[-C--:B-1----:R-:W-:Y:S03]  /*fe00*/  HMMA.16816.F32 R100, R212, R8.reuse, R100 ;  /* 0x00000008d464723c */ /* 0x082fe60000001864 */
[----:B------:R-:W-:Y:S01]  /*fe10*/  FMNMX.FTZ R0, R18, R0, !PT ;  /* 0x0000000012007209 */ /* 0x000fe20007810000 */
[----:B------:R-:W-:Y:S01]  /*fe20*/  FMUL.FTZ R90, R90, c[0x0][0x320] ;  /* 0x0000c8005a5a7a20 */ /* 0x000fe20000410000 */
[----:B------:R-:W-:Y:S01]  /*fe30*/  FMNMX.FTZ R4, R12, R4, !PT ;  /* 0x000000040c047209 */ /* 0x000fe20007810000 */
[----:B------:R-:W-:Y:S01]  /*fe40*/  FMUL.FTZ R91, R91, c[0x0][0x320] ;  /* 0x0000c8005b5b7a20 */ /* 0x000fe20000410000 */
[----:B------:R-:W-:Y:S01]  /*fe50*/  FMNMX.FTZ R0, R19, R0, !PT ;  /* 0x0000000013007209 */ /* 0x000fe20007810000 */
[C---:B------:R-:W-:Y:S01]  /*fe60*/  HMMA.16816.F32 R104, R188.reuse, R8, R104 ;  /* 0x00000008bc68723c */ /* 0x040fe20000001868 */
[----:B------:R-:W1:Y:S03]  /*fe70*/  MUFU.TANH R36, R36 ;  /* 0x0000002400247308 */ /* 0x000e660000002400 */
[----:B------:R-:W-:Y:S01]  /*fe80*/  FMNMX.FTZ R73, R16, R73, !PT ;  /* 0x0000004910497209 */ /* 0x000fe20007810000 */
[----:B------:R-:W-:Y:S01]  /*fe90*/  FMUL.FTZ R50, R50, c[0x0][0x320] ;  /* 0x0000c80032327a20 */ /* 0x000fe20000410000 */
[----:B------:R-:W-:Y:S01]  /*fea0*/  FMNMX.FTZ R5, R22, R0, !PT ;  /* 0x0000000016057209 */ /* 0x000fe20007810000 */
[----:B------:R-:W-:Y:S01]  /*feb0*/  FMUL.FTZ R93, R93, c[0x0][0x320] ;  /* 0x0000c8005d5d7a20 */ /* 0x000fe20000410000 */
[-C--:B------:R-:W-:Y:S03]  /*fec0*/  HMMA.16816.F32 R108, R188, R10.reuse, R108 ;  /* 0x0000000abc6c723c */ /* 0x080fe6000000186c */
[----:B------:R-:W-:Y:S01]  /*fed0*/  MUFU.TANH R39, R39 ;  /* 0x0000002700277308 */ /* 0x000fe20000002400 */
[----:B------:R-:W-:Y:S01]  /*fee0*/  FMNMX.FTZ R5, R23, R5, !PT ;  /* 0x0000000517057209 */ /* 0x000fe20007810000 */
[----:B------:R-:W-:Y:S01]  /*fef0*/  FMUL.FTZ R92, R92, c[0x0][0x320] ;  /* 0x0000c8005c5c7a20 */ /* 0x000fe20000410000 */
[----:B------:R-:W-:Y:S01]  /*ff00*/  FMNMX.FTZ R4, R13, R4, !PT ;  /* 0x000000040d047209 */ /* 0x000fe20007810000 */
[----:B------:R-:W-:Y:S01]  /*ff10*/  FMUL.FTZ R83, R83, c[0x0][0x320] ;  /* 0x0000c80053537a20 */ /* 0x000fe20000410000 */
[----:B------:R-:W-:Y:S01]  /*ff20*/  HMMA.16816.F32 R112, R212, R10, R112 ;  /* 0x0000000ad470723c */ /* 0x000fe20000001870 */
[----:B------:R-:W3:Y:S03]  /*ff30*/  LDL R10, [R1+0x38] ;  /* 0x00003800010a7983 */ /* 0x000ee60000100800 */
[----:B------:R-:W-:Y:S01]  /*ff40*/  FMNMX.FTZ R73, R17, R73, !PT ;  /* 0x0000004911497209 */ /* 0x000fe20007810000 */
[----:B------:R-:W-:Y:S01]  /*ff50*/  MUFU.TANH R40, R40 ;  /* 0x0000002800287308 */ /* 0x000fe20000002400 */
[----:B------:R-:W-:Y:S01]  /*ff60*/  FMUL.FTZ R84, R84, c[0x0][0x320] ;  /* 0x0000c80054547a20 */ /* 0x000fe20000410000 */
[----:B------:R-:W-:Y:S01]  /*ff70*/  FMNMX.FTZ R0, R24, R4, !PT ;  /* 0x0000000418007209 */ /* 0x000fe20007810000 */
[----:B------:R-:W-:Y:S01]  /*ff80*/  FMUL.FTZ R86, R86, c[0x0][0x320] ;  /* 0x0000c80056567a20 */ /* 0x000fe20000410000 */
[----:B------:R-:W-:Y:S03]  /*ff90*/  FMNMX.FTZ R73, R20, R73, !PT ;  /* 0x0000004914497209 */ /* 0x000fe60007810000 */
[----:B------:R-:W-:Y:S01]  /*ffa0*/  FMUL.FTZ R87, R87, c[0x0][0x320] ;  /* 0x0000c80057577a20 */ /* 0x000fe20000410000 */
[----:B------:R-:W-:Y:S01]  /*ffb0*/  FMNMX.FTZ R73, R21, R73, !PT ;  /* 0x0000004915497209 */ /* 0x000fe20007810000 */
[----:B------:R-:W-:Y:S01]  /*ffc0*/  FMUL.FTZ R98, R98, c[0x0][0x320] ;  /* 0x0000c80062627a20 */ /* 0x000fe20000410000 */
[----:B------:R-:W4:Y:S01]  /*ffd0*/  MUFU.TANH R37, R37 ;  /* 0x0000002500257308 */ /* 0x000f220000002400 */
        /* <DEDUP_REMOVED lines=9> */
[----:B------:R-:W4:Y:S01]  /*10070*/  MUFU.TANH R50, R50 ;  /* 0x0000003200327308 */ /* 0x000f220000002400 */
[----:B------:R-:W-:Y:S01]  /*10080*/  FMNMX.FTZ R73, R33, R73, !PT ;  /* 0x0000004921497209 */ /* 0x000fe20007810000 */
[----:B------:R-:W-:Y:S01]  /*10090*/  FMUL.FTZ R96, R96, c[0x0][0x320] ;  /* 0x0000c80060607a20 */ /* 0x000fe20000410000 */
[----:B--2---:R-:W-:Y:S01]  /*100a0*/  FMNMX.FTZ R5, R38, R5, !PT ;  /* 0x0000000526057209 */ /* 0x004fe20007810000 */
[----:B------:R-:W-:Y:S01]  /*100b0*/  FMUL.FTZ R97, R97, c[0x0][0x320] ;  /* 0x0000c80061617a20 */ /* 0x000fe20000410000 */
[----:B-1----:R-:W-:Y:S01]  /*100c0*/  FMNMX.FTZ R73, R36, R73, !PT ;  /* 0x0000004924497209 */ /* 0x002fe20007810000 */
[----:B------:R-:W-:Y:S01]  /*100d0*/  FMUL.FTZ R101, R101, c[0x0][0x320] ;  /* 0x0000c80065657a20 */ /* 0x000fe20000410000 */
[----:B------:R-:W-:Y:S01]  /*100e0*/  FMNMX.FTZ R0, R28, R0, !PT ;  /* 0x000000001c007209 */ /* 0x000fe20007810000 */
[----:B------:R-:W-:Y:S02]  /*100f0*/  FMUL.FTZ R100, R100, c[0x0][0x320] ;  /* 0x0000c80064647a20 */ /* 0x000fe40000410000 */
[----:B------:R-:W1:Y:S01]  /*10100*/  MUFU.TANH R48, R48 ;  /* 0x0000003000307308 */ /* 0x000e620000002400 */
[----:B------:R-:W-:Y:S01]  /*10110*/  FMNMX.FTZ R0, R29, R0, !PT ;  /* 0x000000001d007209 */ /* 0x000fe20007810000 */
[----:B------:R-:W-:Y:S01]  /*10120*/  FMUL.FTZ R112, R112, c[0x0][0x320] ;  /* 0x0000c80070707a20 */ /* 0x000fe20000410000 */
[----:B----4-:R-:W-:Y:S01]  /*10130*/  FMNMX.FTZ R73, R37, R73, !PT ;  /* 0x0000004925497209 */ /* 0x010fe20007810000 */
[----:B------:R-:W-:Y:S01]  /*10140*/  FMUL.FTZ R95, R95, c[0x0][0x320] ;  /* 0x0000c8005f5f7a20 */ /* 0x000fe20000410000 */
[----:B------:R-:W-:Y:S01]  /*10150*/  FMNMX.FTZ R4, R40, R0, !PT ;  /* 0x0000000028047209 */ /* 0x000fe20007810000 */
[----:B------:R-:W-:Y:S01]  /*10160*/  FMUL.FTZ R94, R94, c[0x0][0x320] ;  /* 0x0000c8005e5e7a20 */ /* 0x000fe20000410000 */
[----:B------:R-:W-:Y:S01]  /*10170*/  FMNMX.FTZ R0, R39, R5, !PT ;  /* 0x0000000527007209 */ /* 0x000fe20007810000 */
[----:B------:R-:W-:Y:S02]  /*10180*/  FMUL.FTZ R106, R106, c[0x0][0x320] ;  /* 0x0000c8006a6a7a20 */ /* 0x000fe40000410000 */
[----:B------:R-:W2:Y:S01]  /*10190*/  MUFU.TANH R51, R51 ;  /* 0x0000003300337308 */ /* 0x000ea20000002400 */
[----:B------:R-:W-:Y:S01]  /*101a0*/  FMUL.FTZ R88, R88, c[0x0][0x320] ;  /* 0x0000c80058587a20 */ /* 0x000fe20000410000 */
[----:B------:R-:W-:Y:S01]  /*101b0*/  FMNMX.FTZ R5, R195, R117, !PT ;  /* 0x00000075c3057209 */ /* 0x000fe20007810000 */
[----:B------:R-:W-:Y:S01]  /*101c0*/  FMUL.FTZ R104, R104, c[0x0][0x320] ;  /* 0x0000c80068687a20 */ /* 0x000fe20000410000 */
[----:B------:R-:W-:Y:S01]  /*101d0*/  FMNMX.FTZ R0, R50, R0, !PT ;  /* 0x0000000032007209 */ /* 0x000fe20007810000 */
[----:B------:R-:W-:Y:S01]  /*101e0*/  FMUL.FTZ R105, R105, c[0x0][0x320] ;  /* 0x0000c80069697a20 */ /* 0x000fe20000410000 */
[----:B------:R-:W-:Y:S01]  /*101f0*/  FMNMX.FTZ R5, R194, R5, !PT ;  /* 0x00000005c2057209 */ /* 0x000fe20007810000 */
[----:B------:R-:W-:Y:S02]  /*10200*/  FMUL.FTZ R68, R68, c[0x0][0x320] ;  /* 0x0000c80044447a20 */ /* 0x000fe40000410000 */
[----:B------:R-:W-:Y:S01]  /*10210*/  FMUL.FTZ R69, R69, c[0x0][0x320] ;  /* 0x0000c80045457a20 */ /* 0x000fe20000410000 */
[----:B------:R-:W4:Y:S01]  /*10220*/  MUFU.TANH R49, R49 ;  /* 0x0000003100317308 */ /* 0x000f220000002400 */
[----:B------:R-:W-:Y:S01]  /*10230*/  FMNMX.FTZ R5, R14, R5, !PT ;  /* 0x000000050e057209 */ /* 0x000fe20007810000 */
[----:B------:R-:W-:Y:S01]  /*10240*/  FMUL.FTZ R114, R114, c[0x0][0x320] ;  /* 0x0000c80072727a20 */ /* 0x000fe20000410000 */
[----:B-1----:R-:W-:Y:S01]  /*10250*/  FMNMX.FTZ R73, R48, R73, !PT ;  /* 0x0000004930497209 */ /* 0x002fe20007810000 */
[----:B------:R-:W-:Y:S01]  /*10260*/  FMUL.FTZ R113, R113, c[0x0][0x320] ;  /* 0x0000c80071717a20 */ /* 0x000fe20000410000 */
[----:B------:R-:W-:Y:S01]  /*10270*/  FMNMX.FTZ R5, R15, R5, !PT ;  /* 0x000000050f057209 */ /* 0x000fe20007810000 */
[----:B------:R-:W-:Y:S02]  /*10280*/  FMUL.FTZ R59, R59, c[0x0][0x320] ;  /* 0x0000c8003b3b7a20 */ /* 0x000fe40000410000 */
[----:B------:R-:W-:Y:S02]  /*10290*/  FMUL.FTZ R62, R62, c[0x0][0x320] ;  /* 0x0000c8003e3e7a20 */ /* 0x000fe40000410000 */
[----:B------:R-:W1:Y:S01]  /*102a0*/  MUFU.TANH R202, R54 ;  /* 0x0000003600ca7308 */ /* 0x000e620000002400 */
[----:B------:R-:W-:Y:S02]  /*102b0*/  FMUL.FTZ R75, R75, c[0x0][0x320] ;  /* 0x0000c8004b4b7a20 */ /* 0x000fe40000410000 */
[----:B------:R-:W-:Y:S01]  /*102c0*/  FMUL.FTZ R107, R107, c[0x0][0x320] ;  /* 0x0000c8006b6b7a20 */ /* 0x000fe20000410000 */
[----:B--2---:R-:W-:Y:S01]  /*102d0*/  FMNMX.FTZ R0, R51, R0, !PT ;  /* 0x0000000033007209 */ /* 0x004fe20007810000 */
        /* <DEDUP_REMOVED lines=10> */
[----:B------:R-:W2:Y:S01]  /*10380*/  MUFU.TANH R47, R52 ;  /* 0x00000034002f7308 */ /* 0x000ea20000002400 */
[----:B------:R-:W-:Y:S02]  /*10390*/  FMUL.FTZ R78, R78, c[0x0][0x320] ;  /* 0x0000c8004e4e7a20 */ /* 0x000fe40000410000 */
[----:B------:R-:W-:Y:S01]  /*103a0*/  FMUL.FTZ R79, R79, c[0x0][0x320] ;  /* 0x0000c8004f4f7a20 */ /* 0x000fe20000410000 */
[----:B-1----:R-:W-:Y:S01]  /*103b0*/  FMNMX.FTZ R0, R202, R0, !PT ;  /* 0x00000000ca007209 */ /* 0x002fe20007810000 */
[----:B------:R-:W-:Y:S02]  /*103c0*/  FMUL.FTZ R41, R41, c[0x0][0x320] ;  /* 0x0000c80029297a20 */ /* 0x000fe40000410000 */
[----:B------:R-:W-:Y:S02]  /*103d0*/  FMUL.FTZ R44, R44, c[0x0][0x320] ;  /* 0x0000c8002c2c7a20 */ /* 0x000fe40000410000 */
[----:B------:R-:W-:Y:S01]  /*103e0*/  FMUL.FTZ R45, R45, c[0x0][0x320] ;  /* 0x0000c8002d2d7a20 */ /* 0x000fe20000410000 */
[----:B------:R1:W4:Y:S01]  /*103f0*/  MUFU.TANH R203, R55 ;  /* 0x0000003700cb7308 */ /* 0x0003220000002400 */
[----:B------:R-:W-:Y:S02]  /*10400*/  FMUL.FTZ R57, R57, c[0x0][0x320] ;  /* 0x0000c80039397a20 */ /* 0x000fe40000410000 */
[----:B------:R-:W-:Y:S02]  /*10410*/  FMUL.FTZ R108, R108, c[0x0][0x320] ;  /* 0x0000c8006c6c7a20 */ /* 0x000fe40000410000 */
[----:B------:R-:W-:Y:S02]  /*10420*/  FMUL.FTZ R109, R109, c[0x0][0x320] ;  /* 0x0000c8006d6d7a20 */ /* 0x000fe40000410000 */
[----:B------:R-:W-:Y:S03]  /*10430*/  FMUL.FTZ R74, R74, c[0x0][0x320] ;  /* 0x0000c8004a4a7a20 */ /* 0x000fe60000410000 */
[----:B------:R4:W4:Y:S01]  /*10440*/  MUFU.TANH R198, R53 ;  /* 0x0000003500c67308 */ /* 0x0009220000002400 */
[----:B--2---:R-:W-:Y:S09]  /*10450*/  FMNMX.FTZ R73, R47, R73, !PT ;  /* 0x000000492f497209 */ /* 0x004ff20007810000 */
[----:B------:R-:W2:Y:S01]  /*10460*/  MUFU.TANH R200, R66 ;  /* 0x0000004200c87308 */ /* 0x000ea20000002400 */
[----:B-1----:R-:W3:Y:S01]  /*10470*/  LDL.64 R54, [R1+0x28] ;  /* 0x0000280001367983 */ /* 0x002ee20000100a00 */
[----:B----4-:R-:W-:Y:S08]  /*10480*/  FMNMX.FTZ R0, R203, R0, !PT ;  /* 0x00000000cb007209 */ /* 0x010ff00007810000 */
[----:B------:R-:W-:Y:S01]  /*10490*/  MUFU.TANH R205, R56 ;  /* 0x0000003800cd7308 */ /* 0x000fe20000002400 */
[----:B------:R-:W4:Y:S01]  /*104a0*/  LDL R53, [R1+0x20] ;  /* 0x0000200001357983 */ /* 0x000f220000100800 */
[----:B------:R-:W-:Y:S08]  /*104b0*/  FMNMX.FTZ R73, R198, R73, !PT ;  /* 0x00000049c6497209 */ /* 0x000ff00007810000 */
[----:B------:R-:W1:Y:S01]  /*104c0*/  MUFU.TANH R56, R64 ;  /* 0x0000004000387308 */ /* 0x000e620000002400 */
[----:B--2---:R-:W-:Y:S09]  /*104d0*/  FMNMX.FTZ R0, R200, R0, !PT ;  /* 0x00000000c8007209 */ /* 0x004ff20007810000 */
[----:B------:R-:W2:Y:S10]  /*104e0*/  MUFU.TANH R201, R67 ;  /* 0x0000004300c97308 */ /* 0x000eb40000002400 */
[----:B------:R-:W2:Y:S01]  /*104f0*/  MUFU.TANH R197, R70 ;  /* 0x0000004600c57308 */ /* 0x000ea20000002400 */
[----:B-1----:R-:W-:Y:S09]  /*10500*/  FMNMX.FTZ R73, R56, R73, !PT ;  /* 0x0000004938497209 */ /* 0x002ff20007810000 */
[----:B------:R1:W-:Y:S01]  /*10510*/  MUFU.TANH R211, R80 ;  /* 0x0000005000d37308 */ /* 0x0003e20000002400 */
[----:B--2---:R-:W-:Y:S09]  /*10520*/  FMNMX.FTZ R0, R201, R0, !PT ;  /* 0x00000000c9007209 */ /* 0x004ff20007810000 */
[----:B------:R-:W-:Y:S10]  /*10530*/  MUFU.TANH R204, R60 ;  /* 0x0000003c00cc7308 */ /* 0x000ff40000002400 */
[----:B------:R-:W2:Y:S01]  /*10540*/  MUFU.TANH R60, R65 ;  /* 0x00000041003c7308 */ /* 0x000ea20000002400 */
[----:B-1----:R-:W-:Y:S04]  /*10550*/  MOV R80, R197 ;  /* 0x000000c500507202 */ /* 0x002fe80000000f00 */
[----:B------:R-:W-:Y:S05]  /*10560*/  FMNMX.FTZ R0, R80, R0, !PT ;  /* 0x0000000050007209 */ /* 0x000fea0007810000 */
[----:B------:R-:W1:Y:S10]  /*10570*/  MUFU.TANH R209, R71 ;  /* 0x0000004700d17308 */ /* 0x000e740000002400 */
[----:B------:R-:W-:Y:S01]  /*10580*/  MUFU.TANH R243, R90 ;  /* 0x0000005a00f37308 */ /* 0x000fe20000002400 */
[----:B--2---:R-:W-:Y:S09]  /*10590*/  FMNMX.FTZ R73, R60, R73, !PT ;  /* 0x000000493c497209 */ /* 0x004ff20007810000 */
[----:B------:R1:W-:Y:S10]  /*105a0*/  MUFU.TANH R90, R93 ;  /* 0x0000005d005a7308 */ /* 0x0003f40000002400 */
[----:B------:R-:W2:Y:S10]  /*105b0*/  MUFU.TANH R210, R68 ;  /* 0x0000004400d27308 */ /* 0x000eb40000002400 */
[----:B------:R-:W2:Y:S01]  /*105c0*/  MUFU.TANH R196, R69 ;  /* 0x0000004500c47308 */ /* 0x000ea20000002400 */
[----:B-1----:R-:W-:Y:S04]  /*105d0*/  MOV R93, R209 ;  /* 0x000000d1005d7202 */ /* 0x002fe80000000f00 */
[----:B------:R-:W-:Y:S05]  /*105e0*/  FMNMX.FTZ R0, R93, R0, !PT ;  /* 0x000000005d007209 */ /* 0x000fea0007810000 */
[----:B------:R-:W-:Y:S01]  /*105f0*/  MUFU.TANH R220, R91 ;  /* 0x0000005b00dc7308 */ /* 0x000fe20000002400 */
[----:B--2---:R-:W-:Y:S09]  /*10600*/  FMNMX.FTZ R73, R210, R73, !PT ;  /* 0x00000049d2497209 */ /* 0x004ff20007810000 */
[----:B------:R1:W-:Y:S10]  /*10610*/  MUFU.TANH R91, R92 ;  /* 0x0000005c005b7308 */ /* 0x0003f40000002400 */
[----:B------:R2:W2:Y:S10]  /*10620*/  MUFU.TANH R222, R81 ;  /* 0x0000005100de7308 */ /* 0x0004b40000002400 */
[----:B------:R-:W2:Y:S01]  /*10630*/  MUFU.TANH R238, R82 ;  /* 0x0000005200ee7308 */ /* 0x000ea20000002400 */
[----:B-1----:R-:W-:Y:S04]  /*10640*/  MOV R92, R196 ;  /* 0x000000c4005c7202 */ /* 0x002fe80000000f00 */
[----:B------:R-:W-:Y:S05]  /*10650*/  FMNMX.FTZ R73, R92, R73, !PT ;  /* 0x000000495c497209 */ /* 0x000fea0007810000 */
[----:B------:R-:W1:Y:S01]  /*10660*/  MUFU.TANH R247, R83 ;  /* 0x0000005300f77308 */ /* 0x000e620000002400 */
[----:B--2---:R-:W-:Y:S02]  /*10670*/  MOV R81, R211 ;  /* 0x000000d300517202 */ /* 0x004fe40000000f00 */
[----:B------:R-:W-:Y:S02]  /*10680*/  MOV R214, R222 ;  /* 0x000000de00d67202 */ /* 0x000fe40000000f00 */
[----:B------:R-:W-:Y:S05]  /*10690*/  FMNMX.FTZ R73, R81, R73, !PT ;  /* 0x0000004951497209 */ /* 0x000fea0007810000 */
[----:B------:R-:W2:Y:S01]  /*106a0*/  MUFU.TANH R119, R84 ;  /* 0x0000005400777308 */ /* 0x000ea20000002400 */
[----:B------:R-:W-:Y:S02]  /*106b0*/  FMNMX.FTZ R73, R214, R73, !PT ;  /* 0x00000049d6497209 */ /* 0x000fe40007810000 */
[----:B------:R-:W-:Y:S07]  /*106c0*/  FMNMX.FTZ R0, R238, R0, !PT ;  /* 0x00000000ee007209 */ /* 0x000fee0007810000 */
[----:B------:R2:W-:Y:S01]  /*106d0*/  MUFU.TANH R191, R114 ;  /* 0x0000007200bf7308 */ /* 0x0005e20000002400 */
[----:B-1----:R-:W-:Y:S09]  /*106e0*/  FMNMX.FTZ R0, R247, R0, !PT ;  /* 0x00000000f7007209 */ /* 0x002ff20007810000 */
[----:B------:R-:W1:Y:S10]  /*106f0*/  MUFU.TANH R250, R63 ;  /* 0x0000003f00fa7308 */ /* 0x000e740000002400 */
[----:B------:R1:W1:Y:S01]  /*10700*/  MUFU.TANH R63, R86 ;  /* 0x00000056003f7308 */ /* 0x0002620000002400 */
[----:B--2---:R-:W-:Y:S04]  /*10710*/  MOV R114, R119 ;  /* 0x0000007700727202 */ /* 0x004fe80000000f00 */
[----:B------:R-:W-:Y:S05]  /*10720*/  FMNMX.FTZ R73, R114, R73, !PT ;  /* 0x0000004972497209 */ /* 0x000fea0007810000 */
[----:B------:R-:W2:Y:S10]  /*10730*/  MUFU.TANH R26, R26 ;  /* 0x0000001a001a7308 */ /* 0x000eb40000002400 */
[----:B------:R-:W2:Y:S01]  /*10740*/  MUFU.TANH R249, R87 ;  /* 0x0000005700f97308 */ /* 0x000ea20000002400 */
[----:B-1----:R-:W-:Y:S02]  /*10750*/  MOV R86, R250 ;  /* 0x000000fa00567202 */ /* 0x002fe40000000f00 */
[----:B------:R-:W-:Y:S07]  /*10760*/  FMNMX.FTZ R0, R63, R0, !PT ;  /* 0x000000003f007209 */ /* 0x000fee0007810000 */
[----:B------:R-:W1:Y:S01]  /*10770*/  MUFU.TANH R187, R98 ;  /* 0x0000006200bb7308 */ /* 0x000e620000002400 */
[----:B--2---:R-:W-:Y:S04]  /*10780*/  FMNMX.FTZ R5, R26, R5, !PT ;  /* 0x000000051a057209 */ /* 0x004fe80007810000 */
[----:B------:R-:W-:Y:S05]  /*10790*/  FMNMX.FTZ R5, R27, R5, !PT ;  /* 0x000000051b057209 */ /* 0x000fea0007810000 */
[----:B------:R1:W-:Y:S01]  /*107a0*/  MUFU.TANH R217, R102 ;  /* 0x0000006600d97308 */ /* 0x0003e20000002400 */
[----:B------:R-:W-:Y:S02]  /*107b0*/  FMNMX.FTZ R5, R30, R5, !PT ;  /* 0x000000051e057209 */ /* 0x000fe40007810000 */
[----:B------:R-:W-:Y:S07]  /*107c0*/  FMNMX.FTZ R0, R249, R0, !PT ;  /* 0x00000000f9007209 */ /* 0x000fee0007810000 */
[----:B------:R-:W2:Y:S10]  /*107d0*/  MUFU.TANH R233, R85 ;  /* 0x0000005500e97308 */ /* 0x000eb40000002400 */
[----:B------:R-:W3:Y:S01]  /*107e0*/  MUFU.TANH R219, R99 ;  /* 0x0000006300db7308 */ /* 0x000ee20000002400 */
[----:B-1----:R-:W-:Y:S04]  /*107f0*/  MOV R102, R187 ;  /* 0x000000bb00667202 */ /* 0x002fe80000000f00 */
[----:B------:R-:W-:Y:S05]  /*10800*/  FMNMX.FTZ R0, R102, R0, !PT ;  /* 0x0000000066007209 */ /* 0x000fea0007810000 */
[----:B------:R3:W1:Y:S01]  /*10810*/  MUFU.TANH R234, R103 ;  /* 0x0000006700ea7308 */ /* 0x0006620000002400 */
[----:B--2---:R-:W-:Y:S09]  /*10820*/  FMNMX.FTZ R73, R233, R73, !PT ;  /* 0x00000049e9497209 */ /* 0x004ff20007810000 */
[----:B------:R-:W-:Y:S10]  /*10830*/  MUFU.TANH R85, R89 ;  /* 0x0000005900557308 */ /* 0x000ff40000002400 */
[----:B------:R-:W2:Y:S01]  /*10840*/  MUFU.TANH R89, R96 ;  /* 0x0000006000597308 */ /* 0x000ea20000002400 */
[----:B---3--:R-:W-:Y:S04]  /*10850*/  MOV R103, R219 ;  /* 0x000000db00677202 */ /* 0x008fe80000000f00 */
[----:B------:R-:W-:Y:S05]  /*10860*/  FMNMX.FTZ R0, R103, R0, !PT ;  /* 0x0000000067007209 */ /* 0x000fea0007810000 */
[----:B------:R-:W3:Y:S01]  /*10870*/  MUFU.TANH R207, R97 ;  /* 0x0000006100cf7308 */ /* 0x000ee20000002400 */
[----:B------:R-:W-:Y:S02]  /*10880*/  FMNMX.FTZ R0, R217, R0, !PT ;  /* 0x00000000d9007209 */ /* 0x000fe40007810000 */
[----:B----4-:R-:W-:Y:S02]  /*10890*/  ISETP.GT.AND P0, PT, R242, R53, PT ;  /* 0x00000035f200720c */ /* 0x010fe40003f04270 */
[----:B-1----:R-:W-:Y:S02]  /*108a0*/  FMNMX.FTZ R0, R234, R0, !PT ;  /* 0x00000000ea007209 */ /* 0x002fe40007810000 */
[----:B------:R-:W-:Y:S03]  /*108b0*/  IADD3 R242, R242, -0x1, RZ ;  /* 0xfffffffff2f27810 */ /* 0x000fe60007ffe0ff */
[----:B------:R3:W-:Y:S01]  /*108c0*/  MUFU.TANH R98, R101 ;  /* 0x0000006500627308 */ /* 0x0007e20000002400 */
[----:B------:R-:W-:Y:S02]  /*108d0*/  FMNMX.FTZ R0, R191, R0, !PT ;  /* 0x00000000bf007209 */ /* 0x000fe40007810000 */
[----:B--2---:R-:W-:Y:S07]  /*108e0*/  FMNMX.FTZ R73, R89, R73, !PT ;  /* 0x0000004959497209 */ /* 0x004fee0007810000 */
[----:B------:R-:W1:Y:S10]  /*108f0*/  MUFU.TANH R31, R31 ;  /* 0x0000001f001f7308 */ /* 0x000e740000002400 */
[----:B------:R-:W2:Y:S01]  /*10900*/  MUFU.TANH R42, R42 ;  /* 0x0000002a002a7308 */ /* 0x000ea20000002400 */
[----:B---3--:R-:W-:Y:S04]  /*10910*/  MOV R101, R207 ;  /* 0x000000cf00657202 */ /* 0x008fe80000000f00 */
[----:B------:R-:W-:Y:S05]  /*10920*/  FMNMX.FTZ R73, R101, R73, !PT ;  /* 0x0000004965497209 */ /* 0x000fea0007810000 */
[----:B------:R-:W3:Y:S01]  /*10930*/  MUFU.TANH R99, R100 ;  /* 0x0000006400637308 */ /* 0x000ee20000002400 */
[----:B-1----:R-:W-:Y:S09]  /*10940*/  FMNMX.FTZ R5, R31, R5, !PT ;  /* 0x000000051f057209 */ /* 0x002ff20007810000 */
[----:B------:R-:W1:Y:S01]  /*10950*/  MUFU.TANH R43, R43 ;  /* 0x0000002b002b7308 */ /* 0x000e620000002400 */
[----:B--2---:R-:W-:Y:S09]  /*10960*/  FMNMX.FTZ R5, R42, R5, !PT ;  /* 0x000000052a057209 */ /* 0x004ff20007810000 */
[----:B------:R-:W2:Y:S01]  /*10970*/  MUFU.TANH R46, R46 ;  /* 0x0000002e002e7308 */ /* 0x000ea20000002400 */
[----:B---3--:R-:W-:Y:S04]  /*10980*/  FMNMX.FTZ R73, R99, R73, !PT ;  /* 0x0000004963497209 */ /* 0x008fe80007810000 */
[----:B------:R-:W-:Y:S05]  /*10990*/  FMNMX.FTZ R73, R98, R73, !PT ;  /* 0x0000004962497209 */ /* 0x000fea0007810000 */
[----:B------:R-:W3:Y:S01]  /*109a0*/  MUFU.TANH R97, R112 ;  /* 0x0000007000617308 */ /* 0x000ee20000002400 */
[----:B-1----:R-:W-:Y:S09]  /*109b0*/  FMNMX.FTZ R5, R43, R5, !PT ;  /* 0x000000052b057209 */ /* 0x002ff20007810000 */
[----:B------:R-:W1:Y:S01]  /*109c0*/  MUFU.TANH R190, R115 ;  /* 0x0000007300be7308 */ /* 0x000e620000002400 */
[----:B--2---:R-:W-:Y:S04]  /*109d0*/  FMNMX.FTZ R5, R46, R5, !PT ;  /* 0x000000052e057209 */ /* 0x004fe80007810000 */
[----:B------:R-:W-:Y:S05]  /*109e0*/  FMNMX.FTZ R5, R199, R5, !PT ;  /* 0x00000005c7057209 */ /* 0x000fea0007810000 */
[----:B------:R-:W2:Y:S01]  /*109f0*/  MUFU.TANH R113, R113 ;  /* 0x0000007100717308 */ /* 0x000ea20000002400 */
[----:B---3--:R-:W-:Y:S09]  /*10a00*/  FMNMX.FTZ R73, R97, R73, !PT ;  /* 0x0000004961497209 */ /* 0x008ff20007810000 */
[----:B------:R-:W3:Y:S01]  /*10a10*/  MUFU.TANH R221, R58 ;  /* 0x0000003a00dd7308 */ /* 0x000ee20000002400 */
[----:B-1----:R-:W-:Y:S09]  /*10a20*/  FMNMX.FTZ R0, R190, R0, !PT ;  /* 0x00000000be007209 */ /* 0x002ff20007810000 */
[----:B------:R1:W-:Y:S01]  /*10a30*/  MUFU.TANH R248, R72 ;  /* 0x0000004800f87308 */ /* 0x0003e20000002400 */
[----:B--2---:R-:W-:Y:S05]  /*10a40*/  FMNMX.FTZ R73, R113, R73, !PT ;  /* 0x0000004971497209 */ /* 0x004fea0007810000 */
[----:B------:R-:W2:Y:S04]  /*10a50*/  SHFL.BFLY PT, R6, R73, 0x2, 0x1f ;  /* 0x0c401f0049067f89 */ /* 0x000ea800000e0000 */
[----:B------:R-:W4:Y:S01]  /*10a60*/  MUFU.TANH R216, R59 ;  /* 0x0000003b00d87308 */ /* 0x000f220000002400 */
[----:B---3--:R-:W-:Y:S09]  /*10a70*/  FMNMX.FTZ R5, R221, R5, !PT ;  /* 0x00000005dd057209 */ /* 0x008ff20007810000 */
[----:B------:R-:W3:Y:S01]  /*10a80*/  MUFU.TANH R251, R62 ;  /* 0x0000003e00fb7308 */ /* 0x000ee20000002400 */
[----:B-1----:R-:W1:Y:S09]  /*10a90*/  SHFL.BFLY PT, R72, R0, 0x2, 0x1f ;  /* 0x0c401f0000487f89 */ /* 0x002e7200000e0000 */
[----:B------:R-:W1:Y:S01]  /*10aa0*/  MUFU.TANH R245, R74 ;  /* 0x0000004a00f57308 */ /* 0x000e620000002400 */
[----:B--2---:R-:W-:Y:S02]  /*10ab0*/  FMNMX.FTZ R73, R73, R6, !PT ;  /* 0x0000000649497209 */ /* 0x004fe40007810000 */
[----:B----4-:R-:W-:Y:S03]  /*10ac0*/  FMNMX.FTZ R5, R216, R5, !PT ;  /* 0x00000005d8057209 */ /* 0x010fe60007810000 */
[----:B------:R-:W2:Y:S04]  /*10ad0*/  SHFL.BFLY PT, R8, R73, 0x1, 0x1f ;  /* 0x0c201f0049087f89 */ /* 0x000ea800000e0000 */
[----:B------:R4:W4:Y:S01]  /*10ae0*/  MUFU.TANH R244, R75 ;  /* 0x0000004b00f47308 */ /* 0x0009220000002400 */
[----:B---3--:R-:W-:Y:S04]  /*10af0*/  MOV R84, R251 ;  /* 0x000000fb00547202 */ /* 0x008fe80000000f00 */
[----:B------:R-:W-:Y:S05]  /*10b00*/  FMNMX.FTZ R5, R84, R5, !PT ;  /* 0x0000000554057209 */ /* 0x000fea0007810000 */
[----:B------:R3:W-:Y:S01]  /*10b10*/  MUFU.TANH R82, R95 ;  /* 0x0000005f00527308 */ /* 0x0007e20000002400 */
[----:B-1----:R-:W-:Y:S02]  /*10b20*/  FMNMX.FTZ R72, R0, R72, !PT ;  /* 0x0000004800487209 */ /* 0x002fe40007810000 */
[----:B------:R-:W-:Y:S02]  /*10b30*/  FMNMX.FTZ R5, R86, R5, !PT ;  /* 0x0000000556057209 */ /* 0x000fe40007810000 */
[----:B------:R-:W-:Y:S01]  /*10b40*/  MOV R215, R245 ;  /* 0x000000f500d77202 */ /* 0x000fe20000000f00 */
[----:B------:R-:W1:Y:S03]  /*10b50*/  SHFL.BFLY PT, R6, R72, 0x1, 0x1f ;  /* 0x0c201f0048067f89 */ /* 0x000e6600000e0000 */
[----:B------:R-:W-:Y:S01]  /*10b60*/  FMNMX.FTZ R5, R215, R5, !PT ;  /* 0x00000005d7057209 */ /* 0x000fe20007810000 */
[----:B------:R-:W1:Y:S01]  /*10b70*/  MUFU.TANH R252, R78 ;  /* 0x0000004e00fc7308 */ /* 0x000e620000002400 */
[----:B--2---:R-:W-:Y:S01]  /*10b80*/  FMNMX.FTZ R73, R73, R8, !PT ;  /* 0x0000000849497209 */ /* 0x004fe20007810000 */
[----:B----4-:R-:W-:Y:S01]  /*10b90*/  FMUL.FTZ R75, R110, c[0x0][0x320] ;  /* 0x0000c8006e4b7a20 */ /* 0x010fe20000410000 */
[----:B------:R-:W-:Y:S03]  /*10ba0*/  MOV R110, R243 ;  /* 0x000000f3006e7202 */ /* 0x000fe60000000f00 */
[----:B------:R-:W-:Y:S04]  /*10bb0*/  FMUL.FTZ R96, R73, c[0x0][0x2d0] ;  /* 0x0000b40049607a20 */ /* 0x000fe80000410000 */
[----:B------:R-:W2:Y:S01]  /*10bc0*/  MUFU.TANH R223, R79 ;  /* 0x0000004f00df7308 */ /* 0x000ea20000002400 */
[--C-:B------:R-:W-:Y:S02]  /*10bd0*/  FFMA.FTZ R8, R20, c[0x0][0x2d0], -R96.reuse ;  /* 0x0000b40014087a23 */ /* 0x100fe40000010860 */
[--C-:B------:R-:W-:Y:S01]  /*10be0*/  FFMA.FTZ R101, R101, c[0x0][0x2d0], -R96.reuse ;  /* 0x0000b40065657a23 */ /* 0x100fe20000010860 */
[----:B---3--:R-:W-:Y:S04]  /*10bf0*/  MOV R95, R244 ;  /* 0x000000f4005f7202 */ /* 0x008fe80000000f00 */
[----:B------:R-:W-:Y:S02]  /*10c00*/  FMNMX.FTZ R5, R95, R5, !PT ;  /* 0x000000055f057209 */ /* 0x000fe40007810000 */
[----:B------:R3:W-:Y:S01]  /*10c10*/  MUFU.EX2 R244, R8 ;  /* 0x0000000800f47308 */ /* 0x0007e20000000800 */
[----:B-1----:R-:W-:Y:S01]  /*10c20*/  FMNMX.FTZ R72, R72, R6, !PT ;  /* 0x0000000648487209 */ /* 0x002fe20007810000 */
[----:B------:R-:W-:Y:S01]  /*10c30*/  FFMA.FTZ R6, R32, c[0x0][0x2d0], -R96 ;  /* 0x0000b40020067a23 */ /* 0x000fe20000010860 */
[----:B------:R-:W-:Y:S04]  /*10c40*/  MOV R115, R252 ;  /* 0x000000fc00737202 */ /* 0x000fe80000000f00 */
[----:B------:R-:W-:Y:S03]  /*10c50*/  FMNMX.FTZ R0, R115, R5, !PT ;  /* 0x0000000573007209 */ /* 0x000fe60007810000 */
[----:B------:R-:W1:Y:S01]  /*10c60*/  MUFU.TANH R119, R94 ;  /* 0x0000005e00777308 */ /* 0x000e620000002400 */
[----:B--2---:R-:W-:Y:S04]  /*10c70*/  MOV R112, R223 ;  /* 0x000000df00707202 */ /* 0x004fe80000000f00 */
[----:B------:R-:W-:Y:S05]  /*10c80*/  FMNMX.FTZ R0, R112, R0, !PT ;  /* 0x0000000070007209 */ /* 0x000fea0007810000 */
[----:B------:R-:W2:Y:S01]  /*10c90*/  MUFU.TANH R83, R106 ;  /* 0x0000006a00537308 */ /* 0x000ea20000002400 */
[----:B------:R-:W-:Y:S01]  /*10ca0*/  FMNMX.FTZ R5, R110, R0, !PT ;  /* 0x000000006e057209 */ /* 0x000fe20007810000 */
[----:B------:R-:W-:Y:S01]  /*10cb0*/  FMUL.FTZ R0, R111, c[0x0][0x320] ;  /* 0x0000c8006f007a20 */ /* 0x000fe20000410000 */
[----:B---3--:R-:W-:Y:S02]  /*10cc0*/  @P0 MOV R8, c[0x0][0x1e0] ;  /* 0x0000780000080a02 */ /* 0x008fe40000000f00 */
[----:B------:R-:W-:Y:S05]  /*10cd0*/  FMNMX.FTZ R5, R220, R5, !PT ;  /* 0x00000005dc057209 */ /* 0x000fea0007810000 */
[----:B------:R3:W-:Y:S01]  /*10ce0*/  MUFU.TANH R74, R0 ;  /* 0x00000000004a7308 */ /* 0x0007e20000002400 */
[----:B-1----:R-:W-:Y:S02]  /*10cf0*/  FMNMX.FTZ R5, R119, R5, !PT ;  /* 0x0000000577057209 */ /* 0x002fe40007810000 */
[----:B------:R-:W-:Y:S02]  /*10d00*/  MOV R94, R249 ;  /* 0x000000f9005e7202 */ /* 0x000fe40000000f00 */
[----:B------:R-:W-:Y:S05]  /*10d10*/  FMNMX.FTZ R5, R82, R5, !PT ;  /* 0x0000000552057209 */ /* 0x000fea0007810000 */
[----:B------:R-:W1:Y:S01]  /*10d20*/  MUFU.TANH R212, R107 ;  /* 0x0000006b00d47308 */ /* 0x000e620000002400 */
[----:B--2---:R-:W-:Y:S02]  /*10d30*/  FMNMX.FTZ R5, R83, R5, !PT ;  /* 0x0000000553057209 */ /* 0x004fe40007810000 */
[----:B------:R-:W-:Y:S07]  /*10d40*/  MOV R106, R248 ;  /* 0x000000f8006a7202 */ /* 0x000fee0000000f00 */
[----:B------:R-:W2:Y:S01]  /*10d50*/  MUFU.TANH R75, R75 ;  /* 0x0000004b004b7308 */ /* 0x000ea20000002400 */
[----:B---3--:R-:W-:Y:S04]  /*10d60*/  FADD.FTZ R0, -R73, R2 ;  /* 0x0000000249007221 */ /* 0x008fe80000010100 */
[----:B------:R-:W-:Y:S05]  /*10d70*/  FMUL.FTZ R2, R0, c[0x0][0x2d0] ;  /* 0x0000b40000027a20 */ /* 0x000fea0000410000 */
[----:B------:R-:W3:Y:S01]  /*10d80*/  MUFU.TANH R41, R41 ;  /* 0x0000002900297308 */ /* 0x000ee20000002400 */
[----:B-1----:R-:W-:Y:S01]  /*10d90*/  FMNMX.FTZ R0, R212, R5, !PT ;  /* 0x00000005d4007209 */ /* 0x002fe20007810000 */
[--C-:B------:R-:W-:Y:S01]  /*10da0*/  FFMA.FTZ R5, R33, c[0x0][0x2d0], -R96.reuse ;  /* 0x0000b40021057a23 */ /* 0x100fe20000010860 */
[----:B------:R-:W-:Y:S07]  /*10db0*/  MOV R107, R247 ;  /* 0x000000f7006b7202 */ /* 0x000fee0000000f00 */
[----:B------:R1:W-:Y:S01]  /*10dc0*/  MUFU.EX2 R9, R5 ;  /* 0x0000000500097308 */ /* 0x0003e20000000800 */
[----:B--2---:R-:W-:Y:S04]  /*10dd0*/  FMNMX.FTZ R0, R75, R0, !PT ;  /* 0x000000004b007209 */ /* 0x004fe80007810000 */
[----:B------:R-:W-:Y:S05]  /*10de0*/  FMNMX.FTZ R0, R74, R0, !PT ;  /* 0x000000004a007209 */ /* 0x000fea0007810000 */
[----:B------:R-:W2:Y:S01]  /*10df0*/  MUFU.TANH R44, R44 ;  /* 0x0000002c002c7308 */ /* 0x000ea20000002400 */
[----:B---3--:R-:W-:Y:S09]  /*10e00*/  FMNMX.FTZ R4, R41, R4, !PT ;  /* 0x0000000429047209 */ /* 0x008ff20007810000 */
[----:B------:R3:W-:Y:S01]  /*10e10*/  MUFU.EX2 R70, R2 ;  /* 0x0000000200467308 */ /* 0x0007e20000000800 */
[----:B-1----:R-:W-:Y:S09]  /*10e20*/  @P0 MOV R5, R10 ;  /* 0x0000000a00050202 */ /* 0x002ff20000000f00 */
[----:B------:R-:W1:Y:S01]  /*10e30*/  MUFU.TANH R45, R45 ;  /* 0x0000002d002d7308 */ /* 0x000e620000002400 */
[----:B--2---:R-:W-:Y:S09]  /*10e40*/  FMNMX.FTZ R4, R44, R4, !PT ;  /* 0x000000042c047209 */ /* 0x004ff20007810000 */
[----:B------:R-:W2:Y:S01]  /*10e50*/  MUFU.TANH R208, R57 ;  /* 0x0000003900d07308 */ /* 0x000ea20000002400 */
[----:B---3--:R-:W-:Y:S02]  /*10e60*/  FADD.FTZ R2, -R72, R3 ;  /* 0x0000000348027221 */ /* 0x008fe40000010100 */
[----:B------:R-:W3:Y:S02]  /*10e70*/  SHFL.BFLY PT, R3, R0, 0x2, 0x1f ;  /* 0x0c401f0000037f89 */ /* 0x000ee400000e0000 */
[----:B------:R-:W-:Y:S05]  /*10e80*/  FMUL.FTZ R2, R2, c[0x0][0x2d0] ;  /* 0x0000b40002027a20 */ /* 0x000fea0000410000 */
[----:B------:R-:W4:Y:S01]  /*10e90*/  MUFU.TANH R206, R61 ;  /* 0x0000003d00ce7308 */ /* 0x000f220000002400 */
[----:B-1----:R-:W-:Y:S04]  /*10ea0*/  FMNMX.FTZ R4, R45, R4, !PT ;  /* 0x000000042d047209 */ /* 0x002fe80007810000 */
[----:B------:R-:W-:Y:S05]  /*10eb0*/  FMNMX.FTZ R4, R205, R4, !PT ;  /* 0x00000004cd047209 */ /* 0x000fea0007810000 */
[----:B------:R-:W1:Y:S01]  /*10ec0*/  MUFU.TANH R240, R76 ;  /* 0x0000004c00f07308 */ /* 0x000e620000002400 */
[----:B--2---:R-:W-:Y:S04]  /*10ed0*/  FMNMX.FTZ R4, R208, R4, !PT ;  /* 0x00000004d0047209 */ /* 0x004fe80007810000 */
[----:B------:R-:W-:Y:S05]  /*10ee0*/  FMNMX.FTZ R4, R204, R4, !PT ;  /* 0x00000004cc047209 */ /* 0x000fea0007810000 */
[----:B------:R-:W2:Y:S01]  /*10ef0*/  MUFU.TANH R230, R77 ;  /* 0x0000004d00e67308 */ /* 0x000ea20000002400 */
[----:B---3--:R-:W-:Y:S01]  /*10f00*/  FMNMX.FTZ R0, R0, R3, !PT ;  /* 0x0000000300007209 */ /* 0x008fe20007810000 */
[----:B------:R-:W-:Y:S02]  /*10f10*/  FFMA.FTZ R3, R17, c[0x0][0x2d0], -R96 ;  /* 0x0000b40011037a23 */ /* 0x000fe40000010860 */
[----:B------:R-:W-:Y:S01]  /*10f20*/  FMUL.FTZ R17, R70, R133 ;  /* 0x0000008546117220 */ /* 0x000fe20000410000 */
[----:B----4-:R-:W-:Y:S04]  /*10f30*/  FMNMX.FTZ R4, R206, R4, !PT ;  /* 0x00000004ce047209 */ /* 0x010fe80007810000 */
[----:B------:R-:W-:Y:S01]  /*10f40*/  FMNMX.FTZ R4, R248, R4, !PT ;  /* 0x00000004f8047209 */ /* 0x000fe20007810000 */
[----:B------:R-:W3:Y:S03]  /*10f50*/  MUFU.TANH R218, R88 ;  /* 0x0000005800da7308 */ /* 0x000ee60000002400 */
[----:B------:R-:W-:Y:S04]  /*10f60*/  FMNMX.FTZ R4, R239, R4, !PT ;  /* 0x00000004ef047209 */ /* 0x000fe80007810000 */
[----:B-1----:R-:W-:Y:S03]  /*10f70*/  FMNMX.FTZ R4, R240, R4, !PT ;  /* 0x00000004f0047209 */ /* 0x002fe60007810000 */
[----:B------:R1:W4:Y:S01]  /*10f80*/  MUFU.TANH R88, R104 ;  /* 0x0000006800587308 */ /* 0x0003220000002400 */
[----:B--2---:R-:W-:Y:S09]  /*10f90*/  FMNMX.FTZ R4, R230, R4, !PT ;  /* 0x00000004e6047209 */ /* 0x004ff20007810000 */
[----:B------:R2:W-:Y:S01]  /*10fa0*/  MUFU.EX2 R245, R3 ;  /* 0x0000000300f57308 */ /* 0x0005e20000000800 */
[----:B---3--:R-:W-:Y:S02]  /*10fb0*/  FMNMX.FTZ R4, R218, R4, !PT ;  /* 0x00000004da047209 */ /* 0x008fe40007810000 */
[----:B------:R-:W-:Y:S02]  /*10fc0*/  MOV R133, R218 ;  /* 0x000000da00857202 */ /* 0x000fe40000000f00 */
[----:B------:R-:W-:Y:S05]  /*10fd0*/  FMNMX.FTZ R4, R85, R4, !PT ;  /* 0x0000000455047209 */ /* 0x000fea0007810000 */
[----:B------:R-:W3:Y:S01]  /*10fe0*/  MUFU.TANH R87, R105 ;  /* 0x0000006900577308 */ /* 0x000ee20000002400 */
[----:B------:R-:W-:Y:S01]  /*10ff0*/  FMNMX.FTZ R4, R91, R4, !PT ;  /* 0x000000045b047209 */ /* 0x000fe20007810000 */
[----:B-1----:R-:W-:Y:S03]  /*11000*/  FMUL.FTZ R104, R72, c[0x0][0x2d0] ;  /* 0x0000b40048687a20 */ /* 0x002fe60000410000 */
[----:B------:R-:W-:Y:S01]  /*11010*/  FMNMX.FTZ R4, R90, R4, !PT ;  /* 0x000000045a047209 */ /* 0x000fe20007810000 */
[--C-:B------:R-:W-:Y:S04]  /*11020*/  FFMA.FTZ R102, R102, c[0x0][0x2d0], -R104.reuse ;  /* 0x0000b40066667a23 */ /* 0x100fe80000010868 */
[----:B------:R-:W1:Y:S01]  /*11030*/  MUFU.TANH R108, R108 ;  /* 0x0000006c006c7308 */ /* 0x000e620000002400 */
[----:B----4-:R-:W-:Y:S01]  /*11040*/  FMNMX.FTZ R4, R88, R4, !PT ;  /* 0x0000000458047209 */ /* 0x010fe20007810000 */
[--C-:B------:R-:W-:Y:S02]  /*11050*/  FFMA.FTZ R103, R103, c[0x0][0x2d0], -R104.reuse ;  /* 0x0000b40067677a23 */ /* 0x100fe40000010868 */
[--C-:B--2---:R-:W-:Y:S06]  /*11060*/  FFMA.FTZ R3, R186, c[0x0][0x2d0], -R104.reuse ;  /* 0x0000b400ba037a23 */ /* 0x104fec0000010868 */
[----:B------:R-:W2:Y:S01]  /*11070*/  MUFU.TANH R109, R109 ;  /* 0x0000006d006d7308 */ /* 0x000ea20000002400 */
[----:B---3--:R-:W-:Y:S09]  /*11080*/  FMNMX.FTZ R4, R87, R4, !PT ;  /* 0x0000000457047209 */ /* 0x008ff20007810000 */
[----:B------:R3:W-:Y:S01]  /*11090*/  MUFU.EX2 R187, R3 ;  /* 0x0000000300bb7308 */ /* 0x0007e20000000800 */
[----:B-1----:R-:W-:Y:S09]  /*110a0*/  FMNMX.FTZ R4, R108, R4, !PT ;  /* 0x000000046c047209 */ /* 0x002ff20007810000 */
[----:B------:R-:W-:Y:S01]  /*110b0*/  MUFU.EX2 R69, R2 ;  /* 0x0000000200457308 */ /* 0x000fe20000000800 */
[----:B--2---:R-:W-:Y:S05]  /*110c0*/  FMNMX.FTZ R4, R109, R4, !PT ;  /* 0x000000046d047209 */ /* 0x004fea0007810000 */
[----:B------:R-:W1:Y:S04]  /*110d0*/  SHFL.BFLY PT, R7, R4, 0x2, 0x1f ;  /* 0x0c401f0004077f89 */ /* 0x000e6800000e0000 */
[----:B------:R-:W-:Y:S01]  /*110e0*/  MUFU.EX2 R32, R6 ;  /* 0x0000000600207308 */ /* 0x000fe20000000800 */
[----:B---3--:R-:W-:Y:S09]  /*110f0*/  FFMA.FTZ R3, R185, c[0x0][0x2d0], -R104 ;  /* 0x0000b400b9037a23 */ /* 0x008ff20000010868 */
[----:B------:R2:W3:Y:S01]  /*11100*/  MUFU.EX2 R209, R3 ;  /* 0x0000000300d17308 */ /* 0x0004e20000000800 */
[----:B-1----:R-:W-:Y:S01]  /*11110*/  FMNMX.FTZ R4, R4, R7, !PT ;  /* 0x0000000704047209 */ /* 0x002fe20007810000 */
[----:B------:R-:W-:Y:S04]  /*11120*/  FFMA.FTZ R7, R21, c[0x0][0x2d0], -R96 ;  /* 0x0000b40015077a23 */ /* 0x000fe80000010860 */
[----:B------:R-:W1:Y:S01]  /*11130*/  SHFL.BFLY PT, R71, R4, 0x1, 0x1f ;  /* 0x0c201f0004477f89 */ /* 0x000e6200000e0000 */
[----:B--2---:R-:W-:Y:S01]  /*11140*/  FFMA.FTZ R3, R18, c[0x0][0x2d0], -R104 ;  /* 0x0000b40012037a23 */ /* 0x004fe20000010868 */
[----:B---3--:R-:W-:Y:S01]  /*11150*/  F2FP.PACK_AB R77, R209, R187 ;  /* 0x000000bbd14d723e */ /* 0x008fe200000000ff */
[----:B------:R-:W-:Y:S01]  /*11160*/  FMUL.FTZ R18, R69, R134 ;  /* 0x0000008645127220 */ /* 0x000fe20000410000 */
[----:B------:R-:W-:Y:S01]  /*11170*/  MOV R134, R63 ;  /* 0x0000003f00867202 */ /* 0x000fe20000000f00 */
[----:B------:R2:W-:Y:S01]  /*11180*/  MUFU.EX2 R222, R3 ;  /* 0x0000000300de7308 */ /* 0x0005e20000000800 */
[----:B-1----:R-:W-:Y:S01]  /*11190*/  FMNMX.FTZ R71, R4, R71, !PT ;  /* 0x0000004704477209 */ /* 0x002fe20007810000 */
[----:B------:R-:W-:Y:S08]  /*111a0*/  FFMA.FTZ R4, R184, c[0x0][0x2d0], -R96 ;  /* 0x0000b400b8047a23 */ /* 0x000ff00000010860 */
[----:B------:R1:W-:Y:S01]  /*111b0*/  MUFU.EX2 R207, R4 ;  /* 0x0000000400cf7308 */ /* 0x0003e20000000800 */
[C---:B------:R-:W-:Y:S02]  /*111c0*/  FADD.FTZ R2, -R71.reuse, R116 ;  /* 0x0000007447027221 */ /* 0x040fe40000010100 */
[----:B------:R-:W-:Y:S02]  /*111d0*/  FMUL.FTZ R105, R71, c[0x0][0x2d0] ;  /* 0x0000b40047697a20 */ /* 0x000fe40000410000 */
[----:B------:R-:W-:Y:S02]  /*111e0*/  FMUL.FTZ R2, R2, c[0x0][0x2d0] ;  /* 0x0000b40002027a20 */ /* 0x000fe40000410000 */
[--C-:B--2---:R-:W-:Y:S03]  /*111f0*/  FFMA.FTZ R3, R193, c[0x0][0x2d0], -R105.reuse ;  /* 0x0000b400c1037a23 */ /* 0x104fe60000010869 */
[----:B------:R2:W3:Y:S10]  /*11200*/  MUFU.EX2 R68, R2 ;  /* 0x0000000200447308 */ /* 0x0004f40000000800 */
[----:B------:R4:W-:Y:S01]  /*11210*/  MUFU.EX2 R185, R3 ;  /* 0x0000000300b97308 */ /* 0x0009e20000000800 */
[----:B-1----:R-:W-:Y:S09]  /*11220*/  FFMA.FTZ R4, R22, c[0x0][0x2d0], -R104 ;  /* 0x0000b40016047a23 */ /* 0x002ff20000010868 */
[----:B------:R1:W-:Y:S01]  /*11230*/  MUFU.EX2 R111, R4 ;  /* 0x00000004006f7308 */ /* 0x0003e20000000800 */
[--C-:B--2---:R-:W-:Y:S09]  /*11240*/  FFMA.FTZ R2, R118, c[0x0][0x2d0], -R96.reuse ;  /* 0x0000b40076027a23 */ /* 0x104ff20000010860 */
[----:B------:R2:W2:Y:S01]  /*11250*/  MUFU.EX2 R211, R2 ;  /* 0x0000000200d37308 */ /* 0x0004a20000000800 */
[--C-:B----4-:R-:W-:Y:S09]  /*11260*/  FFMA.FTZ R3, R192, c[0x0][0x2d0], -R105.reuse ;  /* 0x0000b400c0037a23 */ /* 0x110ff20000010869 */
[----:B------:R4:W4:Y:S01]  /*11270*/  MUFU.EX2 R186, R3 ;  /* 0x0000000300ba7308 */ /* 0x0009220000000800 */
[--C-:B-1----:R-:W-:Y:S02]  /*11280*/  FFMA.FTZ R4, R29, c[0x0][0x2d0], -R105.reuse ;  /* 0x0000b4001d047a23 */ /* 0x102fe40000010869 */
[----:B---3--:R-:W-:Y:S02]  /*11290*/  FMUL.FTZ R29, R68, R145 ;  /* 0x00000091441d7220 */ /* 0x008fe40000410000 */
[----:B--2---:R-:W-:Y:S01]  /*112a0*/  FFMA.FTZ R2, R16, c[0x0][0x2d0], -R96 ;  /* 0x0000b40010027a23 */ /* 0x004fe20000010860 */
[----:B------:R-:W-:Y:S04]  /*112b0*/  F2FP.PACK_AB R76, R211, R207 ;  /* 0x000000cfd34c723e */ /* 0x000fe800000000ff */
[----:B------:R-:W-:Y:S01]  /*112c0*/  MUFU.EX2 R16, R4 ;  /* 0x0000000400107308 */ /* 0x000fe20000000800 */
[--C-:B----4-:R-:W-:Y:S01]  /*112d0*/  FFMA.FTZ R3, R12, c[0x0][0x2d0], -R105.reuse ;  /* 0x0000b4000c037a23 */ /* 0x110fe20000010869 */
[----:B------:R-:W-:Y:S08]  /*112e0*/  F2FP.PACK_AB R64, R186, R185 ;  /* 0x000000b9ba40723e */ /* 0x000ff000000000ff */
[----:B------:R1:W2:Y:S10]  /*112f0*/  MUFU.EX2 R213, R2 ;  /* 0x0000000200d57308 */ /* 0x0002b40000000800 */
[----:B------:R3:W-:Y:S01]  /*11300*/  MUFU.EX2 R219, R3 ;  /* 0x0000000300db7308 */ /* 0x0007e20000000800 */
[----:B-1----:R-:W1:Y:S01]  /*11310*/  SHFL.BFLY PT, R2, R0, 0x1, 0x1f ;  /* 0x0c201f0000027f89 */ /* 0x002e6200000e0000 */
[----:B--2---:R-:W-:Y:S01]  /*11320*/  F2FP.PACK_AB R78, R245, R213 ;  /* 0x000000d5f54e723e */ /* 0x004fe200000000ff */
[----:B---3--:R-:W-:Y:S07]  /*11330*/  FFMA.FTZ R3, R13, c[0x0][0x2d0], -R105 ;  /* 0x0000b4000d037a23 */ /* 0x008fee0000010869 */
[----:B------:R2:W3:Y:S01]  /*11340*/  MUFU.EX2 R223, R3 ;  /* 0x0000000300df7308 */ /* 0x0004e20000000800 */
[----:B-1----:R-:W-:Y:S01]  /*11350*/  FMNMX.FTZ R2, R0, R2, !PT ;  /* 0x0000000200027209 */ /* 0x002fe20007810000 */
[----:B------:R-:W-:Y:S02]  /*11360*/  FFMA.FTZ R0, R19, c[0x0][0x2d0], -R104 ;  /* 0x0000b40013007a23 */ /* 0x000fe40000010868 */
[----:B------:R-:W-:Y:S01]  /*11370*/  FMUL.FTZ R19, R69, R135 ;  /* 0x0000008745137220 */ /* 0x000fe20000410000 */
[----:B------:R-:W-:Y:S05]  /*11380*/  MOV R135, R95 ;  /* 0x0000005f00877202 */ /* 0x000fea0000000f00 */
[----:B------:R1:W4:Y:S01]  /*11390*/  MUFU.EX2 R243, R0 ;  /* 0x0000000000f37308 */ /* 0x0003220000000800 */
[----:B------:R-:W-:Y:S04]  /*113a0*/  FMUL.FTZ R100, R2, c[0x0][0x2d0] ;  /* 0x0000b40002647a20 */ /* 0x000fe80000410000 */
[--C-:B------:R-:W-:Y:S02]  /*113b0*/  FFMA.FTZ R4, R26, c[0x0][0x2d0], -R100.reuse ;  /* 0x0000b4001a047a23 */ /* 0x100fe40000010864 */
[--C-:B--2---:R-:W-:Y:S01]  /*113c0*/  FFMA.FTZ R3, R195, c[0x0][0x2d0], -R100.reuse ;  /* 0x0000b400c3037a23 */ /* 0x104fe20000010864 */
[----:B---3--:R-:W-:Y:S03]  /*113d0*/  F2FP.PACK_AB R66, R223, R219 ;  /* 0x000000dbdf42723e */ /* 0x008fe600000000ff */
[----:B------:R2:W-:Y:S01]  /*113e0*/  MUFU.EX2 R118, R3 ;  /* 0x0000000300767308 */ /* 0x0005e20000000800 */
[----:B-1----:R-:W-:Y:S01]  /*113f0*/  FADD.FTZ R0, -R2, R117 ;  /* 0x0000007502007221 */ /* 0x002fe20000010100 */
[----:B----4-:R-:W-:Y:S08]  /*11400*/  F2FP.PACK_AB R79, R243, R222 ;  /* 0x000000def34f723e */ /* 0x010ff000000000ff */
[----:B------:R1:W-:Y:S01]  /*11410*/  MUFU.EX2 R117, R7 ;  /* 0x0000000700757308 */ /* 0x0003e20000000800 */
[----:B------:R-:W-:Y:S09]  /*11420*/  FMUL.FTZ R0, R0, c[0x0][0x2d0] ;  /* 0x0000b40000007a20 */ /* 0x000ff20000410000 */
[----:B------:R-:W3:Y:S01]  /*11430*/  MUFU.EX2 R0, R0 ;  /* 0x0000000000007308 */ /* 0x000ee20000000800 */
[--C-:B--2---:R-:W-:Y:S09]  /*11440*/  FFMA.FTZ R3, R194, c[0x0][0x2d0], -R100.reuse ;  /* 0x0000b400c2037a23 */ /* 0x104ff20000010864 */
[----:B------:R2:W4:Y:S01]  /*11450*/  MUFU.EX2 R184, R3 ;  /* 0x0000000300b87308 */ /* 0x0005220000000800 */
[----:B-1----:R-:W-:Y:S09]  /*11460*/  @P0 IMAD.WIDE.U32 R6, R242, c[0x0][0x1e0], RZ ;  /* 0x00007800f2060a25 */ /* 0x002ff200078e00ff */
[----:B------:R1:W-:Y:S01]  /*11470*/  MUFU.EX2 R194, R4 ;  /* 0x0000000400c27308 */ /* 0x0003e20000000800 */
[C---:B---3--:R-:W-:Y:S02]  /*11480*/  FMUL.FTZ R26, R0.reuse, R142 ;  /* 0x0000008e001a7220 */ /* 0x048fe40000410000 */
[----:B------:R-:W-:Y:S02]  /*11490*/  FMUL.FTZ R63, R0, R179 ;  /* 0x000000b3003f7220 */ /* 0x000fe40000410000 */
[----:B--2---:R-:W-:Y:S01]  /*114a0*/  FFMA.FTZ R3, R14, c[0x0][0x2d0], -R100 ;  /* 0x0000b4000e037a23 */ /* 0x004fe20000010864 */
[----:B----4-:R-:W-:Y:S04]  /*114b0*/  F2FP.PACK_AB R65, R184, R118 ;  /* 0x00000076b841723e */ /* 0x010fe800000000ff */
[----:B------:R2:W-:Y:S01]  /*114c0*/  MUFU.EX2 R188, R3 ;  /* 0x0000000300bc7308 */ /* 0x0005e20000000800 */
[----:B-1----:R-:W-:Y:S05]  /*114d0*/  @P0 MOV R4, R54 ;  /* 0x0000003600040202 */ /* 0x002fea0000000f00 */
[----:B------:R-:W-:Y:S04]  /*114e0*/  @P0 IMAD.WIDE.U32 R4, R6, 0x70, R4 ;  /* 0x0000007006040825 */ /* 0x000fe800078e0004 */
[--C-:B------:R-:W-:Y:S02]  /*114f0*/  FFMA.FTZ R6, R27, c[0x0][0x2d0], -R100.reuse ;  /* 0x0000b4001b067a23 */ /* 0x100fe40000010864 */
[----:B------:R-:W-:Y:S01]  /*11500*/  FMUL.FTZ R27, R0, R143 ;  /* 0x0000008f001b7220 */ /* 0x000fe20000410000 */
[----:B------:R-:W-:Y:S01]  /*11510*/  MOV R143, R111 ;  /* 0x0000006f008f7202 */ /* 0x000fe20000000f00 */
[----:B------:R1:W-:Y:S01]  /*11520*/  MUFU.EX2 R195, R6 ;  /* 0x0000000600c37308 */ /* 0x0003e20000000800 */
[----:B------:R-:W-:Y:S01]  /*11530*/  MOV R111, R215 ;  /* 0x000000d7006f7202 */ /* 0x000fe20000000f00 */
[----:B--2---:R-:W-:Y:S08]  /*11540*/  FFMA.FTZ R3, R15, c[0x0][0x2d0], -R100 ;  /* 0x0000b4000f037a23 */ /* 0x004ff00000010864 */
[----:B------:R2:W3:Y:S01]  /*11550*/  MUFU.EX2 R189, R3 ;  /* 0x0000000300bd7308 */ /* 0x0004e20000000800 */
[----:B-1----:R-:W-:Y:S01]  /*11560*/  @P0 LEA R6, P2, R4, c[0x0][0x1c8], 0x1 ;  /* 0x0000720004060a11 */ /* 0x002fe200078408ff */
[--C-:B--2---:R-:W-:Y:S01]  /*11570*/  FFMA.FTZ R3, R23, c[0x0][0x2d0], -R104.reuse ;  /* 0x0000b40017037a23 */ /* 0x104fe20000010868 */
[----:B---3--:R-:W-:Y:S07]  /*11580*/  F2FP.PACK_AB R67, R189, R188 ;  /* 0x000000bcbd43723e */ /* 0x008fee00000000ff */
[----:B------:R1:W-:Y:S02]  /*11590*/  MUFU.EX2 R193, R3 ;  /* 0x0000000300c17308 */ /* 0x0003e40000000800 */
[--C-:B-1----:R-:W-:Y:S08]  /*115a0*/  FFMA.FTZ R3, R34, c[0x0][0x2d0], -R104.reuse ;  /* 0x0000b40022037a23 */ /* 0x102ff00000010868 */
[----:B------:R1:W-:Y:S02]  /*115b0*/  MUFU.EX2 R33, R3 ;  /* 0x0000000300217308 */ /* 0x0003e40000000800 */
[----:B-1----:R-:W-:Y:S01]  /*115c0*/  FFMA.FTZ R3, R35, c[0x0][0x2d0], -R104 ;  /* 0x0000b40023037a23 */ /* 0x002fe20000010868 */
[----:B------:R-:W-:Y:S01]  /*115d0*/  MOV R35, R9 ;  /* 0x0000000900237202 */ /* 0x000fe20000000f00 */
[----:B------:R-:W-:Y:S06]  /*115e0*/  FFMA.FTZ R9, R30, c[0x0][0x2d0], -R100 ;  /* 0x0000b4001e097a23 */ /* 0x000fec0000010864 */
[----:B------:R1:W-:Y:S01]  /*115f0*/  MUFU.EX2 R52, R3 ;  /* 0x0000000300347308 */ /* 0x0003e20000000800 */
[----:B------:R-:W-:Y:S09]  /*11600*/  FMUL.FTZ R30, R0, R146 ;  /* 0x00000092001e7220 */ /* 0x000ff20000410000 */
[----:B------:R-:W-:Y:S01]  /*11610*/  MUFU.EX2 R197, R9 ;  /* 0x0000000900c57308 */ /* 0x000fe20000000800 */
[--C-:B-1----:R-:W-:Y:S02]  /*11620*/  FFMA.FTZ R3, R24, c[0x0][0x2d0], -R105.reuse ;  /* 0x0000b40018037a23 */ /* 0x102fe40000010869 */
[C---:B------:R-:W-:Y:S07]  /*11630*/  FMUL.FTZ R24, R68.reuse, R140 ;  /* 0x0000008c44187220 */ /* 0x040fee0000410000 */
[----:B------:R1:W-:Y:S02]  /*11640*/  MUFU.EX2 R116, R3 ;  /* 0x0000000300747308 */ /* 0x0003e40000000800 */
[--C-:B-1----:R-:W-:Y:S02]  /*11650*/  FFMA.FTZ R3, R25, c[0x0][0x2d0], -R105.reuse ;  /* 0x0000b40019037a23 */ /* 0x102fe40000010869 */
[----:B------:R-:W-:Y:S01]  /*11660*/  FMUL.FTZ R25, R68, R141 ;  /* 0x0000008d44197220 */ /* 0x000fe20000410000 */
[----:B------:R-:W-:Y:S05]  /*11670*/  MOV R141, R35 ;  /* 0x00000023008d7202 */ /* 0x000fea0000000f00 */
[----:B------:R1:W-:Y:S01]  /*11680*/  MUFU.EX2 R192, R3 ;  /* 0x0000000300c07308 */ /* 0x0003e20000000800 */
[C---:B------:R-:W-:Y:S01]  /*11690*/  FMUL.FTZ R35, R69.reuse, R151 ;  /* 0x0000009745237220 */ /* 0x040fe20000410000 */
[----:B------:R-:W-:Y:S01]  /*116a0*/  MOV R151, R80 ;  /* 0x0000005000977202 */ /* 0x000fe20000000f00 */
[----:B-1----:R-:W-:Y:S02]  /*116b0*/  FFMA.FTZ R3, R28, c[0x0][0x2d0], -R105 ;  /* 0x0000b4001c037a23 */ /* 0x002fe40000010869 */
[----:B------:R-:W-:Y:S05]  /*116c0*/  FMUL.FTZ R28, R68, R144 ;  /* 0x00000090441c7220 */ /* 0x000fea0000410000 */
[----:B------:R1:W2:Y:S02]  /*116d0*/  MUFU.EX2 R34, R3 ;  /* 0x0000000300227308 */ /* 0x0002a40000000800 */
[----:B-1----:R-:W-:Y:S02]  /*116e0*/  @P0 SHF.R.S32.HI R3, RZ, 0x1f, R242 ;  /* 0x0000001fff030819 */ /* 0x002fe400000114f2 */
[----:B--2---:R-:W-:Y:S01]  /*116f0*/  MOV R142, R34 ;  /* 0x00000022008e7202 */ /* 0x004fe20000000f00 */
[----:B------:R-:W-:Y:S01]  /*11700*/  FMUL.FTZ R34, R69, R150 ;  /* 0x0000009645227220 */ /* 0x000fe20000410000 */
[----:B------:R-:W-:Y:S01]  /*11710*/  MOV R150, R81 ;  /* 0x0000005100967202 */ /* 0x000fe20000000f00 */
[----:B------:R-:W-:Y:S04]  /*11720*/  @P0 IMAD R3, R3, c[0x0][0x1e0], RZ ;  /* 0x0000780003030a24 */ /* 0x000fe800078e02ff */
[----:B------:R-:W-:Y:S05]  /*11730*/  @P0 IMAD R3, R242, c[0x0][0x1e4], R3 ;  /* 0x00007900f2030a24 */ /* 0x000fea00078e0203 */
[----:B------:R-:W-:Y:S05]  /*11740*/  @P0 IADD3 R3, R7, R3, RZ ;  /* 0x0000000307030210 */ /* 0x000fea0007ffe0ff */
[----:B------:R-:W-:Y:S01]  /*11750*/  @P0 IMAD R7, R3, 0x70, RZ ;  /* 0x0000007003070824 */ /* 0x000fe200078e02ff */
[----:B------:R-:W-:Y:S04]  /*11760*/  @P0 SHF.L.U32 R3, R8, 0x5, RZ ;  /* 0x0000000508030819 */ /* 0x000fe800000006ff */
[----:B------:R-:W-:Y:S01]  /*11770*/  @P0 IADD3 R7, R5, R7, RZ ;  /* 0x0000000705070210 */ /* 0x000fe20007ffe0ff */
[----:B------:R-:W-:Y:S01]  /*11780*/  FFMA.FTZ R5, R31, c[0x0][0x2d0], -R100 ;  /* 0x0000b4001f057a23 */ /* 0x000fe20000010864 */
[----:B------:R-:W-:Y:S01]  /*11790*/  @P0 IADD3 R10, P1, R6, R3, RZ ;  /* 0x00000003060a0210 */ /* 0x000fe20007f3e0ff */
[----:B------:R-:W-:Y:S01]  /*117a0*/  FMUL.FTZ R31, R0, R147 ;  /* 0x00000093001f7220 */ /* 0x000fe20000410000 */
[----:B------:R-:W-:Y:S01]  /*117b0*/  @P0 LEA.HI.X R7, R4, c[0x0][0x1cc], R7, 0x1, P2 ;  /* 0x0000730004070a11 */ /* 0x000fe200010f0c07 */
[----:B------:R1:W-:Y:S01]  /*117c0*/  MUFU.EX2 R196, R5 ;  /* 0x0000000500c47308 */ /* 0x0003e20000000800 */
[----:B------:R-:W-:Y:S02]  /*117d0*/  @P0 SHF.L.U64.HI R4, R8, R246, c[0x0][0x1e4] ;  /* 0x0000790008040619 */ /* 0x000fe400000102f6 */
[-C--:B------:R-:W-:Y:S01]  /*117e0*/  @P0 IADD3 R14, P3, R10, R3.reuse, RZ ;  /* 0x000000030a0e0210 */ /* 0x080fe20007f7e0ff */
[----:B------:R2:W-:Y:S01]  /*117f0*/  @P0 LDGSTS.E.BYPASS.LTC128B.128 [R241+0x3900], [R6.64], !P6 ;  /* 0x0390000006f10fae */ /* 0x0005e2000f101d48 */
[-C--:B------:R-:W-:Y:S02]  /*11800*/  @P0 IADD3.X R11, R7, R4.reuse, RZ, P1, !PT ;  /* 0x00000004070b0210 */ /* 0x080fe40000ffe4ff */
[-C--:B------:R-:W-:Y:S02]  /*11810*/  @P0 IADD3 R12, P2, R14, R3.reuse, RZ ;  /* 0x000000030e0c0210 */ /* 0x080fe40007f5e0ff */
[-C--:B------:R-:W-:Y:S02]  /*11820*/  @P0 IADD3.X R15, R11, R4.reuse, RZ, P3, !PT ;  /* 0x000000040b0f0210 */ /* 0x080fe40001ffe4ff */
[-C--:B------:R-:W-:Y:S01]  /*11830*/  @P0 IADD3 R8, P1, R12, R3.reuse, RZ ;  /* 0x000000030c080210 */ /* 0x080fe20007f3e0ff */
[----:B------:R3:W-:Y:S01]  /*11840*/  @P0 LDGSTS.E.BYPASS.LTC128B.128 [R241+0x4100], [R10.64], !P6 ;  /* 0x041000000af10fae */ /* 0x0007e2000f101d48 */
[-C--:B------:R-:W-:Y:S04]  /*11850*/  @P0 IADD3.X R13, R15, R4.reuse, RZ, P2, !PT ;  /* 0x000000040f0d0210 */ /* 0x080fe800017fe4ff */
[-C--:B------:R-:W-:Y:S03]  /*11860*/  @P0 IADD3.X R9, R13, R4.reuse, RZ, P1, !PT ;  /* 0x000000040d090210 */ /* 0x080fe60000ffe4ff */
[----:B------:R4:W-:Y:S01]  /*11870*/  @P0 LDGSTS.E.BYPASS.LTC128B.128 [R241+0x4900], [R14.64], !P6 ;  /* 0x049000000ef10fae */ /* 0x0009e2000f101d48 */
[--C-:B-1----:R-:W-:Y:S07]  /*11880*/  FFMA.FTZ R5, R36, c[0x0][0x2d0], -R96.reuse ;  /* 0x0000b40024057a23 */ /* 0x102fee0000010860 */
[----:B------:R1:W-:Y:S01]  /*11890*/  @P0 LDGSTS.E.BYPASS.LTC128B.128 [R241+0x5100], [R12.64], !P6 ;  /* 0x051000000cf10fae */ /* 0x0003e2000f101d48 */
[----:B------:R1:W1:Y:S01]  /*118a0*/  MUFU.EX2 R58, R5 ;  /* 0x00000005003a7308 */ /* 0x0002620000000800 */
[-C--:B--2---:R-:W-:Y:S04]  /*118b0*/  @P0 IADD3 R6, P2, R8, R3.reuse, RZ ;  /* 0x0000000308060210 */ /* 0x084fe80007f5e0ff */
[----:B------:R-:W-:Y:S02]  /*118c0*/  @P0 IADD3.X R7, R9, R4, RZ, P2, !PT ;  /* 0x0000000409070210 */ /* 0x000fe400017fe4ff */
[----:B------:R2:W-:Y:S01]  /*118d0*/  @P0 LDGSTS.E.BYPASS.LTC128B.128 [R241+0x5900], [R8.64], !P6 ;  /* 0x0590000008f10fae */ /* 0x0005e2000f101d48 */
[----:B---3--:R-:W-:Y:S01]  /*118e0*/  @P0 IADD3 R10, P1, R6, R3, RZ ;  /* 0x00000003060a0210 */ /* 0x008fe20007f3e0ff */
[--C-:B------:R-:W-:Y:S01]  /*118f0*/  FFMA.FTZ R3, R48, c[0x0][0x2d0], -R96.reuse ;  /* 0x0000b40030037a23 */ /* 0x100fe20000010860 */
[----:B------:R-:W-:Y:S02]  /*11900*/  MOV R48, R52 ;  /* 0x0000003400307202 */ /* 0x000fe40000000f00 */
[----:B------:R-:W-:Y:S01]  /*11910*/  @P0 IADD3.X R11, R7, R4, RZ, P1, !PT ;  /* 0x00000004070b0210 */ /* 0x000fe20000ffe4ff */
[----:B------:R3:W3:Y:S02]  /*11920*/  MUFU.EX2 R61, R3 ;  /* 0x00000003003d7308 */ /* 0x0006e40000000800 */
[----:B------:R3:W-:Y:S01]  /*11930*/  @P0 LDGSTS.E.BYPASS.LTC128B.128 [R241+0x6100], [R6.64], !P6 ;  /* 0x0610000006f10fae */ /* 0x0007e2000f101d48 */
[----:B------:R-:W-:Y:S01]  /*11940*/  FMUL.FTZ R4, R70, R120 ;  /* 0x0000007846047220 */ /* 0x000fe20000410000 */
[----:B------:R-:W-:Y:S01]  /*11950*/  MOV R120, R82 ;  /* 0x0000005200787202 */ /* 0x000fe20000000f00 */
[C---:B----4-:R-:W-:Y:S01]  /*11960*/  FMUL.FTZ R14, R0.reuse, R130 ;  /* 0x00000082000e7220 */ /* 0x050fe20000410000 */
[----:B------:R-:W-:Y:S01]  /*11970*/  MOV R130, R32 ;  /* 0x0000002000827202 */ /* 0x000fe20000000f00 */
[----:B------:R-:W-:Y:S01]  /*11980*/  FMUL.FTZ R15, R0, R131 ;  /* 0x00000083000f7220 */ /* 0x000fe20000410000 */
[----:B------:R-:W-:Y:S01]  /*11990*/  MOV R140, R48 ;  /* 0x00000030008c7202 */ /* 0x000fe20000000f00 */
[----:B------:R-:W-:Y:S01]  /*119a0*/  FMUL.FTZ R32, R70, R148 ;  /* 0x0000009446207220 */ /* 0x000fe20000410000 */
[----:B------:R4:W-:Y:S01]  /*119b0*/  @P0 LDGSTS.E.BYPASS.LTC128B.128 [R241+0x6900], [R10.64], !P6 ;  /* 0x069000000af10fae */ /* 0x0009e2000f101d48 */
[--C-:B-1----:R-:W-:Y:S01]  /*119c0*/  FFMA.FTZ R5, R37, c[0x0][0x2d0], -R96.reuse ;  /* 0x0000b40025057a23 */ /* 0x102fe20000010860 */
[----:B------:R-:W-:Y:S01]  /*119d0*/  MOV R148, R214 ;  /* 0x000000d600947202 */ /* 0x000fe20000000f00 */
[C---:B------:R-:W-:Y:S01]  /*119e0*/  FMUL.FTZ R12, R68.reuse, R128 ;  /* 0x00000080440c7220 */ /* 0x040fe20000410000 */
[----:B------:R-:W-:Y:S01]  /*119f0*/  MOV R146, R58 ;  /* 0x0000003a00927202 */ /* 0x000fe20000000f00 */
[----:B------:R1:W1:Y:S01]  /*11a00*/  MUFU.EX2 R57, R5 ;  /* 0x0000000500397308 */ /* 0x0002620000000800 */
[----:B------:R-:W-:Y:S01]  /*11a10*/  FMUL.FTZ R13, R68, R129 ;  /* 0x00000081440d7220 */ /* 0x000fe20000410000 */
[----:B------:R-:W-:Y:S01]  /*11a20*/  MOV R129, R33 ;  /* 0x0000002100817202 */ /* 0x000fe20000000f00 */
[----:B------:R-:W1:Y:S01]  /*11a30*/  LDSM.16.MT88.4 R20, [R224] ;  /* 0x00000000e014783b */ /* 0x000e620000004200 */
[----:B------:R-:W-:Y:S01]  /*11a40*/  FMUL.FTZ R33, R70, R149 ;  /* 0x0000009546217220 */ /* 0x000fe20000410000 */
[----:B------:R-:W-:Y:S01]  /*11a50*/  MOV R149, R93 ;  /* 0x0000005d00957202 */ /* 0x000fe20000000f00 */
[C---:B--2---:R-:W-:Y:S01]  /*11a60*/  FMUL.FTZ R8, R68.reuse, R124 ;  /* 0x0000007c44087220 */ /* 0x044fe20000410000 */
[----:B------:R-:W-:Y:S01]  /*11a70*/  MOV R124, R88 ;  /* 0x00000058007c7202 */ /* 0x000fe20000000f00 */
[----:B------:R-:W-:Y:S01]  /*11a80*/  FMUL.FTZ R9, R68, R125 ;  /* 0x0000007d44097220 */ /* 0x000fe20000410000 */
[----:B------:R-:W-:Y:S01]  /*11a90*/  MOV R125, R87 ;  /* 0x00000057007d7202 */ /* 0x000fe20000000f00 */
[----:B---3--:R-:W-:Y:S01]  /*11aa0*/  FFMA.FTZ R3, R49, c[0x0][0x2d0], -R96 ;  /* 0x0000b40031037a23 */ /* 0x008fe20000010860 */
[----:B------:R-:W-:Y:S01]  /*11ab0*/  MOV R49, R16 ;  /* 0x0000001000317202 */ /* 0x000fe20000000f00 */
[C---:B------:R-:W-:Y:S01]  /*11ac0*/  FMUL.FTZ R16, R70.reuse, R132 ;  /* 0x0000008446107220 */ /* 0x040fe20000410000 */
[----:B------:R-:W-:Y:S01]  /*11ad0*/  LDSM.16.MT88.4 R52, [R225] ;  /* 0x00000000e134783b */ /* 0x000fe20000004200 */
[----:B------:R-:W2:Y:S01]  /*11ae0*/  MUFU.EX2 R59, R3 ;  /* 0x00000003003b7308 */ /* 0x000ea20000000800 */
[C---:B------:R-:W-:Y:S01]  /*11af0*/  FMUL.FTZ R6, R69.reuse, R122 ;  /* 0x0000007a45067220 */ /* 0x040fe20000410000 */
[----:B------:R-:W-:Y:S01]  /*11b00*/  MOV R122, R83 ;  /* 0x00000053007a7202 */ /* 0x000fe20000000f00 */
[----:B------:R-:W-:Y:S01]  /*11b10*/  FMUL.FTZ R7, R69, R123 ;  /* 0x0000007b45077220 */ /* 0x000fe20000410000 */
[----:B------:R-:W-:Y:S01]  /*11b20*/  MOV R147, R49 ;  /* 0x0000003100937202 */ /* 0x000fe20000000f00 */
[----:B------:R-:W-:Y:S01]  /*11b30*/  FMUL.FTZ R48, R70, R164 ;  /* 0x000000a446307220 */ /* 0x000fe20000410000 */
[----:B------:R-:W-:Y:S01]  /*11b40*/  MOV R132, R85 ;  /* 0x0000005500847202 */ /* 0x000fe20000000f00 */
[----:B------:R-:W-:Y:S01]  /*11b50*/  LDSM.16.MT88.4 R80, [R227] ;  /* 0x00000000e350783b */ /* 0x000fe20000004200 */
[----:B----4-:R-:W-:Y:S01]  /*11b60*/  FMUL.FTZ R10, R0, R126 ;  /* 0x0000007e000a7220 */ /* 0x010fe20000410000 */
[----:B------:R-:W-:Y:S01]  /*11b70*/  MOV R131, R61 ;  /* 0x0000003d00837202 */ /* 0x000fe20000000f00 */
[----:B-1----:R-:W-:Y:S01]  /*11b80*/  FMUL.FTZ R5, R70, R121 ;  /* 0x0000007946057220 */ /* 0x002fe20000410000 */
[----:B------:R-:W-:Y:S01]  /*11b90*/  MOV R126, R89 ;  /* 0x00000059007e7202 */ /* 0x000fe20000000f00 */
[----:B------:R-:W-:Y:S01]  /*11ba0*/  FMUL.FTZ R11, R0, R127 ;  /* 0x0000007f000b7220 */ /* 0x000fe20000410000 */
[----:B------:R-:W-:Y:S01]  /*11bb0*/  MOV R123, R94 ;  /* 0x0000005e007b7202 */ /* 0x000fe20000000f00 */
[----:B------:R-:W-:Y:S01]  /*11bc0*/  FMUL.FTZ R49, R70, R165 ;  /* 0x000000a546317220 */ /* 0x000fe20000410000 */
[----:B------:R-:W0:Y:S01]  /*11bd0*/  LDGDEPBAR ;  /* 0x00000000000079af */ /* 0x000e220000000000 */
[----:B------:R-:W-:Y:S01]  /*11be0*/  MOV R145, R57 ;  /* 0x0000003900917202 */ /* 0x000fe20000000f00 */
[----:B------:R-:W-:Y:S01]  /*11bf0*/  FMUL.FTZ R57, R68, R173 ;  /* 0x000000ad44397220 */ /* 0x000fe20000410000 */
[----:B------:R-:W-:Y:S01]  /*11c00*/  MOV R121, R106 ;  /* 0x0000006a00797202 */ /* 0x000fe20000000f00 */
[----:B------:R-:W-:Y:S01]  /*11c10*/  FMUL.FTZ R58, R0, R174 ;  /* 0x000000ae003a7220 */ /* 0x000fe20000410000 */
[----:B------:R-:W-:Y:S01]  /*11c20*/  MOV R106, R91 ;  /* 0x0000005b006a7202 */ /* 0x000fe20000000f00 */
[----:B------:R-:W-:Y:S02]  /*11c30*/  FMUL.FTZ R61, R68, R177 ;  /* 0x000000b1443d7220 */ /* 0x000fe40000410000 */
[--C-:B------:R-:W-:Y:S01]  /*11c40*/  FFMA.FTZ R124, R124, c[0x0][0x2d0], -R105.reuse ;  /* 0x0000b4007c7c7a23 */ /* 0x100fe20000010869 */
[----:B--2---:R-:W-:Y:S01]  /*11c50*/  MOV R127, R59 ;  /* 0x0000003b007f7202 */ /* 0x004fe20000000f00 */
[--C-:B------:R-:W-:Y:S02]  /*11c60*/  FFMA.FTZ R3, R38, c[0x0][0x2d0], -R104.reuse ;  /* 0x0000b40026037a23 */ /* 0x100fe40000010868 */
[----:B------:R-:W-:Y:S01]  /*11c70*/  FMUL.FTZ R59, R0, R175 ;  /* 0x000000af003b7220 */ /* 0x000fe20000410000 */
[-C--:B------:R-:W-:Y:S01]  /*11c80*/  HMMA.16816.F32 R4, R76, R20.reuse, R4 ;  /* 0x000000144c04723c */ /* 0x080fe20000001804 */
[----:B------:R1:W-:Y:S04]  /*11c90*/  MUFU.EX2 R250, R3 ;  /* 0x0000000300fa7308 */ /* 0x0003e80000000800 */
[--C-:B------:R-:W-:Y:S02]  /*11ca0*/  FFMA.FTZ R125, R125, c[0x0][0x2d0], -R105.reuse ;  /* 0x0000b4007d7d7a23 */ /* 0x100fe40000010869 */
[--C-:B------:R-:W-:Y:S01]  /*11cb0*/  FFMA.FTZ R106, R106, c[0x0][0x2d0], -R105.reuse ;  /* 0x0000b4006a6a7a23 */ /* 0x100fe20000010869 */
[C---:B------:R-:W-:Y:S07]  /*11cc0*/  HMMA.16816.F32 R8, R64.reuse, R20, R8 ;  /* 0x000000144008723c */ /* 0x040fee0000001808 */
[C---:B------:R-:W-:Y:S01]  /*11cd0*/  FMUL.FTZ R20, R70.reuse, R136 ;  /* 0x0000008846147220 */ /* 0x040fe20000410000 */
[-C--:B------:R-:W-:Y:S04]  /*11ce0*/  HMMA.16816.F32 R12, R64, R22.reuse, R12 ;  /* 0x00000016400c723c */ /* 0x080fe8000000180c */
[----:B------:R-:W-:Y:S01]  /*11cf0*/  FMUL.FTZ R21, R70, R137 ;  /* 0x0000008946157220 */ /* 0x000fe20000410000 */
[----:B------:R-:W-:Y:S02]  /*11d00*/  MOV R136, R192 ;  /* 0x000000c000887202 */ /* 0x000fe40000000f00 */
[----:B------:R-:W-:Y:S01]  /*11d10*/  MOV R137, R193 ;  /* 0x000000c100897202 */ /* 0x000fe20000000f00 */
[C---:B------:R-:W-:Y:S04]  /*11d20*/  HMMA.16816.F32 R16, R76.reuse, R22, R16 ;  /* 0x000000164c10723c */ /* 0x040fe80000001810 */
[--C-:B-1----:R-:W-:Y:S01]  /*11d30*/  FFMA.FTZ R3, R39, c[0x0][0x2d0], -R104.reuse ;  /* 0x0000b40027037a23 */ /* 0x102fe20000010868 */
[----:B------:R-:W-:Y:S01]  /*11d40*/  MOV R193, R217 ;  /* 0x000000d900c17202 */ /* 0x000fe20000000f00 */
[----:B------:R-:W1:Y:S01]  /*11d50*/  LDSM.16.MT88.4 R36, [R228] ;  /* 0x00000000e424783b */ /* 0x000e620000004200 */
[C---:B------:R-:W-:Y:S01]  /*11d60*/  FMUL.FTZ R22, R69.reuse, R138 ;  /* 0x0000008a45167220 */ /* 0x040fe20000410000 */
[----:B------:R2:W-:Y:S01]  /*11d70*/  MUFU.EX2 R251, R3 ;  /* 0x0000000300fb7308 */ /* 0x0005e20000000800 */
[----:B------:R-:W-:Y:S03]  /*11d80*/  FMUL.FTZ R23, R69, R139 ;  /* 0x0000008b45177220 */ /* 0x000fe60000410000 */
[----:B------:R-:W-:Y:S02]  /*11d90*/  MOV R139, R116 ;  /* 0x00000074008b7202 */ /* 0x000fe40000000f00 */
[----:B------:R-:W-:Y:S02]  /*11da0*/  MOV R116, R220 ;  /* 0x000000dc00747202 */ /* 0x000fe40000000f00 */
[----:B------:R-:W-:Y:S02]  /*11db0*/  MOV R138, R117 ;  /* 0x00000075008a7202 */ /* 0x000fe40000000f00 */
[----:B------:R-:W-:Y:S02]  /*11dc0*/  MOV R117, R107 ;  /* 0x0000006b00757202 */ /* 0x000fe40000000f00 */
[----:B------:R-:W-:Y:S02]  /*11dd0*/  MOV R107, R90 ;  /* 0x0000005a006b7202 */ /* 0x000fe40000000f00 */
[----:B------:R-:W-:Y:S03]  /*11de0*/  LDSM.16.MT88.4 R88, [R228+0x800] ;  /* 0x00080000e458783b */ /* 0x000fe60000004200 */
[--C-:B------:R-:W-:Y:S02]  /*11df0*/  FFMA.FTZ R107, R107, c[0x0][0x2d0], -R105.reuse ;  /* 0x0000b4006b6b7a23 */ /* 0x100fe40000010869 */
[--C-:B--2---:R-:W-:Y:S02]  /*11e00*/  FFMA.FTZ R3, R50, c[0x0][0x2d0], -R104.reuse ;  /* 0x0000b40032037a23 */ /* 0x104fe40000010868 */
[----:B------:R-:W-:Y:S02]  /*11e10*/  FMUL.FTZ R50, R69, R166 ;  /* 0x000000a645327220 */ /* 0x000fe40000410000 */
[----:B------:R2:W-:Y:S01]  /*11e20*/  MUFU.EX2 R252, R3 ;  /* 0x0000000300fc7308 */ /* 0x0005e20000000800 */
[-C--:B-1----:R-:W-:Y:S08]  /*11e30*/  HMMA.16816.F32 R20, R76, R36.reuse, R20 ;  /* 0x000000244c14723c */ /* 0x082ff00000001814 */
[C---:B------:R-:W-:Y:S04]  /*11e40*/  HMMA.16816.F32 R24, R64.reuse, R36, R24 ;  /* 0x000000244018723c */ /* 0x040fe80000001818 */
[----:B--2---:R-:W-:Y:S04]  /*11e50*/  FFMA.FTZ R3, R51, c[0x0][0x2d0], -R104 ;  /* 0x0000b40033037a23 */ /* 0x004fe80000010868 */
[-C--:B------:R-:W-:Y:S01]  /*11e60*/  HMMA.16816.F32 R28, R64, R38.reuse, R28 ;  /* 0x00000026401c723c */ /* 0x080fe2000000181c */
[----:B------:R1:W2:Y:S03]  /*11e70*/  MUFU.EX2 R62, R3 ;  /* 0x00000003003e7308 */ /* 0x0002a60000000800 */
[C---:B------:R-:W-:Y:S02]  /*11e80*/  FMUL.FTZ R36, R70.reuse, R152 ;  /* 0x0000009846247220 */ /* 0x040fe40000410000 */
[----:B------:R-:W-:Y:S02]  /*11e90*/  FMUL.FTZ R37, R70, R153 ;  /* 0x0000009946257220 */ /* 0x000fe40000410000 */
[C---:B------:R-:W-:Y:S04]  /*11ea0*/  HMMA.16816.F32 R32, R76.reuse, R38, R32 ;  /* 0x000000264c20723c */ /* 0x040fe80000001820 */
[C---:B------:R-:W-:Y:S03]  /*11eb0*/  FMUL.FTZ R51, R69.reuse, R167 ;  /* 0x000000a745337220 */ /* 0x040fe60000410000 */
[C---:B------:R-:W-:Y:S02]  /*11ec0*/  FMUL.FTZ R39, R69.reuse, R155 ;  /* 0x0000009b45277220 */ /* 0x040fe40000410000 */
[----:B------:R-:W-:Y:S07]  /*11ed0*/  FMUL.FTZ R38, R69, R154 ;  /* 0x0000009a45267220 */ /* 0x000fee0000410000 */
[-C--:B------:R-:W-:Y:S03]  /*11ee0*/  HMMA.16816.F32 R36, R76, R52.reuse, R36 ;  /* 0x000000344c24723c */ /* 0x080fe60000001824 */
[--C-:B-1----:R-:W-:Y:S01]  /*11ef0*/  FFMA.FTZ R3, R40, c[0x0][0x2d0], -R105.reuse ;  /* 0x0000b40028037a23 */ /* 0x102fe20000010869 */
[----:B--2---:R-:W-:Y:S01]  /*11f00*/  MOV R128, R62 ;  /* 0x0000003e00807202 */ /* 0x004fe20000000f00 */
[----:B------:R-:W-:Y:S01]  /*11f10*/  FMUL.FTZ R40, R68, R156 ;  /* 0x0000009c44287220 */ /* 0x000fe20000410000 */
[----:B------:R-:W-:Y:S01]  /*11f20*/  MOV R156, R92 ;  /* 0x0000005c009c7202 */ /* 0x000fe20000000f00 */
[----:B------:R1:W-:Y:S01]  /*11f30*/  MUFU.EX2 R249, R3 ;  /* 0x0000000300f97308 */ /* 0x0003e20000000800 */
[----:B------:R-:W-:Y:S01]  /*11f40*/  FMUL.FTZ R62, R0, R178 ;  /* 0x000000b2003e7220 */ /* 0x000fe20000410000 */
[----:B------:R-:W-:Y:S03]  /*11f50*/  LDSM.16.MT88.4 R92, [R225+0x800] ;  /* 0x00080000e15c783b */ /* 0x000fe60000004200 */
[----:B------:R-:W-:Y:S02]  /*11f60*/  MOV R164, R156 ;  /* 0x0000009c00a47202 */ /* 0x000fe40000000f00 */
[----:B------:R-:W-:Y:S02]  /*11f70*/  MOV R156, R121 ;  /* 0x00000079009c7202 */ /* 0x000fe40000000f00 */
[----:B------:R-:W-:Y:S01]  /*11f80*/  MOV R121, R233 ;  /* 0x000000e900797202 */ /* 0x000fe20000000f00 */
[--C-:B-1----:R-:W-:Y:S02]  /*11f90*/  FFMA.FTZ R3, R41, c[0x0][0x2d0], -R105.reuse ;  /* 0x0000b40029037a23 */ /* 0x102fe40000010869 */
[----:B------:R-:W-:Y:S01]  /*11fa0*/  FMUL.FTZ R41, R68, R157 ;  /* 0x0000009d44297220 */ /* 0x000fe20000410000 */
[----:B------:R-:W-:Y:S01]  /*11fb0*/  MOV R157, R86 ;  /* 0x00000056009d7202 */ /* 0x000fe20000000f00 */
[----:B------:R1:W2:Y:S03]  /*11fc0*/  MUFU.EX2 R248, R3 ;  /* 0x0000000300f87308 */ /* 0x0002a60000000800 */
[----:B------:R-:W-:Y:S01]  /*11fd0*/  MOV R165, R157 ;  /* 0x0000009d00a57202 */ /* 0x000fe20000000f00 */
[--C-:B-1----:R-:W-:Y:S02]  /*11fe0*/  FFMA.FTZ R3, R44, c[0x0][0x2d0], -R105.reuse ;  /* 0x0000b4002c037a23 */ /* 0x102fe40000010869 */
[C---:B------:R-:W-:Y:S01]  /*11ff0*/  FMUL.FTZ R44, R68.reuse, R160 ;  /* 0x000000a0442c7220 */ /* 0x040fe20000410000 */
[----:B------:R-:W-:Y:S03]  /*12000*/  MOV R160, R216 ;  /* 0x000000d800a07202 */ /* 0x000fe60000000f00 */
[----:B------:R1:W-:Y:S01]  /*12010*/  MUFU.EX2 R246, R3 ;  /* 0x0000000300f67308 */ /* 0x0003e20000000800 */
[----:B------:R-:W-:Y:S02]  /*12020*/  MOV R167, R160 ;  /* 0x000000a000a77202 */ /* 0x000fe40000000f00 */
[----:B------:R-:W-:Y:S02]  /*12030*/  MOV R160, R149 ;  /* 0x0000009500a07202 */ /* 0x000fe40000000f00 */
[----:B------:R-:W-:Y:S02]  /*12040*/  MOV R149, R135 ;  /* 0x0000008700957202 */ /* 0x000fe40000000f00 */
[----:B------:R-:W-:Y:S01]  /*12050*/  MOV R135, R240 ;  /* 0x000000f000877202 */ /* 0x000fe20000000f00 */
[--C-:B-1----:R-:W-:Y:S02]  /*12060*/  FFMA.FTZ R3, R45, c[0x0][0x2d0], -R105.reuse ;  /* 0x0000b4002d037a23 */ /* 0x102fe40000010869 */
[----:B------:R-:W-:Y:S01]  /*12070*/  FMUL.FTZ R45, R68, R161 ;  /* 0x000000a1442d7220 */ /* 0x000fe20000410000 */
[----:B------:R-:W-:Y:S01]  /*12080*/  MOV R161, R221 ;  /* 0x000000dd00a17202 */ /* 0x000fe20000000f00 */
[----:B------:R1:W3:Y:S02]  /*12090*/  MUFU.EX2 R247, R3 ;  /* 0x0000000300f77308 */ /* 0x0002e40000000800 */
[--C-:B-1----:R-:W-:Y:S02]  /*120a0*/  FFMA.FTZ R3, R42, c[0x0][0x2d0], -R100.reuse ;  /* 0x0000b4002a037a23 */ /* 0x102fe40000010864 */
[C---:B------:R-:W-:Y:S06]  /*120b0*/  FMUL.FTZ R42, R0.reuse, R158 ;  /* 0x0000009e002a7220 */ /* 0x040fec0000410000 */
[----:B------:R1:W-:Y:S02]  /*120c0*/  MUFU.EX2 R144, R3 ;  /* 0x0000000300907308 */ /* 0x0003e40000000800 */
[--C-:B-1----:R-:W-:Y:S02]  /*120d0*/  FFMA.FTZ R3, R43, c[0x0][0x2d0], -R100.reuse ;  /* 0x0000b4002b037a23 */ /* 0x102fe40000010864 */
[----:B------:R-:W-:Y:S06]  /*120e0*/  FMUL.FTZ R43, R0, R159 ;  /* 0x0000009f002b7220 */ /* 0x000fec0000410000 */
[----:B------:R1:W4:Y:S01]  /*120f0*/  MUFU.EX2 R192, R3 ;  /* 0x0000000300c07308 */ /* 0x0003220000000800 */
[C---:B------:R-:W-:Y:S07]  /*12100*/  HMMA.16816.F32 R40, R64.reuse, R52, R40 ;  /* 0x000000344028723c */ /* 0x040fee0000001828 */
[C---:B------:R-:W-:Y:S02]  /*12110*/  FMUL.FTZ R52, R70.reuse, R168 ;  /* 0x000000a846347220 */ /* 0x040fe40000410000 */
[----:B------:R-:W-:Y:S03]  /*12120*/  FMUL.FTZ R53, R70, R169 ;  /* 0x000000a946357220 */ /* 0x000fe60000410000 */
[----:B-1----:R-:W-:Y:S02]  /*12130*/  FFMA.FTZ R3, R46, c[0x0][0x2d0], -R100 ;  /* 0x0000b4002e037a23 */ /* 0x002fe40000010864 */
[C---:B------:R-:W-:Y:S01]  /*12140*/  FMUL.FTZ R46, R0.reuse, R162 ;  /* 0x000000a2002e7220 */ /* 0x040fe20000410000 */
[----:B------:R-:W-:Y:S01]  /*12150*/  MOV R162, R151 ;  /* 0x0000009700a27202 */ /* 0x000fe20000000f00 */
[----:B------:R1:W-:Y:S01]  /*12160*/  MUFU.EX2 R152, R3 ;  /* 0x0000000300987308 */ /* 0x0003e20000000800 */
[----:B------:R-:W-:Y:S02]  /*12170*/  MOV R151, R117 ;  /* 0x0000007500977202 */ /* 0x000fe40000000f00 */
[----:B------:R-:W-:Y:S05]  /*12180*/  MOV R117, R234 ;  /* 0x000000ea00757202 */ /* 0x000fea0000000f00 */
[----:B------:R-:W-:Y:S02]  /*12190*/  FFMA.FTZ R117, R117, c[0x0][0x2d0], -R104 ;  /* 0x0000b40075757a23 */ /* 0x000fe40000010868 */
[----:B-1----:R-:W-:Y:S01]  /*121a0*/  FFMA.FTZ R3, R199, c[0x0][0x2d0], -R100 ;  /* 0x0000b400c7037a23 */ /* 0x002fe20000010864 */
[----:B------:R-:W-:Y:S02]  /*121b0*/  MOV R199, R84 ;  /* 0x0000005400c77202 */ /* 0x000fe40000000f00 */
[----:B------:R-:W1:Y:S01]  /*121c0*/  LDSM.16.MT88.4 R84, [R224+0x800] ;  /* 0x00080000e054783b */ /* 0x000e620000004200 */
[----:B------:R2:W1:Y:S01]  /*121d0*/  MUFU.EX2 R153, R3 ;  /* 0x0000000300997308 */ /* 0x0004620000000800 */
[----:B------:R-:W-:Y:S02]  /*121e0*/  MOV R166, R199 ;  /* 0x000000c700a67202 */ /* 0x000fe40000000f00 */
[----:B------:R-:W-:Y:S02]  /*121f0*/  MOV R199, R148 ;  /* 0x0000009400c77202 */ /* 0x000fe40000000f00 */
[----:B------:R-:W-:Y:S02]  /*12200*/  MOV R168, R166 ;  /* 0x000000a600a87202 */ /* 0x000fe40000000f00 */
[----:B------:R-:W-:Y:S02]  /*12210*/  MOV R166, R162 ;  /* 0x000000a200a67202 */ /* 0x000fe40000000f00 */
[----:B------:R-:W-:Y:S02]  /*12220*/  MOV R162, R199 ;  /* 0x000000c700a27202 */ /* 0x000fe40000000f00 */
[----:B------:R-:W-:Y:S01]  /*12230*/  MOV R148, R239 ;  /* 0x000000ef00947202 */ /* 0x000fe20000000f00 */
[--C-:B--2---:R-:W-:Y:S02]  /*12240*/  FFMA.FTZ R3, R47, c[0x0][0x2d0], -R96.reuse ;  /* 0x0000b4002f037a23 */ /* 0x104fe40000010860 */
[----:B------:R-:W-:Y:S02]  /*12250*/  FMUL.FTZ R47, R0, R163 ;  /* 0x000000a3002f7220 */ /* 0x000fe40000410000 */
[----:B------:R2:W-:Y:S05]  /*12260*/  MUFU.EX2 R221, R3 ;  /* 0x0000000300dd7308 */ /* 0x0005ea0000000800 */
[-C--:B------:R-:W-:Y:S08]  /*12270*/  HMMA.16816.F32 R44, R64, R54.reuse, R44 ;  /* 0x00000036402c723c */ /* 0x080ff0000000182c */
[C---:B------:R-:W-:Y:S07]  /*12280*/  HMMA.16816.F32 R48, R76.reuse, R54, R48 ;  /* 0x000000364c30723c */ /* 0x040fee0000001830 */
[C---:B------:R-:W-:Y:S02]  /*12290*/  FMUL.FTZ R54, R69.reuse, R170 ;  /* 0x000000aa45367220 */ /* 0x040fe40000410000 */
[----:B------:R-:W-:Y:S03]  /*122a0*/  FMUL.FTZ R55, R69, R171 ;  /* 0x000000ab45377220 */ /* 0x000fe60000410000 */
[--C-:B--2---:R-:W-:Y:S01]  /*122b0*/  FFMA.FTZ R3, R198, c[0x0][0x2d0], -R96.reuse ;  /* 0x0000b400c6037a23 */ /* 0x104fe20000010860 */
[----:B------:R-:W-:Y:S03]  /*122c0*/  MOV R198, R165 ;  /* 0x000000a500c67202 */ /* 0x000fe60000000f00 */
[-C--:B------:R-:W-:Y:S01]  /*122d0*/  HMMA.16816.F32 R52, R76, R80.reuse, R52 ;  /* 0x000000504c34723c */ /* 0x080fe20000001834 */
[----:B------:R2:W-:Y:S02]  /*122e0*/  MUFU.EX2 R220, R3 ;  /* 0x0000000300dc7308 */ /* 0x0005e40000000800 */
[--C-:B--2---:R-:W-:Y:S02]  /*122f0*/  FFMA.FTZ R3, R56, c[0x0][0x2d0], -R96.reuse ;  /* 0x0000b40038037a23 */ /* 0x104fe40000010860 */
[----:B------:R-:W-:Y:S06]  /*12300*/  FMUL.FTZ R56, R68, R172 ;  /* 0x000000ac44387220 */ /* 0x000fec0000410000 */
[----:B------:R2:W-:Y:S01]  /*12310*/  MUFU.EX2 R218, R3 ;  /* 0x0000000300da7308 */ /* 0x0005e20000000800 */
[C---:B------:R-:W-:Y:S07]  /*12320*/  HMMA.16816.F32 R56, R64.reuse, R80, R56 ;  /* 0x000000504038723c */ /* 0x040fee0000001838 */
[----:B------:R-:W-:Y:S02]  /*12330*/  F2FP.PACK_AB R80, R136, R139 ;  /* 0x0000008b8850723e */ /* 0x000fe400000000ff */
[----:B------:R-:W-:Y:S03]  /*12340*/  F2FP.PACK_AB R81, R195, R194 ;  /* 0x000000c2c351723e */ /* 0x000fe600000000ff */
[----:B--2---:R-:W-:Y:S02]  /*12350*/  FFMA.FTZ R3, R60, c[0x0][0x2d0], -R96 ;  /* 0x0000b4003c037a23 */ /* 0x004fe40000010860 */
[----:B------:R-:W-:Y:S02]  /*12360*/  FMUL.FTZ R60, R68, R176 ;  /* 0x000000b0443c7220 */ /* 0x000fe40000410000 */
[----:B------:R2:W-:Y:S05]  /*12370*/  MUFU.EX2 R217, R3 ;  /* 0x0000000300d97308 */ /* 0x0005ea0000000800 */
[-C--:B------:R-:W-:Y:S07]  /*12380*/  HMMA.16816.F32 R60, R64, R82.reuse, R60 ;  /* 0x00000052403c723c */ /* 0x080fee000000183c */
[C---:B------:R-:W-:Y:S02]  /*12390*/  FMUL.FTZ R64, R70.reuse, R180 ;  /* 0x000000b446407220 */ /* 0x040fe40000410000 */
[----:B------:R-:W-:Y:S03]  /*123a0*/  FMUL.FTZ R65, R70, R181 ;  /* 0x000000b546417220 */ /* 0x000fe60000410000 */
[C---:B------:R-:W-:Y:S02]  /*123b0*/  FMUL.FTZ R66, R69.reuse, R182 ;  /* 0x000000b645427220 */ /* 0x040fe40000410000 */
[----:B------:R-:W-:Y:S02]  /*123c0*/  FMUL.FTZ R67, R69, R183 ;  /* 0x000000b745437220 */ /* 0x000fe40000410000 */
[--C-:B--2---:R-:W-:Y:S05]  /*123d0*/  FFMA.FTZ R3, R202, c[0x0][0x2d0], -R104.reuse ;  /* 0x0000b400ca037a23 */ /* 0x104fea0000010868 */
[----:B------:R-:W-:Y:S01]  /*123e0*/  HMMA.16816.F32 R64, R76, R82, R64 ;  /* 0x000000524c40723c */ /* 0x000fe20000001840 */
[----:B------:R2:W-:Y:S06]  /*123f0*/  MUFU.EX2 R155, R3 ;  /* 0x00000003009b7308 */ /* 0x0005ec0000000800 */
[----:B------:R-:W-:Y:S02]  /*12400*/  F2FP.PACK_AB R76, R138, R244 ;  /* 0x000000f48a4c723e */ /* 0x000fe400000000ff */
[----:B------:R-:W-:Y:S03]  /*12410*/  F2FP.PACK_AB R78, R141, R130 ;  /* 0x000000828d4e723e */ /* 0x000fe600000000ff */
[----:B------:R-:W-:Y:S02]  /*12420*/  F2FP.PACK_AB R77, R137, R143 ;  /* 0x0000008f894d723e */ /* 0x000fe400000000ff */
[----:B------:R-:W-:Y:S02]  /*12430*/  F2FP.PACK_AB R79, R140, R129 ;  /* 0x000000818c4f723e */ /* 0x000fe400000000ff */
[----:B------:R-:W-:Y:S02]  /*12440*/  F2FP.PACK_AB R82, R147, R142 ;  /* 0x0000008e9352723e */ /* 0x000fe400000000ff */
[----:B------:R-:W-:Y:S03]  /*12450*/  F2FP.PACK_AB R83, R196, R197 ;  /* 0x000000c5c453723e */ /* 0x000fe600000000ff */
[-C--:B-1----:R-:W-:Y:S03]  /*12460*/  HMMA.16816.F32 R4, R76, R84.reuse, R4 ;  /* 0x000000544c04723c */ /* 0x082fe60000001804 */
[--C-:B--2---:R-:W-:Y:S05]  /*12470*/  FFMA.FTZ R3, R203, c[0x0][0x2d0], -R104.reuse ;  /* 0x0000b400cb037a23 */ /* 0x104fea0000010868 */
[C---:B------:R-:W-:Y:S01]  /*12480*/  HMMA.16816.F32 R8, R80.reuse, R84, R8 ;  /* 0x000000545008723c */ /* 0x040fe20000001808 */
[----:B------:R1:W-:Y:S07]  /*12490*/  MUFU.EX2 R216, R3 ;  /* 0x0000000300d87308 */ /* 0x0003ee0000000800 */
[-C--:B------:R-:W-:Y:S08]  /*124a0*/  HMMA.16816.F32 R12, R80, R86.reuse, R12 ;  /* 0x00000056500c723c */ /* 0x080ff0000000180c */
[C---:B------:R-:W-:Y:S01]  /*124b0*/  HMMA.16816.F32 R16, R76.reuse, R86, R16 ;  /* 0x000000564c10723c */ /* 0x040fe20000001810 */
[----:B------:R-:W2:Y:S07]  /*124c0*/  LDSM.16.MT88.4 R84, [R227+0x800] ;  /* 0x00080000e354783b */ /* 0x000eae0000004200 */
[-C--:B------:R-:W-:Y:S04]  /*124d0*/  HMMA.16816.F32 R20, R76, R88.reuse, R20 ;  /* 0x000000584c14723c */ /* 0x080fe80000001814 */
[--C-:B-1----:R-:W-:Y:S04]  /*124e0*/  FFMA.FTZ R3, R200, c[0x0][0x2d0], -R104.reuse ;  /* 0x0000b400c8037a23 */ /* 0x102fe80000010868 */
[C---:B------:R-:W-:Y:S01]  /*124f0*/  HMMA.16816.F32 R24, R80.reuse, R88, R24 ;  /* 0x000000585018723c */ /* 0x040fe20000001818 */
[----:B------:R1:W-:Y:S07]  /*12500*/  MUFU.EX2 R159, R3 ;  /* 0x00000003009f7308 */ /* 0x0003ee0000000800 */
[-C--:B------:R-:W-:Y:S08]  /*12510*/  HMMA.16816.F32 R28, R80, R90.reuse, R28 ;  /* 0x0000005a501c723c */ /* 0x080ff0000000181c */
[C---:B------:R-:W-:Y:S01]  /*12520*/  HMMA.16816.F32 R32, R76.reuse, R90, R32 ;  /* 0x0000005a4c20723c */ /* 0x040fe20000001820 */
[----:B------:R-:W3:Y:S07]  /*12530*/  LDSM.16.MT88.4 R88, [R224+0x1000] ;  /* 0x00100000e058783b */ /* 0x000eee0000004200 */
[-C--:B------:R-:W-:Y:S04]  /*12540*/  HMMA.16816.F32 R36, R76, R92.reuse, R36 ;  /* 0x0000005c4c24723c */ /* 0x080fe80000001824 */
[----:B-1----:R-:W-:Y:S02]  /*12550*/  FFMA.FTZ R3, R201, c[0x0][0x2d0], -R104 ;  /* 0x0000b400c9037a23 */ /* 0x002fe40000010868 */
[----:B------:R-:W-:Y:S02]  /*12560*/  MUFU.EX2 R201, R101 ;  /* 0x0000006500c97308 */ /* 0x000fe40000000800 */
[C---:B------:R-:W-:Y:S07]  /*12570*/  HMMA.16816.F32 R40, R80.reuse, R92, R40 ;  /* 0x0000005c5028723c */ /* 0x040fee0000001828 */
[----:B------:R-:W-:Y:S01]  /*12580*/  FFMA.FTZ R92, R210, c[0x0][0x2d0], -R96 ;  /* 0x0000b400d25c7a23 */ /* 0x000fe20000010860 */
[-C--:B------:R-:W-:Y:S01]  /*12590*/  HMMA.16816.F32 R44, R80, R94.reuse, R44 ;  /* 0x0000005e502c723c */ /* 0x080fe2000000182c */
[----:B------:R1:W-:Y:S07]  /*125a0*/  MUFU.EX2 R215, R3 ;  /* 0x0000000300d77308 */ /* 0x0003ee0000000800 */
[C---:B------:R-:W-:Y:S08]  /*125b0*/  HMMA.16816.F32 R48, R76.reuse, R94, R48 ;  /* 0x0000005e4c30723c */ /* 0x040ff00000001830 */
[-C--:B--2---:R-:W-:Y:S08]  /*125c0*/  HMMA.16816.F32 R52, R76, R84.reuse, R52 ;  /* 0x000000544c34723c */ /* 0x084ff00000001834 */
[C---:B------:R-:W-:Y:S04]  /*125d0*/  HMMA.16816.F32 R56, R80.reuse, R84, R56 ;  /* 0x000000545038723c */ /* 0x040fe80000001838 */
[--C-:B-1----:R-:W-:Y:S04]  /*125e0*/  FFMA.FTZ R3, R205, c[0x0][0x2d0], -R105.reuse ;  /* 0x0000b400cd037a23 */ /* 0x102fe80000010869 */
[-C--:B------:R-:W-:Y:S01]  /*125f0*/  HMMA.16816.F32 R60, R80, R86.reuse, R60 ;  /* 0x00000056503c723c */ /* 0x080fe2000000183c */
[----:B------:R1:W-:Y:S06]  /*12600*/  MUFU.EX2 R154, R3 ;  /* 0x00000003009a7308 */ /* 0x0003ec0000000800 */
[----:B------:R-:W-:Y:S01]  /*12610*/  F2FP.PACK_AB R80, R248, R249 ;  /* 0x000000f9f850723e */ /* 0x000fe200000000ff */
[----:B------:R-:W-:Y:S01]  /*12620*/  HMMA.16816.F32 R64, R76, R86, R64 ;  /* 0x000000564c40723c */ /* 0x000fe20000001840 */
[----:B------:R-:W-:Y:S03]  /*12630*/  LDSM.16.MT88.4 R84, [R225+0x1000] ;  /* 0x00100000e154783b */ /* 0x000fe60000004200 */
[----:B---3--:R-:W-:Y:S02]  /*12640*/  F2FP.PACK_AB R82, R247, R246 ;  /* 0x000000f6f752723e */ /* 0x008fe400000000ff */
[----:B----4-:R-:W-:Y:S02]  /*12650*/  F2FP.PACK_AB R81, R192, R144 ;  /* 0x00000090c051723e */ /* 0x010fe400000000ff */
[----:B------:R-:W-:Y:S04]  /*12660*/  F2FP.PACK_AB R76, R145, R146 ;  /* 0x00000092914c723e */ /* 0x000fe800000000ff */
[----:B------:R-:W-:Y:S02]  /*12670*/  F2FP.PACK_AB R78, R127, R131 ;  /* 0x000000837f4e723e */ /* 0x000fe400000000ff */
[----:B------:R-:W-:Y:S02]  /*12680*/  F2FP.PACK_AB R77, R251, R250 ;  /* 0x000000fafb4d723e */ /* 0x000fe400000000ff */
[----:B------:R-:W-:Y:S01]  /*12690*/  F2FP.PACK_AB R79, R128, R252 ;  /* 0x000000fc804f723e */ /* 0x000fe200000000ff */
[--C-:B-1----:R-:W-:Y:S01]  /*126a0*/  FFMA.FTZ R3, R208, c[0x0][0x2d0], -R105.reuse ;  /* 0x0000b400d0037a23 */ /* 0x102fe20000010869 */
[----:B------:R-:W-:Y:S03]  /*126b0*/  F2FP.PACK_AB R83, R153, R152 ;  /* 0x000000989953723e */ /* 0x000fe600000000ff */
[----:B------:R1:W2:Y:S02]  /*126c0*/  MUFU.EX2 R158, R3 ;  /* 0x00000003009e7308 */ /* 0x0002a40000000800 */
[-C--:B------:R-:W-:Y:S08]  /*126d0*/  HMMA.16816.F32 R4, R76, R88.reuse, R4 ;  /* 0x000000584c04723c */ /* 0x080ff00000001804 */
[C---:B------:R-:W-:Y:S08]  /*126e0*/  HMMA.16816.F32 R8, R80.reuse, R88, R8 ;  /* 0x000000585008723c */ /* 0x040ff00000001808 */
[-C--:B------:R-:W-:Y:S04]  /*126f0*/  HMMA.16816.F32 R12, R80, R90.reuse, R12 ;  /* 0x0000005a500c723c */ /* 0x080fe8000000180c */
[--C-:B-1----:R-:W-:Y:S04]  /*12700*/  FFMA.FTZ R3, R204, c[0x0][0x2d0], -R105.reuse ;  /* 0x0000b400cc037a23 */ /* 0x102fe80000010869 */
[C---:B------:R-:W-:Y:S01]  /*12710*/  HMMA.16816.F32 R16, R76.reuse, R90, R16 ;  /* 0x0000005a4c10723c */ /* 0x040fe20000001810 */
[----:B------:R-:W-:Y:S01]  /*12720*/  LDSM.16.MT88.4 R88, [R227+0x1000] ;  /* 0x00100000e358783b */ /* 0x000fe20000004200 */
[----:B------:R1:W-:Y:S02]  /*12730*/  MUFU.EX2 R214, R3 ;  /* 0x0000000300d67308 */ /* 0x0003e40000000800 */
[--C-:B-1----:R-:W-:Y:S08]  /*12740*/  FFMA.FTZ R3, R206, c[0x0][0x2d0], -R105.reuse ;  /* 0x0000b400ce037a23 */ /* 0x102ff00000010869 */
[----:B------:R1:W3:Y:S02]  /*12750*/  MUFU.EX2 R163, R3 ;  /* 0x0000000300a37308 */ /* 0x0002e40000000800 */
[--C-:B-1----:R-:W-:Y:S01]  /*12760*/  FFMA.FTZ R3, R161, c[0x0][0x2d0], -R100.reuse ;  /* 0x0000b400a1037a23 */ /* 0x102fe20000010864 */
[----:B------:R-:W-:Y:S02]  /*12770*/  MOV R161, R150 ;  /* 0x0000009600a17202 */ /* 0x000fe40000000f00 */
[----:B------:R-:W-:Y:S05]  /*12780*/  MOV R150, R238 ;  /* 0x000000ee00967202 */ /* 0x000fea0000000f00 */
[----:B------:R1:W-:Y:S01]  /*12790*/  MUFU.EX2 R157, R3 ;  /* 0x00000003009d7308 */ /* 0x0003e20000000800 */
[----:B------:R-:W-:Y:S01]  /*127a0*/  MOV R165, R161 ;  /* 0x000000a100a57202 */ /* 0x000fe20000000f00 */
[----:B------:R4:W5:Y:S01]  /*127b0*/  LDL.LU R238, [R1+0x88] ;  /* 0x0000880001ee7983 */ /* 0x0009620000300800 */
[----:B------:R-:W-:Y:S02]  /*127c0*/  MOV R161, R156 ;  /* 0x0000009c00a17202 */ /* 0x000fe40000000f00 */
[----:B------:R-:W-:Y:S01]  /*127d0*/  MOV R199, R150 ;  /* 0x0000009600c77202 */ /* 0x000fe20000000f00 */
[----:B------:R4:W5:Y:S01]  /*127e0*/  LDL.LU R239, [R1+0x84] ;  /* 0x0000840001ef7983 */ /* 0x0009620000300800 */
[----:B------:R-:W-:Y:S02]  /*127f0*/  MOV R150, R135 ;  /* 0x0000008700967202 */ /* 0x000fe40000000f00 */
[----:B------:R-:W-:Y:S01]  /*12800*/  MOV R135, R230 ;  /* 0x000000e600877202 */ /* 0x000fe20000000f00 */
[----:B------:R4:W5:Y:S04]  /*12810*/  LDL.LU R240, [R1+0x80] ;  /* 0x0000800001f07983 */ /* 0x0009680000300800 */
[----:B------:R4:W5:Y:S04]  /*12820*/  LDL.LU R233, [R1+0x7c] ;  /* 0x00007c0001e97983 */ /* 0x0009680000300800 */
[----:B------:R4:W5:Y:S01]  /*12830*/  LDL.LU R234, [R1+0x78] ;  /* 0x0000780001ea7983 */ /* 0x0009620000300800 */
[--C-:B-1----:R-:W-:Y:S01]  /*12840*/  FFMA.FTZ R3, R167, c[0x0][0x2d0], -R100.reuse ;  /* 0x0000b400a7037a23 */ /* 0x102fe20000010864 */
[----:B------:R-:W-:Y:S02]  /*12850*/  MOV R167, R164 ;  /* 0x000000a400a77202 */ /* 0x000fe40000000f00 */
[----:B------:R-:W-:Y:S01]  /*12860*/  MOV R164, R160 ;  /* 0x000000a000a47202 */ /* 0x000fe20000000f00 */
[----:B------:R1:W1:Y:S01]  /*12870*/  MUFU.EX2 R156, R3 ;  /* 0x00000003009c7308 */ /* 0x0002620000000800 */
[----:B------:R-:W-:Y:S02]  /*12880*/  MOV R160, R151 ;  /* 0x0000009700a07202 */ /* 0x000fe40000000f00 */
[----:B------:R-:W-:Y:S02]  /*12890*/  MOV R151, R148 ;  /* 0x0000009400977202 */ /* 0x000fe40000000f00 */
[----:B------:R-:W-:Y:S02]  /*128a0*/  MOV R148, R121 ;  /* 0x0000007900947202 */ /* 0x000fe40000000f00 */
[----:B------:R-:W-:Y:S02]  /*128b0*/  MOV R121, R193 ;  /* 0x000000c100797202 */ /* 0x000fe40000000f00 */
[----:B------:R-:W-:Y:S02]  /*128c0*/  MOV R193, R119 ;  /* 0x0000007700c17202 */ /* 0x000fe40000000f00 */
[----:B------:R4:W5:Y:S04]  /*128d0*/  LDL.LU R119, [R1+0x74] ;  /* 0x0000740001777983 */ /* 0x0009680000300800 */
[----:B------:R4:W5:Y:S01]  /*128e0*/  LDL.LU R230, [R1+0x70] ;  /* 0x0000700001e67983 */ /* 0x0009620000300800 */
[--C-:B-1----:R-:W-:Y:S01]  /*128f0*/  FFMA.FTZ R3, R168, c[0x0][0x2d0], -R100.reuse ;  /* 0x0000b400a8037a23 */ /* 0x102fe20000010864 */
[----:B------:R-:W-:Y:S02]  /*12900*/  MOV R168, R198 ;  /* 0x000000c600a87202 */ /* 0x000fe40000000f00 */
[----:B------:R-:W-:Y:S02]  /*12910*/  MOV R198, R167 ;  /* 0x000000a700c67202 */ /* 0x000fe40000000f00 */
[----:B------:R-:W-:Y:S02]  /*12920*/  MOV R167, R166 ;  /* 0x000000a600a77202 */ /* 0x000fe40000000f00 */
[----:B------:R-:W-:Y:S02]  /*12930*/  MOV R166, R165 ;  /* 0x000000a500a67202 */ /* 0x000fe40000000f00 */
[----:B------:R-:W-:Y:S02]  /*12940*/  MOV R165, R164 ;  /* 0x000000a400a57202 */ /* 0x000fe40000000f00 */
[----:B------:R-:W-:Y:S02]  /*12950*/  MOV R164, R162 ;  /* 0x000000a200a47202 */ /* 0x000fe40000000f00 */
[----:B------:R-:W-:Y:S02]  /*12960*/  MOV R162, R161 ;  /* 0x000000a100a27202 */ /* 0x000fe40000000f00 */
[----:B------:R1:W-:Y:S01]  /*12970*/  MUFU.EX2 R161, R3 ;  /* 0x0000000300a17308 */ /* 0x0003e20000000800 */
[----:B------:R-:W-:Y:S02]  /*12980*/  MOV R169, R198 ;  /* 0x000000c600a97202 */ /* 0x000fe40000000f00 */
[----:B------:R-:W-:Y:S02]  /*12990*/  MOV R198, R166 ;  /* 0x000000a600c67202 */ /* 0x000fe40000000f00 */
[----:B------:R-:W-:Y:S02]  /*129a0*/  MOV R166, R164 ;  /* 0x000000a400a67202 */ /* 0x000fe40000000f00 */
[----:B------:R-:W-:Y:S03]  /*129b0*/  MOV R164, R162 ;  /* 0x000000a200a47202 */ /* 0x000fe60000000f00 */
[----:B------:R2:W-:Y:S01]  /*129c0*/  MUFU.EX2 R162, R92 ;  /* 0x0000005c00a27308 */ /* 0x0005e20000000800 */
[----:B-1----:R-:W-:Y:S01]  /*129d0*/  FFMA.FTZ R3, R168, c[0x0][0x2d0], -R100 ;  /* 0x0000b400a8037a23 */ /* 0x002fe20000010864 */
[----:B------:R-:W-:Y:S02]  /*129e0*/  MOV R168, R167 ;  /* 0x000000a700a87202 */ /* 0x000fe40000000f00 */
[----:B------:R-:W-:Y:S02]  /*129f0*/  MOV R167, R165 ;  /* 0x000000a500a77202 */ /* 0x000fe40000000f00 */
[----:B------:R-:W-:Y:S04]  /*12a00*/  MOV R165, R160 ;  /* 0x000000a000a57202 */ /* 0x000fe80000000f00 */
[----:B------:R1:W1:Y:S01]  /*12a10*/  MUFU.EX2 R160, R3 ;  /* 0x0000000300a07308 */ /* 0x0002620000000800 */
[----:B--2---:R-:W2:Y:S01]  /*12a20*/  LDSM.16.MT88.4 R92, [R228+0x1000] ;  /* 0x00100000e45c783b */ /* 0x004ea20000004200 */
[----:B-1----:R-:W-:Y:S01]  /*12a30*/  FFMA.FTZ R3, R169, c[0x0][0x2d0], -R96 ;  /* 0x0000b400a9037a23 */ /* 0x002fe20000010860 */
        /* <DEDUP_REMOVED lines=8> */
[----:B------:R-:W-:Y:S01]  /*12ac0*/  MOV R134, R133 ;  /* 0x0000008500867202 */ /* 0x000fe20000000f00 */
[-C--:B--2---:R-:W-:Y:S03]  /*12ad0*/  HMMA.16816.F32 R20, R76, R92.reuse, R20 ;  /* 0x0000005c4c14723c */ /* 0x084fe60000001814 */
[----:B------:R-:W-:Y:S02]  /*12ae0*/  MOV R133, R132 ;  /* 0x0000008400857202 */ /* 0x000fe40000000f00 */
[----:B------:R-:W-:Y:S02]  /*12af0*/  MOV R132, R126 ;  /* 0x0000007e00847202 */ /* 0x000fe40000000f00 */
[----:B------:R-:W-:Y:S01]  /*12b00*/  MOV R126, R212 ;  /* 0x000000d4007e7202 */ /* 0x000fe20000000f00 */
[C---:B------:R-:W-:Y:S01]  /*12b10*/  HMMA.16816.F32 R24, R80.reuse, R92, R24 ;  /* 0x0000005c5018723c */ /* 0x040fe20000001818 */
[----:B------:R1:W-:Y:S06]  /*12b20*/  MUFU.EX2 R212, R3 ;  /* 0x0000000300d47308 */ /* 0x0003ec0000000800 */
[--C-:B------:R-:W-:Y:S01]  /*12b30*/  FFMA.FTZ R92, R151, c[0x0][0x2d0], -R105.reuse ;  /* 0x0000b400975c7a23 */ /* 0x100fe20000010869 */
[-C--:B------:R-:W-:Y:S08]  /*12b40*/  HMMA.16816.F32 R28, R80, R94.reuse, R28 ;  /* 0x0000005e501c723c */ /* 0x080ff0000000181c */
[C---:B------:R-:W-:Y:S08]  /*12b50*/  HMMA.16816.F32 R32, R76.reuse, R94, R32 ;  /* 0x0000005e4c20723c */ /* 0x040ff00000001820 */
[-C--:B------:R-:W-:Y:S04]  /*12b60*/  HMMA.16816.F32 R36, R76, R84.reuse, R36 ;  /* 0x000000544c24723c */ /* 0x080fe80000001824 */
[--C-:B-1----:R-:W-:Y:S02]  /*12b70*/  FFMA.FTZ R3, R169, c[0x0][0x2d0], -R104.reuse ;  /* 0x0000b400a9037a23 */ /* 0x102fe40000010868 */
[----:B------:R1:W-:Y:S02]  /*12b80*/  MUFU.EX2 R169, R92 ;  /* 0x0000005c00a97308 */ /* 0x0003e40000000800 */
[C---:B------:R-:W-:Y:S08]  /*12b90*/  HMMA.16816.F32 R40, R80.reuse, R84, R40 ;  /* 0x000000545028723c */ /* 0x040ff00000001828 */
[-C--:B------:R-:W-:Y:S01]  /*12ba0*/  HMMA.16816.F32 R44, R80, R86.reuse, R44 ;  /* 0x00000056502c723c */ /* 0x080fe2000000182c */
[----:B------:R2:W-:Y:S07]  /*12bb0*/  MUFU.EX2 R210, R3 ;  /* 0x0000000300d27308 */ /* 0x0005ee0000000800 */
[C---:B------:R-:W-:Y:S01]  /*12bc0*/  HMMA.16816.F32 R48, R76.reuse, R86, R48 ;  /* 0x000000564c30723c */ /* 0x040fe20000001830 */
[----:B------:R-:W4:Y:S07]  /*12bd0*/  LDSM.16.MT88.4 R84, [R224+0x1800] ;  /* 0x00180000e054783b */ /* 0x000f2e0000004200 */
[-C--:B------:R-:W-:Y:S01]  /*12be0*/  HMMA.16816.F32 R52, R76, R88.reuse, R52 ;  /* 0x000000584c34723c */ /* 0x080fe20000001834 */
[----:B-1----:R-:W1:Y:S07]  /*12bf0*/  LDSM.16.MT88.4 R92, [R228+0x1800] ;  /* 0x00180000e45c783b */ /* 0x002e6e0000004200 */
[C---:B------:R-:W-:Y:S04]  /*12c00*/  HMMA.16816.F32 R56, R80.reuse, R88, R56 ;  /* 0x000000585038723c */ /* 0x040fe80000001838 */
[----:B--2---:R-:W-:Y:S03]  /*12c10*/  FFMA.FTZ R3, R168, c[0x0][0x2d0], -R104 ;  /* 0x0000b400a8037a23 */ /* 0x004fe60000010868 */
[--C-:B------:R-:W-:Y:S01]  /*12c20*/  FFMA.FTZ R88, R132, c[0x0][0x2d0], -R96.reuse ;  /* 0x0000b40084587a23 */ /* 0x100fe20000010860 */
[-C--:B------:R-:W-:Y:S01]  /*12c30*/  HMMA.16816.F32 R60, R80, R90.reuse, R60 ;  /* 0x0000005a503c723c */ /* 0x080fe2000000183c */
[----:B------:R2:W-:Y:S03]  /*12c40*/  MUFU.EX2 R208, R3 ;  /* 0x0000000300d07308 */ /* 0x0005e60000000800 */
[----:B------:R-:W-:Y:S02]  /*12c50*/  MOV R132, R193 ;  /* 0x000000c100847202 */ /* 0x000fe40000000f00 */
[----:B------:R-:W-:Y:S01]  /*12c60*/  MOV R193, R110 ;  /* 0x0000006e00c17202 */ /* 0x000fe20000000f00 */
[--C-:B------:R-:W-:Y:S01]  /*12c70*/  FFMA.FTZ R110, R99, c[0x0][0x2d0], -R96.reuse ;  /* 0x0000b400636e7a23 */ /* 0x100fe20000010860 */
[----:B------:R-:W-:Y:S03]  /*12c80*/  HMMA.16816.F32 R64, R76, R90, R64 ;  /* 0x0000005a4c40723c */ /* 0x000fe60000001840 */
[----:B------:R1:W-:Y:S01]  /*12c90*/  MUFU.EX2 R200, R88 ;  /* 0x0000005800c87308 */ /* 0x0003e20000000800 */
[----:B------:R-:W-:Y:S02]  /*12ca0*/  F2FP.PACK_AB R80, R158, R154 ;  /* 0x0000009a9e50723e */ /* 0x000fe400000000ff */
[----:B---3--:R-:W-:Y:S02]  /*12cb0*/  F2FP.PACK_AB R82, R163, R214 ;  /* 0x000000d6a352723e */ /* 0x008fe400000000ff */
[----:B------:R-:W-:Y:S04]  /*12cc0*/  F2FP.PACK_AB R76, R220, R221 ;  /* 0x000000dddc4c723e */ /* 0x000fe800000000ff */
[----:B------:R-:W-:Y:S02]  /*12cd0*/  F2FP.PACK_AB R78, R217, R218 ;  /* 0x000000dad94e723e */ /* 0x000fe400000000ff */
[----:B------:R-:W-:Y:S02]  /*12ce0*/  F2FP.PACK_AB R77, R216, R155 ;  /* 0x0000009bd84d723e */ /* 0x000fe400000000ff */
[----:B------:R-:W-:Y:S01]  /*12cf0*/  F2FP.PACK_AB R79, R215, R159 ;  /* 0x0000009fd74f723e */ /* 0x000fe200000000ff */
[--C-:B--2---:R-:W-:Y:S01]  /*12d00*/  FFMA.FTZ R3, R198, c[0x0][0x2d0], -R96.reuse ;  /* 0x0000b400c6037a23 */ /* 0x104fe20000010860 */
[----:B------:R-:W-:Y:S01]  /*12d10*/  MOV R151, R132 ;  /* 0x0000008400977202 */ /* 0x000fe20000000f00 */
[----:B------:R-:W-:Y:S01]  /*12d20*/  MUFU.EX2 R198, R103 ;  /* 0x0000006700c67308 */ /* 0x000fe20000000800 */
[----:B------:R-:W-:Y:S02]  /*12d30*/  F2FP.PACK_AB R81, R156, R157 ;  /* 0x0000009d9c51723e */ /* 0x000fe400000000ff */
[----:B------:R-:W-:Y:S01]  /*12d40*/  F2FP.PACK_AB R83, R160, R161 ;  /* 0x000000a1a053723e */ /* 0x000fe200000000ff */
[-C--:B----4-:R-:W-:Y:S01]  /*12d50*/  HMMA.16816.F32 R4, R76, R84.reuse, R4 ;  /* 0x000000544c04723c */ /* 0x090fe20000001804 */
[----:B-1----:R-:W-:Y:S05]  /*12d60*/  LDSM.16.MT88.4 R88, [R227+0x1800] ;  /* 0x00180000e358783b */ /* 0x002fea0000004200 */
[----:B------:R1:W-:Y:S02]  /*12d70*/  MUFU.EX2 R206, R3 ;  /* 0x0000000300ce7308 */ /* 0x0003e40000000800 */
[C---:B------:R-:W-:Y:S08]  /*12d80*/  HMMA.16816.F32 R8, R80.reuse, R84, R8 ;  /* 0x000000545008723c */ /* 0x040ff00000001808 */
[-C--:B------:R-:W-:Y:S08]  /*12d90*/  HMMA.16816.F32 R12, R80, R86.reuse, R12 ;  /* 0x00000056500c723c */ /* 0x080ff0000000180c */
[C---:B------:R-:W-:Y:S01]  /*12da0*/  HMMA.16816.F32 R16, R76.reuse, R86, R16 ;  /* 0x000000564c10723c */ /* 0x040fe20000001810 */
[----:B------:R-:W-:Y:S03]  /*12db0*/  LDSM.16.MT88.4 R84, [R224+0x2000] ;  /* 0x00200000e054783b */ /* 0x000fe60000004200 */
[----:B-1----:R-:W-:Y:S04]  /*12dc0*/  FFMA.FTZ R3, R167, c[0x0][0x2d0], -R96 ;  /* 0x0000b400a7037a23 */ /* 0x002fe80000010860 */
[-C--:B------:R-:W-:Y:S01]  /*12dd0*/  HMMA.16816.F32 R20, R76, R92.reuse, R20 ;  /* 0x0000005c4c14723c */ /* 0x080fe20000001814 */
[----:B------:R1:W-:Y:S07]  /*12de0*/  MUFU.EX2 R205, R3 ;  /* 0x0000000300cd7308 */ /* 0x0003ee0000000800 */
[C---:B------:R-:W-:Y:S08]  /*12df0*/  HMMA.16816.F32 R24, R80.reuse, R92, R24 ;  /* 0x0000005c5018723c */ /* 0x040ff00000001818 */
[-C--:B------:R-:W-:Y:S08]  /*12e00*/  HMMA.16816.F32 R28, R80, R94.reuse, R28 ;  /* 0x0000005e501c723c */ /* 0x080ff0000000181c */
[C---:B------:R-:W-:Y:S01]  /*12e10*/  HMMA.16816.F32 R32, R76.reuse, R94, R32 ;  /* 0x0000005e4c20723c */ /* 0x040fe20000001820 */
[----:B------:R-:W-:Y:S03]  /*12e20*/  LDSM.16.MT88.4 R92, [R228+0x2000] ;  /* 0x00200000e45c783b */ /* 0x000fe60000004200 */
[--C-:B-1----:R-:W-:Y:S04]  /*12e30*/  FFMA.FTZ R3, R166, c[0x0][0x2d0], -R104.reuse ;  /* 0x0000b400a6037a23 */ /* 0x102fe80000010868 */
[----:B------:R1:W-:Y:S04]  /*12e40*/  MUFU.EX2 R204, R3 ;  /* 0x0000000300cc7308 */ /* 0x0003e80000000800 */
[----:B-1----:R-:W-:Y:S01]  /*12e50*/  FFMA.FTZ R3, R165, c[0x0][0x2d0], -R104 ;  /* 0x0000b400a5037a23 */ /* 0x002fe20000010868 */
[----:B------:R-:W-:Y:S05]  /*12e60*/  MOV R165, R193 ;  /* 0x000000c100a57202 */ /* 0x000fea0000000f00 */
[----:B------:R1:W-:Y:S02]  /*12e70*/  MUFU.EX2 R203, R3 ;  /* 0x0000000300cb7308 */ /* 0x0003e40000000800 */
[--C-:B-1----:R-:W-:Y:S08]  /*12e80*/  FFMA.FTZ R3, R164, c[0x0][0x2d0], -R105.reuse ;  /* 0x0000b400a4037a23 */ /* 0x102ff00000010869 */
[----:B------:R1:W-:Y:S02]  /*12e90*/  MUFU.EX2 R171, R3 ;  /* 0x0000000300ab7308 */ /* 0x0003e40000000800 */
[--C-:B-1----:R-:W-:Y:S08]  /*12ea0*/  FFMA.FTZ R3, R199, c[0x0][0x2d0], -R105.reuse ;  /* 0x0000b400c7037a23 */ /* 0x102ff00000010869 */
[----:B------:R-:W-:Y:S10]  /*12eb0*/  MUFU.EX2 R199, R102 ;  /* 0x0000006600c77308 */ /* 0x000ff40000000800 */
[----:B------:R1:W2:Y:S02]  /*12ec0*/  MUFU.EX2 R170, R3 ;  /* 0x0000000300aa7308 */ /* 0x0002a40000000800 */
[--C-:B-1----:R-:W-:Y:S01]  /*12ed0*/  FFMA.FTZ R3, R111, c[0x0][0x2d0], -R100.reuse ;  /* 0x0000b4006f037a23 */ /* 0x102fe20000010864 */
[----:B------:R-:W-:Y:S07]  /*12ee0*/  MOV R111, R115 ;  /* 0x00000073006f7202 */ /* 0x000fee0000000f00 */
[----:B------:R1:W-:Y:S02]  /*12ef0*/  MUFU.EX2 R115, R3 ;  /* 0x0000000300737308 */ /* 0x0003e40000000800 */
[--C-:B-1----:R-:W-:Y:S01]  /*12f00*/  FFMA.FTZ R3, R149, c[0x0][0x2d0], -R100.reuse ;  /* 0x0000b40095037a23 */ /* 0x102fe20000010864 */
[----:B------:R-:W-:Y:S07]  /*12f10*/  MOV R149, R114 ;  /* 0x0000007200957202 */ /* 0x000fee0000000f00 */
[----:B------:R1:W3:Y:S02]  /*12f20*/  MUFU.EX2 R114, R3 ;  /* 0x0000000300727308 */ /* 0x0002e40000000800 */
[--C-:B-1----:R-:W-:Y:S08]  /*12f30*/  FFMA.FTZ R3, R150, c[0x0][0x2d0], -R105.reuse ;  /* 0x0000b40096037a23 */ /* 0x102ff00000010869 */
[----:B------:R1:W2:Y:S02]  /*12f40*/  MUFU.EX2 R168, R3 ;  /* 0x0000000300a87308 */ /* 0x0002a40000000800 */
[--C-:B-1----:R-:W-:Y:S08]  /*12f50*/  FFMA.FTZ R3, R111, c[0x0][0x2d0], -R100.reuse ;  /* 0x0000b4006f037a23 */ /* 0x102ff00000010864 */
[----:B------:R1:W-:Y:S02]  /*12f60*/  MUFU.EX2 R111, R3 ;  /* 0x00000003006f7308 */ /* 0x0003e40000000800 */
[----:B-1----:R-:W-:Y:S08]  /*12f70*/  FFMA.FTZ R3, R112, c[0x0][0x2d0], -R100 ;  /* 0x0000b40070037a23 */ /* 0x002ff00000010864 */
[----:B------:R1:W1:Y:S02]  /*12f80*/  MUFU.EX2 R112, R3 ;  /* 0x0000000300707308 */ /* 0x0002640000000800 */
[--C-:B-1----:R-:W-:Y:S01]  /*12f90*/  FFMA.FTZ R3, R149, c[0x0][0x2d0], -R96.reuse ;  /* 0x0000b40095037a23 */ /* 0x102fe20000010860 */
[----:B------:R-:W-:Y:S02]  /*12fa0*/  MOV R149, R134 ;  /* 0x0000008600957202 */ /* 0x000fe40000000f00 */
[----:B------:R-:W-:Y:S05]  /*12fb0*/  MOV R134, R122 ;  /* 0x0000007a00867202 */ /* 0x000fea0000000f00 */
[----:B------:R1:W-:Y:S01]  /*12fc0*/  MUFU.EX2 R202, R3 ;  /* 0x0000000300ca7308 */ /* 0x0003e20000000800 */
[----:B------:R-:W-:Y:S02]  /*12fd0*/  FFMA.FTZ R122, R113, c[0x0][0x2d0], -R96 ;  /* 0x0000b400717a7a23 */ /* 0x000fe40000010860 */
[--C-:B------:R-:W-:Y:S02]  /*12fe0*/  FFMA.FTZ R113, R121, c[0x0][0x2d0], -R104.reuse ;  /* 0x0000b40079717a23 */ /* 0x100fe40000010868 */
[----:B------:R-:W-:Y:S05]  /*12ff0*/  FFMA.FTZ R121, R191, c[0x0][0x2d0], -R104 ;  /* 0x0000b400bf797a23 */ /* 0x000fea0000010868 */
[----:B------:R2:W-:Y:S01]  /*13000*/  MUFU.EX2 R191, R106 ;  /* 0x0000006a00bf7308 */ /* 0x0005e20000000800 */
[--C-:B-1----:R-:W-:Y:S01]  /*13010*/  FFMA.FTZ R3, R148, c[0x0][0x2d0], -R96.reuse ;  /* 0x0000b40094037a23 */ /* 0x102fe20000010860 */
[----:B------:R-:W-:Y:S02]  /*13020*/  MOV R148, R133 ;  /* 0x0000008500947202 */ /* 0x000fe40000000f00 */
[----:B------:R-:W-:Y:S06]  /*13030*/  MOV R133, R120 ;  /* 0x0000007800857202 */ /* 0x000fec0000000f00 */
[----:B------:R1:W-:Y:S01]  /*13040*/  MUFU.EX2 R175, R3 ;  /* 0x0000000300af7308 */ /* 0x0003e20000000800 */
[----:B------:R-:W-:Y:S01]  /*13050*/  FFMA.FTZ R120, R97, c[0x0][0x2d0], -R96 ;  /* 0x0000b40061787a23 */ /* 0x000fe20000010860 */
[----:B------:R-:W-:Y:S01]  /*13060*/  MOV R150, R133 ;  /* 0x0000008500967202 */ /* 0x000fe20000000f00 */
[--C-:B--2---:R-:W-:Y:S04]  /*13070*/  FFMA.FTZ R106, R75, c[0x0][0x2d0], -R100.reuse ;  /* 0x0000b4004b6a7a23 */ /* 0x104fe80000010864 */
[----:B------:R-:W-:Y:S06]  /*13080*/  FFMA.FTZ R101, R150, c[0x0][0x2d0], -R100 ;  /* 0x0000b40096657a23 */ /* 0x000fec0000010864 */
[----:B------:R-:W-:Y:S01]  /*13090*/  MUFU.EX2 R101, R101 ;  /* 0x0000006500657308 */ /* 0x000fe20000000800 */
[----:B-1----:R-:W-:Y:S01]  /*130a0*/  FFMA.FTZ R3, R135, c[0x0][0x2d0], -R104 ;  /* 0x0000b40087037a23 */ /* 0x002fe20000010868 */
[----:B------:R-:W-:Y:S02]  /*130b0*/  MOV R135, R126 ;  /* 0x0000007e00877202 */ /* 0x000fe40000000f00 */
[----:B------:R-:W-:Y:S06]  /*130c0*/  MOV R126, R116 ;  /* 0x00000074007e7202 */ /* 0x000fec0000000f00 */
[----:B------:R1:W-:Y:S01]  /*130d0*/  MUFU.EX2 R174, R3 ;  /* 0x0000000300ae7308 */ /* 0x0003e20000000800 */
[----:B------:R-:W-:Y:S02]  /*130e0*/  FFMA.FTZ R116, R98, c[0x0][0x2d0], -R96 ;  /* 0x0000b40062747a23 */ /* 0x000fe40000010860 */
[----:B------:R-:W2:Y:S01]  /*130f0*/  LDSM.16.MT88.4 R96, [R225+0x1800] ;  /* 0x00180000e160783b */ /* 0x000ea20000004200 */
[----:B------:R-:W-:Y:S01]  /*13100*/  MOV R164, R126 ;  /* 0x0000007e00a47202 */ /* 0x000fe20000000f00 */
[--C-:B------:R-:W-:Y:S02]  /*13110*/  FFMA.FTZ R126, R108, c[0x0][0x2d0], -R105.reuse ;  /* 0x0000b4006c7e7a23 */ /* 0x100fe40000010869 */
[--C-:B-1----:R-:W-:Y:S02]  /*13120*/  FFMA.FTZ R3, R123, c[0x0][0x2d0], -R104.reuse ;  /* 0x0000b4007b037a23 */ /* 0x102fe40000010868 */
[----:B------:R-:W-:Y:S02]  /*13130*/  FFMA.FTZ R123, R190, c[0x0][0x2d0], -R104 ;  /* 0x0000b400be7b7a23 */ /* 0x000fe40000010868 */
[----:B------:R1:W-:Y:S01]  /*13140*/  MUFU.EX2 R173, R3 ;  /* 0x0000000300ad7308 */ /* 0x0003e20000000800 */
[--C-:B------:R-:W-:Y:S01]  /*13150*/  FFMA.FTZ R104, R148, c[0x0][0x2d0], -R105.reuse ;  /* 0x0000b40094687a23 */ /* 0x100fe20000010869 */
[----:B------:R-:W-:Y:S02]  /*13160*/  MOV R148, R135 ;  /* 0x0000008700947202 */ /* 0x000fe40000000f00 */
[----:B------:R-:W4:Y:S03]  /*13170*/  LDL.LU R135, [R1+0x10] ;  /* 0x0000100001877983 */ /* 0x000f260000300800 */
[--C-:B------:R-:W-:Y:S03]  /*13180*/  FFMA.FTZ R103, R148, c[0x0][0x2d0], -R100.reuse ;  /* 0x0000b40094677a23 */ /* 0x100fe60000010864 */
[----:B------:R-:W-:Y:S01]  /*13190*/  MUFU.EX2 R193, R104 ;  /* 0x0000006800c17308 */ /* 0x000fe20000000800 */
[-C--:B--2---:R-:W-:Y:S09]  /*131a0*/  HMMA.16816.F32 R36, R76, R96.reuse, R36 ;  /* 0x000000604c24723c */ /* 0x084ff20000001824 */
[----:B------:R-:W-:Y:S01]  /*131b0*/  MUFU.EX2 R190, R107 ;  /* 0x0000006b00be7308 */ /* 0x000fe20000000800 */
[C---:B------:R-:W-:Y:S04]  /*131c0*/  HMMA.16816.F32 R40, R80.reuse, R96, R40 ;  /* 0x000000605028723c */ /* 0x040fe80000001828 */
[--C-:B-1----:R-:W-:Y:S01]  /*131d0*/  FFMA.FTZ R3, R149, c[0x0][0x2d0], -R105.reuse ;  /* 0x0000b40095037a23 */ /* 0x102fe20000010869 */
[----:B------:R-:W-:Y:S01]  /*131e0*/  MOV R149, R134 ;  /* 0x0000008600957202 */ /* 0x000fe20000000f00 */
[----:B------:R-:W-:Y:S01]  /*131f0*/  FFMA.FTZ R105, R109, c[0x0][0x2d0], -R105 ;  /* 0x0000b4006d697a23 */ /* 0x000fe20000010869 */
[----:B------:R-:W2:Y:S01]  /*13200*/  LDL.LU R134, [R1+0x14] ;  /* 0x0000140001867983 */ /* 0x000ea20000300800 */
[-C--:B------:R-:W-:Y:S01]  /*13210*/  HMMA.16816.F32 R44, R80, R98.reuse, R44 ;  /* 0x00000062502c723c */ /* 0x080fe2000000182c */
[----:B------:R1:W1:Y:S02]  /*13220*/  MUFU.EX2 R172, R3 ;  /* 0x0000000300ac7308 */ /* 0x0002640000000800 */
[----:B------:R-:W2:Y:S01]  /*13230*/  LDL.LU R133, [R1+0x18] ;  /* 0x0000180001857983 */ /* 0x000ea20000300800 */
[--C-:B------:R-:W-:Y:S03]  /*13240*/  FFMA.FTZ R102, R149, c[0x0][0x2d0], -R100.reuse ;  /* 0x0000b40095667a23 */ /* 0x100fe60000010864 */
[----:B------:R-:W2:Y:S01]  /*13250*/  LDL.LU R132, [R1+0x1c] ;  /* 0x00001c0001847983 */ /* 0x000ea20000300800 */
[C---:B------:R-:W-:Y:S03]  /*13260*/  HMMA.16816.F32 R48, R76.reuse, R98, R48 ;  /* 0x000000624c30723c */ /* 0x040fe60000001830 */
[----:B------:R-:W3:Y:S01]  /*13270*/  LDSM.16.MT88.4 R96, [R225+0x2000] ;  /* 0x00200000e160783b */ /* 0x000ee20000004200 */
[----:B------:R-:W-:Y:S04]  /*13280*/  MUFU.EX2 R105, R105 ;  /* 0x0000006900697308 */ /* 0x000fe80000000800 */
[-C--:B------:R-:W-:Y:S06]  /*13290*/  HMMA.16816.F32 R52, R76, R88.reuse, R52 ;  /* 0x000000584c34723c */ /* 0x080fec0000001834 */
[----:B------:R-:W-:Y:S02]  /*132a0*/  MUFU.EX2 R107, R125 ;  /* 0x0000007d006b7308 */ /* 0x000fe40000000800 */
[C---:B------:R-:W-:Y:S04]  /*132b0*/  HMMA.16816.F32 R56, R80.reuse, R88, R56 ;  /* 0x000000585038723c */ /* 0x040fe80000001838 */
[--C-:B-1----:R-:W-:Y:S04]  /*132c0*/  FFMA.FTZ R3, R165, c[0x0][0x2d0], -R100.reuse ;  /* 0x0000b400a5037a23 */ /* 0x102fe80000010864 */
[-C--:B------:R-:W-:Y:S01]  /*132d0*/  HMMA.16816.F32 R60, R80, R90.reuse, R60 ;  /* 0x0000005a503c723c */ /* 0x080fe2000000183c */
[----:B------:R1:W-:Y:S06]  /*132e0*/  MUFU.EX2 R108, R3 ;  /* 0x00000003006c7308 */ /* 0x0003ec0000000800 */
[----:B------:R-:W-:Y:S01]  /*132f0*/  F2FP.PACK_AB R80, R170, R171 ;  /* 0x000000abaa50723e */ /* 0x000fe200000000ff */
[----:B------:R-:W-:Y:S01]  /*13300*/  HMMA.16816.F32 R64, R76, R90, R64 ;  /* 0x0000005a4c40723c */ /* 0x000fe20000001840 */
[----:B------:R-:W1:Y:S03]  /*13310*/  LDSM.16.MT88.4 R88, [R227+0x2000] ;  /* 0x00200000e358783b */ /* 0x000e660000004200 */
[----:B---3--:R-:W-:Y:S02]  /*13320*/  F2FP.PACK_AB R81, R114, R115 ;  /* 0x000000737251723e */ /* 0x008fe400000000ff */
[----:B------:R-:W-:Y:S02]  /*13330*/  F2FP.PACK_AB R82, R168, R169 ;  /* 0x000000a9a852723e */ /* 0x000fe400000000ff */
[----:B------:R-:W-:Y:S04]  /*13340*/  F2FP.PACK_AB R76, R212, R162 ;  /* 0x000000a2d44c723e */ /* 0x000fe800000000ff */
[----:B------:R-:W-:Y:S02]  /*13350*/  F2FP.PACK_AB R77, R208, R210 ;  /* 0x000000d2d04d723e */ /* 0x000fe400000000ff */
[----:B------:R-:W-:Y:S02]  /*13360*/  F2FP.PACK_AB R78, R205, R206 ;  /* 0x000000cecd4e723e */ /* 0x000fe400000000ff */
[----:B------:R-:W-:Y:S01]  /*13370*/  F2FP.PACK_AB R79, R203, R204 ;  /* 0x000000cccb4f723e */ /* 0x000fe200000000ff */
[--C-:B-1----:R-:W-:Y:S01]  /*13380*/  FFMA.FTZ R3, R164, c[0x0][0x2d0], -R100.reuse ;  /* 0x0000b400a4037a23 */ /* 0x102fe20000010864 */
[----:B------:R-:W-:Y:S01]  /*13390*/  F2FP.PACK_AB R83, R112, R111 ;  /* 0x0000006f7053723e */ /* 0x000fe200000000ff */
[----:B------:R-:W-:Y:S02]  /*133a0*/  LDSM.16.MT88.4 R164, [R225+0x3000] ;  /* 0x00300000e1a4783b */ /* 0x000fe40000004200 */
[----:B------:R1:W3:Y:S02]  /*133b0*/  MUFU.EX2 R109, R3 ;  /* 0x00000003006d7308 */ /* 0x0002e40000000800 */
[-C--:B------:R-:W-:Y:S08]  /*133c0*/  HMMA.16816.F32 R4, R76, R84.reuse, R4 ;  /* 0x000000544c04723c */ /* 0x080ff00000001804 */
[C---:B------:R-:W-:Y:S08]  /*133d0*/  HMMA.16816.F32 R8, R80.reuse, R84, R8 ;  /* 0x000000545008723c */ /* 0x040ff00000001808 */
[-C--:B------:R-:W-:Y:S04]  /*133e0*/  HMMA.16816.F32 R12, R80, R86.reuse, R12 ;  /* 0x00000056500c723c */ /* 0x080fe8000000180c */
[--C-:B-1----:R-:W-:Y:S04]  /*133f0*/  FFMA.FTZ R3, R151, c[0x0][0x2d0], -R100.reuse ;  /* 0x0000b40097037a23 */ /* 0x102fe80000010864 */
[C---:B------:R-:W-:Y:S01]  /*13400*/  HMMA.16816.F32 R16, R76.reuse, R86, R16 ;  /* 0x000000564c10723c */ /* 0x040fe20000001810 */
[----:B------:R-:W1:Y:S01]  /*13410*/  LDSM.16.MT88.4 R84, [R224+0x2800] ;  /* 0x00280000e054783b */ /* 0x000e620000004200 */
[----:B------:R-:W1:Y:S02]  /*13420*/  MUFU.EX2 R104, R3 ;  /* 0x0000000300687308 */ /* 0x000e640000000800 */
[----:B------:R-:W-:Y:S04]  /*13430*/  FFMA.FTZ R100, R74, c[0x0][0x2d0], -R100 ;  /* 0x0000b4004a647a23 */ /* 0x000fe80000010864 */
[-C--:B------:R-:W-:Y:S01]  /*13440*/  HMMA.16816.F32 R20, R76, R92.reuse, R20 ;  /* 0x0000005c4c14723c */ /* 0x080fe20000001814 */
[----:B------:R-:W-:Y:S03]  /*13450*/  LDSM.16.MT88.4 R148, [R228+0x3000] ;  /* 0x00300000e494783b */ /* 0x000fe60000004200 */
[----:B------:R-:W-:Y:S04]  /*13460*/  MUFU.EX2 R100, R100 ;  /* 0x0000006400647308 */ /* 0x000fe80000000800 */
        /* <DEDUP_REMOVED lines=9> */
[-C--:B------:R-:W-:Y:S08]  /*13500*/  HMMA.16816.F32 R52, R76, R88.reuse, R52 ;  /* 0x000000584c34723c */ /* 0x080ff00000001834 */
[C---:B------:R-:W-:Y:S08]  /*13510*/  HMMA.16816.F32 R56, R80.reuse, R88, R56 ;  /* 0x000000585038723c */ /* 0x040ff00000001838 */
[-C--:B------:R-:W-:Y:S07]  /*13520*/  HMMA.16816.F32 R60, R80, R90.reuse, R60 ;  /* 0x0000005a503c723c */ /* 0x080fee000000183c */
[----:B------:R-:W-:Y:S01]  /*13530*/  F2FP.PACK_AB R80, R193, R172 ;  /* 0x000000acc150723e */ /* 0x000fe200000000ff */
[----:B------:R-:W-:Y:S01]  /*13540*/  HMMA.16816.F32 R64, R76, R90, R64 ;  /* 0x0000005a4c40723c */ /* 0x000fe20000001840 */
[----:B------:R-:W2:Y:S03]  /*13550*/  LDSM.16.MT88.4 R88, [R227+0x2800] ;  /* 0x00280000e358783b */ /* 0x000ea60000004200 */
[----:B---3--:R-:W-:Y:S02]  /*13560*/  F2FP.PACK_AB R81, R109, R108 ;  /* 0x0000006c6d51723e */ /* 0x008fe400000000ff */
[----:B------:R-:W-:Y:S02]  /*13570*/  F2FP.PACK_AB R82, R190, R191 ;  /* 0x000000bfbe52723e */ /* 0x000fe400000000ff */
[----:B------:R-:W-:Y:S04]  /*13580*/  F2FP.PACK_AB R76, R175, R202 ;  /* 0x000000caaf4c723e */ /* 0x000fe800000000ff */
[----:B------:R-:W-:Y:S02]  /*13590*/  F2FP.PACK_AB R77, R173, R174 ;  /* 0x000000aead4d723e */ /* 0x000fe400000000ff */
[----:B------:R-:W-:Y:S02]  /*135a0*/  F2FP.PACK_AB R78, R201, R200 ;  /* 0x000000c8c94e723e */ /* 0x000fe400000000ff */
[----:B------:R-:W-:Y:S02]  /*135b0*/  F2FP.PACK_AB R79, R198, R199 ;  /* 0x000000c7c64f723e */ /* 0x000fe400000000ff */
[----:B-1----:R-:W-:Y:S05]  /*135c0*/  F2FP.PACK_AB R83, R101, R104 ;  /* 0x000000686553723e */ /* 0x002fea00000000ff */
[-C--:B------:R-:W-:Y:S08]  /*135d0*/  HMMA.16816.F32 R4, R76, R84.reuse, R4 ;  /* 0x000000544c04723c */ /* 0x080ff00000001804 */
[C---:B------:R-:W-:Y:S01]  /*135e0*/  HMMA.16816.F32 R8, R80.reuse, R84, R8 ;  /* 0x000000545008723c */ /* 0x040fe20000001808 */
[----:B------:R-:W1:Y:S07]  /*135f0*/  MUFU.EX2 R85, R126 ;  /* 0x0000007e00557308 */ /* 0x000e6e0000000800 */
[-C--:B------:R-:W-:Y:S03]  /*13600*/  HMMA.16816.F32 R12, R80, R86.reuse, R12 ;  /* 0x00000056500c723c */ /* 0x080fe6000000180c */
[----:B------:R-:W-:Y:S05]  /*13610*/  MUFU.EX2 R84, R102 ;  /* 0x0000006600547308 */ /* 0x000fea0000000800 */
[C---:B------:R-:W-:Y:S08]  /*13620*/  HMMA.16816.F32 R16, R76.reuse, R86, R16 ;  /* 0x000000564c10723c */ /* 0x040ff00000001810 */
[-C--:B------:R-:W-:Y:S04]  /*13630*/  HMMA.16816.F32 R20, R76, R92.reuse, R20 ;  /* 0x0000005c4c14723c */ /* 0x080fe80000001814 */
[----:B-1----:R-:W-:Y:S04]  /*13640*/  F2FP.PACK_AB R178, R105, R85 ;  /* 0x0000005569b2723e */ /* 0x002fe800000000ff */
[C---:B------:R-:W-:Y:S08]  /*13650*/  HMMA.16816.F32 R24, R80.reuse, R92, R24 ;  /* 0x0000005c5018723c */ /* 0x040ff00000001818 */
[-C--:B------:R-:W-:Y:S08]  /*13660*/  HMMA.16816.F32 R28, R80, R94.reuse, R28 ;  /* 0x0000005e501c723c */ /* 0x080ff0000000181c */
[C---:B------:R-:W-:Y:S08]  /*13670*/  HMMA.16816.F32 R32, R76.reuse, R94, R32 ;  /* 0x0000005e4c20723c */ /* 0x040ff00000001820 */
[-C--:B------:R-:W-:Y:S04]  /*13680*/  HMMA.16816.F32 R36, R76, R96.reuse, R36 ;  /* 0x000000604c24723c */ /* 0x080fe80000001824 */
[----:B----4-:R-:W-:Y:S01]  /*13690*/  FFMA.FTZ R70, R70, R135, R207 ;  /* 0x0000008746467223 */ /* 0x010fe200000100cf */
[----:B------:R-:W-:Y:S03]  /*136a0*/  MOV R207, R128 ;  /* 0x0000008000cf7202 */ /* 0x000fe60000000f00 */
[----:B------:R-:W-:Y:S01]  /*136b0*/  FADD.FTZ R70, R211, R70 ;  /* 0x00000046d3467221 */ /* 0x000fe20000010000 */
[C---:B------:R-:W-:Y:S04]  /*136c0*/  HMMA.16816.F32 R40, R80.reuse, R96, R40 ;  /* 0x000000605028723c */ /* 0x040fe80000001828 */
[----:B------:R-:W-:Y:S04]  /*136d0*/  MOV R211, R127 ;  /* 0x0000007f00d37202 */ /* 0x000fe80000000f00 */
[-C--:B------:R-:W-:Y:S08]  /*136e0*/  HMMA.16816.F32 R44, R80, R98.reuse, R44 ;  /* 0x00000062502c723c */ /* 0x080ff0000000182c */
[C---:B------:R-:W-:Y:S04]  /*136f0*/  HMMA.16816.F32 R48, R76.reuse, R98, R48 ;  /* 0x000000624c30723c */ /* 0x040fe80000001830 */
[----:B--2---:R-:W-:Y:S02]  /*13700*/  FFMA.FTZ R69, R69, R134, R187 ;  /* 0x0000008645457223 */ /* 0x004fe400000100bb */
[----:B------:R-:W-:Y:S01]  /*13710*/  MUFU.EX2 R187, R110 ;  /* 0x0000006e00bb7308 */ /* 0x000fe20000000800 */
[----:B------:R-:W-:Y:S01]  /*13720*/  FFMA.FTZ R68, R68, R133, R185 ;  /* 0x0000008544447223 */ /* 0x000fe200000100b9 */
[-C--:B------:R-:W-:Y:S04]  /*13730*/  HMMA.16816.F32 R52, R76, R88.reuse, R52 ;  /* 0x000000584c34723c */ /* 0x080fe80000001834 */
[----:B------:R-:W-:Y:S02]  /*13740*/  FFMA.FTZ R0, R0, R132, R118 ;  /* 0x0000008400007223 */ /* 0x000fe40000010076 */
[----:B------:R-:W-:Y:S01]  /*13750*/  FADD.FTZ R74, R209, R69 ;  /* 0x00000045d14a7221 */ /* 0x000fe20000010000 */
[----:B------:R-:W1:Y:S01]  /*13760*/  LDSM.16.MT88.4 R132, [R224+0x3000] ;  /* 0x00300000e084783b */ /* 0x000e620000004200 */
[----:B------:R-:W-:Y:S01]  /*13770*/  FADD.FTZ R75, R186, R68 ;  /* 0x00000044ba4b7221 */ /* 0x000fe20000010000 */
[----:B------:R-:W-:Y:S03]  /*13780*/  MOV R209, R131 ;  /* 0x0000008300d17202 */ /* 0x000fe60000000f00 */
[----:B------:R-:W-:Y:S01]  /*13790*/  FADD.FTZ R69, R184, R0 ;  /* 0x00000000b8457221 */ /* 0x000fe20000010000 */
[----:B------:R-:W-:Y:S01]  /*137a0*/  MUFU.EX2 R185, R113 ;  /* 0x0000007100b97308 */ /* 0x000fe20000000800 */
[C---:B------:R-:W-:Y:S04]  /*137b0*/  HMMA.16816.F32 R56, R80.reuse, R88, R56 ;  /* 0x000000585038723c */ /* 0x040fe80000001838 */
[----:B------:R-:W-:Y:S02]  /*137c0*/  FADD.FTZ R3, R222, R74 ;  /* 0x0000004ade037221 */ /* 0x000fe40000010000 */
[----:B------:R-:W-:Y:S02]  /*137d0*/  FADD.FTZ R0, R219, R75 ;  /* 0x0000004bdb007221 */ /* 0x000fe40000010000 */
[----:B------:R-:W-:Y:S01]  /*137e0*/  FADD.FTZ R68, R213, R70 ;  /* 0x00000046d5447221 */ /* 0x000fe20000010000 */
[----:B------:R-:W-:Y:S01]  /*137f0*/  MUFU.EX2 R113, R123 ;  /* 0x0000007b00717308 */ /* 0x000fe20000000800 */
[-C--:B------:R-:W-:Y:S03]  /*13800*/  HMMA.16816.F32 R60, R80, R90.reuse, R60 ;  /* 0x0000005a503c723c */ /* 0x080fe6000000183c */
[----:B------:R-:W-:Y:S02]  /*13810*/  FADD.FTZ R68, R245, R68 ;  /* 0x00000044f5447221 */ /* 0x000fe40000010000 */
[----:B------:R-:W-:Y:S02]  /*13820*/  FADD.FTZ R3, R243, R3 ;  /* 0x00000003f3037221 */ /* 0x000fe40000010000 */
[----:B------:R-:W-:Y:S01]  /*13830*/  FADD.FTZ R0, R223, R0 ;  /* 0x00000000df007221 */ /* 0x000fe20000010000 */
[----:B------:R-:W-:Y:S01]  /*13840*/  HMMA.16816.F32 R64, R76, R90, R64 ;  /* 0x0000005a4c40723c */ /* 0x000fe20000001840 */
[----:B------:R-:W2:Y:S03]  /*13850*/  MUFU.EX2 R184, R117 ;  /* 0x0000007500b87308 */ /* 0x000ea60000000800 */
[----:B------:R-:W-:Y:S02]  /*13860*/  FADD.FTZ R68, R244, R68 ;  /* 0x00000044f4447221 */ /* 0x000fe40000010000 */
[----:B------:R-:W-:Y:S02]  /*13870*/  FADD.FTZ R3, R143, R3 ;  /* 0x000000038f037221 */ /* 0x000fe40000010000 */
[----:B------:R-:W-:Y:S03]  /*13880*/  FADD.FTZ R0, R139, R0 ;  /* 0x000000008b007221 */ /* 0x000fe60000010000 */
[----:B------:R-:W-:Y:S01]  /*13890*/  MUFU.EX2 R117, R122 ;  /* 0x0000007a00757308 */ /* 0x000fe20000000800 */
[----:B------:R-:W-:Y:S02]  /*138a0*/  FADD.FTZ R68, R138, R68 ;  /* 0x000000448a447221 */ /* 0x000fe40000010000 */
[----:B------:R-:W-:Y:S02]  /*138b0*/  FADD.FTZ R3, R137, R3 ;  /* 0x0000000389037221 */ /* 0x000fe40000010000 */
[----:B------:R-:W-:Y:S02]  /*138c0*/  FADD.FTZ R70, R136, R0 ;  /* 0x0000000088467221 */ /* 0x000fe40000010000 */
[----:B------:R-:W-:Y:S02]  /*138d0*/  FADD.FTZ R0, R130, R68 ;  /* 0x0000004482007221 */ /* 0x000fe40000010000 */
[----:B------:R-:W-:Y:S01]  /*138e0*/  FADD.FTZ R68, R129, R3 ;  /* 0x0000000381447221 */ /* 0x000fe20000010000 */
[----:B------:R-:W3:Y:S01]  /*138f0*/  MUFU.EX2 R118, R120 ;  /* 0x0000007800767308 */ /* 0x000ee20000000800 */
[----:B------:R-:W-:Y:S02]  /*13900*/  FADD.FTZ R69, R188, R69 ;  /* 0x00000045bc457221 */ /* 0x000fe40000010000 */
[----:B------:R-:W-:Y:S01]  /*13910*/  FADD.FTZ R0, R141, R0 ;  /* 0x000000008d007221 */ /* 0x000fe20000010000 */
[----:B--2---:R-:W-:Y:S01]  /*13920*/  F2FP.PACK_AB R181, R184, R185 ;  /* 0x000000b9b8b5723e */ /* 0x004fe200000000ff */
[----:B------:R-:W-:Y:S02]  /*13930*/  FADD.FTZ R69, R189, R69 ;  /* 0x00000045bd457221 */ /* 0x000fe40000010000 */
[----:B------:R-:W-:Y:S02]  /*13940*/  FADD.FTZ R0, R146, R0 ;  /* 0x0000000092007221 */ /* 0x000fe40000010000 */
[----:B------:R-:W-:Y:S01]  /*13950*/  FADD.FTZ R69, R194, R69 ;  /* 0x00000045c2457221 */ /* 0x000fe20000010000 */
[----:B------:R-:W2:Y:S03]  /*13960*/  MUFU.EX2 R186, R116 ;  /* 0x0000007400ba7308 */ /* 0x000ea60000000800 */
[----:B------:R-:W-:Y:S04]  /*13970*/  FADD.FTZ R69, R195, R69 ;  /* 0x00000045c3457221 */ /* 0x000fe80000010000 */
[----:B------:R-:W-:Y:S03]  /*13980*/  FADD.FTZ R3, R197, R69 ;  /* 0x00000045c5037221 */ /* 0x000fe60000010000 */
[----:B------:R-:W4:Y:S01]  /*13990*/  MUFU.EX2 R116, R121 ;  /* 0x0000007900747308 */ /* 0x000f220000000800 */
[----:B------:R-:W-:Y:S01]  /*139a0*/  FADD.FTZ R3, R196, R3 ;  /* 0x00000003c4037221 */ /* 0x000fe20000010000 */
[----:B---3--:R-:W-:Y:S08]  /*139b0*/  F2FP.PACK_AB R182, R117, R118 ;  /* 0x0000007675b6723e */ /* 0x008ff000000000ff */
[----:B------:R-:W3:Y:S01]  /*139c0*/  MUFU.EX2 R110, R124 ;  /* 0x0000007c006e7308 */ /* 0x000ee20000000800 */
[----:B--2---:R-:W-:Y:S09]  /*139d0*/  F2FP.PACK_AB R180, R186, R187 ;  /* 0x000000bbbab4723e */ /* 0x004ff200000000ff */
[----:B------:R-:W2:Y:S01]  /*139e0*/  MUFU.EX2 R74, R106 ;  /* 0x0000006a004a7308 */ /* 0x000ea20000000800 */
[----:B----4-:R-:W-:Y:S09]  /*139f0*/  F2FP.PACK_AB R183, R113, R116 ;  /* 0x0000007471b7723e */ /* 0x010ff200000000ff */
[----:B------:R-:W4:Y:S01]  /*13a00*/  MUFU.EX2 R75, R103 ;  /* 0x00000067004b7308 */ /* 0x000f220000000800 */
[-C--:B-1----:R-:W-:Y:S05]  /*13a10*/  HMMA.16816.F32 R120, R180, R132.reuse, R4 ;  /* 0x00000084b478723c */ /* 0x082fea0000001804 */
[----:B---3--:R-:W-:Y:S02]  /*13a20*/  F2FP.PACK_AB R176, R107, R110 ;  /* 0x0000006e6bb0723e */ /* 0x008fe400000000ff */
[----:B------:R-:W-:Y:S01]  /*13a30*/  FADD.FTZ R4, R142, R70 ;  /* 0x000000468e047221 */ /* 0x000fe20000010000 */
[----:B------:R-:W-:Y:S01]  /*13a40*/  MOV R70, R2 ;  /* 0x0000000200467202 */ /* 0x000fe20000000f00 */
[----:B------:R-:W-:Y:S03]  /*13a50*/  FADD.FTZ R6, R144, R3 ;  /* 0x0000000390067221 */ /* 0x000fe60000010000 */
[----:B------:R-:W-:Y:S01]  /*13a60*/  FADD.FTZ R4, R147, R4 ;  /* 0x0000000493047221 */ /* 0x000fe20000010000 */
[----:B--2---:R-:W-:Y:S01]  /*13a70*/  F2FP.PACK_AB R179, R100, R74 ;  /* 0x0000004a64b3723e */ /* 0x004fe200000000ff */
[----:B------:R-:W-:Y:S02]  /*13a80*/  FADD.FTZ R5, R145, R0 ;  /* 0x0000000091057221 */ /* 0x000fe40000010000 */
[----:B------:R-:W-:Y:S02]  /*13a90*/  FADD.FTZ R7, R249, R4 ;  /* 0x00000004f9077221 */ /* 0x000fe40000010000 */
[----:B------:R-:W-:Y:S02]  /*13aa0*/  FADD.FTZ R0, R192, R6 ;  /* 0x00000006c0007221 */ /* 0x000fe40000010000 */
[----:B------:R-:W-:Y:S01]  /*13ab0*/  FADD.FTZ R3, R248, R7 ;  /* 0x00000007f8037221 */ /* 0x000fe20000010000 */
[----:B----4-:R-:W-:Y:S07]  /*13ac0*/  F2FP.PACK_AB R177, R75, R84 ;  /* 0x000000544bb1723e */ /* 0x010fee00000000ff */
        /* <DEDUP_REMOVED lines=85> */
[----:B------:R-:W-:Y:S01]  /*14020*/  MOV R117, R2 ;  /* 0x0000000200757202 */ /* 0x000fe20000000f00 */
[----:B------:R-:W-:Y:S01]  /*14030*/  FADD.FTZ R7, R75, R4 ;  /* 0x000000044b077221 */ /* 0x000fe20000010000 */
[----:B------:R-:W-:Y:S01]  /*14040*/  MOV R2, R73 ;  /* 0x0000004900027202 */ /* 0x000fe20000000f00 */
[----:B------:R-:W-:Y:S01]  /*14050*/  FADD.FTZ R4, R116, R0 ;  /* 0x0000000074047221 */ /* 0x000fe20000010000 */
[----:B------:R-:W-:Y:S01]  /*14060*/  STL [R1+0x10], R5 ;  /* 0x0000100501007387 */ /* 0x000fe20000100800 */
[----:B------:R-:W-:Y:S01]  /*14070*/  FADD.FTZ R3, R105, R3 ;  /* 0x0000000369037221 */ /* 0x000fe20000010000 */
[----:B------:R-:W-:Y:S01]  /*14080*/  MOV R116, R71 ;  /* 0x0000004700747202 */ /* 0x000fe20000000f00 */
        /* <DEDUP_REMOVED lines=8> */
.L_x_1142:
[----:B------:R-:W-:Y:S02]  /*14110*/  MOV R10, 0x1f ;  /* 0x0000001f000a7802 */ /* 0x000fe40000000f00 */
[----:B------:R-:W-:Y:S01]  /*14120*/  MOV R7, 0xffffffff ;  /* 0xffffffff00077802 */ /* 0x000fe20000000f00 */
[----:B------:R-:W-:Y:S05]  /*14130*/  BRA.DIV ~URZ, `(.L_x_1144) ;  /* 0x000025527f007947 */ /* 0x000fea000b800000 */
[----:B--2---:R-:W2:Y:S04]  /*14140*/  LDL R0, [R1+0x10] ;  /* 0x0000100001007983 */ /* 0x004ea80000100800 */
[----:B--2---:R1:W2:Y:S02]  /*14150*/  SHFL.BFLY PT, R2, R0, 0x2, 0x1f ;  /* 0x0c401f0000027f89 */ /* 0x0042a400000e0000 */
.L_x_1174:
[----:B-1----:R-:W3:Y:S02]  /*14160*/  LDL.LU R0, [R1+0x10] ;  /* 0x0000100001007983 */ /* 0x002ee40000300800 */
[----:B--23--:R-:W-:Y:S01]  /*14170*/  FADD.FTZ R2, R2, R0 ;  /* 0x0000000002027221 */ /* 0x00cfe20000010000 */
[----:B------:R-:W-:Y:S05]  /*14180*/  BRA.DIV ~URZ, `(.L_x_1145) ;  /* 0x000025627f007947 */ /* 0x000fea000b800000 */
[----:B------:R-:W2:Y:S04]  /*14190*/  LDL.LU R3, [R1+0x14] ;  /* 0x0000140001037983 */ /* 0x000ea80000300800 */
[----:B------:R-:W3:Y:S04]  /*141a0*/  LDL.LU R0, [R1+0x18] ;  /* 0x0000180001007983 */ /* 0x000ee80000300800 */
        /* <DEDUP_REMOVED lines=14> */
.L_x_1175:
[----:B------:R-:W-:Y:S01]  /*14290*/  FSETP.NE.FTZ.AND P3, PT, R2, RZ, PT ;  /* 0x000000ff0200720b */ /* 0x000fe20003f75000 */
[----:B----4-:R-:W-:Y:S01]  /*142a0*/  FADD.FTZ R6, R8, R6 ;  /* 0x0000000608067221 */ /* 0x010fe20000010000 */
[----:B------:R-:W-:Y:S02]  /*142b0*/  MOV R0, RZ ;  /* 0x000000ff00007202 */ /* 0x000fe40000000f00 */
[----:B------:R-:W-:Y:S02]  /*142c0*/  FSETP.NE.FTZ.AND P1, PT, R5, RZ, PT ;  /* 0x000000ff0500720b */ /* 0x000fe40003f35000 */
[----:B------:R-:W-:Y:S02]  /*142d0*/  FSETP.NE.FTZ.AND P2, PT, R4, RZ, PT ;  /* 0x000000ff0400720b */ /* 0x000fe40003f55000 */
[----:B------:R-:W-:Y:S02]  /*142e0*/  FSETP.NE.FTZ.AND P0, PT, R6, RZ, PT ;  /* 0x000000ff0600720b */ /* 0x000fe40003f15000 */
[----:B------:R-:W-:-:S02]  /*142f0*/  MOV R22, 0xff800000 ;  /* 0xff80000000167802 */ /* 0x000fc40000000f00 */
[----:B------:R-:W-:Y:S01]  /*14300*/  MOV R21, 0xff800000 ;  /* 0xff80000000157802 */ /* 0x000fe20000000f00 */
[----:B------:R-:W1:Y:S01]  /*14310*/  @P3 MUFU.RCP R0, R2 ;  /* 0x0000000200003308 */ /* 0x000e620000001000 */
[----:B------:R-:W-:Y:S02]  /*14320*/  @P3 MOV R7, 0x3f317218 ;  /* 0x3f31721800073802 */ /* 0x000fe40000000f00 */
[----:B------:R-:W-:Y:S02]  /*14330*/  MOV R20, 0xff800000 ;  /* 0xff80000000147802 */ /* 0x000fe40000000f00 */
[----:B------:R-:W-:Y:S01]  /*14340*/  MOV R19, 0xff800000 ;  /* 0xff80000000137802 */ /* 0x000fe20000000f00 */
[----:B------:R-:W-:Y:S02]  /*14350*/  @P3 FMUL.FTZ R7, R7, c[0x0][0x2d0] ;  /* 0x0000b40007073a20 */ /* 0x000fe40000410000 */
[----:B------:R2:W-:Y:S08]  /*14360*/  @P3 MUFU.LG2 R9, R2 ;  /* 0x0000000200093308 */ /* 0x0005f00000000c00 */
[----:B------:R-:W-:Y:S01]  /*14370*/  @P2 MUFU.LG2 R8, R4 ;  /* 0x0000000400082308 */ /* 0x000fe20000000c00 */
[----:B-1----:R-:W-:-:S02]  /*14380*/  FMUL.FTZ R120, R0, R120 ;  /* 0x0000007800787220 */ /* 0x002fc40000410000 */
[C---:B------:R-:W-:Y:S02]  /*14390*/  FMUL.FTZ R121, R0.reuse, R121 ;  /* 0x0000007900797220 */ /* 0x040fe40000410000 */
[C---:B------:R-:W-:Y:S02]  /*143a0*/  FMUL.FTZ R132, R0.reuse, R132 ;  /* 0x0000008400847220 */ /* 0x040fe40000410000 */
[C---:B------:R-:W-:Y:S01]  /*143b0*/  FMUL.FTZ R133, R0.reuse, R133 ;  /* 0x0000008500857220 */ /* 0x040fe20000410000 */
[----:B--2---:R-:W-:Y:S01]  /*143c0*/  CS2R R2, SRZ ;  /* 0x0000000000027805 */ /* 0x004fe2000001ff00 */
[C---:B------:R-:W-:Y:S02]  /*143d0*/  FMUL.FTZ R136, R0.reuse, R136 ;  /* 0x0000008800887220 */ /* 0x040fe40000410000 */
[C---:B------:R-:W-:Y:S02]  /*143e0*/  FMUL.FTZ R137, R0.reuse, R137 ;  /* 0x0000008900897220 */ /* 0x040fe40000410000 */
[C---:B------:R-:W-:Y:S01]  /*143f0*/  FMUL.FTZ R148, R0.reuse, R148 ;  /* 0x0000009400947220 */ /* 0x040fe20000410000 */
[----:B------:R-:W1:Y:S01]  /*14400*/  @P1 MUFU.RCP R2, R5 ;  /* 0x0000000500021308 */ /* 0x000e620000001000 */
[----:B------:R-:W-:-:S02]  /*14410*/  FMUL.FTZ R149, R0, R149 ;  /* 0x0000009500957220 */ /* 0x000fc40000410000 */
[C---:B------:R-:W-:Y:S02]  /*14420*/  FMUL.FTZ R152, R0.reuse, R152 ;  /* 0x0000009800987220 */ /* 0x040fe40000410000 */
[C---:B------:R-:W-:Y:S02]  /*14430*/  FMUL.FTZ R153, R0.reuse, R153 ;  /* 0x0000009900997220 */ /* 0x040fe40000410000 */
[C---:B------:R-:W-:Y:S01]  /*14440*/  FMUL.FTZ R164, R0.reuse, R164 ;  /* 0x000000a400a47220 */ /* 0x040fe20000410000 */
[----:B------:R2:W3:Y:S01]  /*14450*/  @P2 MUFU.RCP R3, R4 ;  /* 0x0000000400032308 */ /* 0x0004e20000001000 */
[C---:B------:R-:W-:Y:S02]  /*14460*/  FMUL.FTZ R165, R0.reuse, R165 ;  /* 0x000000a500a57220 */ /* 0x040fe40000410000 */
[C---:B------:R-:W-:Y:S02]  /*14470*/  FMUL.FTZ R168, R0.reuse, R168 ;  /* 0x000000a800a87220 */ /* 0x040fe40000410000 */
[----:B------:R-:W-:-:S02]  /*14480*/  FMUL.FTZ R169, R0, R169 ;  /* 0x000000a900a97220 */ /* 0x000fc40000410000 */
[C---:B------:R-:W-:Y:S01]  /*14490*/  FMUL.FTZ R180, R0.reuse, R180 ;  /* 0x000000b400b47220 */ /* 0x040fe20000410000 */
[----:B------:R-:W4:Y:S01]  /*144a0*/  @P1 MUFU.LG2 R5, R5 ;  /* 0x0000000500051308 */ /* 0x000f220000000c00 */
[----:B------:R-:W-:Y:S01]  /*144b0*/  FMUL.FTZ R181, R0, R181 ;  /* 0x000000b500b57220 */ /* 0x000fe20000410000 */
[----:B------:R-:W-:Y:S01]  /*144c0*/  MOV R0, RZ ;  /* 0x000000ff00007202 */ /* 0x000fe20000000f00 */
[C---:B-1----:R-:W-:Y:S02]  /*144d0*/  FMUL.FTZ R124, R2.reuse, R124 ;  /* 0x0000007c027c7220 */ /* 0x042fe40000410000 */
[C---:B------:R-:W-:Y:S02]  /*144e0*/  FMUL.FTZ R125, R2.reuse, R125 ;  /* 0x0000007d027d7220 */ /* 0x040fe40000410000 */
[C---:B------:R-:W-:Y:S01]  /*144f0*/  FMUL.FTZ R128, R2.reuse, R128 ;  /* 0x0000008002807220 */ /* 0x040fe20000410000 */
[----:B------:R-:W-:Y:S01]  /*14500*/  @P0 MUFU.RCP R0, R6 ;  /* 0x0000000600000308 */ /* 0x000fe20000001000 */
[C---:B------:R-:W-:Y:S01]  /*14510*/  FMUL.FTZ R129, R2.reuse, R129 ;  /* 0x0000008102817220 */ /* 0x040fe20000410000 */
[----:B--2---:R-:W-:Y:S01]  /*14520*/  @P2 MOV R4, 0x3f317218 ;  /* 0x3f31721800042802 */ /* 0x004fe20000000f00 */
        /* <DEDUP_REMOVED lines=12> */
[C---:B---3--:R-:W-:Y:S01]  /*145f0*/  FMUL.FTZ R122, R3.reuse, R122 ;  /* 0x0000007a037a7220 */ /* 0x048fe20000410000 */
[----:B------:R-:W1:Y:S01]  /*14600*/  @P0 MUFU.LG2 R2, R6 ;  /* 0x0000000600020308 */ /* 0x000e620000000c00 */
        /* <DEDUP_REMOVED lines=16> */
[----:B----4-:R-:W-:Y:S02]  /*14710*/  @P1 FMUL.FTZ R5, R5, 0.69314718246459960938 ;  /* 0x3f31721805051820 */ /* 0x010fe40000410000 */
[----:B------:R-:W-:Y:S02]  /*14720*/  @P2 FMUL.FTZ R8, R8, 0.69314718246459960938 ;  /* 0x3f31721808082820 */ /* 0x000fe40000410000 */
[----:B------:R-:W-:Y:S02]  /*14730*/  @P1 FMUL.FTZ R3, R3, c[0x0][0x2d0] ;  /* 0x0000b40003031a20 */ /* 0x000fe40000410000 */
[----:B------:R-:W-:-:S02]  /*14740*/  @P2 FMUL.FTZ R4, R4, c[0x0][0x2d0] ;  /* 0x0000b40004042a20 */ /* 0x000fc40000410000 */
[----:B------:R-:W-:Y:S01]  /*14750*/  @P1 FFMA.FTZ R22, R3, R71, R5 ;  /* 0x0000004703161223 */ /* 0x000fe20000010005 */
[----:B------:R-:W-:Y:S01]  /*14760*/  @P0 MOV R3, 0x3f317218 ;  /* 0x3f31721800030802 */ /* 0x000fe20000000f00 */
[----:B------:R-:W-:Y:S01]  /*14770*/  @P2 FFMA.FTZ R21, R4, R72, R8 ;  /* 0x0000004804152223 */ /* 0x000fe20000010008 */
[----:B------:R-:W-:Y:S01]  /*14780*/  MOV R4, 0x1 ;  /* 0x0000000100047802 */ /* 0x000fe20000000f00 */
[----:B------:R-:W-:Y:S02]  /*14790*/  @P3 FMUL.FTZ R9, R9, 0.69314718246459960938 ;  /* 0x3f31721809093820 */ /* 0x000fe40000410000 */
[----:B-1----:R-:W-:Y:S02]  /*147a0*/  @P0 FMUL.FTZ R2, R2, 0.69314718246459960938 ;  /* 0x3f31721802020820 */ /* 0x002fe40000410000 */
[----:B------:R-:W-:Y:S02]  /*147b0*/  @P0 FMUL.FTZ R3, R3, c[0x0][0x2d0] ;  /* 0x0000b40003030a20 */ /* 0x000fe40000410000 */
        /* <DEDUP_REMOVED lines=16> */
[----:B------:R-:W-:Y:S01]  /*148c0*/  PRMT R0, R4, 0x7610, R0 ;  /* 0x0000761004007816 */ /* 0x000fe20000000000 */
[----:B------:R-:W-:Y:S02]  /*148d0*/  @P3 FFMA.FTZ R20, R7, R73, R9 ;  /* 0x0000004907143223 */ /* 0x000fe40000010009 */
[----:B------:R-:W-:Y:S02]  /*148e0*/  @P0 FFMA.FTZ R19, R3, R70, R2 ;  /* 0x0000004603130223 */ /* 0x000fe40000010002 */
.L_x_1111:
[----:B------:R3:W5:Y:S01]  /*148f0*/  LDL R7, [R1+0x5c] ;  /* 0x00005c0001077983 */ /* 0x0007620000100800 */
[----:B------:R-:W-:Y:S03]  /*14900*/  BSSY B0, `(.L_x_1146) ;  /* 0x0000012000007945 */ /* 0x000fe60003800000 */
[----:B------:R-:W4:Y:S02]  /*14910*/  S2R R6, SR_TID.X ;  /* 0x0000000000067919 */ /* 0x000f240000002100 */
[----:B----4-:R-:W-:-:S13]  /*14920*/  LOP3.LUT P0, RZ, R6, 0x7f, RZ, 0xc0, !PT ;  /* 0x0000007f06ff7812 */ /* 0x010fda000780c0ff */
[----:B------:R-:W-:Y:S05]  /*14930*/  @P0 BRA `(.L_x_1147) ;  /* 0x000000e000000947 */ /* 0x000fea0003800000 */
[----:B---3--:R-:W3:Y:S01]  /*14940*/  S2R R4, SR_LANEID ;  /* 0x0000000000047919 */ /* 0x008ee20000000000 */
[----:B------:R-:W-:Y:S01]  /*14950*/  VOTEU.ANY UR4, UPT, PT ;  /* 0x0000000000047886 */ /* 0x000fe200038e0100 */
[----:B------:R-:W-:Y:S01]  /*14960*/  IMAD.MOV.U32 R5, RZ, RZ, c[0x0][0x584] ;  /* 0x00016100ff057624 */ /* 0x000fe200078e00ff */
[----:B--2---:R-:W3:Y:S08]  /*14970*/  FLO.U32 R3, UR4 ;  /* 0x0000000400037d00 */ /* 0x004ef000080e0000 */
[----:B------:R-:W2:Y:S01]  /*14980*/  POPC R2, UR4 ;  /* 0x0000000400027d09 */ /* 0x000ea20008000000 */
[----:B---3--:R-:W-:Y:S01]  /*14990*/  ISETP.EQ.U32.AND P0, PT, R3, R4, PT ;  /* 0x000000040300720c */ /* 0x008fe20003f02070 */
[----:B------:R-:W-:-:S12]  /*149a0*/  IMAD.MOV.U32 R4, RZ, RZ, c[0x0][0x580] ;  /* 0x00016000ff047624 */ /* 0x000fd800078e00ff */
[----:B--2---:R2:W3:Y:S04]  /*149b0*/  @P0 ATOMG.E.ADD.STRONG.GPU PT, R2, [R4.64], R2 ;  /* 0x00000002040209a8 */ /* 0x0044e800081ee1c8 */
[----:B--2---:R-:W2:Y:S04]  /*149c0*/  S2R R4, SR_LTMASK ;  /* 0x0000000000047919 */ /* 0x004ea80000003900 */
[----:B---3--:R2:W3:Y:S02]  /*149d0*/  SHFL.IDX PT, R3, R2, R3, 0x1f ;  /* 0x00001f0302037589 */ /* 0x0084e400000e0000 */
[----:B--2---:R-:W-:-:S06]  /*149e0*/  LOP3.LUT R2, R4, UR4, RZ, 0xc0, !PT ;  /* 0x0000000404027c12 */ /* 0x004fcc000f8ec0ff */
[----:B------:R-:W3:Y:S02]  /*149f0*/  POPC R2, R2 ;  /* 0x0000000200027309 */ /* 0x000ee40000000000 */
[----:B---3-5:R-:W-:-:S05]  /*14a00*/  IADD3 R7, R3, c[0x0][0xc], R2 ;  /* 0x0000030003077a10 */ /* 0x028fca0007ffe002 */
[----:B------:R2:W-:Y:S02]  /*14a10*/  STL [R1+0x5c], R7 ;  /* 0x00005c0701007387 */ /* 0x0005e40000100800 */
.L_x_1147:
[----:B---3--:R-:W-:Y:S05]  /*14a20*/  BSYNC B0 ;  /* 0x0000000000007941 */ /* 0x008fea0003800000 */
.L_x_1146:
[----:B------:R-:W-:Y:S01]  /*14a30*/  PRMT R0, R0, 0x9910, RZ ;  /* 0x0000991000007816 */ /* 0x000fe200000000ff */
[----:B------:R-:W-:Y:S01]  /*14a40*/  BSSY B1, `(.L_x_1148) ;  /* 0x0000142000017945 */ /* 0x000fe20003800000 */
[----:B-----5:R-:W-:Y:S02]  /*14a50*/  IMAD.MOV.U32 R26, RZ, RZ, R7 ;  /* 0x000000ffff1a7224 */ /* 0x020fe400078e0007 */
[----:B------:R-:W-:-:S13]  /*14a60*/  ISETP.NE.AND P0, PT, R0, RZ, PT ;  /* 0x000000ff0000720c */ /* 0x000fda0003f05270 */
[----:B------:R-:W-:Y:S05]  /*14a70*/  @!P0 BRA `(.L_x_1149) ;  /* 0x0000112000008947 */ /* 0x000fea0003800000 */
[----:B------:R-:W-:Y:S01]  /*14a80*/  WARPSYNC 0xffffffff ;  /* 0xffffffff00007948 */ /* 0x000fe20003800000 */
[----:B------:R-:W-:Y:S06]  /*14a90*/  BAR.SYNC.DEFER_BLOCKING 0x1, 0x80 ;  /* 0x0042000000007b1d */ /* 0x000fec0000010000 */
[----:B------:R-:W-:Y:S05]  /*14aa0*/  BRA.CONV ~URZ, `(.L_x_1150) ;  /* 0x000000737f007947 */ /* 0x000fea000b800000 */
[----:B------:R-:W-:Y:S01]  /*14ab0*/  SHF.R.S32.HI R10, RZ, 0x1f, R6 ;  /* 0x0000001fff0a7819 */ /* 0x000fe20000011406 */
[----:B------:R-:W-:Y:S01]  /*14ac0*/  IMAD.MOV.U32 R8, RZ, RZ, RZ ;  /* 0x000000ffff087224 */ /* 0x000fe200078e00ff */
[----:B------:R-:W-:Y:S01]  /*14ad0*/  MOV R9, 0x14b20 ;  /* 0x00014b2000097802 */ /* 0x000fe20000000f00 */
[----:B--2---:R-:W-:Y:S01]  /*14ae0*/  IMAD.MOV.U32 R7, RZ, RZ, 0x1f ;  /* 0x0000001fff077424 */ /* 0x004fe200078e00ff */
[----:B------:R-:W-:-:S04]  /*14af0*/  LEA.HI R10, R10, R6, RZ, 0x7 ;  /* 0x000000060a0a7211 */ /* 0x000fc800078f38ff */
[----:B------:R-:W-:Y:S02]  /*14b00*/  SHF.R.S32.HI R10, RZ, 0x7, R10 ;  /* 0x00000007ff0a7819 */ /* 0x000fe4000001140a */
[----:B-1----:R-:W-:Y:S05]  /*14b10*/  CALL.REL.NOINC `($__internal_17_$__cuda_sm70_shflsync_idx_p) ;  /* 0x00001ef000007944 */ /* 0x002fea0003c00000 */
.L_x_1150:
[----:B--2---:R-:W2:Y:S04]  /*14b20*/  LDL R3, [R1+0x60] ;  /* 0x0000600001037983 */ /* 0x004ea80000100800 */
[----:B------:R-:W3:Y:S04]  /*14b30*/  LDL.LU R5, [R1+0x44] ;  /* 0x0000440001057983 */ /* 0x000ee80000300800 */
[----:B------:R-:W4:Y:S04]  /*14b40*/  LDL.LU R12, [R1+0x50] ;  /* 0x00005000010c7983 */ /* 0x000f280000300800 */
[----:B------:R-:W5:Y:S04]  /*14b50*/  LDL.LU R14, [R1+0x54] ;  /* 0x00005400010e7983 */ /* 0x000f680000300800 */
[----:B------:R-:W2:Y:S01]  /*14b60*/  LDL.LU R17, [R1+0x58] ;  /* 0x0000580001117983 */ /* 0x000ea20000300800 */
[----:B------:R-:W-:-:S03]  /*14b70*/  IMAD.MOV.U32 R0, RZ, RZ, 0x1 ;  /* 0x00000001ff007424 */ /* 0x000fc600078e00ff */
[----:B-1----:R-:W5:Y:S02]  /*14b80*/  LDL R16, [R1+0x68] ;  /* 0x0000680001107983 */ /* 0x002f640000100800 */
[----:B------:R-:W-:Y:S02]  /*14b90*/  ISETP.NE.AND P0, PT, R0, c[0x0][0x4e8], PT ;  /* 0x00013a0000007a0c */ /* 0x000fe40003f05270 */
[----:B------:R-:W5:Y:S04]  /*14ba0*/  LDL R27, [R1+0x40] ;  /* 0x00004000011b7983 */ /* 0x000f680000100800 */
[----:B------:R-:W1:Y:S01]  /*14bb0*/  S2R R18, SR_TID.X ;  /* 0x0000000000127919 */ /* 0x000e620000002100 */
[----:B------:R-:W-:Y:S02]  /*14bc0*/  ULDC UR5, c[0x0][0x4e8] ;  /* 0x00013a0000057ab9 */ /* 0x000fe40000000800 */
[----:B------:R-:W-:-:S02]  /*14bd0*/  ULDC UR4, c[0x0][0x388] ;  /* 0x0000e20000047ab9 */ /* 0x000fc40000000800 */
[----:B------:R-:W-:Y:S01]  /*14be0*/  UIMAD UR4, UR5, UR4, URZ ;  /* 0x00000004050472a4 */ /* 0x000fe2000f8e023f */
[----:B-1----:R-:W-:-:S04]  /*14bf0*/  SHF.R.S32.HI R15, RZ, 0x1f, R18 ;  /* 0x0000001fff0f7819 */ /* 0x002fc80000011412 */
[----:B------:R-:W-:-:S04]  /*14c00*/  LEA.HI R15, R15, R18, RZ, 0x5 ;  /* 0x000000120f0f7211 */ /* 0x000fc800078f28ff */
[----:B------:R-:W-:-:S05]  /*14c10*/  LOP3.LUT R15, R15, 0xffffffe0, RZ, 0xc0, !PT ;  /* 0xffffffe00f0f7812 */ /* 0x000fca00078ec0ff */
[----:B------:R-:W-:-:S05]  /*14c20*/  IMAD.IADD R15, R18, 0x1, -R15 ;  /* 0x00000001120f7824 */ /* 0x000fca00078e0a0f */
[----:B------:R-:W-:Y:S01]  /*14c30*/  LOP3.LUT P1, RZ, R15, 0x3, RZ, 0xc0, !PT ;  /* 0x000000030fff7812 */ /* 0x000fe2000782c0ff */
[----:B------:R-:W-:Y:S01]  /*14c40*/  BSSY B0, `(.L_x_1151) ;  /* 0x0000086000007945 */ /* 0x000fe20003800000 */
[----:B---3--:R-:W-:Y:S01]  /*14c50*/  SHF.R.S32.HI R2, RZ, 0x1f, R5 ;  /* 0x0000001fff027819 */ /* 0x008fe20000011405 */
[----:B------:R-:W-:-:S04]  /*14c60*/  IMAD.WIDE.U32 R6, R5, c[0x0][0x4d0], RZ ;  /* 0x0001340005067a25 */ /* 0x000fc800078e00ff */
[----:B------:R-:W-:-:S04]  /*14c70*/  IMAD R4, R2, c[0x0][0x4d0], RZ ;  /* 0x0001340002047a24 */ /* 0x000fc800078e02ff */
[----:B------:R-:W-:Y:S02]  /*14c80*/  IMAD R8, R5, c[0x0][0x4d4], R4 ;  /* 0x0001350005087a24 */ /* 0x000fe400078e0204 */
[----:B--2---:R-:W-:Y:S02]  /*14c90*/  IMAD.IADD R0, R3, 0x1, R17 ;  /* 0x0000000103007824 */ /* 0x004fe400078e0211 */
[----:B------:R-:W-:Y:S01]  /*14ca0*/  IMAD R3, R2, c[0x0][0x438], RZ ;  /* 0x00010e0002037a24 */ /* 0x000fe200078e02ff */
[----:B----4-:R-:W-:Y:S01]  /*14cb0*/  SHF.R.S32.HI R2, RZ, 0x1f, R12 ;  /* 0x0000001fff027819 */ /* 0x010fe2000001140c */
[----:B------:R-:W-:-:S04]  /*14cc0*/  @P0 IMAD.HI.U32 R10, R0, c[0x0][0x4ec], RZ ;  /* 0x00013b00000a0a27 */ /* 0x000fc800078e00ff */
[----:B------:R-:W-:Y:S02]  /*14cd0*/  IMAD R9, R5, c[0x0][0x43c], R3 ;  /* 0x00010f0005097a24 */ /* 0x000fe400078e0203 */
[----:B------:R-:W-:Y:S02]  /*14ce0*/  IMAD.IADD R7, R7, 0x1, R8 ;  /* 0x0000000107077824 */ /* 0x000fe400078e0208 */
[----:B------:R-:W-:-:S04]  /*14cf0*/  IMAD.WIDE.U32 R4, R5, c[0x0][0x438], RZ ;  /* 0x00010e0005047a25 */ /* 0x000fc800078e00ff */
[C---:B------:R-:W-:Y:S02]  /*14d00*/  IMAD R8, R2.reuse, c[0x0][0x4d8], RZ ;  /* 0x0001360002087a24 */ /* 0x040fe400078e02ff */
[----:B------:R-:W-:Y:S01]  /*14d10*/  IMAD.MOV.U32 R3, RZ, RZ, R0 ;  /* 0x000000ffff037224 */ /* 0x000fe200078e0000 */
[----:B------:R-:W-:Y:S01]  /*14d20*/  @P0 SHF.R.U32.HI R3, RZ, c[0x0][0x4f0], R10 ;  /* 0x00013c00ff030a19 */ /* 0x000fe2000001160a */
[----:B------:R-:W-:Y:S02]  /*14d30*/  IMAD.IADD R5, R5, 0x1, R9 ;  /* 0x0000000105057824 */ /* 0x000fe400078e0209 */
[----:B------:R-:W-:Y:S02]  /*14d40*/  IMAD R2, R2, c[0x0][0x440], RZ ;  /* 0x0001100002027a24 */ /* 0x000fe400078e02ff */
[C---:B------:R-:W-:Y:S02]  /*14d50*/  IMAD R8, R12.reuse, c[0x0][0x4dc], R8 ;  /* 0x000137000c087a24 */ /* 0x040fe400078e0208 */
[----:B------:R-:W-:Y:S01]  /*14d60*/  IMAD.WIDE.U32 R6, R12, c[0x0][0x4d8], R6 ;  /* 0x000136000c067a25 */ /* 0x000fe200078e0006 */
[----:B-----5:R-:W-:-:S03]  /*14d70*/  SHF.R.S32.HI R9, RZ, 0x1f, R14 ;  /* 0x0000001fff097819 */ /* 0x020fc6000001140e */
[C---:B------:R-:W-:Y:S02]  /*14d80*/  IMAD R11, R12.reuse, c[0x0][0x444], R2 ;  /* 0x000111000c0b7a24 */ /* 0x040fe400078e0202 */
[----:B------:R-:W-:-:S04]  /*14d90*/  IMAD.WIDE.U32 R4, R12, c[0x0][0x440], R4 ;  /* 0x000110000c047a25 */ /* 0x000fc800078e0004 */
[----:B------:R-:W-:Y:S02]  /*14da0*/  IMAD.IADD R7, R7, 0x1, R8 ;  /* 0x0000000107077824 */ /* 0x000fe400078e0208 */
[----:B------:R-:W-:Y:S02]  /*14db0*/  IMAD.MOV R8, RZ, RZ, -R3 ;  /* 0x000000ffff087224 */ /* 0x000fe400078e0a03 */
[----:B------:R-:W-:Y:S02]  /*14dc0*/  IMAD.IADD R5, R5, 0x1, R11 ;  /* 0x0000000105057824 */ /* 0x000fe400078e020b */
[----:B------:R-:W-:Y:S02]  /*14dd0*/  IMAD R11, R9, c[0x0][0x4e0], RZ ;  /* 0x00013800090b7a24 */ /* 0x000fe400078e02ff */
[----:B------:R-:W-:Y:S02]  /*14de0*/  IMAD R8, R8, c[0x0][0x4e8], R0 ;  /* 0x00013a0008087a24 */ /* 0x000fe400078e0200 */
[----:B------:R-:W-:Y:S01]  /*14df0*/  IMAD.WIDE.U32 R6, R14, c[0x0][0x4e0], R6 ;  /* 0x000138000e067a25 */ /* 0x000fe200078e0006 */
[----:B------:R-:W-:-:S03]  /*14e00*/  SHF.R.S32.HI R12, RZ, 0x1f, R3 ;  /* 0x0000001fff0c7819 */ /* 0x000fc60000011403 */
[----:B------:R-:W-:Y:S01]  /*14e10*/  IMAD.MOV.U32 R2, RZ, RZ, R0 ;  /* 0x000000ffff027224 */ /* 0x000fe200078e0000 */
[----:B------:R-:W-:Y:S01]  /*14e20*/  @P0 SHF.R.U32.HI R2, RZ, c[0x0][0x4f0], R10 ;  /* 0x00013c00ff020a19 */ /* 0x000fe2000001160a */
[----:B------:R-:W-:Y:S01]  /*14e30*/  IMAD R11, R14, c[0x0][0x4e4], R11 ;  /* 0x000139000e0b7a24 */ /* 0x000fe200078e020b */
[----:B------:R-:W-:Y:S02]  /*14e40*/  SHF.R.S32.HI R10, RZ, 0x1f, R8 ;  /* 0x0000001fff0a7819 */ /* 0x000fe40000011408 */
[----:B------:R-:W-:Y:S01]  /*14e50*/  IADD3 R6, P0, R3, R6, RZ ;  /* 0x0000000603067210 */ /* 0x000fe20007f1e0ff */
[----:B------:R-:W-:Y:S02]  /*14e60*/  IMAD R9, R9, c[0x0][0x448], RZ ;  /* 0x0001120009097a24 */ /* 0x000fe400078e02ff */
[----:B------:R-:W-:Y:S01]  /*14e70*/  IMAD R3, R10, c[0x0][0x4c8], RZ ;  /* 0x000132000a037a24 */ /* 0x000fe200078e02ff */
[----:B------:R-:W-:Y:S01]  /*14e80*/  IADD3.X R7, R12, R7, R11, P0, !PT ;  /* 0x000000070c077210 */ /* 0x000fe200007fe40b */
[C---:B------:R-:W-:Y:S01]  /*14e90*/  IMAD R13, R14.reuse, c[0x0][0x44c], R9 ;  /* 0x000113000e0d7a24 */ /* 0x040fe200078e0209 */
[----:B------:R-:W-:Y:S01]  /*14ea0*/  SHF.R.S32.HI R9, RZ, 0x1f, R2 ;  /* 0x0000001fff097819 */ /* 0x000fe20000011402 */
[----:B------:R-:W-:-:S04]  /*14eb0*/  IMAD.WIDE.U32 R4, R14, c[0x0][0x448], R4 ;  /* 0x000112000e047a25 */ /* 0x000fc800078e0004 */
[----:B------:R-:W-:Y:S02]  /*14ec0*/  IMAD.MOV R14, RZ, RZ, -R2 ;  /* 0x000000ffff0e7224 */ /* 0x000fe400078e0a02 */
[C---:B------:R-:W-:Y:S02]  /*14ed0*/  IMAD R3, R8.reuse, c[0x0][0x4cc], R3 ;  /* 0x0001330008037a24 */ /* 0x040fe400078e0203 */
[----:B------:R-:W-:-:S04]  /*14ee0*/  IMAD.WIDE.U32 R6, R8, c[0x0][0x4c8], R6 ;  /* 0x0001320008067a25 */ /* 0x000fc800078e0006 */
[----:B------:R-:W-:Y:S02]  /*14ef0*/  IMAD R14, R14, c[0x0][0x4e8], R0 ;  /* 0x00013a000e0e7a24 */ /* 0x000fe400078e0200 */
[----:B------:R-:W-:Y:S02]  /*14f00*/  IMAD.IADD R5, R5, 0x1, R13 ;  /* 0x0000000105057824 */ /* 0x000fe400078e020d */
[----:B------:R-:W-:Y:S02]  /*14f10*/  IMAD R0, R9, c[0x0][0x430], RZ ;  /* 0x00010c0009007a24 */ /* 0x000fe400078e02ff */
[----:B------:R-:W-:Y:S01]  /*14f20*/  IMAD.IADD R7, R7, 0x1, R3 ;  /* 0x0000000107077824 */ /* 0x000fe200078e0203 */
[----:B------:R-:W-:Y:S01]  /*14f30*/  LEA R3, P0, R6, c[0x0][0x4a8], 0x2 ;  /* 0x00012a0006037a11 */ /* 0x000fe200078010ff */
[C---:B------:R-:W-:Y:S02]  /*14f40*/  IMAD R8, R2.reuse, c[0x0][0x434], R0 ;  /* 0x00010d0002087a24 */ /* 0x040fe400078e0200 */
[----:B------:R-:W-:Y:S01]  /*14f50*/  IMAD.WIDE.U32 R4, R2, c[0x0][0x430], R4 ;  /* 0x00010c0002047a25 */ /* 0x000fe200078e0004 */
[----:B------:R-:W-:Y:S01]  /*14f60*/  LEA.HI.X R2, R6, c[0x0][0x4ac], R7, 0x2, P0 ;  /* 0x00012b0006027a11 */ /* 0x000fe200000f1407 */
[----:B------:R-:W-:Y:S04]  /*14f70*/  SHFL.IDX PT, R12, R3, RZ, 0x1c1f ;  /* 0x001c1fff030c7589 */ /* 0x000fe800000e0000 */
[----:B------:R-:W1:Y:S01]  /*14f80*/  SHFL.IDX PT, R13, R2, RZ, 0x1c1f ;  /* 0x001c1fff020d7589 */ /* 0x000e6200000e0000 */
[----:B------:R-:W-:-:S02]  /*14f90*/  IMAD.IADD R0, R16, 0x1, R17 ;  /* 0x0000000110007824 */ /* 0x000fc400078e0211 */
[----:B------:R-:W-:Y:S01]  /*14fa0*/  IMAD.IADD R5, R5, 0x1, R8 ;  /* 0x0000000105057824 */ /* 0x000fe200078e0208 */
[----:B------:R-:W-:Y:S01]  /*14fb0*/  SHFL.IDX PT, R10, R3, 0x1, 0x1c1f ;  /* 0x003c1f00030a7f89 */ /* 0x000fe200000e0000 */
[----:B------:R-:W-:-:S03]  /*14fc0*/  SHF.R.S32.HI R16, RZ, 0x1f, R14 ;  /* 0x0000001fff107819 */ /* 0x000fc6000001140e */
[----:B------:R-:W2:Y:S01]  /*14fd0*/  SHFL.IDX PT, R11, R2, 0x1, 0x1c1f ;  /* 0x003c1f00020b7f89 */ /* 0x000ea200000e0000 */
[----:B------:R-:W-:-:S03]  /*14fe0*/  ISETP.GE.OR P3, PT, R0, UR4, P1 ;  /* 0x0000000400007c0c */ /* 0x000fc60008f66670 */
[----:B------:R-:W-:Y:S04]  /*14ff0*/  SHFL.IDX PT, R8, R3, 0x2, 0x1c1f ;  /* 0x005c1f0003087f89 */ /* 0x000fe800000e0000 */
[----:B------:R-:W3:Y:S04]  /*15000*/  SHFL.IDX PT, R9, R2, 0x2, 0x1c1f ;  /* 0x005c1f0002097f89 */ /* 0x000ee800000e0000 */
[----:B------:R-:W-:Y:S04]  /*15010*/  SHFL.IDX PT, R6, R3, 0x3, 0x1c1f ;  /* 0x007c1f0003067f89 */ /* 0x000fe800000e0000 */
[----:B------:R4:W5:Y:S01]  /*15020*/  SHFL.IDX PT, R7, R2, 0x3, 0x1c1f ;  /* 0x007c1f0002077f89 */ /* 0x00096200000e0000 */
[----:B------:R-:W-:-:S02]  /*15030*/  IADD3 R15, R0, 0x8, RZ ;  /* 0x00000008000f7810 */ /* 0x000fc40007ffe0ff */
[C---:B------:R-:W-:Y:S02]  /*15040*/  IADD3 R17, R0.reuse, 0x40, RZ ;  /* 0x0000004000117810 */ /* 0x040fe40007ffe0ff */
[----:B------:R-:W-:Y:S02]  /*15050*/  ISETP.GE.OR P5, PT, R15, UR4, P1 ;  /* 0x000000040f007c0c */ /* 0x000fe40008fa6670 */
[----:B------:R-:W-:Y:S01]  /*15060*/  ISETP.GE.OR P4, PT, R17, UR4, P1 ;  /* 0x0000000411007c0c */ /* 0x000fe20008f86670 */
[----:B-1----:R-:W-:Y:S01]  /*15070*/  @!P3 ST.E [R12.64], R20 ;  /* 0x000000140c00b985 */ /* 0x002fe2000c101908 */
[----:B------:R-:W-:Y:S01]  /*15080*/  ISETP.GE.AND P3, PT, R0, UR4, PT ;  /* 0x0000000400007c0c */ /* 0x000fe2000bf66270 */
[----:B----4-:R-:W-:Y:S01]  /*15090*/  IMAD R2, R16, c[0x0][0x428], RZ ;  /* 0x00010a0010027a24 */ /* 0x010fe200078e02ff */
[----:B------:R-:W-:-:S03]  /*150a0*/  IADD3 R16, R0, 0x48, RZ ;  /* 0x0000004800107810 */ /* 0x000fc60007ffe0ff */
[----:B------:R-:W-:Y:S01]  /*150b0*/  IMAD R18, R14, c[0x0][0x42c], R2 ;  /* 0x00010b000e127a24 */ /* 0x000fe200078e0202 */
[----:B------:R-:W-:Y:S01]  /*150c0*/  ISETP.GE.OR P1, PT, R16, UR4, P1 ;  /* 0x0000000410007c0c */ /* 0x000fe20008f26670 */
[----:B------:R-:W-:-:S04]  /*150d0*/  IMAD.WIDE.U32 R2, R14, c[0x0][0x428], R4 ;  /* 0x00010a000e027a25 */ /* 0x000fc800078e0004 */
[----:B------:R-:W-:Y:S01]  /*150e0*/  IMAD.IADD R3, R3, 0x1, R18 ;  /* 0x0000000103037824 */ /* 0x000fe200078e0212 */
[C---:B------:R-:W-:Y:S01]  /*150f0*/  LEA R23, P0, R2.reuse, c[0x0][0x400], 0x2 ;  /* 0x0001000002177a11 */ /* 0x040fe200078010ff */
[----:B--2---:R1:W-:Y:S03]  /*15100*/  @!P5 ST.E [R10.64], R21 ;  /* 0x000000150a00d985 */ /* 0x0043e6000c101908 */
[----:B------:R-:W-:Y:S01]  /*15110*/  LEA.HI.X R18, R2, c[0x0][0x404], R3, 0x2, P0 ;  /* 0x0001010002127a11 */ /* 0x000fe200000f1403 */
[----:B---3--:R2:W-:Y:S01]  /*15120*/  @!P4 ST.E [R8.64], R22 ;  /* 0x000000160800c985 */ /* 0x0085e2000c101908 */
[C---:B------:R-:W-:Y:S02]  /*15130*/  IADD3 R5, R27.reuse, 0x18, RZ ;  /* 0x000000181b057810 */ /* 0x040fe40007ffe0ff */
[C---:B------:R-:W-:Y:S01]  /*15140*/  IADD3 R0, R27.reuse, 0x20, RZ ;  /* 0x000000201b007810 */ /* 0x040fe20007ffe0ff */
[----:B-----5:R3:W-:Y:S01]  /*15150*/  @!P1 ST.E [R6.64], R19 ;  /* 0x0000001306009985 */ /* 0x0207e2000c101908 */
[----:B------:R-:W-:-:S02]  /*15160*/  IADD3 R4, R27, 0x28, RZ ;  /* 0x000000281b047810 */ /* 0x000fc40007ffe0ff */
[C---:B------:R-:W-:Y:S01]  /*15170*/  IADD3 R3, R27.reuse, 0x30, RZ ;  /* 0x000000301b037810 */ /* 0x040fe20007ffe0ff */
[----:B------:R4:W4:Y:S01]  /*15180*/  SHFL.IDX PT, R8, R23, RZ, 0x1c1f ;  /* 0x001c1fff17087589 */ /* 0x00092200000e0000 */
[----:B------:R-:W-:Y:S02]  /*15190*/  IADD3 R2, R27, 0x38, RZ ;  /* 0x000000381b027810 */ /* 0x000fe40007ffe0ff */
[----:B------:R-:W-:Y:S01]  /*151a0*/  ISETP.GE.AND P2, PT, R15, UR4, PT ;  /* 0x000000040f007c0c */ /* 0x000fe2000bf46270 */
[----:B------:R4:W4:Y:S01]  /*151b0*/  SHFL.IDX PT, R9, R18, RZ, 0x1c1f ;  /* 0x001c1fff12097589 */ /* 0x00092200000e0000 */
[----:B------:R-:W-:Y:S02]  /*151c0*/  ISETP.GE.AND P1, PT, R17, UR4, PT ;  /* 0x0000000411007c0c */ /* 0x000fe4000bf26270 */
[----:B------:R-:W-:Y:S02]  /*151d0*/  ISETP.GE.AND P0, PT, R16, UR4, PT ;  /* 0x0000000410007c0c */ /* 0x000fe4000bf06270 */
[----:B------:R-:W-:-:S02]  /*151e0*/  SHF.R.S32.HI R17, RZ, 0x1f, R27 ;  /* 0x0000001fff117819 */ /* 0x000fc4000001141b */
[----:B------:R-:W-:Y:S02]  /*151f0*/  SHF.R.S32.HI R24, RZ, 0x1f, R3 ;  /* 0x0000001fff187819 */ /* 0x000fe40000011403 */
[----:B------:R-:W-:Y:S02]  /*15200*/  SHF.R.S32.HI R25, RZ, 0x1f, R2 ;  /* 0x0000001fff197819 */ /* 0x000fe40000011402 */
[----:B-1----:R-:W-:Y:S02]  /*15210*/  SHF.R.S32.HI R21, RZ, 0x1f, R0 ;  /* 0x0000001fff157819 */ /* 0x002fe40000011400 */
[----:B--2---:R-:W-:Y:S02]  /*15220*/  SHF.R.S32.HI R22, RZ, 0x1f, R4 ;  /* 0x0000001fff167819 */ /* 0x004fe40000011404 */
[C---:B---3--:R-:W-:Y:S02]  /*15230*/  IADD3 R7, R27.reuse, 0x8, RZ ;  /* 0x000000081b077810 */ /* 0x048fe40007ffe0ff */
[----:B------:R-:W-:-:S02]  /*15240*/  IADD3 R6, R27, 0x10, RZ ;  /* 0x000000101b067810 */ /* 0x000fc40007ffe0ff */
[----:B------:R-:W-:Y:S02]  /*15250*/  SHF.R.S32.HI R16, RZ, 0x1f, R7 ;  /* 0x0000001fff107819 */ /* 0x000fe40000011407 */
[----:B------:R-:W-:Y:S02]  /*15260*/  SHF.R.S32.HI R20, RZ, 0x1f, R6 ;  /* 0x0000001fff147819 */ /* 0x000fe40000011406 */
[----:B------:R-:W-:Y:S01]  /*15270*/  SHF.R.S32.HI R19, RZ, 0x1f, R5 ;  /* 0x0000001fff137819 */ /* 0x000fe20000011405 */
[----:B------:R-:W-:Y:S05]  /*15280*/  @P3 BRA `(.L_x_1152) ;  /* 0x0000021000003947 */ /* 0x000fea0003800000 */
[----:B----4-:R-:W-:Y:S02]  /*15290*/  ISETP.GE.AND P3, PT, R27, c[0x0][0x3c8], PT ;  /* 0x0000f2001b007a0c */ /* 0x010fe40003f66270 */
[----:B------:R-:W-:Y:S02]  /*152a0*/  ISETP.GE.AND P5, PT, R7, c[0x0][0x3c8], PT ;  /* 0x0000f20007007a0c */ /* 0x000fe40003fa6270 */
[----:B------:R-:W-:-:S09]  /*152b0*/  ISETP.GE.AND P6, PT, R4, c[0x0][0x3c8], PT ;  /* 0x0000f20004007a0c */ /* 0x000fd20003fc6270 */
[----:B------:R-:W-:-:S04]  /*152c0*/  @!P3 LEA R10, P4, R27, R8, 0x2 ;  /* 0x000000081b0ab211 */ /* 0x000fc800078810ff */
[----:B------:R-:W-:Y:S02]  /*152d0*/  @!P3 LEA.HI.X R11, R27, R9, R17, 0x2, P4 ;  /* 0x000000091b0bb211 */ /* 0x000fe400020f1411 */
[----:B------:R-:W-:-:S03]  /*152e0*/  ISETP.GE.AND P4, PT, R6, c[0x0][0x3c8], PT ;  /* 0x0000f20006007a0c */ /* 0x000fc60003f86270 */
[----:B------:R1:W-:Y:S02]  /*152f0*/  @!P3 ST.E.64 [R10.64], R120 ;  /* 0x000000780a00b985 */ /* 0x0003e4000c101b08 */
[----:B-1----:R-:W-:-:S04]  /*15300*/  @!P5 LEA R10, P3, R7, R8, 0x2 ;  /* 0x00000008070ad211 */ /* 0x002fc800078610ff */
        /* <DEDUP_REMOVED lines=10> */
[----:B------:R1:W-:Y:S01]  /*153b0*/  @!P3 ST.E.64 [R10.64], R148 ;  /* 0x000000940a00b985 */ /* 0x0003e2000c101b08 */
[----:B------:R-:W-:-:S04]  /*153c0*/  @!P5 LEA R14, P3, R0, R8, 0x2 ;  /* 0x00000008000ed211 */ /* 0x000fc800078610ff */
[----:B------:R-:W-:Y:S02]  /*153d0*/  @!P5 LEA.HI.X R15, R0, R9, R21, 0x2, P3 ;  /* 0x00000009000fd211 */ /* 0x000fe400018f1415 */
[----:B------:R-:W-:Y:S02]  /*153e0*/  ISETP.GE.AND P5, PT, R3, c[0x0][0x3c8], PT ;  /* 0x0000f20003007a0c */ /* 0x000fe40003fa6270 */
[----:B------:R-:W-:-:S04]  /*153f0*/  @!P6 LEA R12, P3, R4, R8, 0x2 ;  /* 0x00000008040ce211 */ /* 0x000fc800078610ff */
[----:B------:R-:W-:-:S07]  /*15400*/  @!P6 LEA.HI.X R13, R4, R9, R22, 0x2, P3 ;  /* 0x00000009040de211 */ /* 0x000fce00018f1416 */
[----:B-1----:R-:W-:-:S04]  /*15410*/  @!P5 LEA R10, P3, R3, R8, 0x2 ;  /* 0x00000008030ad211 */ /* 0x002fc800078610ff */
[----:B------:R-:W-:Y:S02]  /*15420*/  @!P5 LEA.HI.X R11, R3, R9, R24, 0x2, P3 ;  /* 0x00000009030bd211 */ /* 0x000fe400018f1418 */
[----:B------:R-:W-:-:S04]  /*15430*/  @!P4 LEA R8, P3, R2, R8, 0x2 ;  /* 0x000000080208c211 */ /* 0x000fc800078610ff */
[----:B------:R-:W-:Y:S02]  /*15440*/  @!P4 LEA.HI.X R9, R2, R9, R25, 0x2, P3 ;  /* 0x000000090209c211 */ /* 0x000fe400018f1419 */
[----:B------:R-:W-:-:S13]  /*15450*/  ISETP.GE.AND P3, PT, R0, c[0x0][0x3c8], PT ;  /* 0x0000f20000007a0c */ /* 0x000fda0003f66270 */
[----:B------:R1:W-:Y:S04]  /*15460*/  @!P3 ST.E.64 [R14.64], R152 ;  /* 0x000000980e00b985 */ /* 0x0003e8000c101b08 */
[----:B------:R1:W-:Y:S04]  /*15470*/  @!P6 ST.E.64 [R12.64], R164 ;  /* 0x000000a40c00e985 */ /* 0x0003e8000c101b08 */
[----:B------:R1:W-:Y:S04]  /*15480*/  @!P5 ST.E.64 [R10.64], R168 ;  /* 0x000000a80a00d985 */ /* 0x0003e8000c101b08 */
[----:B------:R1:W-:Y:S02]  /*15490*/  @!P4 ST.E.64 [R8.64], R180 ;  /* 0x000000b40800c985 */ /* 0x0003e4000c101b08 */
.L_x_1152:
[----:B----4-:R-:W-:Y:S05]  /*154a0*/  BSYNC B0 ;  /* 0x0000000000007941 */ /* 0x010fea0003800000 */
.L_x_1151:
[----:B-1----:R1:W2:Y:S01]  /*154b0*/  SHFL.IDX PT, R9, R18, 0x1, 0x1c1f ;  /* 0x003c1f0012097f89 */ /* 0x0022a200000e0000 */
[----:B------:R-:W-:Y:S03]  /*154c0*/  BSSY B0, `(.L_x_1153) ;  /* 0x0000023000007945 */ /* 0x000fe60003800000 */
[----:B------:R1:W3:Y:S01]  /*154d0*/  SHFL.IDX PT, R8, R23, 0x1, 0x1c1f ;  /* 0x003c1f0017087f89 */ /* 0x0002e200000e0000 */
[----:B------:R-:W-:Y:S05]  /*154e0*/  @P2 BRA `(.L_x_1154) ;  /* 0x0000020000002947 */ /* 0x000fea0003800000 */
[----:B------:R-:W-:Y:S02]  /*154f0*/  ISETP.GE.AND P3, PT, R27, c[0x0][0x3c8], PT ;  /* 0x0000f2001b007a0c */ /* 0x000fe40003f66270 */
[----:B------:R-:W-:-:S02]  /*15500*/  ISETP.GE.AND P5, PT, R7, c[0x0][0x3c8], PT ;  /* 0x0000f20007007a0c */ /* 0x000fc40003fa6270 */
[----:B------:R-:W-:-:S09]  /*15510*/  ISETP.GE.AND P2, PT, R6, c[0x0][0x3c8], PT ;  /* 0x0000f20006007a0c */ /* 0x000fd20003f46270 */
[----:B---3--:R-:W-:-:S04]  /*15520*/  @!P3 LEA R10, P4, R27, R8, 0x2 ;  /* 0x000000081b0ab211 */ /* 0x008fc800078810ff */
        /* <DEDUP_REMOVED lines=9> */
[----:B---3--:R-:W-:-:S03]  /*155c0*/  @!P3 LEA R12, P4, R5, R8, 0x2 ;  /* 0x00000008050cb211 */ /* 0x008fc600078810ff */
[----:B------:R2:W-:Y:S01]  /*155d0*/  @!P2 ST.E.64 [R10.64], R138 ;  /* 0x0000008a0a00a985 */ /* 0x0005e2000c101b08 */
[----:B------:R-:W-:Y:S02]  /*155e0*/  @!P3 LEA.HI.X R13, R5, R9, R19, 0x2, P4 ;  /* 0x00000009050db211 */ /* 0x000fe400020f1413 */
[----:B------:R-:W-:-:S03]  /*155f0*/  ISETP.GE.AND P4, PT, R4, c[0x0][0x3c8], PT ;  /* 0x0000f20004007a0c */ /* 0x000fc60003f86270 */
[----:B------:R3:W-:Y:S01]  /*15600*/  @!P3 ST.E.64 [R12.64], R150 ;  /* 0x000000960c00b985 */ /* 0x0007e2000c101b08 */
[----:B------:R-:W-:Y:S02]  /*15610*/  ISETP.GE.AND P3, PT, R3, c[0x0][0x3c8], PT ;  /* 0x0000f20003007a0c */ /* 0x000fe40003f66270 */
[----:B--2---:R-:W-:-:S04]  /*15620*/  @!P5 LEA R10, P2, R0, R8, 0x2 ;  /* 0x00000008000ad211 */ /* 0x004fc800078410ff */
[----:B------:R-:W-:Y:S02]  /*15630*/  @!P5 LEA.HI.X R11, R0, R9, R21, 0x2, P2 ;  /* 0x00000009000bd211 */ /* 0x000fe400010f1415 */
[----:B------:R-:W-:-:S03]  /*15640*/  ISETP.GE.AND P2, PT, R2, c[0x0][0x3c8], PT ;  /* 0x0000f20002007a0c */ /* 0x000fc60003f46270 */
[----:B------:R2:W-:Y:S01]  /*15650*/  @!P5 ST.E.64 [R10.64], R154 ;  /* 0x0000009a0a00d985 */ /* 0x0005e2000c101b08 */
[----:B---3--:R-:W-:-:S04]  /*15660*/  @!P4 LEA R12, P5, R4, R8, 0x2 ;  /* 0x00000008040cc211 */ /* 0x008fc800078a10ff */
        /* <DEDUP_REMOVED lines=8> */
.L_x_1154:
[----:B------:R-:W-:Y:S05]  /*156f0*/  BSYNC B0 ;  /* 0x0000000000007941 */ /* 0x000fea0003800000 */
.L_x_1153:
[----:B--23--:R2:W3:Y:S01]  /*15700*/  SHFL.IDX PT, R9, R18, 0x2, 0x1c1f ;  /* 0x005c1f0012097f89 */ /* 0x00c4e200000e0000 */
[----:B------:R-:W-:Y:S03]  /*15710*/  BSSY B0, `(.L_x_1155) ;  /* 0x0000023000007945 */ /* 0x000fe60003800000 */
[----:B------:R2:W4:Y:S01]  /*15720*/  SHFL.IDX PT, R8, R23, 0x2, 0x1c1f ;  /* 0x005c1f0017087f89 */ /* 0x00052200000e0000 */
[----:B------:R-:W-:Y:S05]  /*15730*/  @P1 BRA `(.L_x_1156) ;  /* 0x0000020000001947 */ /* 0x000fea0003800000 */
[----:B------:R-:W-:Y:S02]  /*15740*/  ISETP.GE.AND P3, PT, R27, c[0x0][0x3c8], PT ;  /* 0x0000f2001b007a0c */ /* 0x000fe40003f66270 */
[----:B------:R-:W-:Y:S02]  /*15750*/  ISETP.GE.AND P5, PT, R7, c[0x0][0x3c8], PT ;  /* 0x0000f20007007a0c */ /* 0x000fe40003fa6270 */
[----:B------:R-:W-:Y:S02]  /*15760*/  ISETP.GE.AND P2, PT, R6, c[0x0][0x3c8], PT ;  /* 0x0000f20006007a0c */ /* 0x000fe40003f46270 */
[----:B------:R-:W-:-:S07]  /*15770*/  ISETP.GE.AND P1, PT, R5, c[0x0][0x3c8], PT ;  /* 0x0000f20005007a0c */ /* 0x000fce0003f26270 */
[----:B----4-:R-:W-:-:S04]  /*15780*/  @!P3 LEA R10, P4, R27, R8, 0x2 ;  /* 0x000000081b0ab211 */ /* 0x010fc800078810ff */
[----:B---3--:R-:W-:Y:S02]  /*15790*/  @!P3 LEA.HI.X R11, R27, R9, R17, 0x2, P4 ;  /* 0x000000091b0bb211 */ /* 0x008fe400020f1411 */
[----:B------:R-:W-:-:S03]  /*157a0*/  @!P5 LEA R14, P4, R7, R8, 0x2 ;  /* 0x00000008070ed211 */ /* 0x000fc600078810ff */
[----:B------:R3:W-:Y:S01]  /*157b0*/  @!P3 ST.E.64 [R10.64], R124 ;  /* 0x0000007c0a00b985 */ /* 0x0007e2000c101b08 */
[-C--:B------:R-:W-:Y:S02]  /*157c0*/  @!P5 LEA.HI.X R15, R7, R9.reuse, R16, 0x2, P4 ;  /* 0x00000009070fd211 */ /* 0x080fe400020f1410 */
[----:B------:R-:W-:Y:S02]  /*157d0*/  ISETP.GE.AND P4, PT, R0, c[0x0][0x3c8], PT ;  /* 0x0000f20000007a0c */ /* 0x000fe40003f86270 */
[C---:B------:R-:W-:Y:S01]  /*157e0*/  @!P2 LEA R12, P3, R6.reuse, R8, 0x2 ;  /* 0x00000008060ca211 */ /* 0x040fe200078610ff */
[----:B------:R4:W-:Y:S03]  /*157f0*/  @!P5 ST.E.64 [R14.64], R128 ;  /* 0x000000800e00d985 */ /* 0x0009e6000c101b08 */
[----:B------:R-:W-:Y:S02]  /*15800*/  @!P2 LEA.HI.X R13, R6, R9, R20, 0x2, P3 ;  /* 0x00000009060da211 */ /* 0x000fe400018f1414 */
[----:B------:R-:W-:-:S03]  /*15810*/  ISETP.GE.AND P3, PT, R4, c[0x0][0x3c8], PT ;  /* 0x0000f20004007a0c */ /* 0x000fc60003f66270 */
[----:B------:R5:W-:Y:S01]  /*15820*/  @!P2 ST.E.64 [R12.64], R140 ;  /* 0x0000008c0c00a985 */ /* 0x000be2000c101b08 */
[----:B------:R-:W-:Y:S02]  /*15830*/  ISETP.GE.AND P2, PT, R3, c[0x0][0x3c8], PT ;  /* 0x0000f20003007a0c */ /* 0x000fe40003f46270 */
[----:B---3--:R-:W-:-:S04]  /*15840*/  @!P1 LEA R10, P5, R5, R8, 0x2 ;  /* 0x00000008050a9211 */ /* 0x008fc800078a10ff */
[----:B------:R-:W-:Y:S02]  /*15850*/  @!P1 LEA.HI.X R11, R5, R9, R19, 0x2, P5 ;  /* 0x00000009050b9211 */ /* 0x000fe400028f1413 */
[----:B----4-:R-:W-:-:S03]  /*15860*/  @!P4 LEA R14, P5, R0, R8, 0x2 ;  /* 0x00000008000ec211 */ /* 0x010fc600078a10ff */
[----:B------:R3:W-:Y:S01]  /*15870*/  @!P1 ST.E.64 [R10.64], R144 ;  /* 0x000000900a009985 */ /* 0x0007e2000c101b08 */
[----:B------:R-:W-:Y:S02]  /*15880*/  ISETP.GE.AND P1, PT, R2, c[0x0][0x3c8], PT ;  /* 0x0000f20002007a0c */ /* 0x000fe40003f26270 */
[----:B------:R-:W-:Y:S02]  /*15890*/  @!P4 LEA.HI.X R15, R0, R9, R21, 0x2, P5 ;  /* 0x00000009000fc211 */ /* 0x000fe400028f1415 */
[----:B-----5:R-:W-:-:S03]  /*158a0*/  @!P3 LEA R12, P5, R4, R8, 0x2 ;  /* 0x00000008040cb211 */ /* 0x020fc600078a10ff */
[----:B------:R4:W-:Y:S01]  /*158b0*/  @!P4 ST.E.64 [R14.64], R156 ;  /* 0x0000009c0e00c985 */ /* 0x0009e2000c101b08 */
[----:B------:R-:W-:-:S05]  /*158c0*/  @!P3 LEA.HI.X R13, R4, R9, R22, 0x2, P5 ;  /* 0x00000009040db211 */ /* 0x000fca00028f1416 */
[----:B------:R4:W-:Y:S01]  /*158d0*/  @!P3 ST.E.64 [R12.64], R160 ;  /* 0x000000a00c00b985 */ /* 0x0009e2000c101b08 */
[----:B---3--:R-:W-:-:S04]  /*158e0*/  @!P2 LEA R10, P5, R3, R8, 0x2 ;  /* 0x00000008030aa211 */ /* 0x008fc800078a10ff */
[----:B------:R-:W-:Y:S02]  /*158f0*/  @!P2 LEA.HI.X R11, R3, R9, R24, 0x2, P5 ;  /* 0x00000009030ba211 */ /* 0x000fe400028f1418 */
[----:B------:R-:W-:-:S03]  /*15900*/  @!P1 LEA R8, P5, R2, R8, 0x2 ;  /* 0x0000000802089211 */ /* 0x000fc600078a10ff */
[----:B------:R4:W-:Y:S01]  /*15910*/  @!P2 ST.E.64 [R10.64], R172 ;  /* 0x000000ac0a00a985 */ /* 0x0009e2000c101b08 */
[----:B------:R-:W-:-:S05]  /*15920*/  @!P1 LEA.HI.X R9, R2, R9, R25, 0x2, P5 ;  /* 0x0000000902099211 */ /* 0x000fca00028f1419 */
[----:B------:R4:W-:Y:S04]  /*15930*/  @!P1 ST.E.64 [R8.64], R176 ;  /* 0x000000b008009985 */ /* 0x0009e8000c101b08 */
.L_x_1156:
[----:B------:R-:W-:Y:S05]  /*15940*/  BSYNC B0 ;  /* 0x0000000000007941 */ /* 0x000fea0003800000 */
.L_x_1155:
[----:B---34-:R3:W4:Y:S04]  /*15950*/  SHFL.IDX PT, R9, R18, 0x3, 0x1c1f ;  /* 0x007c1f0012097f89 */ /* 0x01872800000e0000 */
[----:B------:R3:W1:Y:S01]  /*15960*/  SHFL.IDX PT, R8, R23, 0x3, 0x1c1f ;  /* 0x007c1f0017087f89 */ /* 0x00066200000e0000 */
[----:B------:R-:W-:Y:S05]  /*15970*/  @P0 BRA `(.L_x_1157) ;  /* 0x000004e000000947 */ /* 0x000fea0003800000 */
[----:B------:R-:W-:Y:S02]  /*15980*/  ISETP.GE.AND P0, PT, R27, c[0x0][0x3c8], PT ;  /* 0x0000f2001b007a0c */ /* 0x000fe40003f06270 */
[----:B------:R-:W-:Y:S02]  /*15990*/  ISETP.GE.AND P5, PT, R7, c[0x0][0x3c8], PT ;  /* 0x0000f20007007a0c */ /* 0x000fe40003fa6270 */
[----:B------:R-:W-:Y:S02]  /*159a0*/  ISETP.GE.AND P4, PT, R6, c[0x0][0x3c8], PT ;  /* 0x0000f20006007a0c */ /* 0x000fe40003f86270 */
[----:B------:R-:W-:-:S07]  /*159b0*/  ISETP.GE.AND P3, PT, R5, c[0x0][0x3c8], PT ;  /* 0x0000f20005007a0c */ /* 0x000fce0003f66270 */
[-C--:B-1----:R-:W-:Y:S02]  /*159c0*/  @!P0 LEA R12, P2, R27, R8.reuse, 0x2 ;  /* 0x000000081b0c8211 */ /* 0x082fe400078410ff */
[----:B------:R-:W-:Y:S02]  /*159d0*/  @!P5 LEA R10, P1, R7, R8, 0x2 ;  /* 0x00000008070ad211 */ /* 0x000fe400078210ff */
[-C--:B----4-:R-:W-:Y:S02]  /*159e0*/  @!P0 LEA.HI.X R13, R27, R9.reuse, R17, 0x2, P2 ;  /* 0x000000091b0d8211 */ /* 0x090fe400010f1411 */
[----:B------:R-:W-:Y:S02]  /*159f0*/  ISETP.GE.AND P2, PT, R0, c[0x0][0x3c8], PT ;  /* 0x0000f20000007a0c */ /* 0x000fe40003f46270 */
[----:B------:R-:W-:Y:S01]  /*15a00*/  @!P5 LEA.HI.X R11, R7, R9, R16, 0x2, P1 ;  /* 0x00000009070bd211 */ /* 0x000fe200008f1410 */
[----:B------:R1:W-:Y:S01]  /*15a10*/  @!P0 ST.E.64 [R12.64], R126 ;  /* 0x0000007e0c008985 */ /* 0x0003e2000c101b08 */
[----:B------:R-:W-:-:S02]  /*15a20*/  ISETP.GE.AND P1, PT, R4, c[0x0][0x3c8], PT ;  /* 0x0000f20004007a0c */ /* 0x000fc40003f26270 */
[C---:B------:R-:W-:Y:S01]  /*15a30*/  @!P4 LEA R14, P0, R6.reuse, R8, 0x2 ;  /* 0x00000008060ec211 */ /* 0x040fe200078010ff */
[----:B------:R4:W-:Y:S03]  /*15a40*/  @!P5 ST.E.64 [R10.64], R130 ;  /* 0x000000820a00d985 */ /* 0x0009e6000c101b08 */
[----:B------:R-:W-:Y:S02]  /*15a50*/  @!P4 LEA.HI.X R15, R6, R9, R20, 0x2, P0 ;  /* 0x00000009060fc211 */ /* 0x000fe400000f1414 */
[----:B------:R-:W-:-:S03]  /*15a60*/  ISETP.GE.AND P0, PT, R3, c[0x0][0x3c8], PT ;  /* 0x0000f20003007a0c */ /* 0x000fc60003f06270 */
        /* <DEDUP_REMOVED lines=19> */
.L_x_1149:
[----:B------:R-:W3:Y:S02]  /*15ba0*/  S2R R4, SR_TID.X ;  /* 0x0000000000047919 */ /* 0x000ee40000002100 */
[----:B---3--:R-:W-:-:S13]  /*15bb0*/  ISETP.GT.AND P0, PT, R4, 0x7f, PT ;  /* 0x0000007f0400780c */ /* 0x008fda0003f04270 */
[----:B------:R-:W-:Y:S05]  /*15bc0*/  @P0 BRA `(.L_x_1157) ;  /* 0x0000029000000947 */ /* 0x000fea0003800000 */
[----:B--2---:R-:W2:Y:S01]  /*15bd0*/  LDL.LU R3, [R1+0x58] ;  /* 0x0000580001037983 */ /* 0x004ea20000300800 */
[----:B------:R-:W-:-:S05]  /*15be0*/  MOV R2, c[0x0][0x4e8] ;  /* 0x00013a0000027a02 */ /* 0x000fca0000000f00 */
[----:B------:R-:W-:Y:S01]  /*15bf0*/  IMAD R0, R2, c[0x0][0x388], RZ ;  /* 0x0000e20002007a24 */ /* 0x000fe200078e02ff */
[----:B--2---:R-:W-:-:S04]  /*15c00*/  IADD3 R4, R3, R4, RZ ;  /* 0x0000000403047210 */ /* 0x004fc80007ffe0ff */
[----:B------:R-:W-:-:S13]  /*15c10*/  ISETP.GE.AND P0, PT, R4, R0, PT ;  /* 0x000000000400720c */ /* 0x000fda0003f06270 */
[----:B------:R-:W-:Y:S05]  /*15c20*/  @P0 BRA `(.L_x_1157) ;  /* 0x0000023000000947 */ /* 0x000fea0003800000 */
[----:B------:R-:W2:Y:S04]  /*15c30*/  LDL.LU R3, [R1+0x44] ;  /* 0x0000440001037983 */ /* 0x000ea80000300800 */
[----:B------:R-:W3:Y:S04]  /*15c40*/  LDL.LU R9, [R1+0x50] ;  /* 0x0000500001097983 */ /* 0x000ee80000300800 */
[----:B------:R-:W4:Y:S01]  /*15c50*/  LDL.LU R8, [R1+0x54] ;  /* 0x0000540001087983 */ /* 0x000f220000300800 */
[----:B------:R-:W-:-:S13]  /*15c60*/  ISETP.NE.AND P0, PT, R2, 0x1, PT ;  /* 0x000000010200780c */ /* 0x000fda0003f05270 */
[----:B------:R-:W-:Y:S01]  /*15c70*/  @P0 IMAD.HI.U32 R7, R4, c[0x0][0x4ec], RZ ;  /* 0x00013b0004070a27 */ /* 0x000fe200078e00ff */
[----:B--2---:R-:W-:Y:S02]  /*15c80*/  SHF.R.S32.HI R0, RZ, 0x1f, R3 ;  /* 0x0000001fff007819 */ /* 0x004fe40000011403 */
[----:B---3--:R-:W-:-:S03]  /*15c90*/  SHF.R.S32.HI R6, RZ, 0x1f, R9 ;  /* 0x0000001fff067819 */ /* 0x008fc60000011409 */
[----:B------:R-:W-:-:S04]  /*15ca0*/  IMAD R0, R0, c[0x0][0x4d0], RZ ;  /* 0x0001340000007a24 */ /* 0x000fc800078e02ff */
[C---:B------:R-:W-:Y:S01]  /*15cb0*/  IMAD R5, R3.reuse, c[0x0][0x4d4], R0 ;  /* 0x0001350003057a24 */ /* 0x040fe200078e0200 */
[----:B------:R-:W-:Y:S01]  /*15cc0*/  MOV R0, R4 ;  /* 0x0000000400007202 */ /* 0x000fe20000000f00 */
[----:B------:R-:W-:Y:S01]  /*15cd0*/  IMAD.WIDE.U32 R2, R3, c[0x0][0x4d0], RZ ;  /* 0x0001340003027a25 */ /* 0x000fe200078e00ff */
[----:B------:R-:W-:-:S03]  /*15ce0*/  @P0 SHF.R.U32.HI R0, RZ, c[0x0][0x4f0], R7 ;  /* 0x00013c00ff000a19 */ /* 0x000fc60000011607 */
[----:B------:R-:W-:Y:S01]  /*15cf0*/  IMAD R6, R6, c[0x0][0x4d8], RZ ;  /* 0x0001360006067a24 */ /* 0x000fe200078e02ff */
[----:B------:R-:W-:Y:S02]  /*15d00*/  IADD3 R3, R3, R5, RZ ;  /* 0x0000000503037210 */ /* 0x000fe40007ffe0ff */
[----:B----4-:R-:W-:Y:S01]  /*15d10*/  SHF.R.S32.HI R5, RZ, 0x1f, R8 ;  /* 0x0000001fff057819 */ /* 0x010fe20000011408 */
[C---:B------:R-:W-:Y:S01]  /*15d20*/  IMAD R7, R9.reuse, c[0x0][0x4dc], R6 ;  /* 0x0001370009077a24 */ /* 0x040fe200078e0206 */
[----:B------:R-:W-:Y:S01]  /*15d30*/  IADD3 R6, -R0, RZ, RZ ;  /* 0x000000ff00067210 */ /* 0x000fe20007ffe1ff */
[----:B------:R-:W-:-:S04]  /*15d40*/  IMAD.WIDE.U32 R2, R9, c[0x0][0x4d8], R2 ;  /* 0x0001360009027a25 */ /* 0x000fc800078e0002 */
[----:B------:R-:W-:Y:S01]  /*15d50*/  IMAD R5, R5, c[0x0][0x4e0], RZ ;  /* 0x0001380005057a24 */ /* 0x000fe200078e02ff */
[----:B------:R-:W-:Y:S01]  /*15d60*/  IADD3 R3, R3, R7, RZ ;  /* 0x0000000703037210 */ /* 0x000fe20007ffe0ff */
[----:B------:R-:W-:Y:S01]  /*15d70*/  IMAD R4, R6, c[0x0][0x4e8], R4 ;  /* 0x00013a0006047a24 */ /* 0x000fe200078e0204 */
[----:B------:R-:W-:Y:S01]  /*15d80*/  SHF.R.S32.HI R7, RZ, 0x1f, R0 ;  /* 0x0000001fff077819 */ /* 0x000fe20000011400 */
[C---:B------:R-:W-:Y:S02]  /*15d90*/  IMAD R6, R8.reuse, c[0x0][0x4e4], R5 ;  /* 0x0001390008067a24 */ /* 0x040fe400078e0205 */
[----:B------:R-:W-:Y:S01]  /*15da0*/  IMAD.WIDE.U32 R2, R8, c[0x0][0x4e0], R2 ;  /* 0x0001380008027a25 */ /* 0x000fe200078e0002 */
[----:B------:R-:W-:-:S04]  /*15db0*/  SHF.R.S32.HI R5, RZ, 0x1f, R4 ;  /* 0x0000001fff057819 */ /* 0x000fc80000011404 */
[----:B------:R-:W-:Y:S01]  /*15dc0*/  IADD3 R2, P0, R0, R2, RZ ;  /* 0x0000000200027210 */ /* 0x000fe20007f1e0ff */
[----:B------:R-:W-:-:S03]  /*15dd0*/  IMAD R0, R5, c[0x0][0x4c8], RZ ;  /* 0x0001320005007a24 */ /* 0x000fc600078e02ff */
[----:B------:R-:W-:Y:S01]  /*15de0*/  IADD3.X R3, R7, R3, R6, P0, !PT ;  /* 0x0000000307037210 */ /* 0x000fe200007fe406 */
[----:B------:R-:W-:-:S04]  /*15df0*/  IMAD R0, R4, c[0x0][0x4cc], R0 ;  /* 0x0001330004007a24 */ /* 0x000fc800078e0200 */
[----:B------:R-:W-:-:S05]  /*15e00*/  IMAD.WIDE.U32 R2, R4, c[0x0][0x4c8], R2 ;  /* 0x0001320004027a25 */ /* 0x000fca00078e0002 */
[----:B------:R-:W-:Y:S02]  /*15e10*/  IADD3 R0, R3, R0, RZ ;  /* 0x0000000003007210 */ /* 0x000fe40007ffe0ff */
[----:B------:R-:W-:-:S04]  /*15e20*/  LEA R4, P0, R2, c[0x0][0x4a8], 0x2 ;  /* 0x00012a0002047a11 */ /* 0x000fc800078010ff */
[----:B------:R-:W-:Y:S02]  /*15e30*/  LEA.HI.X R5, R2, c[0x0][0x4ac], R0, 0x2, P0 ;  /* 0x00012b0002057a11 */ /* 0x000fe400000f1400 */
[----:B------:R-:W-:-:S05]  /*15e40*/  MOV R0, 0xff800000 ;  /* 0xff80000000007802 */ /* 0x000fca0000000f00 */
[----:B------:R2:W-:Y:S02]  /*15e50*/  STG.E [R4.64], R0 ;  /* 0x0000000004007986 */ /* 0x0005e4000c101908 */
.L_x_1157:
[----:B------:R-:W-:Y:S05]  /*15e60*/  BSYNC B1 ;  /* 0x0000000000017941 */ /* 0x000fea0003800000 */
.L_x_1148:
[----:B--2---:R-:W2:Y:S02]  /*15e70*/  LDL R0, [R1+0x64] ;  /* 0x0000640001007983 */ /* 0x004ea40000100800 */
[----:B--2---:R-:W-:-:S13]  /*15e80*/  ISETP.NE.AND P0, PT, R0, RZ, PT ;  /* 0x000000ff0000720c */ /* 0x004fda0003f05270 */
[----:B------:R-:W-:Y:S01]  /*15e90*/  @P0 WARPSYNC 0xffffffff ;  /* 0xffffffff00000948 */ /* 0x000fe20003800000 */
[----:B------:R-:W-:Y:S06]  /*15ea0*/  @P0 BAR.SYNC.DEFER_BLOCKING 0x5, 0x80 ;  /* 0x0142000000000b1d */ /* 0x000fec0000010000 */
[----:B------:R-:W2:Y:S04]  /*15eb0*/  @P0 LDS R0, [0xb100] ;  /* 0x00b10000ff000984 */ /* 0x000ea80000000800 */
[----:B--2---:R2:W-:Y:S04]  /*15ec0*/  @P0 STL [R1+0x5c], R0 ;  /* 0x00005c0001000387 */ /* 0x0045e80000100800 */
[----:B------:R-:W-:Y:S06]  /*15ed0*/  @P0 BAR.ARV 0x4, 0x80 ;  /* 0x0102000000000b1d */ /* 0x000fec0000002000 */
[----:B------:R-:W-:Y:S05]  /*15ee0*/  @P0 BRA `(.L_x_1158) ;  /* 0x0000009000000947 */ /* 0x000fea0003800000 */
[----:B------:R-:W-:Y:S05]  /*15ef0*/  BRA.DIV ~URZ, `(.L_x_1159) ;  /* 0x00000a627f007947 */ /* 0x000fea000b800000 */
[----:B--2---:R2:W3:Y:S02]  /*15f00*/  SHFL.IDX PT, R0, R26, RZ, 0x1f ;  /* 0x00001fff1a007589 */ /* 0x0044e400000e0000 */
.L_x_1176:
[----:B------:R-:W5:Y:S01]  /*15f10*/  S2R R2, SR_TID.X ;  /* 0x0000000000027919 */ /* 0x000f620000002100 */
[----:B------:R-:W-:Y:S03]  /*15f20*/  WARPSYNC 0xffffffff ;  /* 0xffffffff00007948 */ /* 0x000fe60003800000 */
[----:B------:R-:W-:Y:S06]  /*15f30*/  BAR.SYNC.DEFER_BLOCKING 0x4, 0x80 ;  /* 0x0102000000007b1d */ /* 0x000fec0000010000 */
[----:B---3--:R3:W-:Y:S01]  /*15f40*/  STL [R1+0x5c], R0 ;  /* 0x00005c0001007387 */ /* 0x0087e20000100800 */
[----:B-----5:R-:W-:-:S13]  /*15f50*/  LOP3.LUT P0, RZ, R2, 0x7f, RZ, 0xc0, !PT ;  /* 0x0000007f02ff7812 */ /* 0x020fda000780c0ff */
[----:B------:R3:W-:Y:S04]  /*15f60*/  @!P0 STS [0xb100], R26 ;  /* 0x00b1001aff008388 */ /* 0x0007e80000000800 */
[----:B------:R-:W-:Y:S06]  /*15f70*/  BAR.ARV 0x5, 0x80 ;  /* 0x0142000000007b1d */ /* 0x000fec0000002000 */
.L_x_1158:
[----:B--23--:R-:W2:Y:S02]  /*15f80*/  LDL R0, [R1+0x5c] ;  /* 0x00005c0001007983 */ /* 0x00cea40000100800 */
[----:B--2---:R-:W-:-:S13]  /*15f90*/  ISETP.GE.AND P0, PT, R0, c[0x0][0x538], PT ;  /* 0x00014e0000007a0c */ /* 0x004fda0003f06270 */
[----:B-1--4-:R-:W-:Y:S01]  /*15fa0*/  @P0 CALL.REL.NOINC `(.L_x_1160) ;  /* 0x0000001000000944 */ /* 0x012fe20003c00000 */
[----:B------:R-:W-:Y:S05]  /*15fb0*/  BRA `(.L_x_1161) ;  /* 0xfffea76000007947 */ /* 0x000fea000383ffff */
.L_x_1160:
[----:B------:R-:W-:Y:S05]  /*15fc0*/  EXIT ;  /* 0x000000000000794d */ /* 0x000fea0003800000 */
.L_x_1112:
[----:B------:R-:W-:Y:S01]  /*15fd0*/  IMAD.MOV.U32 R10, RZ, RZ, R2 ;  /* 0x000000ffff0a7224 */ /* 0x000fe200078e0002 */
[----:B-1----:R-:W-:Y:S01]  /*15fe0*/  MOV R8, RZ ;  /* 0x000000ff00087202 */ /* 0x002fe20000000f00 */
[----:B------:R-:W-:Y:S01]  /*15ff0*/  IMAD.MOV.U32 R7, RZ, RZ, 0x181f ;  /* 0x0000181fff077424 */ /* 0x000fe200078e00ff */
[----:B------:R-:W-:Y:S02]  /*16000*/  MOV R9, 0x16020 ;  /* 0x0001602000097802 */ /* 0x000fe40000000f00 */
[----:B------:R-:W-:Y:S05]  /*16010*/  CALL.REL.NOINC `($__internal_17_$__cuda_sm70_shflsync_idx_p) ;  /* 0x000009f000007944 */ /* 0x000fea0003c00000 */
[----:B------:R-:W-:Y:S01]  /*16020*/  MOV R5, R7 ;  /* 0x0000000700057202 */ /* 0x000fe20000000f00 */
[----:B------:R-:W-:Y:S05]  /*16030*/  BRA `(.L_x_1162) ;  /* 0xfffeb54000007947 */ /* 0x000fea000383ffff */
.L_x_1113:
[----:B------:R-:W-:Y:S01]  /*16040*/  IMAD.MOV.U32 R10, RZ, RZ, R3 ;  /* 0x000000ffff0a7224 */ /* 0x000fe200078e0003 */
[----:B-1----:R-:W-:Y:S01]  /*16050*/  MOV R8, RZ ;  /* 0x000000ff00087202 */ /* 0x002fe20000000f00 */
[----:B------:R-:W-:Y:S01]  /*16060*/  IMAD.MOV.U32 R7, RZ, RZ, 0x181f ;  /* 0x0000181fff077424 */ /* 0x000fe200078e00ff */
[----:B------:R-:W-:Y:S02]  /*16070*/  MOV R9, 0x16090 ;  /* 0x0001609000097802 */ /* 0x000fe40000000f00 */
[----:B--23--:R-:W-:Y:S05]  /*16080*/  CALL.REL.NOINC `($__internal_17_$__cuda_sm70_shflsync_idx_p) ;  /* 0x0000098000007944 */ /* 0x00cfea0003c00000 */
[----:B------:R-:W-:Y:S01]  /*16090*/  MOV R4, R7 ;  /* 0x0000000700047202 */ /* 0x000fe20000000f00 */
[----:B------:R-:W-:Y:S05]  /*160a0*/  BRA `(.L_x_1163) ;  /* 0xfffeb4f000007947 */ /* 0x000fea000383ffff */
.L_x_1116:
[----:B------:R-:W-:Y:S01]  /*160b0*/  IMAD.MOV.U32 R10, RZ, RZ, R2 ;  /* 0x000000ffff0a7224 */ /* 0x000fe200078e0002 */
[----:B------:R-:W-:Y:S01]  /*160c0*/  MOV R8, 0x1 ;  /* 0x0000000100087802 */ /* 0x000fe20000000f00 */
[----:B------:R-:W-:Y:S01]  /*160d0*/  IMAD.MOV.U32 R7, RZ, RZ, 0x181f ;  /* 0x0000181fff077424 */ /* 0x000fe200078e00ff */
[----:B------:R-:W-:-:S02]  /*160e0*/  MOV R9, 0x16100 ;  /* 0x0001610000097802 */ /* 0x000fc40000000f00 */
[----:B-1234-:R-:W-:Y:S05]  /*160f0*/  CALL.REL.NOINC `($__internal_17_$__cuda_sm70_shflsync_idx_p) ;  /* 0x0000091000007944 */ /* 0x01efea0003c00000 */
[----:B------:R-:W-:Y:S01]  /*16100*/  IMAD.MOV.U32 R6, RZ, RZ, R7 ;  /* 0x000000ffff067224 */ /* 0x000fe200078e0007 */
[----:B------:R-:W-:Y:S01]  /*16110*/  MOV R8, 0x1 ;  /* 0x0000000100087802 */ /* 0x000fe20000000f00 */
[----:B------:R-:W-:Y:S01]  /*16120*/  IMAD.MOV.U32 R10, RZ, RZ, R3 ;  /* 0x000000ffff0a7224 */ /* 0x000fe200078e0003 */
[----:B------:R-:W-:-:S02]  /*16130*/  MOV R7, 0x181f ;  /* 0x0000181f00077802 */ /* 0x000fc40000000f00 */
[----:B------:R-:W-:Y:S02]  /*16140*/  MOV R9, 0x16160 ;  /* 0x0001616000097802 */ /* 0x000fe40000000f00 */
[----:B------:R-:W-:Y:S05]  /*16150*/  CALL.REL.NOINC `($__internal_17_$__cuda_sm70_shflsync_idx_p) ;  /* 0x000008b000007944 */ /* 0x000fea0003c00000 */
[----:B------:R-:W-:Y:S01]  /*16160*/  MOV R4, R7 ;  /* 0x0000000700047202 */ /* 0x000fe20000000f00 */
[----:B------:R-:W-:Y:S05]  /*16170*/  BRA `(.L_x_1164) ;  /* 0xfffeb52000007947 */ /* 0x000fea000383ffff */
.L_x_1119:
[----:B------:R-:W-:Y:S01]  /*16180*/  IMAD.MOV.U32 R10, RZ, RZ, R2 ;  /* 0x000000ffff0a7224 */ /* 0x000fe200078e0002 */
[----:B------:R-:W-:Y:S01]  /*16190*/  MOV R8, 0x2 ;  /* 0x0000000200087802 */ /* 0x000fe20000000f00 */
[----:B------:R-:W-:Y:S01]  /*161a0*/  IMAD.MOV.U32 R7, RZ, RZ, 0x181f ;  /* 0x0000181fff077424 */ /* 0x000fe200078e00ff */
[----:B------:R-:W-:Y:S02]  /*161b0*/  MOV R9, 0x161d0 ;  /* 0x000161d000097802 */ /* 0x000fe40000000f00 */
[----:B-123--:R-:W-:Y:S05]  /*161c0*/  CALL.REL.NOINC `($__internal_17_$__cuda_sm70_shflsync_idx_p) ;  /* 0x0000084000007944 */ /* 0x00efea0003c00000 */
[----:B------:R-:W-:Y:S01]  /*161d0*/  MOV R6, R7 ;  /* 0x0000000700067202 */ /* 0x000fe20000000f00 */
[----:B------:R-:W-:Y:S05]  /*161e0*/  BRA `(.L_x_1165) ;  /* 0xfffeb59000007947 */ /* 0x000fea000383ffff */
.L_x_1120:
[----:B------:R-:W-:Y:S01]  /*161f0*/  IMAD.MOV.U32 R10, RZ, RZ, R3 ;  /* 0x000000ffff0a7224 */ /* 0x000fe200078e0003 */
[----:B------:R-:W-:Y:S01]  /*16200*/  MOV R8, 0x2 ;  /* 0x0000000200087802 */ /* 0x000fe20000000f00 */
[----:B------:R-:W-:Y:S01]  /*16210*/  IMAD.MOV.U32 R7, RZ, RZ, 0x181f ;  /* 0x0000181fff077424 */ /* 0x000fe200078e00ff */
[----:B------:R-:W-:Y:S02]  /*16220*/  MOV R9, 0x16240 ;  /* 0x0001624000097802 */ /* 0x000fe40000000f00 */
[----:B-1234-:R-:W-:Y:S05]  /*16230*/  CALL.REL.NOINC `($__internal_17_$__cuda_sm70_shflsync_idx_p) ;  /* 0x000007d000007944 */ /* 0x01efea0003c00000 */
[----:B------:R-:W-:Y:S01]  /*16240*/  MOV R4, R7 ;  /* 0x0000000700047202 */ /* 0x000fe20000000f00 */
[----:B------:R-:W-:Y:S05]  /*16250*/  BRA `(.L_x_1166) ;  /* 0xfffeb54000007947 */ /* 0x000fea000383ffff */
.L_x_1123:
        /* <DEDUP_REMOVED lines=13> */
.L_x_1126:
[----:B------:R-:W-:Y:S01]  /*16330*/  IMAD.MOV.U32 R10, RZ, RZ, R2 ;  /* 0x000000ffff0a7224 */ /* 0x000fe200078e0002 */
[----:B------:R-:W-:Y:S01]  /*16340*/  MOV R8, 0x4 ;  /* 0x0000000400087802 */ /* 0x000fe20000000f00 */
[----:B------:R-:W-:Y:S01]  /*16350*/  IMAD.MOV.U32 R7, RZ, RZ, 0x181f ;  /* 0x0000181fff077424 */ /* 0x000fe200078e00ff */
[----:B------:R-:W-:Y:S02]  /*16360*/  MOV R9, 0x16380 ;  /* 0x0001638000097802 */ /* 0x000fe40000000f00 */
[----:B-1234-:R-:W-:Y:S05]  /*16370*/  CALL.REL.NOINC `($__internal_17_$__cuda_sm70_shflsync_idx_p) ;  /* 0x0000069000007944 */ /* 0x01efea0003c00000 */
[----:B------:R-:W-:Y:S01]  /*16380*/  MOV R6, R7 ;  /* 0x0000000700067202 */ /* 0x000fe20000000f00 */
[----:B------:R-:W-:Y:S05]  /*16390*/  BRA `(.L_x_1168) ;  /* 0xfffeb5d000007947 */ /* 0x000fea000383ffff */
.L_x_1127:
[----:B------:R-:W-:Y:S01]  /*163a0*/  IMAD.MOV.U32 R10, RZ, RZ, R3 ;  /* 0x000000ffff0a7224 */ /* 0x000fe200078e0003 */
[----:B------:R-:W-:Y:S01]  /*163b0*/  MOV R8, 0x4 ;  /* 0x0000000400087802 */ /* 0x000fe20000000f00 */
[----:B------:R-:W-:Y:S01]  /*163c0*/  IMAD.MOV.U32 R7, RZ, RZ, 0x181f ;  /* 0x0000181fff077424 */ /* 0x000fe200078e00ff */
[----:B------:R-:W-:Y:S02]  /*163d0*/  MOV R9, 0x163f0 ;  /* 0x000163f000097802 */ /* 0x000fe40000000f00 */
[----:B-1234-:R-:W-:Y:S05]  /*163e0*/  CALL.REL.NOINC `($__internal_17_$__cuda_sm70_shflsync_idx_p) ;  /* 0x0000062000007944 */ /* 0x01efea0003c00000 */
[----:B------:R-:W-:Y:S01]  /*163f0*/  MOV R4, R7 ;  /* 0x0000000700047202 */ /* 0x000fe20000000f00 */
[----:B------:R-:W-:Y:S05]  /*16400*/  BRA `(.L_x_1169) ;  /* 0xfffeb58000007947 */ /* 0x000fea000383ffff */
.L_x_1130:
        /* <DEDUP_REMOVED lines=13> */
.L_x_1133:
[----:B------:R-:W-:Y:S01]  /*164e0*/  IMAD.MOV.U32 R10, RZ, RZ, R2 ;  /* 0x000000ffff0a7224 */ /* 0x000fe200078e0002 */
[----:B------:R-:W-:Y:S01]  /*164f0*/  MOV R8, 0x6 ;  /* 0x0000000600087802 */ /* 0x000fe20000000f00 */
[----:B------:R-:W-:Y:S01]  /*16500*/  IMAD.MOV.U32 R7, RZ, RZ, 0x181f ;  /* 0x0000181fff077424 */ /* 0x000fe200078e00ff */
[----:B------:R-:W-:Y:S02]  /*16510*/  MOV R9, 0x16530 ;  /* 0x0001653000097802 */ /* 0x000fe40000000f00 */
[----:B-1234-:R-:W-:Y:S05]  /*16520*/  CALL.REL.NOINC `($__internal_17_$__cuda_sm70_shflsync_idx_p) ;  /* 0x000004e000007944 */ /* 0x01efea0003c00000 */
[----:B------:R-:W-:Y:S01]  /*16530*/  MOV R6, R7 ;  /* 0x0000000700067202 */ /* 0x000fe20000000f00 */
[----:B------:R-:W-:Y:S05]  /*16540*/  BRA `(.L_x_1171) ;  /* 0xfffeb61000007947 */ /* 0x000fea000383ffff */
.L_x_1134:
[----:B------:R-:W-:Y:S01]  /*16550*/  IMAD.MOV.U32 R10, RZ, RZ, R3 ;  /* 0x000000ffff0a7224 */ /* 0x000fe200078e0003 */
[----:B------:R-:W-:Y:S01]  /*16560*/  MOV R8, 0x6 ;  /* 0x0000000600087802 */ /* 0x000fe20000000f00 */
[----:B------:R-:W-:Y:S01]  /*16570*/  IMAD.MOV.U32 R7, RZ, RZ, 0x181f ;  /* 0x0000181fff077424 */ /* 0x000fe200078e00ff */
[----:B------:R-:W-:Y:S02]  /*16580*/  MOV R9, 0x165a0 ;  /* 0x000165a000097802 */ /* 0x000fe40000000f00 */
[----:B-1234-:R-:W-:Y:S05]  /*16590*/  CALL.REL.NOINC `($__internal_17_$__cuda_sm70_shflsync_idx_p) ;  /* 0x0000047000007944 */ /* 0x01efea0003c00000 */
[----:B------:R-:W-:Y:S01]  /*165a0*/  MOV R4, R7 ;  /* 0x0000000700047202 */ /* 0x000fe20000000f00 */
[----:B------:R-:W-:Y:S05]  /*165b0*/  BRA `(.L_x_1172) ;  /* 0xfffeb5c000007947 */ /* 0x000fea000383ffff */
.L_x_1137:
        /* <DEDUP_REMOVED lines=13> */
.L_x_1144:
[----:B--2---:R1:W5:Y:S01]  /*16690*/  LDL R0, [R1+0x10] ;  /* 0x0000100001007983 */ /* 0x0043620000100800 */
[----:B------:R-:W-:Y:S02]  /*166a0*/  MOV R3, 0x2 ;  /* 0x0000000200037802 */ /* 0x000fe40000000f00 */
[----:B------:R-:W-:Y:S02]  /*166b0*/  MOV R8, 0x166d0 ;  /* 0x000166d000087802 */ /* 0x000fe40000000f00 */
[----:B-1---5:R-:W-:Y:S05]  /*166c0*/  CALL.REL.NOINC `($__internal_16_$__cuda_sm70_shflsync_bfly_p) ;  /* 0x0000030000007944 */ /* 0x022fea0003c00000 */
[----:B--2---:R-:W-:Y:S01]  /*166d0*/  MOV R2, R3 ;  /* 0x0000000300027202 */ /* 0x004fe20000000f00 */
[----:B-1----:R-:W-:Y:S05]  /*166e0*/  BRA `(.L_x_1174) ;  /* 0xffffda7000007947 */ /* 0x002fea000383ffff */
.L_x_1145:
[----:B------:R-:W-:Y:S01]  /*166f0*/  IMAD.MOV.U32 R0, RZ, RZ, R2 ;  /* 0x000000ffff007224 */ /* 0x000fe200078e0002 */
[----:B------:R-:W-:Y:S02]  /*16700*/  MOV R3, 0x1 ;  /* 0x0000000100037802 */ /* 0x000fe40000000f00 */
[----:B------:R-:W-:Y:S02]  /*16710*/  MOV R8, 0x16730 ;  /* 0x0001673000087802 */ /* 0x000fe40000000f00 */
[----:B-----5:R-:W-:Y:S05]  /*16720*/  CALL.REL.NOINC `($__internal_16_$__cuda_sm70_shflsync_bfly_p) ;  /* 0x000002a000007944 */ /* 0x020fea0003c00000 */
[----:B-1----:R1:W5:Y:S01]  /*16730*/  LDL R0, [R1+0x14] ;  /* 0x0000140001007983 */ /* 0x0023620000100800 */
[----:B--2---:R-:W-:Y:S01]  /*16740*/  FADD.FTZ R2, R2, R3 ;  /* 0x0000000302027221 */ /* 0x004fe20000010000 */
[----:B------:R-:W-:-:S02]  /*16750*/  MOV R3, 0x2 ;  /* 0x0000000200037802 */ /* 0x000fc40000000f00 */
[----:B------:R-:W-:Y:S02]  /*16760*/  MOV R8, 0x16780 ;  /* 0x0001678000087802 */ /* 0x000fe40000000f00 */
[----:B-1---5:R-:W-:Y:S05]  /*16770*/  CALL.REL.NOINC `($__internal_16_$__cuda_sm70_shflsync_bfly_p) ;  /* 0x0000025000007944 */ /* 0x022fea0003c00000 */
[----:B-1----:R-:W3:Y:S01]  /*16780*/  LDL.LU R0, [R1+0x14] ;  /* 0x0000140001007983 */ /* 0x002ee20000300800 */
[----:B------:R-:W-:Y:S01]  /*16790*/  MOV R8, 0x167e0 ;  /* 0x000167e000087802 */ /* 0x000fe20000000f00 */
[----:B--23--:R-:W-:Y:S01]  /*167a0*/  FADD.FTZ R4, R0, R3 ;  /* 0x0000000300047221 */ /* 0x00cfe20000010000 */
[----:B------:R-:W-:-:S04]  /*167b0*/  MOV R3, 0x1 ;  /* 0x0000000100037802 */ /* 0x000fc80000000f00 */
[----:B------:R-:W-:Y:S02]  /*167c0*/  MOV R0, R4 ;  /* 0x0000000400007202 */ /* 0x000fe40000000f00 */
[----:B------:R-:W-:Y:S05]  /*167d0*/  CALL.REL.NOINC `($__internal_16_$__cuda_sm70_shflsync_bfly_p) ;  /* 0x000001f000007944 */ /* 0x000fea0003c00000 */
[----:B-1----:R1:W5:Y:S01]  /*167e0*/  LDL R0, [R1+0x18] ;  /* 0x0000180001007983 */ /* 0x0023620000100800 */
[----:B--2---:R-:W-:Y:S01]  /*167f0*/  FADD.FTZ R4, R4, R3 ;  /* 0x0000000304047221 */ /* 0x004fe20000010000 */
[----:B------:R-:W-:Y:S02]  /*16800*/  MOV R3, 0x2 ;  /* 0x0000000200037802 */ /* 0x000fe40000000f00 */
        /* <DEDUP_REMOVED lines=19> */
[----:B--2---:R-:W-:Y:S01]  /*16940*/  MOV R8, R3 ;  /* 0x0000000300087202 */ /* 0x004fe20000000f00 */
[----:B-1----:R-:W-:Y:S05]  /*16950*/  BRA `(.L_x_1175) ;  /* 0xffffd93000007947 */ /* 0x002fea000383ffff */
.L_x_1159:
[----:B------:R-:W-:Y:S01]  /*16960*/  IMAD.MOV.U32 R10, RZ, RZ, R26 ;  /* 0x000000ffff0a7224 */ /* 0x000fe200078e001a */
[----:B-1----:R-:W-:Y:S01]  /*16970*/  MOV R8, RZ ;  /* 0x000000ff00087202 */ /* 0x002fe20000000f00 */
[----:B------:R-:W-:Y:S01]  /*16980*/  IMAD.MOV.U32 R7, RZ, RZ, 0x1f ;  /* 0x0000001fff077424 */ /* 0x000fe200078e00ff */
[----:B----4-:R-:W-:Y:S02]  /*16990*/  MOV R9, 0x169b0 ;  /* 0x000169b000097802 */ /* 0x010fe40000000f00 */
[----:B--23--:R-:W-:Y:S05]  /*169a0*/  CALL.REL.NOINC `($__internal_17_$__cuda_sm70_shflsync_idx_p) ;  /* 0x0000006000007944 */ /* 0x00cfea0003c00000 */
[----:B------:R-:W-:Y:S01]  /*169b0*/  MOV R0, R7 ;  /* 0x0000000700007202 */ /* 0x000fe20000000f00 */
[----:B------:R-:W-:Y:S05]  /*169c0*/  BRA `(.L_x_1176) ;  /* 0xfffff54000007947 */ /* 0x000fea000383ffff */
        .weak           $__internal_16_$__cuda_sm70_shflsync_bfly_p
        .type           $__internal_16_$__cuda_sm70_shflsync_bfly_p,@function
        .size           $__internal_16_$__cuda_sm70_shflsync_bfly_p,($__internal_17_$__cuda_sm70_shflsync_idx_p - $__internal_16_$__cuda_sm70_shflsync_bfly_p)
$__internal_16_$__cuda_sm70_shflsync_bfly_p:
[----:B------:R-:W-:Y:S01]  /*169d0*/  MOV R9, 0x0 ;  /* 0x0000000000097802 */ /* 0x000fe20000000f00 */
[----:B------:R-:W-:Y:S04]  /*169e0*/  WARPSYNC R7 ;  /* 0x0000000700007348 */ /* 0x000fe80003800000 */
[----:B------:R1:W2:Y:S01]  /*169f0*/  SHFL.BFLY PT, R3, R0, R3, R10 ;  /* 0x0c00000300037389 */ /* 0x0002a200000e000a */
[----:B------:R-:W-:Y:S05]  /*16a00*/  RET.REL.NODEC R8 `(_ZN7cutlass13device_kernelIN5flash19enable_sm80_to_sm89INS1_16FlashAttnFwdSm80INS1_25CollectiveMainloopFwdSm80ILi4ELi1ELb0EN4cute5tupleIJNS5_1CILi128EEENS7_ILi112EEENS7_ILi64EEEEEELi64ENS_6half_tEfNS_4arch4Sm80ELb1ELb0ELb1ELb0ELb0ELb0ELb1ELb1EEENS1_21CollectiveEpilogueFwdINS6_IJS8_SA_S9_EEENS6_IJNS7_ILi1EEESI_SI_EEESC_SE_Li128ELb0ELb1ELb1ELb0EEENS1_30DynamicPersistentTileSchedulerILi128ELi128ELb1ELb1ELb0EEEEEEEEEvNT_6ParamsE) ;  /* 0xfffe95f008007950 */ /* 0x000fea0003c3ffff */
        .weak           $__internal_17_$__cuda_sm70_shflsync_idx_p
        .type           $__internal_17_$__cuda_sm70_shflsync_idx_p,@function
        .size           $__internal_17_$__cuda_sm70_shflsync_idx_p,(.L_x_3250 - $__internal_17_$__cuda_sm70_shflsync_idx_p)
$__internal_17_$__cuda_sm70_shflsync_idx_p:
[----:B------:R-:W-:-:S04]  /*16a10*/  MOV R12, 0xffffffff ;  /* 0xffffffff000c7802 */ /* 0x000fc80000000f00 */
[----:B------:R-:W-:Y:S04]  /*16a20*/  WARPSYNC R12 ;  /* 0x0000000c00007348 */ /* 0x000fe80003800000 */
[----:B------:R1:W2:Y:S02]  /*16a30*/  SHFL.IDX PT, R7, R10, R8, R7 ;  /* 0x000000080a077389 */ /* 0x0002a400000e0007 */
[----:B-1----:R-:W-:Y:S02]  /*16a40*/  MOV R8, R9 ;  /* 0x0000000900087202 */ /* 0x002fe40000000f00 */
[----:B------:R-:W-:-:S04]  /*16a50*/  MOV R9, 0x0 ;  /* 0x0000000000097802 */ /* 0x000fc80000000f00 */
[----:B--2---:R-:W-:Y:S05]  /*16a60*/  RET.REL.NODEC R8 `(_ZN7cutlass13device_kernelIN5flash19enable_sm80_to_sm89INS1_16FlashAttnFwdSm80INS1_25CollectiveMainloopFwdSm80ILi4ELi1ELb0EN4cute5tupleIJNS5_1CILi128EEENS7_ILi112EEENS7_ILi64EEEEEELi64ENS_6half_tEfNS_4arch4Sm80ELb1ELb0ELb1ELb0ELb0ELb0ELb1ELb1EEENS1_21CollectiveEpilogueFwdINS6_IJS8_SA_S9_EEENS6_IJNS7_ILi1EEESI_SI_EEESC_SE_Li128ELb0ELb1ELb1ELb0EEENS1_30DynamicPersistentTileSchedulerILi128ELi128ELb1ELb1ELb0EEEEEEEEEvNT_6ParamsE) ;  /* 0xfffe959008007950 */ /* 0x004fea0003c3ffff */
.L_x_1177:
        /* <DEDUP_REMOVED lines=9> */
.L_x_3250:


//--------------------- .text._ZN7cutlass13device_kernelIN5flash19enable_sm80_to_sm89INS1_16FlashAttnFwdSm80INS1_25CollectiveMainloopFwdSm80ILi4ELi1ELb0EN4cute5tupleIJNS5_1CILi128EEENS7_ILi80EEENS7_ILi64EEEEEELi64ENS_6half_tEfNS_4arch4Sm80ELb1ELb0ELb1ELb1ELb0ELb0ELb1ELb1EEENS1_21CollectiveEpilogueFwdINS6_IJS8_SA_S9_EEENS6_IJNS7_ILi1EEESI_SI_EEESC_SE_Li128ELb1ELb1ELb1ELb0EEENS1_36VarlenDynamicPersistentTileSchedulerILi128ELi80ELi128ELi128ELb1ELb1ELb0ELb1ELb1ELb1EEEEEEEEEvNT_6ParamsE --------------------------
	.section	.text._ZN7cutlass13device_kernelIN5flash19enable_sm80_to_sm89INS1_16FlashAttnFwdSm80INS1_25CollectiveMainloopFwdSm80ILi4ELi1ELb0EN4cute5tupleIJNS5_1CILi128EEENS7_ILi80EEENS7_ILi64EEEEEELi64ENS_6half_tEfNS_4arch4Sm80ELb1ELb0ELb1ELb1ELb0ELb0ELb1ELb1EEENS1_21CollectiveEpilogueFwdINS6_IJS8_SA_S9_EEENS6_IJNS7_ILi1EEESI_SI_EEESC_SE_Li128ELb1ELb1ELb1ELb0EEENS1_36VarlenDynamicPersistentTileSchedulerILi128ELi80ELi128ELi128ELb1ELb1ELb0ELb1ELb1ELb1EEEEEEEEEvNT_6ParamsE,"ax",@progbits
	.sectioninfo	@"SHI_REGISTERS=255"
	.align	128
.text._ZN7cutlass13device_kernelIN5flash19enable_sm80_to_sm89INS1_16FlashAttnFwdSm80INS1_25CollectiveMainloopFwdSm80ILi4ELi1ELb0EN4cute5tupleIJNS5_1CILi128EEENS7_ILi80EEENS7_ILi64EEEEEELi64ENS_6half_tEfNS_4arch4Sm80ELb1ELb0ELb1ELb1ELb0ELb0ELb1ELb1EEENS1_21CollectiveEpilogueFwdINS6_IJS8_SA_S9_EEENS6_IJNS7_ILi1EEESI_SI_EEESC_SE_Li128ELb1ELb1ELb1ELb0EEENS1_36VarlenDynamicPersistentTileSchedulerILi128ELi80ELi128ELi128ELb1ELb1ELb0ELb1ELb1ELb1EEEEEEEEEvNT_6ParamsE:
        .type           _ZN7cutlass13device_kernelIN5flash19enable_sm80_to_sm89INS1_16FlashAttnFwdSm80INS1_25CollectiveMainloopFwdSm80ILi4ELi1ELb0EN4cute5tupleIJNS5_1CILi128EEENS7_ILi80EEENS7_ILi64EEEEEELi64ENS_6half_tEfNS_4arch4Sm80ELb1ELb0ELb1ELb1ELb0ELb0ELb1ELb1EEENS1_21CollectiveEpilogueFwdINS6_IJS8_SA_S9_EEENS6_IJNS7_ILi1EEESI_SI_EEESC_SE_Li128ELb1ELb1ELb1ELb0EEENS1_36VarlenDynamicPersistentTileSchedulerILi128ELi80ELi128ELi128ELb1ELb1ELb0ELb1ELb1ELb1EEEEEEEEEvNT_6ParamsE,@function
        .size           _ZN7cutlass13device_kernelIN5flash19enable_sm80_to_sm89INS1_16FlashAttnFwdSm80INS1_25CollectiveMainloopFwdSm80ILi4ELi1ELb0EN4cute5tupleIJNS5_1CILi128EEENS7_ILi80EEENS7_ILi64EEEEEELi64ENS_6half_tEfNS_4arch4Sm80ELb1ELb0ELb1ELb1ELb0ELb0ELb1ELb1EEENS1_21CollectiveEpilogueFwdINS6_IJS8_SA_S9_EEENS6_IJNS7_ILi1EEESI_SI_EEESC_SE_Li128ELb1ELb1ELb1ELb0EEENS1_36VarlenDynamicPersistentTileSchedulerILi128ELi80ELi128ELi128ELb1ELb1ELb0ELb1ELb1ELb1EEEEEEEEEvNT_6ParamsE,(.L_x_3253 - _ZN7cutlass13device_kernelIN5flash19enable_sm80_to_sm89INS1_16FlashAttnFwdSm80INS1_25CollectiveMainloopFwdSm80ILi4ELi1ELb0EN4cute5tupleIJNS5_1CILi128EEENS7_ILi80EEENS7_ILi64EEEEEELi64ENS_6half_tEfNS_4arch4Sm80ELb1ELb0ELb1ELb1ELb0ELb0ELb1ELb1EEENS1_21CollectiveEpilogueFwdINS6_IJS8_SA_S9_EEENS6_IJNS7_ILi1EEESI_SI_EEESC_SE_Li128ELb1ELb1ELb1ELb0EEENS1_36VarlenDynamicPersistentTileSchedulerILi128ELi80ELi128ELi128ELb1ELb1ELb0ELb1ELb1ELb1EEEEEEEEEvNT_6ParamsE)
        .other          _ZN7cutlass13device_kernelIN5flash19enable_sm80_to_sm89INS1_16FlashAttnFwdSm80INS1_25CollectiveMainloopFwdSm80ILi4ELi1ELb0EN4cute5tupleIJNS5_1CILi128EEENS7_ILi80EEENS7_ILi64EEEEEELi64ENS_6half_tEfNS_4arch4Sm80ELb1ELb0ELb1ELb1ELb0ELb0ELb1ELb1EEENS1_21CollectiveEpilogueFwdINS6_IJS8_SA_S9_EEENS6_IJNS7_ILi1EEESI_SI_EEESC_SE_Li128ELb1ELb1ELb1ELb0EEENS1_36VarlenDynamicPersistentTileSchedulerILi128ELi80ELi128ELi128ELb1ELb1ELb0ELb1ELb1ELb1EEEEEEEEEvNT_6ParamsE,@"STO_CUDA_ENTRY STV_DEFAULT"
_ZN7cutlass13device_kernelIN5flash19enable_sm80_to_sm89INS1_16FlashAttnFwdSm80INS1_25CollectiveMainloopFwdSm80ILi4ELi1ELb0EN4cute5tupleIJNS5_1CILi128EEENS7_ILi80EEENS7_ILi64EEEEEELi64ENS_6half_tEfNS_4arch4Sm80ELb1ELb0ELb1ELb1ELb0ELb0ELb1ELb1EEENS1_21CollectiveEpilogueFwdINS6_IJS8_SA_S9_EEENS6_IJNS7_ILi1EEESI_SI_EEESC_SE_Li128ELb1ELb1ELb1ELb0EEENS1_36VarlenDynamicPersistentTileSchedulerILi128ELi80ELi128ELi128ELb1ELb1ELb0ELb1ELb1ELb1EEEEEEEEEvNT_6ParamsE:
        /* <DEDUP_REMOVED lines=55> */
.L_x_1183:
        /* <DEDUP_REMOVED lines=17> */
.L_x_1301:
        /* <DEDUP_REMOVED lines=16> */
.L_x_1302:
[----:B--2---:R-:W-:-:S05]  /*0580*/  IMAD R0, R0, c[0x0][0x538], RZ ;  /* 0x00014e0000007a24 */ /* 0x004fca00078e02ff */
[----:B------:R-:W-:-:S04]  /*0590*/  IADD3 R6, R0, R6, RZ ;  /* 0x0000000600067210 */ /* 0x000fc80007ffe0ff */
[----:B------:R-:W-:-:S13]  /*05a0*/  ISETP.GT.AND P0, PT, R6, UR4, PT ;  /* 0x0000000406007c0c */ /* 0x000fda000bf04270 */
[----:B-1----:R-:W-:Y:S05]  /*05b0*/  @!P0 BRA `(.L_x_1183) ;  /* 0xfffffdb000008947 */ /* 0x002fea000383ffff */
.L_x_1179:
[----:B------:R-:W-:-:S05]  /*05c0*/  IADD3 R12, -R0, R6, RZ ;  /* 0x00000006000c7210 */ /* 0x000fca0007ffe1ff */
[----:B------:R-:W-:-:S05]  /*05d0*/  IMAD R0, R4, c[0x0][0x538], R12 ;  /* 0x00014e0004007a24 */ /* 0x000fca00078e020c */
[----:B------:R-:W-:Y:S01]  /*05e0*/  ISETP.GT.AND P0, PT, R0, UR4, PT ;  /* 0x0000000400007c0c */ /* 0x000fe2000bf04270 */
[----:B------:R-:W-:-:S12]  /*05f0*/  BRA.DIV ~URZ, `(.L_x_1184) ;  /* 0x000138f27f007947 */ /* 0x000fd8000b800000 */
[----:B------:R-:W-:-:S04]  /*0600*/  VOTE.ANY R11, PT, !P0 ;  /* 0x00000000000b7806 */ /* 0x000fc800040e0100 */
.L_x_1303:
[----:B------:R-:W1:Y:S02]  /*0610*/  POPC R0, R11 ;  /* 0x0000000b00007309 */ /* 0x000e640000000000 */
[----:B-1----:R-:W-:-:S05]  /*0620*/  IADD3 R2, R0, R7, RZ ;  /* 0x0000000700027210 */ /* 0x002fca0007ffe0ff */
[----:B------:R1:W-:Y:S01]  /*0630*/  STL [R1+0x64], R2 ;  /* 0x0000640201007387 */ /* 0x0003e20000100800 */
[----:B------:R-:W-:Y:S05]  /*0640*/  BRA.DIV ~URZ, `(.L_x_1185) ;  /* 0x000138f27f007947 */ /* 0x000fea000b800000 */
[----:B------:R2:W3:Y:S01]  /*0650*/  SHFL.IDX PT, R13, R10, R0, 0x1f ;  /* 0x00001f000a0d7589 */ /* 0x0004e200000e0000 */
[----:B------:R-:W-:-:S03]  /*0660*/  MOV R6, RZ ;  /* 0x000000ff00067202 */ /* 0x000fc60000000f00 */
[----:B------:R2:W4:Y:S04]  /*0670*/  SHFL.IDX PT, R10, R8, R0, 0x1f ;  /* 0x00001f00080a7589 */ /* 0x00052800000e0000 */
.L_x_1304:
[----:B------:R-:W-:Y:S01]  /*0680*/  ISETP.NE.AND P0, PT, R11, RZ, PT ;  /* 0x000000ff0b00720c */ /* 0x000fe20003f05270 */
[----:B------:R-:W-:-:S12]  /*0690*/  BSSY B0, `(.L_x_1186) ;  /* 0x0000005000007945 */ /* 0x000fd80003800000 */
[----:B------:R-:W-:Y:S05]  /*06a0*/  @!P0 BRA `(.L_x_1187) ;  /* 0x0000003000008947 */ /* 0x000fea0003800000 */
[----:B------:R-:W-:Y:S01]  /*06b0*/  IADD3 R5, R0, -0x1, RZ ;  /* 0xffffffff00057810 */ /* 0x000fe20007ffe0ff */
[----:B------:R-:W-:Y:S05]  /*06c0*/  BRA.DIV ~URZ, `(.L_x_1188) ;  /* 0x000139527f007947 */ /* 0x000fea000b800000 */
[----:B------:R1:W2:Y:S02]  /*06d0*/  SHFL.IDX PT, R6, R4, R5, 0x1f ;  /* 0x00001f0504067589 */ /* 0x0002a400000e0000 */
.L_x_1187:
[----:B------:R-:W-:Y:S05]  /*06e0*/  BSYNC B0 ;  /* 0x0000000000007941 */ /* 0x000fea0003800000 */
.L_x_1186:
        /* <DEDUP_REMOVED lines=69> */
.L_x_1190:
        /* <DEDUP_REMOVED lines=70> */
.L_x_1191:
[----:B------:R-:W-:Y:S05]  /*0fa0*/  BSYNC B0 ;  /* 0x0000000000007941 */ /* 0x000fea0003800000 */
.L_x_1189:
[----:B------:R-:W-:-:S04]  /*0fb0*/  LOP3.LUT R0, RZ, R0, RZ, 0x33, !PT ;  /* 0x00000000ff007212 */ /* 0x000fc800078e33ff */
[----:B------:R-:W-:-:S05]  /*0fc0*/  IADD3 R0, R0, R13, RZ ;  /* 0x0000000d00007210 */ /* 0x000fca0007ffe0ff */
[----:B------:R2:W-:Y:S01]  /*0fd0*/  STL [R1+0x5c], R0 ;  /* 0x00005c0001007387 */ /* 0x0005e20000100800 */
[----:B------:R-:W-:Y:S05]  /*0fe0*/  BRA `(.L_x_1192) ;  /* 0x0000006000007947 */ /* 0x000fea0003800000 */
.L_x_1180:
[----:B------:R-:W-:Y:S01]  /*0ff0*/  MOV R0, UR4 ;  /* 0x0000000400007c02 */ /* 0x000fe20008000f00 */
[----:B------:R-:W-:Y:S04]  /*1000*/  STL [R1+0x5c], RZ ;  /* 0x00005cff01007387 */ /* 0x000fe80000100800 */
[----:B------:R-:W-:Y:S04]  /*1010*/  STL [R1+0x60], RZ ;  /* 0x000060ff01007387 */ /* 0x000fe80000100800 */
[----:B------:R1:W-:Y:S02]  /*1020*/  STL [R1+0x58], R0 ;  /* 0x0000580001007387 */ /* 0x0003e40000100800 */
[----:B-1----:R-:W-:-:S05]  /*1030*/  MOV R0, c[0x0][0x53c] ;  /* 0x00014f0000007a02 */ /* 0x002fca0000000f00 */
[----:B------:R1:W-:Y:S02]  /*1040*/  STL [R1+0x64], R0 ;  /* 0x0000640001007387 */ /* 0x0003e40000100800 */
.L_x_1192:
        /* <DEDUP_REMOVED lines=8> */
.L_x_1178:
        /* <DEDUP_REMOVED lines=13> */
[----:B---3--:R-:W-:Y:S01]  /*11a0*/  IMAD.SHL.U32 R4, R18, 0x40, RZ ;  /* 0x0000004012047824 */ /* 0x008fe200078e00ff */
[----:B------:R-:W-:Y:S01]  /*11b0*/  SHF.R.S32.HI R7, RZ, 0x2, R13 ;  /* 0x00000002ff077819 */ /* 0x000fe2000001140d */
[----:B------:R-:W-:Y:S01]  /*11c0*/  IMAD.IADD R14, R3, 0x1, -R0 ;  /* 0x00000001030e7824 */ /* 0x000fe200078e0a00 */
[----:B------:R-:W-:Y:S01]  /*11d0*/  LOP3.LUT R0, R2, 0xfffffff0, RZ, 0xc0, !PT ;  /* 0xfffffff002007812 */ /* 0x000fe200078ec0ff */
[----:B------:R-:W-:Y:S01]  /*11e0*/  IMAD.IADD R9, R16, 0x1, -R9 ;  /* 0x0000000110097824 */ /* 0x000fe200078e0a09 */
[----:B------:R-:W-:-:S03]  /*11f0*/  SHF.R.S32.HI R3, RZ, 0x1f, R13 ;  /* 0x0000001fff037819 */ /* 0x000fc6000001140d */
[----:B------:R-:W-:Y:S01]  /*1200*/  IMAD.IADD R2, R16, 0x1, -R0 ;  /* 0x0000000110027824 */ /* 0x000fe200078e0a00 */
[----:B------:R-:W-:Y:S01]  /*1210*/  LEA.HI R3, R3, R7, RZ, 0x3 ;  /* 0x0000000703037211 */ /* 0x000fe200078f18ff */
[C---:B------:R-:W-:Y:S01]  /*1220*/  IMAD.SHL.U32 R20, R9.reuse, 0x8, RZ ;  /* 0x0000000809147824 */ /* 0x040fe200078e00ff */
        /* <DEDUP_REMOVED lines=86> */
[----:B------:R3:W-:Y:S01]  /*1790*/  STL [R1+0x4c], R3 ;  /* 0x00004c0301007387 */ /* 0x0007e20000100800 */
        /* <DEDUP_REMOVED lines=30> */
.L_x_1300:
        /* <DEDUP_REMOVED lines=11> */
[----:B------:R-:W-:Y:S01]  /*1a30*/  ISETP.NE.AND.EX P1, PT, RZ, c[0x0][0x34c], PT, P1 ;  /* 0x0000d300ff007a0c */ /* 0x000fe20003f25310 */
[----:B------:R-:W-:Y:S01]  /*1a40*/  IMAD.MOV.U32 R11, RZ, RZ, RZ ;  /* 0x000000ffff0b7224 */ /* 0x000fe200078e00ff */
[----:B--2---:R-:W-:Y:S01]  /*1a50*/  SHF.R.S32.HI R13, RZ, 0x1f, R23 ;  /* 0x0000001fff0d7819 */ /* 0x004fe20000011417 */
[----:B------:R1:W-:Y:S01]  /*1a60*/  STL [R1+0x50], R23 ;  /* 0x0000501701007387 */ /* 0x0003e20000100800 */
[----:B------:R-:W-:-:S04]  /*1a70*/  @P2 LEA R2, P0, R23, c[0x0][0x370], 0x2 ;  /* 0x0000dc0017022a11 */ /* 0x000fc800078010ff */
[----:B------:R-:W-:Y:S02]  /*1a80*/  @P2 LEA.HI.X R3, R23, c[0x0][0x374], R13, 0x2, P0 ;  /* 0x0000dd0017032a11 */ /* 0x000fe400000f140d */
[----:B------:R-:W-:-:S03]  /*1a90*/  ISETP.NE.U32.AND P0, PT, RZ, c[0x0][0x350], PT ;  /* 0x0000d400ff007a0c */ /* 0x000fc60003f05070 */
[----:B------:R2:W5:Y:S01]  /*1aa0*/  @P2 LDG.E R8, [R2.64] ;  /* 0x0000000802082981 */ /* 0x000562000c1e1900 */
[C---:B------:R-:W-:Y:S02]  /*1ab0*/  @P5 LEA R6, P2, R23.reuse, c[0x0][0x360], 0x2 ;  /* 0x0000d80017065a11 */ /* 0x040fe400078410ff */
[----:B------:R-:W-:Y:S02]  /*1ac0*/  ISETP.NE.AND.EX P0, PT, RZ, c[0x0][0x354], PT, P0 ;  /* 0x0000d500ff007a0c */ /* 0x000fe40003f05300 */
[C---:B------:R-:W-:Y:S02]  /*1ad0*/  @P5 LEA.HI.X R7, R23.reuse, c[0x0][0x364], R13, 0x2, P2 ;  /* 0x0000d90017075a11 */ /* 0x040fe400010f140d */
[----:B------:R-:W-:-:S03]  /*1ae0*/  LEA R4, P4, R23, c[0x0][0x348], 0x2 ;  /* 0x0000d20017047a11 */ /* 0x000fc600078810ff */
[----:B------:R-:W3:Y:S01]  /*1af0*/  @P5 LDG.E R0, [R6.64] ;  /* 0x0000000806005981 */ /* 0x000ee2000c1e1900 */
[----:B------:R-:W-:-:S05]  /*1b00*/  LEA.HI.X R5, R23, c[0x0][0x34c], R13, 0x2, P4 ;  /* 0x0000d30017057a11 */ /* 0x000fca00020f140d */
[----:B------:R1:W5:Y:S01]  /*1b10*/  @P1 LDG.E R11, [R4.64] ;  /* 0x00000008040b1981 */ /* 0x000362000c1e1900 */
[----:B--2---:R-:W-:-:S04]  /*1b20*/  LEA R2, P3, R23, c[0x0][0x350], 0x2 ;  /* 0x0000d40017027a11 */ /* 0x004fc800078610ff */
[----:B------:R-:W-:-:S05]  /*1b30*/  LEA.HI.X R3, R23, c[0x0][0x354], R13, 0x2, P3 ;  /* 0x0000d50017037a11 */ /* 0x000fca00018f140d */
[----:B------:R1:W5:Y:S01]  /*1b40*/  @P0 LDG.E R9, [R2.64] ;  /* 0x0000000802090981 */ /* 0x000362000c1e1900 */
[----:B----4-:R-:W-:-:S05]  /*1b50*/  LOP3.LUT R22, R10, 0xffff, RZ, 0xc0, !PT ;  /* 0x0000ffff0a167812 */ /* 0x010fca00078ec0ff */
[----:B------:R1:W-:Y:S01]  /*1b60*/  STL [R1+0x54], R22 ;  /* 0x0000541601007387 */ /* 0x0003e20000100800 */
[----:B------:R-:W-:Y:S03]  /*1b70*/  YIELD ;  /* 0x0000000000007946 */ /* 0x000fe60003800000 */
[----:B---3--:R1:W-:Y:S01]  /*1b80*/  @P5 STL [R1+0xc], R0 ;  /* 0x00000c0001005387 */ /* 0x0083e20000100800 */
        /* <DEDUP_REMOVED lines=8> */
.L_x_1193:
[----:B------:R-:W-:-:S04]  /*1c10*/  ISETP.NE.U32.AND P2, PT, RZ, c[0x0][0x368], PT ;  /* 0x0000da00ff007a0c */ /* 0x000fc80003f45070 */
[----:B------:R-:W-:-:S13]  /*1c20*/  ISETP.NE.AND.EX P2, PT, RZ, c[0x0][0x36c], PT, P2 ;  /* 0x0000db00ff007a0c */ /* 0x000fda0003f45320 */
[----:B------:R-:W-:Y:S05]  /*1c30*/  @!P2 BRA `(.L_x_1194) ;  /* 0x000000400000a947 */ /* 0x000fea0003800000 */
[----:B-1----:R-:W-:-:S04]  /*1c40*/  LEA R2, P2, R23, c[0x0][0x368], 0x2 ;  /* 0x0000da0017027a11 */ /* 0x002fc800078410ff */
[----:B------:R-:W-:-:S05]  /*1c50*/  LEA.HI.X R3, R23, c[0x0][0x36c], R13, 0x2, P2 ;  /* 0x0000db0017037a11 */ /* 0x000fca00010f140d */
[----:B------:R1:W5:Y:S01]  /*1c60*/  LDG.E R0, [R2.64] ;  /* 0x0000000802007981 */ /* 0x000362000c1e1900 */
[----:B------:R-:W-:Y:S05]  /*1c70*/  BRA `(.L_x_1195) ;  /* 0x0000005000007947 */ /* 0x000fea0003800000 */
.L_x_1194:
[----:B-1----:R-:W-:Y:S01]  /*1c80*/  MOV R0, c[0x0][0x1d0] ;  /* 0x0000740000007a02 */ /* 0x002fe20000000f00 */
[----:B------:R-:W-:Y:S05]  /*1c90*/  @!P0 BRA `(.L_x_1195) ;  /* 0x0000003000008947 */ /* 0x000fea0003800000 */
[----:B------:R-:W2:Y:S04]  /*1ca0*/  LDG.E R4, [R2.64] ;  /* 0x0000000802047981 */ /* 0x000ea8000c1e1900 */
[----:B------:R-:W2:Y:S02]  /*1cb0*/  LDG.E R0, [R2.64+0x4] ;  /* 0x0000040802007981 */ /* 0x000ea4000c1e1900 */
[----:B--2---:R-:W-:Y:S02]  /*1cc0*/  IADD3 R0, -R4, R0, RZ ;  /* 0x0000000004007210 */ /* 0x004fe40007ffe1ff */
.L_x_1195:
[----:B-1----:R-:W2:Y:S04]  /*1cd0*/  LDL R2, [R1+0xc] ;  /* 0x00000c0001027983 */ /* 0x002ea80000100800 */
[----:B------:R-:W3:Y:S01]  /*1ce0*/  LDL.LU R3, [R1+0x5c] ;  /* 0x00005c0001037983 */ /* 0x000ee20000300800 */
[--C-:B-----5:R-:W-:Y:S01]  /*1cf0*/  IMAD.IADD R4, R0, 0x1, -R8.reuse ;  /* 0x0000000100047824 */ /* 0x120fe200078e0a08 */
[----:B------:R-:W-:Y:S01]  /*1d00*/  BSSY B0, `(.L_x_1196) ;  /* 0x000003f000007945 */ /* 0x000fe20003800000 */
[----:B------:R-:W-:-:S02]  /*1d10*/  IMAD.IADD R14, R9, 0x1, R8 ;  /* 0x00000001090e7824 */ /* 0x000fc400078e0208 */
[----:B--2---:R-:W-:Y:S02]  /*1d20*/  IMAD.MOV.U32 R5, RZ, RZ, R2 ;  /* 0x000000ffff057224 */ /* 0x004fe400078e0002 */
[----:B------:R-:W-:Y:S02]  /*1d30*/  IMAD.MOV.U32 R2, RZ, RZ, c[0x0][0x2c4] ;  /* 0x0000b100ff027624 */ /* 0x000fe400078e00ff */
[----:B---3--:R-:W-:-:S03]  /*1d40*/  IMAD.SHL.U32 R18, R3, 0x80, RZ ;  /* 0x0000008003127824 */ /* 0x008fc600078e00ff */
[----:B------:R-:W-:Y:S02]  /*1d50*/  ISETP.NE.AND P4, PT, R2, 0x1, PT ;  /* 0x000000010200780c */ /* 0x000fe40003f85270 */
[----:B------:R-:W-:Y:S01]  /*1d60*/  IADD3 R2, R18, 0x7f, RZ ;  /* 0x0000007f12027810 */ /* 0x000fe20007ffe0ff */
[----:B------:R-:W-:Y:S04]  /*1d70*/  STL [R1+0x5c], R18 ;  /* 0x00005c1201007387 */ /* 0x000fe80000100800 */
[----:B------:R-:W-:Y:S01]  /*1d80*/  IMAD.MOV.U32 R0, RZ, RZ, R2 ;  /* 0x000000ffff007224 */ /* 0x000fe200078e0002 */
[----:B------:R1:W-:Y:S05]  /*1d90*/  STL [R1+0x10], R4 ;  /* 0x0000100401007387 */ /* 0x0003ea0000100800 */
[----:B------:R-:W-:Y:S01]  /*1da0*/  @P4 IMAD.HI.U32 R3, R2, c[0x0][0x2c8], RZ ;  /* 0x0000b20002034a27 */ /* 0x000fe200078e00ff */
[----:B------:R-:W-:-:S04]  /*1db0*/  IADD3 R2, R4, 0x50, -R5 ;  /* 0x0000005004027810 */ /* 0x000fc80007ffe805 */
[----:B------:R-:W-:Y:S02]  /*1dc0*/  @P4 SHF.R.U32.HI R0, RZ, c[0x0][0x2cc], R3 ;  /* 0x0000b300ff004a19 */ /* 0x000fe40000011603 */
[----:B------:R-:W-:-:S03]  /*1dd0*/  IADD3 R3, R4, 0x4f, RZ ;  /* 0x0000004f04037810 */ /* 0x000fc60007ffe0ff */
[----:B------:R-:W-:Y:S02]  /*1de0*/  IMAD.IADD R0, R2, 0x1, R0 ;  /* 0x0000000102007824 */ /* 0x000fe400078e0200 */
[----:B------:R-:W-:-:S04]  /*1df0*/  IMAD.HI R2, R3, 0x66666667, RZ ;  /* 0x6666666703027827 */ /* 0x000fc800078e02ff */
[----:B------:R-:W-:Y:S01]  /*1e00*/  IMAD.HI R0, R0, 0x66666667, RZ ;  /* 0x6666666700007827 */ /* 0x000fe200078e02ff */
[----:B-1----:R-:W-:-:S04]  /*1e10*/  SHF.R.U32.HI R4, RZ, 0x1f, R2 ;  /* 0x0000001fff047819 */ /* 0x002fc80000011602 */
[----:B------:R-:W-:Y:S02]  /*1e20*/  SHF.R.U32.HI R3, RZ, 0x1f, R0 ;  /* 0x0000001fff037819 */ /* 0x000fe40000011600 */
[----:B------:R-:W-:Y:S02]  /*1e30*/  LEA.HI.SX32 R4, R2, R4, 0x1b ;  /* 0x0000000402047211 */ /* 0x000fe400078fdaff */
[----:B------:R-:W-:Y:S02]  /*1e40*/  LOP3.LUT R2, R10, 0xff000000, RZ, 0xc0, !PT ;  /* 0xff0000000a027812 */ /* 0x000fe400078ec0ff */
[----:B------:R-:W-:Y:S02]  /*1e50*/  LEA.HI.SX32 R0, R0, R3, 0x1b ;  /* 0x0000000300007211 */ /* 0x000fe400078fdaff */
[----:B------:R-:W-:Y:S02]  /*1e60*/  LOP3.LUT R3, R10, 0xff0000, RZ, 0xc0, !PT ;  /* 0x00ff00000a037812 */ /* 0x000fe400078ec0ff */
[----:B------:R-:W-:-:S02]  /*1e70*/  SHF.R.U32.HI R2, RZ, 0x8, R2 ;  /* 0x00000008ff027819 */ /* 0x000fc40000011602 */
[----:B------:R-:W-:Y:S02]  /*1e80*/  IMNMX R6, R4, R0, PT ;  /* 0x0000000004067217 */ /* 0x000fe40003800200 */
[----:B------:R-:W-:Y:S01]  /*1e90*/  LEA.HI R3, R3, R2, RZ, 0x10 ;  /* 0x0000000203037211 */ /* 0x000fe200078f80ff */
[----:B------:R-:W-:Y:S01]  /*1ea0*/  IMAD.MOV.U32 R2, RZ, RZ, RZ ;  /* 0x000000ffff027224 */ /* 0x000fe200078e00ff */
[----:B------:R-:W-:Y:S02]  /*1eb0*/  ISETP.GE.AND P2, PT, R6, 0x1, PT ;  /* 0x000000010600780c */ /* 0x000fe40003f46270 */
        /* <DEDUP_REMOVED lines=35> */
.L_x_1197:
[----:B------:R-:W-:Y:S05]  /*20f0*/  BSYNC B0 ;  /* 0x0000000000007941 */ /* 0x000fea0003800000 */
.L_x_1196:
        /* <DEDUP_REMOVED lines=43> */
[----:B------:R-:W3:Y:S04]  /*23b0*/  LDL.64 R8, [R1+0x30] ;  /* 0x0000300001087983 */ /* 0x000ee80000100a00 */
[----:B------:R4:W3:Y:S01]  /*23c0*/  LDL.64 R20, [R1+0x30] ;  /* 0x0000300001147983 */ /* 0x0008e20000100a00 */
[----:B------:R-:W-:-:S04]  /*23d0*/  ISETP.NE.U32.AND P3, PT, RZ, c[0x0][0x340], PT ;  /* 0x0000d000ff007a0c */ /* 0x000fc80003f65070 */
[----:B------:R-:W-:-:S13]  /*23e0*/  ISETP.NE.AND.EX P3, PT, RZ, c[0x0][0x344], PT, P3 ;  /* 0x0000d100ff007a0c */ /* 0x000fda0003f65330 */
[----:B------:R-:W-:-:S05]  /*23f0*/  @P3 IMAD.WIDE R2, R23, R12, c[0x0][0x340] ;  /* 0x0000d00017023625 */ /* 0x000fca00078e020c */
[----:B-1----:R1:W5:Y:S01]  /*2400*/  @P3 LDG.E R15, [R2.64] ;  /* 0x00000008020f3981 */ /* 0x002362000c1e1900 */
[----:B------:R-:W-:Y:S02]  /*2410*/  SHF.R.S32.HI R0, RZ, 0x1f, R11 ;  /* 0x0000001fff007819 */ /* 0x000fe4000001140b */
[----:B------:R-:W-:Y:S02]  /*2420*/  SHF.R.S32.HI R7, RZ, 0x1f, R14 ;  /* 0x0000001fff077819 */ /* 0x000fe4000001140e */
[----:B------:R-:W-:Y:S01]  /*2430*/  IADD3 R84, R246, -0x1, RZ ;  /* 0xfffffffff6547810 */ /* 0x000fe20007ffe0ff */
[----:B------:R-:W-:-:S04]  /*2440*/  IMAD R0, R0, c[0x0][0x178], RZ ;  /* 0x00005e0000007a24 */ /* 0x000fc800078e02ff */
[C---:B------:R-:W-:Y:S02]  /*2450*/  IMAD R0, R11.reuse, c[0x0][0x17c], R0 ;  /* 0x00005f000b007a24 */ /* 0x040fe400078e0200 */
[----:B-1----:R-:W-:-:S05]  /*2460*/  IMAD.WIDE.U32 R2, R11, c[0x0][0x178], RZ ;  /* 0x00005e000b027a25 */ /* 0x002fca00078e00ff */
[----:B------:R-:W-:Y:S02]  /*2470*/  IADD3 R3, R3, R0, RZ ;  /* 0x0000000003037210 */ /* 0x000fe40007ffe0ff */
[----:B--2---:R-:W-:Y:S02]  /*2480*/  IADD3 R12, R4, R18, RZ ;  /* 0x00000012040c7210 */ /* 0x004fe40007ffe0ff */
[----:B------:R-:W1:Y:S02]  /*2490*/  S2R R4, SR_TID.X ;  /* 0x0000000000047919 */ /* 0x000e640000002100 */
[----:B------:R-:W-:Y:S01]  /*24a0*/  MOV R0, R12 ;  /* 0x0000000c00007202 */ /* 0x000fe20000000f00 */
[----:B------:R-:W-:Y:S01]  /*24b0*/  @P4 IMAD.HI.U32 R6, R12, c[0x0][0x2c8], RZ ;  /* 0x0000b2000c064a27 */ /* 0x000fe200078e00ff */
[----:B---3--:R-:W-:-:S04]  /*24c0*/  MOV R20, R8 ;  /* 0x0000000800147202 */ /* 0x008fc80000000f00 */
[----:B------:R-:W-:Y:S02]  /*24d0*/  @P4 SHF.R.U32.HI R0, RZ, c[0x0][0x2cc], R6 ;  /* 0x0000b300ff004a19 */ /* 0x000fe40000011606 */
[----:B------:R-:W-:Y:S02]  /*24e0*/  SEL R6, R13, RZ, !P1 ;  /* 0x000000ff0d067207 */ /* 0x000fe40004800000 */
[----:B------:R-:W-:-:S05]  /*24f0*/  SHF.R.S32.HI R21, RZ, 0x1f, R20 ;  /* 0x0000001fff157819 */ /* 0x000fca0000011414 */
[----:B------:R4:W-:Y:S01]  /*2500*/  STL [R1+0x34], R21 ;  /* 0x0000341501007387 */ /* 0x0009e20000100800 */
[----:B-1----:R-:W-:-:S04]  /*2510*/  SHF.R.S32.HI R17, RZ, 0x1f, R4 ;  /* 0x0000001fff117819 */ /* 0x002fc80000011404 */
[----:B------:R-:W-:Y:S01]  /*2520*/  LEA.HI R17, R17, R4, RZ, 0x3 ;  /* 0x0000000411117211 */ /* 0x000fe200078f18ff */
[C---:B------:R-:W-:Y:S01]  /*2530*/  IMAD.WIDE.U32 R4, R22.reuse, c[0x0][0x1b8], R2 ;  /* 0x00006e0016047a25 */ /* 0x040fe200078e0002 */
[----:B------:R-:W-:Y:S02]  /*2540*/  SEL R3, R23, RZ, !P1 ;  /* 0x000000ff17037207 */ /* 0x000fe40004800000 */
[----:B------:R-:W-:Y:S01]  /*2550*/  SHF.R.S32.HI R17, RZ, 0x3, R17 ;  /* 0x00000003ff117819 */ /* 0x000fe20000011411 */
[----:B------:R-:W-:-:S03]  /*2560*/  IMAD R5, R22, c[0x0][0x1bc], R5 ;  /* 0x00006f0016057a24 */ /* 0x000fc600078e0205 */
[----:B------:R-:W-:-:S04]  /*2570*/  IADD3 R2, P2, R17, R14, RZ ;  /* 0x0000000e11027210 */ /* 0x000fc80007f5e0ff */
[----:B------:R-:W-:Y:S01]  /*2580*/  LEA.HI.X.SX32 R10, R17, R7, 0x1, P2 ;  /* 0x00000007110a7211 */ /* 0x000fe200010f0eff */
[----:B------:R-:W-:Y:S01]  /*2590*/  IMAD R7, R6, c[0x0][0x1c0], RZ ;  /* 0x0000700006077a24 */ /* 0x000fe200078e02ff */
[----:B------:R-:W-:Y:S01]  /*25a0*/  ISETP.GE.AND P2, PT, R20, c[0x0][0x198], PT ;  /* 0x0000660014007a0c */ /* 0x000fe20003f46270 */
[----:B------:R-:W-:-:S04]  /*25b0*/  IMAD.WIDE.U32 R8, R2, c[0x0][0x1e0], R20 ;  /* 0x0000780002087a25 */ /* 0x000fc800078e0014 */
[----:B------:R-:W-:Y:S02]  /*25c0*/  IMAD R6, R10, c[0x0][0x1e0], RZ ;  /* 0x000078000a067a24 */ /* 0x000fe400078e02ff */
[C---:B------:R-:W-:Y:S02]  /*25d0*/  IMAD R11, R3.reuse, c[0x0][0x1c4], R7 ;  /* 0x00007100030b7a24 */ /* 0x040fe400078e0207 */
[----:B------:R-:W-:Y:S02]  /*25e0*/  IMAD R14, R2, c[0x0][0x1e4], R6 ;  /* 0x00007900020e7a24 */ /* 0x000fe400078e0206 */
[----:B------:R-:W-:Y:S01]  /*25f0*/  IMAD.WIDE.U32 R6, R3, c[0x0][0x1c0], R4 ;  /* 0x0000700003067a25 */ /* 0x000fe200078e0004 */
[----:B------:R-:W-:-:S03]  /*2600*/  SHF.R.S32.HI R4, RZ, 0x1f, R0 ;  /* 0x0000001fff047819 */ /* 0x000fc60000011400 */
[----:B------:R-:W-:Y:S01]  /*2610*/  IMAD R16, R10, c[0x0][0x208], RZ ;  /* 0x000082000a107a24 */ /* 0x000fe200078e02ff */
[----:B------:R-:W-:Y:S01]  /*2620*/  IADD3 R3, R7, R11, RZ ;  /* 0x0000000b07037210 */ /* 0x000fe20007ffe0ff */
[----:B------:R-:W-:Y:S02]  /*2630*/  IMAD.IADD R5, R9, 0x1, R14 ;  /* 0x0000000109057824 */ /* 0x000fe400078e020e */
[----:B------:R-:W-:-:S04]  /*2640*/  IMAD.WIDE.U32 R10, R2, c[0x0][0x208], R20 ;  /* 0x00008200020a7a25 */ /* 0x000fc800078e0014 */
[----:B------:R-:W-:Y:S01]  /*2650*/  IMAD R9, R2, c[0x0][0x20c], R16 ;  /* 0x0000830002097a24 */ /* 0x000fe200078e0210 */
[----:B------:R-:W-:Y:S01]  /*2660*/  MOV R2, R6 ;  /* 0x0000000600027202 */ /* 0x000fe20000000f00 */
[----:B------:R-:W-:Y:S01]  /*2670*/  IMAD R7, R4, c[0x0][0x1b0], RZ ;  /* 0x00006c0004077a24 */ /* 0x000fe200078e02ff */
[----:B------:R-:W-:Y:S01]  /*2680*/  MOV R4, R8 ;  /* 0x0000000800047202 */ /* 0x000fe20000000f00 */
[----:B------:R-:W-:Y:S02]  /*2690*/  IMAD.MOV R8, RZ, RZ, -R0 ;  /* 0x000000ffff087224 */ /* 0x000fe400078e0a00 */
[C---:B------:R-:W-:Y:S02]  /*26a0*/  IMAD R14, R0.reuse, c[0x0][0x1b4], R7 ;  /* 0x00006d00000e7a24 */ /* 0x040fe400078e0207 */
[----:B------:R-:W-:-:S04]  /*26b0*/  IMAD.WIDE.U32 R6, R0, c[0x0][0x1b0], R2 ;  /* 0x00006c0000067a25 */ /* 0x000fc800078e0002 */
[----:B------:R-:W-:Y:S01]  /*26c0*/  IMAD.WIDE.U32 R2, R22, c[0x0][0x1e8], R4 ;  /* 0x00007a0016027a25 */ /* 0x000fe200078e0004 */
[----:B------:R-:W-:Y:S02]  /*26d0*/  IADD3 R5, R11, R9, RZ ;  /* 0x000000090b057210 */ /* 0x000fe40007ffe0ff */
[----:B------:R-:W-:Y:S01]  /*26e0*/  MOV R4, R10 ;  /* 0x0000000a00047202 */ /* 0x000fe20000000f00 */
[----:B------:R-:W-:Y:S02]  /*26f0*/  IMAD R0, R8, c[0x0][0x2c4], R12 ;  /* 0x0000b10008007a24 */ /* 0x000fe400078e020c */
[C---:B------:R-:W-:Y:S01]  /*2700*/  IMAD R9, R22.reuse, c[0x0][0x1ec], R3 ;  /* 0x00007b0016097a24 */ /* 0x040fe200078e0203 */
[----:B------:R-:W-:Y:S01]  /*2710*/  IADD3 R3, R7, R14, RZ ;  /* 0x0000000e07037210 */ /* 0x000fe20007ffe0ff */
[----:B------:R-:W-:Y:S01]  /*2720*/  IMAD.MOV.U32 R8, RZ, RZ, R2 ;  /* 0x000000ffff087224 */ /* 0x000fe200078e0002 */
[----:B-----5:R-:W-:Y:S01]  /*2730*/  @P3 SHF.R.S32.HI R7, RZ, 0x1f, R15 ;  /* 0x0000001fff073819 */ /* 0x020fe2000001140f */
[----:B------:R-:W-:Y:S01]  /*2740*/  IMAD.WIDE.U32 R4, R22, c[0x0][0x210], R4 ;  /* 0x0000840016047a25 */ /* 0x000fe200078e0004 */
[----:B------:R-:W-:-:S02]  /*2750*/  SHF.R.S32.HI R10, RZ, 0x1f, R0 ;  /* 0x0000001fff0a7819 */ /* 0x000fc40000011400 */
[----:B------:R-:W-:Y:S01]  /*2760*/  @!P3 MOV R7, R13 ;  /* 0x0000000d0007b202 */ /* 0x000fe20000000f00 */
[----:B------:R-:W-:Y:S01]  /*2770*/  IMAD R5, R22, c[0x0][0x214], R5 ;  /* 0x0000850016057a24 */ /* 0x000fe200078e0205 */
[----:B------:R-:W-:Y:S01]  /*2780*/  MOV R2, R6 ;  /* 0x0000000600027202 */ /* 0x000fe20000000f00 */
[----:B------:R-:W-:Y:S01]  /*2790*/  IMAD R10, R10, c[0x0][0x1a8], RZ ;  /* 0x00006a000a0a7a24 */ /* 0x000fe200078e02ff */
[----:B------:R-:W-:Y:S02]  /*27a0*/  SEL R6, R7, RZ, !P0 ;  /* 0x000000ff07067207 */ /* 0x000fe40004000000 */
[----:B------:R-:W-:Y:S01]  /*27b0*/  @!P3 MOV R15, R23 ;  /* 0x00000017000fb202 */ /* 0x000fe20000000f00 */
[C---:B------:R-:W-:Y:S02]  /*27c0*/  IMAD R7, R0.reuse, c[0x0][0x1ac], R10 ;  /* 0x00006b0000077a24 */ /* 0x040fe400078e020a */
[----:B------:R-:W-:Y:S01]  /*27d0*/  IMAD.WIDE.U32 R2, R0, c[0x0][0x1a8], R2 ;  /* 0x00006a0000027a25 */ /* 0x000fe200078e0002 */
[----:B------:R-:W-:-:S03]  /*27e0*/  SEL R0, R15, RZ, !P0 ;  /* 0x000000ff0f007207 */ /* 0x000fc60004000000 */
[C---:B------:R-:W-:Y:S02]  /*27f0*/  IMAD R11, R6.reuse, c[0x0][0x1f0], RZ ;  /* 0x00007c00060b7a24 */ /* 0x040fe400078e02ff */
[----:B------:R-:W-:Y:S02]  /*2800*/  IMAD R6, R6, c[0x0][0x218], RZ ;  /* 0x0000860006067a24 */ /* 0x000fe400078e02ff */
[----:B------:R-:W-:Y:S01]  /*2810*/  IMAD.IADD R3, R3, 0x1, R7 ;  /* 0x0000000103037824 */ /* 0x000fe200078e0207 */
[----:B------:R-:W-:Y:S01]  /*2820*/  LEA R7, P0, R2, c[0x0][0x160], 0x1 ;  /* 0x0000580002077a11 */ /* 0x000fe200078008ff */
[C---:B------:R-:W-:Y:S02]  /*2830*/  IMAD R10, R0.reuse, c[0x0][0x21c], R6 ;  /* 0x00008700000a7a24 */ /* 0x040fe400078e0206 */
[----:B------:R-:W-:Y:S01]  /*2840*/  IMAD.WIDE.U32 R4, R0, c[0x0][0x218], R4 ;  /* 0x0000860000047a25 */ /* 0x000fe200078e0004 */
[----:B------:R-:W-:-:S03]  /*2850*/  LEA.HI.X R6, R2, c[0x0][0x164], R3, 0x1, P0 ;  /* 0x0000590002067a11 */ /* 0x000fc600000f0c03 */
[C---:B------:R-:W-:Y:S01]  /*2860*/  IMAD R11, R0.reuse, c[0x0][0x1f4], R11 ;  /* 0x00007d00000b7a24 */ /* 0x040fe200078e020b */
[----:B------:R-:W-:Y:S01]  /*2870*/  IADD3 R2, R5, R10, RZ ;  /* 0x0000000a05027210 */ /* 0x000fe20007ffe0ff */
[----:B------:R-:W-:Y:S01]  /*2880*/  IMAD.WIDE.U32 R8, R0, c[0x0][0x1f0], R8 ;  /* 0x00007c0000087a25 */ /* 0x000fe200078e0008 */
[----:B------:R-:W-:-:S04]  /*2890*/  IADD3 R0, R17, R18, RZ ;  /* 0x0000001211007210 */ /* 0x000fc80007ffe0ff */
[----:B------:R-:W-:Y:S01]  /*28a0*/  IADD3 R3, R9, R11, RZ ;  /* 0x0000000b09037210 */ /* 0x000fe20007ffe0ff */
[----:B------:R4:W-:Y:S04]  /*28b0*/  STL.64 [R1+0x38], R8 ;  /* 0x0000380801007387 */ /* 0x0009e80000100a00 */
[----:B------:R4:W-:Y:S04]  /*28c0*/  STL.64 [R1+0x40], R4 ;  /* 0x0000400401007387 */ /* 0x0009e80000100a00 */
[----:B------:R4:W-:Y:S04]  /*28d0*/  STL [R1+0x48], R2 ;  /* 0x0000480201007387 */ /* 0x0009e80000100800 */
[----:B------:R4:W-:Y:S01]  /*28e0*/  STL [R1+0x28], R3 ;  /* 0x0000280301007387 */ /* 0x0009e20000100800 */
[----:B------:R-:W-:Y:S05]  /*28f0*/  BRA.DIV ~URZ, `(.L_x_1199) ;  /* 0x000117827f007947 */ /* 0x000fea000b800000 */
[----:B----4-:R1:W2:Y:S02]  /*2900*/  SHFL.IDX PT, R8, R6, RZ, 0x181f ;  /* 0x00181fff06087589 */ /* 0x0102a400000e0000 */
.L_x_1305:
[----:B------:R-:W-:Y:S05]  /*2910*/  BRA.DIV ~URZ, `(.L_x_1200) ;  /* 0x000117d27f007947 */ /* 0x000fea000b800000 */
[----:B------:R3:W4:Y:S02]  /*2920*/  SHFL.IDX PT, R2, R7, RZ, 0x181f ;  /* 0x00181fff07027589 */ /* 0x00072400000e0000 */
.L_x_1306:
[----:B------:R-:W5:Y:S01]  /*2930*/  LDL R3, [R1+0xc] ;  /* 0x00000c0001037983 */ /* 0x000f620000100800 */
[----:B------:R-:W-:Y:S01]  /*2940*/  BSSY B0, `(.L_x_1201) ;  /* 0x000000b000007945 */ /* 0x000fe20003800000 */
[----:B-----5:R-:W-:-:S05]  /*2950*/  IMAD R4, R3, c[0x0][0x2c4], RZ ;  /* 0x0000b10003047a24 */ /* 0x020fca00078e02ff */
        /* <DEDUP_REMOVED lines=9> */
.L_x_1202:
[----:B------:R-:W-:Y:S05]  /*29f0*/  BSYNC B0 ;  /* 0x0000000000007941 */ /* 0x000fea0003800000 */
.L_x_1201:
[----:B------:R-:W-:Y:S05]  /*2a00*/  BRA.DIV ~URZ, `(.L_x_1203) ;  /* 0x000117527f007947 */ /* 0x000fea000b800000 */
[----:B--2---:R2:W1:Y:S04]  /*2a10*/  SHFL.IDX PT, R8, R6, 0x1, 0x181f ;  /* 0x00381f0006087f89 */ /* 0x00446800000e0000 */
[----:B----4-:R2:W4:Y:S02]  /*2a20*/  SHFL.IDX PT, R2, R7, 0x1, 0x181f ;  /* 0x00381f0007027f89 */ /* 0x01052400000e0000 */
.L_x_1307:
        /* <DEDUP_REMOVED lines=11> */
.L_x_1205:
[----:B------:R-:W-:Y:S05]  /*2ae0*/  BSYNC B0 ;  /* 0x0000000000007941 */ /* 0x000fea0003800000 */
.L_x_1204:
[----:B------:R-:W-:Y:S05]  /*2af0*/  BRA.DIV ~URZ, `(.L_x_1206) ;  /* 0x000117327f007947 */ /* 0x000fea000b800000 */
[----:B-1----:R1:W2:Y:S02]  /*2b00*/  SHFL.IDX PT, R8, R6, 0x2, 0x181f ;  /* 0x00581f0006087f89 */ /* 0x0022a400000e0000 */
.L_x_1308:
[----:B------:R-:W-:Y:S05]  /*2b10*/  BRA.DIV ~URZ, `(.L_x_1207) ;  /* 0x000117827f007947 */ /* 0x000fea000b800000 */
[----:B----4-:R4:W1:Y:S02]  /*2b20*/  SHFL.IDX PT, R2, R7, 0x2, 0x181f ;  /* 0x00581f0007027f89 */ /* 0x01086400000e0000 */
.L_x_1309:
        /* <DEDUP_REMOVED lines=11> */
.L_x_1209:
[----:B------:R-:W-:Y:S05]  /*2be0*/  BSYNC B0 ;  /* 0x0000000000007941 */ /* 0x000fea0003800000 */
.L_x_1208:
[----:B------:R-:W-:Y:S05]  /*2bf0*/  BRA.DIV ~URZ, `(.L_x_1210) ;  /* 0x000117127f007947 */ /* 0x000fea000b800000 */
[----:B--2---:R2:W3:Y:S04]  /*2c00*/  SHFL.IDX PT, R8, R6, 0x3, 0x181f ;  /* 0x00781f0006087f89 */ /* 0x0044e800000e0000 */
[----:B-1----:R2:W1:Y:S02]  /*2c10*/  SHFL.IDX PT, R2, R7, 0x3, 0x181f ;  /* 0x00781f0007027f89 */ /* 0x00246400000e0000 */
.L_x_1310:
        /* <DEDUP_REMOVED lines=11> */
.L_x_1212:
[----:B------:R-:W-:Y:S05]  /*2cd0*/  BSYNC B0 ;  /* 0x0000000000007941 */ /* 0x000fea0003800000 */
.L_x_1211:
[----:B------:R-:W-:Y:S05]  /*2ce0*/  BRA.DIV ~URZ, `(.L_x_1213) ;  /* 0x000116f27f007947 */ /* 0x000fea000b800000 */
[----:B---3--:R3:W2:Y:S02]  /*2cf0*/  SHFL.IDX PT, R8, R6, 0x4, 0x181f ;  /* 0x00981f0006087f89 */ /* 0x0086a400000e0000 */
.L_x_1311:
[----:B------:R-:W-:Y:S05]  /*2d00*/  BRA.DIV ~URZ, `(.L_x_1214) ;  /* 0x000117427f007947 */ /* 0x000fea000b800000 */
[----:B-1----:R1:W3:Y:S02]  /*2d10*/  SHFL.IDX PT, R2, R7, 0x4, 0x181f ;  /* 0x00981f0007027f89 */ /* 0x0022e400000e0000 */
.L_x_1312:
        /* <DEDUP_REMOVED lines=11> */
.L_x_1216:
[----:B------:R-:W-:Y:S05]  /*2dd0*/  BSYNC B0 ;  /* 0x0000000000007941 */ /* 0x000fea0003800000 */
.L_x_1215:
[----:B------:R-:W-:Y:S05]  /*2de0*/  BRA.DIV ~URZ, `(.L_x_1217) ;  /* 0x000116d27f007947 */ /* 0x000fea000b800000 */
[----:B--2---:R2:W1:Y:S04]  /*2df0*/  SHFL.IDX PT, R8, R6, 0x5, 0x181f ;  /* 0x00b81f0006087f89 */ /* 0x00446800000e0000 */
[----:B---3--:R2:W3:Y:S02]  /*2e00*/  SHFL.IDX PT, R2, R7, 0x5, 0x181f ;  /* 0x00b81f0007027f89 */ /* 0x0084e400000e0000 */
.L_x_1313:
        /* <DEDUP_REMOVED lines=11> */
.L_x_1219:
[----:B------:R-:W-:Y:S05]  /*2ec0*/  BSYNC B0 ;  /* 0x0000000000007941 */ /* 0x000fea0003800000 */
.L_x_1218:
[----:B------:R-:W-:Y:S05]  /*2ed0*/  BRA.DIV ~URZ, `(.L_x_1220) ;  /* 0x000116b27f007947 */ /* 0x000fea000b800000 */
[----:B-1----:R1:W2:Y:S02]  /*2ee0*/  SHFL.IDX PT, R8, R6, 0x6, 0x181f ;  /* 0x00d81f0006087f89 */ /* 0x0022a400000e0000 */
.L_x_1314:
[----:B------:R-:W-:Y:S05]  /*2ef0*/  BRA.DIV ~URZ, `(.L_x_1221) ;  /* 0x000117027f007947 */ /* 0x000fea000b800000 */
[----:B---3--:R3:W1:Y:S02]  /*2f00*/  SHFL.IDX PT, R2, R7, 0x6, 0x181f ;  /* 0x00d81f0007027f89 */ /* 0x00866400000e0000 */
.L_x_1315:
        /* <DEDUP_REMOVED lines=11> */
.L_x_1223:
[----:B------:R-:W-:Y:S05]  /*2fc0*/  BSYNC B0 ;  /* 0x0000000000007941 */ /* 0x000fea0003800000 */
.L_x_1222:
[----:B------:R-:W-:Y:S05]  /*2fd0*/  BRA.DIV ~URZ, `(.L_x_1224) ;  /* 0x000116927f007947 */ /* 0x000fea000b800000 */
[----:B-12---:R-:W1:Y:S04]  /*2fe0*/  SHFL.IDX PT, R6, R6, 0x7, 0x181f ;  /* 0x00f81f0006067f89 */ /* 0x006e6800000e0000 */
[----:B------:R2:W3:Y:S02]  /*2ff0*/  SHFL.IDX PT, R2, R7, 0x7, 0x181f ;  /* 0x00f81f0007027f89 */ /* 0x0004e400000e0000 */
.L_x_1316:
        /* <DEDUP_REMOVED lines=13> */
[----:B------:R-:W5:Y:S04]  /*30d0*/  LDL R5, [R1+0x28] ;  /* 0x0000280001057983 */ /* 0x000f680000100800 */
[----:B--2---:R-:W2:Y:S04]  /*30e0*/  LDL.64 R8, [R1+0x38] ;  /* 0x0000380001087983 */ /* 0x004ea80000100a00 */
[----:B----4-:R-:W4:Y:S04]  /*30f0*/  LDL R18, [R1+0x48] ;  /* 0x0000480001127983 */ /* 0x010f280000100800 */
[----:B------:R-:W4:Y:S04]  /*3100*/  LDL.64 R16, [R1+0x40] ;  /* 0x0000400001107983 */ /* 0x000f280000100a00 */
        /* <DEDUP_REMOVED lines=10> */
[----:B------:R-:W4:Y:S01]  /*31b0*/  LDL R249, [R1+0x24] ;  /* 0x0000240001f97983 */ /* 0x000f220000100800 */
[----:B------:R-:W-:-:S04]  /*31c0*/  SHF.R.S32.HI R7, RZ, 0x1f, R10 ;  /* 0x0000001fff077819 */ /* 0x000fc8000001140a */
[----:B------:R-:W-:-:S04]  /*31d0*/  LEA.HI R7, R7, R10, RZ, 0x3 ;  /* 0x0000000a07077211 */ /* 0x000fc800078f18ff */
[----:B------:R-:W-:Y:S01]  /*31e0*/  SHF.R.S32.HI R7, RZ, 0x3, R7 ;  /* 0x00000003ff077819 */ /* 0x000fe20000011407 */
[----:B------:R-:W-:-:S05]  /*31f0*/  IMAD R0, R84, c[0x0][0x1e4], R0 ;  /* 0x0000790054007a24 */ /* 0x000fca00078e0200 */
[----:B------:R-:W-:-:S05]  /*3200*/  IADD3 R0, R3, R0, RZ ;  /* 0x0000000003007210 */ /* 0x000fca0007ffe0ff */
[----:B------:R-:W-:Y:S01]  /*3210*/  IMAD R0, R0, 0x50, RZ ;  /* 0x0000005000007824 */ /* 0x000fe200078e02ff */
[----:B------:R-:W-:Y:S02]  /*3220*/  USHF.L.U32 UR7, UR4, 0x5, URZ ;  /* 0x0000000504077899 */ /* 0x000fe4000800063f */
[----:B------:R-:W-:Y:S01]  /*3230*/  USHF.L.U64.HI UR5, UR4, UR6, UR5 ;  /* 0x0000000604057299 */ /* 0x000fe20008010205 */
[----:B------:R-:W-:Y:S01]  /*3240*/  BAR.SYNC.DEFER_BLOCKING 0x0 ;  /* 0x0000000000007b1d */ /* 0x000fe20000010000 */
[----:B---3--:R-:W-:-:S04]  /*3250*/  IADD3 R12, R85, R250, -R7 ;  /* 0x000000fa550c7210 */ /* 0x008fc80007ffe807 */
[C---:B------:R-:W-:Y:S02]  /*3260*/  ISETP.GE.AND P5, PT, R12.reuse, 0x11, PT ;  /* 0x000000110c00780c */ /* 0x040fe40003fa6270 */
[----:B-----5:R-:W-:Y:S02]  /*3270*/  MOV R87, R5 ;  /* 0x0000000500577202 */ /* 0x020fe40000000f00 */
[----:B--2---:R-:W-:Y:S02]  /*3280*/  MOV R86, R8 ;  /* 0x0000000800567202 */ /* 0x004fe40000000f00 */
[----:B------:R-:W-:-:S03]  /*3290*/  ISETP.GE.AND P1, PT, R12, 0x1, PT ;  /* 0x000000010c00780c */ /* 0x000fc60003f26270 */
[----:B------:R-:W-:Y:S01]  /*32a0*/  IMAD.WIDE.U32 R2, R2, 0x50, R86 ;  /* 0x0000005002027825 */ /* 0x000fe200078e0056 */
[----:B------:R-:W-:-:S04]  /*32b0*/  ISETP.GE.AND P3, PT, R12, 0x21, PT ;  /* 0x000000210c00780c */ /* 0x000fc80003f66270 */
[----:B------:R-:W-:Y:S02]  /*32c0*/  IADD3 R3, R3, R0, RZ ;  /* 0x0000000003037210 */ /* 0x000fe40007ffe0ff */
[----:B------:R-:W-:-:S03]  /*32d0*/  @P5 LEA R0, P2, R142, R2, 0x4 ;  /* 0x000000028e005211 */ /* 0x000fc600078420ff */
[----:B------:R-:W-:Y:S02]  /*32e0*/  @P1 LEA R4, P0, R2, c[0x0][0x1c8], 0x1 ;  /* 0x0000720002041a11 */ /* 0x000fe400078008ff */
[----:B------:R-:W-:Y:S02]  /*32f0*/  @P5 LEA.HI.X R6, R142, R3, R148, 0x4, P2 ;  /* 0x000000038e065211 */ /* 0x000fe400010f2494 */
[----:B------:R-:W-:Y:S01]  /*3300*/  ISETP.GE.AND P2, PT, R12, 0x31, PT ;  /* 0x000000310c00780c */ /* 0x000fe20003f46270 */
[----:B------:R-:W-:Y:S01]  /*3310*/  IMAD.WIDE.U32 R8, R142, 0x20, RZ ;  /* 0x000000208e087825 */ /* 0x000fe200078e00ff */
[----:B------:R-:W-:Y:S02]  /*3320*/  @P1 LEA.HI.X R5, R2, c[0x0][0x1cc], R3, 0x1, P0 ;  /* 0x0000730002051a11 */ /* 0x000fe400000f0c03 */
[----:B------:R-:W-:-:S03]  /*3330*/  @P5 LEA R10, P0, R0, c[0x0][0x1c8], 0x1 ;  /* 0x00007200000a5a11 */ /* 0x000fc600078008ff */
[----:B------:R-:W-:Y:S01]  /*3340*/  @!PT LDS RZ, [RZ] ;  /* 0x00000000fffff984 */ /* 0x000fe20000000800 */
[----:B------:R-:W-:Y:S01]  /*3350*/  @!PT LDS RZ, [RZ] ;  /* 0x00000000fffff984 */ /* 0x000fe20000000800 */
[----:B------:R-:W-:Y:S01]  /*3360*/  @!PT LDS RZ, [RZ] ;  /* 0x00000000fffff984 */ /* 0x000fe20000000800 */
[----:B------:R1:W-:Y:S01]  /*3370*/  @P1 LDGSTS.E.BYPASS.LTC128B.128 [R213+0x2900], [R4.64], !P6 ;  /* 0x0290000004d51fae */ /* 0x0003e2000f101d48 */
[----:B------:R-:W-:Y:S02]  /*3380*/  @P5 LEA.HI.X R11, R0, c[0x0][0x1cc], R6, 0x1, P0 ;  /* 0x00007300000b5a11 */ /* 0x000fe400000f0c06 */
[----:B------:R-:W-:Y:S02]  /*3390*/  SHF.L.U32 R6, R148, 0x5, RZ ;  /* 0x0000000594067819 */ /* 0x000fe400000006ff */
[----:B------:R-:W-:Y:S01]  /*33a0*/  @P3 IADD3 R0, P0, R2, R8, RZ ;  /* 0x0000000802003210 */ /* 0x000fe20007f1e0ff */
[----:B------:R-:W-:Y:S01]  /*33b0*/  @P2 IMAD R7, R148, 0x30, RZ ;  /* 0x0000003094072824 */ /* 0x000fe200078e02ff */
[----:B------:R-:W-:Y:S01]  /*33c0*/  ISETP.GE.AND P1, PT, R12, 0x41, PT ;  /* 0x000000410c00780c */ /* 0x000fe20003f26270 */
[----:B------:R2:W-:Y:S01]  /*33d0*/  @P5 LDGSTS.E.BYPASS.LTC128B.128 [R213+0x3100], [R10.64], !P6 ;  /* 0x031000000ad55fae */ /* 0x0005e2000f101d48 */
        /* <DEDUP_REMOVED lines=15> */
[----:B------:R-:W-:Y:S01]  /*34d0*/  IMAD R0, R13, c[0x0][0x208], RZ ;  /* 0x000082000d007a24 */ /* 0x000fe200078e02ff */
[----:B------:R-:W-:-:S04]  /*34e0*/  DEPBAR.LE SB0, 0x1 ;  /* 0x000080400000791a */ /* 0x000fc80000000000 */
[----:B------:R-:W-:-:S04]  /*34f0*/  DEPBAR.LE SB0, 0x0 ;  /* 0x000080000000791a */ /* 0x000fc80000000000 */
[----:B------:R-:W-:Y:S01]  /*3500*/  BAR.SYNC.DEFER_BLOCKING 0x0 ;  /* 0x0000000000007b1d */ /* 0x000fe20000010000 */
[----:B-----5:R-:W-:-:S04]  /*3510*/  IMAD.WIDE.U32 R2, R84, c[0x0][0x208], RZ ;  /* 0x0000820054027a25 */ /* 0x020fc800078e00ff */
[----:B------:R-:W-:Y:S01]  /*3520*/  IMAD R0, R84, c[0x0][0x20c], R0 ;  /* 0x0000830054007a24 */ /* 0x000fe200078e0200 */
[----:B----4-:R-:W-:Y:S02]  /*3530*/  MOV R4, R16 ;  /* 0x0000001000047202 */ /* 0x010fe40000000f00 */
[----:B------:R-:W-:Y:S02]  /*3540*/  MOV R5, R18 ;  /* 0x0000001200057202 */ /* 0x000fe40000000f00 */
[----:B------:R-:W-:-:S03]  /*3550*/  IADD3 R0, R3, R0, RZ ;  /* 0x0000000003007210 */ /* 0x000fc60007ffe0ff */
[----:B------:R-:W-:Y:S01]  /*3560*/  IMAD.WIDE.U32 R2, R2, 0x50, R4 ;  /* 0x0000005002027825 */ /* 0x000fe200078e0004 */
[----:B------:R-:W-:Y:S04]  /*3570*/  LDSM.16.M88.4 R32, [R203] ;  /* 0x00000000cb20783b */ /* 0x000fe80000000200 */
[----:B------:R-:W4:Y:S01]  /*3580*/  LDSM.16.M88.4 R44, [R196] ;  /* 0x00000000c42c783b */ /* 0x000f220000000200 */
[----:B------:R-:W-:Y:S01]  /*3590*/  IMAD R0, R0, 0x50, RZ ;  /* 0x0000005000007824 */ /* 0x000fe200078e02ff */
[----:B---3--:R-:W-:Y:S02]  /*35a0*/  LEA R8, P0, R2, c[0x0][0x1f8], 0x1 ;  /* 0x00007e0002087a11 */ /* 0x008fe400078008ff */
[----:B------:R-:W3:Y:S02]  /*35b0*/  LDSM.16.M88.4 R28, [R203+0x2000] ;  /* 0x00200000cb1c783b */ /* 0x000ee40000000200 */
[----:B------:R-:W-:-:S02]  /*35c0*/  IADD3 R0, R3, R0, RZ ;  /* 0x0000000003007210 */ /* 0x000fc40007ffe0ff */
[----:B-1----:R-:W-:Y:S01]  /*35d0*/  IADD3 R6, P1, R8, UR7, RZ ;  /* 0x0000000708067c10 */ /* 0x002fe2000ff3e0ff */
[----:B------:R-:W-:Y:S01]  /*35e0*/  LDSM.16.M88.4 R24, [R206] ;  /* 0x00000000ce18783b */ /* 0x000fe20000000200 */
[----:B------:R-:W-:Y:S02]  /*35f0*/  LEA.HI.X R9, R2, c[0x0][0x1fc], R0, 0x1, P0 ;  /* 0x00007f0002097a11 */ /* 0x000fe400000f0c00 */
[----:B------:R-:W-:Y:S01]  /*3600*/  IADD3 R4, P0, R6, UR7, RZ ;  /* 0x0000000706047c10 */ /* 0x000fe2000ff1e0ff */
[----:B------:R-:W1:Y:S01]  /*3610*/  LDSM.16.M88.4 R48, [R207] ;  /* 0x00000000cf30783b */ /* 0x000e620000000200 */
        /* <DEDUP_REMOVED lines=9> */
[C---:B------:R-:W-:Y:S02]  /*36b0*/  ISETP.LT.OR P3, PT, R12.reuse, 0x21, P1 ;  /* 0x000000210c00780c */ /* 0x040fe40000f61670 */
[----:B------:R-:W-:Y:S01]  /*36c0*/  IADD3.X R3, R5, UR5, RZ, P2, !PT ;  /* 0x0000000505037c10 */ /* 0x000fe200097fe4ff */
[----:B------:R-:W-:Y:S01]  /*36d0*/  LDSM.16.M88.4 R104, [R196+0x2000] ;  /* 0x00200000c468783b */ /* 0x000fe20000000200 */
[----:B------:R-:W-:-:S02]  /*36e0*/  ISETP.LT.OR P2, PT, R12, 0x31, P1 ;  /* 0x000000310c00780c */ /* 0x000fc40000f41670 */
[----:B------:R-:W-:Y:S01]  /*36f0*/  ISETP.LT.OR P1, PT, R12, 0x41, P1 ;  /* 0x000000410c00780c */ /* 0x000fe20000f21670 */
[----:B------:R-:W5:Y:S04]  /*3700*/  LDSM.16.M88.4 R20, [R206+0x2000] ;  /* 0x00200000ce14783b */ /* 0x000f680000000200 */
[----:B------:R-:W-:Y:S04]  /*3710*/  LDSM.16.M88.4 R80, [R211] ;  /* 0x00000000d350783b */ /* 0x000fe80000000200 */
[----:B------:R-:W-:Y:S01]  /*3720*/  LDSM.16.M88.4 R92, [R210] ;  /* 0x00000000d25c783b */ /* 0x000fe20000000200 */
[----:B----4-:R-:W-:Y:S03]  /*3730*/  HMMA.16816.F32 R12, R32, R44, RZ ;  /* 0x0000002c200c723c */ /* 0x010fe600000018ff */
        /* <DEDUP_REMOVED lines=9> */
[----:B----4-:R-:W-:-:S04]  /*37d0*/  IADD3 R8, P0, R2, UR7, RZ ;  /* 0x0000000702087c10 */ /* 0x010fc8000ff1e0ff */
[----:B------:R-:W-:-:S05]  /*37e0*/  IADD3.X R9, R3, UR5, RZ, P0, !PT ;  /* 0x0000000503097c10 */ /* 0x000fca00087fe4ff */
[----:B------:R2:W-:Y:S04]  /*37f0*/  LDGSTS.E.BYPASS.LTC128B.128 [R213+0x2100], [R8.64], !P1 ;  /* 0x0210000008d57fae */ /* 0x0005e8000c901d48 */
[----:B------:R-:W-:Y:S04]  /*3800*/  LDSM.16.M88.4 R36, [R202] ;  /* 0x00000000ca24783b */ /* 0x000fe80000000200 */
[----:B------:R-:W4:Y:S01]  /*3810*/  LDSM.16.M88.4 R16, [R204] ;  /* 0x00000000cc10783b */ /* 0x000f220000000200 */
[----:B---3--:R-:W-:Y:S03]  /*3820*/  HMMA.16816.F32 R52, R28, R44, RZ ;  /* 0x0000002c1c34723c */ /* 0x008fe600000018ff */
[----:B------:R-:W-:Y:S04]  /*3830*/  LDSM.16.M88.4 R40, [R199] ;  /* 0x00000000c728783b */ /* 0x000fe80000000200 */
[----:B-1----:R-:W-:Y:S01]  /*3840*/  LDSM.16.M88.4 R4, [R205+0x2000] ;  /* 0x00200000cd04783b */ /* 0x002fe20000000200 */
[----:B------:R-:W-:Y:S03]  /*3850*/  HMMA.16816.F32 R56, R24, R48, R12 ;  /* 0x000000301838723c */ /* 0x000fe6000000180c */
[----:B------:R-:W1:Y:S04]  /*3860*/  LDSM.16.M88.4 R12, [R204+0x2000] ;  /* 0x00200000cc0c783b */ /* 0x000e680000000200 */
[----:B------:R-:W0:Y:S04]  /*3870*/  LDGDEPBAR ;  /* 0x00000000000079af */ /* 0x000e280000000000 */
[----:B--2---:R-:W2:Y:S01]  /*3880*/  LDSM.16.M88.4 R8, [R205] ;  /* 0x00000000cd08783b */ /* 0x004ea20000000200 */
[----:B------:R-:W-:Y:S08]  /*3890*/  HMMA.16816.F32 R64, R32, R46, RZ ;  /* 0x0000002e2040723c */ /* 0x000ff000000018ff */
[----:B-----5:R-:W-:Y:S08]  /*38a0*/  HMMA.16816.F32 R52, R20, R48, R52 ;  /* 0x000000301434723c */ /* 0x020ff00000001834 */
[----:B----4-:R-:W-:Y:S08]  /*38b0*/  HMMA.16816.F32 R60, R16, R36, R56 ;  /* 0x00000024103c723c */ /* 0x010ff00000001838 */
        /* <DEDUP_REMOVED lines=276> */
.L_x_1226:
[----:B--234-:R-:W-:Y:S05]  /*4a00*/  BSYNC B0 ;  /* 0x0000000000007941 */ /* 0x01cfea0003800000 */
.L_x_1225:
[----:B------:R-:W2:Y:S04]  /*4a10*/  LDL R248, [R1+0x5c] ;  /* 0x00005c0001f87983 */ /* 0x000ea80000100800 */
[----:B------:R-:W2:Y:S04]  /*4a20*/  LDL R247, [R1+0x88] ;  /* 0x0000880001f77983 */ /* 0x000ea80000100800 */
[----:B-1----:R-:W3:Y:S04]  /*4a30*/  LDL R5, [R1+0x4c] ;  /* 0x00004c0001057983 */ /* 0x002ee80000100800 */
[----:B------:R-:W4:Y:S04]  /*4a40*/  LDL R251, [R1+0xc] ;  /* 0x00000c0001fb7983 */ /* 0x000f280000100800 */
[----:B------:R-:W0:Y:S01]  /*4a50*/  LDGDEPBAR ;  /* 0x00000000000079af */ /* 0x000e220000000000 */
[----:B--2---:R-:W-:-:S04]  /*4a60*/  IMAD.IADD R0, R247, 0x1, R248 ;  /* 0x00000001f7007824 */ /* 0x004fc800078e02f8 */
[----:B------:R-:W-:-:S05]  /*4a70*/  @P4 IMAD.HI.U32 R2, R0, c[0x0][0x2c8], RZ ;  /* 0x0000b20000024a27 */ /* 0x000fca00078e00ff */
[----:B------:R-:W-:-:S05]  /*4a80*/  @P4 SHF.R.U32.HI R0, RZ, c[0x0][0x2cc], R2 ;  /* 0x0000b300ff004a19 */ /* 0x000fca0000011602 */
[----:B------:R-:W1:Y:S04]  /*4a90*/  SHFL.IDX PT, R3, R0, RZ, 0x1c1f ;  /* 0x001c1fff00037589 */ /* 0x000e6800000e0000 */
[----:B------:R-:W2:Y:S01]  /*4aa0*/  SHFL.IDX PT, R4, R0, 0x1, 0x1c1f ;  /* 0x003c1f0000047f89 */ /* 0x000ea200000e0000 */
[----:B------:R-:W-:-:S03]  /*4ab0*/  IMAD.IADD R2, R250, 0x1, R85 ;  /* 0x00000001fa027824 */ /* 0x000fc600078e0255 */
[----:B------:R-:W5:Y:S04]  /*4ac0*/  SHFL.IDX PT, R6, R0, 0x2, 0x1c1f ;  /* 0x005c1f0000067f89 */ /* 0x000f6800000e0000 */
[----:B------:R3:W1:Y:S02]  /*4ad0*/  SHFL.IDX PT, R7, R0, 0x3, 0x1c1f ;  /* 0x007c1f0000077f89 */ /* 0x00066400000e0000 */
[----:B---3--:R-:W-:Y:S01]  /*4ae0*/  IADD3 R0, -R5, 0x1, R2 ;  /* 0x0000000105007810 */ /* 0x008fe20007ffe102 */
[----:B------:R-:W-:-:S04]  /*4af0*/  IMAD.IADD R5, R2, 0x1, -R5 ;  /* 0x0000000102057824 */ /* 0x000fc800078e0a05 */
[----:B----4-:R-:W-:-:S04]  /*4b00*/  IMAD.IADD R0, R0, 0x1, -R251 ;  /* 0x0000000100007824 */ /* 0x010fc800078e0afb */
[C---:B-1----:R-:W-:Y:S02]  /*4b10*/  IMAD.IADD R2, R0.reuse, 0x1, R3 ;  /* 0x0000000100027824 */ /* 0x042fe400078e0203 */
[----:B--2---:R-:W-:-:S03]  /*4b20*/  IMAD.IADD R3, R0, 0x1, R4 ;  /* 0x0000000100037824 */ /* 0x004fc600078e0204 */
[----:B------:R-:W-:-:S04]  /*4b30*/  IMNMX R4, R5, R2, PT ;  /* 0x0000000205047217 */ /* 0x000fc80003800200 */
[C---:B------:R-:W-:Y:S02]  /*4b40*/  ISETP.GT.AND P3, PT, R4.reuse, RZ, PT ;  /* 0x000000ff0400720c */ /* 0x040fe40003f64270 */
[----:B------:R-:W-:Y:S02]  /*4b50*/  ISETP.GT.AND P2, PT, R4, 0x8, PT ;  /* 0x000000080400780c */ /* 0x000fe40003f44270 */
[----:B------:R-:W-:Y:S02]  /*4b60*/  FSEL R14, R134, -INF , P3 ;  /* 0xff800000860e7808 */ /* 0x000fe40001800000 */
[C---:B------:R-:W-:Y:S02]  /*4b70*/  ISETP.GT.AND P5, PT, R4.reuse, 0x1, PT ;  /* 0x000000010400780c */ /* 0x040fe40003fa4270 */
[C---:B------:R-:W-:Y:S02]  /*4b80*/  ISETP.GT.AND P1, PT, R4.reuse, 0x9, PT ;  /* 0x000000090400780c */ /* 0x040fe40003f24270 */
[----:B------:R-:W-:-:S02]  /*4b90*/  ISETP.GT.AND P0, PT, R4, 0x10, PT ;  /* 0x000000100400780c */ /* 0x000fc40003f04270 */
[----:B------:R-:W-:Y:S02]  /*4ba0*/  ISETP.GT.AND P3, PT, R4, 0x11, PT ;  /* 0x000000110400780c */ /* 0x000fe40003f64270 */
[----:B------:R-:W-:Y:S02]  /*4bb0*/  FSEL R25, R120, -INF , P2 ;  /* 0xff80000078197808 */ /* 0x000fe40001000000 */
[----:B------:R-:W-:Y:S02]  /*4bc0*/  FSEL R24, R133, -INF , P5 ;  /* 0xff80000085187808 */ /* 0x000fe40002800000 */
[----:B------:R-:W-:Y:S02]  /*4bd0*/  ISETP.GT.AND P2, PT, R4, 0x19, PT ;  /* 0x000000190400780c */ /* 0x000fe40003f44270 */
[----:B------:R-:W-:Y:S02]  /*4be0*/  FSEL R32, R119, -INF , P1 ;  /* 0xff80000077207808 */ /* 0x000fe40000800000 */
[----:B------:R-:W-:-:S02]  /*4bf0*/  FSEL R96, R113, -INF , P0 ;  /* 0xff80000071607808 */ /* 0x000fc40000000000 */
[----:B------:R-:W-:Y:S02]  /*4c00*/  FSEL R97, R112, -INF , P3 ;  /* 0xff80000070617808 */ /* 0x000fe40001800000 */
[C---:B------:R-:W-:Y:S02]  /*4c10*/  ISETP.GT.AND P5, PT, R4.reuse, 0x18, PT ;  /* 0x000000180400780c */ /* 0x040fe40003fa4270 */
[C---:B------:R-:W-:Y:S02]  /*4c20*/  ISETP.GT.AND P1, PT, R4.reuse, 0x20, PT ;  /* 0x000000200400780c */ /* 0x040fe40003f24270 */
[C---:B------:R-:W-:Y:S02]  /*4c30*/  ISETP.GT.AND P0, PT, R4.reuse, 0x21, PT ;  /* 0x000000210400780c */ /* 0x040fe40003f04270 */
[----:B------:R-:W-:Y:S02]  /*4c40*/  ISETP.GT.AND P3, PT, R4, 0x28, PT ;  /* 0x000000280400780c */ /* 0x000fe40003f64270 */
[----:B------:R-:W-:-:S02]  /*4c50*/  FSEL R100, R80, -INF , P2 ;  /* 0xff80000050647808 */ /* 0x000fc40001000000 */
[----:B------:R-:W-:Y:S02]  /*4c60*/  FSEL R98, R81, -INF , P5 ;  /* 0xff80000051627808 */ /* 0x000fe40002800000 */
[----:B------:R-:W-:Y:S02]  /*4c70*/  ISETP.GT.AND P2, PT, R4, 0x30, PT ;  /* 0x000000300400780c */ /* 0x000fe40003f44270 */
[----:B------:R-:W-:Y:S02]  /*4c80*/  FSEL R130, R130, -INF , P1 ;  /* 0xff80000082827808 */ /* 0x000fe40000800000 */
[----:B------:R-:W-:Y:S02]  /*4c90*/  FSEL R139, R139, -INF , P0 ;  /* 0xff8000008b8b7808 */ /* 0x000fe40000000000 */
[----:B------:R-:W-:Y:S02]  /*4ca0*/  FSEL R140, R140, -INF , P3 ;  /* 0xff8000008c8c7808 */ /* 0x000fe40001800000 */
[----:B------:R-:W-:-:S02]  /*4cb0*/  ISETP.GT.AND P5, PT, R4, 0x29, PT ;  /* 0x000000290400780c */ /* 0x000fc40003fa4270 */
[C---:B------:R-:W-:Y:S02]  /*4cc0*/  ISETP.GT.AND P1, PT, R4.reuse, 0x31, PT ;  /* 0x000000310400780c */ /* 0x040fe40003f24270 */
[C---:B------:R-:W-:Y:S02]  /*4cd0*/  ISETP.GT.AND P0, PT, R4.reuse, 0x38, PT ;  /* 0x000000380400780c */ /* 0x040fe40003f04270 */
[----:B------:R-:W-:Y:S02]  /*4ce0*/  ISETP.GT.AND P3, PT, R4, 0x39, PT ;  /* 0x000000390400780c */ /* 0x000fe40003f64270 */
[----:B------:R-:W-:Y:S02]  /*4cf0*/  IMNMX R3, R5, R3, PT ;  /* 0x0000000305037217 */ /* 0x000fe40003800200 */
[----:B------:R-:W-:Y:S02]  /*4d00*/  FSEL R142, R71, -INF , P2 ;  /* 0xff800000478e7808 */ /* 0x000fe40001000000 */
[----:B------:R-:W-:-:S02]  /*4d10*/  FSEL R141, R141, -INF , P5 ;  /* 0xff8000008d8d7808 */ /* 0x000fc40002800000 */
[----:B------:R-:W-:Y:S02]  /*4d20*/  ISETP.GT.AND P2, PT, R4, 0x41, PT ;  /* 0x000000410400780c */ /* 0x000fe40003f44270 */
[----:B------:R-:W-:Y:S02]  /*4d30*/  FSEL R148, R70, -INF , P1 ;  /* 0xff80000046947808 */ /* 0x000fe40000800000 */
[----:B------:R-:W-:Y:S02]  /*4d40*/  FSEL R149, R57, -INF , P0 ;  /* 0xff80000039957808 */ /* 0x000fe40000000000 */
[----:B------:R-:W-:Y:S01]  /*4d50*/  FSEL R182, R56, -INF , P3 ;  /* 0xff80000038b67808 */ /* 0x000fe20001800000 */
[----:B-----5:R-:W-:Y:S01]  /*4d60*/  IMAD.IADD R6, R0, 0x1, R6 ;  /* 0x0000000100067824 */ /* 0x020fe200078e0206 */
[C---:B------:R-:W-:Y:S02]  /*4d70*/  ISETP.GT.AND P5, PT, R4.reuse, 0x40, PT ;  /* 0x000000400400780c */ /* 0x040fe40003fa4270 */
[----:B------:R-:W-:-:S02]  /*4d80*/  ISETP.GT.AND P1, PT, R4, 0x48, PT ;  /* 0x000000480400780c */ /* 0x000fc40003f24270 */
[----:B------:R-:W-:Y:S02]  /*4d90*/  ISETP.GT.AND P0, PT, R4, 0x49, PT ;  /* 0x000000490400780c */ /* 0x000fe40003f04270 */
[----:B------:R-:W-:Y:S02]  /*4da0*/  ISETP.GT.AND P3, PT, R3, RZ, PT ;  /* 0x000000ff0300720c */ /* 0x000fe40003f64270 */
        /* <DEDUP_REMOVED lines=10> */
[----:B------:R-:W-:Y:S02]  /*4e50*/  IMNMX R2, R5, R6, PT ;  /* 0x0000000605027217 */ /* 0x000fe40003800200 */
[----:B------:R-:W-:Y:S02]  /*4e60*/  FSEL R27, R143, -INF , P5 ;  /* 0xff8000008f1b7808 */ /* 0x000fe40002800000 */
[----:B------:R-:W-:Y:S02]  /*4e70*/  FSEL R33, R123, -INF , P2 ;  /* 0xff8000007b217808 */ /* 0x000fe40001000000 */
[----:B------:R-:W-:Y:S02]  /*4e80*/  FSEL R37, R122, -INF , P1 ;  /* 0xff8000007a257808 */ /* 0x000fe40000800000 */
[----:B------:R-:W-:Y:S02]  /*4e90*/  FSEL R99, R116, -INF , P0 ;  /* 0xff80000074637808 */ /* 0x000fe40000000000 */
[----:B------:R-:W-:-:S02]  /*4ea0*/  FSEL R110, R115, -INF , P3 ;  /* 0xff800000736e7808 */ /* 0x000fc40001800000 */
[C---:B------:R-:W-:Y:S02]  /*4eb0*/  ISETP.GT.AND P5, PT, R2.reuse, RZ, PT ;  /* 0x000000ff0200720c */ /* 0x040fe40003fa4270 */
[C---:B------:R-:W-:Y:S02]  /*4ec0*/  ISETP.GT.AND P2, PT, R2.reuse, 0x1, PT ;  /* 0x000000010200780c */ /* 0x040fe40003f44270 */
[C---:B------:R-:W-:Y:S02]  /*4ed0*/  ISETP.GT.AND P1, PT, R2.reuse, 0x8, PT ;  /* 0x000000080200780c */ /* 0x040fe40003f24270 */
[C---:B------:R-:W-:Y:S02]  /*4ee0*/  ISETP.GT.AND P0, PT, R2.reuse, 0x9, PT ;  /* 0x000000090200780c */ /* 0x040fe40003f04270 */
[----:B------:R-:W-:Y:S01]  /*4ef0*/  ISETP.GT.AND P3, PT, R2, 0x10, PT ;  /* 0x000000100200780c */ /* 0x000fe20003f64270 */
[----:B------:R-:W-:Y:S01]  /*4f00*/  IMAD.IADD R0, R0, 0x1, R7 ;  /* 0x0000000100007824 */ /* 0x000fe200078e0207 */
[----:B------:R-:W-:-:S02]  /*4f10*/  FSEL R12, R135, -INF , P5 ;  /* 0xff800000870c7808 */ /* 0x000fc40002800000 */
[----:B------:R-:W-:Y:S02]  /*4f20*/  FSEL R13, R127, -INF , P2 ;  /* 0xff8000007f0d7808 */ /* 0x000fe40001000000 */
[----:B------:R-:W-:Y:S02]  /*4f30*/  FSEL R17, R121, -INF , P1 ;  /* 0xff80000079117808 */ /* 0x000fe40000800000 */
[----:B------:R-:W-:Y:S02]  /*4f40*/  FSEL R18, R118, -INF , P0 ;  /* 0xff80000076127808 */ /* 0x000fe40000000000 */
[----:B------:R-:W-:Y:S02]  /*4f50*/  FSEL R38, R114, -INF , P3 ;  /* 0xff80000072267808 */ /* 0x000fe40001800000 */
[----:B------:R-:W-:Y:S02]  /*4f60*/  FMNMX.FTZ R4, R14, R24, !PT ;  /* 0x000000180e047209 */ /* 0x000fe40007810000 */
[----:B------:R-:W-:-:S02]  /*4f70*/  ISETP.GT.AND P5, PT, R2, 0x11, PT ;  /* 0x000000110200780c */ /* 0x000fc40003fa4270 */
[C---:B------:R-:W-:Y:S02]  /*4f80*/  ISETP.GT.AND P2, PT, R2.reuse, 0x18, PT ;  /* 0x000000180200780c */ /* 0x040fe40003f44270 */
[C---:B------:R-:W-:Y:S02]  /*4f90*/  ISETP.GT.AND P1, PT, R2.reuse, 0x19, PT ;  /* 0x000000190200780c */ /* 0x040fe40003f24270 */
[C---:B------:R-:W-:Y:S02]  /*4fa0*/  ISETP.GT.AND P0, PT, R2.reuse, 0x20, PT ;  /* 0x000000200200780c */ /* 0x040fe40003f04270 */
[----:B------:R-:W-:Y:S02]  /*4fb0*/  ISETP.GT.AND P3, PT, R2, 0x21, PT ;  /* 0x000000210200780c */ /* 0x000fe40003f64270 */
[----:B------:R-:W-:Y:S02]  /*4fc0*/  IMNMX R0, R5, R0, PT ;  /* 0x0000000005007217 */ /* 0x000fe40003800200 */
[----:B------:R-:W-:-:S02]  /*4fd0*/  FMNMX.FTZ R5, R12, R13, !PT ;  /* 0x0000000d0c057209 */ /* 0x000fc40007810000 */
[----:B------:R-:W-:Y:S02]  /*4fe0*/  FMNMX.FTZ R4, R25, R4, !PT ;  /* 0x0000000419047209 */ /* 0x000fe40007810000 */
[----:B------:R-:W-:Y:S02]  /*4ff0*/  FSEL R39, R92, -INF , P5 ;  /* 0xff8000005c277808 */ /* 0x000fe40002800000 */
[----:B------:R-:W-:Y:S02]  /*5000*/  FSEL R75, R82, -INF , P2 ;  /* 0xff800000524b7808 */ /* 0x000fe40001000000 */
[----:B------:R-:W-:Y:S02]  /*5010*/  FSEL R76, R76, -INF , P1 ;  /* 0xff8000004c4c7808 */ /* 0x000fe40000800000 */
[----:B------:R-:W-:Y:S02]  /*5020*/  FSEL R129, R129, -INF , P0 ;  /* 0xff80000081817808 */ /* 0x000fe40000000000 */
[----:B------:R-:W-:-:S02]  /*5030*/  FSEL R132, R132, -INF , P3 ;  /* 0xff80000084847808 */ /* 0x000fc40001800000 */
[C---:B------:R-:W-:Y:S02]  /*5040*/  ISETP.GT.AND P5, PT, R2.reuse, 0x28, PT ;  /* 0x000000280200780c */ /* 0x040fe40003fa4270 */
[C---:B------:R-:W-:Y:S02]  /*5050*/  ISETP.GT.AND P2, PT, R2.reuse, 0x29, PT ;  /* 0x000000290200780c */ /* 0x040fe40003f44270 */
[C---:B------:R-:W-:Y:S02]  /*5060*/  ISETP.GT.AND P1, PT, R2.reuse, 0x30, PT ;  /* 0x000000300200780c */ /* 0x040fe40003f24270 */
[C---:B------:R-:W-:Y:S02]  /*5070*/  ISETP.GT.AND P0, PT, R2.reuse, 0x31, PT ;  /* 0x000000310200780c */ /* 0x040fe40003f04270 */
[----:B------:R-:W-:Y:S02]  /*5080*/  ISETP.GT.AND P3, PT, R2, 0x38, PT ;  /* 0x000000380200780c */ /* 0x000fe40003f64270 */
        /* <DEDUP_REMOVED lines=31> */
[----:B------:R-:W-:Y:S02]  /*5280*/  FSEL R222, R19, -INF , P1 ;  /* 0xff80000013de7808 */ /* 0x000fe40000800000 */
[C---:B------:R-:W-:Y:S02]  /*5290*/  ISETP.GT.AND P2, PT, R0.reuse, RZ, PT ;  /* 0x000000ff0000720c */ /* 0x040fe40003f44270 */
[----:B------:R-:W-:Y:S02]  /*52a0*/  ISETP.GT.AND P1, PT, R0, 0x1, PT ;  /* 0x000000010000780c */ /* 0x000fe40003f24270 */
[----:B------:R-:W-:Y:S02]  /*52b0*/  FMNMX.FTZ R2, R150, R2, !PT ;  /* 0x0000000296027209 */ /* 0x000fe40007810000 */
[----:B------:R-:W-:Y:S02]  /*52c0*/  FMNMX.FTZ R4, R148, R4, !PT ;  /* 0x0000000494047209 */ /* 0x000fe40007810000 */
[----:B------:R-:W-:-:S02]  /*52d0*/  FSEL R223, R16, -INF , P0 ;  /* 0xff80000010df7808 */ /* 0x000fc40000000000 */
[----:B------:R-:W-:Y:S02]  /*52e0*/  ISETP.GT.AND P0, PT, R0, 0x8, PT ;  /* 0x000000080000780c */ /* 0x000fe40003f04270 */
[----:B------:R-:W-:Y:S02]  /*52f0*/  FSEL R10, R147, -INF , P2 ;  /* 0xff800000930a7808 */ /* 0x000fe40001000000 */
[----:B------:R-:W-:Y:S02]  /*5300*/  FSEL R9, R155, -INF , P1 ;  /* 0xff8000009b097808 */ /* 0x000fe40000800000 */
[----:B------:R-:W-:Y:S02]  /*5310*/  FMNMX.FTZ R2, R152, R2, !PT ;  /* 0x0000000298027209 */ /* 0x000fe40007810000 */
[----:B------:R-:W-:Y:S02]  /*5320*/  FMNMX.FTZ R4, R149, R4, !PT ;  /* 0x0000000495047209 */ /* 0x000fe40007810000 */
[----:B------:R-:W-:-:S02]  /*5330*/  FSEL R228, R15, -INF , P3 ;  /* 0xff8000000fe47808 */ /* 0x000fc40001800000 */
[----:B------:R-:W-:Y:S02]  /*5340*/  FSEL R154, R40, -INF , P5 ;  /* 0xff800000289a7808 */ /* 0x000fe40002800000 */
[----:B------:R-:W-:Y:S01]  /*5350*/  ISETP.GT.AND P3, PT, R0, 0x9, PT ;  /* 0x000000090000780c */ /* 0x000fe20003f64270 */
[----:B------:R-:W-:Y:S01]  /*5360*/  LDSM.16.MT88.4 R40, [R200] ;  /* 0x00000000c828783b */ /* 0x000fe20000004200 */
        /* <DEDUP_REMOVED lines=25> */
[----:B------:R-:W-:Y:S01]  /*5500*/  FSEL R69, R90, -INF , P3 ;  /* 0xff8000005a457808 */ /* 0x000fe20001800000 */
[----:B------:R-:W1:Y:S01]  /*5510*/  SHFL.BFLY PT, R7, R4, 0x2, 0x1f ;  /* 0x0c401f0004077f89 */ /* 0x000e6200000e0000 */
[----:B------:R-:W-:Y:S02]  /*5520*/  FMNMX.FTZ R5, R35, R5, !PT ;  /* 0x0000000523057209 */ /* 0x000fe40007810000 */
[----:B------:R-:W-:-:S02]  /*5530*/  FMNMX.FTZ R2, R228, R2, !PT ;  /* 0x00000002e4027209 */ /* 0x000fc40007810000 */
[C---:B------:R-:W-:Y:S02]  /*5540*/  ISETP.GT.AND P1, PT, R0.reuse, 0x21, PT ;  /* 0x000000210000780c */ /* 0x040fe40003f24270 */
[----:B------:R-:W-:Y:S01]  /*5550*/  FSEL R109, R83, -INF , P2 ;  /* 0xff800000536d7808 */ /* 0x000fe20001000000 */
[----:B------:R-:W2:Y:S01]  /*5560*/  SHFL.BFLY PT, R8, R2, 0x2, 0x1f ;  /* 0x0c401f0002087f89 */ /* 0x000ea200000e0000 */
[----:B------:R-:W-:Y:S02]  /*5570*/  FMNMX.FTZ R5, R69, R5, !PT ;  /* 0x0000000545057209 */ /* 0x000fe40007810000 */
[----:B------:R-:W-:Y:S02]  /*5580*/  ISETP.GT.AND P0, PT, R0, 0x28, PT ;  /* 0x000000280000780c */ /* 0x000fe40003f04270 */
[----:B------:R-:W-:Y:S02]  /*5590*/  FSEL R108, R88, -INF , P1 ;  /* 0xff800000586c7808 */ /* 0x000fe40000800000 */
[----:B------:R-:W-:-:S02]  /*55a0*/  FMNMX.FTZ R5, R109, R5, !PT ;  /* 0x000000056d057209 */ /* 0x000fc40007810000 */
[----:B------:R-:W-:Y:S02]  /*55b0*/  ISETP.GT.AND P3, PT, R0, 0x29, PT ;  /* 0x000000290000780c */ /* 0x000fe40003f64270 */
[----:B------:R-:W-:Y:S02]  /*55c0*/  FSEL R111, R79, -INF , P0 ;  /* 0xff8000004f6f7808 */ /* 0x000fe40000000000 */
        /* <DEDUP_REMOVED lines=8> */
[----:B------:R-:W-:Y:S02]  /*5650*/  ISETP.GT.AND P0, PT, R0, 0x38, PT ;  /* 0x000000380000780c */ /* 0x000fe40003f04270 */
[----:B------:R-:W-:-:S02]  /*5660*/  FMNMX.FTZ R6, R26, R27, !PT ;  /* 0x0000001b1a067209 */ /* 0x000fc40007810000 */
[----:B------:R-:W-:Y:S02]  /*5670*/  FSEL R146, R146, -INF , P1 ;  /* 0xff80000092927808 */ /* 0x000fe40000800000 */
[----:B------:R-:W-:Y:S02]  /*5680*/  FMNMX.FTZ R5, R144, R5, !PT ;  /* 0x0000000590057209 */ /* 0x000fe40007810000 */
[----:B-1----:R-:W-:Y:S02]  /*5690*/  FMNMX.FTZ R7, R4, R7, !PT ;  /* 0x0000000704077209 */ /* 0x002fe40007810000 */
[----:B------:R-:W-:Y:S02]  /*56a0*/  FSEL R74, R91, -INF , P5 ;  /* 0xff8000005b4a7808 */ /* 0x000fe40002800000 */
[----:B------:R-:W-:Y:S02]  /*56b0*/  FSEL R145, R49, -INF , P0 ;  /* 0xff80000031917808 */ /* 0x000fe40000000000 */
[----:B------:R-:W-:-:S02]  /*56c0*/  FMNMX.FTZ R4, R33, R6, !PT ;  /* 0x0000000621047209 */ /* 0x000fc40007810000 */
[C---:B------:R-:W-:Y:S02]  /*56d0*/  ISETP.GT.AND P5, PT, R0.reuse, 0x39, PT ;  /* 0x000000390000780c */ /* 0x040fe40003fa4270 */
[C---:B------:R-:W-:Y:S02]  /*56e0*/  ISETP.GT.AND P3, PT, R0.reuse, 0x40, PT ;  /* 0x000000400000780c */ /* 0x040fe40003f64270 */
[C---:B------:R-:W-:Y:S02]  /*56f0*/  ISETP.GT.AND P2, PT, R0.reuse, 0x41, PT ;  /* 0x000000410000780c */ /* 0x040fe40003f44270 */
[C---:B------:R-:W-:Y:S02]  /*5700*/  ISETP.GT.AND P1, PT, R0.reuse, 0x48, PT ;  /* 0x000000480000780c */ /* 0x040fe40003f24270 */
[----:B------:R-:W-:Y:S02]  /*5710*/  ISETP.GT.AND P0, PT, R0, 0x49, PT ;  /* 0x000000490000780c */ /* 0x000fe40003f04270 */
[----:B------:R-:W-:-:S02]  /*5720*/  FMNMX.FTZ R0, R146, R5, !PT ;  /* 0x0000000592007209 */ /* 0x000fc40007810000 */
[----:B--2---:R-:W-:Y:S02]  /*5730*/  FMNMX.FTZ R5, R2, R8, !PT ;  /* 0x0000000802057209 */ /* 0x004fe40007810000 */
[----:B------:R-:W-:Y:S02]  /*5740*/  FMNMX.FTZ R2, R37, R4, !PT ;  /* 0x0000000425027209 */ /* 0x000fe40007810000 */
[----:B------:R-:W-:Y:S02]  /*5750*/  FSEL R147, R48, -INF , P5 ;  /* 0xff80000030937808 */ /* 0x000fe40002800000 */
[----:B------:R-:W-:Y:S02]  /*5760*/  FMNMX.FTZ R2, R99, R2, !PT ;  /* 0x0000000263027209 */ /* 0x000fe40007810000 */
[----:B------:R-:W-:Y:S02]  /*5770*/  FMNMX.FTZ R0, R145, R0, !PT ;  /* 0x0000000091007209 */ /* 0x000fe40007810000 */
[----:B------:R-:W-:-:S02]  /*5780*/  FSEL R188, R28, -INF , P3 ;  /* 0xff8000001cbc7808 */ /* 0x000fc40001800000 */
[----:B------:R-:W-:Y:S02]  /*5790*/  ISETP.GT.AND P3, PT, R3, 0x19, PT ;  /* 0x000000190300780c */ /* 0x000fe40003f64270 */
[----:B------:R-:W-:Y:S02]  /*57a0*/  FMNMX.FTZ R2, R110, R2, !PT ;  /* 0x000000026e027209 */ /* 0x000fe40007810000 */
[----:B------:R-:W-:Y:S02]  /*57b0*/  FMNMX.FTZ R0, R147, R0, !PT ;  /* 0x0000000093007209 */ /* 0x000fe40007810000 */
[----:B------:R-:W-:Y:S02]  /*57c0*/  FSEL R189, R23, -INF , P2 ;  /* 0xff80000017bd7808 */ /* 0x000fe40001000000 */
[----:B------:R-:W-:Y:S02]  /*57d0*/  ISETP.GT.AND P2, PT, R3, 0x20, PT ;  /* 0x000000200300780c */ /* 0x000fe40003f44270 */
[----:B------:R-:W-:-:S02]  /*57e0*/  FSEL R68, R124, -INF , P3 ;  /* 0xff8000007c447808 */ /* 0x000fc40001800000 */
[----:B------:R-:W-:Y:S02]  /*57f0*/  FMNMX.FTZ R2, R74, R2, !PT ;  /* 0x000000024a027209 */ /* 0x000fe40007810000 */
[----:B------:R-:W-:Y:S02]  /*5800*/  FMNMX.FTZ R0, R188, R0, !PT ;  /* 0x00000000bc007209 */ /* 0x000fe40007810000 */
[----:B------:R-:W-:Y:S02]  /*5810*/  FSEL R195, R22, -INF , P0 ;  /* 0xff80000016c37808 */ /* 0x000fe40000000000 */
[----:B------:R-:W-:Y:S02]  /*5820*/  ISETP.GT.AND P0, PT, R3, 0x21, PT ;  /* 0x000000210300780c */ /* 0x000fe40003f04270 */
[----:B------:R-:W-:Y:S02]  /*5830*/  FSEL R131, R131, -INF , P2 ;  /* 0xff80000083837808 */ /* 0x000fe40001000000 */
[----:B------:R-:W-:-:S02]  /*5840*/  FMNMX.FTZ R2, R68, R2, !PT ;  /* 0x0000000244027209 */ /* 0x000fc40007810000 */
[----:B------:R-:W-:Y:S02]  /*5850*/  FSEL R191, R21, -INF , P1 ;  /* 0xff80000015bf7808 */ /* 0x000fe40000800000 */
[----:B------:R-:W-:Y:S01]  /*5860*/  FMNMX.FTZ R0, R189, R0, !PT ;  /* 0x00000000bd007209 */ /* 0x000fe20007810000 */
[----:B------:R-:W-:Y:S01]  /*5870*/  SHFL.BFLY PT, R6, R7, 0x1, 0x1f ;  /* 0x0c201f0007067f89 */ /* 0x000fe200000e0000 */
[----:B------:R-:W-:Y:S02]  /*5880*/  ISETP.GT.AND P2, PT, R3, 0x28, PT ;  /* 0x000000280300780c */ /* 0x000fe40003f44270 */
[----:B------:R-:W-:Y:S01]  /*5890*/  FSEL R136, R136, -INF , P0 ;  /* 0xff80000088887808 */ /* 0x000fe20000000000 */
[----:B------:R-:W-:Y:S01]  /*58a0*/  SHFL.BFLY PT, R8, R5, 0x1, 0x1f ;  /* 0x0c201f0005087f89 */ /* 0x000fe200000e0000 */
[----:B------:R-:W-:Y:S02]  /*58b0*/  FMNMX.FTZ R2, R131, R2, !PT ;  /* 0x0000000283027209 */ /* 0x000fe40007810000 */
[----:B------:R-:W-:Y:S01]  /*58c0*/  FMNMX.FTZ R0, R191, R0, !PT ;  /* 0x00000000bf007209 */ /* 0x000fe20007810000 */
[----:B------:R-:W-:Y:S01]  /*58d0*/  LDSM.16.MT88.4 R20, [R201] ;  /* 0x00000000c914783b */ /* 0x000fe20000004200 */
[----:B------:R-:W-:-:S02]  /*58e0*/  ISETP.GT.AND P1, PT, R3, 0x29, PT ;  /* 0x000000290300780c */ /* 0x000fc40003f24270 */
[----:B------:R-:W-:Y:S02]  /*58f0*/  FSEL R137, R137, -INF , P2 ;  /* 0xff80000089897808 */ /* 0x000fe40001000000 */
[----:B------:R-:W-:Y:S02]  /*5900*/  FMNMX.FTZ R2, R136, R2, !PT ;  /* 0x0000000288027209 */ /* 0x000fe40007810000 */
[----:B------:R-:W-:Y:S02]  /*5910*/  FMNMX.FTZ R0, R195, R0, !PT ;  /* 0x00000000c3007209 */ /* 0x000fe40007810000 */
[----:B------:R-:W-:Y:S02]  /*5920*/  ISETP.GT.AND P0, PT, R3, 0x30, PT ;  /* 0x000000300300780c */ /* 0x000fe40003f04270 */
[----:B------:R-:W-:Y:S02]  /*5930*/  FSEL R138, R138, -INF , P1 ;  /* 0xff8000008a8a7808 */ /* 0x000fe40000800000 */
[----:B------:R-:W-:Y:S01]  /*5940*/  FMNMX.FTZ R2, R137, R2, !PT ;  /* 0x0000000289027209 */ /* 0x000fe20007810000 */
[----:B------:R-:W1:Y:S01]  /*5950*/  SHFL.BFLY PT, R4, R0, 0x2, 0x1f ;  /* 0x0c401f0000047f89 */ /* 0x000e6200000e0000 */
        /* <DEDUP_REMOVED lines=18> */
[----:B-1----:R-:W-:-:S02]  /*5a80*/  FMNMX.FTZ R0, R0, R4, !PT ;  /* 0x0000000400007209 */ /* 0x002fc40007810000 */
[----:B------:R-:W-:Y:S02]  /*5a90*/  ISETP.GT.AND P0, PT, R3, 0x49, PT ;  /* 0x000000490300780c */ /* 0x000fe40003f04270 */
[----:B------:R-:W-:Y:S02]  /*5aa0*/  FSEL R216, R29, -INF , P1 ;  /* 0xff8000001dd87808 */ /* 0x000fe40000800000 */
[----:B------:R-:W-:Y:S02]  /*5ab0*/  FMNMX.FTZ R4, R192, R2, !PT ;  /* 0x00000002c0047209 */ /* 0x000fe40007810000 */
[----:B------:R-:W-:Y:S02]  /*5ac0*/  FSEL R218, R30, -INF , P0 ;  /* 0xff8000001eda7808 */ /* 0x000fe40000000000 */
[----:B------:R-:W-:Y:S01]  /*5ad0*/  FMNMX.FTZ R4, R216, R4, !PT ;  /* 0x00000004d8047209 */ /* 0x000fe20007810000 */
[----:B------:R-:W-:Y:S01]  /*5ae0*/  LDSM.16.MT88.4 R28, [R198] ;  /* 0x00000000c61c783b */ /* 0x000fe20000004200 */
[----:B------:R-:W-:-:S02]  /*5af0*/  FMNMX.FTZ R73, R7, R6, !PT ;  /* 0x0000000607497209 */ /* 0x000fc40007810000 */
[----:B------:R-:W-:Y:S01]  /*5b00*/  FMNMX.FTZ R4, R218, R4, !PT ;  /* 0x00000004da047209 */ /* 0x000fe20007810000 */
[----:B------:R-:W1:Y:S01]  /*5b10*/  SHFL.BFLY PT, R7, R0, 0x1, 0x1f ;  /* 0x0c201f0000077f89 */ /* 0x000e6200000e0000 */
[----:B------:R-:W-:Y:S01]  /*5b20*/  FMNMX.FTZ R71, R5, R8, !PT ;  /* 0x0000000805477209 */ /* 0x000fe20007810000 */
[C---:B------:R-:W-:Y:S01]  /*5b30*/  FMUL.FTZ R3, R73.reuse, c[0x0][0x2d0] ;  /* 0x0000b40049037a20 */ /* 0x040fe20000410000 */
[----:B------:R-:W-:Y:S01]  /*5b40*/  FSETP.NEU.FTZ.AND P2, PT, R73, -INF , PT ;  /* 0xff8000004900780b */ /* 0x000fe20003f5d000 */
[----:B------:R-:W2:Y:S01]  /*5b50*/  SHFL.BFLY PT, R6, R4, 0x2, 0x1f ;  /* 0x0c401f0004067f89 */ /* 0x000ea200000e0000 */
[C---:B------:R-:W-:Y:S01]  /*5b60*/  FSETP.NEU.FTZ.AND P1, PT, R71.reuse, -INF , PT ;  /* 0xff8000004700780b */ /* 0x040fe20003f3d000 */
[----:B------:R-:W-:Y:S01]  /*5b70*/  FMUL.FTZ R2, R71, c[0x0][0x2d0] ;  /* 0x0000b40047027a20 */ /* 0x000fe20000410000 */
[----:B------:R-:W-:-:S04]  /*5b80*/  FSEL R3, R3, RZ, P2 ;  /* 0x000000ff03037208 */ /* 0x000fc80001000000 */
[----:B------:R-:W-:Y:S01]  /*5b90*/  FSEL R2, R2, RZ, P1 ;  /* 0x000000ff02027208 */ /* 0x000fe20000800000 */
[----:B------:R-:W-:-:S04]  /*5ba0*/  FFMA.FTZ R5, R14, c[0x0][0x2d0], -R3 ;  /* 0x0000b4000e057a23 */ /* 0x000fc80000010803 */
[----:B------:R3:W-:Y:S01]  /*5bb0*/  MUFU.EX2 R243, R5 ;  /* 0x0000000500f37308 */ /* 0x0007e20000000800 */
[----:B-1----:R-:W-:Y:S01]  /*5bc0*/  FMNMX.FTZ R70, R0, R7, !PT ;  /* 0x0000000700467209 */ /* 0x002fe20007810000 */
[----:B---3--:R-:W-:-:S06]  /*5bd0*/  FFMA.FTZ R5, R12, c[0x0][0x2d0], -R2 ;  /* 0x0000b4000c057a23 */ /* 0x008fcc0000010802 */
[----:B------:R1:W-:Y:S01]  /*5be0*/  MUFU.EX2 R242, R5 ;  /* 0x0000000500f27308 */ /* 0x0003e20000000800 */
[C---:B------:R-:W-:Y:S01]  /*5bf0*/  FMUL.FTZ R0, R70.reuse, c[0x0][0x2d0] ;  /* 0x0000b40046007a20 */ /* 0x040fe20000410000 */
[----:B------:R-:W-:Y:S02]  /*5c00*/  FSETP.NEU.FTZ.AND P0, PT, R70, -INF , PT ;  /* 0xff8000004600780b */ /* 0x000fe40003f1d000 */
[----:B--2---:R-:W-:Y:S02]  /*5c10*/  FMNMX.FTZ R4, R4, R6, !PT ;  /* 0x0000000604047209 */ /* 0x004fe40007810000 */
[----:B------:R-:W-:Y:S01]  /*5c20*/  FSEL R0, R0, RZ, P0 ;  /* 0x000000ff00007208 */ /* 0x000fe20000000000 */
[----:B-1----:R-:W-:-:S04]  /*5c30*/  FFMA.FTZ R5, R13, c[0x0][0x2d0], -R2 ;  /* 0x0000b4000d057a23 */ /* 0x002fc80000010802 */
[----:B------:R1:W2:Y:S01]  /*5c40*/  MUFU.EX2 R241, R5 ;  /* 0x0000000500f17308 */ /* 0x0002a20000000800 */
[----:B------:R-:W3:Y:S01]  /*5c50*/  SHFL.BFLY PT, R6, R4, 0x1, 0x1f ;  /* 0x0c201f0004067f89 */ /* 0x000ee200000e0000 */
[----:B-1----:R-:W-:-:S06]  /*5c60*/  FFMA.FTZ R5, R17, c[0x0][0x2d0], -R2 ;  /* 0x0000b40011057a23 */ /* 0x002fcc0000010802 */
[----:B------:R1:W-:Y:S02]  /*5c70*/  MUFU.EX2 R244, R5 ;  /* 0x0000000500f47308 */ /* 0x0003e40000000800 */
[----:B-1----:R-:W-:Y:S01]  /*5c80*/  FFMA.FTZ R5, R18, c[0x0][0x2d0], -R2 ;  /* 0x0000b40012057a23 */ /* 0x002fe20000010802 */
[----:B---3--:R-:W-:Y:S01]  /*5c90*/  FMNMX.FTZ R72, R4, R6, !PT ;  /* 0x0000000604487209 */ /* 0x008fe20007810000 */
[----:B------:R-:W1:Y:S04]  /*5ca0*/  LDSM.16.MT88.4 R16, [R197] ;  /* 0x00000000c510783b */ /* 0x000e680000004200 */
[----:B------:R3:W4:Y:S02]  /*5cb0*/  MUFU.EX2 R245, R5 ;  /* 0x0000000500f57308 */ /* 0x0007240000000800 */
[----:B---3--:R-:W-:-:S06]  /*5cc0*/  FFMA.FTZ R5, R10, c[0x0][0x2d0], -R0 ;  /* 0x0000b4000a057a23 */ /* 0x008fcc0000010800 */
[----:B------:R3:W-:Y:S02]  /*5cd0*/  MUFU.EX2 R238, R5 ;  /* 0x0000000500ee7308 */ /* 0x0007e40000000800 */
[----:B---3--:R-:W-:-:S06]  /*5ce0*/  FFMA.FTZ R5, R9, c[0x0][0x2d0], -R0 ;  /* 0x0000b40009057a23 */ /* 0x008fcc0000010800 */
[----:B------:R3:W5:Y:S01]  /*5cf0*/  MUFU.EX2 R237, R5 ;  /* 0x0000000500ed7308 */ /* 0x0007620000000800 */
[----:B------:R-:W-:Y:S02]  /*5d00*/  FFMA.FTZ R4, R25, c[0x0][0x2d0], -R3 ;  /* 0x0000b40019047a23 */ /* 0x000fe40000010803 */
[----:B---3--:R-:W-:-:S05]  /*5d10*/  FFMA.FTZ R5, R11, c[0x0][0x2d0], -R0 ;  /* 0x0000b4000b057a23 */ /* 0x008fca0000010800 */
[----:B------:R3:W-:Y:S01]  /*5d20*/  MUFU.EX2 R239, R5 ;  /* 0x0000000500ef7308 */ /* 0x0007e20000000800 */
[----:B------:R-:W-:Y:S01]  /*5d30*/  FSETP.NEU.FTZ.AND P0, PT, R72, -INF , PT ;  /* 0xff8000004800780b */ /* 0x000fe20003f1d000 */
[----:B---3--:R-:W-:-:S06]  /*5d40*/  FFMA.FTZ R5, R15, c[0x0][0x2d0], -R0 ;  /* 0x0000b4000f057a23 */ /* 0x008fcc0000010800 */
[----:B------:R3:W1:Y:S02]  /*5d50*/  MUFU.EX2 R240, R5 ;  /* 0x0000000500f07308 */ /* 0x0006640000000800 */
[----:B---3--:R-:W-:-:S06]  /*5d60*/  FFMA.FTZ R5, R24, c[0x0][0x2d0], -R3 ;  /* 0x0000b40018057a23 */ /* 0x008fcc0000010803 */
[----:B------:R3:W1:Y:S08]  /*5d70*/  MUFU.EX2 R231, R5 ;  /* 0x0000000500e77308 */ /* 0x0006700000000800 */
[----:B------:R1:W-:Y:S01]  /*5d80*/  MUFU.EX2 R230, R4 ;  /* 0x0000000400e67308 */ /* 0x0003e20000000800 */
[----:B---3--:R-:W-:-:S05]  /*5d90*/  FMUL.FTZ R5, R72, c[0x0][0x2d0] ;  /* 0x0000b40048057a20 */ /* 0x008fca0000410000 */
[----:B-1----:R-:W-:Y:S01]  /*5da0*/  FSEL R4, R5, RZ, P0 ;  /* 0x000000ff05047208 */ /* 0x002fe20000000000 */
[----:B------:R-:W-:-:S04]  /*5db0*/  FFMA.FTZ R5, R32, c[0x0][0x2d0], -R3 ;  /* 0x0000b40020057a23 */ /* 0x000fc80000010803 */
[----:B------:R1:W3:Y:S02]  /*5dc0*/  MUFU.EX2 R233, R5 ;  /* 0x0000000500e97308 */ /* 0x0002e40000000800 */
[----:B-1----:R-:W-:-:S06]  /*5dd0*/  FFMA.FTZ R5, R26, c[0x0][0x2d0], -R4 ;  /* 0x0000b4001a057a23 */ /* 0x002fcc0000010804 */
[----:B------:R1:W-:Y:S02]  /*5de0*/  MUFU.EX2 R227, R5 ;  /* 0x0000000500e37308 */ /* 0x0003e40000000800 */
[--C-:B-1----:R-:W-:Y:S01]  /*5df0*/  FFMA.FTZ R5, R27, c[0x0][0x2d0], -R4.reuse ;  /* 0x0000b4001b057a23 */ /* 0x102fe20000010804 */
[----:B--2---:R-:W-:Y:S01]  /*5e00*/  F2FP.PACK_AB R8, R241, R242 ;  /* 0x000000f2f108723e */ /* 0x004fe200000000ff */
[----:B------:R-:W1:Y:S04]  /*5e10*/  LDSM.16.MT88.4 R24, [R197+0x800] ;  /* 0x00080000c518783b */ /* 0x000e680000004200 */
[----:B------:R2:W1:Y:S02]  /*5e20*/  MUFU.EX2 R6, R5 ;  /* 0x0000000500067308 */ /* 0x0004640000000800 */
[----:B--2---:R-:W-:-:S06]  /*5e30*/  FFMA.FTZ R5, R33, c[0x0][0x2d0], -R4 ;  /* 0x0000b40021057a23 */ /* 0x004fcc0000010804 */
[----:B------:R2:W-:Y:S02]  /*5e40*/  MUFU.EX2 R7, R5 ;  /* 0x0000000500077308 */ /* 0x0005e40000000800 */
[----:B--2---:R-:W-:-:S06]  /*5e50*/  FFMA.FTZ R5, R37, c[0x0][0x2d0], -R4 ;  /* 0x0000b40025057a23 */ /* 0x004fcc0000010804 */
        /* <DEDUP_REMOVED lines=8> */
[----:B------:R2:W-:Y:S02]  /*5ee0*/  MUFU.EX2 R234, R5 ;  /* 0x0000000500ea7308 */ /* 0x0005e40000000800 */
[--C-:B--2---:R-:W-:Y:S01]  /*5ef0*/  FFMA.FTZ R5, R36, c[0x0][0x2d0], -R0.reuse ;  /* 0x0000b40024057a23 */ /* 0x104fe20000010800 */
[----:B----4-:R-:W-:Y:S01]  /*5f00*/  F2FP.PACK_AB R10, R245, R244 ;  /* 0x000000f4f50a723e */ /* 0x010fe200000000ff */
[----:B------:R-:W2:Y:S04]  /*5f10*/  LDSM.16.MT88.4 R36, [R201+0x800] ;  /* 0x00080000c924783b */ /* 0x000ea80000004200 */
[----:B------:R4:W-:Y:S02]  /*5f20*/  MUFU.EX2 R221, R5 ;  /* 0x0000000500dd7308 */ /* 0x0009e40000000800 */
[----:B----4-:R-:W-:-:S06]  /*5f30*/  FFMA.FTZ R5, R34, c[0x0][0x2d0], -R0 ;  /* 0x0000b40022057a23 */ /* 0x010fcc0000010800 */
[----:B------:R4:W1:Y:S02]  /*5f40*/  MUFU.EX2 R220, R5 ;  /* 0x0000000500dc7308 */ /* 0x0008640000000800 */
[--C-:B----4-:R-:W-:Y:S01]  /*5f50*/  FFMA.FTZ R5, R35, c[0x0][0x2d0], -R0.reuse ;  /* 0x0000b40023057a23 */ /* 0x110fe20000010800 */
[----:B-----5:R-:W-:Y:S01]  /*5f60*/  F2FP.PACK_AB R9, R237, R238 ;  /* 0x000000eeed09723e */ /* 0x020fe200000000ff */
[----:B------:R-:W-:Y:S04]  /*5f70*/  LDSM.16.MT88.4 R32, [R200+0x800] ;  /* 0x00080000c820783b */ /* 0x000fe80000004200 */
[----:B------:R4:W-:Y:S02]  /*5f80*/  MUFU.EX2 R226, R5 ;  /* 0x0000000500e27308 */ /* 0x0009e40000000800 */
[----:B----4-:R-:W-:-:S06]  /*5f90*/  FFMA.FTZ R5, R69, c[0x0][0x2d0], -R0 ;  /* 0x0000b40045057a23 */ /* 0x010fcc0000010800 */
[----:B------:R4:W5:Y:S02]  /*5fa0*/  MUFU.EX2 R225, R5 ;  /* 0x0000000500e17308 */ /* 0x0009640000000800 */
[----:B----4-:R-:W-:-:S06]  /*5fb0*/  FFMA.FTZ R5, R96, c[0x0][0x2d0], -R3 ;  /* 0x0000b40060057a23 */ /* 0x010fcc0000010803 */
[----:B------:R4:W-:Y:S02]  /*5fc0*/  MUFU.EX2 R215, R5 ;  /* 0x0000000500d77308 */ /* 0x0009e40000000800 */
[----:B----4-:R-:W-:-:S06]  /*5fd0*/  FFMA.FTZ R5, R97, c[0x0][0x2d0], -R3 ;  /* 0x0000b40061057a23 */ /* 0x010fcc0000010803 */
[----:B------:R4:W1:Y:S02]  /*5fe0*/  MUFU.EX2 R214, R5 ;  /* 0x0000000500d67308 */ /* 0x0008640000000800 */
[----:B----4-:R-:W-:-:S06]  /*5ff0*/  FFMA.FTZ R5, R98, c[0x0][0x2d0], -R3 ;  /* 0x0000b40062057a23 */ /* 0x010fcc0000010803 */
[----:B------:R4:W-:Y:S02]  /*6000*/  MUFU.EX2 R217, R5 ;  /* 0x0000000500d97308 */ /* 0x0009e40000000800 */
[----:B----4-:R-:W-:-:S06]  /*6010*/  FFMA.FTZ R5, R100, c[0x0][0x2d0], -R3 ;  /* 0x0000b40064057a23 */ /* 0x010fcc0000010803 */
[----:B------:R4:W-:Y:S02]  /*6020*/  MUFU.EX2 R212, R5 ;  /* 0x0000000500d47308 */ /* 0x0009e40000000800 */
[----:B----4-:R-:W-:-:S06]  /*6030*/  FFMA.FTZ R5, R99, c[0x0][0x2d0], -R4 ;  /* 0x0000b40063057a23 */ /* 0x010fcc0000010804 */
[----:B------:R4:W-:Y:S02]  /*6040*/  MUFU.EX2 R187, R5 ;  /* 0x0000000500bb7308 */ /* 0x0009e40000000800 */
[----:B----4-:R-:W-:-:S06]  /*6050*/  FFMA.FTZ R5, R110, c[0x0][0x2d0], -R4 ;  /* 0x0000b4006e057a23 */ /* 0x010fcc0000010804 */
[----:B------:R4:W1:Y:S02]  /*6060*/  MUFU.EX2 R185, R5 ;  /* 0x0000000500b97308 */ /* 0x0008640000000800 */
        /* <DEDUP_REMOVED lines=9> */
[----:B------:R4:W1:Y:S01]  /*6100*/  MUFU.EX2 R180, R5 ;  /* 0x0000000500b47308 */ /* 0x0008620000000800 */
[----:B------:R-:W-:Y:S02]  /*6110*/  F2FP.PACK_AB R11, R240, R239 ;  /* 0x000000eff00b723e */ /* 0x000fe400000000ff */
[----:B------:R-:W-:Y:S01]  /*6120*/  F2FP.PACK_AB R12, R231, R243 ;  /* 0x000000f3e70c723e */ /* 0x000fe200000000ff */
[----:B----4-:R-:W-:-:S04]  /*6130*/  FFMA.FTZ R5, R133, c[0x0][0x2d0], -R2 ;  /* 0x0000b40085057a23 */ /* 0x010fc80000010802 */
[----:B------:R4:W-:Y:S01]  /*6140*/  MUFU.EX2 R178, R5 ;  /* 0x0000000500b27308 */ /* 0x0009e20000000800 */
[----:B---3--:R-:W-:Y:S02]  /*6150*/  F2FP.PACK_AB R14, R233, R230 ;  /* 0x000000e6e90e723e */ /* 0x008fe400000000ff */
[----:B-1----:R-:W-:Y:S02]  /*6160*/  F2FP.PACK_AB R13, R6, R227 ;  /* 0x000000e3060d723e */ /* 0x002fe400000000ff */
[----:B------:R-:W-:Y:S01]  /*6170*/  F2FP.PACK_AB R15, R229, R7 ;  /* 0x00000007e50f723e */ /* 0x000fe200000000ff */
[----:B----4-:R-:W-:-:S04]  /*6180*/  FFMA.FTZ R5, R134, c[0x0][0x2d0], -R2 ;  /* 0x0000b40086057a23 */ /* 0x010fc80000010802 */
[----:B------:R1:W-:Y:S01]  /*6190*/  MUFU.EX2 R177, R5 ;  /* 0x0000000500b17308 */ /* 0x0003e20000000800 */
[----:B------:R-:W-:Y:S01]  /*61a0*/  HMMA.16816.F32 R84, R8, R16, RZ ;  /* 0x000000100854723c */ /* 0x000fe200000018ff */
[----:B-1----:R-:W-:-:S06]  /*61b0*/  FFMA.FTZ R5, R109, c[0x0][0x2d0], -R0 ;  /* 0x0000b4006d057a23 */ /* 0x002fcc0000010800 */
[----:B------:R1:W-:Y:S01]  /*61c0*/  MUFU.EX2 R176, R5 ;  /* 0x0000000500b07308 */ /* 0x0003e20000000800 */
[----:B------:R-:W-:Y:S08]  /*61d0*/  HMMA.16816.F32 R64, R8, R18, RZ ;  /* 0x000000120840723c */ /* 0x000ff000000018ff */
[----:B------:R-:W-:Y:S01]  /*61e0*/  HMMA.16816.F32 R92, R12, R16, RZ ;  /* 0x000000100c5c723c */ /* 0x000fe200000018ff */
[----:B-1----:R-:W-:-:S07]  /*61f0*/  FFMA.FTZ R5, R108, c[0x0][0x2d0], -R0 ;  /* 0x0000b4006c057a23 */ /* 0x002fce0000010800 */
[----:B------:R-:W-:Y:S01]  /*6200*/  HMMA.16816.F32 R112, R12, R18, RZ ;  /* 0x000000120c70723c */ /* 0x000fe200000018ff */
[----:B------:R-:W1:Y:S01]  /*6210*/  LDSM.16.MT88.4 R16, [R198+0x800] ;  /* 0x00080000c610783b */ /* 0x000e620000004200 */
[----:B------:R3:W4:Y:S02]  /*6220*/  MUFU.EX2 R175, R5 ;  /* 0x0000000500af7308 */ /* 0x0007240000000800 */
[----:B---3--:R-:W-:-:S06]  /*6230*/  FFMA.FTZ R5, R111, c[0x0][0x2d0], -R0 ;  /* 0x0000b4006f057a23 */ /* 0x008fcc0000010800 */
[----:B------:R3:W-:Y:S01]  /*6240*/  MUFU.EX2 R174, R5 ;  /* 0x0000000500ae7308 */ /* 0x0007e20000000800 */
[----:B------:R-:W-:Y:S01]  /*6250*/  HMMA.16816.F32 R80, R8, R20, RZ ;  /* 0x000000140850723c */ /* 0x000fe200000018ff */
[----:B---3--:R-:W-:-:S06]  /*6260*/  FFMA.FTZ R5, R128, c[0x0][0x2d0], -R0 ;  /* 0x0000b40080057a23 */ /* 0x008fcc0000010800 */
[----:B------:R3:W1:Y:S01]  /*6270*/  MUFU.EX2 R173, R5 ;  /* 0x0000000500ad7308 */ /* 0x0006620000000800 */
[C---:B------:R-:W-:Y:S08]  /*6280*/  HMMA.16816.F32 R56, R8.reuse, R28, RZ ;  /* 0x0000001c0838723c */ /* 0x040ff000000018ff */
[----:B------:R-:W-:Y:S01]  /*6290*/  HMMA.16816.F32 R48, R8, R40, RZ ;  /* 0x000000280830723c */ /* 0x000fe200000018ff */
[----:B---3--:R-:W-:-:S07]  /*62a0*/  FFMA.FTZ R5, R139, c[0x0][0x2d0], -R3 ;  /* 0x0000b4008b057a23 */ /* 0x008fce0000010803 */
[C---:B------:R-:W-:Y:S01]  /*62b0*/  HMMA.16816.F32 R60, R8.reuse, R22, RZ ;  /* 0x00000016083c723c */ /* 0x040fe200000018ff */
[----:B------:R3:W1:Y:S07]  /*62c0*/  MUFU.EX2 R169, R5 ;  /* 0x0000000500a97308 */ /* 0x00066e0000000800 */
[C---:B------:R-:W-:Y:S08]  /*62d0*/  HMMA.16816.F32 R52, R8.reuse, R30, RZ ;  /* 0x0000001e0834723c */ /* 0x040ff000000018ff */
[----:B------:R-:W-:Y:S01]  /*62e0*/  HMMA.16816.F32 R44, R8, R42, RZ ;  /* 0x0000002a082c723c */ /* 0x000fe200000018ff */
[----:B---3--:R-:W-:-:S04]  /*62f0*/  FFMA.FTZ R5, R140, c[0x0][0x2d0], -R3 ;  /* 0x0000b4008c057a23 */ /* 0x008fc80000010803 */
[----:B------:R3:W-:Y:S03]  /*6300*/  MUFU.EX2 R168, R5 ;  /* 0x0000000500a87308 */ /* 0x0007e60000000800 */
[----:B------:R-:W-:Y:S01]  /*6310*/  HMMA.16816.F32 R88, R12, R20, RZ ;  /* 0x000000140c58723c */ /* 0x000fe200000018ff */
[----:B------:R-:W-:-:S07]  /*6320*/  F2FP.PACK_AB R8, R236, R232 ;  /* 0x000000e8ec08723e */ /* 0x000fce00000000ff */
[----:B------:R-:W-:Y:S01]  /*6330*/  HMMA.16816.F32 R120, R12, R22, RZ ;  /* 0x000000160c78723c */ /* 0x000fe200000018ff */
[----:B---3--:R-:W-:-:S07]  /*6340*/  FFMA.FTZ R5, R141, c[0x0][0x2d0], -R3 ;  /* 0x0000b4008d057a23 */ /* 0x008fce0000010803 */
[----:B------:R-:W-:Y:S01]  /*6350*/  HMMA.16816.F32 R20, R12, R40, RZ ;  /* 0x000000280c14723c */ /* 0x000fe200000018ff */
[----:B------:R3:W-:Y:S01]  /*6360*/  MUFU.EX2 R167, R5 ;  /* 0x0000000500a77308 */ /* 0x0007e20000000800 */
[----:B------:R-:W-:Y:S02]  /*6370*/  F2FP.PACK_AB R9, R220, R221 ;  /* 0x000000dddc09723e */ /* 0x000fe400000000ff */
[----:B------:R-:W-:Y:S02]  /*6380*/  F2FP.PACK_AB R10, R234, R235 ;  /* 0x000000ebea0a723e */ /* 0x000fe400000000ff */
[----:B-----5:R-:W-:Y:S01]  /*6390*/  F2FP.PACK_AB R11, R225, R226 ;  /* 0x000000e2e10b723e */ /* 0x020fe200000000ff */
[----:B---3--:R-:W-:-:S04]  /*63a0*/  FFMA.FTZ R5, R142, c[0x0][0x2d0], -R3 ;  /* 0x0000b4008e057a23 */ /* 0x008fc80000010803 */
[----:B------:R3:W-:Y:S02]  /*63b0*/  MUFU.EX2 R166, R5 ;  /* 0x0000000500a67308 */ /* 0x0007e40000000800 */
[----:B------:R-:W-:Y:S01]  /*63c0*/  HMMA.16816.F32 R116, R8, R24, R84 ;  /* 0x000000180874723c */ /* 0x000fe20000001854 */
[----:B---3--:R-:W-:-:S05]  /*63d0*/  FFMA.FTZ R5, R131, c[0x0][0x2d0], -R4 ;  /* 0x0000b40083057a23 */ /* 0x008fca0000010804 */
[----:B------:R3:W-:Y:S02]  /*63e0*/  MUFU.EX2 R165, R5 ;  /* 0x0000000500a57308 */ /* 0x0007e40000000800 */
[C---:B--2---:R-:W-:Y:S08]  /*63f0*/  HMMA.16816.F32 R100, R8.reuse, R36, R80 ;  /* 0x000000240864723c */ /* 0x044ff00000001850 */
[----:B-1----:R-:W-:Y:S01]  /*6400*/  HMMA.16816.F32 R96, R8, R16, R56 ;  /* 0x000000100860723c */ /* 0x002fe20000001838 */
[----:B---3--:R-:W-:-:S07]  /*6410*/  FFMA.FTZ R5, R136, c[0x0][0x2d0], -R4 ;  /* 0x0000b40088057a23 */ /* 0x008fce0000010804 */
[C---:B------:R-:W-:Y:S01]  /*6420*/  HMMA.16816.F32 R84, R8.reuse, R32, R48 ;  /* 0x000000200854723c */ /* 0x040fe20000001830 */
[----:B------:R1:W2:Y:S07]  /*6430*/  MUFU.EX2 R164, R5 ;  /* 0x0000000500a47308 */ /* 0x0002ae0000000800 */
[C---:B------:R-:W-:Y:S08]  /*6440*/  HMMA.16816.F32 R80, R8.reuse, R26, R64 ;  /* 0x0000001a0850723c */ /* 0x040ff00000001840 */
[----:B------:R-:W-:Y:S01]  /*6450*/  HMMA.16816.F32 R60, R8, R38, R60 ;  /* 0x00000026083c723c */ /* 0x000fe2000000183c */
[----:B-1----:R-:W-:-:S07]  /*6460*/  FFMA.FTZ R5, R137, c[0x0][0x2d0], -R4 ;  /* 0x0000b40089057a23 */ /* 0x002fce0000010804 */
[C---:B------:R-:W-:Y:S01]  /*6470*/  HMMA.16816.F32 R56, R8.reuse, R18, R52 ;  /* 0x000000120838723c */ /* 0x040fe20000001834 */
[----:B------:R1:W-:Y:S07]  /*6480*/  MUFU.EX2 R162, R5 ;  /* 0x0000000500a27308 */ /* 0x0003ee0000000800 */
[----:B------:R-:W-:Y:S07]  /*6490*/  HMMA.16816.F32 R44, R8, R34, R44 ;  /* 0x00000022082c723c */ /* 0x000fee000000182c */
[----:B------:R-:W-:-:S02]  /*64a0*/  F2FP.PACK_AB R8, R214, R215 ;  /* 0x000000d7d608723e */ /* 0x000fc400000000ff */
[----:B------:R-:W-:Y:S02]  /*64b0*/  F2FP.PACK_AB R9, R185, R187 ;  /* 0x000000bbb909723e */ /* 0x000fe400000000ff */
[----:B------:R-:W-:Y:S02]  /*64c0*/  F2FP.PACK_AB R10, R212, R217 ;  /* 0x000000d9d40a723e */ /* 0x000fe400000000ff */
[----:B------:R-:W-:Y:S01]  /*64d0*/  F2FP.PACK_AB R11, R184, R186 ;  /* 0x000000bab80b723e */ /* 0x000fe200000000ff */
[----:B-1----:R-:W-:Y:S01]  /*64e0*/  FFMA.FTZ R5, R138, c[0x0][0x2d0], -R4 ;  /* 0x0000b4008a057a23 */ /* 0x002fe20000010804 */
[----:B------:R-:W-:Y:S03]  /*64f0*/  HMMA.16816.F32 R104, R12, R42, RZ ;  /* 0x0000002a0c68723c */ /* 0x000fe600000018ff */
[----:B------:R1:W3:Y:S05]  /*6500*/  MUFU.EX2 R161, R5 ;  /* 0x0000000500a17308 */ /* 0x0002ea0000000800 */
[C---:B------:R-:W-:Y:S08]  /*6510*/  HMMA.16816.F32 R52, R8.reuse, R24, R92 ;  /* 0x000000180834723c */ /* 0x040ff0000000185c */
[----:B------:R-:W-:Y:S01]  /*6520*/  HMMA.16816.F32 R40, R8, R26, R112 ;  /* 0x0000001a0828723c */ /* 0x000fe20000001870 */
[----:B-1----:R-:W-:-:S07]  /*6530*/  FFMA.FTZ R5, R148, c[0x0][0x2d0], -R3 ;  /* 0x0000b40094057a23 */ /* 0x002fce0000010803 */
[C---:B------:R-:W-:Y:S01]  /*6540*/  HMMA.16816.F32 R48, R8.reuse, R36, R88 ;  /* 0x000000240830723c */ /* 0x040fe20000001858 */
[----:B------:R1:W-:Y:S07]  /*6550*/  MUFU.EX2 R163, R5 ;  /* 0x0000000500a37308 */ /* 0x0003ee0000000800 */
[----:B------:R-:W-:Y:S01]  /*6560*/  HMMA.16816.F32 R24, R8, R38, R120 ;  /* 0x000000260818723c */ /* 0x000fe20000001878 */
[----:B------:R-:W5:Y:S07]  /*6570*/  LDSM.16.MT88.4 R36, [R200+0x1000] ;  /* 0x00100000c824783b */ /* 0x000f6e0000004200 */
[----:B------:R-:W-:Y:S01]  /*6580*/  HMMA.16816.F32 R76, R12, R28, RZ ;  /* 0x0000001c0c4c723c */ /* 0x000fe200000018ff */
[----:B-1----:R-:W-:-:S07]  /*6590*/  FFMA.FTZ R5, R149, c[0x0][0x2d0], -R3 ;  /* 0x0000b40095057a23 */ /* 0x002fce0000010803 */
[----:B------:R-:W-:Y:S01]  /*65a0*/  HMMA.16816.F32 R124, R12, R30, RZ ;  /* 0x0000001e0c7c723c */ /* 0x000fe200000018ff */
[----:B------:R-:W1:Y:S04]  /*65b0*/  LDSM.16.MT88.4 R12, [R197+0x1000] ;  /* 0x00100000c50c783b */ /* 0x000e680000004200 */
[----:B------:R-:W-:Y:S03]  /*65c0*/  LDSM.16.MT88.4 R28, [R198+0x1000] ;  /* 0x00100000c61c783b */ /* 0x000fe60000004200 */
[----:B------:R-:W-:Y:S01]  /*65d0*/  HMMA.16816.F32 R132, R8, R32, R20 ;  /* 0x000000200884723c */ /* 0x000fe20000001814 */
[----:B------:R-:W1:Y:S01]  /*65e0*/  LDSM.16.MT88.4 R20, [R201+0x1000] ;  /* 0x00100000c914783b */ /* 0x000e620000004200 */
[----:B------:R2:W-:Y:S02]  /*65f0*/  MUFU.EX2 R160, R5 ;  /* 0x0000000500a07308 */ /* 0x0005e40000000800 */
[----:B--2---:R-:W-:-:S06]  /*6600*/  FFMA.FTZ R5, R150, c[0x0][0x2d0], -R2 ;  /* 0x0000b40096057a23 */ /* 0x004fcc0000010802 */
[----:B------:R2:W-:Y:S01]  /*6610*/  MUFU.EX2 R159, R5 ;  /* 0x00000005009f7308 */ /* 0x0005e20000000800 */
[----:B------:R-:W-:Y:S01]  /*6620*/  HMMA.16816.F32 R76, R8, R16, R76 ;  /* 0x00000010084c723c */ /* 0x000fe2000000184c */
[----:B--2---:R-:W-:-:S06]  /*6630*/  FFMA.FTZ R5, R152, c[0x0][0x2d0], -R2 ;  /* 0x0000b40098057a23 */ /* 0x004fcc0000010802 */
[----:B------:R2:W1:Y:S01]  /*6640*/  MUFU.EX2 R158, R5 ;  /* 0x00000005009e7308 */ /* 0x0004620000000800 */
[----:B------:R-:W-:Y:S01]  /*6650*/  HMMA.16816.F32 R16, R8, R18, R124 ;  /* 0x000000120810723c */ /* 0x000fe2000000187c */
[----:B--2---:R-:W-:-:S06]  /*6660*/  FFMA.FTZ R5, R153, c[0x0][0x2d0], -R2 ;  /* 0x0000b40099057a23 */ /* 0x004fcc0000010802 */
[----:B------:R2:W-:Y:S01]  /*6670*/  MUFU.EX2 R157, R5 ;  /* 0x00000005009d7308 */ /* 0x0005e20000000800 */
[----:B------:R-:W-:Y:S01]  /*6680*/  HMMA.16816.F32 R64, R8, R34, R104 ;  /* 0x000000220840723c */ /* 0x000fe20000001868 */
[----:B--2---:R-:W-:-:S06]  /*6690*/  FFMA.FTZ R5, R154, c[0x0][0x2d0], -R2 ;  /* 0x0000b4009a057a23 */ /* 0x004fcc0000010802 */
[----:B------:R2:W-:Y:S01]  /*66a0*/  MUFU.EX2 R156, R5 ;  /* 0x00000005009c7308 */ /* 0x0005e20000000800 */
[----:B------:R-:W-:Y:S02]  /*66b0*/  F2FP.PACK_AB R8, R180, R179 ;  /* 0x000000b3b408723e */ /* 0x000fe400000000ff */
[----:B----4-:R-:W-:Y:S02]  /*66c0*/  F2FP.PACK_AB R9, R175, R176 ;  /* 0x000000b0af09723e */ /* 0x010fe400000000ff */
[----:B------:R-:W-:Y:S02]  /*66d0*/  F2FP.PACK_AB R10, R177, R178 ;  /* 0x000000b2b10a723e */ /* 0x000fe400000000ff */
[----:B------:R-:W-:Y:S01]  /*66e0*/  F2FP.PACK_AB R11, R173, R174 ;  /* 0x000000aead0b723e */ /* 0x000fe200000000ff */
[----:B--2---:R-:W-:-:S04]  /*66f0*/  FFMA.FTZ R5, R144, c[0x0][0x2d0], -R0 ;  /* 0x0000b40090057a23 */ /* 0x004fc80000010800 */
[----:B------:R2:W-:Y:S02]  /*6700*/  MUFU.EX2 R155, R5 ;  /* 0x00000005009b7308 */ /* 0x0005e40000000800 */
[C---:B-----5:R-:W-:Y:S08]  /*6710*/  HMMA.16816.F32 R140, R8.reuse, R36, R84 ;  /* 0x00000024088c723c */ /* 0x060ff00000001854 */
[----:B-1----:R-:W-:Y:S01]  /*6720*/  HMMA.16816.F32 R88, R8, R14, R80 ;  /* 0x0000000e0858723c */ /* 0x002fe20000001850 */
[----:B--2---:R-:W-:-:S07]  /*6730*/  FFMA.FTZ R5, R146, c[0x0][0x2d0], -R0 ;  /* 0x0000b40092057a23 */ /* 0x004fce0000010800 */
[C---:B------:R-:W-:Y:S01]  /*6740*/  HMMA.16816.F32 R84, R8.reuse, R22, R60 ;  /* 0x000000160854723c */ /* 0x040fe2000000183c */
[----:B------:R1:W2:Y:S07]  /*6750*/  MUFU.EX2 R154, R5 ;  /* 0x00000005009a7308 */ /* 0x0002ae0000000800 */
[C---:B------:R-:W-:Y:S01]  /*6760*/  HMMA.16816.F32 R92, R8.reuse, R12, R116 ;  /* 0x0000000c085c723c */ /* 0x040fe20000001874 */
[----:B------:R-:W-:Y:S07]  /*6770*/  LDSM.16.MT88.4 R116, [R201+0x2000] ;  /* 0x00200000c974783b */ /* 0x000fee0000004200 */
[----:B------:R-:W-:Y:S01]  /*6780*/  HMMA.16816.F32 R100, R8, R20, R100 ;  /* 0x000000140864723c */ /* 0x000fe20000001864 */
[----:B-1----:R-:W-:-:S04]  /*6790*/  FFMA.FTZ R5, R145, c[0x0][0x2d0], -R0 ;  /* 0x0000b40091057a23 */ /* 0x002fc80000010800 */
[----:B------:R1:W-:Y:S03]  /*67a0*/  MUFU.EX2 R152, R5 ;  /* 0x0000000500987308 */ /* 0x0003e60000000800 */
[C---:B------:R-:W-:Y:S08]  /*67b0*/  HMMA.16816.F32 R96, R8.reuse, R28, R96 ;  /* 0x0000001c0860723c */ /* 0x040ff00000001860 */
[C---:B------:R-:W-:Y:S08]  /*67c0*/  HMMA.16816.F32 R80, R8.reuse, R30, R56 ;  /* 0x0000001e0850723c */ /* 0x040ff00000001838 */
[----:B------:R-:W-:Y:S01]  /*67d0*/  HMMA.16816.F32 R60, R8, R38, R44 ;  /* 0x00000026083c723c */ /* 0x000fe2000000182c */
[----:B-1----:R-:W-:-:S06]  /*67e0*/  FFMA.FTZ R5, R147, c[0x0][0x2d0], -R0 ;  /* 0x0000b40093057a23 */ /* 0x002fcc0000010800 */
[----:B------:R-:W-:Y:S02]  /*67f0*/  F2FP.PACK_AB R8, R169, R181 ;  /* 0x000000b5a908723e */ /* 0x000fe400000000ff */
[----:B------:R-:W-:Y:S02]  /*6800*/  F2FP.PACK_AB R9, R164, R165 ;  /* 0x000000a5a409723e */ /* 0x000fe400000000ff */
[----:B------:R-:W-:Y:S02]  /*6810*/  F2FP.PACK_AB R10, R167, R168 ;  /* 0x000000a8a70a723e */ /* 0x000fe400000000ff */
[----:B---3--:R-:W-:Y:S01]  /*6820*/  F2FP.PACK_AB R11, R161, R162 ;  /* 0x000000a2a10b723e */ /* 0x008fe200000000ff */
[----:B------:R1:W3:Y:S06]  /*6830*/  MUFU.EX2 R153, R5 ;  /* 0x0000000500997308 */ /* 0x0002ec0000000800 */
[C---:B------:R-:W-:Y:S08]  /*6840*/  HMMA.16816.F32 R56, R8.reuse, R12, R52 ;  /* 0x0000000c0838723c */ /* 0x040ff00000001834 */
[----:B------:R-:W-:Y:S01]  /*6850*/  HMMA.16816.F32 R52, R8, R14, R40 ;  /* 0x0000000e0834723c */ /* 0x000fe20000001828 */
[----:B------:R-:W-:Y:S01]  /*6860*/  LDSM.16.MT88.4 R12, [R200+0x1800] ;  /* 0x00180000c80c783b */ /* 0x000fe20000004200 */
[----:B-1----:R-:W-:-:S06]  /*6870*/  FFMA.FTZ R5, R182, c[0x0][0x2d0], -R3 ;  /* 0x0000b400b6057a23 */ /* 0x002fcc0000010803 */
[C---:B------:R-:W-:Y:S01]  /*6880*/  HMMA.16816.F32 R40, R8.reuse, R28, R76 ;  /* 0x0000001c0828723c */ /* 0x040fe2000000184c */
[----:B------:R1:W-:Y:S07]  /*6890*/  MUFU.EX2 R79, R5 ;  /* 0x00000005004f7308 */ /* 0x0003ee0000000800 */
[----:B------:R-:W-:Y:S01]  /*68a0*/  HMMA.16816.F32 R48, R8, R20, R48 ;  /* 0x000000140830723c */ /* 0x000fe20000001830 */
[----:B-1----:R-:W-:-:S04]  /*68b0*/  FFMA.FTZ R5, R183, c[0x0][0x2d0], -R3 ;  /* 0x0000b400b7057a23 */ /* 0x002fc80000010803 */
[----:B------:R1:W-:Y:S03]  /*68c0*/  MUFU.EX2 R78, R5 ;  /* 0x00000005004e7308 */ /* 0x0003e60000000800 */
[C---:B------:R-:W-:Y:S01]  /*68d0*/  HMMA.16816.F32 R32, R8.reuse, R22, R24 ;  /* 0x000000160820723c */ /* 0x040fe20000001818 */
[----:B------:R-:W4:Y:S04]  /*68e0*/  LDSM.16.MT88.4 R24, [R197+0x1800] ;  /* 0x00180000c518783b */ /* 0x000f280000004200 */
[----:B------:R-:W5:Y:S03]  /*68f0*/  LDSM.16.MT88.4 R20, [R201+0x1800] ;  /* 0x00180000c914783b */ /* 0x000f660000004200 */
[----:B------:R-:W-:Y:S01]  /*6900*/  HMMA.16816.F32 R28, R8, R30, R16 ;  /* 0x0000001e081c723c */ /* 0x000fe20000001810 */
[----:B------:R-:W2:Y:S01]  /*6910*/  LDSM.16.MT88.4 R16, [R198+0x1800] ;  /* 0x00180000c610783b */ /* 0x000ea20000004200 */
[----:B-1----:R-:W-:-:S04]  /*6920*/  FFMA.FTZ R5, R190, c[0x0][0x2d0], -R3 ;  /* 0x0000b400be057a23 */ /* 0x002fc80000010803 */
[----:B------:R1:W-:Y:S02]  /*6930*/  MUFU.EX2 R76, R5 ;  /* 0x00000005004c7308 */ /* 0x0003e40000000800 */
[----:B-1----:R-:W-:-:S06]  /*6940*/  FFMA.FTZ R5, R194, c[0x0][0x2d0], -R3 ;  /* 0x0000b400c2057a23 */ /* 0x002fcc0000010803 */
[----:B------:R1:W-:Y:S02]  /*6950*/  MUFU.EX2 R77, R5 ;  /* 0x00000005004d7308 */ /* 0x0003e40000000800 */
[----:B-1----:R-:W-:-:S06]  /*6960*/  FFMA.FTZ R5, R151, c[0x0][0x2d0], -R4 ;  /* 0x0000b40097057a23 */ /* 0x002fcc0000010804 */
[----:B------:R1:W-:Y:S01]  /*6970*/  MUFU.EX2 R74, R5 ;  /* 0x00000005004a7308 */ /* 0x0003e20000000800 */
[----:B------:R-:W-:Y:S01]  /*6980*/  HMMA.16816.F32 R44, R8, R36, R132 ;  /* 0x00000024082c723c */ /* 0x000fe20000001884 */
[----:B------:R-:W-:Y:S01]  /*6990*/  FFMA.FTZ R3, R224, c[0x0][0x2d0], -R3 ;  /* 0x0000b400e0037a23 */ /* 0x000fe20000010803 */
[----:B------:R-:W-:Y:S01]  /*69a0*/  LDSM.16.MT88.4 R132, [R198+0x2000] ;  /* 0x00200000c684783b */ /* 0x000fe20000004200 */
[----:B-1----:R-:W-:-:S04]  /*69b0*/  FFMA.FTZ R5, R170, c[0x0][0x2d0], -R4 ;  /* 0x0000b400aa057a23 */ /* 0x002fc80000010804 */
[----:B------:R1:W1:Y:S01]  /*69c0*/  MUFU.EX2 R69, R5 ;  /* 0x0000000500457308 */ /* 0x0002620000000800 */
[----:B------:R-:W-:Y:S01]  /*69d0*/  HMMA.16816.F32 R36, R8, R38, R64 ;  /* 0x000000260824723c */ /* 0x000fe20000001840 */
[----:B-1----:R-:W-:-:S06]  /*69e0*/  FFMA.FTZ R5, R171, c[0x0][0x2d0], -R4 ;  /* 0x0000b400ab057a23 */ /* 0x002fcc0000010804 */
[----:B------:R1:W-:Y:S01]  /*69f0*/  MUFU.EX2 R68, R5 ;  /* 0x0000000500447308 */ /* 0x0003e20000000800 */
[----:B------:R-:W-:Y:S02]  /*6a00*/  F2FP.PACK_AB R8, R158, R159 ;  /* 0x0000009f9e08723e */ /* 0x000fe400000000ff */
[----:B--2---:R-:W-:Y:S01]  /*6a10*/  F2FP.PACK_AB R9, R154, R155 ;  /* 0x0000009b9a09723e */ /* 0x004fe200000000ff */
[----:B-1----:R-:W-:-:S04]  /*6a20*/  FFMA.FTZ R5, R172, c[0x0][0x2d0], -R4 ;  /* 0x0000b400ac057a23 */ /* 0x002fc80000010804 */
[----:B------:R-:W1:Y:S01]  /*6a30*/  MUFU.EX2 R67, R5 ;  /* 0x0000000500437308 */ /* 0x000e620000000800 */
[----:B------:R-:W-:Y:S02]  /*6a40*/  F2FP.PACK_AB R10, R156, R157 ;  /* 0x0000009d9c0a723e */ /* 0x000fe400000000ff */
[----:B---3--:R-:W-:-:S05]  /*6a50*/  F2FP.PACK_AB R11, R153, R152 ;  /* 0x00000098990b723e */ /* 0x008fca00000000ff */
[----:B------:R2:W-:Y:S02]  /*6a60*/  MUFU.EX2 R75, R3 ;  /* 0x00000003004b7308 */ /* 0x0005e40000000800 */
[C---:B----4-:R-:W-:Y:S08]  /*6a70*/  HMMA.16816.F32 R92, R8.reuse, R24, R92 ;  /* 0x00000018085c723c */ /* 0x050ff0000000185c */
[----:B------:R-:W-:Y:S01]  /*6a80*/  HMMA.16816.F32 R88, R8, R26, R88 ;  /* 0x0000001a0858723c */ /* 0x000fe20000001858 */
[----:B--2---:R-:W-:-:S07]  /*6a90*/  FFMA.FTZ R3, R219, c[0x0][0x2d0], -R2 ;  /* 0x0000b400db037a23 */ /* 0x004fce0000010802 */
[C---:B-----5:R-:W-:Y:S01]  /*6aa0*/  HMMA.16816.F32 R108, R8.reuse, R20, R100 ;  /* 0x00000014086c723c */ /* 0x060fe20000001864 */
[----:B------:R-:W2:Y:S01]  /*6ab0*/  LDSM.16.MT88.4 R100, [R197+0x2000] ;  /* 0x00200000c564783b */ /* 0x000ea20000004200 */
[----:B------:R3:W-:Y:S06]  /*6ac0*/  MUFU.EX2 R64, R3 ;  /* 0x0000000300407308 */ /* 0x0007ec0000000800 */
[C---:B------:R-:W-:Y:S08]  /*6ad0*/  HMMA.16816.F32 R84, R8.reuse, R22, R84 ;  /* 0x000000160854723c */ /* 0x040ff00000001854 */
[----:B------:R-:W-:Y:S01]  /*6ae0*/  HMMA.16816.F32 R124, R8, R16, R96 ;  /* 0x00000010087c723c */ /* 0x000fe20000001860 */
[----:B---3--:R-:W-:-:S07]  /*6af0*/  FFMA.FTZ R3, R222, c[0x0][0x2d0], -R2 ;  /* 0x0000b400de037a23 */ /* 0x008fce0000010802 */
[C---:B------:R-:W-:Y:S01]  /*6b00*/  HMMA.16816.F32 R80, R8.reuse, R18, R80 ;  /* 0x000000120850723c */ /* 0x040fe20000001850 */
[----:B------:R3:W-:Y:S07]  /*6b10*/  MUFU.EX2 R66, R3 ;  /* 0x0000000300427308 */ /* 0x0007ee0000000800 */
[C---:B------:R-:W-:Y:S08]  /*6b20*/  HMMA.16816.F32 R140, R8.reuse, R12, R140 ;  /* 0x0000000c088c723c */ /* 0x040ff0000000188c */
[----:B------:R-:W-:Y:S01]  /*6b30*/  HMMA.16816.F32 R60, R8, R14, R60 ;  /* 0x0000000e083c723c */ /* 0x000fe2000000183c */
[----:B---3--:R-:W-:-:S02]  /*6b40*/  FFMA.FTZ R3, R223, c[0x0][0x2d0], -R2 ;  /* 0x0000b400df037a23 */ /* 0x008fc40000010802 */
[----:B------:R-:W-:-:S04]  /*6b50*/  FFMA.FTZ R2, R228, c[0x0][0x2d0], -R2 ;  /* 0x0000b400e4027a23 */ /* 0x000fc80000010802 */
[----:B------:R-:W-:Y:S02]  /*6b60*/  F2FP.PACK_AB R8, R163, R166 ;  /* 0x000000a6a308723e */ /* 0x000fe400000000ff */
[----:B------:R-:W-:Y:S02]  /*6b70*/  F2FP.PACK_AB R9, R69, R74 ;  /* 0x0000004a4509723e */ /* 0x000fe400000000ff */
[----:B------:R-:W-:Y:S02]  /*6b80*/  F2FP.PACK_AB R10, R79, R160 ;  /* 0x000000a04f0a723e */ /* 0x000fe400000000ff */
[----:B-1----:R-:W-:-:S07]  /*6b90*/  F2FP.PACK_AB R11, R67, R68 ;  /* 0x00000044430b723e */ /* 0x002fce00000000ff */
[C---:B------:R-:W-:Y:S01]  /*6ba0*/  HMMA.16816.F32 R56, R8.reuse, R24, R56 ;  /* 0x000000180838723c */ /* 0x040fe20000001838 */
[----:B------:R1:W-:Y:S07]  /*6bb0*/  MUFU.EX2 R25, R2 ;  /* 0x0000000200197308 */ /* 0x0003ee0000000800 */
[----:B------:R-:W-:Y:S01]  /*6bc0*/  HMMA.16816.F32 R32, R8, R22, R32 ;  /* 0x000000160820723c */ /* 0x000fe20000001820 */
[----:B-1----:R-:W-:-:S04]  /*6bd0*/  FFMA.FTZ R2, R188, c[0x0][0x2d0], -R0 ;  /* 0x0000b400bc027a23 */ /* 0x002fc80000010800 */
[----:B------:R1:W-:Y:S03]  /*6be0*/  MUFU.EX2 R24, R2 ;  /* 0x0000000200187308 */ /* 0x0003e60000000800 */
[----:B------:R-:W-:Y:S01]  /*6bf0*/  HMMA.16816.F32 R48, R8, R20, R48 ;  /* 0x000000140830723c */ /* 0x000fe20000001830 */
[----:B-1----:R-:W-:-:S04]  /*6c00*/  FFMA.FTZ R2, R189, c[0x0][0x2d0], -R0 ;  /* 0x0000b400bd027a23 */ /* 0x002fc80000010800 */
[----:B------:R1:W-:Y:S03]  /*6c10*/  MUFU.EX2 R22, R2 ;  /* 0x0000000200167308 */ /* 0x0003e60000000800 */
[----:B------:R-:W-:Y:S01]  /*6c20*/  HMMA.16816.F32 R44, R8, R12, R44 ;  /* 0x0000000c082c723c */ /* 0x000fe2000000182c */
[--C-:B-1----:R-:W-:Y:S02]  /*6c30*/  FFMA.FTZ R2, R191, c[0x0][0x2d0], -R0.reuse ;  /* 0x0000b400bf027a23 */ /* 0x102fe40000010800 */
[----:B------:R-:W-:-:S04]  /*6c40*/  FFMA.FTZ R0, R195, c[0x0][0x2d0], -R0 ;  /* 0x0000b400c3007a23 */ /* 0x000fc80000010800 */
[----:B------:R1:W-:Y:S01]  /*6c50*/  MUFU.EX2 R20, R0 ;  /* 0x0000000000147308 */ /* 0x0003e20000000800 */
[----:B------:R-:W-:Y:S01]  /*6c60*/  HMMA.16816.F32 R52, R8, R26, R52 ;  /* 0x0000001a0834723c */ /* 0x000fe20000001834 */
[----:B-1----:R-:W-:-:S06]  /*6c70*/  FFMA.FTZ R0, R193, c[0x0][0x2d0], -R4 ;  /* 0x0000b400c1007a23 */ /* 0x002fcc0000010804 */
[----:B------:R1:W3:Y:S01]  /*6c80*/  MUFU.EX2 R12, R0 ;  /* 0x00000000000c7308 */ /* 0x0002e20000000800 */
[C---:B------:R-:W-:Y:S08]  /*6c90*/  HMMA.16816.F32 R40, R8.reuse, R16, R40 ;  /* 0x000000100828723c */ /* 0x040ff00000001828 */
[----:B------:R-:W-:Y:S01]  /*6ca0*/  HMMA.16816.F32 R28, R8, R18, R28 ;  /* 0x00000012081c723c */ /* 0x000fe2000000181c */
[----:B------:R4:W-:Y:S01]  /*6cb0*/  MUFU.EX2 R21, R2 ;  /* 0x0000000200157308 */ /* 0x0009e20000000800 */
[----:B------:R-:W5:Y:S01]  /*6cc0*/  LDSM.16.MT88.4 R16, [R200+0x2000] ;  /* 0x00200000c810783b */ /* 0x000f620000004200 */
[----:B-1----:R-:W-:-:S05]  /*6cd0*/  FFMA.FTZ R0, R192, c[0x0][0x2d0], -R4 ;  /* 0x0000b400c0007a23 */ /* 0x002fca0000010804 */
[----:B------:R-:W-:Y:S01]  /*6ce0*/  HMMA.16816.F32 R36, R8, R14, R36 ;  /* 0x0000000e0824723c */ /* 0x000fe20000001824 */
[----:B------:R1:W1:Y:S01]  /*6cf0*/  MUFU.EX2 R8, R0 ;  /* 0x0000000000087308 */ /* 0x0002620000000800 */
[----:B----4-:R-:W-:-:S04]  /*6d00*/  @P4 IMAD.HI.U32 R2, R248, c[0x0][0x2c8], RZ ;  /* 0x0000b200f8024a27 */ /* 0x010fc800078e00ff */
[----:B-1----:R-:W-:-:S04]  /*6d10*/  FFMA.FTZ R0, R216, c[0x0][0x2d0], -R4 ;  /* 0x0000b400d8007a23 */ /* 0x002fc80000010804 */
[----:B------:R1:W4:Y:S02]  /*6d20*/  MUFU.EX2 R9, R0 ;  /* 0x0000000000097308 */ /* 0x0003240000000800 */
[----:B-1----:R-:W-:-:S06]  /*6d30*/  FFMA.FTZ R0, R218, c[0x0][0x2d0], -R4 ;  /* 0x0000b400da007a23 */ /* 0x002fcc0000010804 */
[----:B------:R1:W-:Y:S02]  /*6d40*/  MUFU.EX2 R10, R0 ;  /* 0x00000000000a7308 */ /* 0x0003e40000000800 */
[----:B-1----:R-:W-:Y:S01]  /*6d50*/  IMAD.MOV.U32 R0, RZ, RZ, R248 ;  /* 0x000000ffff007224 */ /* 0x002fe200078e00f8 */
[----:B------:R-:W-:-:S04]  /*6d60*/  @P4 SHF.R.U32.HI R0, RZ, c[0x0][0x2cc], R2 ;  /* 0x0000b300ff004a19 */ /* 0x000fc80000011602 */
[----:B------:R-:W-:-:S05]  /*6d70*/  IADD3 R0, R0, R250, -R251 ;  /* 0x000000fa00007210 */ /* 0x000fca0007ffe8fb */
[----:B------:R-:W-:-:S05]  /*6d80*/  IMAD.HI R0, R0, 0x66666667, RZ ;  /* 0x6666666700007827 */ /* 0x000fca00078e02ff */
[----:B------:R-:W-:Y:S01]  /*6d90*/  SHF.R.U32.HI R2, RZ, 0x1f, R0 ;  /* 0x0000001fff027819 */ /* 0x000fe20000011600 */
[----:B------:R1:W1:Y:S03]  /*6da0*/  MUFU.EX2 R65, R3 ;  /* 0x0000000300417308 */ /* 0x0002660000000800 */
[----:B------:R-:W-:Y:S01]  /*6db0*/  LEA.HI.SX32 R11, R0, R2, 0x1b ;  /* 0x00000002000b7211 */ /* 0x000fe200078fdaff */
[----:B------:R-:W-:Y:S02]  /*6dc0*/  FADD.FTZ R2, R243, R231 ;  /* 0x000000e7f3027221 */ /* 0x000fe40000010000 */
[----:B------:R-:W-:Y:S02]  /*6dd0*/  FADD.FTZ R0, R227, R6 ;  /* 0x00000006e3007221 */ /* 0x000fe40000010000 */
[----:B------:R-:W-:Y:S02]  /*6de0*/  FADD.FTZ R6, R238, R237 ;  /* 0x000000edee067221 */ /* 0x000fe40000010000 */
[----:B------:R-:W-:-:S02]  /*6df0*/  FADD.FTZ R5, R230, R2 ;  /* 0x00000002e6057221 */ /* 0x000fc40000010000 */
[----:B------:R-:W-:Y:S02]  /*6e00*/  FADD.FTZ R4, R7, R0 ;  /* 0x0000000007047221 */ /* 0x000fe40000010000 */
[----:B-1----:R-:W-:Y:S02]  /*6e10*/  FADD.FTZ R3, R242, R241 ;  /* 0x000000f1f2037221 */ /* 0x002fe40000010000 */
        /* <DEDUP_REMOVED lines=55> */
[----:B---3--:R-:W-:Y:S02]  /*7190*/  FADD.FTZ R2, R12, R0 ;  /* 0x000000000c027221 */ /* 0x008fe40000010000 */
[----:B------:R-:W-:Y:S02]  /*71a0*/  FADD.FTZ R0, R64, R4 ;  /* 0x0000000440007221 */ /* 0x000fe40000010000 */
[----:B------:R-:W-:-:S02]  /*71b0*/  FADD.FTZ R4, R24, R5 ;  /* 0x0000000518047221 */ /* 0x000fc40000010000 */
[----:B------:R-:W-:Y:S02]  /*71c0*/  FADD.FTZ R3, R76, R3 ;  /* 0x000000034c037221 */ /* 0x000fe40000010000 */
[----:B------:R-:W-:Y:S02]  /*71d0*/  FADD.FTZ R2, R8, R2 ;  /* 0x0000000208027221 */ /* 0x000fe40000010000 */
[----:B------:R-:W-:Y:S02]  /*71e0*/  FADD.FTZ R0, R66, R0 ;  /* 0x0000000042007221 */ /* 0x000fe40000010000 */
[----:B------:R-:W-:Y:S02]  /*71f0*/  FADD.FTZ R4, R22, R4 ;  /* 0x0000000416047221 */ /* 0x000fe40000010000 */
[----:B------:R-:W-:Y:S02]  /*7200*/  FADD.FTZ R3, R77, R3 ;  /* 0x000000034d037221 */ /* 0x000fe40000010000 */
[----:B----4-:R-:W-:-:S02]  /*7210*/  FADD.FTZ R2, R9, R2 ;  /* 0x0000000209027221 */ /* 0x010fc40000010000 */
[----:B------:R-:W-:Y:S01]  /*7220*/  FADD.FTZ R0, R65, R0 ;  /* 0x0000000041007221 */ /* 0x000fe20000010000 */
[----:B------:R-:W-:Y:S01]  /*7230*/  IMNMX R13, R249, R11, !PT ;  /* 0x0000000bf90d7217 */ /* 0x000fe20007800200 */
[----:B------:R-:W-:Y:S02]  /*7240*/  FADD.FTZ R4, R21, R4 ;  /* 0x0000000415047221 */ /* 0x000fe40000010000 */
[----:B------:R-:W-:Y:S02]  /*7250*/  FADD.FTZ R5, R75, R3 ;  /* 0x000000034b057221 */ /* 0x000fe40000010000 */
[----:B------:R-:W-:Y:S02]  /*7260*/  FADD.FTZ R3, R10, R2 ;  /* 0x000000020a037221 */ /* 0x000fe40000010000 */
[----:B------:R-:W-:Y:S02]  /*7270*/  FADD.FTZ R2, R25, R0 ;  /* 0x0000000019027221 */ /* 0x000fe40000010000 */
[----:B------:R-:W-:Y:S01]  /*7280*/  FADD.FTZ R0, R20, R4 ;  /* 0x0000000414007221 */ /* 0x000fe20000010000 */
[----:B------:R1:W-:Y:S04]  /*7290*/  STL [R1+0x4], R13 ;  /* 0x0000040d01007387 */ /* 0x0003e80000100800 */
[----:B------:R1:W-:Y:S01]  /*72a0*/  STL [R1+0x14], R5 ;  /* 0x0000140501007387 */ /* 0x0003e20000100800 */
[----:B------:R-:W-:-:S03]  /*72b0*/  IADD3 R212, R246, -0x2, RZ ;  /* 0xfffffffef6d47810 */ /* 0x000fc60007ffe0ff */
[----:B------:R1:W-:Y:S04]  /*72c0*/  STL [R1+0x18], R3 ;  /* 0x0000180301007387 */ /* 0x0003e80000100800 */
[----:B------:R1:W-:Y:S04]  /*72d0*/  STL [R1+0x20], R0 ;  /* 0x0000200001007387 */ /* 0x0003e80000100800 */
[----:B------:R1:W-:Y:S01]  /*72e0*/  STL [R1+0x1c], R2 ;  /* 0x00001c0201007387 */ /* 0x0003e20000100800 */
[----:B------:R-:W-:Y:S02]  /*72f0*/  ISETP.GE.AND P0, PT, R212, R13, PT ;  /* 0x0000000dd400720c */ /* 0x000fe40003f06270 */
[----:B------:R-:W-:-:S02]  /*7300*/  F2FP.PACK_AB R144, R66, R64 ;  /* 0x000000404290723e */ /* 0x000fc400000000ff */
[----:B------:R-:W-:Y:S02]  /*7310*/  F2FP.PACK_AB R145, R22, R24 ;  /* 0x000000181691723e */ /* 0x000fe400000000ff */
[----:B------:R-:W-:Y:S02]  /*7320*/  F2FP.PACK_AB R146, R25, R65 ;  /* 0x000000411992723e */ /* 0x000fe400000000ff */
[----:B------:R-:W-:Y:S02]  /*7330*/  F2FP.PACK_AB R147, R20, R21 ;  /* 0x000000151493723e */ /* 0x000fe400000000ff */
[----:B------:R-:W-:Y:S02]  /*7340*/  F2FP.PACK_AB R148, R76, R78 ;  /* 0x0000004e4c94723e */ /* 0x000fe400000000ff */
[----:B------:R-:W-:Y:S02]  /*7350*/  F2FP.PACK_AB R149, R8, R12 ;  /* 0x0000000c0895723e */ /* 0x000fe400000000ff */
[----:B------:R-:W-:-:S02]  /*7360*/  F2FP.PACK_AB R150, R75, R77 ;  /* 0x0000004d4b96723e */ /* 0x000fc400000000ff */
[----:B------:R-:W-:Y:S01]  /*7370*/  F2FP.PACK_AB R151, R10, R9 ;  /* 0x000000090a97723e */ /* 0x000fe200000000ff */
[C---:B--2---:R-:W-:Y:S08]  /*7380*/  HMMA.16816.F32 R96, R144.reuse, R102, R88 ;  /* 0x000000669060723c */ /* 0x044ff00000001858 */
        /* <DEDUP_REMOVED lines=8> */
[----:B-----5:R-:W-:Y:S08]  /*7410*/  HMMA.16816.F32 R140, R144, R16, R140 ;  /* 0x00000010908c723c */ /* 0x020ff0000000188c */
[C---:B------:R-:W-:Y:S08]  /*7420*/  HMMA.16816.F32 R100, R148.reuse, R102, R52 ;  /* 0x000000669464723c */ /* 0x040ff00000001834 */
[C---:B------:R-:W-:Y:S08]  /*7430*/  HMMA.16816.F32 R116, R148.reuse, R118, R32 ;  /* 0x000000769474723c */ /* 0x040ff00000001820 */
[C---:B------:R-:W-:Y:S08]  /*7440*/  HMMA.16816.F32 R132, R148.reuse, R134, R28 ;  /* 0x000000869484723c */ /* 0x040ff0000000181c */
[----:B------:R-:W-:Y:S08]  /*7450*/  HMMA.16816.F32 R136, R148, R16, R44 ;  /* 0x000000109488723c */ /* 0x000ff0000000182c */
[-C--:B------:R-:W-:Y:S08]  /*7460*/  HMMA.16816.F32 R144, R144, R18.reuse, R60 ;  /* 0x000000129090723c */ /* 0x080ff0000000183c */
[----:B------:R-:W-:Y:S01]  /*7470*/  HMMA.16816.F32 R148, R148, R18, R36 ;  /* 0x000000129494723c */ /* 0x000fe20000001824 */
[----:B------:R-:W-:Y:S07]  /*7480*/  @!P0 BRA `(.L_x_1227) ;  /* 0x0000463000008947 */ /* 0x000fee0003800000 */
[----:B-1----:R-:W-:Y:S01]  /*7490*/  IMAD.IADD R0, R247, 0x1, R248 ;  /* 0x00000001f7007824 */ /* 0x002fe200078e02f8 */
[----:B------:R-:W-:Y:S01]  /*74a0*/  MOV R3, R73 ;  /* 0x0000004900037202 */ /* 0x000fe20000000f00 */
[----:B------:R-:W-:Y:S01]  /*74b0*/  IMAD.MOV.U32 R84, RZ, RZ, R72 ;  /* 0x000000ffff547224 */ /* 0x000fe200078e0048 */
[----:B------:R-:W-:Y:S01]  /*74c0*/  MOV R85, R71 ;  /* 0x0000004700557202 */ /* 0x000fe20000000f00 */
[----:B------:R-:W-:Y:S01]  /*74d0*/  IMAD.MOV.U32 R86, RZ, RZ, R70 ;  /* 0x000000ffff567224 */ /* 0x000fe200078e0046 */
[----:B------:R1:W-:Y:S01]  /*74e0*/  STL [R1], R0 ;  /* 0x0000000001007387 */ /* 0x0003e20000100800 */
[----:B------:R-:W-:Y:S01]  /*74f0*/  MOV R188, R212 ;  /* 0x000000d400bc7202 */ /* 0x000fe20000000f00 */
[----:B-1----:R-:W-:-:S05]  /*7500*/  @P4 IMAD.HI.U32 R0, R0, c[0x0][0x2c8], RZ ;  /* 0x0000b20000004a27 */ /* 0x002fca00078e00ff */
[----:B------:R-:W-:-:S05]  /*7510*/  @P4 SHF.R.U32.HI R0, RZ, c[0x0][0x2cc], R0 ;  /* 0x0000b300ff004a19 */ /* 0x000fca0000011600 */
[----:B------:R1:W-:Y:S02]  /*7520*/  @P4 STL [R1+0x8], R0 ;  /* 0x0000080001004387 */ /* 0x0003e40000100800 */
.L_x_1228:
[----:B--2---:R-:W2:Y:S01]  /*7530*/  LDL R218, [R1+0x24] ;  /* 0x0000240001da7983 */ /* 0x004ea20000100800 */
[----:B------:R-:W-:Y:S04]  /*7540*/  DEPBAR.LE SB0, 0x0 ;  /* 0x000080000000791a */ /* 0x000fe80000000000 */
[----:B------:R-:W3:Y:S01]  /*7550*/  LDL R2, [R1+0x48] ;  /* 0x0000480001027983 */ /* 0x000ee20000100800 */
[----:B------:R-:W-:Y:S03]  /*7560*/  WARPSYNC 0xffffffff ;  /* 0xffffffff00007948 */ /* 0x000fe60003800000 */
[----:B------:R-:W4:Y:S06]  /*7570*/  LDL.64 R178, [R1+0x40] ;  /* 0x0000400001b27983 */ /* 0x000f2c0000100a00 */
[----:B------:R-:W-:Y:S08]  /*7580*/  BAR.SYNC.DEFER_BLOCKING 0x0 ;  /* 0x0000000000007b1d */ /* 0x000ff00000010000 */
[----:B------:R-:W-:Y:S08]  /*7590*/  LDSM.16.M88.4 R80, [R203] ;  /* 0x00000000cb50783b */ /* 0x000ff00000000200 */
[----:B------:R-:W5:Y:S08]  /*75a0*/  LDSM.16.M88.4 R16, [R196] ;  /* 0x00000000c410783b */ /* 0x000f700000000200 */
        /* <DEDUP_REMOVED lines=8> */
[----:B------:R-:W2:Y:S08]  /*7630*/  LDSM.16.M88.4 R168, [R211] ;  /* 0x00000000d3a8783b */ /* 0x000eb00000000200 */
[----:B------:R-:W2:Y:S08]  /*7640*/  LDSM.16.M88.4 R172, [R210] ;  /* 0x00000000d2ac783b */ /* 0x000eb00000000200 */
[----:B------:R-:W4:Y:S04]  /*7650*/  LDL R217, [R1+0x8] ;  /* 0x0000080001d97983 */ /* 0x000f280000100800 */
[----:B------:R-:W4:Y:S04]  /*7660*/  LDL R216, [R1+0x4c] ;  /* 0x00004c0001d87983 */ /* 0x000f280000100800 */
[----:B------:R-:W4:Y:S04]  /*7670*/  LDL R215, [R1+0x10] ;  /* 0x0000100001d77983 */ /* 0x000f280000100800 */
[----:B------:R-:W4:Y:S01]  /*7680*/  LDL R195, [R1+0xc] ;  /* 0x00000c0001c37983 */ /* 0x000f220000100800 */
[-C--:B-----5:R-:W-:Y:S08]  /*7690*/  HMMA.16816.F32 R4, R80, R16.reuse, RZ ;  /* 0x000000105004723c */ /* 0x0a0ff000000018ff */
[C---:B-1----:R-:W-:Y:S08]  /*76a0*/  HMMA.16816.F32 R8, R76.reuse, R16, RZ ;  /* 0x000000104c08723c */ /* 0x042ff000000018ff */
        /* <DEDUP_REMOVED lines=20> */
[-C--:B------:R-:W-:Y:S07]  /*77f0*/  HMMA.16816.F32 R4, R156, R160.reuse, R4 ;  /* 0x000000a09c04723c */ /* 0x080fee0000001804 */
[----:B------:R-:W-:Y:S01]  /*7800*/  @!P2 SHF.R.S32.HI R0, RZ, 0x1f, R188 ;  /* 0x0000001fff00a819 */ /* 0x000fe200000114bc */
[C---:B------:R-:W-:Y:S04]  /*7810*/  HMMA.16816.F32 R8, R164.reuse, R160, R8 ;  /* 0x000000a0a408723c */ /* 0x040fe80000001808 */
[----:B------:R-:W-:Y:S03]  /*7820*/  @!P2 IMAD R0, R0, c[0x0][0x208], RZ ;  /* 0x000082000000aa24 */ /* 0x000fe600078e02ff */
[C---:B------:R-:W-:Y:S01]  /*7830*/  @!P2 IMAD.WIDE.U32 R160, R188.reuse, c[0x0][0x208], RZ ;  /* 0x00008200bca0aa25 */ /* 0x040fe200078e00ff */
[-C--:B------:R-:W-:Y:S04]  /*7840*/  HMMA.16816.F32 R12, R164, R162.reuse, R12 ;  /* 0x000000a2a40c723c */ /* 0x080fe8000000180c */
[----:B------:R-:W-:Y:S04]  /*7850*/  @!P2 IMAD R0, R188, c[0x0][0x20c], R0 ;  /* 0x00008300bc00aa24 */ /* 0x000fe800078e0200 */
[C---:B------:R-:W-:Y:S04]  /*7860*/  HMMA.16816.F32 R16, R156.reuse, R162, R16 ;  /* 0x000000a29c10723c */ /* 0x040fe80000001810 */
[----:B------:R-:W-:Y:S04]  /*7870*/  @!P2 IADD3 R0, R161, R0, RZ ;  /* 0x00000000a100a210 */ /* 0x000fe80007ffe0ff */
[-C--:B------:R-:W-:Y:S04]  /*7880*/  HMMA.16816.F32 R20, R156, R168.reuse, R20 ;  /* 0x000000a89c14723c */ /* 0x080fe80000001814 */
[----:B------:R-:W-:Y:S04]  /*7890*/  @!P2 IMAD R0, R0, 0x50, RZ ;  /* 0x000000500000a824 */ /* 0x000fe800078e02ff */
[C---:B------:R-:W-:Y:S07]  /*78a0*/  HMMA.16816.F32 R24, R164.reuse, R168, R24 ;  /* 0x000000a8a418723c */ /* 0x040fee0000001818 */
[----:B------:R-:W-:Y:S01]  /*78b0*/  @!P2 IMAD.MOV.U32 R169, RZ, RZ, c[0x0][0x208] ;  /* 0x00008200ffa9a624 */ /* 0x000fe200078e00ff */
[-C--:B------:R-:W-:Y:S08]  /*78c0*/  HMMA.16816.F32 R28, R164, R170.reuse, R28 ;  /* 0x000000aaa41c723c */ /* 0x080ff0000000181c */
[C---:B------:R-:W-:Y:S07]  /*78d0*/  HMMA.16816.F32 R32, R156.reuse, R170, R32 ;  /* 0x000000aa9c20723c */ /* 0x040fee0000001820 */
[----:B---3--:R-:W-:Y:S01]  /*78e0*/  @!P2 MOV R171, R2 ;  /* 0x0000000200aba202 */ /* 0x008fe20000000f00 */
[-C--:B------:R-:W-:Y:S04]  /*78f0*/  HMMA.16816.F32 R36, R156, R172.reuse, R36 ;  /* 0x000000ac9c24723c */ /* 0x080fe80000001824 */
[----:B----4-:R-:W-:Y:S01]  /*7900*/  @!P2 IMAD.MOV.U32 R170, RZ, RZ, R178 ;  /* 0x000000ffffaaa224 */ /* 0x010fe200078e00b2 */
[----:B------:R-:W-:Y:S03]  /*7910*/  @!P2 SHF.L.U32 R2, R169, 0x5, RZ ;  /* 0x00000005a902a819 */ /* 0x000fe600000006ff */
[C---:B------:R-:W-:Y:S04]  /*7920*/  HMMA.16816.F32 R40, R164.reuse, R172, R40 ;  /* 0x000000aca428723c */ /* 0x040fe80000001828 */
[----:B------:R-:W-:Y:S02]  /*7930*/  @!P2 IMAD.WIDE.U32 R170, R160, 0x50, R170 ;  /* 0x00000050a0aaa825 */ /* 0x000fe400078e00aa */
[----:B------:R-:W2:Y:S02]  /*7940*/  LDSM.16.M88.4 R160, [R208] ;  /* 0x00000000d0a0783b */ /* 0x000ea40000000200 */
[----:B------:R-:W-:Y:S01]  /*7950*/  @!P2 IMAD.MOV.U32 R172, RZ, RZ, 0x5 ;  /* 0x00000005ffaca424 */ /* 0x000fe200078e00ff */
[C---:B------:R-:W-:Y:S01]  /*7960*/  @!P2 LEA R168, P0, R170.reuse, c[0x0][0x1f8], 0x1 ;  /* 0x00007e00aaa8aa11 */ /* 0x040fe200078008ff */
[-C--:B------:R-:W-:Y:S03]  /*7970*/  HMMA.16816.F32 R44, R164, R174.reuse, R44 ;  /* 0x000000aea42c723c */ /* 0x080fe6000000182c */
[----:B------:R-:W-:Y:S02]  /*7980*/  @!P2 IADD3 R87, R171, R0, RZ ;  /* 0x00000000ab57a210 */ /* 0x000fe40007ffe0ff */
[----:B------:R-:W-:Y:S02]  /*7990*/  @!P2 SHF.L.U64.HI R0, R169, R172, c[0x0][0x20c] ;  /* 0x00008300a900a619 */ /* 0x000fe400000102ac */
[----:B------:R-:W-:Y:S01]  /*79a0*/  @!P2 LEA.HI.X R169, R170, c[0x0][0x1fc], R87, 0x1, P0 ;  /* 0x00007f00aaa9aa11 */ /* 0x000fe200000f0c57 */
[C---:B------:R-:W-:Y:S04]  /*79b0*/  HMMA.16816.F32 R48, R156.reuse, R174, R48 ;  /* 0x000000ae9c30723c */ /* 0x040fe80000001830 */
[----:B------:R-:W-:Y:S01]  /*79c0*/  @!PT LDS RZ, [RZ] ;  /* 0x00000000fffff984 */ /* 0x000fe20000000800 */
[----:B------:R-:W-:Y:S01]  /*79d0*/  @!PT LDS RZ, [RZ] ;  /* 0x00000000fffff984 */ /* 0x000fe20000000800 */
[----:B------:R-:W-:Y:S01]  /*79e0*/  @!PT LDS RZ, [RZ] ;  /* 0x00000000fffff984 */ /* 0x000fe20000000800 */
[----:B------:R3:W-:Y:S01]  /*79f0*/  @!P2 LDGSTS.E.BYPASS.LTC128B.128 [R213+0x100], [R168.64], !P6 ;  /* 0x00100000a8d5afae */ /* 0x0007e2000f101d48 */
[-C--:B------:R-:W-:Y:S03]  /*7a00*/  @!P2 IADD3 R176, P1, R168, R2.reuse, RZ ;  /* 0x00000002a8b0a210 */ /* 0x080fe60007f3e0ff */
[-C--:B-1----:R-:W-:Y:S04]  /*7a10*/  HMMA.16816.F32 R52, R156, R152.reuse, R52 ;  /* 0x000000989c34723c */ /* 0x082fe80000001834 */
[--C-:B------:R-:W-:Y:S01]  /*7a20*/  @!P2 IMAD.X R177, R169, 0x1, R0.reuse, P1 ;  /* 0x00000001a9b1a824 */ /* 0x100fe200008e0600 */
[----:B------:R-:W-:Y:S03]  /*7a30*/  @!P2 IADD3 R172, P0, R176, R2, RZ ;  /* 0x00000002b0aca210 */ /* 0x000fe60007f1e0ff */
[C---:B------:R-:W-:Y:S01]  /*7a40*/  HMMA.16816.F32 R56, R164.reuse, R152, R56 ;  /* 0x00000098a438723c */ /* 0x040fe20000001838 */
[----:B------:R1:W-:Y:S03]  /*7a50*/  @!P2 LDGSTS.E.BYPASS.LTC128B.128 [R213+0x900], [R176.64], !P6 ;  /* 0x00900000b0d5afae */ /* 0x0003e6000f101d48 */
[----:B------:R-:W-:Y:S02]  /*7a60*/  @!P2 IADD3.X R173, R177, R0, RZ, P0, !PT ;  /* 0x00000000b1ada210 */ /* 0x000fe400007fe4ff */
[-C--:B------:R-:W-:Y:S02]  /*7a70*/  @!P2 IADD3 R170, P1, R172, R2.reuse, RZ ;  /* 0x00000002acaaa210 */ /* 0x080fe40007f3e0ff */
[-C--:B------:R-:W-:Y:S01]  /*7a80*/  HMMA.16816.F32 R60, R164, R154.reuse, R60 ;  /* 0x0000009aa43c723c */ /* 0x080fe2000000183c */
[----:B------:R4:W-:Y:S03]  /*7a90*/  @!P2 LDGSTS.E.BYPASS.LTC128B.128 [R213+0x1100], [R172.64], !P6 ;  /* 0x01100000acd5afae */ /* 0x0009e6000f101d48 */
[----:B------:R-:W-:Y:S01]  /*7aa0*/  @!P2 IMAD.X R171, R173, 0x1, R0, P1 ;  /* 0x00000001adaba824 */ /* 0x000fe200008e0600 */
[----:B---3--:R-:W-:Y:S03]  /*7ab0*/  @!P2 IADD3 R168, P0, R170, R2, RZ ;  /* 0x00000002aaa8a210 */ /* 0x008fe60007f1e0ff */
[C---:B------:R-:W-:Y:S01]  /*7ac0*/  HMMA.16816.F32 R64, R156.reuse, R154, R64 ;  /* 0x0000009a9c40723c */ /* 0x040fe20000001840 */
[----:B------:R3:W-:Y:S03]  /*7ad0*/  @!P2 LDGSTS.E.BYPASS.LTC128B.128 [R213+0x1900], [R170.64], !P6 ;  /* 0x01900000aad5afae */ /* 0x0007e6000f101d48 */
[----:B------:R-:W-:Y:S04]  /*7ae0*/  @!P2 IADD3.X R169, R171, R0, RZ, P0, !PT ;  /* 0x00000000aba9a210 */ /* 0x000fe800007fe4ff */
[-C--:B--2---:R-:W-:Y:S01]  /*7af0*/  HMMA.16816.F32 R68, R156, R160.reuse, R68 ;  /* 0x000000a09c44723c */ /* 0x084fe20000001844 */
[----:B------:R3:W-:Y:S07]  /*7b00*/  @!P2 LDGSTS.E.BYPASS.LTC128B.128 [R213+0x2100], [R168.64], !P6 ;  /* 0x02100000a8d5afae */ /* 0x0007ee000f101d48 */
[C---:B------:R-:W-:Y:S01]  /*7b10*/  HMMA.16816.F32 R72, R164.reuse, R160, R72 ;  /* 0x000000a0a448723c */ /* 0x040fe20000001848 */
[----:B-1----:R-:W-:Y:S07]  /*7b20*/  LDSM.16.M88.4 R176, [R204+0x2000] ;  /* 0x00200000ccb0783b */ /* 0x002fee0000000200 */
[-C--:B------:R-:W-:Y:S01]  /*7b30*/  HMMA.16816.F32 R76, R164, R162.reuse, R76 ;  /* 0x000000a2a44c723c */ /* 0x080fe2000000184c */
[----:B----4-:R-:W-:Y:S07]  /*7b40*/  LDSM.16.M88.4 R172, [R202] ;  /* 0x00000000caac783b */ /* 0x010fee0000000200 */
[----:B------:R-:W-:Y:S01]  /*7b50*/  HMMA.16816.F32 R80, R156, R162, R80 ;  /* 0x000000a29c50723c */ /* 0x000fe20000001850 */
[----:B------:R-:W-:Y:S08]  /*7b60*/  LDSM.16.M88.4 R180, [R202+0x800] ;  /* 0x00080000cab4783b */ /* 0x000ff00000000200 */
[----:B---3--:R-:W1:Y:S08]  /*7b70*/  LDSM.16.M88.4 R168, [R204] ;  /* 0x00000000cca8783b */ /* 0x008e700000000200 */
[----:B------:R-:W2:Y:S08]  /*7b80*/  LDSM.16.M88.4 R152, [R202+0x1000] ;  /* 0x00100000ca98783b */ /* 0x000eb00000000200 */
[----:B------:R-:W3:Y:S08]  /*7b90*/  LDSM.16.M88.4 R164, [R202+0x1800] ;  /* 0x00180000caa4783b */ /* 0x000ef00000000200 */
        /* <DEDUP_REMOVED lines=8> */
[----:B------:R-:W5:Y:S07]  /*7c20*/  LDSM.16.M88.4 R172, [R205+0x2000] ;  /* 0x00200000cdac783b */ /* 0x000f6e0000000200 */
        /* <DEDUP_REMOVED lines=27> */
[----:B------:R1:W2:Y:S02]  /*7de0*/  MUFU.TANH R193, R0 ;  /* 0x0000000000c17308 */ /* 0x0002a40000002400 */
[----:B-1----:R-:W-:Y:S08]  /*7df0*/  FMUL.FTZ R0, R6, c[0x0][0x320] ;  /* 0x0000c80006007a20 */ /* 0x002ff00000410000 */
[----:B------:R1:W-:Y:S02]  /*7e00*/  MUFU.TANH R192, R0 ;  /* 0x0000000000c07308 */ /* 0x0003e40000002400 */
        /* <DEDUP_REMOVED lines=16> */
[----:B------:R3:W5:Y:S10]  /*7f10*/  MUFU.TANH R185, R0 ;  /* 0x0000000000b97308 */ /* 0x0007740000002400 */
[----:B------:R2:W-:Y:S01]  /*7f20*/  MUFU.TANH R166, R4 ;  /* 0x0000000400a67308 */ /* 0x0005e20000002400 */
[-C--:B-1----:R-:W-:Y:S08]  /*7f30*/  HMMA.16816.F32 R36, R156, R8.reuse, R36 ;  /* 0x000000089c24723c */ /* 0x082ff00000001824 */
[C---:B------:R-:W-:Y:S04]  /*7f40*/  HMMA.16816.F32 R40, R172.reuse, R8, R40 ;  /* 0x00000008ac28723c */ /* 0x040fe80000001828 */
[----:B---3--:R-:W-:Y:S04]  /*7f50*/  FMUL.FTZ R0, R13, c[0x0][0x320] ;  /* 0x0000c8000d007a20 */ /* 0x008fe80000410000 */
[-C--:B------:R-:W-:Y:S01]  /*7f60*/  HMMA.16816.F32 R44, R172, R10.reuse, R44 ;  /* 0x0000000aac2c723c */ /* 0x080fe2000000182c */
[----:B------:R1:W-:Y:S01]  /*7f70*/  MUFU.TANH R184, R0 ;  /* 0x0000000000b87308 */ /* 0x0003e20000002400 */
[----:B--2---:R-:W2:Y:S06]  /*7f80*/  LDSM.16.M88.4 R4, [R199+0x1800] ;  /* 0x00180000c704783b */ /* 0x004eac0000000200 */
[C---:B------:R-:W-:Y:S02]  /*7f90*/  HMMA.16816.F32 R48, R156.reuse, R10, R48 ;  /* 0x0000000a9c30723c */ /* 0x040fe40000001830 */
[----:B------:R-:W3:Y:S06]  /*7fa0*/  LDSM.16.M88.4 R8, [R199+0x2000] ;  /* 0x00200000c708783b */ /* 0x000eec0000000200 */
[----:B------:R-:W-:Y:S01]  /*7fb0*/  FMUL.FTZ R12, R43, c[0x0][0x320] ;  /* 0x0000c8002b0c7a20 */ /* 0x000fe20000410000 */
[----:B------:R-:W-:Y:S04]  /*7fc0*/  DEPBAR.LE SB0, 0x0 ;  /* 0x000080000000791a */ /* 0x000fe80000000000 */
[----:B------:R4:W-:Y:S01]  /*7fd0*/  MUFU.TANH R180, R12 ;  /* 0x0000000c00b47308 */ /* 0x0009e20000002400 */
[----:B------:R-:W-:Y:S02]  /*7fe0*/  BAR.SYNC.DEFER_BLOCKING 0x0 ;  /* 0x0000000000007b1d */ /* 0x000fe40000010000 */
[----:B------:R-:W-:Y:S02]  /*7ff0*/  FMUL.FTZ R2, R44, c[0x0][0x320] ;  /* 0x0000c8002c027a20 */ /* 0x000fe40000410000 */
[----:B-1----:R-:W-:Y:S05]  /*8000*/  FMUL.FTZ R0, R14, c[0x0][0x320] ;  /* 0x0000c8000e007a20 */ /* 0x002fea0000410000 */
[----:B------:R1:W-:Y:S10]  /*8010*/  MUFU.TANH R183, R0 ;  /* 0x0000000000b77308 */ /* 0x0003f40000002400 */
[----:B------:R3:W-:Y:S01]  /*8020*/  MUFU.TANH R182, R2 ;  /* 0x0000000200b67308 */ /* 0x0007e20000002400 */
[----:B----4-:R-:W-:Y:S01]  /*8030*/  FMUL.FTZ R12, R48, c[0x0][0x320] ;  /* 0x0000c800300c7a20 */ /* 0x010fe20000410000 */
[-C--:B--2---:R-:W-:Y:S05]  /*8040*/  HMMA.16816.F32 R52, R156, R4.reuse, R52 ;  /* 0x000000049c34723c */ /* 0x084fea0000001834 */
[----:B-1----:R-:W-:Y:S03]  /*8050*/  FMUL.FTZ R0, R15, c[0x0][0x320] ;  /* 0x0000c8000f007a20 */ /* 0x002fe60000410000 */
[C---:B------:R-:W-:Y:S01]  /*8060*/  HMMA.16816.F32 R56, R172.reuse, R4, R56 ;  /* 0x00000004ac38723c */ /* 0x040fe20000001838 */
[----:B------:R1:W2:Y:S07]  /*8070*/  MUFU.TANH R181, R0 ;  /* 0x0000000000b57308 */ /* 0x0002ae0000002400 */
[-C--:B------:R-:W-:Y:S04]  /*8080*/  HMMA.16816.F32 R60, R172, R6.reuse, R60 ;  /* 0x00000006ac3c723c */ /* 0x080fe8000000183c */
[----:B---3--:R-:W-:Y:S04]  /*8090*/  FMUL.FTZ R2, R51, c[0x0][0x320] ;  /* 0x0000c80033027a20 */ /* 0x008fe80000410000 */
[----:B------:R-:W-:Y:S01]  /*80a0*/  FMUL.FTZ R4, R53, c[0x0][0x320] ;  /* 0x0000c80035047a20 */ /* 0x000fe20000410000 */
[----:B------:R-:W-:Y:S01]  /*80b0*/  MUFU.TANH R155, R2 ;  /* 0x00000002009b7308 */ /* 0x000fe20000002400 */
[C---:B------:R-:W-:Y:S08]  /*80c0*/  HMMA.16816.F32 R64, R156.reuse, R6, R64 ;  /* 0x000000069c40723c */ /* 0x040ff00000001840 */
[-C--:B------:R-:W-:Y:S04]  /*80d0*/  HMMA.16816.F32 R68, R156, R8.reuse, R68 ;  /* 0x000000089c44723c */ /* 0x080fe80000001844 */
[----:B-1----:R-:W-:Y:S04]  /*80e0*/  FMUL.FTZ R0, R16, c[0x0][0x320] ;  /* 0x0000c80010007a20 */ /* 0x002fe80000410000 */
[----:B------:R1:W-:Y:S01]  /*80f0*/  MUFU.TANH R178, R0 ;  /* 0x0000000000b27308 */ /* 0x0003e20000002400 */
[C---:B------:R-:W-:Y:S07]  /*8100*/  HMMA.16816.F32 R72, R172.reuse, R8, R72 ;  /* 0x00000008ac48723c */ /* 0x040fee0000001848 */
[----:B------:R-:W-:Y:S01]  /*8110*/  FMUL.FTZ R8, R55, c[0x0][0x320] ;  /* 0x0000c80037087a20 */ /* 0x000fe20000410000 */
[-C--:B------:R-:W-:Y:S03]  /*8120*/  HMMA.16816.F32 R76, R172, R10.reuse, R76 ;  /* 0x0000000aac4c723c */ /* 0x080fe6000000184c */
[----:B------:R3:W-:Y:S01]  /*8130*/  MUFU.TANH R51, R8 ;  /* 0x0000000800337308 */ /* 0x0007e20000002400 */
[----:B------:R-:W-:Y:S04]  /*8140*/  FMUL.FTZ R9, R59, c[0x0][0x320] ;  /* 0x0000c8003b097a20 */ /* 0x000fe80000410000 */
[----:B------:R-:W-:Y:S04]  /*8150*/  HMMA.16816.F32 R80, R156, R10, R80 ;  /* 0x0000000a9c50723c */ /* 0x000fe80000001850 */
[----:B-1----:R-:W-:Y:S04]  /*8160*/  FMUL.FTZ R0, R17, c[0x0][0x320] ;  /* 0x0000c80011007a20 */ /* 0x002fe80000410000 */
[----:B------:R1:W4:Y:S01]  /*8170*/  MUFU.TANH R13, R0 ;  /* 0x00000000000d7308 */ /* 0x0003220000002400 */
[----:B---3--:R-:W-:Y:S09]  /*8180*/  FMUL.FTZ R8, R58, c[0x0][0x320] ;  /* 0x0000c8003a087a20 */ /* 0x008ff20000410000 */
[----:B------:R-:W-:Y:S06]  /*8190*/  MUFU.TANH R59, R8 ;  /* 0x00000008003b7308 */ /* 0x000fec0000002400 */
[----:B------:R-:W-:Y:S02]  /*81a0*/  FMUL.FTZ R43, R83, c[0x0][0x320] ;  /* 0x0000c800532b7a20 */ /* 0x000fe40000410000 */
[----:B-1----:R-:W-:Y:S04]  /*81b0*/  FMUL.FTZ R0, R18, c[0x0][0x320] ;  /* 0x0000c80012007a20 */ /* 0x002fe80000410000 */
        /* <DEDUP_REMOVED lines=9> */
[----:B-1----:R-:W-:Y:S08]  /*8250*/  FMUL.FTZ R0, R23, c[0x0][0x320] ;  /* 0x0000c80017007a20 */ /* 0x002ff00000410000 */
[----:B------:R1:W-:Y:S02]  /*8260*/  MUFU.TANH R169, R0 ;  /* 0x0000000000a97308 */ /* 0x0003e40000002400 */
[----:B-1----:R-:W-:Y:S08]  /*8270*/  FMUL.FTZ R0, R24, c[0x0][0x320] ;  /* 0x0000c80018007a20 */ /* 0x002ff00000410000 */
[----:B------:R1:W-:Y:S02]  /*8280*/  MUFU.TANH R167, R0 ;  /* 0x0000000000a77308 */ /* 0x0003e40000002400 */
        /* <DEDUP_REMOVED lines=11> */
[----:B------:R1:W1:Y:S02]  /*8340*/  MUFU.TANH R26, R0 ;  /* 0x00000000001a7308 */ /* 0x0002640000002400 */
[----:B-1----:R-:W-:Y:S08]  /*8350*/  FMUL.FTZ R0, R33, c[0x0][0x320] ;  /* 0x0000c80021007a20 */ /* 0x002ff00000410000 */
[----:B------:R1:W-:Y:S10]  /*8360*/  MUFU.TANH R33, R4 ;  /* 0x0000000400217308 */ /* 0x0003f40000002400 */
[----:B------:R2:W-:Y:S01]  /*8370*/  MUFU.TANH R25, R0 ;  /* 0x0000000000197308 */ /* 0x0005e20000002400 */
[----:B-1----:R-:W-:Y:S02]  /*8380*/  FMUL.FTZ R4, R54, c[0x0][0x320] ;  /* 0x0000c80036047a20 */ /* 0x002fe40000410000 */
[----:B--2---:R-:W-:Y:S07]  /*8390*/  FMUL.FTZ R0, R34, c[0x0][0x320] ;  /* 0x0000c80022007a20 */ /* 0x004fee0000410000 */
        /* <DEDUP_REMOVED lines=12> */
[----:B------:R-:W-:Y:S10]  /*8460*/  MUFU.TANH R40, R12 ;  /* 0x0000000c00287308 */ /* 0x000ff40000002400 */
[----:B------:R1:W1:Y:S02]  /*8470*/  MUFU.TANH R32, R0 ;  /* 0x0000000000207308 */ /* 0x0002640000002400 */
        /* <DEDUP_REMOVED lines=14> */
[----:B-1----:R1:W2:Y:S02]  /*8560*/  LDL R0, [R1] ;  /* 0x0000000001007983 */ /* 0x0022a40000100800 */
[----:B--2---:R-:W-:Y:S05]  /*8570*/  @P4 IMAD.MOV.U32 R0, RZ, RZ, R217 ;  /* 0x000000ffff004224 */ /* 0x004fea00078e00d9 */
[----:B------:R-:W2:Y:S08]  /*8580*/  SHFL.IDX PT, R2, R0, RZ, 0x1c1f ;  /* 0x001c1fff00027589 */ /* 0x000eb000000e0000 */
[----:B------:R-:W1:Y:S08]  /*8590*/  SHFL.IDX PT, R6, R0, 0x1, 0x1c1f ;  /* 0x003c1f0000067f89 */ /* 0x000e7000000e0000 */
[----:B------:R-:W1:Y:S08]  /*85a0*/  SHFL.IDX PT, R12, R0, 0x2, 0x1c1f ;  /* 0x005c1f00000c7f89 */ /* 0x000e7000000e0000 */
[----:B------:R1:W2:Y:S02]  /*85b0*/  SHFL.IDX PT, R7, R0, 0x3, 0x1c1f ;  /* 0x007c1f0000077f89 */ /* 0x0002a400000e0000 */
[----:B-1----:R-:W-:Y:S02]  /*85c0*/  FMUL.FTZ R0, R52, c[0x0][0x320] ;  /* 0x0000c80034007a20 */ /* 0x002fe40000410000 */
[----:B------:R-:W-:Y:S10]  /*85d0*/  MUFU.TANH R52, R4 ;  /* 0x0000000400347308 */ /* 0x000ff40000002400 */
[----:B------:R1:W1:Y:S02]  /*85e0*/  MUFU.TANH R38, R0 ;  /* 0x0000000000267308 */ /* 0x0002640000002400 */
[----:B-1----:R-:W-:Y:S05]  /*85f0*/  IMAD R0, R188, -0x50, RZ ;  /* 0xffffffb0bc007824 */ /* 0x002fea00078e02ff */
[----:B------:R-:W-:Y:S02]  /*8600*/  IADD3 R0, -R216, 0x1, R0 ;  /* 0x00000001d8007810 */ /* 0x000fe40007ffe100 */
[----:B------:R-:W3:Y:S02]  /*8610*/  LDL.64 R216, [R1+0x38] ;  /* 0x0000380001d87983 */ /* 0x000ee40000100a00 */
[----:B------:R-:W-:Y:S04]  /*8620*/  IADD3 R5, -R195, R0, R215 ;  /* 0x00000000c3057210 */ /* 0x000fe80007ffe1d7 */
[C---:B--2---:R-:W-:Y:S01]  /*8630*/  IADD3 R4, R5.reuse, R2, RZ ;  /* 0x0000000205047210 */ /* 0x044fe20007ffe0ff */
[C---:B------:R-:W-:Y:S01]  /*8640*/  IMAD.IADD R2, R5.reuse, 0x1, R6 ;  /* 0x0000000105027824 */ /* 0x040fe200078e0206 */
[C---:B------:R-:W-:Y:S01]  /*8650*/  IADD3 R0, R5.reuse, R12, RZ ;  /* 0x0000000c05007210 */ /* 0x040fe20007ffe0ff */
[----:B------:R-:W-:Y:S01]  /*8660*/  IMAD.IADD R5, R5, 0x1, R7 ;  /* 0x0000000105057824 */ /* 0x000fe200078e0207 */
[----:B------:R-:W-:Y:S01]  /*8670*/  ISETP.GT.AND P5, PT, R4, 0x1, PT ;  /* 0x000000010400780c */ /* 0x000fe20003fa4270 */
[----:B------:R-:W-:Y:S01]  /*8680*/  FMUL.FTZ R7, R57, c[0x0][0x320] ;  /* 0x0000c80039077a20 */ /* 0x000fe20000410000 */
[----:B------:R-:W2:Y:S01]  /*8690*/  LDL R215, [R1+0x28] ;  /* 0x0000280001d77983 */ /* 0x000ea20000100800 */
[----:B------:R-:W-:Y:S01]  /*86a0*/  FMUL.FTZ R6, R56, c[0x0][0x320] ;  /* 0x0000c80038067a20 */ /* 0x000fe20000410000 */
[----:B------:R-:W-:Y:S01]  /*86b0*/  FSEL R11, R193, -INF , P5 ;  /* 0xff800000c10b7808 */ /* 0x000fe20002800000 */
[----:B------:R1:W-:Y:S01]  /*86c0*/  MUFU.TANH R55, R7 ;  /* 0x0000000700377308 */ /* 0x0003e20000002400 */
[----:B------:R-:W-:Y:S02]  /*86d0*/  ISETP.GT.AND P5, PT, R5, RZ, PT ;  /* 0x000000ff0500720c */ /* 0x000fe40003fa4270 */
[----:B------:R-:W-:Y:S02]  /*86e0*/  ISETP.GT.AND P2, PT, R2, 0x1, PT ;  /* 0x000000010200780c */ /* 0x000fe40003f44270 */
[----:B------:R-:W-:Y:S02]  /*86f0*/  FSEL R22, R187, -INF , P5 ;  /* 0xff800000bb167808 */ /* 0x000fe40002800000 */
[----:B------:R-:W-:Y:S02]  /*8700*/  FSEL R15, R191, -INF , P2 ;  /* 0xff800000bf0f7808 */ /* 0x000fe40001000000 */
[----:B------:R-:W-:Y:S01]  /*8710*/  ISETP.GT.AND P2, PT, R0, 0x8, PT ;  /* 0x000000080000780c */ /* 0x000fe20003f44270 */
[----:B------:R1:W-:Y:S01]  /*8720*/  MUFU.TANH R53, R6 ;  /* 0x0000000600357308 */ /* 0x0003e20000002400 */
[----:B------:R-:W-:Y:S02]  /*8730*/  ISETP.GT.AND P5, PT, R5, 0x9, PT ;  /* 0x000000090500780c */ /* 0x000fe40003fa4270 */
[----:B-----5:R-:W-:Y:S02]  /*8740*/  FSEL R20, R185, -INF , P2 ;  /* 0xff800000b9147808 */ /* 0x020fe40001000000 */
[----:B------:R-:W-:Y:S02]  /*8750*/  ISETP.GT.AND P2, PT, R4, 0x9, PT ;  /* 0x000000090400780c */ /* 0x000fe40003f44270 */
[----:B------:R-:W-:Y:S02]  /*8760*/  FSEL R27, R181, -INF , P5 ;  /* 0xff800000b51b7808 */ /* 0x000fe40002800000 */
[----:B----4-:R-:W-:Y:S01]  /*8770*/  FSEL R13, R13, -INF , P2 ;  /* 0xff8000000d0d7808 */ /* 0x010fe20001000000 */
[----:B------:R-:W-:Y:S01]  /*8780*/  MUFU.TANH R181, R9 ;  /* 0x0000000900b57308 */ /* 0x000fe20000002400 */
[----:B------:R-:W-:Y:S02]  /*8790*/  ISETP.GT.AND P2, PT, R2, 0x10, PT ;  /* 0x000000100200780c */ /* 0x000fe40003f44270 */
[C---:B------:R-:W-:Y:S01]  /*87a0*/  ISETP.GT.AND P5, PT, R4.reuse, 0x10, PT ;  /* 0x000000100400780c */ /* 0x040fe20003fa4270 */
[----:B-1----:R-:W-:Y:S01]  /*87b0*/  FMUL.FTZ R7, R65, c[0x0][0x320] ;  /* 0x0000c80041077a20 */ /* 0x002fe20000410000 */
[----:B------:R-:W-:Y:S02]  /*87c0*/  ISETP.GT.AND P0, PT, R4, RZ, PT ;  /* 0x000000ff0400720c */ /* 0x000fe40003f04270 */
[----:B------:R-:W-:Y:S02]  /*87d0*/  ISETP.GT.AND P3, PT, R2, RZ, PT ;  /* 0x000000ff0200720c */ /* 0x000fe40003f64270 */
[----:B------:R-:W-:Y:S01]  /*87e0*/  ISETP.GT.AND P1, PT, R0, RZ, PT ;  /* 0x000000ff0000720c */ /* 0x000fe20003f24270 */
[----:B------:R1:W-:Y:S01]  /*87f0*/  MUFU.TANH R37, R7 ;  /* 0x0000000700257308 */ /* 0x0003e20000002400 */
[----:B------:R-:W-:Y:S02]  /*8800*/  FSEL R30, R170, -INF , P2 ;  /* 0xff800000aa1e7808 */ /* 0x000fe40001000000 */
[C---:B------:R-:W-:Y:S01]  /*8810*/  ISETP.GT.AND P2, PT, R5.reuse, 0x11, PT ;  /* 0x000000110500780c */ /* 0x040fe20003f44270 */
[----:B------:R-:W-:Y:S01]  /*8820*/  FMUL.FTZ R6, R60, c[0x0][0x320] ;  /* 0x0000c8003c067a20 */ /* 0x000fe20000410000 */
[----:B------:R-:W-:Y:S02]  /*8830*/  FSEL R14, R192, -INF , P3 ;  /* 0xff800000c00e7808 */ /* 0x000fe40001800000 */
[C---:B------:R-:W-:Y:S02]  /*8840*/  ISETP.GT.AND P3, PT, R5.reuse, 0x1, PT ;  /* 0x000000010500780c */ /* 0x040fe40003f64270 */
[----:B------:R-:W-:Y:S01]  /*8850*/  FSEL R18, R190, -INF , P1 ;  /* 0xff800000be127808 */ /* 0x000fe20000800000 */
[----:B------:R4:W-:Y:S01]  /*8860*/  MUFU.TANH R54, R6 ;  /* 0x0000000600367308 */ /* 0x0009e20000002400 */
[----:B------:R-:W-:Y:S02]  /*8870*/  FSEL R47, R164, -INF , P2 ;  /* 0xff800000a42f7808 */ /* 0x000fe40001000000 */
[----:B------:R-:W-:Y:S02]  /*8880*/  ISETP.GT.AND P2, PT, R4, 0x18, PT ;  /* 0x000000180400780c */ /* 0x000fe40003f44270 */
[----:B------:R-:W-:Y:S02]  /*8890*/  FSEL R29, R176, -INF , P5 ;  /* 0xff800000b01d7808 */ /* 0x000fe40002800000 */
[----:B------:R-:W-:Y:S02]  /*88a0*/  FSEL R26, R26, -INF , P2 ;  /* 0xff8000001a1a7808 */ /* 0x000fe40001000000 */
[----:B------:R-:W-:Y:S02]  /*88b0*/  ISETP.GT.AND P2, PT, R4, 0x21, PT ;  /* 0x000000210400780c */ /* 0x000fe40003f44270 */
[----:B------:R-:W-:Y:S02]  /*88c0*/  ISETP.GT.AND P5, PT, R0, 0x11, PT ;  /* 0x000000110000780c */ /* 0x000fe40003fa4270 */
[----:B------:R-:W-:Y:S01]  /*88d0*/  FSEL R57, R36, -INF , P2 ;  /* 0xff80000024397808 */ /* 0x000fe20001000000 */
[----:B-1----:R-:W-:Y:S01]  /*88e0*/  FMUL.FTZ R7, R66, c[0x0][0x320] ;  /* 0x0000c80042077a20 */ /* 0x002fe20000410000 */
[----:B------:R-:W-:Y:S02]  /*88f0*/  FSEL R23, R186, -INF , P3 ;  /* 0xff800000ba177808 */ /* 0x000fe40001800000 */
[----:B------:R-:W-:Y:S01]  /*8900*/  ISETP.GT.AND P1, PT, R0, 0x9, PT ;  /* 0x000000090000780c */ /* 0x000fe20003f24270 */
[----:B------:R1:W-:Y:S01]  /*8910*/  MUFU.TANH R50, R7 ;  /* 0x0000000700327308 */ /* 0x0003e20000002400 */
[----:B------:R-:W-:Y:S02]  /*8920*/  FSEL R42, R166, -INF , P5 ;  /* 0xff800000a62a7808 */ /* 0x000fe40002800000 */
[----:B------:R-:W-:Y:S02]  /*8930*/  ISETP.GT.AND P5, PT, R5, 0x18, PT ;  /* 0x000000180500780c */ /* 0x000fe40003fa4270 */
[----:B------:R-:W-:Y:S01]  /*8940*/  FSEL R10, R194, -INF , P0 ;  /* 0xff800000c20a7808 */ /* 0x000fe20000000000 */
[----:B----4-:R-:W-:Y:S01]  /*8950*/  FMUL.FTZ R6, R61, c[0x0][0x320] ;  /* 0x0000c8003d067a20 */ /* 0x010fe20000410000 */
[----:B------:R-:W-:Y:S02]  /*8960*/  FSEL R21, R184, -INF , P1 ;  /* 0xff800000b8157808 */ /* 0x000fe40000800000 */
[----:B------:R-:W-:Y:S01]  /*8970*/  FSEL R48, R161, -INF , P5 ;  /* 0xff800000a1307808 */ /* 0x000fe20002800000 */
[----:B------:R4:W-:Y:S01]  /*8980*/  MUFU.TANH R58, R6 ;  /* 0x00000006003a7308 */ /* 0x0009e20000002400 */
[----:B------:R-:W-:Y:S02]  /*8990*/  ISETP.GT.AND P5, PT, R2, 0x19, PT ;  /* 0x000000190200780c */ /* 0x000fe40003fa4270 */
[----:B------:R-:W-:Y:S02]  /*89a0*/  ISETP.GT.AND P3, PT, R4, 0x8, PT ;  /* 0x000000080400780c */ /* 0x000fe40003f64270 */
[----:B------:R-:W-:Y:S02]  /*89b0*/  FSEL R35, R35, -INF , P5 ;  /* 0xff80000023237808 */ /* 0x000fe40002800000 */
[----:B------:R-:W-:Y:S02]  /*89c0*/  ISETP.GT.AND P5, PT, R0, 0x20, PT ;  /* 0x000000200000780c */ /* 0x000fe40003fa4270 */
[----:B------:R-:W-:Y:S02]  /*89d0*/  FSEL R12, R178, -INF , P3 ;  /* 0xff800000b20c7808 */ /* 0x000fe40001800000 */
[----:B------:R-:W-:Y:S02]  /*89e0*/  FSEL R166, R32, -INF , P5 ;  /* 0xff80000020a67808 */ /* 0x000fe40002800000 */
[----:B------:R-:W-:Y:S01]  /*89f0*/  ISETP.GT.AND P1, PT, R2, 0x8, PT ;  /* 0x000000080200780c */ /* 0x000fe20003f24270 */
[----:B-1----:R-:W-:Y:S01]  /*8a00*/  FMUL.FTZ R7, R68, c[0x0][0x320] ;  /* 0x0000c80044077a20 */ /* 0x002fe20000410000 */
[----:B------:R-:W-:Y:S02]  /*8a10*/  ISETP.GT.AND P0, PT, R0, 0x1, PT ;  /* 0x000000010000780c */ /* 0x000fe40003f04270 */
[----:B------:R-:W-:Y:S01]  /*8a20*/  FSEL R16, R16, -INF , P1 ;  /* 0xff80000010107808 */ /* 0x000fe20000800000 */
[----:B------:R1:W-:Y:S01]  /*8a30*/  MUFU.TANH R36, R7 ;  /* 0x0000000700247308 */ /* 0x0003e20000002400 */
[----:B------:R-:W-:Y:S02]  /*8a40*/  ISETP.GT.AND P3, PT, R4, 0x11, PT ;  /* 0x000000110400780c */ /* 0x000fe40003f64270 */
[----:B------:R-:W-:Y:S02]  /*8a50*/  ISETP.GT.AND P1, PT, R2, 0x11, PT ;  /* 0x000000110200780c */ /* 0x000fe40003f24270 */
[----:B------:R-:W-:Y:S01]  /*8a60*/  FSEL R19, R189, -INF , P0 ;  /* 0xff800000bd137808 */ /* 0x000fe20000000000 */
[----:B----4-:R-:W-:Y:S01]  /*8a70*/  FMUL.FTZ R6, R64, c[0x0][0x320] ;  /* 0x0000c80040067a20 */ /* 0x010fe20000410000 */
[----:B------:R-:W-:Y:S02]  /*8a80*/  FSEL R28, R171, -INF , P3 ;  /* 0xff800000ab1c7808 */ /* 0x000fe40001800000 */
[----:B------:R-:W-:Y:S01]  /*8a90*/  ISETP.GT.AND P2, PT, R4, 0x28, PT ;  /* 0x000000280400780c */ /* 0x000fe20003f44270 */
[----:B------:R4:W5:Y:S01]  /*8aa0*/  MUFU.TANH R8, R6 ;  /* 0x0000000600087308 */ /* 0x0009620000002400 */
[----:B------:R-:W-:Y:S02]  /*8ab0*/  FSEL R31, R169, -INF , P1 ;  /* 0xff800000a91f7808 */ /* 0x000fe40000800000 */
[C---:B------:R-:W-:Y:S02]  /*8ac0*/  ISETP.GT.AND P0, PT, R5.reuse, 0x8, PT ;  /* 0x000000080500780c */ /* 0x040fe40003f04270 */
[----:B------:R-:W-:Y:S02]  /*8ad0*/  ISETP.GT.AND P3, PT, R5, 0x10, PT ;  /* 0x000000100500780c */ /* 0x000fe40003f64270 */
[----:B------:R-:W-:Y:S02]  /*8ae0*/  ISETP.GT.AND P1, PT, R0, 0x18, PT ;  /* 0x000000180000780c */ /* 0x000fe40003f24270 */
[----:B------:R-:W-:Y:S02]  /*8af0*/  FSEL R46, R165, -INF , P3 ;  /* 0xff800000a52e7808 */ /* 0x000fe40001800000 */
[----:B------:R-:W-:Y:S02]  /*8b00*/  ISETP.GT.AND P3, PT, R5, 0x19, PT ;  /* 0x000000190500780c */ /* 0x000fe40003f64270 */
[----:B------:R-:W-:Y:S01]  /*8b10*/  FSEL R44, R163, -INF , P1 ;  /* 0xff800000a32c7808 */ /* 0x000fe20000800000 */
[----:B-1----:R-:W-:Y:S01]  /*8b20*/  FMUL.FTZ R7, R69, c[0x0][0x320] ;  /* 0x0000c80045077a20 */ /* 0x002fe20000410000 */
[----:B------:R-:W-:Y:S02]  /*8b30*/  FSEL R49, R160, -INF , P3 ;  /* 0xff800000a0317808 */ /* 0x000fe40001800000 */
[----:B------:R-:W-:Y:S01]  /*8b40*/  FSEL R60, R40, -INF , P2 ;  /* 0xff800000283c7808 */ /* 0x000fe20001000000 */
[----:B------:R1:W1:Y:S01]  /*8b50*/  MUFU.TANH R32, R7 ;  /* 0x0000000700207308 */ /* 0x0002620000002400 */
[----:B------:R-:W-:Y:S01]  /*8b60*/  ISETP.GT.AND P1, PT, R4, 0x19, PT ;  /* 0x000000190400780c */ /* 0x000fe20003f24270 */
[----:B------:R-:W-:Y:S01]  /*8b70*/  FMUL.FTZ R40, R82, c[0x0][0x320] ;  /* 0x0000c80052287a20 */ /* 0x000fe20000410000 */
[----:B------:R-:W-:Y:S02]  /*8b80*/  FSEL R24, R183, -INF , P0 ;  /* 0xff800000b7187808 */ /* 0x000fe40000000000 */
[----:B------:R-:W-:Y:S02]  /*8b90*/  ISETP.GT.AND P0, PT, R2, 0x9, PT ;  /* 0x000000090200780c */ /* 0x000fe40003f04270 */
[----:B----4-:R-:W-:Y:S02]  /*8ba0*/  FMNMX.FTZ R6, R10, R3, !PT ;  /* 0x000000030a067209 */ /* 0x010fe40007810000 */
[----:B------:R-:W-:Y:S02]  /*8bb0*/  FSEL R17, R17, -INF , P0 ;  /* 0xff80000011117808 */ /* 0x000fe40000000000 */
[----:B------:R-:W-:Y:S02]  /*8bc0*/  FMNMX.FTZ R6, R11, R6, !PT ;  /* 0x000000060b067209 */ /* 0x000fe40007810000 */
[----:B------:R-:W-:Y:S02]  /*8bd0*/  ISETP.GT.AND P0, PT, R0, 0x10, PT ;  /* 0x000000100000780c */ /* 0x000fe40003f04270 */
[----:B------:R-:W-:Y:S02]  /*8be0*/  FMNMX.FTZ R6, R12, R6, !PT ;  /* 0x000000060c067209 */ /* 0x000fe40007810000 */
[----:B------:R-:W-:Y:S02]  /*8bf0*/  ISETP.GT.AND P3, PT, R4, 0x20, PT ;  /* 0x000000200400780c */ /* 0x000fe40003f64270 */
[----:B------:R-:W-:Y:S02]  /*8c00*/  FMNMX.FTZ R6, R13, R6, !PT ;  /* 0x000000060d067209 */ /* 0x000fe40007810000 */
[----:B------:R-:W-:Y:S02]  /*8c10*/  FSEL R25, R25, -INF , P1 ;  /* 0xff80000019197808 */ /* 0x000fe40000800000 */
[----:B------:R-:W-:Y:S01]  /*8c20*/  FMNMX.FTZ R6, R29, R6, !PT ;  /* 0x000000061d067209 */ /* 0x000fe20007810000 */
[----:B-1----:R-:W-:Y:S01]  /*8c30*/  FMUL.FTZ R7, R80, c[0x0][0x320] ;  /* 0x0000c80050077a20 */ /* 0x002fe20000410000 */
[----:B------:R-:W-:Y:S02]  /*8c40*/  FSEL R41, R167, -INF , P0 ;  /* 0xff800000a7297808 */ /* 0x000fe40000000000 */
[----:B------:R-:W-:Y:S01]  /*8c50*/  FSEL R56, R153, -INF , P3 ;  /* 0xff80000099387808 */ /* 0x000fe20001800000 */
[----:B------:R1:W4:Y:S01]  /*8c60*/  MUFU.TANH R9, R7 ;  /* 0x0000000700097308 */ /* 0x0003220000002400 */
[----:B------:R-:W-:Y:S02]  /*8c70*/  FMNMX.FTZ R6, R28, R6, !PT ;  /* 0x000000061c067209 */ /* 0x000fe40007810000 */
[----:B------:R-:W-:Y:S02]  /*8c80*/  ISETP.GT.AND P0, PT, R0, 0x19, PT ;  /* 0x000000190000780c */ /* 0x000fe40003f04270 */
[----:B------:R-:W-:Y:S02]  /*8c90*/  FMNMX.FTZ R6, R26, R6, !PT ;  /* 0x000000061a067209 */ /* 0x000fe40007810000 */
[----:B------:R-:W-:Y:S02]  /*8ca0*/  ISETP.GT.AND P1, PT, R2, 0x20, PT ;  /* 0x000000200200780c */ /* 0x000fe40003f24270 */
[----:B------:R-:W-:Y:S02]  /*8cb0*/  FMNMX.FTZ R6, R25, R6, !PT ;  /* 0x0000000619067209 */ /* 0x000fe40007810000 */
[----:B------:R-:W-:Y:S02]  /*8cc0*/  FSEL R45, R162, -INF , P0 ;  /* 0xff800000a22d7808 */ /* 0x000fe40000000000 */
[----:B------:R-:W-:Y:S02]  /*8cd0*/  ISETP.GT.AND P0, PT, R2, 0x18, PT ;  /* 0x000000180200780c */ /* 0x000fe40003f04270 */
[----:B------:R-:W-:Y:S02]  /*8ce0*/  FMNMX.FTZ R6, R56, R6, !PT ;  /* 0x0000000638067209 */ /* 0x000fe40007810000 */
[----:B------:R-:W-:Y:S02]  /*8cf0*/  FSEL R34, R34, -INF , P0 ;  /* 0xff80000022227808 */ /* 0x000fe40000000000 */
[----:B------:R-:W-:Y:S02]  /*8d00*/  ISETP.GT.AND P3, PT, R0, 0x21, PT ;  /* 0x000000210000780c */ /* 0x000fe40003f64270 */
[----:B------:R-:W-:Y:S02]  /*8d10*/  FSEL R160, R152, -INF , P1 ;  /* 0xff80000098a07808 */ /* 0x000fe40000800000 */
[----:B------:R-:W-:Y:S01]  /*8d20*/  ISETP.GT.AND P0, PT, R2, 0x21, PT ;  /* 0x000000210200780c */ /* 0x000fe20003f04270 */
[----:B-1----:R-:W-:Y:S01]  /*8d30*/  FMUL.FTZ R7, R81, c[0x0][0x320] ;  /* 0x0000c80051077a20 */ /* 0x002fe20000410000 */
[----:B------:R-:W-:Y:S02]  /*8d40*/  ISETP.GT.AND P1, PT, R4, 0x29, PT ;  /* 0x000000290400780c */ /* 0x000fe40003f24270 */
[----:B------:R-:W-:Y:S02]  /*8d50*/  FMNMX.FTZ R6, R57, R6, !PT ;  /* 0x0000000639067209 */ /* 0x000fe40007810000 */
[----:B------:R-:W-:Y:S01]  /*8d60*/  FSEL R167, R87, -INF , P3 ;  /* 0xff80000057a77808 */ /* 0x000fe20001800000 */
[----:B------:R-:W1:Y:S01]  /*8d70*/  MUFU.TANH R7, R7 ;  /* 0x0000000700077308 */ /* 0x000e620000002400 */
[----:B------:R-:W-:Y:S02]  /*8d80*/  FMNMX.FTZ R6, R60, R6, !PT ;  /* 0x000000063c067209 */ /* 0x000fe40007810000 */
[----:B------:R-:W-:Y:S02]  /*8d90*/  FSEL R162, R154, -INF , P0 ;  /* 0xff8000009aa27808 */ /* 0x000fe40000000000 */
[C---:B------:R-:W-:Y:S02]  /*8da0*/  ISETP.GT.AND P0, PT, R4.reuse, 0x30, PT ;  /* 0x000000300400780c */ /* 0x040fe40003f04270 */
[C---:B------:R-:W-:Y:S02]  /*8db0*/  ISETP.GT.AND P5, PT, R4.reuse, 0x31, PT ;  /* 0x000000310400780c */ /* 0x040fe40003fa4270 */
[C---:B------:R-:W-:Y:S02]  /*8dc0*/  ISETP.GT.AND P3, PT, R4.reuse, 0x38, PT ;  /* 0x000000380400780c */ /* 0x040fe40003f64270 */
[----:B------:R-:W-:Y:S02]  /*8dd0*/  FSEL R158, R39, -INF , P1 ;  /* 0xff800000279e7808 */ /* 0x000fe40000800000 */
[C---:B------:R-:W-:Y:S02]  /*8de0*/  ISETP.GT.AND P2, PT, R4.reuse, 0x39, PT ;  /* 0x000000390400780c */ /* 0x040fe40003f44270 */
[----:B------:R-:W-:Y:S02]  /*8df0*/  ISETP.GT.AND P1, PT, R4, 0x40, PT ;  /* 0x000000400400780c */ /* 0x000fe40003f24270 */
[----:B------:R-:W-:Y:S01]  /*8e00*/  FSEL R174, R38, -INF , P0 ;  /* 0xff80000026ae7808 */ /* 0x000fe20000000000 */
[----:B------:R-:W-:Y:S01]  /*8e10*/  FMUL.FTZ R38, R71, c[0x0][0x320] ;  /* 0x0000c80047267a20 */ /* 0x000fe20000410000 */
[----:B------:R-:W-:Y:S02]  /*8e20*/  ISETP.GT.AND P0, PT, R4, 0x41, PT ;  /* 0x000000410400780c */ /* 0x000fe40003f04270 */
[----:B------:R-:W-:Y:S01]  /*8e30*/  FSEL R176, R33, -INF , P5 ;  /* 0xff80000021b07808 */ /* 0x000fe20002800000 */
[----:B------:R-:W-:Y:S01]  /*8e40*/  FMUL.FTZ R33, R70, c[0x0][0x320] ;  /* 0x0000c80046217a20 */ /* 0x000fe20000410000 */
[----:B------:R-:W-:Y:S02]  /*8e50*/  ISETP.GT.AND P5, PT, R4, 0x48, PT ;  /* 0x000000480400780c */ /* 0x000fe40003fa4270 */
[----:B-----5:R-:W-:Y:S01]  /*8e60*/  FSEL R178, R8, -INF , P3 ;  /* 0xff80000008b27808 */ /* 0x020fe20001800000 */
[----:B------:R-:W-:Y:S01]  /*8e70*/  FMUL.FTZ R8, R67, c[0x0][0x320] ;  /* 0x0000c80043087a20 */ /* 0x000fe20000410000 */
[----:B------:R-:W-:Y:S02]  /*8e80*/  ISETP.GT.AND P3, PT, R4, 0x49, PT ;  /* 0x000000490400780c */ /* 0x000fe40003f64270 */
[----:B------:R-:W-:Y:S01]  /*8e90*/  FMNMX.FTZ R4, R158, R6, !PT ;  /* 0x000000069e047209 */ /* 0x000fe20007810000 */
[----:B------:R5:W2:Y:S01]  /*8ea0*/  MUFU.TANH R39, R8 ;  /* 0x0000000800277308 */ /* 0x000aa20000002400 */
[----:B------:R-:W-:Y:S02]  /*8eb0*/  FSEL R175, R37, -INF , P2 ;  /* 0xff80000025af7808 */ /* 0x000fe40001000000 */
[----:B------:R-:W-:Y:S02]  /*8ec0*/  FMNMX.FTZ R4, R174, R4, !PT ;  /* 0x00000004ae047209 */ /* 0x000fe40007810000 */
[----:B------:R-:W-:Y:S02]  /*8ed0*/  FSEL R247, R36, -INF , P1 ;  /* 0xff80000024f77808 */ /* 0x000fe40000800000 */
[----:B------:R-:W-:Y:S02]  /*8ee0*/  FMNMX.FTZ R4, R176, R4, !PT ;  /* 0x00000004b0047209 */ /* 0x000fe40007810000 */
[----:B------:R-:W-:Y:S01]  /*8ef0*/  FSEL R248, R32, -INF , P0 ;  /* 0xff80000020f87808 */ /* 0x000fe20000000000 */
[----:B------:R-:W2:Y:S01]  /*8f00*/  MUFU.TANH R37, R33 ;  /* 0x0000002100257308 */ /* 0x000ea20000002400 */
[----:B------:R-:W-:Y:S02]  /*8f10*/  FMNMX.FTZ R4, R178, R4, !PT ;  /* 0x00000004b2047209 */ /* 0x000fe40007810000 */
[----:B----4-:R-:W-:Y:S01]  /*8f20*/  FSEL R251, R9, -INF , P5 ;  /* 0xff80000009fb7808 */ /* 0x010fe20002800000 */
[----:B------:R-:W-:Y:S01]  /*8f30*/  FMUL.FTZ R9, R63, c[0x0][0x320] ;  /* 0x0000c8003f097a20 */ /* 0x000fe20000410000 */
[----:B------:R-:W-:Y:S02]  /*8f40*/  FMNMX.FTZ R4, R175, R4, !PT ;  /* 0x00000004af047209 */ /* 0x000fe40007810000 */
[----:B-1----:R-:W-:Y:S02]  /*8f50*/  FSEL R249, R7, -INF , P3 ;  /* 0xff80000007f97808 */ /* 0x002fe40001800000 */
[----:B------:R-:W-:Y:S01]  /*8f60*/  FMNMX.FTZ R4, R247, R4, !PT ;  /* 0x00000004f7047209 */ /* 0x000fe20007810000 */
[----:B------:R-:W-:Y:S01]  /*8f70*/  MUFU.TANH R33, R43 ;  /* 0x0000002b00217308 */ /* 0x000fe20000002400 */
[----:B------:R-:W-:Y:S02]  /*8f80*/  FMNMX.FTZ R6, R14, R84, !PT ;  /* 0x000000540e067209 */ /* 0x000fe40007810000 */
[----:B------:R-:W-:Y:S01]  /*8f90*/  FMNMX.FTZ R4, R248, R4, !PT ;  /* 0x00000004f8047209 */ /* 0x000fe20007810000 */
[----:B-----5:R-:W-:Y:S01]  /*8fa0*/  FMUL.FTZ R8, R62, c[0x0][0x320] ;  /* 0x0000c8003e087a20 */ /* 0x020fe20000410000 */
[----:B------:R-:W-:Y:S02]  /*8fb0*/  FMNMX.FTZ R6, R15, R6, !PT ;  /* 0x000000060f067209 */ /* 0x000fe40007810000 */
[----:B------:R-:W-:Y:S02]  /*8fc0*/  FMNMX.FTZ R4, R251, R4, !PT ;  /* 0x00000004fb047209 */ /* 0x000fe40007810000 */
[----:B------:R-:W-:Y:S01]  /*8fd0*/  FMNMX.FTZ R6, R16, R6, !PT ;  /* 0x0000000610067209 */ /* 0x000fe20007810000 */
[----:B------:R-:W-:Y:S01]  /*8fe0*/  MUFU.TANH R32, R38 ;  /* 0x0000002600207308 */ /* 0x000fe20000002400 */
[----:B------:R-:W-:Y:S02]  /*8ff0*/  FMNMX.FTZ R4, R249, R4, !PT ;  /* 0x00000004f9047209 */ /* 0x000fe40007810000 */
[----:B------:R-:W-:Y:S02]  /*9000*/  FMNMX.FTZ R6, R17, R6, !PT ;  /* 0x0000000611067209 */ /* 0x000fe40007810000 */
[----:B------:R-:W-:Y:S01]  /*9010*/  ISETP.GT.AND P3, PT, R2, 0x28, PT ;  /* 0x000000280200780c */ /* 0x000fe20003f64270 */
[----:B------:R-:W1:Y:S01]  /*9020*/  SHFL.BFLY PT, R7, R4, 0x2, 0x1f ;  /* 0x0c401f0004077f89 */ /* 0x000e6200000e0000 */
[----:B------:R-:W-:Y:S02]  /*9030*/  FMNMX.FTZ R6, R30, R6, !PT ;  /* 0x000000061e067209 */ /* 0x000fe40007810000 */
[----:B------:R-:W-:Y:S01]  /*9040*/  ISETP.GT.AND P2, PT, R5, 0x20, PT ;  /* 0x000000200500780c */ /* 0x000fe20003f44270 */
[----:B------:R4:W5:Y:S01]  /*9050*/  MUFU.TANH R36, R40 ;  /* 0x0000002800247308 */ /* 0x0009620000002400 */
[----:B------:R-:W-:Y:S02]  /*9060*/  FMNMX.FTZ R6, R31, R6, !PT ;  /* 0x000000061f067209 */ /* 0x000fe40007810000 */
[----:B------:R-:W-:Y:S02]  /*9070*/  ISETP.GT.AND P1, PT, R5, 0x21, PT ;  /* 0x000000210500780c */ /* 0x000fe40003f24270 */
[----:B------:R-:W-:Y:S02]  /*9080*/  FMNMX.FTZ R6, R34, R6, !PT ;  /* 0x0000000622067209 */ /* 0x000fe40007810000 */
[----:B------:R-:W-:Y:S02]  /*9090*/  ISETP.GT.AND P5, PT, R0, 0x29, PT ;  /* 0x000000290000780c */ /* 0x000fe40003fa4270 */
[----:B------:R-:W-:Y:S02]  /*90a0*/  FMNMX.FTZ R6, R35, R6, !PT ;  /* 0x0000000623067209 */ /* 0x000fe40007810000 */
[----:B------:R-:W-:Y:S02]  /*90b0*/  FSEL R164, R179, -INF , P2 ;  /* 0xff800000b3a47808 */ /* 0x000fe40001000000 */
[----:B------:R-:W-:Y:S02]  /*90c0*/  FMNMX.FTZ R6, R160, R6, !PT ;  /* 0x00000006a0067209 */ /* 0x000fe40007810000 */
[----:B------:R-:W-:Y:S02]  /*90d0*/  ISETP.GT.AND P2, PT, R2, 0x29, PT ;  /* 0x000000290200780c */ /* 0x000fe40003f44270 */
[----:B------:R-:W-:Y:S02]  /*90e0*/  FSEL R156, R168, -INF , P3 ;  /* 0xff800000a89c7808 */ /* 0x000fe40001800000 */
[----:B------:R-:W-:Y:S02]  /*90f0*/  FMNMX.FTZ R6, R162, R6, !PT ;  /* 0x00000006a2067209 */ /* 0x000fe40007810000 */
[----:B-1----:R-:W-:Y:S01]  /*9100*/  FMNMX.FTZ R4, R4, R7, !PT ;  /* 0x0000000704047209 */ /* 0x002fe20007810000 */
[----:B------:R-:W-:Y:S01]  /*9110*/  FMUL.FTZ R7, R72, c[0x0][0x320] ;  /* 0x0000c80048077a20 */ /* 0x000fe20000410000 */
[----:B------:R-:W-:Y:S01]  /*9120*/  FSEL R165, R180, -INF , P1 ;  /* 0xff800000b4a57808 */ /* 0x000fe20000800000 */
[----:B----4-:R-:W-:Y:S01]  /*9130*/  FMUL.FTZ R40, R79, c[0x0][0x320] ;  /* 0x0000c8004f287a20 */ /* 0x010fe20000410000 */
[----:B------:R-:W-:Y:S01]  /*9140*/  ISETP.GT.AND P1, PT, R2, 0x30, PT ;  /* 0x000000300200780c */ /* 0x000fe20003f24270 */
[----:B------:R1:W4:Y:S01]  /*9150*/  MUFU.TANH R43, R7 ;  /* 0x00000007002b7308 */ /* 0x0003220000002400 */
[----:B------:R-:W-:Y:S02]  /*9160*/  ISETP.GT.AND P0, PT, R0, 0x28, PT ;  /* 0x000000280000780c */ /* 0x000fe40003f04270 */
[----:B------:R-:W-:Y:S02]  /*9170*/  FSEL R163, R177, -INF , P5 ;  /* 0xff800000b1a37808 */ /* 0x000fe40002800000 */
[----:B------:R-:W-:Y:S02]  /*9180*/  FMNMX.FTZ R6, R156, R6, !PT ;  /* 0x000000069c067209 */ /* 0x000fe40007810000 */
[----:B------:R-:W-:Y:S02]  /*9190*/  FSEL R157, R155, -INF , P2 ;  /* 0xff8000009b9d7808 */ /* 0x000fe40001000000 */
[----:B------:R-:W-:Y:S02]  /*91a0*/  ISETP.GT.AND P5, PT, R2, 0x38, PT ;  /* 0x000000380200780c */ /* 0x000fe40003fa4270 */
[----:B------:R-:W-:Y:S02]  /*91b0*/  FSEL R161, R182, -INF , P0 ;  /* 0xff800000b6a17808 */ /* 0x000fe40000000000 */
[----:B------:R-:W-:Y:S02]  /*91c0*/  ISETP.GT.AND P0, PT, R2, 0x31, PT ;  /* 0x000000310200780c */ /* 0x000fe40003f04270 */
[----:B------:R-:W-:Y:S02]  /*91d0*/  FSEL R172, R52, -INF , P1 ;  /* 0xff80000034ac7808 */ /* 0x000fe40000800000 */
[C---:B------:R-:W-:Y:S02]  /*91e0*/  ISETP.GT.AND P3, PT, R2.reuse, 0x39, PT ;  /* 0x000000390200780c */ /* 0x040fe40003f64270 */
[C---:B------:R-:W-:Y:S02]  /*91f0*/  ISETP.GT.AND P2, PT, R2.reuse, 0x40, PT ;  /* 0x000000400200780c */ /* 0x040fe40003f44270 */
[C---:B------:R-:W-:Y:S02]  /*9200*/  ISETP.GT.AND P1, PT, R2.reuse, 0x41, PT ;  /* 0x000000410200780c */ /* 0x040fe40003f24270 */
[----:B------:R-:W-:Y:S01]  /*9210*/  FSEL R173, R51, -INF , P0 ;  /* 0xff80000033ad7808 */ /* 0x000fe20000000000 */
[----:B-1----:R-:W-:Y:S01]  /*9220*/  FMUL.FTZ R7, R73, c[0x0][0x320] ;  /* 0x0000c80049077a20 */ /* 0x002fe20000410000 */
[----:B------:R-:W-:Y:S01]  /*9230*/  MUFU.TANH R51, R8 ;  /* 0x0000000800337308 */ /* 0x000fe20000002400 */
[----:B------:R-:W-:Y:S02]  /*9240*/  ISETP.GT.AND P0, PT, R2, 0x48, PT ;  /* 0x000000480200780c */ /* 0x000fe40003f04270 */
[----:B------:R-:W-:Y:S02]  /*9250*/  FSEL R194, R50, -INF , P5 ;  /* 0xff80000032c27808 */ /* 0x000fe40002800000 */
[----:B------:R-:W-:Y:S02]  /*9260*/  ISETP.GT.AND P5, PT, R2, 0x49, PT ;  /* 0x000000490200780c */ /* 0x000fe40003fa4270 */
[----:B------:R-:W-:Y:S02]  /*9270*/  FMNMX.FTZ R2, R157, R6, !PT ;  /* 0x000000069d027209 */ /* 0x000fe40007810000 */
[----:B------:R-:W-:Y:S01]  /*9280*/  FMNMX.FTZ R6, R18, R85, !PT ;  /* 0x0000005512067209 */ /* 0x000fe20007810000 */
[----:B------:R1:W-:Y:S01]  /*9290*/  MUFU.TANH R50, R9 ;  /* 0x0000000900327308 */ /* 0x0003e20000002400 */
[----:B--2---:R-:W-:Y:S02]  /*92a0*/  FSEL R195, R39, -INF , P3 ;  /* 0xff80000027c37808 */ /* 0x004fe40001800000 */
[----:B------:R-:W-:Y:S02]  /*92b0*/  FMNMX.FTZ R6, R19, R6, !PT ;  /* 0x0000000613067209 */ /* 0x000fe40007810000 */
[----:B------:R-:W-:Y:S02]  /*92c0*/  FSEL R245, R37, -INF , P2 ;  /* 0xff80000025f57808 */ /* 0x000fe40001000000 */
[----:B------:R-:W-:Y:S02]  /*92d0*/  FMNMX.FTZ R6, R20, R6, !PT ;  /* 0x0000000614067209 */ /* 0x000fe40007810000 */
[----:B-----5:R-:W-:Y:S01]  /*92e0*/  FSEL R250, R36, -INF , P0 ;  /* 0xff80000024fa7808 */ /* 0x020fe20000000000 */
[----:B------:R2:W5:Y:S01]  /*92f0*/  MUFU.TANH R39, R7 ;  /* 0x0000000700277308 */ /* 0x0005620000002400 */
[----:B------:R-:W-:Y:S02]  /*9300*/  FMNMX.FTZ R6, R21, R6, !PT ;  /* 0x0000000615067209 */ /* 0x000fe40007810000 */
[----:B------:R-:W-:Y:S02]  /*9310*/  FMNMX.FTZ R2, R172, R2, !PT ;  /* 0x00000002ac027209 */ /* 0x000fe40007810000 */
[----:B------:R-:W-:Y:S01]  /*9320*/  FSEL R246, R32, -INF , P1 ;  /* 0xff80000020f67808 */ /* 0x000fe20000800000 */
[----:B------:R-:W-:Y:S01]  /*9330*/  FMUL.FTZ R32, R76, c[0x0][0x320] ;  /* 0x0000c8004c207a20 */ /* 0x000fe20000410000 */
[----:B------:R-:W-:Y:S02]  /*9340*/  FMNMX.FTZ R6, R41, R6, !PT ;  /* 0x0000000629067209 */ /* 0x000fe40007810000 */
[----:B------:R-:W-:Y:S01]  /*9350*/  FMNMX.FTZ R2, R173, R2, !PT ;  /* 0x00000002ad027209 */ /* 0x000fe20007810000 */
[----:B------:R3:W3:Y:S01]  /*9360*/  MUFU.TANH R38, R32 ;  /* 0x0000002000267308 */ /* 0x0006e20000002400 */
[----:B------:R-:W-:Y:S02]  /*9370*/  FMNMX.FTZ R6, R42, R6, !PT ;  /* 0x000000062a067209 */ /* 0x000fe40007810000 */
[----:B------:R-:W-:Y:S01]  /*9380*/  FMNMX.FTZ R2, R194, R2, !PT ;  /* 0x00000002c2027209 */ /* 0x000fe20007810000 */
[----:B-1----:R-:W1:Y:S01]  /*9390*/  SHFL.BFLY PT, R9, R4, 0x1, 0x1f ;  /* 0x0c201f0004097f89 */ /* 0x002e6200000e0000 */
[----:B------:R-:W-:Y:S02]  /*93a0*/  FMNMX.FTZ R6, R44, R6, !PT ;  /* 0x000000062c067209 */ /* 0x000fe40007810000 */
[----:B------:R-:W-:Y:S02]  /*93b0*/  FMNMX.FTZ R2, R195, R2, !PT ;  /* 0x00000002c3027209 */ /* 0x000fe40007810000 */
[----:B------:R-:W-:Y:S02]  /*93c0*/  FMNMX.FTZ R6, R45, R6, !PT ;  /* 0x000000062d067209 */ /* 0x000fe40007810000 */
[----:B------:R-:W-:Y:S02]  /*93d0*/  FMNMX.FTZ R2, R245, R2, !PT ;  /* 0x00000002f5027209 */ /* 0x000fe40007810000 */
[----:B------:R-:W-:Y:S02]  /*93e0*/  FMNMX.FTZ R6, R166, R6, !PT ;  /* 0x00000006a6067209 */ /* 0x000fe40007810000 */
[----:B--2---:R-:W-:Y:S02]  /*93f0*/  FMNMX.FTZ R7, R22, R86, !PT ;  /* 0x0000005616077209 */ /* 0x004fe40007810000 */
[----:B------:R-:W-:Y:S02]  /*9400*/  FMNMX.FTZ R2, R246, R2, !PT ;  /* 0x00000002f6027209 */ /* 0x000fe40007810000 */
[----:B------:R-:W-:Y:S02]  /*9410*/  FMNMX.FTZ R7, R23, R7, !PT ;  /* 0x0000000717077209 */ /* 0x000fe40007810000 */
[C---:B------:R-:W-:Y:S02]  /*9420*/  ISETP.GT.AND P2, PT, R0.reuse, 0x30, PT ;  /* 0x000000300000780c */ /* 0x040fe40003f44270 */
[C---:B------:R-:W-:Y:S01]  /*9430*/  ISETP.GT.AND P1, PT, R0.reuse, 0x31, PT ;  /* 0x000000310000780c */ /* 0x040fe20003f24270 */
[----:B---3--:R-:W-:Y:S01]  /*9440*/  FMUL.FTZ R32, R77, c[0x0][0x320] ;  /* 0x0000c8004d207a20 */ /* 0x008fe20000410000 */
[----:B------:R-:W-:Y:S02]  /*9450*/  ISETP.GT.AND P0, PT, R0, 0x38, PT ;  /* 0x000000380000780c */ /* 0x000fe40003f04270 */
[----:B------:R-:W-:Y:S01]  /*9460*/  FMNMX.FTZ R6, R167, R6, !PT ;  /* 0x00000006a7067209 */ /* 0x000fe20007810000 */
[----:B------:R2:W3:Y:S01]  /*9470*/  MUFU.TANH R36, R32 ;  /* 0x0000002000247308 */ /* 0x0004e20000002400 */
[----:B------:R-:W-:Y:S02]  /*9480*/  ISETP.GT.AND P3, PT, R5, 0x28, PT ;  /* 0x000000280500780c */ /* 0x000fe40003f64270 */
[----:B------:R-:W-:Y:S01]  /*9490*/  FSEL R252, R33, -INF , P5 ;  /* 0xff80000021fc7808 */ /* 0x000fe20002800000 */
[----:B------:R-:W-:Y:S01]  /*94a0*/  FMUL.FTZ R33, R75, c[0x0][0x320] ;  /* 0x0000c8004b217a20 */ /* 0x000fe20000410000 */
[----:B------:R-:W-:Y:S02]  /*94b0*/  FMNMX.FTZ R2, R250, R2, !PT ;  /* 0x00000002fa027209 */ /* 0x000fe40007810000 */
[----:B------:R-:W-:Y:S02]  /*94c0*/  FSEL R171, R53, -INF , P2 ;  /* 0xff80000035ab7808 */ /* 0x000fe40001000000 */
[----:B------:R-:W-:Y:S01]  /*94d0*/  FSEL R192, R55, -INF , P1 ;  /* 0xff80000037c07808 */ /* 0x000fe20000800000 */
[----:B------:R-:W-:Y:S01]  /*94e0*/  MUFU.TANH R33, R33 ;  /* 0x0000002100217308 */ /* 0x000fe20000002400 */
[----:B------:R-:W-:Y:S02]  /*94f0*/  FSEL R193, R54, -INF , P0 ;  /* 0xff80000036c17808 */ /* 0x000fe40000000000 */
[C---:B------:R-:W-:Y:S02]  /*9500*/  ISETP.GT.AND P2, PT, R0.reuse, 0x41, PT ;  /* 0x000000410000780c */ /* 0x040fe40003f44270 */
[C---:B------:R-:W-:Y:S02]  /*9510*/  ISETP.GT.AND P1, PT, R0.reuse, 0x48, PT ;  /* 0x000000480000780c */ /* 0x040fe40003f24270 */
[C---:B------:R-:W-:Y:S02]  /*9520*/  ISETP.GT.AND P0, PT, R0.reuse, 0x49, PT ;  /* 0x000000490000780c */ /* 0x040fe40003f04270 */
[----:B------:R-:W-:Y:S02]  /*9530*/  ISETP.GT.AND P5, PT, R0, 0x39, PT ;  /* 0x000000390000780c */ /* 0x000fe40003fa4270 */
[----:B------:R-:W-:Y:S02]  /*9540*/  FMNMX.FTZ R6, R161, R6, !PT ;  /* 0x00000006a1067209 */ /* 0x000fe40007810000 */
[----:B------:R-:W-:Y:S01]  /*9550*/  FSEL R159, R212, -INF , P3 ;  /* 0xff800000d49f7808 */ /* 0x000fe20001800000 */
[----:B--2---:R-:W-:Y:S01]  /*9560*/  FMUL.FTZ R32, R78, c[0x0][0x320] ;  /* 0x0000c8004e207a20 */ /* 0x004fe20000410000 */
[----:B------:R-:W-:Y:S02]  /*9570*/  ISETP.GT.AND P3, PT, R0, 0x40, PT ;  /* 0x000000400000780c */ /* 0x000fe40003f64270 */
[----:B------:R-:W-:Y:S01]  /*9580*/  FMNMX.FTZ R0, R24, R7, !PT ;  /* 0x0000000718007209 */ /* 0x000fe20007810000 */
[----:B------:R-:W-:Y:S01]  /*9590*/  FMUL.FTZ R7, R74, c[0x0][0x320] ;  /* 0x0000c8004a077a20 */ /* 0x000fe20000410000 */
[----:B------:R-:W-:Y:S01]  /*95a0*/  FMNMX.FTZ R2, R252, R2, !PT ;  /* 0x00000002fc027209 */ /* 0x000fe20007810000 */
[----:B------:R-:W-:Y:S01]  /*95b0*/  MUFU.TANH R32, R32 ;  /* 0x0000002000207308 */ /* 0x000fe20000002400 */
[----:B------:R-:W-:Y:S02]  /*95c0*/  FMNMX.FTZ R6, R163, R6, !PT ;  /* 0x00000006a3067209 */ /* 0x000fe40007810000 */
[----:B------:R-:W-:Y:S01]  /*95d0*/  FMNMX.FTZ R0, R27, R0, !PT ;  /* 0x000000001b007209 */ /* 0x000fe20007810000 */
[----:B------:R-:W2:Y:S01]  /*95e0*/  SHFL.BFLY PT, R8, R2, 0x2, 0x1f ;  /* 0x0c401f0002087f89 */ /* 0x000ea200000e0000 */
[----:B------:R-:W-:Y:S02]  /*95f0*/  FMNMX.FTZ R6, R171, R6, !PT ;  /* 0x00000006ab067209 */ /* 0x000fe40007810000 */
[----:B------:R-:W-:Y:S02]  /*9600*/  FMNMX.FTZ R0, R46, R0, !PT ;  /* 0x000000002e007209 */ /* 0x000fe40007810000 */
[----:B-1----:R-:W-:Y:S01]  /*9610*/  FMNMX.FTZ R73, R4, R9, !PT ;  /* 0x0000000904497209 */ /* 0x002fe20007810000 */
[----:B------:R1:W1:Y:S01]  /*9620*/  MUFU.TANH R37, R7 ;  /* 0x0000000700257308 */ /* 0x0002620000002400 */
[----:B------:R-:W-:Y:S02]  /*9630*/  FMNMX.FTZ R4, R47, R0, !PT ;  /* 0x000000002f047209 */ /* 0x000fe40007810000 */
[----:B------:R-:W-:Y:S02]  /*9640*/  FMNMX.FTZ R0, R192, R6, !PT ;  /* 0x00000006c0007209 */ /* 0x000fe40007810000 */
[----:B------:R-:W-:Y:S02]  /*9650*/  FSEL R170, R58, -INF , P5 ;  /* 0xff8000003aaa7808 */ /* 0x000fe40002800000 */
[----:B------:R-:W-:Y:S02]  /*9660*/  FMNMX.FTZ R0, R193, R0, !PT ;  /* 0x00000000c1007209 */ /* 0x000fe40007810000 */
[----:B------:R-:W-:Y:S01]  /*9670*/  FMNMX.FTZ R4, R48, R4, !PT ;  /* 0x0000000430047209 */ /* 0x000fe20007810000 */
[----:B------:R-:W1:Y:S01]  /*9680*/  MUFU.TANH R9, R40 ;  /* 0x0000002800097308 */ /* 0x000e620000002400 */
[----:B----4-:R-:W-:Y:S02]  /*9690*/  FSEL R225, R43, -INF , P3 ;  /* 0xff8000002be17808 */ /* 0x010fe40001800000 */
[----:B------:R-:W-:Y:S02]  /*96a0*/  FMNMX.FTZ R0, R170, R0, !PT ;  /* 0x00000000aa007209 */ /* 0x000fe40007810000 */
[----:B------:R-:W-:Y:S02]  /*96b0*/  FMNMX.FTZ R4, R49, R4, !PT ;  /* 0x0000000431047209 */ /* 0x000fe40007810000 */
[----:B-----5:R-:W-:Y:S02]  /*96c0*/  FSEL R230, R39, -INF , P2 ;  /* 0xff80000027e67808 */ /* 0x020fe40001000000 */
[----:B------:R-:W-:Y:S02]  /*96d0*/  FMNMX.FTZ R0, R225, R0, !PT ;  /* 0x00000000e1007209 */ /* 0x000fe40007810000 */
[----:B------:R-:W-:Y:S02]  /*96e0*/  FMNMX.FTZ R4, R164, R4, !PT ;  /* 0x00000004a4047209 */ /* 0x000fe40007810000 */
[----:B------:R-:W-:Y:S02]  /*96f0*/  FSEL R232, R38, -INF , P1 ;  /* 0xff80000026e87808 */ /* 0x000fe40000800000 */
[----:B------:R-:W-:Y:S02]  /*9700*/  FMNMX.FTZ R0, R230, R0, !PT ;  /* 0x00000000e6007209 */ /* 0x000fe40007810000 */
[----:B------:R-:W-:Y:S02]  /*9710*/  ISETP.GT.AND P5, PT, R5, 0x29, PT ;  /* 0x000000290500780c */ /* 0x000fe40003fa4270 */
[----:B------:R-:W-:Y:S02]  /*9720*/  FMNMX.FTZ R4, R165, R4, !PT ;  /* 0x00000004a5047209 */ /* 0x000fe40007810000 */
[----:B--2---:R-:W-:Y:S02]  /*9730*/  FMNMX.FTZ R2, R2, R8, !PT ;  /* 0x0000000802027209 */ /* 0x004fe40007810000 */
[----:B---3--:R-:W-:Y:S02]  /*9740*/  FSEL R234, R36, -INF , P0 ;  /* 0xff80000024ea7808 */ /* 0x008fe40000000000 */
[----:B------:R-:W-:Y:S01]  /*9750*/  FMNMX.FTZ R0, R232, R0, !PT ;  /* 0x00000000e8007209 */ /* 0x000fe20007810000 */
[----:B------:R-:W2:Y:S01]  /*9760*/  SHFL.BFLY PT, R8, R2, 0x1, 0x1f ;  /* 0x0c201f0002087f89 */ /* 0x000ea200000e0000 */
[----:B------:R-:W-:Y:S02]  /*9770*/  FSEL R155, R214, -INF , P5 ;  /* 0xff800000d69b7808 */ /* 0x000fe40002800000 */
[----:B------:R-:W-:Y:S02]  /*9780*/  ISETP.GT.AND P3, PT, R5, 0x30, PT ;  /* 0x000000300500780c */ /* 0x000fe40003f64270 */
[----:B------:R-:W-:Y:S01]  /*9790*/  FMNMX.FTZ R6, R159, R4, !PT ;  /* 0x000000049f067209 */ /* 0x000fe20007810000 */
[----:B------:R-:W-:Y:S01]  /*97a0*/  FMUL.FTZ R4, R73, c[0x0][0x2d0] ;  /* 0x0000b40049047a20 */ /* 0x000fe20000410000 */
[----:B------:R-:W-:Y:S02]  /*97b0*/  FMNMX.FTZ R0, R234, R0, !PT ;  /* 0x00000000ea007209 */ /* 0x000fe40007810000 */
[----:B------:R-:W-:Y:S02]  /*97c0*/  ISETP.GT.AND P2, PT, R5, 0x31, PT ;  /* 0x000000310500780c */ /* 0x000fe40003f44270 */
[----:B------:R-:W-:Y:S01]  /*97d0*/  FSEL R168, R59, -INF , P3 ;  /* 0xff8000003ba87808 */ /* 0x000fe20001800000 */
[----:B-1----:R-:W1:Y:S01]  /*97e0*/  SHFL.BFLY PT, R7, R0, 0x2, 0x1f ;  /* 0x0c401f0000077f89 */ /* 0x002e6200000e0000 */
[----:B------:R-:W-:Y:S02]  /*97f0*/  FSETP.NEU.FTZ.AND P3, PT, R73, -INF , PT ;  /* 0xff8000004900780b */ /* 0x000fe40003f7d000 */
[----:B------:R-:W-:Y:S02]  /*9800*/  FMNMX.FTZ R6, R155, R6, !PT ;  /* 0x000000069b067209 */ /* 0x000fe40007810000 */
[----:B------:R-:W-:Y:S02]  /*9810*/  FSEL R75, R4, RZ, P3 ;  /* 0x000000ff044b7208 */ /* 0x000fe40001800000 */
[----:B------:R-:W-:Y:S02]  /*9820*/  ISETP.GT.AND P1, PT, R5, 0x38, PT ;  /* 0x000000380500780c */ /* 0x000fe40003f24270 */
[----:B------:R-:W-:Y:S02]  /*9830*/  FSEL R169, R181, -INF , P2 ;  /* 0xff800000b5a97808 */ /* 0x000fe40001000000 */
[----:B------:R-:W-:Y:S01]  /*9840*/  FMNMX.FTZ R4, R168, R6, !PT ;  /* 0x00000006a8047209 */ /* 0x000fe20007810000 */
[--C-:B------:R-:W-:Y:S01]  /*9850*/  FFMA.FTZ R6, R10, c[0x0][0x2d0], -R75.reuse ;  /* 0x0000b4000a067a23 */ /* 0x100fe2000001084b */
[----:B------:R-:W-:Y:S02]  /*9860*/  FSEL R189, R51, -INF , P1 ;  /* 0xff80000033bd7808 */ /* 0x000fe40000800000 */
[----:B------:R-:W-:Y:S01]  /*9870*/  ISETP.GT.AND P0, PT, R5, 0x39, PT ;  /* 0x000000390500780c */ /* 0x000fe20003f04270 */
[----:B------:R3:W-:Y:S01]  /*9880*/  MUFU.EX2 R190, R6 ;  /* 0x0000000600be7308 */ /* 0x0007e20000000800 */
[----:B------:R-:W-:Y:S02]  /*9890*/  FMNMX.FTZ R4, R169, R4, !PT ;  /* 0x00000004a9047209 */ /* 0x000fe40007810000 */
[----:B------:R-:W-:Y:S02]  /*98a0*/  ISETP.GT.AND P1, PT, R5, 0x40, PT ;  /* 0x000000400500780c */ /* 0x000fe40003f24270 */
[----:B------:R-:W-:Y:S02]  /*98b0*/  FSEL R191, R50, -INF , P0 ;  /* 0xff80000032bf7808 */ /* 0x000fe40000000000 */
[----:B------:R-:W-:Y:S02]  /*98c0*/  FMNMX.FTZ R4, R189, R4, !PT ;  /* 0x00000004bd047209 */ /* 0x000fe40007810000 */
[----:B------:R-:W-:Y:S02]  /*98d0*/  FSEL R226, R37, -INF , P1 ;  /* 0xff80000025e27808 */ /* 0x000fe40000800000 */
[----:B------:R-:W-:Y:S02]  /*98e0*/  ISETP.GT.AND P0, PT, R5, 0x41, PT ;  /* 0x000000410500780c */ /* 0x000fe40003f04270 */
[----:B------:R-:W-:Y:S02]  /*98f0*/  FMNMX.FTZ R4, R191, R4, !PT ;  /* 0x00000004bf047209 */ /* 0x000fe40007810000 */
[----:B------:R-:W-:Y:S02]  /*9900*/  FSEL R229, R33, -INF , P0 ;  /* 0xff80000021e57808 */ /* 0x000fe40000000000 */
[----:B------:R-:W-:Y:S02]  /*9910*/  ISETP.GT.AND P1, PT, R5, 0x48, PT ;  /* 0x000000480500780c */ /* 0x000fe40003f24270 */
[----:B------:R-:W-:Y:S02]  /*9920*/  FMNMX.FTZ R4, R226, R4, !PT ;  /* 0x00000004e2047209 */ /* 0x000fe40007810000 */
[----:B--2---:R-:W-:Y:S02]  /*9930*/  FMNMX.FTZ R72, R2, R8, !PT ;  /* 0x0000000802487209 */ /* 0x004fe40007810000 */
[----:B------:R-:W-:Y:S01]  /*9940*/  FSEL R240, R32, -INF , P1 ;  /* 0xff80000020f07808 */ /* 0x000fe20000800000 */
[--C-:B---3--:R-:W-:Y:S01]  /*9950*/  FFMA.FTZ R6, R11, c[0x0][0x2d0], -R75.reuse ;  /* 0x0000b4000b067a23 */ /* 0x108fe2000001084b */
[----:B------:R-:W-:Y:S02]  /*9960*/  ISETP.GT.AND P0, PT, R5, 0x49, PT ;  /* 0x000000490500780c */ /* 0x000fe40003f04270 */
[----:B------:R-:W-:Y:S01]  /*9970*/  FMNMX.FTZ R5, R229, R4, !PT ;  /* 0x00000004e5057209 */ /* 0x000fe20007810000 */
[----:B------:R2:W3:Y:S01]  /*9980*/  MUFU.EX2 R186, R6 ;  /* 0x0000000600ba7308 */ /* 0x0004e20000000800 */
[----:B-1----:R-:W-:Y:S02]  /*9990*/  FMNMX.FTZ R4, R0, R7, !PT ;  /* 0x0000000700047209 */ /* 0x002fe40007810000 */
[----:B------:R-:W-:Y:S01]  /*99a0*/  FMNMX.FTZ R0, R240, R5, !PT ;  /* 0x00000005f0007209 */ /* 0x000fe20007810000 */
[C---:B------:R-:W-:Y:S01]  /*99b0*/  FMUL.FTZ R5, R72.reuse, c[0x0][0x2d0] ;  /* 0x0000b40048057a20 */ /* 0x040fe20000410000 */
[----:B------:R-:W-:Y:S01]  /*99c0*/  FSETP.NEU.FTZ.AND P2, PT, R72, -INF , PT ;  /* 0xff8000004800780b */ /* 0x000fe20003f5d000 */
[----:B------:R-:W1:Y:S01]  /*99d0*/  SHFL.BFLY PT, R7, R4, 0x1, 0x1f ;  /* 0x0c201f0004077f89 */ /* 0x000e6200000e0000 */
[----:B------:R-:W-:Y:S02]  /*99e0*/  FSEL R74, R9, -INF , P0 ;  /* 0xff800000094a7808 */ /* 0x000fe40000000000 */
[----:B------:R-:W-:Y:S02]  /*99f0*/  FSEL R152, R5, RZ, P2 ;  /* 0x000000ff05987208 */ /* 0x000fe40001000000 */
[----:B------:R-:W-:Y:S02]  /*9a00*/  FMNMX.FTZ R0, R74, R0, !PT ;  /* 0x000000004a007209 */ /* 0x000fe40007810000 */
[----:B------:R-:W-:Y:S01]  /*9a10*/  ISETP.GT.AND P5, PT, R188, R218, PT ;  /* 0x000000dabc00720c */ /* 0x000fe20003fa4270 */
[----:B------:R-:W-:Y:S01]  /*9a20*/  FFMA.FTZ R5, R14, c[0x0][0x2d0], -R152 ;  /* 0x0000b4000e057a23 */ /* 0x000fe20000010898 */
[----:B------:R-:W-:Y:S01]  /*9a30*/  IADD3 R212, R188, -0x1, RZ ;  /* 0xffffffffbcd47810 */ /* 0x000fe20007ffe0ff */
[----:B------:R-:W4:Y:S02]  /*9a40*/  SHFL.BFLY PT, R2, R0, 0x2, 0x1f ;  /* 0x0c401f0000027f89 */ /* 0x000f2400000e0000 */
[----:B------:R5:W-:Y:S01]  /*9a50*/  MUFU.EX2 R243, R5 ;  /* 0x0000000500f37308 */ /* 0x000be20000000800 */
[--C-:B--2---:R-:W-:Y:S01]  /*9a60*/  FFMA.FTZ R6, R12, c[0x0][0x2d0], -R75.reuse ;  /* 0x0000b4000c067a23 */ /* 0x104fe2000001084b */
[----:B---3--:R-:W-:Y:S06]  /*9a70*/  F2FP.PACK_AB R76, R186, R190 ;  /* 0x000000beba4c723e */ /* 0x008fec00000000ff */
[----:B------:R-:W-:Y:S01]  /*9a80*/  @P5 IMAD.MOV.U32 R11, RZ, RZ, c[0x0][0x1e0] ;  /* 0x00007800ff0b5624 */ /* 0x000fe200078e00ff */
[----:B------:R-:W-:Y:S01]  /*9a90*/  @P5 MOV R10, c[0x0][0x1e4] ;  /* 0x00007900000a5a02 */ /* 0x000fe20000000f00 */
[----:B------:R2:W-:Y:S01]  /*9aa0*/  MUFU.EX2 R185, R6 ;  /* 0x0000000600b97308 */ /* 0x0005e20000000800 */
[----:B------:R-:W-:Y:S01]  /*9ab0*/  FFMA.FTZ R12, R29, c[0x0][0x2d0], -R75 ;  /* 0x0000b4001d0c7a23 */ /* 0x000fe2000001084b */
[----:B-1----:R-:W-:Y:S02]  /*9ac0*/  FMNMX.FTZ R71, R4, R7, !PT ;  /* 0x0000000704477209 */ /* 0x002fe40007810000 */
[----:B------:R-:W-:Y:S02]  /*9ad0*/  @P5 SHF.L.U64.HI R10, R11, 0x5, R10 ;  /* 0x000000050b0a5819 */ /* 0x000fe4000001020a */
[C---:B------:R-:W-:Y:S01]  /*9ae0*/  FSETP.NEU.FTZ.AND P1, PT, R71.reuse, -INF , PT ;  /* 0xff8000004700780b */ /* 0x040fe20003f3d000 */
[----:B------:R-:W-:Y:S01]  /*9af0*/  FMUL.FTZ R4, R71, c[0x0][0x2d0] ;  /* 0x0000b40047047a20 */ /* 0x000fe20000410000 */
[----:B------:R-:W-:Y:S02]  /*9b00*/  @P5 SHF.L.U32 R11, R11, 0x5, RZ ;  /* 0x000000050b0b5819 */ /* 0x000fe400000006ff */
[----:B------:R-:W-:Y:S01]  /*9b10*/  MUFU.EX2 R233, R12 ;  /* 0x0000000c00e97308 */ /* 0x000fe20000000800 */
[----:B----4-:R-:W-:Y:S01]  /*9b20*/  FMNMX.FTZ R0, R0, R2, !PT ;  /* 0x0000000200007209 */ /* 0x010fe20007810000 */
[--C-:B-----5:R-:W-:Y:S01]  /*9b30*/  FFMA.FTZ R5, R15, c[0x0][0x2d0], -R152.reuse ;  /* 0x0000b4000f057a23 */ /* 0x120fe20000010898 */
[----:B------:R-:W-:Y:S03]  /*9b40*/  FSEL R153, R4, RZ, P1 ;  /* 0x000000ff04997208 */ /* 0x000fe60000800000 */
[----:B------:R-:W1:Y:S04]  /*9b50*/  SHFL.BFLY PT, R2, R0, 0x1, 0x1f ;  /* 0x0c201f0000027f89 */ /* 0x000e6800000e0000 */
[----:B------:R3:W4:Y:S01]  /*9b60*/  MUFU.EX2 R244, R5 ;  /* 0x0000000500f47308 */ /* 0x0007220000000800 */
[--C-:B------:R-:W-:Y:S02]  /*9b70*/  FFMA.FTZ R7, R18, c[0x0][0x2d0], -R153.reuse ;  /* 0x0000b40012077a23 */ /* 0x100fe40000010899 */
[----:B------:R-:W-:Y:S02]  /*9b80*/  FFMA.FTZ R8, R19, c[0x0][0x2d0], -R153 ;  /* 0x0000b40013087a23 */ /* 0x000fe40000010899 */
[----:B--2---:R-:W-:Y:S05]  /*9b90*/  FFMA.FTZ R6, R13, c[0x0][0x2d0], -R75 ;  /* 0x0000b4000d067a23 */ /* 0x004fea000001084b */
[----:B------:R2:W-:Y:S10]  /*9ba0*/  MUFU.EX2 R231, R7 ;  /* 0x0000000700e77308 */ /* 0x0005f40000000800 */
[----:B------:R5:W5:Y:S01]  /*9bb0*/  MUFU.EX2 R187, R6 ;  /* 0x0000000600bb7308 */ /* 0x000b620000000800 */
[----:B-1----:R-:W-:Y:S01]  /*9bc0*/  FMNMX.FTZ R70, R0, R2, !PT ;  /* 0x0000000200467209 */ /* 0x002fe20007810000 */
[--C-:B------:R-:W-:Y:S02]  /*9bd0*/  FFMA.FTZ R0, R20, c[0x0][0x2d0], -R153.reuse ;  /* 0x0000b40014007a23 */ /* 0x100fe40000010899 */
[----:B---3--:R-:W-:Y:S01]  /*9be0*/  FFMA.FTZ R5, R16, c[0x0][0x2d0], -R152 ;  /* 0x0000b40010057a23 */ /* 0x008fe20000010898 */
[----:B----4-:R-:W-:Y:S01]  /*9bf0*/  F2FP.PACK_AB R77, R244, R243 ;  /* 0x000000f3f44d723e */ /* 0x010fe200000000ff */
[----:B------:R-:W-:Y:S04]  /*9c00*/  FFMA.FTZ R2, R21, c[0x0][0x2d0], -R153 ;  /* 0x0000b40015027a23 */ /* 0x000fe80000010899 */
[----:B------:R-:W1:Y:S01]  /*9c10*/  MUFU.EX2 R238, R8 ;  /* 0x0000000800ee7308 */ /* 0x000e620000000800 */
[----:B--2---:R-:W-:Y:S09]  /*9c20*/  @P5 MOV R7, R215 ;  /* 0x000000d700075202 */ /* 0x004ff20000000f00 */
[----:B------:R2:W-:Y:S01]  /*9c30*/  MUFU.EX2 R43, R5 ;  /* 0x00000005002b7308 */ /* 0x0005e20000000800 */
[----:B-----5:R-:W-:Y:S02]  /*9c40*/  @P5 SHF.R.S32.HI R6, RZ, 0x1f, R212 ;  /* 0x0000001fff065819 */ /* 0x020fe400000114d4 */
[----:B------:R-:W-:Y:S03]  /*9c50*/  F2FP.PACK_AB R78, R187, R185 ;  /* 0x000000b9bb4e723e */ /* 0x000fe600000000ff */
[----:B------:R-:W-:Y:S04]  /*9c60*/  @P5 IMAD R6, R6, c[0x0][0x1e0], RZ ;  /* 0x0000780006065a24 */ /* 0x000fe800078e02ff */
[----:B------:R3:W-:Y:S01]  /*9c70*/  MUFU.EX2 R237, R0 ;  /* 0x0000000000ed7308 */ /* 0x0007e20000000800 */
[----:B------:R-:W-:Y:S01]  /*9c80*/  @P5 IMAD R6, R212, c[0x0][0x1e4], R6 ;  /* 0x00007900d4065a24 */ /* 0x000fe200078e0206 */
[----:B-1----:R-:W-:Y:S08]  /*9c90*/  F2FP.PACK_AB R64, R238, R231 ;  /* 0x000000e7ee40723e */ /* 0x002ff000000000ff */
[----:B------:R1:W4:Y:S01]  /*9ca0*/  MUFU.EX2 R242, R2 ;  /* 0x0000000200f27308 */ /* 0x0003220000000800 */
[----:B--2---:R-:W-:Y:S09]  /*9cb0*/  FFMA.FTZ R5, R17, c[0x0][0x2d0], -R152 ;  /* 0x0000b40011057a23 */ /* 0x004ff20000010898 */
[----:B------:R2:W5:Y:S01]  /*9cc0*/  MUFU.EX2 R40, R5 ;  /* 0x0000000500287308 */ /* 0x0005620000000800 */
[----:B---3--:R-:W-:Y:S02]  /*9cd0*/  FMUL.FTZ R0, R70, c[0x0][0x2d0] ;  /* 0x0000b40046007a20 */ /* 0x008fe40000410000 */
[----:B-1----:R-:W-:Y:S01]  /*9ce0*/  FFMA.FTZ R2, R28, c[0x0][0x2d0], -R75 ;  /* 0x0000b4001c027a23 */ /* 0x002fe2000001084b */
[----:B----4-:R-:W-:Y:S06]  /*9cf0*/  F2FP.PACK_AB R66, R242, R237 ;  /* 0x000000edf242723e */ /* 0x010fec00000000ff */
[----:B------:R1:W-:Y:S01]  /*9d00*/  MUFU.EX2 R236, R2 ;  /* 0x0000000200ec7308 */ /* 0x0003e20000000800 */
[----:B--2---:R-:W-:Y:S01]  /*9d10*/  @P5 IMAD.WIDE.U32 R4, R212, c[0x0][0x1e0], RZ ;  /* 0x00007800d4045a25 */ /* 0x004fe200078e00ff */
[----:B-----5:R-:W-:Y:S04]  /*9d20*/  F2FP.PACK_AB R79, R40, R43 ;  /* 0x0000002b284f723e */ /* 0x020fe800000000ff */
[----:B------:R-:W-:Y:S01]  /*9d30*/  @P5 IADD3 R5, R5, R6, RZ ;  /* 0x0000000605055210 */ /* 0x000fe20007ffe0ff */
[----:B------:R-:W-:Y:S04]  /*9d40*/  @P5 IMAD.MOV.U32 R6, RZ, RZ, R216 ;  /* 0x000000ffff065224 */ /* 0x000fe800078e00d8 */
[----:B------:R-:W-:Y:S04]  /*9d50*/  @P5 IMAD.WIDE.U32 R6, R4, 0x50, R6 ;  /* 0x0000005004065825 */ /* 0x000fe800078e0006 */
[----:B------:R-:W-:Y:S01]  /*9d60*/  @P5 IMAD R5, R5, 0x50, RZ ;  /* 0x0000005005055824 */ /* 0x000fe200078e02ff */
[----:B------:R-:W-:Y:S03]  /*9d70*/  @P5 LEA R4, P0, R6, c[0x0][0x1c8], 0x1 ;  /* 0x0000720006045a11 */ /* 0x000fe600078008ff */
[----:B------:R-:W-:Y:S02]  /*9d80*/  @P5 IMAD.IADD R5, R7, 0x1, R5 ;  /* 0x0000000107055824 */ /* 0x000fe400078e0205 */
[----:B-1----:R-:W-:Y:S03]  /*9d90*/  FFMA.FTZ R2, R30, c[0x0][0x2d0], -R152 ;  /* 0x0000b4001e027a23 */ /* 0x002fe60000010898 */
[----:B------:R-:W-:Y:S01]  /*9da0*/  @P5 LEA.HI.X R5, R6, c[0x0][0x1cc], R5, 0x1, P0 ;  /* 0x0000730006055a11 */ /* 0x000fe200000f0c05 */
[----:B------:R-:W-:Y:S01]  /*9db0*/  MUFU.EX2 R227, R2 ;  /* 0x0000000200e37308 */ /* 0x000fe20000000800 */
[----:B------:R-:W-:Y:S03]  /*9dc0*/  @P5 IADD3 R6, P0, R4, R11, RZ ;  /* 0x0000000b04065210 */ /* 0x000fe60007f1e0ff */
[----:B------:R1:W-:Y:S02]  /*9dd0*/  @P5 LDGSTS.E.BYPASS.LTC128B.128 [R213+0x2900], [R4.64], !P6 ;  /* 0x0290000004d55fae */ /* 0x0003e4000f101d48 */
[----:B------:R-:W-:Y:S01]  /*9de0*/  @P5 IMAD.X R7, R5, 0x1, R10, P0 ;  /* 0x0000000105075824 */ /* 0x000fe200000e060a */
[----:B------:R-:W-:Y:S04]  /*9df0*/  FSETP.NEU.FTZ.AND P0, PT, R70, -INF , PT ;  /* 0xff8000004600780b */ /* 0x000fe80003f1d000 */
[----:B------:R-:W-:Y:S01]  /*9e00*/  FSEL R154, R0, RZ, P0 ;  /* 0x000000ff009a7208 */ /* 0x000fe20000000000 */
[----:B------:R2:W-:Y:S04]  /*9e10*/  @P5 LDGSTS.E.BYPASS.LTC128B.128 [R213+0x3100], [R6.64], !P6 ;  /* 0x0310000006d55fae */ /* 0x0005e8000f101d48 */
[--C-:B------:R-:W-:Y:S04]  /*9e20*/  FFMA.FTZ R0, R22, c[0x0][0x2d0], -R154.reuse ;  /* 0x0000b40016007a23 */ /* 0x100fe8000001089a */
[----:B------:R3:W-:Y:S02]  /*9e30*/  MUFU.EX2 R223, R0 ;  /* 0x0000000000df7308 */ /* 0x0007e40000000800 */
[--C-:B---3--:R-:W-:Y:S08]  /*9e40*/  FFMA.FTZ R0, R23, c[0x0][0x2d0], -R154.reuse ;  /* 0x0000b40017007a23 */ /* 0x108ff0000001089a */
        /* <DEDUP_REMOVED lines=8> */
[----:B------:R3:W-:Y:S02]  /*9ed0*/  MUFU.EX2 R239, R0 ;  /* 0x0000000000ef7308 */ /* 0x0007e40000000800 */
[----:B---3--:R-:W-:Y:S08]  /*9ee0*/  FFMA.FTZ R0, R25, c[0x0][0x2d0], -R75 ;  /* 0x0000b40019007a23 */ /* 0x008ff0000001084b */
[----:B------:R3:W-:Y:S02]  /*9ef0*/  MUFU.EX2 R241, R0 ;  /* 0x0000000000f17308 */ /* 0x0007e40000000800 */
[----:B---3--:R-:W-:Y:S02]  /*9f00*/  FSEL R0, R73, RZ, P3 ;  /* 0x000000ff49007208 */ /* 0x008fe40001800000 */
[-C--:B------:R-:W-:Y:S03]  /*9f10*/  @P5 IADD3 R8, P3, R6, R11.reuse, RZ ;  /* 0x0000000b06085210 */ /* 0x080fe60007f7e0ff */
[----:B------:R-:W-:Y:S01]  /*9f20*/  FADD.FTZ R2, -R0, R3 ;  /* 0x0000000300027221 */ /* 0x000fe20000010100 */
[----:B------:R-:W-:Y:S02]  /*9f30*/  FSEL R0, R72, RZ, P2 ;  /* 0x000000ff48007208 */ /* 0x000fe40001000000 */
[-C--:B------:R-:W-:Y:S01]  /*9f40*/  @P5 IADD3.X R9, R7, R10.reuse, RZ, P3, !PT ;  /* 0x0000000a07095210 */ /* 0x080fe20001ffe4ff */
[----:B------:R-:W-:Y:S01]  /*9f50*/  FMUL.FTZ R2, R2, c[0x0][0x2d0] ;  /* 0x0000b40002027a20 */ /* 0x000fe20000410000 */
[-C--:B-1----:R-:W-:Y:S01]  /*9f60*/  @P5 IADD3 R4, P2, R8, R11.reuse, RZ ;  /* 0x0000000b08045210 */ /* 0x082fe20007f5e0ff */
[----:B------:R-:W-:Y:S02]  /*9f70*/  FADD.FTZ R0, -R0, R84 ;  /* 0x0000005400007221 */ /* 0x000fe40000010100 */
[----:B------:R1:W3:Y:S01]  /*9f80*/  MUFU.EX2 R69, R2 ;  /* 0x0000000200457308 */ /* 0x0002e20000000800 */
[----:B------:R4:W-:Y:S01]  /*9f90*/  @P5 LDGSTS.E.BYPASS.LTC128B.128 [R213+0x3900], [R8.64], !P6 ;  /* 0x0390000008d55fae */ /* 0x0009e2000f101d48 */
[----:B------:R-:W-:Y:S01]  /*9fa0*/  FMUL.FTZ R0, R0, c[0x0][0x2d0] ;  /* 0x0000b40000007a20 */ /* 0x000fe20000410000 */
[----:B--2---:R-:W-:Y:S01]  /*9fb0*/  @P5 IADD3 R6, P3, R4, R11, RZ ;  /* 0x0000000b04065210 */ /* 0x004fe20007f7e0ff */
[----:B------:R-:W-:Y:S05]  /*9fc0*/  @P5 IMAD.X R5, R9, 0x1, R10, P2 ;  /* 0x0000000109055824 */ /* 0x000fea00010e060a */
[----:B------:R2:W-:Y:S01]  /*9fd0*/  @P5 LDGSTS.E.BYPASS.LTC128B.128 [R213+0x4100], [R4.64], !P6 ;  /* 0x0410000004d55fae */ /* 0x0005e2000f101d48 */
[----:B------:R5:W2:Y:S01]  /*9fe0*/  MUFU.EX2 R68, R0 ;  /* 0x0000000000447308 */ /* 0x000aa20000000800 */
[----:B------:R-:W-:Y:S06]  /*9ff0*/  @P5 IADD3.X R7, R5, R10, RZ, P3, !PT ;  /* 0x0000000a05075210 */ /* 0x000fec0001ffe4ff */
[----:B------:R4:W-:Y:S01]  /*a000*/  @P5 LDGSTS.E.BYPASS.LTC128B.128 [R213+0x4900], [R6.64], !P6 ;  /* 0x0490000006d55fae */ /* 0x0009e2000f101d48 */
[----:B-1----:R-:W-:Y:S07]  /*a010*/  FSEL R2, R71, RZ, P1 ;  /* 0x000000ff47027208 */ /* 0x002fee0000800000 */
[----:B------:R-:W1:Y:S01]  /*a020*/  LDSM.16.MT88.4 R20, [R197] ;  /* 0x00000000c514783b */ /* 0x000e620000004200 */
[C---:B---3--:R-:W-:Y:S02]  /*a030*/  FMUL.FTZ R16, R69.reuse, R100 ;  /* 0x0000006445107220 */ /* 0x048fe40000410000 */
[C---:B------:R-:W-:Y:S02]  /*a040*/  FMUL.FTZ R17, R69.reuse, R101 ;  /* 0x0000006545117220 */ /* 0x040fe40000410000 */
[C---:B------:R-:W-:Y:S02]  /*a050*/  FMUL.FTZ R32, R69.reuse, R116 ;  /* 0x0000007445207220 */ /* 0x040fe40000410000 */
[C---:B------:R-:W-:Y:S01]  /*a060*/  FMUL.FTZ R33, R69.reuse, R117 ;  /* 0x0000007545217220 */ /* 0x040fe20000410000 */
[----:B------:R-:W3:Y:S01]  /*a070*/  LDSM.16.MT88.4 R36, [R201] ;  /* 0x00000000c924783b */ /* 0x000ee20000004200 */
[----:B-----5:R-:W-:Y:S01]  /*a080*/  FADD.FTZ R0, -R2, R85 ;  /* 0x0000005502007221 */ /* 0x020fe20000010100 */
[----:B------:R-:W-:Y:S01]  /*a090*/  FSEL R2, R70, RZ, P0 ;  /* 0x000000ff46027208 */ /* 0x000fe20000000000 */
[C---:B--2---:R-:W-:Y:S02]  /*a0a0*/  FMUL.FTZ R4, R69.reuse, R88 ;  /* 0x0000005845047220 */ /* 0x044fe40000410000 */
[----:B------:R-:W-:Y:S02]  /*a0b0*/  FMUL.FTZ R0, R0, c[0x0][0x2d0] ;  /* 0x0000b40000007a20 */ /* 0x000fe40000410000 */
[----:B------:R-:W-:Y:S01]  /*a0c0*/  FMUL.FTZ R5, R69, R89 ;  /* 0x0000005945057220 */ /* 0x000fe20000410000 */
[----:B------:R-:W2:Y:S01]  /*a0d0*/  LDSM.16.MT88.4 R52, [R198] ;  /* 0x00000000c634783b */ /* 0x000ea20000004200 */
[----:B------:R5:W3:Y:S01]  /*a0e0*/  MUFU.EX2 R3, R0 ;  /* 0x0000000000037308 */ /* 0x000ae20000000800 */
[C---:B------:R-:W-:Y:S02]  /*a0f0*/  FMUL.FTZ R18, R68.reuse, R102 ;  /* 0x0000006644127220 */ /* 0x040fe40000410000 */
[C---:B----4-:R-:W-:Y:S02]  /*a100*/  FMUL.FTZ R6, R68.reuse, R90 ;  /* 0x0000005a44067220 */ /* 0x050fe40000410000 */
[C---:B------:R-:W-:Y:S02]  /*a110*/  FMUL.FTZ R7, R68.reuse, R91 ;  /* 0x0000005b44077220 */ /* 0x040fe40000410000 */
[----:B------:R-:W4:Y:S01]  /*a120*/  LDSM.16.MT88.4 R80, [R200] ;  /* 0x00000000c850783b */ /* 0x000f220000004200 */
[C---:B------:R-:W-:Y:S02]  /*a130*/  FMUL.FTZ R19, R68.reuse, R103 ;  /* 0x0000006744137220 */ /* 0x040fe40000410000 */
[C---:B------:R-:W-:Y:S02]  /*a140*/  FMUL.FTZ R50, R68.reuse, R134 ;  /* 0x0000008644327220 */ /* 0x040fe40000410000 */
[----:B------:R-:W-:Y:S03]  /*a150*/  FMUL.FTZ R51, R68, R135 ;  /* 0x0000008744337220 */ /* 0x000fe60000410000 */
[----:B------:R-:W-:Y:S01]  /*a160*/  LDSM.16.MT88.4 R88, [R201+0x800] ;  /* 0x00080000c958783b */ /* 0x000fe20000004200 */
[-C--:B-1----:R-:W-:Y:S07]  /*a170*/  HMMA.16816.F32 R4, R76, R20.reuse, R4 ;  /* 0x000000144c04723c */ /* 0x082fee0000001804 */
[----:B------:R-:W-:Y:S01]  /*a180*/  LDSM.16.MT88.4 R100, [R197+0x2000] ;  /* 0x00200000c564783b */ /* 0x000fe20000004200 */
[----:B-----5:R-:W-:Y:S04]  /*a190*/  FADD.FTZ R0, -R2, R86 ;  /* 0x0000005602007221 */ /* 0x020fe80000010100 */
[--C-:B------:R-:W-:Y:S02]  /*a1a0*/  FFMA.FTZ R2, R31, c[0x0][0x2d0], -R152.reuse ;  /* 0x0000b4001f027a23 */ /* 0x100fe40000010898 */
[----:B------:R-:W-:Y:S01]  /*a1b0*/  FMUL.FTZ R0, R0, c[0x0][0x2d0] ;  /* 0x0000b40000007a20 */ /* 0x000fe20000410000 */
[----:B------:R-:W1:Y:S01]  /*a1c0*/  LDSM.16.MT88.4 R84, [R197+0x800] ;  /* 0x00080000c554783b */ /* 0x000e620000004200 */
[----:B------:R5:W-:Y:S01]  /*a1d0*/  MUFU.EX2 R222, R2 ;  /* 0x0000000200de7308 */ /* 0x000be20000000800 */
[C---:B---3--:R-:W-:Y:S02]  /*a1e0*/  FMUL.FTZ R8, R3.reuse, R92 ;  /* 0x0000005c03087220 */ /* 0x048fe40000410000 */
[C---:B------:R-:W-:Y:S02]  /*a1f0*/  FMUL.FTZ R9, R3.reuse, R93 ;  /* 0x0000005d03097220 */ /* 0x040fe40000410000 */
[C---:B------:R-:W-:Y:S01]  /*a200*/  FMUL.FTZ R24, R3.reuse, R108 ;  /* 0x0000006c03187220 */ /* 0x040fe20000410000 */
[----:B------:R-:W-:Y:S01]  /*a210*/  MOV R108, R190 ;  /* 0x000000be006c7202 */ /* 0x000fe20000000f00 */
[C---:B------:R-:W-:Y:S01]  /*a220*/  FMUL.FTZ R12, R3.reuse, R96 ;  /* 0x00000060030c7220 */ /* 0x040fe20000410000 */
[----:B------:R-:W0:Y:S01]  /*a230*/  LDGDEPBAR ;  /* 0x00000000000079af */ /* 0x000e220000000000 */
[C---:B------:R-:W-:Y:S01]  /*a240*/  FMUL.FTZ R13, R3.reuse, R97 ;  /* 0x00000061030d7220 */ /* 0x040fe20000410000 */
[----:B------:R-:W3:Y:S01]  /*a250*/  MUFU.EX2 R0, R0 ;  /* 0x0000000000007308 */ /* 0x000ee20000000800 */
[----:B------:R-:W-:Y:S01]  /*a260*/  MOV R97, R186 ;  /* 0x000000ba00617202 */ /* 0x000fe20000000f00 */
[----:B------:R-:W-:Y:S02]  /*a270*/  IMAD.MOV.U32 R96, RZ, RZ, R185 ;  /* 0x000000ffff607224 */ /* 0x000fe400078e00b9 */
[C---:B------:R-:W-:Y:S02]  /*a280*/  FMUL.FTZ R25, R3.reuse, R109 ;  /* 0x0000006d03197220 */ /* 0x040fe40000410000 */
[C---:B------:R-:W-:Y:S02]  /*a290*/  FMUL.FTZ R28, R3.reuse, R112 ;  /* 0x00000070031c7220 */ /* 0x040fe40000410000 */
[C---:B------:R-:W-:Y:S02]  /*a2a0*/  FMUL.FTZ R29, R3.reuse, R113 ;  /* 0x00000071031d7220 */ /* 0x040fe40000410000 */
[----:B------:R-:W-:Y:S02]  /*a2b0*/  FMUL.FTZ R61, R3, R145 ;  /* 0x00000091033d7220 */ /* 0x000fe40000410000 */
[--C-:B-----5:R-:W-:Y:S02]  /*a2c0*/  FFMA.FTZ R2, R34, c[0x0][0x2d0], -R152.reuse ;  /* 0x0000b40022027a23 */ /* 0x120fe40000010898 */
[----:B------:R-:W-:Y:S02]  /*a2d0*/  FMUL.FTZ R34, R68, R118 ;  /* 0x0000007644227220 */ /* 0x000fe40000410000 */
[----:B------:R5:W-:Y:S01]  /*a2e0*/  MUFU.EX2 R221, R2 ;  /* 0x0000000200dd7308 */ /* 0x000be20000000800 */
[C---:B---3--:R-:W-:Y:S02]  /*a2f0*/  FMUL.FTZ R10, R0.reuse, R94 ;  /* 0x0000005e000a7220 */ /* 0x048fe40000410000 */
[C---:B------:R-:W-:Y:S02]  /*a300*/  FMUL.FTZ R11, R0.reuse, R95 ;  /* 0x0000005f000b7220 */ /* 0x040fe40000410000 */
[----:B------:R-:W3:Y:S01]  /*a310*/  LDSM.16.MT88.4 R92, [R198+0x800] ;  /* 0x00080000c65c783b */ /* 0x000ee20000004200 */
[C---:B------:R-:W-:Y:S02]  /*a320*/  FMUL.FTZ R14, R0.reuse, R98 ;  /* 0x00000062000e7220 */ /* 0x040fe40000410000 */
[C---:B------:R-:W-:Y:S02]  /*a330*/  FMUL.FTZ R15, R0.reuse, R99 ;  /* 0x00000063000f7220 */ /* 0x040fe40000410000 */
[C---:B------:R-:W-:Y:S04]  /*a340*/  HMMA.16816.F32 R8, R64.reuse, R20, R8 ;  /* 0x000000144008723c */ /* 0x040fe80000001808 */
[C---:B------:R-:W-:Y:S02]  /*a350*/  FMUL.FTZ R26, R0.reuse, R110 ;  /* 0x0000006e001a7220 */ /* 0x040fe40000410000 */
[----:B------:R-:W-:Y:S02]  /*a360*/  FMUL.FTZ R27, R0, R111 ;  /* 0x0000006f001b7220 */ /* 0x000fe40000410000 */
[-C--:B------:R-:W-:Y:S04]  /*a370*/  HMMA.16816.F32 R12, R64, R22.reuse, R12 ;  /* 0x00000016400c723c */ /* 0x080fe8000000180c */
[----:B-----5:R-:W-:Y:S02]  /*a380*/  FFMA.FTZ R2, R35, c[0x0][0x2d0], -R152 ;  /* 0x0000b40023027a23 */ /* 0x020fe40000010898 */
[----:B------:R-:W-:Y:S01]  /*a390*/  FMUL.FTZ R21, R69, R105 ;  /* 0x0000006945157220 */ /* 0x000fe20000410000 */
[----:B------:R-:W-:Y:S01]  /*a3a0*/  MOV R105, R40 ;  /* 0x0000002800697202 */ /* 0x000fe20000000f00 */
[C---:B------:R-:W-:Y:S01]  /*a3b0*/  HMMA.16816.F32 R16, R76.reuse, R22, R16 ;  /* 0x000000164c10723c */ /* 0x040fe20000001810 */
[----:B------:R5:W-:Y:S03]  /*a3c0*/  MUFU.EX2 R220, R2 ;  /* 0x0000000200dc7308 */ /* 0x000be60000000800 */
[----:B------:R-:W-:Y:S02]  /*a3d0*/  FMUL.FTZ R40, R3, R124 ;  /* 0x0000007c03287220 */ /* 0x000fe40000410000 */
[----:B------:R-:W-:Y:S02]  /*a3e0*/  FMUL.FTZ R20, R69, R104 ;  /* 0x0000006845147220 */ /* 0x000fe40000410000 */
[C---:B------:R-:W-:Y:S04]  /*a3f0*/  FMUL.FTZ R22, R68.reuse, R106 ;  /* 0x0000006a44167220 */ /* 0x040fe80000410000 */
[----:B------:R-:W-:Y:S02]  /*a400*/  IMAD.MOV.U32 R106, RZ, RZ, R187 ;  /* 0x000000ffff6a7224 */ /* 0x000fe400078e00bb */
[C---:B------:R-:W-:Y:S02]  /*a410*/  FMUL.FTZ R23, R68.reuse, R107 ;  /* 0x0000006b44177220 */ /* 0x040fe40000410000 */
[----:B------:R-:W3:Y:S01]  /*a420*/  LDL.LU R107, [R1+0x14] ;  /* 0x00001400016b7983 */ /* 0x000ee20000300800 */
[----:B------:R-:W-:Y:S02]  /*a430*/  FMUL.FTZ R35, R68, R119 ;  /* 0x0000007744237220 */ /* 0x000fe40000410000 */
[C---:B------:R-:W-:Y:S01]  /*a440*/  FMUL.FTZ R30, R0.reuse, R114 ;  /* 0x00000072001e7220 */ /* 0x040fe20000410000 */
[----:B------:R-:W-:Y:S01]  /*a450*/  LDSM.16.MT88.4 R116, [R201+0x2000] ;  /* 0x00200000c974783b */ /* 0x000fe20000004200 */
[-C--:B------:R-:W-:Y:S03]  /*a460*/  HMMA.16816.F32 R20, R76, R36.reuse, R20 ;  /* 0x000000244c14723c */ /* 0x080fe60000001814 */
[C---:B------:R-:W-:Y:S02]  /*a470*/  FMUL.FTZ R31, R0.reuse, R115 ;  /* 0x00000073001f7220 */ /* 0x040fe40000410000 */
[--C-:B-----5:R-:W-:Y:S02]  /*a480*/  FFMA.FTZ R2, R41, c[0x0][0x2d0], -R153.reuse ;  /* 0x0000b40029027a23 */ /* 0x120fe40000010899 */
[----:B------:R-:W5:Y:S01]  /*a490*/  LDL.LU R104, [R1+0x18] ;  /* 0x0000180001687983 */ /* 0x000f620000300800 */
[C---:B------:R-:W-:Y:S01]  /*a4a0*/  HMMA.16816.F32 R24, R64.reuse, R36, R24 ;  /* 0x000000244018723c */ /* 0x040fe20000001818 */
[----:B------:R1:W-:Y:S02]  /*a4b0*/  MUFU.EX2 R219, R2 ;  /* 0x0000000200db7308 */ /* 0x0003e40000000800 */
[----:B------:R-:W3:Y:S01]  /*a4c0*/  LDL.LU R99, [R1+0x1c] ;  /* 0x00001c0001637983 */ /* 0x000ee20000300800 */
[----:B------:R-:W-:Y:S02]  /*a4d0*/  FMUL.FTZ R41, R3, R125 ;  /* 0x0000007d03297220 */ /* 0x000fe40000410000 */
[C---:B------:R-:W-:Y:S01]  /*a4e0*/  FMUL.FTZ R59, R0.reuse, R143 ;  /* 0x0000008f003b7220 */ /* 0x040fe20000410000 */
[----:B------:R-:W5:Y:S01]  /*a4f0*/  LDL.LU R98, [R1+0x20] ;  /* 0x0000200001627983 */ /* 0x000f620000300800 */
[-C--:B------:R-:W-:Y:S04]  /*a500*/  HMMA.16816.F32 R28, R64, R38.reuse, R28 ;  /* 0x00000026401c723c */ /* 0x080fe8000000181c */
[C---:B------:R-:W-:Y:S02]  /*a510*/  FMUL.FTZ R36, R69.reuse, R120 ;  /* 0x0000007845247220 */ /* 0x040fe40000410000 */
[C---:B------:R-:W-:Y:S01]  /*a520*/  FMUL.FTZ R37, R69.reuse, R121 ;  /* 0x0000007945257220 */ /* 0x040fe20000410000 */
[----:B------:R-:W-:Y:S01]  /*a530*/  MOV R121, R106 ;  /* 0x0000006a00797202 */ /* 0x000fe20000000f00 */
[C---:B------:R-:W-:Y:S04]  /*a540*/  HMMA.16816.F32 R32, R76.reuse, R38, R32 ;  /* 0x000000264c20723c */ /* 0x040fe80000001820 */
[C---:B------:R-:W-:Y:S02]  /*a550*/  FMUL.FTZ R58, R0.reuse, R142 ;  /* 0x0000008e003a7220 */ /* 0x040fe40000410000 */
[----:B------:R-:W-:Y:S02]  /*a560*/  FMUL.FTZ R62, R0, R146 ;  /* 0x00000092003e7220 */ /* 0x000fe40000410000 */
[----:B------:R-:W-:Y:S02]  /*a570*/  FMUL.FTZ R39, R68, R123 ;  /* 0x0000007b44277220 */ /* 0x000fe40000410000 */
[----:B------:R-:W5:Y:S02]  /*a580*/  LDL R123, [R1+0x4] ;  /* 0x00000400017b7983 */ /* 0x000f640000100800 */
[----:B-1----:R-:W-:Y:S02]  /*a590*/  FFMA.FTZ R2, R42, c[0x0][0x2d0], -R153 ;  /* 0x0000b4002a027a23 */ /* 0x002fe40000010899 */
[----:B------:R-:W-:Y:S01]  /*a5a0*/  FMUL.FTZ R38, R68, R122 ;  /* 0x0000007a44267220 */ /* 0x000fe20000410000 */
[----:B------:R-:W-:Y:S01]  /*a5b0*/  MOV R122, R43 ;  /* 0x0000002b007a7202 */ /* 0x000fe20000000f00 */
[----:B------:R1:W1:Y:S01]  /*a5c0*/  MUFU.EX2 R218, R2 ;  /* 0x0000000200da7308 */ /* 0x0002620000000800 */
[C---:B------:R-:W-:Y:S02]  /*a5d0*/  FMUL.FTZ R42, R0.reuse, R126 ;  /* 0x0000007e002a7220 */ /* 0x040fe40000410000 */
[C---:B------:R-:W-:Y:S02]  /*a5e0*/  FMUL.FTZ R43, R0.reuse, R127 ;  /* 0x0000007f002b7220 */ /* 0x040fe40000410000 */
[-C--:B--2---:R-:W-:Y:S03]  /*a5f0*/  HMMA.16816.F32 R36, R76, R52.reuse, R36 ;  /* 0x000000344c24723c */ /* 0x084fe60000001824 */
[----:B------:R-:W-:Y:S02]  /*a600*/  FMUL.FTZ R63, R0, R147 ;  /* 0x00000093003f7220 */ /* 0x000fe40000410000 */
[----:B------:R-:W-:Y:S03]  /*a610*/  IMAD.MOV.U32 R120, RZ, RZ, R105 ;  /* 0x000000ffff787224 */ /* 0x000fe600078e0069 */
[C---:B------:R-:W-:Y:S07]  /*a620*/  HMMA.16816.F32 R40, R64.reuse, R52, R40 ;  /* 0x000000344028723c */ /* 0x040fee0000001828 */
[C---:B------:R-:W-:Y:S02]  /*a630*/  FMUL.FTZ R53, R69.reuse, R137 ;  /* 0x0000008945357220 */ /* 0x040fe40000410000 */
[----:B------:R-:W-:Y:S03]  /*a640*/  FMUL.FTZ R52, R69, R136 ;  /* 0x0000008845347220 */ /* 0x000fe60000410000 */
[--C-:B-1----:R-:W-:Y:S02]  /*a650*/  FFMA.FTZ R2, R44, c[0x0][0x2d0], -R153.reuse ;  /* 0x0000b4002c027a23 */ /* 0x102fe40000010899 */
[----:B------:R-:W-:Y:S02]  /*a660*/  FMUL.FTZ R44, R3, R128 ;  /* 0x00000080032c7220 */ /* 0x000fe40000410000 */
[----:B------:R1:W-:Y:S02]  /*a670*/  MUFU.EX2 R217, R2 ;  /* 0x0000000200d97308 */ /* 0x0003e40000000800 */
[----:B-1----:R-:W-:Y:S02]  /*a680*/  FFMA.FTZ R2, R45, c[0x0][0x2d0], -R153 ;  /* 0x0000b4002d027a23 */ /* 0x002fe40000010899 */
[----:B------:R-:W-:Y:S06]  /*a690*/  FMUL.FTZ R45, R3, R129 ;  /* 0x00000081032d7220 */ /* 0x000fec0000410000 */
[----:B------:R1:W-:Y:S02]  /*a6a0*/  MUFU.EX2 R216, R2 ;  /* 0x0000000200d87308 */ /* 0x0003e40000000800 */
[--C-:B-1----:R-:W-:Y:S02]  /*a6b0*/  FFMA.FTZ R2, R46, c[0x0][0x2d0], -R154.reuse ;  /* 0x0000b4002e027a23 */ /* 0x102fe4000001089a */
[C---:B------:R-:W-:Y:S06]  /*a6c0*/  FMUL.FTZ R46, R0.reuse, R130 ;  /* 0x00000082002e7220 */ /* 0x040fec0000410000 */
[----:B------:R1:W-:Y:S02]  /*a6d0*/  MUFU.EX2 R215, R2 ;  /* 0x0000000200d77308 */ /* 0x0003e40000000800 */
[--C-:B-1----:R-:W-:Y:S02]  /*a6e0*/  FFMA.FTZ R2, R47, c[0x0][0x2d0], -R154.reuse ;  /* 0x0000b4002f027a23 */ /* 0x102fe4000001089a */
[----:B------:R-:W-:Y:S06]  /*a6f0*/  FMUL.FTZ R47, R0, R131 ;  /* 0x00000083002f7220 */ /* 0x000fec0000410000 */
[----:B------:R1:W2:Y:S01]  /*a700*/  MUFU.EX2 R214, R2 ;  /* 0x0000000200d67308 */ /* 0x0002a20000000800 */
[-C--:B------:R-:W-:Y:S03]  /*a710*/  HMMA.16816.F32 R44, R64, R54.reuse, R44 ;  /* 0x00000036402c723c */ /* 0x080fe6000000182c */
[--C-:B-1----:R-:W-:Y:S02]  /*a720*/  FFMA.FTZ R2, R48, c[0x0][0x2d0], -R154.reuse ;  /* 0x0000b40030027a23 */ /* 0x102fe4000001089a */
[----:B------:R-:W-:Y:S04]  /*a730*/  FMUL.FTZ R48, R69, R132 ;  /* 0x0000008445307220 */ /* 0x000fe80000410000 */
[----:B------:R1:W-:Y:S03]  /*a740*/  MUFU.EX2 R124, R2 ;  /* 0x00000002007c7308 */ /* 0x0003e60000000800 */
[----:B-1----:R-:W-:Y:S02]  /*a750*/  FFMA.FTZ R2, R49, c[0x0][0x2d0], -R154 ;  /* 0x0000b40031027a23 */ /* 0x002fe4000001089a */
[----:B------:R-:W-:Y:S05]  /*a760*/  FMUL.FTZ R49, R69, R133 ;  /* 0x0000008545317220 */ /* 0x000fea0000410000 */
[----:B------:R1:W1:Y:S01]  /*a770*/  MUFU.EX2 R131, R2 ;  /* 0x0000000200837308 */ /* 0x0002620000000800 */
[----:B------:R-:W-:Y:S01]  /*a780*/  LDSM.16.MT88.4 R132, [R198+0x2000] ;  /* 0x00200000c684783b */ /* 0x000fe20000004200 */
[C---:B------:R-:W-:Y:S07]  /*a790*/  HMMA.16816.F32 R48, R76.reuse, R54, R48 ;  /* 0x000000364c30723c */ /* 0x040fee0000001830 */
[C---:B------:R-:W-:Y:S02]  /*a7a0*/  FMUL.FTZ R54, R68.reuse, R138 ;  /* 0x0000008a44367220 */ /* 0x040fe40000410000 */
[----:B------:R-:W-:Y:S07]  /*a7b0*/  FMUL.FTZ R55, R68, R139 ;  /* 0x0000008b44377220 */ /* 0x000fee0000410000 */
[-C--:B----4-:R-:W-:Y:S03]  /*a7c0*/  HMMA.16816.F32 R52, R76, R80.reuse, R52 ;  /* 0x000000504c34723c */ /* 0x090fe60000001834 */
[--C-:B-1----:R-:W-:Y:S02]  /*a7d0*/  FFMA.FTZ R2, R56, c[0x0][0x2d0], -R75.reuse ;  /* 0x0000b40038027a23 */ /* 0x102fe4000001084b */
[----:B------:R-:W-:Y:S02]  /*a7e0*/  FMUL.FTZ R56, R3, R140 ;  /* 0x0000008c03387220 */ /* 0x000fe40000410000 */
[----:B------:R1:W-:Y:S02]  /*a7f0*/  MUFU.EX2 R130, R2 ;  /* 0x0000000200827308 */ /* 0x0003e40000000800 */
[--C-:B-1----:R-:W-:Y:S03]  /*a800*/  FFMA.FTZ R2, R57, c[0x0][0x2d0], -R75.reuse ;  /* 0x0000b40039027a23 */ /* 0x102fe6000001084b */
[C---:B------:R-:W-:Y:S05]  /*a810*/  FMUL.FTZ R57, R3.reuse, R141 ;  /* 0x0000008d03397220 */ /* 0x040fea0000410000 */
[----:B------:R1:W4:Y:S02]  /*a820*/  MUFU.EX2 R190, R2 ;  /* 0x0000000200be7308 */ /* 0x0003240000000800 */
[C---:B------:R-:W-:Y:S07]  /*a830*/  HMMA.16816.F32 R56, R64.reuse, R80, R56 ;  /* 0x000000504038723c */ /* 0x040fee0000001838 */
[----:B------:R-:W-:Y:S02]  /*a840*/  F2FP.PACK_AB R80, R218, R219 ;  /* 0x000000dbda50723e */ /* 0x000fe400000000ff */
[----:B--2---:R-:W-:Y:S03]  /*a850*/  F2FP.PACK_AB R81, R214, R215 ;  /* 0x000000d7d651723e */ /* 0x004fe600000000ff */
[--C-:B-1----:R-:W-:Y:S02]  /*a860*/  FFMA.FTZ R2, R60, c[0x0][0x2d0], -R75.reuse ;  /* 0x0000b4003c027a23 */ /* 0x102fe4000001084b */
[----:B------:R-:W-:Y:S02]  /*a870*/  FMUL.FTZ R60, R3, R144 ;  /* 0x00000090033c7220 */ /* 0x000fe40000410000 */
[----:B------:R1:W-:Y:S05]  /*a880*/  MUFU.EX2 R187, R2 ;  /* 0x0000000200bb7308 */ /* 0x0003ea0000000800 */
[-C--:B------:R-:W-:Y:S07]  /*a890*/  HMMA.16816.F32 R60, R64, R82.reuse, R60 ;  /* 0x00000052403c723c */ /* 0x080fee000000183c */
[C---:B------:R-:W-:Y:S02]  /*a8a0*/  FMUL.FTZ R64, R69.reuse, R148 ;  /* 0x0000009445407220 */ /* 0x040fe40000410000 */
[C---:B------:R-:W-:Y:S03]  /*a8b0*/  FMUL.FTZ R65, R69.reuse, R149 ;  /* 0x0000009545417220 */ /* 0x040fe60000410000 */
[C---:B------:R-:W-:Y:S02]  /*a8c0*/  FMUL.FTZ R66, R68.reuse, R150 ;  /* 0x0000009644427220 */ /* 0x040fe40000410000 */
[----:B------:R-:W-:Y:S02]  /*a8d0*/  FMUL.FTZ R67, R68, R151 ;  /* 0x0000009744437220 */ /* 0x000fe40000410000 */
[----:B---3--:R-:W-:Y:S02]  /*a8e0*/  FFMA.FTZ R69, R69, R107, R108 ;  /* 0x0000006b45457223 */ /* 0x008fe4000001006c */
[----:B-1----:R-:W-:Y:S03]  /*a8f0*/  FFMA.FTZ R2, R158, c[0x0][0x2d0], -R75 ;  /* 0x0000b4009e027a23 */ /* 0x002fe6000001084b */
[----:B------:R-:W-:Y:S01]  /*a900*/  HMMA.16816.F32 R64, R76, R82, R64 ;  /* 0x000000524c40723c */ /* 0x000fe20000001840 */
[----:B------:R1:W2:Y:S06]  /*a910*/  MUFU.EX2 R186, R2 ;  /* 0x0000000200ba7308 */ /* 0x0002ac0000000800 */
[----:B------:R-:W-:Y:S02]  /*a920*/  F2FP.PACK_AB R76, R236, R233 ;  /* 0x000000e9ec4c723e */ /* 0x000fe400000000ff */
[----:B------:R-:W-:Y:S03]  /*a930*/  F2FP.PACK_AB R78, R241, R239 ;  /* 0x000000eff14e723e */ /* 0x000fe600000000ff */
[----:B------:R-:W-:Y:S02]  /*a940*/  F2FP.PACK_AB R77, R222, R227 ;  /* 0x000000e3de4d723e */ /* 0x000fe400000000ff */
[----:B------:R-:W-:Y:S02]  /*a950*/  F2FP.PACK_AB R79, R220, R221 ;  /* 0x000000dddc4f723e */ /* 0x000fe400000000ff */
[----:B------:R-:W-:Y:S02]  /*a960*/  F2FP.PACK_AB R82, R216, R217 ;  /* 0x000000d9d852723e */ /* 0x000fe400000000ff */
[----:B------:R-:W-:Y:S02]  /*a970*/  F2FP.PACK_AB R83, R131, R124 ;  /* 0x0000007c8353723e */ /* 0x000fe400000000ff */
[----:B-----5:R-:W-:Y:S01]  /*a980*/  ISETP.GT.AND P0, PT, R188, R123, PT ;  /* 0x0000007bbc00720c */ /* 0x020fe20003f04270 */
[-C--:B------:R-:W-:Y:S03]  /*a990*/  HMMA.16816.F32 R4, R76, R84.reuse, R4 ;  /* 0x000000544c04723c */ /* 0x080fe60000001804 */
[----:B------:R-:W-:Y:S01]  /*a9a0*/  MOV R188, R212 ;  /* 0x000000d400bc7202 */ /* 0x000fe20000000f00 */
[--C-:B-1----:R-:W-:Y:S04]  /*a9b0*/  FFMA.FTZ R2, R160, c[0x0][0x2d0], -R152.reuse ;  /* 0x0000b400a0027a23 */ /* 0x102fe80000010898 */
[C---:B------:R-:W-:Y:S01]  /*a9c0*/  HMMA.16816.F32 R8, R80.reuse, R84, R8 ;  /* 0x000000545008723c */ /* 0x040fe20000001808 */
[----:B------:R1:W-:Y:S07]  /*a9d0*/  MUFU.EX2 R129, R2 ;  /* 0x0000000200817308 */ /* 0x0003ee0000000800 */
[-C--:B------:R-:W-:Y:S08]  /*a9e0*/  HMMA.16816.F32 R12, R80, R86.reuse, R12 ;  /* 0x00000056500c723c */ /* 0x080ff0000000180c */
[C---:B------:R-:W-:Y:S01]  /*a9f0*/  HMMA.16816.F32 R16, R76.reuse, R86, R16 ;  /* 0x000000564c10723c */ /* 0x040fe20000001810 */
[----:B------:R-:W3:Y:S07]  /*aa00*/  LDSM.16.MT88.4 R84, [R200+0x800] ;  /* 0x00080000c854783b */ /* 0x000eee0000004200 */
[-C--:B------:R-:W-:Y:S04]  /*aa10*/  HMMA.16816.F32 R20, R76, R88.reuse, R20 ;  /* 0x000000584c14723c */ /* 0x080fe80000001814 */
[--C-:B-1----:R-:W-:Y:S04]  /*aa20*/  FFMA.FTZ R2, R162, c[0x0][0x2d0], -R152.reuse ;  /* 0x0000b400a2027a23 */ /* 0x102fe80000010898 */
[C---:B------:R-:W-:Y:S01]  /*aa30*/  HMMA.16816.F32 R24, R80.reuse, R88, R24 ;  /* 0x000000585018723c */ /* 0x040fe20000001818 */
[----:B------:R1:W5:Y:S06]  /*aa40*/  MUFU.EX2 R185, R2 ;  /* 0x0000000200b97308 */ /* 0x00036c0000000800 */
[--C-:B------:R-:W-:Y:S01]  /*aa50*/  FFMA.FTZ R88, R163, c[0x0][0x2d0], -R153.reuse ;  /* 0x0000b400a3587a23 */ /* 0x100fe20000010899 */
[-C--:B------:R-:W-:Y:S03]  /*aa60*/  HMMA.16816.F32 R28, R80, R90.reuse, R28 ;  /* 0x0000005a501c723c */ /* 0x080fe6000000181c */
[----:B------:R2:W-:Y:S05]  /*aa70*/  MUFU.EX2 R180, R88 ;  /* 0x0000005800b47308 */ /* 0x0005ea0000000800 */
[C---:B------:R-:W-:Y:S08]  /*aa80*/  HMMA.16816.F32 R32, R76.reuse, R90, R32 ;  /* 0x0000005a4c20723c */ /* 0x040ff00000001820 */
[-C--:B------:R-:W-:Y:S04]  /*aa90*/  HMMA.16816.F32 R36, R76, R92.reuse, R36 ;  /* 0x0000005c4c24723c */ /* 0x080fe80000001824 */
[--C-:B-1----:R-:W-:Y:S04]  /*aaa0*/  FFMA.FTZ R2, R156, c[0x0][0x2d0], -R152.reuse ;  /* 0x0000b4009c027a23 */ /* 0x102fe80000010898 */
[C---:B------:R-:W-:Y:S01]  /*aab0*/  HMMA.16816.F32 R40, R80.reuse, R92, R40 ;  /* 0x0000005c5028723c */ /* 0x040fe20000001828 */
[----:B------:R1:W-:Y:S01]  /*aac0*/  MUFU.EX2 R184, R2 ;  /* 0x0000000200b87308 */ /* 0x0003e20000000800 */
[----:B--2---:R-:W2:Y:S06]  /*aad0*/  LDSM.16.MT88.4 R88, [R197+0x1000] ;  /* 0x00100000c558783b */ /* 0x004eac0000004200 */
[-C--:B------:R-:W-:Y:S08]  /*aae0*/  HMMA.16816.F32 R44, R80, R94.reuse, R44 ;  /* 0x0000005e502c723c */ /* 0x080ff0000000182c */
[C---:B------:R-:W-:Y:S01]  /*aaf0*/  HMMA.16816.F32 R48, R76.reuse, R94, R48 ;  /* 0x0000005e4c30723c */ /* 0x040fe20000001830 */
[----:B------:R-:W-:Y:S07]  /*ab00*/  LDSM.16.MT88.4 R92, [R198+0x1000] ;  /* 0x00100000c65c783b */ /* 0x000fee0000004200 */
[-C--:B---3--:R-:W-:Y:S04]  /*ab10*/  HMMA.16816.F32 R52, R76, R84.reuse, R52 ;  /* 0x000000544c34723c */ /* 0x088fe80000001834 */
[----:B-1----:R-:W-:Y:S04]  /*ab20*/  FFMA.FTZ R2, R157, c[0x0][0x2d0], -R152 ;  /* 0x0000b4009d027a23 */ /* 0x002fe80000010898 */
[C---:B------:R-:W-:Y:S01]  /*ab30*/  HMMA.16816.F32 R56, R80.reuse, R84, R56 ;  /* 0x000000545038723c */ /* 0x040fe20000001838 */
[----:B------:R1:W3:Y:S07]  /*ab40*/  MUFU.EX2 R183, R2 ;  /* 0x0000000200b77308 */ /* 0x0002ee0000000800 */
[-C--:B------:R-:W-:Y:S08]  /*ab50*/  HMMA.16816.F32 R60, R80, R86.reuse, R60 ;  /* 0x00000056503c723c */ /* 0x080ff0000000183c */
[----:B------:R-:W-:Y:S01]  /*ab60*/  HMMA.16816.F32 R64, R76, R86, R64 ;  /* 0x000000564c40723c */ /* 0x000fe20000001840 */
[----:B------:R-:W2:Y:S06]  /*ab70*/  LDSM.16.MT88.4 R84, [R201+0x1000] ;  /* 0x00100000c954783b */ /* 0x000eac0000004200 */
[----:B----4-:R-:W-:Y:S01]  /*ab80*/  F2FP.PACK_AB R76, R190, R130 ;  /* 0x00000082be4c723e */ /* 0x010fe200000000ff */
[--C-:B-1----:R-:W-:Y:S01]  /*ab90*/  FFMA.FTZ R2, R166, c[0x0][0x2d0], -R153.reuse ;  /* 0x0000b400a6027a23 */ /* 0x102fe20000010899 */
[----:B------:R-:W-:Y:S03]  /*aba0*/  F2FP.PACK_AB R78, R186, R187 ;  /* 0x000000bbba4e723e */ /* 0x000fe600000000ff */
[----:B------:R1:W-:Y:S01]  /*abb0*/  MUFU.EX2 R128, R2 ;  /* 0x0000000200807308 */ /* 0x0003e20000000800 */
[----:B-----5:R-:W-:Y:S02]  /*abc0*/  F2FP.PACK_AB R77, R185, R129 ;  /* 0x00000081b94d723e */ /* 0x020fe400000000ff */
[----:B---3--:R-:W-:Y:S07]  /*abd0*/  F2FP.PACK_AB R79, R183, R184 ;  /* 0x000000b8b74f723e */ /* 0x008fee00000000ff */
[-C--:B--2---:R-:W-:Y:S03]  /*abe0*/  HMMA.16816.F32 R4, R76, R88.reuse, R4 ;  /* 0x000000584c04723c */ /* 0x084fe60000001804 */
[--C-:B-1----:R-:W-:Y:S04]  /*abf0*/  FFMA.FTZ R2, R167, c[0x0][0x2d0], -R153.reuse ;  /* 0x0000b400a7027a23 */ /* 0x102fe80000010899 */
[----:B------:R1:W2:Y:S02]  /*ac00*/  MUFU.EX2 R181, R2 ;  /* 0x0000000200b57308 */ /* 0x0002a40000000800 */
[----:B-1----:R-:W-:Y:S03]  /*ac10*/  FFMA.FTZ R2, R161, c[0x0][0x2d0], -R153 ;  /* 0x0000b400a1027a23 */ /* 0x002fe60000010899 */
[----:B--2---:R-:W-:Y:S05]  /*ac20*/  F2FP.PACK_AB R80, R181, R128 ;  /* 0x00000080b550723e */ /* 0x004fea00000000ff */
        /* <DEDUP_REMOVED lines=19> */
[-C--:B------:R-:W-:Y:S01]  /*ad60*/  HMMA.16816.F32 R20, R76, R84.reuse, R20 ;  /* 0x000000544c14723c */ /* 0x080fe20000001814 */
[----:B------:R1:W3:Y:S07]  /*ad70*/  MUFU.EX2 R177, R2 ;  /* 0x0000000200b17308 */ /* 0x0002ee0000000800 */
[C---:B------:R-:W-:Y:S07]  /*ad80*/  HMMA.16816.F32 R24, R80.reuse, R84, R24 ;  /* 0x000000545018723c */ /* 0x040fee0000001818 */
[----:B------:R-:W-:Y:S01]  /*ad90*/  FFMA.FTZ R84, R193, c[0x0][0x2d0], -R153 ;  /* 0x0000b400c1547a23 */ /* 0x000fe20000010899 */
[-C--:B------:R-:W-:Y:S08]  /*ada0*/  HMMA.16816.F32 R28, R80, R86.reuse, R28 ;  /* 0x00000056501c723c */ /* 0x080ff0000000181c */
[C---:B------:R-:W-:Y:S04]  /*adb0*/  HMMA.16816.F32 R32, R76.reuse, R86, R32 ;  /* 0x000000564c20723c */ /* 0x040fe80000001820 */
[--C-:B-1----:R-:W-:Y:S04]  /*adc0*/  FFMA.FTZ R2, R178, c[0x0][0x2d0], -R75.reuse ;  /* 0x0000b400b2027a23 */ /* 0x102fe8000001084b */
[-C--:B------:R-:W-:Y:S01]  /*add0*/  HMMA.16816.F32 R36, R76, R92.reuse, R36 ;  /* 0x0000005c4c24723c */ /* 0x080fe20000001824 */
[----:B------:R1:W-:Y:S07]  /*ade0*/  MUFU.EX2 R178, R2 ;  /* 0x0000000200b27308 */ /* 0x0003ee0000000800 */
[C---:B------:R-:W-:Y:S08]  /*adf0*/  HMMA.16816.F32 R40, R80.reuse, R92, R40 ;  /* 0x0000005c5028723c */ /* 0x040ff00000001828 */
[-C--:B------:R-:W-:Y:S08]  /*ae00*/  HMMA.16816.F32 R44, R80, R94.reuse, R44 ;  /* 0x0000005e502c723c */ /* 0x080ff0000000182c */
[C---:B------:R-:W-:Y:S01]  /*ae10*/  HMMA.16816.F32 R48, R76.reuse, R94, R48 ;  /* 0x0000005e4c30723c */ /* 0x040fe20000001830 */
[----:B------:R-:W-:Y:S03]  /*ae20*/  LDSM.16.MT88.4 R92, [R198+0x1800] ;  /* 0x00180000c65c783b */ /* 0x000fe60000004200 */
[----:B-1----:R-:W-:Y:S04]  /*ae30*/  FFMA.FTZ R2, R175, c[0x0][0x2d0], -R75 ;  /* 0x0000b400af027a23 */ /* 0x002fe8000001084b */
[----:B------:R1:W4:Y:S01]  /*ae40*/  MUFU.EX2 R176, R2 ;  /* 0x0000000200b07308 */ /* 0x0003220000000800 */
[-C--:B--2---:R-:W-:Y:S08]  /*ae50*/  HMMA.16816.F32 R52, R76, R88.reuse, R52 ;  /* 0x000000584c34723c */ /* 0x084ff00000001834 */
[C---:B------:R-:W-:Y:S08]  /*ae60*/  HMMA.16816.F32 R56, R80.reuse, R88, R56 ;  /* 0x000000585038723c */ /* 0x040ff00000001838 */
[-C--:B------:R-:W-:Y:S04]  /*ae70*/  HMMA.16816.F32 R60, R80, R90.reuse, R60 ;  /* 0x0000005a503c723c */ /* 0x080fe8000000183c */
[--C-:B-1----:R-:W-:Y:S04]  /*ae80*/  FFMA.FTZ R2, R172, c[0x0][0x2d0], -R152.reuse ;  /* 0x0000b400ac027a23 */ /* 0x102fe80000010898 */
[----:B------:R-:W-:Y:S01]  /*ae90*/  HMMA.16816.F32 R64, R76, R90, R64 ;  /* 0x0000005a4c40723c */ /* 0x000fe20000001840 */
[----:B------:R-:W-:Y:S01]  /*aea0*/  LDSM.16.MT88.4 R88, [R201+0x1800] ;  /* 0x00180000c958783b */ /* 0x000fe20000004200 */
[----:B------:R1:W-:Y:S05]  /*aeb0*/  MUFU.EX2 R175, R2 ;  /* 0x0000000200af7308 */ /* 0x0003ea0000000800 */
[----:B---3--:R-:W-:Y:S02]  /*aec0*/  F2FP.PACK_AB R76, R177, R136 ;  /* 0x00000088b14c723e */ /* 0x008fe400000000ff */
[----:B----4-:R-:W-:Y:S03]  /*aed0*/  F2FP.PACK_AB R78, R176, R178 ;  /* 0x000000b2b04e723e */ /* 0x010fe600000000ff */
[--C-:B-1----:R-:W-:Y:S04]  /*aee0*/  FFMA.FTZ R2, R173, c[0x0][0x2d0], -R152.reuse ;  /* 0x0000b400ad027a23 */ /* 0x102fe80000010898 */
        /* <DEDUP_REMOVED lines=8> */
[----:B------:R1:W-:Y:S10]  /*af70*/  MUFU.EX2 R171, R84 ;  /* 0x0000005400ab7308 */ /* 0x0003f40000000800 */
[----:B------:R2:W-:Y:S01]  /*af80*/  MUFU.EX2 R143, R2 ;  /* 0x00000002008f7308 */ /* 0x0005e20000000800 */
[----:B-1----:R-:W1:Y:S01]  /*af90*/  LDSM.16.MT88.4 R84, [R197+0x1800] ;  /* 0x00180000c554783b */ /* 0x002e620000004200 */
[--C-:B--2---:R-:W-:Y:S08]  /*afa0*/  FFMA.FTZ R2, R192, c[0x0][0x2d0], -R153.reuse ;  /* 0x0000b400c0027a23 */ /* 0x104ff00000010899 */
[----:B------:R2:W3:Y:S02]  /*afb0*/  MUFU.EX2 R142, R2 ;  /* 0x00000002008e7308 */ /* 0x0004e40000000800 */
[----:B--2---:R-:W-:Y:S01]  /*afc0*/  FFMA.FTZ R2, R170, c[0x0][0x2d0], -R153 ;  /* 0x0000b400aa027a23 */ /* 0x004fe20000010899 */
[----:B---3--:R-:W-:Y:S01]  /*afd0*/  F2FP.PACK_AB R80, R142, R143 ;  /* 0x0000008f8e50723e */ /* 0x008fe200000000ff */
[-C--:B-1----:R-:W-:Y:S06]  /*afe0*/  HMMA.16816.F32 R4, R76, R84.reuse, R4 ;  /* 0x000000544c04723c */ /* 0x082fec0000001804 */
        /* <DEDUP_REMOVED lines=19> */
[-C--:B------:R-:W-:Y:S01]  /*b120*/  HMMA.16816.F32 R20, R76, R88.reuse, R20 ;  /* 0x000000584c14723c */ /* 0x080fe20000001814 */
        /* <DEDUP_REMOVED lines=13> */
[----:B-1----:R-:W-:Y:S04]  /*b200*/  FFMA.FTZ R2, R245, c[0x0][0x2d0], -R152 ;  /* 0x0000b400f5027a23 */ /* 0x002fe80000010898 */
[----:B------:R1:W-:Y:S01]  /*b210*/  MUFU.EX2 R163, R2 ;  /* 0x0000000200a37308 */ /* 0x0003e20000000800 */
[-C--:B--2---:R-:W-:Y:S03]  /*b220*/  HMMA.16816.F32 R52, R76, R84.reuse, R52 ;  /* 0x000000544c34723c */ /* 0x084fe60000001834 */
[----:B---3--:R-:W-:Y:S05]  /*b230*/  F2FP.PACK_AB R150, R164, R165 ;  /* 0x000000a5a496723e */ /* 0x008fea00000000ff */
[C---:B------:R-:W-:Y:S07]  /*b240*/  HMMA.16816.F32 R56, R80.reuse, R84, R56 ;  /* 0x000000545038723c */ /* 0x040fee0000001838 */
[----:B------:R-:W-:Y:S01]  /*b250*/  IMAD.MOV.U32 R84, RZ, RZ, R72 ;  /* 0x000000ffff547224 */ /* 0x000fe200078e0048 */
[-C--:B------:R-:W-:Y:S04]  /*b260*/  HMMA.16816.F32 R60, R80, R86.reuse, R60 ;  /* 0x00000056503c723c */ /* 0x080fe8000000183c */
[----:B------:R-:W-:Y:S01]  /*b270*/  MOV R85, R71 ;  /* 0x0000004700557202 */ /* 0x000fe20000000f00 */
[--C-:B-1----:R-:W-:Y:S03]  /*b280*/  FFMA.FTZ R2, R246, c[0x0][0x2d0], -R152.reuse ;  /* 0x0000b400f6027a23 */ /* 0x102fe60000010898 */
[----:B------:R-:W-:Y:S01]  /*b290*/  HMMA.16816.F32 R64, R76, R86, R64 ;  /* 0x000000564c40723c */ /* 0x000fe20000001840 */
[----:B------:R1:W2:Y:S06]  /*b2a0*/  MUFU.EX2 R161, R2 ;  /* 0x0000000200a17308 */ /* 0x0002ac0000000800 */
[----:B------:R-:W-:Y:S01]  /*b2b0*/  MOV R86, R70 ;  /* 0x0000004600567202 */ /* 0x000fe20000000f00 */
[--C-:B-1----:R-:W-:Y:S01]  /*b2c0*/  FFMA.FTZ R2, R250, c[0x0][0x2d0], -R152.reuse ;  /* 0x0000b400fa027a23 */ /* 0x102fe20000010898 */
[----:B--2---:R-:W-:Y:S03]  /*b2d0*/  F2FP.PACK_AB R149, R161, R163 ;  /* 0x000000a3a195723e */ /* 0x004fe600000000ff */
[----:B------:R-:W-:Y:S01]  /*b2e0*/  FFMA.FTZ R152, R252, c[0x0][0x2d0], -R152 ;  /* 0x0000b400fc987a23 */ /* 0x000fe20000010898 */
[----:B------:R1:W-:Y:S10]  /*b2f0*/  MUFU.EX2 R162, R2 ;  /* 0x0000000200a27308 */ /* 0x0003f40000000800 */
[----:B------:R-:W2:Y:S01]  /*b300*/  MUFU.EX2 R160, R152 ;  /* 0x0000009800a07308 */ /* 0x000ea20000000800 */
[--C-:B-1----:R-:W-:Y:S09]  /*b310*/  FFMA.FTZ R2, R225, c[0x0][0x2d0], -R153.reuse ;  /* 0x0000b400e1027a23 */ /* 0x102ff20000010899 */
[----:B------:R1:W-:Y:S01]  /*b320*/  MUFU.EX2 R158, R2 ;  /* 0x00000002009e7308 */ /* 0x0003e20000000800 */
[----:B--2---:R-:W-:Y:S07]  /*b330*/  F2FP.PACK_AB R151, R160, R162 ;  /* 0x000000a2a097723e */ /* 0x004fee00000000ff */
[-C--:B------:R-:W-:Y:S01]  /*b340*/  HMMA.16816.F32 R88, R148, R100.reuse, R4 ;  /* 0x000000649458723c */ /* 0x080fe20000001804 */
[----:B------:R-:W2:Y:S04]  /*b350*/  LDSM.16.MT88.4 R4, [R200+0x2000] ;  /* 0x00200000c804783b */ /* 0x000ea80000004200 */
[--C-:B-1----:R-:W-:Y:S04]  /*b360*/  FFMA.FTZ R2, R230, c[0x0][0x2d0], -R153.reuse ;  /* 0x0000b400e6027a23 */ /* 0x102fe80000010899 */
[----:B------:R1:W3:Y:S03]  /*b370*/  MUFU.EX2 R159, R2 ;  /* 0x00000002009f7308 */ /* 0x0002e60000000800 */
[--C-:B-1----:R-:W-:Y:S01]  /*b380*/  FFMA.FTZ R2, R232, c[0x0][0x2d0], -R153.reuse ;  /* 0x0000b400e8027a23 */ /* 0x102fe20000010899 */
[----:B---3--:R-:W-:Y:S01]  /*b390*/  F2FP.PACK_AB R144, R159, R158 ;  /* 0x0000009e9f90723e */ /* 0x008fe200000000ff */
[----:B------:R-:W-:Y:S05]  /*b3a0*/  FFMA.FTZ R153, R234, c[0x0][0x2d0], -R153 ;  /* 0x0000b400ea997a23 */ /* 0x000fea0000010899 */
[----:B------:R1:W-:Y:S10]  /*b3b0*/  MUFU.EX2 R157, R2 ;  /* 0x00000002009d7308 */ /* 0x0003f40000000800 */
[----:B------:R-:W3:Y:S01]  /*b3c0*/  MUFU.EX2 R156, R153 ;  /* 0x00000099009c7308 */ /* 0x000ee20000000800 */
[--C-:B-1----:R-:W-:Y:S09]  /*b3d0*/  FFMA.FTZ R2, R226, c[0x0][0x2d0], -R154.reuse ;  /* 0x0000b400e2027a23 */ /* 0x102ff2000001089a */
[----:B------:R1:W-:Y:S01]  /*b3e0*/  MUFU.EX2 R155, R2 ;  /* 0x00000002009b7308 */ /* 0x0003e20000000800 */
[----:B---3--:R-:W-:Y:S01]  /*b3f0*/  F2FP.PACK_AB R146, R156, R157 ;  /* 0x0000009d9c92723e */ /* 0x008fe200000000ff */
[--C-:B-1----:R-:W-:Y:S08]  /*b400*/  FFMA.FTZ R2, R229, c[0x0][0x2d0], -R154.reuse ;  /* 0x0000b400e5027a23 */ /* 0x102ff0000001089a */
[----:B------:R1:W3:Y:S02]  /*b410*/  MUFU.EX2 R153, R2 ;  /* 0x0000000200997308 */ /* 0x0002e40000000800 */
[--C-:B-1----:R-:W-:Y:S01]  /*b420*/  FFMA.FTZ R2, R240, c[0x0][0x2d0], -R154.reuse ;  /* 0x0000b400f0027a23 */ /* 0x102fe2000001089a */
[----:B---3--:R-:W-:Y:S01]  /*b430*/  F2FP.PACK_AB R145, R153, R155 ;  /* 0x0000009b9991723e */ /* 0x008fe200000000ff */
[----:B------:R-:W-:Y:S06]  /*b440*/  FFMA.FTZ R154, R74, c[0x0][0x2d0], -R154 ;  /* 0x0000b4004a9a7a23 */ /* 0x000fec000001089a */
[----:B------:R1:W-:Y:S10]  /*b450*/  MUFU.EX2 R152, R2 ;  /* 0x0000000200987308 */ /* 0x0003f40000000800 */
[----:B------:R-:W3:Y:S01]  /*b460*/  MUFU.EX2 R75, R154 ;  /* 0x0000009a004b7308 */ /* 0x000ee20000000800 */
[----:B-1----:R-:W-:Y:S02]  /*b470*/  FFMA.FTZ R2, R68, R104, R243 ;  /* 0x0000006844027223 */ /* 0x002fe400000100f3 */
[----:B------:R-:W-:Y:S02]  /*b480*/  FFMA.FTZ R68, R3, R99, R231 ;  /* 0x0000006303447223 */ /* 0x000fe400000100e7 */
[----:B------:R-:W-:Y:S02]  /*b490*/  FFMA.FTZ R3, R0, R98, R223 ;  /* 0x0000006200037223 */ /* 0x000fe400000100df */
[----:B------:R-:W-:Y:S02]  /*b4a0*/  FADD.FTZ R0, R97, R69 ;  /* 0x0000004561007221 */ /* 0x000fe40000010000 */
[----:B------:R-:W-:Y:S02]  /*b4b0*/  FADD.FTZ R69, R238, R68 ;  /* 0x00000044ee457221 */ /* 0x000fe40000010000 */
[----:B------:R-:W-:Y:S01]  /*b4c0*/  FADD.FTZ R68, R96, R0 ;  /* 0x0000000060447221 */ /* 0x000fe20000010000 */
[----:B---3--:R-:W-:Y:S01]  /*b4d0*/  F2FP.PACK_AB R147, R75, R152 ;  /* 0x000000984b93723e */ /* 0x008fe200000000ff */
        /* <DEDUP_REMOVED lines=89> */
[----:B------:R1:W-:Y:S04]  /*ba70*/  STL [R1+0x18], R3 ;  /* 0x0000180301007387 */ /* 0x0003e80000100800 */
[----:B------:R2:W-:Y:S04]  /*ba80*/  STL [R1+0x1c], R2 ;  /* 0x00001c0201007387 */ /* 0x0005e80000100800 */
[----:B------:R2:W-:Y:S01]  /*ba90*/  STL [R1+0x20], R0 ;  /* 0x0000200001007387 */ /* 0x0005e20000100800 */
[----:B-1----:R-:W-:Y:S01]  /*baa0*/  MOV R3, R73 ;  /* 0x0000004900037202 */ /* 0x002fe20000000f00 */
[----:B------:R-:W-:-:S05]  /*bab0*/  @P0 BRA `(.L_x_1228) ;  /* 0xffffba7000000947 */ /* 0x000fca000383ffff */
.L_x_1227:
[----:B-12---:R-:W2:Y:S02]  /*bac0*/  LDL R0, [R1+0x24] ;  /* 0x0000240001007983 */ /* 0x006ea40000100800 */
[----:B--2---:R-:W-:-:S13]  /*bad0*/  ISETP.GE.AND P0, PT, R212, R0, PT ;  /* 0x00000000d400720c */ /* 0x004fda0003f06270 */
[----:B------:R-:W-:Y:S05]  /*bae0*/  @!P0 BRA `(.L_x_1229) ;  /* 0x00003af000008947 */ /* 0x000fea0003800000 */
[----:B------:R-:W-:Y:S01]  /*baf0*/  IMAD.MOV.U32 R3, RZ, RZ, R72 ;  /* 0x000000ffff037224 */ /* 0x000fe200078e0048 */
[----:B------:R-:W-:Y:S01]  /*bb00*/  MOV R85, R70 ;  /* 0x0000004600557202 */ /* 0x000fe20000000f00 */
[----:B------:R-:W-:Y:S01]  /*bb10*/  IMAD.MOV.U32 R2, RZ, RZ, R73 ;  /* 0x000000ffff027224 */ /* 0x000fe200078e0049 */
[----:B------:R-:W-:Y:S02]  /*bb20*/  MOV R84, R71 ;  /* 0x0000004700547202 */ /* 0x000fe40000000f00 */
.L_x_1230:
[----:B------:R-:W2:Y:S01]  /*bb30*/  LDL R174, [R1+0x48] ;  /* 0x0000480001ae7983 */ /* 0x000ea20000100800 */
[----:B------:R-:W-:Y:S04]  /*bb40*/  DEPBAR.LE SB0, 0x0 ;  /* 0x000080000000791a */ /* 0x000fe80000000000 */
[----:B------:R-:W2:Y:S01]  /*bb50*/  LDL.64 R172, [R1+0x40] ;  /* 0x0000400001ac7983 */ /* 0x000ea20000100a00 */
        /* <DEDUP_REMOVED lines=20> */
[----:B------:R-:W1:Y:S08]  /*bca0*/  LDSM.16.M88.4 R160, [R207] ;  /* 0x00000000cfa0783b */ /* 0x000e700000000200 */
[----:B------:R-:W1:Y:S08]  /*bcb0*/  LDSM.16.M88.4 R164, [R206+0x2000] ;  /* 0x00200000cea4783b */ /* 0x000e700000000200 */
[----:B------:R-:W1:Y:S01]  /*bcc0*/  LDSM.16.M88.4 R168, [R211] ;  /* 0x00000000d3a8783b */ /* 0x000e620000000200 */
[----:B--2---:R-:W-:Y:S01]  /*bcd0*/  MOV R173, R174 ;  /* 0x000000ae00ad7202 */ /* 0x004fe20000000f00 */
[-C--:B-1----:R-:W-:Y:S04]  /*bce0*/  HMMA.16816.F32 R4, R80, R16.reuse, RZ ;  /* 0x000000105004723c */ /* 0x082fe800000018ff */
[----:B------:R-:W-:Y:S04]  /*bcf0*/  IMAD.WIDE.U32 R172, R86, 0x50, R172 ;  /* 0x0000005056ac7825 */ /* 0x000fe800078e00ac */
[C---:B---3--:R-:W-:Y:S04]  /*bd00*/  HMMA.16816.F32 R8, R76.reuse, R16, RZ ;  /* 0x000000104c08723c */ /* 0x048fe800000018ff */
[----:B------:R-:W-:Y:S02]  /*bd10*/  LEA R86, P0, R172, c[0x0][0x1f8], 0x1 ;  /* 0x00007e00ac567a11 */ /* 0x000fe400078008ff */
[----:B------:R-:W-:Y:S02]  /*bd20*/  IADD3 R0, R173, R0, RZ ;  /* 0x00000000ad007210 */ /* 0x000fe40007ffe0ff */
[-C--:B------:R-:W-:Y:S01]  /*bd30*/  HMMA.16816.F32 R12, R76, R18.reuse, RZ ;  /* 0x000000124c0c723c */ /* 0x080fe200000018ff */
[-C--:B------:R-:W-:Y:S03]  /*bd40*/  IADD3 R176, P1, R86, R179.reuse, RZ ;  /* 0x000000b356b07210 */ /* 0x080fe60007f3e0ff */
[----:B------:R-:W-:Y:S02]  /*bd50*/  LEA.HI.X R87, R172, c[0x0][0x1fc], R0, 0x1, P0 ;  /* 0x00007f00ac577a11 */ /* 0x000fe400000f0c00 */
[-C--:B------:R-:W-:Y:S02]  /*bd60*/  IADD3 R174, P0, R176, R179.reuse, RZ ;  /* 0x000000b3b0ae7210 */ /* 0x080fe40007f1e0ff */
[C---:B------:R-:W-:Y:S04]  /*bd70*/  HMMA.16816.F32 R16, R80.reuse, R18, RZ ;  /* 0x000000125010723c */ /* 0x040fe800000018ff */
[-C--:B------:R-:W-:Y:S02]  /*bd80*/  IADD3.X R177, R87, R178.reuse, RZ, P1, !PT ;  /* 0x000000b257b17210 */ /* 0x080fe40000ffe4ff */
[-C--:B------:R-:W-:Y:S02]  /*bd90*/  IADD3 R172, P1, R174, R179.reuse, RZ ;  /* 0x000000b3aeac7210 */ /* 0x080fe40007f3e0ff */
[-C--:B----4-:R-:W-:Y:S01]  /*bda0*/  HMMA.16816.F32 R20, R80, R32.reuse, RZ ;  /* 0x000000205014723c */ /* 0x090fe200000018ff */
[-C--:B------:R-:W-:Y:S04]  /*bdb0*/  IADD3.X R175, R177, R178.reuse, RZ, P0, !PT ;  /* 0x000000b2b1af7210 */ /* 0x080fe800007fe4ff */
[-C--:B------:R-:W-:Y:S03]  /*bdc0*/  IADD3.X R173, R175, R178.reuse, RZ, P1, !PT ;  /* 0x000000b2afad7210 */ /* 0x080fe60000ffe4ff */
        /* <DEDUP_REMOVED lines=20> */
[----:B------:R-:W2:Y:S07]  /*bf10*/  LDSM.16.M88.4 R160, [R209] ;  /* 0x00000000d1a0783b */ /* 0x000eae0000000200 */
[-C--:B------:R-:W-:Y:S08]  /*bf20*/  HMMA.16816.F32 R20, R156, R168.reuse, R20 ;  /* 0x000000a89c14723c */ /* 0x080ff00000001814 */
[C---:B------:R-:W-:Y:S08]  /*bf30*/  HMMA.16816.F32 R24, R164.reuse, R168, R24 ;  /* 0x000000a8a418723c */ /* 0x040ff00000001818 */
[-C--:B------:R-:W-:Y:S08]  /*bf40*/  HMMA.16816.F32 R28, R164, R170.reuse, R28 ;  /* 0x000000aaa41c723c */ /* 0x080ff0000000181c */
[C---:B------:R-:W-:Y:S01]  /*bf50*/  HMMA.16816.F32 R32, R156.reuse, R170, R32 ;  /* 0x000000aa9c20723c */ /* 0x040fe20000001820 */
[----:B------:R-:W3:Y:S07]  /*bf60*/  LDSM.16.M88.4 R168, [R208] ;  /* 0x00000000d0a8783b */ /* 0x000eee0000000200 */
        /* <DEDUP_REMOVED lines=12> */
[-C--:B--2---:R-:W-:Y:S04]  /*c030*/  HMMA.16816.F32 R52, R156, R160.reuse, R52 ;  /* 0x000000a09c34723c */ /* 0x084fe80000001834 */
[----:B------:R-:W-:Y:S04]  /*c040*/  IADD3.X R87, R173, R178, RZ, P0, !PT ;  /* 0x000000b2ad577210 */ /* 0x000fe800007fe4ff */
[C---:B------:R-:W-:Y:S01]  /*c050*/  HMMA.16816.F32 R56, R164.reuse, R160, R56 ;  /* 0x000000a0a438723c */ /* 0x040fe20000001838 */
[----:B------:R1:W-:Y:S07]  /*c060*/  LDGSTS.E.BYPASS.LTC128B.128 [R213+0x2100], [R86.64], !P6 ;  /* 0x0210000056d57fae */ /* 0x0003ee000f101d48 */
[-C--:B------:R-:W-:Y:S01]  /*c070*/  HMMA.16816.F32 R60, R164, R162.reuse, R60 ;  /* 0x000000a2a43c723c */ /* 0x080fe2000000183c */
[----:B----4-:R-:W-:Y:S07]  /*c080*/  LDSM.16.M88.4 R176, [R202] ;  /* 0x00000000cab0783b */ /* 0x010fee0000000200 */
[C---:B------:R-:W-:Y:S01]  /*c090*/  HMMA.16816.F32 R64, R156.reuse, R162, R64 ;  /* 0x000000a29c40723c */ /* 0x040fe20000001840 */
[----:B-----5:R-:W2:Y:S07]  /*c0a0*/  LDSM.16.M88.4 R172, [R204] ;  /* 0x00000000ccac783b */ /* 0x020eae0000000200 */
[-C--:B---3--:R-:W-:Y:S01]  /*c0b0*/  HMMA.16816.F32 R68, R156, R168.reuse, R68 ;  /* 0x000000a89c44723c */ /* 0x088fe20000001844 */
[----:B------:R-:W3:Y:S07]  /*c0c0*/  LDSM.16.M88.4 R180, [R204+0x2000] ;  /* 0x00200000ccb4783b */ /* 0x000eee0000000200 */
[C---:B------:R-:W-:Y:S01]  /*c0d0*/  HMMA.16816.F32 R72, R164.reuse, R168, R72 ;  /* 0x000000a8a448723c */ /* 0x040fe20000001848 */
[----:B------:R-:W4:Y:S07]  /*c0e0*/  LDSM.16.M88.4 R152, [R202+0x800] ;  /* 0x00080000ca98783b */ /* 0x000f2e0000000200 */
[-C--:B------:R-:W-:Y:S01]  /*c0f0*/  HMMA.16816.F32 R76, R164, R170.reuse, R76 ;  /* 0x000000aaa44c723c */ /* 0x080fe2000000184c */
[----:B------:R-:W5:Y:S07]  /*c100*/  LDSM.16.M88.4 R160, [R202+0x1000] ;  /* 0x00100000caa0783b */ /* 0x000f6e0000000200 */
[----:B------:R-:W-:Y:S01]  /*c110*/  HMMA.16816.F32 R80, R156, R170, R80 ;  /* 0x000000aa9c50723c */ /* 0x000fe20000001850 */
[----:B------:R-:W1:Y:S07]  /*c120*/  LDSM.16.M88.4 R184, [R202+0x1800] ;  /* 0x00180000cab8783b */ /* 0x000e6e0000000200 */
[-C--:B--2---:R-:W-:Y:S01]  /*c130*/  HMMA.16816.F32 R4, R172, R176.reuse, R4 ;  /* 0x000000b0ac04723c */ /* 0x084fe20000001804 */
[----:B------:R-:W2:Y:S07]  /*c140*/  LDSM.16.M88.4 R188, [R202+0x2000] ;  /* 0x00200000cabc783b */ /* 0x000eae0000000200 */
[C---:B---3--:R-:W-:Y:S01]  /*c150*/  HMMA.16816.F32 R8, R180.reuse, R176, R8 ;  /* 0x000000b0b408723c */ /* 0x048fe20000001808 */
[----:B------:R-:W-:Y:S07]  /*c160*/  LDSM.16.M88.4 R164, [R205] ;  /* 0x00000000cda4783b */ /* 0x000fee0000000200 */
[-C--:B------:R-:W-:Y:S01]  /*c170*/  HMMA.16816.F32 R12, R180, R178.reuse, R12 ;  /* 0x000000b2b40c723c */ /* 0x080fe2000000180c */
[----:B------:R-:W3:Y:S07]  /*c180*/  LDSM.16.M88.4 R192, [R199] ;  /* 0x00000000c7c0783b */ /* 0x000eee0000000200 */
[C---:B------:R-:W-:Y:S01]  /*c190*/  HMMA.16816.F32 R16, R172.reuse, R178, R16 ;  /* 0x000000b2ac10723c */ /* 0x040fe20000001810 */
[----:B------:R-:W0:Y:S07]  /*c1a0*/  LDGDEPBAR ;  /* 0x00000000000079af */ /* 0x000e2e0000000000 */
[-C--:B----4-:R-:W-:Y:S08]  /*c1b0*/  HMMA.16816.F32 R20, R172, R152.reuse, R20 ;  /* 0x00000098ac14723c */ /* 0x090ff00000001814 */
[C---:B------:R-:W-:Y:S08]  /*c1c0*/  HMMA.16816.F32 R24, R180.reuse, R152, R24 ;  /* 0x00000098b418723c */ /* 0x040ff00000001818 */
[-C--:B------:R-:W-:Y:S08]  /*c1d0*/  HMMA.16816.F32 R28, R180, R154.reuse, R28 ;  /* 0x0000009ab41c723c */ /* 0x080ff0000000181c */
[C---:B------:R-:W-:Y:S01]  /*c1e0*/  HMMA.16816.F32 R32, R172.reuse, R154, R32 ;  /* 0x0000009aac20723c */ /* 0x040fe20000001820 */
[----:B------:R-:W4:Y:S07]  /*c1f0*/  LDSM.16.M88.4 R152, [R205+0x2000] ;  /* 0x00200000cd98783b */ /* 0x000f2e0000000200 */
        /* <DEDUP_REMOVED lines=8> */
[-C--:B--2---:R-:W-:Y:S08]  /*c280*/  HMMA.16816.F32 R68, R172, R188.reuse, R68 ;  /* 0x000000bcac44723c */ /* 0x084ff00000001844 */
[C---:B------:R-:W-:Y:S08]  /*c290*/  HMMA.16816.F32 R72, R180.reuse, R188, R72 ;  /* 0x000000bcb448723c */ /* 0x040ff00000001848 */
[-C--:B------:R-:W-:Y:S08]  /*c2a0*/  HMMA.16816.F32 R76, R180, R190.reuse, R76 ;  /* 0x000000beb44c723c */ /* 0x080ff0000000184c */
[----:B------:R-:W-:Y:S08]  /*c2b0*/  HMMA.16816.F32 R80, R172, R190, R80 ;  /* 0x000000beac50723c */ /* 0x000ff00000001850 */
[-C--:B---3--:R-:W-:Y:S08]  /*c2c0*/  HMMA.16816.F32 R4, R164, R192.reuse, R4 ;  /* 0x000000c0a404723c */ /* 0x088ff00000001804 */
[C---:B----4-:R-:W-:Y:S08]  /*c2d0*/  HMMA.16816.F32 R8, R152.reuse, R192, R8 ;  /* 0x000000c09808723c */ /* 0x050ff00000001808 */
        /* <DEDUP_REMOVED lines=76> */
[----:B------:R-:W-:Y:S01]  /*c7a0*/  MUFU.TANH R154, R11 ;  /* 0x0000000b009a7308 */ /* 0x000fe20000002400 */
[----:B-1----:R-:W-:Y:S01]  /*c7b0*/  FMUL.FTZ R0, R19, c[0x0][0x320] ;  /* 0x0000c80013007a20 */ /* 0x002fe20000410000 */
[----:B--2---:R-:W-:Y:S08]  /*c7c0*/  FMNMX.FTZ R5, R16, R5, !PT ;  /* 0x0000000510057209 */ /* 0x004ff00007810000 */
        /* <DEDUP_REMOVED lines=9> */
[----:B--2---:R-:W-:Y:S01]  /*c860*/  FMNMX.FTZ R5, R21, R5, !PT ;  /* 0x0000000515057209 */ /* 0x004fe20007810000 */
[----:B------:R-:W2:Y:S06]  /*c870*/  LDL.64 R22, [R1+0x38] ;  /* 0x0000380001167983 */ /* 0x000eac0000100a00 */
[----:B------:R1:W3:Y:S02]  /*c880*/  MUFU.TANH R170, R0 ;  /* 0x0000000000aa7308 */ /* 0x0002e40000002400 */
[----:B-1----:R-:W-:Y:S01]  /*c890*/  FMUL.FTZ R0, R24, c[0x0][0x320] ;  /* 0x0000c80018007a20 */ /* 0x002fe20000410000 */
[----:B---3--:R-:W-:Y:S07]  /*c8a0*/  FMNMX.FTZ R5, R170, R5, !PT ;  /* 0x00000005aa057209 */ /* 0x008fee0007810000 */
        /* <DEDUP_REMOVED lines=13> */
[----:B------:R-:W-:Y:S01]  /*c980*/  MUFU.TANH R30, R7 ;  /* 0x00000007001e7308 */ /* 0x000fe20000002400 */
[----:B---3--:R-:W-:Y:S09]  /*c990*/  FMUL.FTZ R0, R32, c[0x0][0x320] ;  /* 0x0000c80020007a20 */ /* 0x008ff20000410000 */
[----:B------:R1:W-:Y:S02]  /*c9a0*/  MUFU.TANH R14, R0 ;  /* 0x00000000000e7308 */ /* 0x0003e40000002400 */
[----:B-1----:R-:W-:Y:S08]  /*c9b0*/  FMUL.FTZ R0, R33, c[0x0][0x320] ;  /* 0x0000c80021007a20 */ /* 0x002ff00000410000 */
[----:B------:R1:W-:Y:S02]  /*c9c0*/  MUFU.TANH R12, R0 ;  /* 0x00000000000c7308 */ /* 0x0003e40000002400 */
[----:B-1----:R-:W-:Y:S08]  /*c9d0*/  FMUL.FTZ R0, R34, c[0x0][0x320] ;  /* 0x0000c80022007a20 */ /* 0x002ff00000410000 */
[----:B------:R1:W-:Y:S10]  /*c9e0*/  MUFU.TANH R34, R6 ;  /* 0x0000000600227308 */ /* 0x0003f40000002400 */
[----:B------:R3:W4:Y:S01]  /*c9f0*/  MUFU.TANH R18, R0 ;  /* 0x0000000000127308 */ /* 0x0007220000002400 */
[----:B-1----:R-:W-:Y:S09]  /*ca00*/  FMUL.FTZ R6, R80, c[0x0][0x320] ;  /* 0x0000c80050067a20 */ /* 0x002ff20000410000 */
[----:B------:R1:W-:Y:S01]  /*ca10*/  MUFU.TANH R167, R6 ;  /* 0x0000000600a77308 */ /* 0x0003e20000002400 */
[----:B---3--:R-:W-:Y:S01]  /*ca20*/  FMUL.FTZ R0, R35, c[0x0][0x320] ;  /* 0x0000c80023007a20 */ /* 0x008fe20000410000 */
[----:B----4-:R-:W-:Y:S08]  /*ca30*/  FMNMX.FTZ R5, R18, R5, !PT ;  /* 0x0000000512057209 */ /* 0x010ff00007810000 */
[----:B------:R3:W4:Y:S10]  /*ca40*/  MUFU.TANH R17, R0 ;  /* 0x0000000000117308 */ /* 0x0007340000002400 */
[----:B------:R5:W-:Y:S01]  /*ca50*/  MUFU.TANH R35, R4 ;  /* 0x0000000400237308 */ /* 0x000be20000002400 */
[----:B-1----:R-:W-:Y:S09]  /*ca60*/  FMUL.FTZ R6, R81, c[0x0][0x320] ;  /* 0x0000c80051067a20 */ /* 0x002ff20000410000 */
[----:B------:R1:W-:Y:S01]  /*ca70*/  MUFU.TANH R27, R6 ;  /* 0x00000006001b7308 */ /* 0x0003e20000002400 */
[----:B---3--:R-:W-:Y:S01]  /*ca80*/  FMUL.FTZ R0, R36, c[0x0][0x320] ;  /* 0x0000c80024007a20 */ /* 0x008fe20000410000 */
[----:B----4-:R-:W-:Y:S01]  /*ca90*/  FMNMX.FTZ R5, R17, R5, !PT ;  /* 0x0000000511057209 */ /* 0x010fe20007810000 */
[----:B------:R-:W3:Y:S07]  /*caa0*/  LDL R36, [R1+0x28] ;  /* 0x0000280001247983 */ /* 0x000eee0000100800 */
[----:B------:R4:W-:Y:S01]  /*cab0*/  MUFU.TANH R179, R0 ;  /* 0x0000000000b37308 */ /* 0x0009e20000002400 */
[----:B-----5:R-:W-:Y:S04]  /*cac0*/  FMNMX.FTZ R4, R171, R84, !PT ;  /* 0x00000054ab047209 */ /* 0x020fe80007810000 */
[----:B------:R-:W-:Y:S04]  /*cad0*/  FMNMX.FTZ R4, R162, R4, !PT ;  /* 0x00000004a2047209 */ /* 0x000fe80007810000 */
[----:B------:R-:W-:Y:S01]  /*cae0*/  FMNMX.FTZ R4, R157, R4, !PT ;  /* 0x000000049d047209 */ /* 0x000fe20007810000 */
[----:B-1----:R-:W-:Y:S03]  /*caf0*/  FMUL.FTZ R6, R82, c[0x0][0x320] ;  /* 0x0000c80052067a20 */ /* 0x002fe60000410000 */
[----:B------:R-:W-:Y:S01]  /*cb00*/  FMNMX.FTZ R4, R87, R4, !PT ;  /* 0x0000000457047209 */ /* 0x000fe20007810000 */
[----:B------:R1:W-:Y:S03]  /*cb10*/  MUFU.TANH R29, R6 ;  /* 0x00000006001d7308 */ /* 0x0003e60000002400 */
[----:B------:R-:W-:Y:S01]  /*cb20*/  FMNMX.FTZ R4, R24, R4, !PT ;  /* 0x0000000418047209 */ /* 0x000fe20007810000 */
[----:B----4-:R-:W-:Y:S03]  /*cb30*/  FMUL.FTZ R0, R37, c[0x0][0x320] ;  /* 0x0000c80025007a20 */ /* 0x010fe60000410000 */
[----:B------:R-:W-:Y:S01]  /*cb40*/  FMNMX.FTZ R4, R176, R4, !PT ;  /* 0x00000004b0047209 */ /* 0x000fe20007810000 */
[----:B------:R-:W4:Y:S02]  /*cb50*/  LDL R37, [R1+0x24] ;  /* 0x0000240001257983 */ /* 0x000f240000100800 */
[----:B------:R5:W-:Y:S01]  /*cb60*/  MUFU.TANH R182, R0 ;  /* 0x0000000000b67308 */ /* 0x000be20000002400 */
[----:B------:R-:W-:Y:S04]  /*cb70*/  FMNMX.FTZ R4, R25, R4, !PT ;  /* 0x0000000419047209 */ /* 0x000fe80007810000 */
[----:B------:R-:W-:Y:S01]  /*cb80*/  FMNMX.FTZ R4, R26, R4, !PT ;  /* 0x000000041a047209 */ /* 0x000fe20007810000 */
[----:B-1----:R-:W-:Y:S04]  /*cb90*/  FMUL.FTZ R6, R83, c[0x0][0x320] ;  /* 0x0000c80053067a20 */ /* 0x002fe80000410000 */
[----:B------:R1:W-:Y:S01]  /*cba0*/  MUFU.TANH R41, R6 ;  /* 0x0000000600297308 */ /* 0x0003e20000002400 */
[----:B-----5:R-:W-:Y:S09]  /*cbb0*/  FMUL.FTZ R0, R38, c[0x0][0x320] ;  /* 0x0000c80026007a20 */ /* 0x020ff20000410000 */
[----:B------:R5:W2:Y:S01]  /*cbc0*/  MUFU.TANH R185, R0 ;  /* 0x0000000000b97308 */ /* 0x000aa20000002400 */
[----:B-1----:R-:W-:Y:S04]  /*cbd0*/  FMNMX.FTZ R6, R169, R85, !PT ;  /* 0x00000055a9067209 */ /* 0x002fe80007810000 */
[----:B------:R-:W-:Y:S04]  /*cbe0*/  FMNMX.FTZ R6, R168, R6, !PT ;  /* 0x00000006a8067209 */ /* 0x000fe80007810000 */
[----:B------:R-:W-:Y:S01]  /*cbf0*/  FMNMX.FTZ R7, R158, R6, !PT ;  /* 0x000000069e077209 */ /* 0x000fe20007810000 */
[----:B-----5:R-:W-:Y:S01]  /*cc00*/  FMUL.FTZ R0, R39, c[0x0][0x320] ;  /* 0x0000c80027007a20 */ /* 0x020fe20000410000 */
[----:B--2---:R-:W-:Y:S03]  /*cc10*/  FMNMX.FTZ R5, R185, R5, !PT ;  /* 0x00000005b9057209 */ /* 0x004fe60007810000 */
        /* <DEDUP_REMOVED lines=23> */
[----:B------:R1:W-:Y:S01]  /*cd90*/  MUFU.TANH R178, R0 ;  /* 0x0000000000b27308 */ /* 0x0003e20000002400 */
[C---:B----4-:R-:W-:Y:S02]  /*cda0*/  ISETP.GT.AND P0, PT, R212.reuse, R37, PT ;  /* 0x00000025d400720c */ /* 0x050fe40003f04270 */
[----:B------:R-:W-:Y:S01]  /*cdb0*/  IADD3 R212, R212, -0x1, RZ ;  /* 0xffffffffd4d47810 */ /* 0x000fe20007ffe0ff */
[----:B-1----:R-:W-:Y:S06]  /*cdc0*/  FMUL.FTZ R0, R50, c[0x0][0x320] ;  /* 0x0000c80032007a20 */ /* 0x002fec0000410000 */
        /* <DEDUP_REMOVED lines=18> */
[----:B------:R1:W2:Y:S02]  /*cef0*/  MUFU.TANH R216, R0 ;  /* 0x0000000000d87308 */ /* 0x0002a40000002400 */
[----:B-1----:R-:W-:Y:S01]  /*cf00*/  FMUL.FTZ R0, R60, c[0x0][0x320] ;  /* 0x0000c8003c007a20 */ /* 0x002fe20000410000 */
[----:B--2---:R-:W-:Y:S07]  /*cf10*/  MOV R155, R216 ;  /* 0x000000d8009b7202 */ /* 0x004fee0000000f00 */
        /* <DEDUP_REMOVED lines=17> */
[----:B------:R-:W4:Y:S01]  /*d030*/  SHFL.BFLY PT, R9, R6, 0x2, 0x1f ;  /* 0x0c401f0006097f89 */ /* 0x000f2200000e0000 */
[----:B-1----:R-:W-:Y:S04]  /*d040*/  FMUL.FTZ R0, R65, c[0x0][0x320] ;  /* 0x0000c80041007a20 */ /* 0x002fe80000410000 */
[----:B------:R1:W-:Y:S01]  /*d050*/  MUFU.TANH R245, R0 ;  /* 0x0000000000f57308 */ /* 0x0003e20000002400 */
[----:B--2---:R-:W-:Y:S02]  /*d060*/  FMNMX.FTZ R7, R181, R4, !PT ;  /* 0x00000004b5077209 */ /* 0x004fe40007810000 */
[----:B----4-:R-:W-:Y:S05]  /*d070*/  FMNMX.FTZ R6, R6, R9, !PT ;  /* 0x0000000906067209 */ /* 0x010fea0007810000 */
[----:B------:R-:W2:Y:S01]  /*d080*/  SHFL.BFLY PT, R9, R6, 0x1, 0x1f ;  /* 0x0c201f0006097f89 */ /* 0x000ea200000e0000 */
[----:B-1----:R-:W-:Y:S04]  /*d090*/  FMUL.FTZ R0, R66, c[0x0][0x320] ;  /* 0x0000c80042007a20 */ /* 0x002fe80000410000 */
[----:B------:R1:W4:Y:S02]  /*d0a0*/  MUFU.TANH R248, R0 ;  /* 0x0000000000f87308 */ /* 0x0003240000002400 */
[----:B-1----:R-:W-:Y:S01]  /*d0b0*/  FMUL.FTZ R0, R67, c[0x0][0x320] ;  /* 0x0000c80043007a20 */ /* 0x002fe20000410000 */
[----:B----4-:R-:W-:Y:S07]  /*d0c0*/  FMNMX.FTZ R5, R248, R5, !PT ;  /* 0x00000005f8057209 */ /* 0x010fee0007810000 */
[----:B------:R1:W4:Y:S02]  /*d0d0*/  MUFU.TANH R251, R0 ;  /* 0x0000000000fb7308 */ /* 0x0003240000002400 */
[----:B-1----:R-:W-:Y:S01]  /*d0e0*/  FMUL.FTZ R0, R68, c[0x0][0x320] ;  /* 0x0000c80044007a20 */ /* 0x002fe20000410000 */
[----:B----4-:R-:W-:Y:S07]  /*d0f0*/  FMNMX.FTZ R5, R251, R5, !PT ;  /* 0x00000005fb057209 */ /* 0x010fee0007810000 */
[----:B------:R1:W-:Y:S02]  /*d100*/  MUFU.TANH R193, R0 ;  /* 0x0000000000c17308 */ /* 0x0003e40000002400 */
[----:B-1----:R-:W-:Y:S08]  /*d110*/  FMUL.FTZ R0, R69, c[0x0][0x320] ;  /* 0x0000c80045007a20 */ /* 0x002ff00000410000 */
[----:B------:R1:W-:Y:S02]  /*d120*/  MUFU.TANH R215, R0 ;  /* 0x0000000000d77308 */ /* 0x0003e40000002400 */
[----:B-1----:R-:W-:Y:S08]  /*d130*/  FMUL.FTZ R0, R70, c[0x0][0x320] ;  /* 0x0000c80046007a20 */ /* 0x002ff00000410000 */
[----:B------:R1:W4:Y:S02]  /*d140*/  MUFU.TANH R40, R0 ;  /* 0x0000000000287308 */ /* 0x0003240000002400 */
[----:B-1----:R-:W-:Y:S01]  /*d150*/  FMUL.FTZ R0, R71, c[0x0][0x320] ;  /* 0x0000c80047007a20 */ /* 0x002fe20000410000 */
[----:B--2---:R-:W-:Y:S02]  /*d160*/  FMNMX.FTZ R71, R6, R9, !PT ;  /* 0x0000000906477209 */ /* 0x004fe40007810000 */
[----:B----4-:R-:W-:Y:S05]  /*d170*/  FMNMX.FTZ R5, R40, R5, !PT ;  /* 0x0000000528057209 */ /* 0x010fea0007810000 */
        /* <DEDUP_REMOVED lines=25> */
[----:B------:R-:W-:Y:S04]  /*d310*/  FMNMX.FTZ R0, R215, R0, !PT ;  /* 0x00000000d7007209 */ /* 0x000fe80007810000 */
        /* <DEDUP_REMOVED lines=8> */
[----:B------:R2:W4:Y:S03]  /*d3a0*/  MUFU.TANH R75, R7 ;  /* 0x00000007004b7308 */ /* 0x0005260000002400 */
[----:B------:R-:W-:Y:S04]  /*d3b0*/  FMNMX.FTZ R0, R250, R0, !PT ;  /* 0x00000000fa007209 */ /* 0x000fe80007810000 */
[----:B------:R-:W-:Y:S02]  /*d3c0*/  FMNMX.FTZ R0, R252, R0, !PT ;  /* 0x00000000fc007209 */ /* 0x000fe40007810000 */
[----:B-1----:R-:W-:Y:S02]  /*d3d0*/  FMNMX.FTZ R73, R4, R10, !PT ;  /* 0x0000000a04497209 */ /* 0x002fe40007810000 */
[----:B--2---:R-:W-:Y:S01]  /*d3e0*/  FMNMX.FTZ R7, R192, R0, !PT ;  /* 0x00000000c0077209 */ /* 0x004fe20007810000 */
[----:B------:R-:W-:Y:S02]  /*d3f0*/  FMUL.FTZ R0, R79, c[0x0][0x320] ;  /* 0x0000c8004f007a20 */ /* 0x000fe40000410000 */
[----:B------:R-:W-:Y:S01]  /*d400*/  FMUL.FTZ R78, R73, c[0x0][0x2d0] ;  /* 0x0000b400494e7a20 */ /* 0x000fe20000410000 */
[----:B------:R-:W-:Y:S01]  /*d410*/  FMNMX.FTZ R7, R155, R7, !PT ;  /* 0x000000079b077209 */ /* 0x000fe20007810000 */
[----:B------:R1:W2:Y:S01]  /*d420*/  MUFU.TANH R76, R0 ;  /* 0x00000000004c7308 */ /* 0x0002a20000002400 */
[----:B------:R-:W-:Y:S02]  /*d430*/  FMUL.FTZ R79, R72, c[0x0][0x2d0] ;  /* 0x0000b400484f7a20 */ /* 0x000fe40000410000 */
[----:B-1----:R-:W-:Y:S01]  /*d440*/  FMNMX.FTZ R0, R153, R7, !PT ;  /* 0x0000000799007209 */ /* 0x002fe20007810000 */
[----:B------:R-:W-:Y:S03]  /*d450*/  FFMA.FTZ R7, R20, c[0x0][0x2d0], -R78 ;  /* 0x0000b40014077a23 */ /* 0x000fe6000001084e */
[----:B------:R-:W-:Y:S03]  /*d460*/  FMNMX.FTZ R4, R152, R0, !PT ;  /* 0x0000000098047209 */ /* 0x000fe60007810000 */
[----:B------:R1:W-:Y:S01]  /*d470*/  MUFU.EX2 R225, R7 ;  /* 0x0000000700e17308 */ /* 0x0003e20000000800 */
[----:B------:R-:W-:Y:S01]  /*d480*/  FADD.FTZ R0, -R73, R2 ;  /* 0x0000000249007221 */ /* 0x000fe20000010100 */
[----:B------:R-:W-:Y:S03]  /*d490*/  FMNMX.FTZ R4, R33, R4, !PT ;  /* 0x0000000421047209 */ /* 0x000fe60007810000 */
[----:B------:R-:W-:Y:S01]  /*d4a0*/  FMUL.FTZ R2, R0, c[0x0][0x2d0] ;  /* 0x0000b40000027a20 */ /* 0x000fe20000410000 */
[----:B------:R-:W-:Y:S01]  /*d4b0*/  FMNMX.FTZ R0, R154, R4, !PT ;  /* 0x000000049a007209 */ /* 0x000fe20007810000 */
[--C-:B------:R-:W-:Y:S01]  /*d4c0*/  FFMA.FTZ R4, R160, c[0x0][0x2d0], -R78.reuse ;  /* 0x0000b400a0047a23 */ /* 0x100fe2000001084e */
[----:B------:R-:W-:Y:S02]  /*d4d0*/  MOV R160, R41 ;  /* 0x0000002900a07202 */ /* 0x000fe40000000f00 */
[----:B------:R5:W3:Y:S01]  /*d4e0*/  MUFU.EX2 R74, R2 ;  /* 0x00000002004a7308 */ /* 0x000ae20000000800 */
[----:B----4-:R-:W-:Y:S04]  /*d4f0*/  FMNMX.FTZ R0, R75, R0, !PT ;  /* 0x000000004b007209 */ /* 0x010fe80007810000 */
[----:B--2---:R-:W-:Y:S05]  /*d500*/  FMNMX.FTZ R0, R76, R0, !PT ;  /* 0x000000004c007209 */ /* 0x004fea0007810000 */
[----:B------:R-:W-:Y:S01]  /*d510*/  MUFU.EX2 R230, R4 ;  /* 0x0000000400e67308 */ /* 0x000fe20000000800 */
[----:B-1----:R-:W-:Y:S01]  /*d520*/  @P0 MOV R7, c[0x0][0x1e4] ;  /* 0x0000790000070a02 */ /* 0x002fe20000000f00 */
[----:B-----5:R-:W-:Y:S02]  /*d530*/  FADD.FTZ R2, -R72, R3 ;  /* 0x0000000348027221 */ /* 0x020fe40000010100 */
[----:B------:R-:W1:Y:S01]  /*d540*/  SHFL.BFLY PT, R3, R0, 0x2, 0x1f ;  /* 0x0c401f0000037f89 */ /* 0x000e6200000e0000 */
[----:B---3--:R-:W-:Y:S02]  /*d550*/  FMUL.FTZ R48, R74, R132 ;  /* 0x000000844a307220 */ /* 0x008fe40000410000 */
[----:B------:R-:W-:Y:S02]  /*d560*/  FMUL.FTZ R2, R2, c[0x0][0x2d0] ;  /* 0x0000b40002027a20 */ /* 0x000fe40000410000 */
[----:B------:R-:W-:Y:S02]  /*d570*/  FMUL.FTZ R49, R74, R133 ;  /* 0x000000854a317220 */ /* 0x000fe40000410000 */
[----:B------:R2:W3:Y:S01]  /*d580*/  MUFU.EX2 R69, R2 ;  /* 0x0000000200457308 */ /* 0x0004e20000000800 */
[----:B-1----:R-:W-:Y:S01]  /*d590*/  FMNMX.FTZ R0, R0, R3, !PT ;  /* 0x0000000300007209 */ /* 0x002fe20007810000 */
[----:B------:R-:W-:Y:S08]  /*d5a0*/  FFMA.FTZ R3, R13, c[0x0][0x2d0], -R78 ;  /* 0x0000b4000d037a23 */ /* 0x000ff0000001084e */
[----:B------:R1:W-:Y:S01]  /*d5b0*/  MUFU.EX2 R238, R3 ;  /* 0x0000000300ee7308 */ /* 0x0003e20000000800 */
[----:B--2---:R-:W-:Y:S02]  /*d5c0*/  FADD.FTZ R2, -R71, R84 ;  /* 0x0000005447027221 */ /* 0x004fe40000010100 */
[C---:B---3--:R-:W-:Y:S02]  /*d5d0*/  FMUL.FTZ R50, R69.reuse, R134 ;  /* 0x0000008645327220 */ /* 0x048fe40000410000 */
[----:B------:R-:W-:Y:S02]  /*d5e0*/  FMUL.FTZ R2, R2, c[0x0][0x2d0] ;  /* 0x0000b40002027a20 */ /* 0x000fe40000410000 */
[----:B------:R-:W-:Y:S03]  /*d5f0*/  FMUL.FTZ R51, R69, R135 ;  /* 0x0000008745337220 */ /* 0x000fe60000410000 */
[----:B------:R2:W3:Y:S01]  /*d600*/  MUFU.EX2 R68, R2 ;  /* 0x0000000200447308 */ /* 0x0004e20000000800 */
[--C-:B-1----:R-:W-:Y:S09]  /*d610*/  FFMA.FTZ R3, R163, c[0x0][0x2d0], -R79.reuse ;  /* 0x0000b400a3037a23 */ /* 0x102ff2000001084f */
[----:B------:R1:W-:Y:S01]  /*d620*/  MUFU.EX2 R231, R3 ;  /* 0x0000000300e77308 */ /* 0x0003e20000000800 */
[--C-:B--2---:R-:W-:Y:S02]  /*d630*/  FFMA.FTZ R2, R156, c[0x0][0x2d0], -R78.reuse ;  /* 0x0000b4009c027a23 */ /* 0x104fe4000001084e */
[C---:B---3--:R-:W-:Y:S07]  /*d640*/  FMUL.FTZ R13, R68.reuse, R97 ;  /* 0x00000061440d7220 */ /* 0x048fee0000410000 */
[----:B------:R2:W3:Y:S01]  /*d650*/  MUFU.EX2 R237, R2 ;  /* 0x0000000200ed7308 */ /* 0x0004e20000000800 */
[----:B------:R-:W-:Y:S02]  /*d660*/  FMUL.FTZ R156, R71, c[0x0][0x2d0] ;  /* 0x0000b400479c7a20 */ /* 0x000fe40000410000 */
[C---:B------:R-:W-:Y:S02]  /*d670*/  FMUL.FTZ R41, R68.reuse, R125 ;  /* 0x0000007d44297220 */ /* 0x040fe40000410000 */
[C---:B------:R-:W-:Y:S02]  /*d680*/  FMUL.FTZ R45, R68.reuse, R129 ;  /* 0x00000081442d7220 */ /* 0x040fe40000410000 */
[C---:B------:R-:W-:Y:S02]  /*d690*/  FMUL.FTZ R57, R68.reuse, R141 ;  /* 0x0000008d44397220 */ /* 0x040fe40000410000 */
[C---:B------:R-:W-:Y:S02]  /*d6a0*/  FMUL.FTZ R56, R68.reuse, R140 ;  /* 0x0000008c44387220 */ /* 0x040fe40000410000 */
[C---:B------:R-:W-:Y:S02]  /*d6b0*/  FMUL.FTZ R60, R68.reuse, R144 ;  /* 0x00000090443c7220 */ /* 0x040fe40000410000 */
[----:B------:R-:W-:Y:S02]  /*d6c0*/  FMUL.FTZ R61, R68, R145 ;  /* 0x00000091443d7220 */ /* 0x000fe40000410000 */
[--C-:B-1----:R-:W-:Y:S01]  /*d6d0*/  FFMA.FTZ R3, R161, c[0x0][0x2d0], -R79.reuse ;  /* 0x0000b400a1037a23 */ /* 0x102fe2000001084f */
[----:B------:R-:W-:Y:S03]  /*d6e0*/  MOV R161, R31 ;  /* 0x0000001f00a17202 */ /* 0x000fe60000000f00 */
[----:B------:R1:W4:Y:S01]  /*d6f0*/  MUFU.EX2 R233, R3 ;  /* 0x0000000300e97308 */ /* 0x0003220000000800 */
[----:B--2---:R-:W-:Y:S01]  /*d700*/  FFMA.FTZ R2, R86, c[0x0][0x2d0], -R78 ;  /* 0x0000b40056027a23 */ /* 0x004fe2000001084e */
[----:B---3--:R-:W-:Y:S08]  /*d710*/  F2FP.PACK_AB R80, R237, R230 ;  /* 0x000000e6ed50723e */ /* 0x008ff000000000ff */
[----:B------:R2:W3:Y:S01]  /*d720*/  MUFU.EX2 R236, R2 ;  /* 0x0000000200ec7308 */ /* 0x0004e20000000800 */
[--C-:B-1----:R-:W-:Y:S01]  /*d730*/  FFMA.FTZ R3, R16, c[0x0][0x2d0], -R79.reuse ;  /* 0x0000b40010037a23 */ /* 0x102fe2000001084f */
[----:B----4-:R-:W-:Y:S01]  /*d740*/  F2FP.PACK_AB R81, R233, R231 ;  /* 0x000000e7e951723e */ /* 0x010fe200000000ff */
[----:B------:R-:W-:Y:S01]  /*d750*/  FMUL.FTZ R16, R74, R100 ;  /* 0x000000644a107220 */ /* 0x000fe20000410000 */
[----:B------:R-:W-:Y:S06]  /*d760*/  MOV R100, R29 ;  /* 0x0000001d00647202 */ /* 0x000fec0000000f00 */
[----:B------:R1:W-:Y:S01]  /*d770*/  MUFU.EX2 R234, R3 ;  /* 0x0000000300ea7308 */ /* 0x0003e20000000800 */
[----:B------:R-:W-:Y:S01]  /*d780*/  FMUL.FTZ R29, R68, R113 ;  /* 0x00000071441d7220 */ /* 0x000fe20000410000 */
[----:B--2---:R-:W2:Y:S01]  /*d790*/  SHFL.BFLY PT, R2, R0, 0x1, 0x1f ;  /* 0x0c201f0000027f89 */ /* 0x004ea200000e0000 */
[----:B---3--:R-:W-:Y:S02]  /*d7a0*/  F2FP.PACK_AB R82, R238, R236 ;  /* 0x000000ecee52723e */ /* 0x008fe400000000ff */
[----:B--2---:R-:W-:Y:S01]  /*d7b0*/  FMNMX.FTZ R70, R0, R2, !PT ;  /* 0x0000000200467209 */ /* 0x004fe20007810000 */
[--C-:B------:R-:W-:Y:S01]  /*d7c0*/  FFMA.FTZ R2, R171, c[0x0][0x2d0], -R156.reuse ;  /* 0x0000b400ab027a23 */ /* 0x100fe2000001089c */
[----:B------:R-:W-:Y:S01]  /*d7d0*/  MOV R171, R193 ;  /* 0x000000c100ab7202 */ /* 0x000fe20000000f00 */
[----:B------:R-:W-:Y:S02]  /*d7e0*/  FFMA.FTZ R0, R15, c[0x0][0x2d0], -R79 ;  /* 0x0000b4000f007a23 */ /* 0x000fe4000001084f */
[----:B------:R2:W-:Y:S01]  /*d7f0*/  MUFU.EX2 R227, R2 ;  /* 0x0000000200e37308 */ /* 0x0005e20000000800 */
[----:B------:R-:W-:Y:S04]  /*d800*/  FMUL.FTZ R77, R70, c[0x0][0x2d0] ;  /* 0x0000b400464d7a20 */ /* 0x000fe80000410000 */
[--C-:B-1----:R-:W-:Y:S01]  /*d810*/  FFMA.FTZ R3, R158, c[0x0][0x2d0], -R77.reuse ;  /* 0x0000b4009e037a23 */ /* 0x102fe2000001084d */
[----:B------:R-:W-:Y:S01]  /*d820*/  MOV R158, R40 ;  /* 0x00000028009e7202 */ /* 0x000fe20000000f00 */
[----:B------:R-:W-:Y:S01]  /*d830*/  FFMA.FTZ R5, R159, c[0x0][0x2d0], -R77 ;  /* 0x0000b4009f057a23 */ /* 0x000fe2000001084d */
[----:B------:R-:W-:Y:S01]  /*d840*/  MOV R159, R33 ;  /* 0x00000021009f7202 */ /* 0x000fe20000000f00 */
[----:B------:R-:W-:Y:S01]  /*d850*/  FMUL.FTZ R33, R74, R117 ;  /* 0x000000754a217220 */ /* 0x000fe20000410000 */
[----:B------:R-:W-:Y:S01]  /*d860*/  MUFU.EX2 R174, R3 ;  /* 0x0000000300ae7308 */ /* 0x000fe20000000800 */
[----:B------:R-:W-:Y:S09]  /*d870*/  FMUL.FTZ R40, R68, R124 ;  /* 0x0000007c44287220 */ /* 0x000ff20000410000 */
[----:B------:R1:W3:Y:S01]  /*d880*/  MUFU.EX2 R175, R5 ;  /* 0x0000000500af7308 */ /* 0x0002e20000000800 */
[--C-:B--2---:R-:W-:Y:S01]  /*d890*/  FFMA.FTZ R2, R162, c[0x0][0x2d0], -R156.reuse ;  /* 0x0000b400a2027a23 */ /* 0x104fe2000001089c */
[----:B------:R-:W-:Y:S08]  /*d8a0*/  MOV R162, R27 ;  /* 0x0000001b00a27202 */ /* 0x000ff00000000f00 */
[----:B------:R2:W4:Y:S10]  /*d8b0*/  MUFU.EX2 R228, R2 ;  /* 0x0000000200e47308 */ /* 0x0005340000000800 */
[----:B------:R5:W5:Y:S01]  /*d8c0*/  MUFU.EX2 R235, R0 ;  /* 0x0000000000eb7308 */ /* 0x000b620000000800 */
[----:B-1----:R-:W-:Y:S02]  /*d8d0*/  @P0 MOV R5, R36 ;  /* 0x0000002400050202 */ /* 0x002fe40000000f00 */
[----:B---3--:R-:W-:Y:S01]  /*d8e0*/  F2FP.PACK_AB R67, R175, R174 ;  /* 0x000000aeaf43723e */ /* 0x008fe200000000ff */
[--C-:B--2---:R-:W-:Y:S01]  /*d8f0*/  FFMA.FTZ R2, R157, c[0x0][0x2d0], -R156.reuse ;  /* 0x0000b4009d027a23 */ /* 0x104fe2000001089c */
[----:B------:R-:W-:Y:S02]  /*d900*/  MOV R157, R30 ;  /* 0x0000001e009d7202 */ /* 0x000fe40000000f00 */
[----:B----4-:R-:W-:Y:S03]  /*d910*/  F2FP.PACK_AB R64, R228, R227 ;  /* 0x000000e3e440723e */ /* 0x010fe600000000ff */
[----:B------:R1:W-:Y:S01]  /*d920*/  MUFU.EX2 R229, R2 ;  /* 0x0000000200e57308 */ /* 0x0003e20000000800 */
[----:B-----5:R-:W-:Y:S01]  /*d930*/  FADD.FTZ R0, -R70, R85 ;  /* 0x0000005546007221 */ /* 0x020fe20000010100 */
[----:B------:R-:W-:Y:S03]  /*d940*/  F2FP.PACK_AB R83, R235, R234 ;  /* 0x000000eaeb53723e */ /* 0x000fe600000000ff */
[----:B------:R-:W-:Y:S06]  /*d950*/  FMUL.FTZ R0, R0, c[0x0][0x2d0] ;  /* 0x0000b40000007a20 */ /* 0x000fec0000410000 */
[----:B------:R-:W2:Y:S01]  /*d960*/  MUFU.EX2 R0, R0 ;  /* 0x0000000000007308 */ /* 0x000ea20000000800 */
[----:B-1----:R-:W-:Y:S09]  /*d970*/  FFMA.FTZ R2, R87, c[0x0][0x2d0], -R156 ;  /* 0x0000b40057027a23 */ /* 0x002ff2000001089c */
[----:B------:R1:W3:Y:S01]  /*d980*/  MUFU.EX2 R232, R2 ;  /* 0x0000000200e87308 */ /* 0x0002e20000000800 */
[C---:B--2---:R-:W-:Y:S02]  /*d990*/  FMUL.FTZ R11, R0.reuse, R95 ;  /* 0x0000005f000b7220 */ /* 0x044fe40000410000 */
[C---:B------:R-:W-:Y:S02]  /*d9a0*/  FMUL.FTZ R15, R0.reuse, R99 ;  /* 0x00000063000f7220 */ /* 0x040fe40000410000 */
[C---:B------:R-:W-:Y:S02]  /*d9b0*/  FMUL.FTZ R27, R0.reuse, R111 ;  /* 0x0000006f001b7220 */ /* 0x040fe40000410000 */
[C---:B------:R-:W-:Y:S02]  /*d9c0*/  FMUL.FTZ R30, R0.reuse, R114 ;  /* 0x00000072001e7220 */ /* 0x040fe40000410000 */
[C---:B------:R-:W-:Y:S02]  /*d9d0*/  FMUL.FTZ R31, R0.reuse, R115 ;  /* 0x00000073001f7220 */ /* 0x040fe40000410000 */
[----:B------:R-:W-:Y:S02]  /*d9e0*/  FMUL.FTZ R42, R0, R126 ;  /* 0x0000007e002a7220 */ /* 0x000fe40000410000 */
[--C-:B-1----:R-:W-:Y:S01]  /*d9f0*/  FFMA.FTZ R2, R169, c[0x0][0x2d0], -R77.reuse ;  /* 0x0000b400a9027a23 */ /* 0x102fe2000001084d */
[----:B------:R-:W-:Y:S01]  /*da00*/  MOV R169, R34 ;  /* 0x0000002200a97202 */ /* 0x000fe20000000f00 */
[C---:B------:R-:W-:Y:S01]  /*da10*/  FMUL.FTZ R34, R69.reuse, R118 ;  /* 0x0000007645227220 */ /* 0x040fe20000410000 */
[----:B---3--:R-:W-:Y:S01]  /*da20*/  F2FP.PACK_AB R66, R232, R229 ;  /* 0x000000e5e842723e */ /* 0x008fe200000000ff */
[----:B------:R1:W-:Y:S01]  /*da30*/  MUFU.EX2 R172, R2 ;  /* 0x0000000200ac7308 */ /* 0x0003e20000000800 */
[C---:B------:R-:W-:Y:S02]  /*da40*/  FMUL.FTZ R43, R0.reuse, R127 ;  /* 0x0000007f002b7220 */ /* 0x040fe40000410000 */
[C---:B------:R-:W-:Y:S02]  /*da50*/  FMUL.FTZ R46, R0.reuse, R130 ;  /* 0x00000082002e7220 */ /* 0x040fe40000410000 */
[C---:B------:R-:W-:Y:S02]  /*da60*/  FMUL.FTZ R47, R0.reuse, R131 ;  /* 0x00000083002f7220 */ /* 0x040fe40000410000 */
[C---:B------:R-:W-:Y:S02]  /*da70*/  FMUL.FTZ R59, R0.reuse, R143 ;  /* 0x0000008f003b7220 */ /* 0x040fe40000410000 */
[C---:B------:R-:W-:Y:S02]  /*da80*/  FMUL.FTZ R58, R0.reuse, R142 ;  /* 0x0000008e003a7220 */ /* 0x040fe40000410000 */
[C---:B------:R-:W-:Y:S02]  /*da90*/  FMUL.FTZ R62, R0.reuse, R146 ;  /* 0x00000092003e7220 */ /* 0x040fe40000410000 */
[----:B------:R-:W-:Y:S02]  /*daa0*/  FMUL.FTZ R63, R0, R147 ;  /* 0x00000093003f7220 */ /* 0x000fe40000410000 */
[----:B-1----:R-:W-:Y:S01]  /*dab0*/  FFMA.FTZ R2, R168, c[0x0][0x2d0], -R77 ;  /* 0x0000b400a8027a23 */ /* 0x002fe2000001084d */
[----:B------:R-:W-:Y:S01]  /*dac0*/  MOV R168, R35 ;  /* 0x0000002300a87202 */ /* 0x000fe20000000f00 */
[----:B------:R-:W-:Y:S02]  /*dad0*/  FMUL.FTZ R35, R69, R119 ;  /* 0x0000007745237220 */ /* 0x000fe40000410000 */
[----:B------:R1:W2:Y:S02]  /*dae0*/  MUFU.EX2 R173, R2 ;  /* 0x0000000200ad7308 */ /* 0x0002a40000000800 */
[----:B-1----:R-:W-:Y:S02]  /*daf0*/  @P0 SHF.R.S32.HI R2, RZ, 0x1f, R212 ;  /* 0x0000001fff020819 */ /* 0x002fe400000114d4 */
[----:B--2---:R-:W-:Y:S03]  /*db00*/  F2FP.PACK_AB R65, R173, R172 ;  /* 0x000000acad41723e */ /* 0x004fe600000000ff */
[----:B------:R-:W-:Y:S02]  /*db10*/  @P0 IMAD R4, R2, c[0x0][0x1e0], RZ ;  /* 0x0000780002040a24 */ /* 0x000fe400078e02ff */
[C---:B------:R-:W-:Y:S04]  /*db20*/  @P0 IMAD.WIDE.U32 R2, R212.reuse, c[0x0][0x1e0], RZ ;  /* 0x00007800d4020a25 */ /* 0x040fe800078e00ff */
[----:B------:R-:W-:Y:S01]  /*db30*/  @P0 IMAD R6, R212, c[0x0][0x1e4], R4 ;  /* 0x00007900d4060a24 */ /* 0x000fe200078e0204 */
[----:B------:R-:W-:Y:S04]  /*db40*/  @P0 MOV R4, R22 ;  /* 0x0000001600040202 */ /* 0x000fe80000000f00 */
[----:B------:R-:W-:Y:S01]  /*db50*/  @P0 IADD3 R3, R3, R6, RZ ;  /* 0x0000000603030210 */ /* 0x000fe20007ffe0ff */
[----:B------:R-:W-:Y:S02]  /*db60*/  FFMA.FTZ R6, R19, c[0x0][0x2d0], -R78 ;  /* 0x0000b40013067a23 */ /* 0x000fe4000001084e */
[----:B------:R-:W-:Y:S01]  /*db70*/  @P0 IMAD.WIDE.U32 R4, R2, 0x50, R4 ;  /* 0x0000005002040825 */ /* 0x000fe200078e0004 */
[----:B------:R-:W-:Y:S01]  /*db80*/  @P0 MOV R2, c[0x0][0x1e0] ;  /* 0x0000780000020a02 */ /* 0x000fe20000000f00 */
[----:B------:R1:W-:Y:S02]  /*db90*/  MUFU.EX2 R226, R6 ;  /* 0x0000000600e27308 */ /* 0x0003e40000000800 */
[----:B------:R-:W-:Y:S01]  /*dba0*/  FMUL.FTZ R19, R69, R103 ;  /* 0x0000006745137220 */ /* 0x000fe20000410000 */
[----:B------:R-:W-:Y:S02]  /*dbb0*/  @P0 LEA R8, P1, R4, c[0x0][0x1c8], 0x1 ;  /* 0x0000720004080a11 */ /* 0x000fe400078208ff */
[C---:B------:R-:W-:Y:S02]  /*dbc0*/  @P0 SHF.L.U64.HI R10, R2.reuse, 0x5, R7 ;  /* 0x00000005020a0819 */ /* 0x040fe40000010207 */
[----:B------:R-:W-:Y:S01]  /*dbd0*/  MOV R103, R192 ;  /* 0x000000c000677202 */ /* 0x000fe20000000f00 */
[----:B-1----:R-:W-:Y:S01]  /*dbe0*/  @P0 IMAD R6, R3, 0x50, RZ ;  /* 0x0000005003060824 */ /* 0x002fe200078e02ff */
[----:B------:R-:W-:Y:S04]  /*dbf0*/  @P0 SHF.L.U32 R3, R2, 0x5, RZ ;  /* 0x0000000502030819 */ /* 0x000fe800000006ff */
[----:B------:R-:W-:Y:S02]  /*dc00*/  @P0 IADD3 R5, R5, R6, RZ ;  /* 0x0000000605050210 */ /* 0x000fe40007ffe0ff */
[-C--:B------:R-:W-:Y:S02]  /*dc10*/  @P0 IADD3 R6, P3, R8, R3.reuse, RZ ;  /* 0x0000000308060210 */ /* 0x080fe40007f7e0ff */
[----:B------:R-:W-:Y:S01]  /*dc20*/  @P0 LEA.HI.X R9, R4, c[0x0][0x1cc], R5, 0x1, P1 ;  /* 0x0000730004090a11 */ /* 0x000fe200008f0c05 */
[--C-:B------:R-:W-:Y:S01]  /*dc30*/  FFMA.FTZ R5, R14, c[0x0][0x2d0], -R78.reuse ;  /* 0x0000b4000e057a23 */ /* 0x100fe2000001084e */
[-C--:B------:R-:W-:Y:S01]  /*dc40*/  @P0 IADD3 R4, P2, R6, R3.reuse, RZ ;  /* 0x0000000306040210 */ /* 0x080fe20007f5e0ff */
[----:B------:R-:W-:Y:S01]  /*dc50*/  FMUL.FTZ R14, R0, R98 ;  /* 0x00000062000e7220 */ /* 0x000fe20000410000 */
[-C--:B------:R-:W-:Y:S01]  /*dc60*/  @P0 IADD3.X R7, R9, R10.reuse, RZ, P3, !PT ;  /* 0x0000000a09070210 */ /* 0x080fe20001ffe4ff */
[----:B------:R1:W-:Y:S01]  /*dc70*/  MUFU.EX2 R224, R5 ;  /* 0x0000000500e07308 */ /* 0x0003e20000000800 */
[----:B------:R2:W-:Y:S01]  /*dc80*/  @P0 LDGSTS.E.BYPASS.LTC128B.128 [R213+0x2900], [R8.64], !P6 ;  /* 0x0290000008d50fae */ /* 0x0005e2000f101d48 */
[-C--:B------:R-:W-:Y:S07]  /*dc90*/  @P0 IADD3 R2, P1, R4, R3.reuse, RZ ;  /* 0x0000000304020210 */ /* 0x080fee0007f3e0ff */
[----:B------:R3:W-:Y:S01]  /*dca0*/  @P0 LDGSTS.E.BYPASS.LTC128B.128 [R213+0x3100], [R6.64], !P6 ;  /* 0x0310000006d50fae */ /* 0x0007e2000f101d48 */
[-C--:B-1----:R-:W-:Y:S02]  /*dcb0*/  @P0 IADD3.X R5, R7, R10.reuse, RZ, P2, !PT ;  /* 0x0000000a07050210 */ /* 0x082fe400017fe4ff */
[----:B--2---:R-:W-:Y:S05]  /*dcc0*/  @P0 IADD3 R8, P2, R2, R3, RZ ;  /* 0x0000000302080210 */ /* 0x004fea0007f5e0ff */
[----:B------:R1:W-:Y:S01]  /*dcd0*/  @P0 LDGSTS.E.BYPASS.LTC128B.128 [R213+0x3900], [R4.64], !P6 ;  /* 0x0390000004d50fae */ /* 0x0003e2000f101d48 */
[----:B------:R-:W-:Y:S01]  /*dce0*/  @P0 IADD3.X R3, R5, R10, RZ, P1, !PT ;  /* 0x0000000a05030210 */ /* 0x000fe20000ffe4ff */
[----:B------:R-:W-:Y:S02]  /*dcf0*/  FFMA.FTZ R9, R12, c[0x0][0x2d0], -R78 ;  /* 0x0000b4000c097a23 */ /* 0x000fe4000001084e */
[----:B------:R-:W-:Y:S02]  /*dd00*/  FMUL.FTZ R12, R68, R96 ;  /* 0x00000060440c7220 */ /* 0x000fe40000410000 */
[----:B------:R2:W-:Y:S01]  /*dd10*/  MUFU.EX2 R223, R9 ;  /* 0x0000000900df7308 */ /* 0x0005e20000000800 */
[C---:B---3--:R-:W-:Y:S01]  /*dd20*/  FMUL.FTZ R6, R69.reuse, R90 ;  /* 0x0000005a45067220 */ /* 0x048fe20000410000 */
[----:B------:R3:W-:Y:S01]  /*dd30*/  @P0 LDGSTS.E.BYPASS.LTC128B.128 [R213+0x4100], [R2.64], !P6 ;  /* 0x0410000002d50fae */ /* 0x0007e2000f101d48 */
[----:B------:R-:W-:Y:S02]  /*dd40*/  FMUL.FTZ R7, R69, R91 ;  /* 0x0000005b45077220 */ /* 0x000fe40000410000 */
[--C-:B-1----:R-:W-:Y:S02]  /*dd50*/  FFMA.FTZ R4, R21, c[0x0][0x2d0], -R79.reuse ;  /* 0x0000b40015047a23 */ /* 0x102fe4000001084f */
[----:B------:R-:W-:Y:S01]  /*dd60*/  FMUL.FTZ R5, R74, R89 ;  /* 0x000000594a057220 */ /* 0x000fe20000410000 */
[----:B--2---:R-:W-:Y:S02]  /*dd70*/  @P0 IADD3.X R9, R3, R10, RZ, P2, !PT ;  /* 0x0000000a03090210 */ /* 0x004fe400017fe4ff */
[----:B------:R1:W-:Y:S01]  /*dd80*/  MUFU.EX2 R219, R4 ;  /* 0x0000000400db7308 */ /* 0x0003e20000000800 */
[----:B------:R-:W-:Y:S02]  /*dd90*/  FMUL.FTZ R10, R0, R94 ;  /* 0x0000005e000a7220 */ /* 0x000fe40000410000 */
[--C-:B---3--:R-:W-:Y:S01]  /*dda0*/  FFMA.FTZ R2, R170, c[0x0][0x2d0], -R79.reuse ;  /* 0x0000b400aa027a23 */ /* 0x108fe2000001084f */
[----:B------:R-:W-:Y:S01]  /*ddb0*/  MOV R170, R215 ;  /* 0x000000d700aa7202 */ /* 0x000fe20000000f00 */
[----:B------:R2:W-:Y:S01]  /*ddc0*/  @P0 LDGSTS.E.BYPASS.LTC128B.128 [R213+0x4900], [R8.64], !P6 ;  /* 0x0490000008d50fae */ /* 0x0005e2000f101d48 */
[--C-:B------:R-:W-:Y:S04]  /*ddd0*/  FFMA.FTZ R3, R249, c[0x0][0x2d0], -R79.reuse ;  /* 0x0000b400f9037a23 */ /* 0x100fe8000001084f */
[----:B------:R3:W-:Y:S03]  /*dde0*/  MUFU.EX2 R220, R2 ;  /* 0x0000000200dc7308 */ /* 0x0007e60000000800 */
[----:B------:R-:W4:Y:S08]  /*ddf0*/  LDSM.16.MT88.4 R20, [R197] ;  /* 0x00000000c514783b */ /* 0x000f300000004200 */
[----:B------:R-:W5:Y:S01]  /*de00*/  LDSM.16.MT88.4 R36, [R201] ;  /* 0x00000000c924783b */ /* 0x000f620000004200 */
[----:B-1----:R-:W-:Y:S07]  /*de10*/  FMUL.FTZ R4, R74, R88 ;  /* 0x000000584a047220 */ /* 0x002fee0000410000 */
[----:B------:R-:W1:Y:S01]  /*de20*/  LDSM.16.MT88.4 R52, [R198] ;  /* 0x00000000c634783b */ /* 0x000e620000004200 */
[----:B--2---:R-:W-:Y:S02]  /*de30*/  FMUL.FTZ R8, R68, R92 ;  /* 0x0000005c44087220 */ /* 0x004fe40000410000 */
[--C-:B---3--:R-:W-:Y:S02]  /*de40*/  FFMA.FTZ R2, R18, c[0x0][0x2d0], -R79.reuse ;  /* 0x0000b40012027a23 */ /* 0x108fe4000001084f */
[----:B------:R-:W-:Y:S03]  /*de50*/  FMUL.FTZ R9, R68, R93 ;  /* 0x0000005d44097220 */ /* 0x000fe60000410000 */
[----:B------:R-:W2:Y:S01]  /*de60*/  LDSM.16.MT88.4 R84, [R200] ;  /* 0x00000000c854783b */ /* 0x000ea20000004200 */
[----:B------:R3:W-:Y:S01]  /*de70*/  MUFU.EX2 R221, R2 ;  /* 0x0000000200dd7308 */ /* 0x0007e20000000800 */
[----:B------:R-:W-:Y:S01]  /*de80*/  FMUL.FTZ R18, R69, R102 ;  /* 0x0000006645127220 */ /* 0x000fe20000410000 */
[----:B------:R-:W-:Y:S05]  /*de90*/  MOV R102, R191 ;  /* 0x000000bf00667202 */ /* 0x000fea0000000f00 */
[----:B------:R-:W1:Y:S01]  /*dea0*/  LDSM.16.MT88.4 R88, [R197+0x800] ;  /* 0x00080000c558783b */ /* 0x000e620000004200 */
[-C--:B----4-:R-:W-:Y:S07]  /*deb0*/  HMMA.16816.F32 R4, R80, R20.reuse, R4 ;  /* 0x000000145004723c */ /* 0x090fee0000001804 */
[----:B------:R-:W4:Y:S01]  /*dec0*/  LDSM.16.MT88.4 R92, [R201+0x800] ;  /* 0x00080000c95c783b */ /* 0x000f220000004200 */
[C---:B------:R-:W-:Y:S07]  /*ded0*/  HMMA.16816.F32 R8, R64.reuse, R20, R8 ;  /* 0x000000144008723c */ /* 0x040fee0000001808 */
[----:B------:R-:W1:Y:S01]  /*dee0*/  LDSM.16.MT88.4 R96, [R198+0x800] ;  /* 0x00080000c660783b */ /* 0x000e620000004200 */
[----:B---3--:R-:W-:Y:S04]  /*def0*/  FFMA.FTZ R2, R17, c[0x0][0x2d0], -R79 ;  /* 0x0000b40011027a23 */ /* 0x008fe8000001084f */
[C---:B------:R-:W-:Y:S01]  /*df00*/  FMUL.FTZ R17, R74.reuse, R101 ;  /* 0x000000654a117220 */ /* 0x040fe20000410000 */
[----:B------:R-:W-:Y:S01]  /*df10*/  MOV R101, R189 ;  /* 0x000000bd00657202 */ /* 0x000fe20000000f00 */
[-C--:B------:R-:W-:Y:S01]  /*df20*/  HMMA.16816.F32 R12, R64, R22.reuse, R12 ;  /* 0x00000016400c723c */ /* 0x080fe2000000180c */
[----:B------:R3:W-:Y:S01]  /*df30*/  MUFU.EX2 R222, R2 ;  /* 0x0000000200de7308 */ /* 0x0007e20000000800 */
[----:B------:R-:W-:Y:S01]  /*df40*/  LDSM.16.MT88.4 R132, [R198+0x2000] ;  /* 0x00200000c684783b */ /* 0x000fe20000004200 */
[C---:B------:R-:W-:Y:S01]  /*df50*/  FMUL.FTZ R21, R74.reuse, R105 ;  /* 0x000000694a157220 */ /* 0x040fe20000410000 */
[----:B------:R-:W-:Y:S01]  /*df60*/  MOV R105, R214 ;  /* 0x000000d600697202 */ /* 0x000fe20000000f00 */
[----:B------:R-:W-:Y:S01]  /*df70*/  FMUL.FTZ R20, R74, R104 ;  /* 0x000000684a147220 */ /* 0x000fe20000410000 */
[----:B------:R-:W-:Y:S02]  /*df80*/  MOV R104, R188 ;  /* 0x000000bc00687202 */ /* 0x000fe40000000f00 */
[C---:B------:R-:W-:Y:S02]  /*df90*/  HMMA.16816.F32 R16, R80.reuse, R22, R16 ;  /* 0x000000165010723c */ /* 0x040fe40000001810 */
[----:B------:R-:W0:Y:S05]  /*dfa0*/  LDGDEPBAR ;  /* 0x00000000000079af */ /* 0x000e2a0000000000 */
[C---:B------:R-:W-:Y:S02]  /*dfb0*/  FMUL.FTZ R22, R69.reuse, R106 ;  /* 0x0000006a45167220 */ /* 0x040fe40000410000 */
[----:B------:R-:W-:Y:S07]  /*dfc0*/  FMUL.FTZ R23, R69, R107 ;  /* 0x0000006b45177220 */ /* 0x000fee0000410000 */
[-C--:B-----5:R-:W-:Y:S03]  /*dfd0*/  HMMA.16816.F32 R20, R80, R36.reuse, R20 ;  /* 0x000000245014723c */ /* 0x0a0fe60000001814 */
[--C-:B---3--:R-:W-:Y:S02]  /*dfe0*/  FFMA.FTZ R2, R24, c[0x0][0x2d0], -R156.reuse ;  /* 0x0000b40018027a23 */ /* 0x108fe4000001089c */
[----:B------:R-:W-:Y:S02]  /*dff0*/  FMUL.FTZ R24, R68, R108 ;  /* 0x0000006c44187220 */ /* 0x000fe40000410000 */
[----:B------:R3:W-:Y:S02]  /*e000*/  MUFU.EX2 R218, R2 ;  /* 0x0000000200da7308 */ /* 0x0007e40000000800 */
[--C-:B---3--:R-:W-:Y:S03]  /*e010*/  FFMA.FTZ R2, R176, c[0x0][0x2d0], -R156.reuse ;  /* 0x0000b400b0027a23 */ /* 0x108fe6000001089c */
[----:B------:R-:W-:Y:S01]  /*e020*/  MOV R176, R32 ;  /* 0x0000002000b07202 */ /* 0x000fe20000000f00 */
[----:B------:R-:W-:Y:S04]  /*e030*/  FMUL.FTZ R32, R74, R116 ;  /* 0x000000744a207220 */ /* 0x000fe80000410000 */
[----:B------:R3:W5:Y:S01]  /*e040*/  MUFU.EX2 R217, R2 ;  /* 0x0000000200d97308 */ /* 0x0007620000000800 */
[----:B------:R-:W-:Y:S01]  /*e050*/  LDSM.16.MT88.4 R116, [R201+0x2000] ;  /* 0x00200000c974783b */ /* 0x000fe20000004200 */
[--C-:B---3--:R-:W-:Y:S02]  /*e060*/  FFMA.FTZ R2, R25, c[0x0][0x2d0], -R156.reuse ;  /* 0x0000b40019027a23 */ /* 0x108fe4000001089c */
[----:B------:R-:W-:Y:S06]  /*e070*/  FMUL.FTZ R25, R68, R109 ;  /* 0x0000006d44197220 */ /* 0x000fec0000410000 */
[----:B------:R3:W-:Y:S02]  /*e080*/  MUFU.EX2 R216, R2 ;  /* 0x0000000200d87308 */ /* 0x0007e40000000800 */
[----:B---3--:R-:W-:Y:S02]  /*e090*/  FFMA.FTZ R2, R26, c[0x0][0x2d0], -R156 ;  /* 0x0000b4001a027a23 */ /* 0x008fe4000001089c */
[----:B------:R-:W-:Y:S06]  /*e0a0*/  FMUL.FTZ R26, R0, R110 ;  /* 0x0000006e001a7220 */ /* 0x000fec0000410000 */
[----:B------:R3:W-:Y:S01]  /*e0b0*/  MUFU.EX2 R215, R2 ;  /* 0x0000000200d77308 */ /* 0x0007e20000000800 */
[C---:B------:R-:W-:Y:S07]  /*e0c0*/  HMMA.16816.F32 R24, R64.reuse, R36, R24 ;  /* 0x000000244018723c */ /* 0x040fee0000001818 */
[C---:B------:R-:W-:Y:S02]  /*e0d0*/  FMUL.FTZ R36, R74.reuse, R120 ;  /* 0x000000784a247220 */ /* 0x040fe40000410000 */
[----:B------:R-:W-:Y:S03]  /*e0e0*/  FMUL.FTZ R37, R74, R121 ;  /* 0x000000794a257220 */ /* 0x000fe60000410000 */
[--C-:B---3--:R-:W-:Y:S01]  /*e0f0*/  FFMA.FTZ R2, R177, c[0x0][0x2d0], -R77.reuse ;  /* 0x0000b400b1027a23 */ /* 0x108fe2000001084d */
[----:B------:R-:W-:Y:S03]  /*e100*/  MOV R177, R190 ;  /* 0x000000be00b17202 */ /* 0x000fe60000000f00 */
[----:B------:R3:W-:Y:S02]  /*e110*/  MUFU.EX2 R166, R2 ;  /* 0x0000000200a67308 */ /* 0x0007e40000000800 */
[--C-:B---3--:R-:W-:Y:S08]  /*e120*/  FFMA.FTZ R2, R180, c[0x0][0x2d0], -R77.reuse ;  /* 0x0000b400b4027a23 */ /* 0x108ff0000001084d */
[----:B------:R3:W1:Y:S02]  /*e130*/  MUFU.EX2 R165, R2 ;  /* 0x0000000200a57308 */ /* 0x0006640000000800 */
[--C-:B---3--:R-:W-:Y:S02]  /*e140*/  FFMA.FTZ R2, R28, c[0x0][0x2d0], -R77.reuse ;  /* 0x0000b4001c027a23 */ /* 0x108fe4000001084d */
[----:B------:R-:W-:Y:S06]  /*e150*/  FMUL.FTZ R28, R68, R112 ;  /* 0x00000070441c7220 */ /* 0x000fec0000410000 */
[----:B------:R3:W-:Y:S01]  /*e160*/  MUFU.EX2 R164, R2 ;  /* 0x0000000200a47308 */ /* 0x0007e20000000800 */
[-C--:B------:R-:W-:Y:S08]  /*e170*/  HMMA.16816.F32 R28, R64, R38.reuse, R28 ;  /* 0x00000026401c723c */ /* 0x080ff0000000181c */
[C---:B------:R-:W-:Y:S07]  /*e180*/  HMMA.16816.F32 R32, R80.reuse, R38, R32 ;  /* 0x000000265020723c */ /* 0x040fee0000001820 */
[C---:B------:R-:W-:Y:S02]  /*e190*/  FMUL.FTZ R38, R69.reuse, R122 ;  /* 0x0000007a45267220 */ /* 0x040fe40000410000 */
[----:B------:R-:W-:Y:S03]  /*e1a0*/  FMUL.FTZ R39, R69, R123 ;  /* 0x0000007b45277220 */ /* 0x000fe60000410000 */
[----:B---3--:R-:W-:Y:S04]  /*e1b0*/  FFMA.FTZ R2, R181, c[0x0][0x2d0], -R77 ;  /* 0x0000b400b5027a23 */ /* 0x008fe8000001084d */
[-C--:B-1----:R-:W-:Y:S01]  /*e1c0*/  HMMA.16816.F32 R36, R80, R52.reuse, R36 ;  /* 0x000000345024723c */ /* 0x082fe20000001824 */
[----:B------:R1:W3:Y:S07]  /*e1d0*/  MUFU.EX2 R163, R2 ;  /* 0x0000000200a37308 */ /* 0x0002ee0000000800 */
        /* <DEDUP_REMOVED lines=18> */
[----:B-----5:R-:W-:Y:S01]  /*e300*/  F2FP.PACK_AB R84, R217, R218 ;  /* 0x000000dad954723e */ /* 0x020fe200000000ff */
[-C--:B------:R-:W-:Y:S04]  /*e310*/  HMMA.16816.F32 R60, R64, R86.reuse, R60 ;  /* 0x00000056403c723c */ /* 0x080fe8000000183c */
[----:B------:R-:W-:Y:S03]  /*e320*/  F2FP.PACK_AB R85, R165, R166 ;  /* 0x000000a6a555723e */ /* 0x000fe600000000ff */
[C---:B------:R-:W-:Y:S02]  /*e330*/  FMUL.FTZ R64, R74.reuse, R148 ;  /* 0x000000944a407220 */ /* 0x040fe40000410000 */
        /* <DEDUP_REMOVED lines=12> */
[----:B------:R1:W5:Y:S01]  /*e400*/  MUFU.EX2 R191, R2 ;  /* 0x0000000200bf7308 */ /* 0x0003620000000800 */
[----:B---3--:R-:W-:Y:S03]  /*e410*/  F2FP.PACK_AB R87, R163, R164 ;  /* 0x000000a4a357723e */ /* 0x008fe600000000ff */
[-C--:B------:R-:W-:Y:S08]  /*e420*/  HMMA.16816.F32 R4, R80, R88.reuse, R4 ;  /* 0x000000585004723c */ /* 0x080ff00000001804 */
[C---:B------:R-:W-:Y:S08]  /*e430*/  HMMA.16816.F32 R8, R84.reuse, R88, R8 ;  /* 0x000000585408723c */ /* 0x040ff00000001808 */
[-C--:B------:R-:W-:Y:S04]  /*e440*/  HMMA.16816.F32 R12, R84, R90.reuse, R12 ;  /* 0x0000005a540c723c */ /* 0x080fe8000000180c */
[--C-:B-1----:R-:W-:Y:S02]  /*e450*/  FFMA.FTZ R2, R183, c[0x0][0x2d0], -R79.reuse ;  /* 0x0000b400b7027a23 */ /* 0x102fe4000001084f */
[----:B------:R1:W-:Y:S02]  /*e460*/  MUFU.EX2 R183, R3 ;  /* 0x0000000300b77308 */ /* 0x0003e40000000800 */
[C---:B------:R-:W-:Y:S01]  /*e470*/  HMMA.16816.F32 R16, R80.reuse, R90, R16 ;  /* 0x0000005a5010723c */ /* 0x040fe20000001810 */
[----:B------:R-:W3:Y:S07]  /*e480*/  LDSM.16.MT88.4 R88, [R200+0x800] ;  /* 0x00080000c858783b */ /* 0x000eee0000004200 */
[-C--:B----4-:R-:W-:Y:S01]  /*e490*/  HMMA.16816.F32 R20, R80, R92.reuse, R20 ;  /* 0x0000005c5014723c */ /* 0x090fe20000001814 */
[----:B------:R4:W-:Y:S07]  /*e4a0*/  MUFU.EX2 R190, R2 ;  /* 0x0000000200be7308 */ /* 0x0009ee0000000800 */
[C---:B------:R-:W-:Y:S04]  /*e4b0*/  HMMA.16816.F32 R24, R84.reuse, R92, R24 ;  /* 0x0000005c5418723c */ /* 0x040fe80000001818 */
[--C-:B-1----:R-:W-:Y:S01]  /*e4c0*/  FFMA.FTZ R3, R101, c[0x0][0x2d0], -R156.reuse ;  /* 0x0000b40065037a23 */ /* 0x102fe2000001089c */
[----:B------:R-:W-:Y:S03]  /*e4d0*/  MOV R101, R162 ;  /* 0x000000a200657202 */ /* 0x000fe60000000f00 */
[-C--:B------:R-:W-:Y:S04]  /*e4e0*/  HMMA.16816.F32 R28, R84, R94.reuse, R28 ;  /* 0x0000005e541c723c */ /* 0x080fe8000000181c */
[----:B------:R-:W-:Y:S04]  /*e4f0*/  MOV R162, R154 ;  /* 0x0000009a00a27202 */ /* 0x000fe80000000f00 */
[C---:B------:R-:W-:Y:S01]  /*e500*/  HMMA.16816.F32 R32, R80.reuse, R94, R32 ;  /* 0x0000005e5020723c */ /* 0x040fe20000001820 */
[----:B------:R-:W1:Y:S03]  /*e510*/  LDSM.16.MT88.4 R92, [R197+0x1000] ;  /* 0x00100000c55c783b */ /* 0x000e660000004200 */
[----:B----4-:R-:W-:Y:S04]  /*e520*/  FFMA.FTZ R2, R184, c[0x0][0x2d0], -R79 ;  /* 0x0000b400b8027a23 */ /* 0x010fe8000001084f */
[-C--:B------:R-:W-:Y:S01]  /*e530*/  HMMA.16816.F32 R36, R80, R96.reuse, R36 ;  /* 0x000000605024723c */ /* 0x080fe20000001824 */
[----:B------:R4:W1:Y:S07]  /*e540*/  MUFU.EX2 R189, R2 ;  /* 0x0000000200bd7308 */ /* 0x00086e0000000800 */
[C---:B------:R-:W-:Y:S08]  /*e550*/  HMMA.16816.F32 R40, R84.reuse, R96, R40 ;  /* 0x000000605428723c */ /* 0x040ff00000001828 */
[-C--:B------:R-:W-:Y:S08]  /*e560*/  HMMA.16816.F32 R44, R84, R98.reuse, R44 ;  /* 0x00000062542c723c */ /* 0x080ff0000000182c */
[C---:B------:R-:W-:Y:S01]  /*e570*/  HMMA.16816.F32 R48, R80.reuse, R98, R48 ;  /* 0x000000625030723c */ /* 0x040fe20000001830 */
[----:B------:R-:W-:Y:S03]  /*e580*/  LDSM.16.MT88.4 R96, [R198+0x1000] ;  /* 0x00100000c660783b */ /* 0x000fe60000004200 */
[--C-:B----4-:R-:W-:Y:S04]  /*e590*/  FFMA.FTZ R2, R187, c[0x0][0x2d0], -R156.reuse ;  /* 0x0000b400bb027a23 */ /* 0x110fe8000001089c */
[-C--:B---3--:R-:W-:Y:S01]  /*e5a0*/  HMMA.16816.F32 R52, R80, R88.reuse, R52 ;  /* 0x000000585034723c */ /* 0x088fe20000001834 */
[----:B------:R3:W-:Y:S07]  /*e5b0*/  MUFU.EX2 R188, R2 ;  /* 0x0000000200bc7308 */ /* 0x0007ee0000000800 */
[C---:B------:R-:W-:Y:S08]  /*e5c0*/  HMMA.16816.F32 R56, R84.reuse, R88, R56 ;  /* 0x000000585438723c */ /* 0x040ff00000001838 */
[-C--:B------:R-:W-:Y:S08]  /*e5d0*/  HMMA.16816.F32 R60, R84, R90.reuse, R60 ;  /* 0x0000005a543c723c */ /* 0x080ff0000000183c */
[----:B------:R-:W-:Y:S01]  /*e5e0*/  HMMA.16816.F32 R64, R80, R90, R64 ;  /* 0x0000005a5040723c */ /* 0x000fe20000001840 */
[----:B------:R-:W4:Y:S03]  /*e5f0*/  LDSM.16.MT88.4 R88, [R201+0x1000] ;  /* 0x00100000c958783b */ /* 0x000f260000004200 */
[--C-:B---3--:R-:W-:Y:S03]  /*e600*/  FFMA.FTZ R2, R239, c[0x0][0x2d0], -R156.reuse ;  /* 0x0000b400ef027a23 */ /* 0x108fe6000001089c */
[----:B------:R-:W-:Y:S01]  /*e610*/  F2FP.PACK_AB R80, R195, R214 ;  /* 0x000000d6c350723e */ /* 0x000fe200000000ff */
[----:B------:R3:W3:Y:S01]  /*e620*/  MUFU.EX2 R187, R2 ;  /* 0x0000000200bb7308 */ /* 0x0006e20000000800 */
[----:B--2---:R-:W-:Y:S03]  /*e630*/  F2FP.PACK_AB R82, R193, R194 ;  /* 0x000000c2c152723e */ /* 0x004fe600000000ff */
[----:B-----5:R-:W-:Y:S02]  /*e640*/  F2FP.PACK_AB R81, R191, R192 ;  /* 0x000000c0bf51723e */ /* 0x020fe400000000ff */
[----:B-1----:R-:W-:Y:S07]  /*e650*/  F2FP.PACK_AB R83, R189, R190 ;  /* 0x000000bebd53723e */ /* 0x002fee00000000ff */
[-C--:B------:R-:W-:Y:S03]  /*e660*/  HMMA.16816.F32 R4, R80, R92.reuse, R4 ;  /* 0x0000005c5004723c */ /* 0x080fe60000001804 */
[--C-:B---3--:R-:W-:Y:S01]  /*e670*/  FFMA.FTZ R2, R240, c[0x0][0x2d0], -R77.reuse ;  /* 0x0000b400f0027a23 */ /* 0x108fe2000001084d */
[----:B------:R-:W-:Y:S03]  /*e680*/  F2FP.PACK_AB R84, R187, R188 ;  /* 0x000000bcbb54723e */ /* 0x000fe600000000ff */
        /* <DEDUP_REMOVED lines=21> */
[-C--:B----4-:R-:W-:Y:S01]  /*e7e0*/  HMMA.16816.F32 R20, R80, R88.reuse, R20 ;  /* 0x000000585014723c */ /* 0x090fe20000001814 */
[----:B------:R1:W3:Y:S07]  /*e7f0*/  MUFU.EX2 R184, R2 ;  /* 0x0000000200b87308 */ /* 0x0002ee0000000800 */
[C---:B------:R-:W-:Y:S08]  /*e800*/  HMMA.16816.F32 R24, R84.reuse, R88, R24 ;  /* 0x000000585418723c */ /* 0x040ff00000001818 */
[-C--:B------:R-:W-:Y:S08]  /*e810*/  HMMA.16816.F32 R28, R84, R90.reuse, R28 ;  /* 0x0000005a541c723c */ /* 0x080ff0000000181c */
[C---:B------:R-:W-:Y:S01]  /*e820*/  HMMA.16816.F32 R32, R80.reuse, R90, R32 ;  /* 0x0000005a5020723c */ /* 0x040fe20000001820 */
[----:B------:R-:W4:Y:S03]  /*e830*/  LDSM.16.MT88.4 R88, [R197+0x1800] ;  /* 0x00180000c558783b */ /* 0x000f260000004200 */
[--C-:B-1----:R-:W-:Y:S04]  /*e840*/  FFMA.FTZ R2, R105, c[0x0][0x2d0], -R79.reuse ;  /* 0x0000b40069027a23 */ /* 0x102fe8000001084f */
[-C--:B------:R-:W-:Y:S01]  /*e850*/  HMMA.16816.F32 R36, R80, R96.reuse, R36 ;  /* 0x000000605024723c */ /* 0x080fe20000001824 */
[----:B------:R1:W5:Y:S07]  /*e860*/  MUFU.EX2 R143, R2 ;  /* 0x00000002008f7308 */ /* 0x00036e0000000800 */
[C---:B------:R-:W-:Y:S08]  /*e870*/  HMMA.16816.F32 R40, R84.reuse, R96, R40 ;  /* 0x000000605428723c */ /* 0x040ff00000001828 */
[-C--:B------:R-:W-:Y:S08]  /*e880*/  HMMA.16816.F32 R44, R84, R98.reuse, R44 ;  /* 0x00000062542c723c */ /* 0x080ff0000000182c */
[C---:B------:R-:W-:Y:S01]  /*e890*/  HMMA.16816.F32 R48, R80.reuse, R98, R48 ;  /* 0x000000625030723c */ /* 0x040fe20000001830 */
[----:B------:R-:W-:Y:S03]  /*e8a0*/  LDSM.16.MT88.4 R96, [R198+0x1800] ;  /* 0x00180000c660783b */ /* 0x000fe60000004200 */
        /* <DEDUP_REMOVED lines=19> */
[-C--:B----4-:R-:W-:Y:S03]  /*e9e0*/  HMMA.16816.F32 R4, R80, R88.reuse, R4 ;  /* 0x000000585004723c */ /* 0x090fe60000001804 */
[----:B-1----:R-:W-:Y:S06]  /*e9f0*/  FFMA.FTZ R2, R177, c[0x0][0x2d0], -R156 ;  /* 0x0000b400b1027a23 */ /* 0x002fec000001089c */
[----:B------:R1:W-:Y:S10]  /*ea00*/  MUFU.EX2 R177, R3 ;  /* 0x0000000300b17308 */ /* 0x0003f40000000800 */
[----:B------:R3:W4:Y:S01]  /*ea10*/  MUFU.EX2 R178, R2 ;  /* 0x0000000200b27308 */ /* 0x0007220000000800 */
[----:B-1----:R-:W-:Y:S09]  /*ea20*/  FFMA.FTZ R3, R170, c[0x0][0x2d0], -R78 ;  /* 0x0000b400aa037a23 */ /* 0x002ff2000001084e */
[----:B------:R1:W-:Y:S01]  /*ea30*/  MUFU.EX2 R170, R3 ;  /* 0x0000000300aa7308 */ /* 0x0003e20000000800 */
[--C-:B---3--:R-:W-:Y:S01]  /*ea40*/  FFMA.FTZ R2, R103, c[0x0][0x2d0], -R77.reuse ;  /* 0x0000b40067027a23 */ /* 0x108fe2000001084d */
[----:B----4-:R-:W-:Y:S08]  /*ea50*/  F2FP.PACK_AB R84, R178, R142 ;  /* 0x0000008eb254723e */ /* 0x010ff000000000ff */
[----:B------:R3:W-:Y:S01]  /*ea60*/  MUFU.EX2 R140, R2 ;  /* 0x00000002008c7308 */ /* 0x0007e20000000800 */
[----:B-1----:R-:W4:Y:S04]  /*ea70*/  LDL.LU R3, [R1+0x14] ;  /* 0x0000140001037983 */ /* 0x002f280000300800 */
[----:B------:R-:W5:Y:S04]  /*ea80*/  LDL.LU R106, [R1+0x18] ;  /* 0x00001800016a7983 */ /* 0x000f680000300800 */
[----:B------:R-:W5:Y:S01]  /*ea90*/  LDL.LU R105, [R1+0x1c] ;  /* 0x00001c0001697983 */ /* 0x000f620000300800 */
[--C-:B---3--:R-:W-:Y:S03]  /*eaa0*/  FFMA.FTZ R2, R155, c[0x0][0x2d0], -R77.reuse ;  /* 0x0000b4009b027a23 */ /* 0x108fe6000001084d */
[----:B------:R-:W3:Y:S01]  /*eab0*/  LDL.LU R104, [R1+0x20] ;  /* 0x0000200001687983 */ /* 0x000ee20000300800 */
[----:B------:R1:W1:Y:S02]  /*eac0*/  MUFU.EX2 R155, R2 ;  /* 0x00000002009b7308 */ /* 0x0002640000000800 */
[----:B-1----:R-:W-:Y:S01]  /*ead0*/  FFMA.FTZ R2, R102, c[0x0][0x2d0], -R156 ;  /* 0x0000b40066027a23 */ /* 0x002fe2000001089c */
[----:B------:R-:W-:Y:S02]  /*eae0*/  MOV R102, R176 ;  /* 0x000000b000667202 */ /* 0x000fe40000000f00 */
[----:B------:R-:W-:Y:S05]  /*eaf0*/  F2FP.PACK_AB R85, R155, R140 ;  /* 0x0000008c9b55723e */ /* 0x000fea00000000ff */
[----:B------:R1:W1:Y:S02]  /*eb00*/  MUFU.EX2 R176, R2 ;  /* 0x0000000200b07308 */ /* 0x0002640000000800 */
[--C-:B-1----:R-:W-:Y:S01]  /*eb10*/  FFMA.FTZ R2, R153, c[0x0][0x2d0], -R77.reuse ;  /* 0x0000b40099027a23 */ /* 0x102fe2000001084d */
[----:B------:R-:W-:Y:S07]  /*eb20*/  F2FP.PACK_AB R86, R177, R176 ;  /* 0x000000b0b156723e */ /* 0x000fee00000000ff */
[----:B------:R1:W-:Y:S02]  /*eb30*/  MUFU.EX2 R153, R2 ;  /* 0x0000000200997308 */ /* 0x0003e40000000800 */
[----:B-1----:R-:W-:Y:S08]  /*eb40*/  FFMA.FTZ R2, R152, c[0x0][0x2d0], -R77 ;  /* 0x0000b40098027a23 */ /* 0x002ff0000001084d */
[----:B------:R1:W1:Y:S02]  /*eb50*/  MUFU.EX2 R154, R2 ;  /* 0x00000002009a7308 */ /* 0x0002640000000800 */
[--C-:B-1----:R-:W-:Y:S01]  /*eb60*/  FFMA.FTZ R2, R171, c[0x0][0x2d0], -R78.reuse ;  /* 0x0000b400ab027a23 */ /* 0x102fe2000001084e */
[----:B------:R-:W-:Y:S07]  /*eb70*/  F2FP.PACK_AB R87, R154, R153 ;  /* 0x000000999a57723e */ /* 0x000fee00000000ff */
[----:B------:R1:W1:Y:S01]  /*eb80*/  MUFU.EX2 R171, R2 ;  /* 0x0000000200ab7308 */ /* 0x0002620000000800 */
[C---:B------:R-:W-:Y:S08]  /*eb90*/  HMMA.16816.F32 R8, R84.reuse, R88, R8 ;  /* 0x000000585408723c */ /* 0x040ff00000001808 */
[-C--:B------:R-:W-:Y:S08]  /*eba0*/  HMMA.16816.F32 R12, R84, R90.reuse, R12 ;  /* 0x0000005a540c723c */ /* 0x080ff0000000180c */
[C---:B------:R-:W-:Y:S01]  /*ebb0*/  HMMA.16816.F32 R16, R80.reuse, R90, R16 ;  /* 0x0000005a5010723c */ /* 0x040fe20000001810 */
[----:B------:R-:W2:Y:S03]  /*ebc0*/  LDSM.16.MT88.4 R88, [R200+0x1800] ;  /* 0x00180000c858783b */ /* 0x000ea60000004200 */
[--C-:B-1----:R-:W-:Y:S01]  /*ebd0*/  FFMA.FTZ R2, R158, c[0x0][0x2d0], -R79.reuse ;  /* 0x0000b4009e027a23 */ /* 0x102fe2000001084f */
[----:B------:R-:W-:Y:S02]  /*ebe0*/  MOV R158, R168 ;  /* 0x000000a8009e7202 */ /* 0x000fe40000000f00 */
[----:B------:R-:W-:Y:S01]  /*ebf0*/  F2FP.PACK_AB R148, R170, R171 ;  /* 0x000000abaa94723e */ /* 0x000fe200000000ff */
[-C--:B--2---:R-:W-:Y:S01]  /*ec00*/  HMMA.16816.F32 R20, R80, R92.reuse, R20 ;  /* 0x0000005c5014723c */ /* 0x084fe20000001814 */
[----:B------:R1:W-:Y:S07]  /*ec10*/  MUFU.EX2 R168, R2 ;  /* 0x0000000200a87308 */ /* 0x0003ee0000000800 */
[C---:B------:R-:W-:Y:S08]  /*ec20*/  HMMA.16816.F32 R24, R84.reuse, R92, R24 ;  /* 0x0000005c5418723c */ /* 0x040ff00000001818 */
[-C--:B------:R-:W-:Y:S08]  /*ec30*/  HMMA.16816.F32 R28, R84, R94.reuse, R28 ;  /* 0x0000005e541c723c */ /* 0x080ff0000000181c */
[C---:B------:R-:W-:Y:S04]  /*ec40*/  HMMA.16816.F32 R32, R80.reuse, R94, R32 ;  /* 0x0000005e5020723c */ /* 0x040fe80000001820 */
[--C-:B-1----:R-:W-:Y:S01]  /*ec50*/  FFMA.FTZ R2, R102, c[0x0][0x2d0], -R79.reuse ;  /* 0x0000b40066027a23 */ /* 0x102fe2000001084f */
[----:B------:R-:W-:Y:S02]  /*ec60*/  MOV R102, R159 ;  /* 0x0000009f00667202 */ /* 0x000fe40000000f00 */
[----:B------:R-:W-:Y:S01]  /*ec70*/  MOV R159, R169 ;  /* 0x000000a9009f7202 */ /* 0x000fe20000000f00 */
        /* <DEDUP_REMOVED lines=8> */
[-C--:B------:R-:W-:Y:S08]  /*ed00*/  HMMA.16816.F32 R52, R80, R88.reuse, R52 ;  /* 0x000000585034723c */ /* 0x080ff00000001834 */
[C---:B------:R-:W-:Y:S08]  /*ed10*/  HMMA.16816.F32 R56, R84.reuse, R88, R56 ;  /* 0x000000585438723c */ /* 0x040ff00000001838 */
[-C--:B------:R-:W-:Y:S04]  /*ed20*/  HMMA.16816.F32 R60, R84, R90.reuse, R60 ;  /* 0x0000005a543c723c */ /* 0x080fe8000000183c */
[----:B-1----:R-:W-:Y:S01]  /*ed30*/  FFMA.FTZ R2, R101, c[0x0][0x2d0], -R78 ;  /* 0x0000b40065027a23 */ /* 0x002fe2000001084e */
[----:B------:R-:W-:Y:S03]  /*ed40*/  MOV R101, R162 ;  /* 0x000000a200657202 */ /* 0x000fe60000000f00 */
[----:B------:R-:W-:Y:S01]  /*ed50*/  HMMA.16816.F32 R64, R80, R90, R64 ;  /* 0x0000005a5040723c */ /* 0x000fe20000001840 */
[----:B------:R1:W2:Y:S03]  /*ed60*/  MUFU.EX2 R162, R2 ;  /* 0x0000000200a27308 */ /* 0x0002a60000000800 */
[----:B------:R-:W-:Y:S02]  /*ed70*/  MOV R85, R70 ;  /* 0x0000004600557202 */ /* 0x000fe40000000f00 */
[----:B------:R-:W-:Y:S01]  /*ed80*/  MOV R84, R71 ;  /* 0x0000004700547202 */ /* 0x000fe20000000f00 */
[--C-:B-1----:R-:W-:Y:S01]  /*ed90*/  FFMA.FTZ R2, R100, c[0x0][0x2d0], -R79.reuse ;  /* 0x0000b40064027a23 */ /* 0x102fe2000001084f */
[----:B------:R-:W-:Y:S04]  /*eda0*/  MOV R100, R157 ;  /* 0x0000009d00647202 */ /* 0x000fe80000000f00 */
[----:B------:R-:W-:Y:S02]  /*edb0*/  MOV R157, R161 ;  /* 0x000000a1009d7202 */ /* 0x000fe40000000f00 */
[----:B------:R1:W-:Y:S01]  /*edc0*/  MUFU.EX2 R161, R2 ;  /* 0x0000000200a17308 */ /* 0x0003e20000000800 */
[----:B--2---:R-:W-:Y:S01]  /*edd0*/  F2FP.PACK_AB R150, R162, R167 ;  /* 0x000000a7a296723e */ /* 0x004fe200000000ff */
[----:B-1----:R-:W-:Y:S02]  /*ede0*/  FFMA.FTZ R2, R160, c[0x0][0x2d0], -R79 ;  /* 0x0000b400a0027a23 */ /* 0x002fe4000001084f */
[----:B----4-:R-:W-:Y:S06]  /*edf0*/  FFMA.FTZ R3, R74, R3, R230 ;  /* 0x000000034a037223 */ /* 0x010fec00000100e6 */
[----:B------:R1:W2:Y:S01]  /*ee00*/  MUFU.EX2 R160, R2 ;  /* 0x0000000200a07308 */ /* 0x0002a20000000800 */
[----:B------:R-:W-:Y:S02]  /*ee10*/  FADD.FTZ R3, R237, R3 ;  /* 0x00000003ed037221 */ /* 0x000fe40000010000 */
[----:B-----5:R-:W-:Y:S02]  /*ee20*/  FFMA.FTZ R68, R68, R105, R227 ;  /* 0x0000006944447223 */ /* 0x020fe400000100e3 */
[----:B------:R-:W-:Y:S02]  /*ee30*/  FADD.FTZ R3, R236, R3 ;  /* 0x00000003ec037221 */ /* 0x000fe40000010000 */
[----:B---3--:R-:W-:Y:S02]  /*ee40*/  FFMA.FTZ R0, R0, R104, R172 ;  /* 0x0000006800007223 */ /* 0x008fe400000100ac */
[----:B------:R-:W-:Y:S02]  /*ee50*/  FADD.FTZ R3, R238, R3 ;  /* 0x00000003ee037221 */ /* 0x000fe40000010000 */
[----:B------:R-:W-:Y:S02]  /*ee60*/  FADD.FTZ R0, R173, R0 ;  /* 0x00000000ad007221 */ /* 0x000fe40000010000 */
        /* <DEDUP_REMOVED lines=13> */
[----:B-1----:R-:W-:Y:S02]  /*ef40*/  FFMA.FTZ R2, R100, c[0x0][0x2d0], -R156 ;  /* 0x0000b40064027a23 */ /* 0x002fe4000001089c */
[----:B------:R-:W1:Y:S06]  /*ef50*/  LDSM.16.MT88.4 R100, [R197+0x2000] ;  /* 0x00200000c564783b */ /* 0x000e6c0000004200 */
[----:B------:R2:W3:Y:S02]  /*ef60*/  MUFU.EX2 R156, R2 ;  /* 0x00000002009c7308 */ /* 0x0004e40000000800 */
[--C-:B--2---:R-:W-:Y:S01]  /*ef70*/  FFMA.FTZ R2, R75, c[0x0][0x2d0], -R77.reuse ;  /* 0x0000b4004b027a23 */ /* 0x104fe2000001084d */
[----:B---3--:R-:W-:Y:S01]  /*ef80*/  F2FP.PACK_AB R146, R156, R157 ;  /* 0x0000009d9c92723e */ /* 0x008fe200000000ff */
[----:B------:R-:W-:Y:S06]  /*ef90*/  FFMA.FTZ R77, R76, c[0x0][0x2d0], -R77 ;  /* 0x0000b4004c4d7a23 */ /* 0x000fec000001084d */
[----:B------:R2:W-:Y:S10]  /*efa0*/  MUFU.EX2 R78, R2 ;  /* 0x00000002004e7308 */ /* 0x0005f40000000800 */
[----:B------:R-:W3:Y:S01]  /*efb0*/  MUFU.EX2 R75, R77 ;  /* 0x0000004d004b7308 */ /* 0x000ee20000000800 */
[-C--:B-1----:R-:W-:Y:S07]  /*efc0*/  HMMA.16816.F32 R88, R148, R100.reuse, R4 ;  /* 0x000000649458723c */ /* 0x082fee0000001804 */
[----:B------:R-:W-:Y:S02]  /*efd0*/  FADD.FTZ R4, R228, R68 ;  /* 0x00000044e4047221 */ /* 0x000fe40000010000 */
[----:B--2---:R-:W-:Y:S04]  /*efe0*/  FFMA.FTZ R2, R69, R106, R231 ;  /* 0x0000006a45027223 */ /* 0x004fe800000100e7 */
[----:B------:R-:W-:Y:S04]  /*eff0*/  FADD.FTZ R2, R233, R2 ;  /* 0x00000002e9027221 */ /* 0x000fe80000010000 */
[----:B------:R-:W-:Y:S01]  /*f000*/  FADD.FTZ R2, R234, R2 ;  /* 0x00000002ea027221 */ /* 0x000fe20000010000 */
[----:B---3--:R-:W-:Y:S03]  /*f010*/  F2FP.PACK_AB R147, R75, R78 ;  /* 0x0000004e4b93723e */ /* 0x008fe600000000ff */
[----:B------:R-:W-:Y:S04]  /*f020*/  FADD.FTZ R2, R235, R2 ;  /* 0x00000002eb027221 */ /* 0x000fe80000010000 */
[C---:B------:R-:W-:Y:S07]  /*f030*/  HMMA.16816.F32 R92, R144.reuse, R100, R8 ;  /* 0x00000064905c723c */ /* 0x040fee0000001808 */
[----:B------:R-:W-:Y:S01]  /*f040*/  FADD.FTZ R8, R229, R4 ;  /* 0x00000004e5087221 */ /* 0x000fe20000010000 */
[-C--:B------:R-:W-:Y:S01]  /*f050*/  HMMA.16816.F32 R96, R144, R102.reuse, R12 ;  /* 0x000000669060723c */ /* 0x080fe2000000180c */
[----:B------:R-:W1:Y:S03]  /*f060*/  LDSM.16.MT88.4 R4, [R200+0x2000] ;  /* 0x00200000c804783b */ /* 0x000e660000004200 */
        /* <DEDUP_REMOVED lines=80> */
[----:B------:R1:W-:Y:S01]  /*f570*/  STL [R1+0x18], R3 ;  /* 0x0000180301007387 */ /* 0x0003e20000100800 */
[----:B------:R-:W-:Y:S03]  /*f580*/  FADD.FTZ R0, R75, R0 ;  /* 0x000000004b007221 */ /* 0x000fe60000010000 */
[----:B------:R2:W-:Y:S04]  /*f590*/  STL [R1+0x1c], R2 ;  /* 0x00001c0201007387 */ /* 0x0005e80000100800 */
[----:B------:R3:W-:Y:S01]  /*f5a0*/  STL [R1+0x20], R0 ;  /* 0x0000200001007387 */ /* 0x0007e20000100800 */
[----:B-1----:R-:W-:Y:S02]  /*f5b0*/  MOV R3, R72 ;  /* 0x0000004800037202 */ /* 0x002fe40000000f00 */
[----:B--2---:R-:W-:Y:S01]  /*f5c0*/  MOV R2, R73 ;  /* 0x0000004900027202 */ /* 0x004fe20000000f00 */
[----:B------:R-:W-:-:S05]  /*f5d0*/  @P0 BRA `(.L_x_1230) ;  /* 0xffffc55000000947 */ /* 0x000fca000383ffff */
.L_x_1229:
[----:B------:R-:W-:Y:S02]  /*f5e0*/  MOV R9, 0x1f ;  /* 0x0000001f00097802 */ /* 0x000fe40000000f00 */
[----:B------:R-:W-:Y:S01]  /*f5f0*/  MOV R8, 0xffffffff ;  /* 0xffffffff00087802 */ /* 0x000fe20000000f00 */
[----:B------:R-:W-:Y:S05]  /*f600*/  BRA.DIV ~URZ, `(.L_x_1231) ;  /* 0x000051327f007947 */ /* 0x000fea000b800000 */
[----:B------:R-:W2:Y:S04]  /*f610*/  LDL R2, [R1+0x14] ;  /* 0x0000140001027983 */ /* 0x000ea80000100800 */
[----:B--23--:R1:W2:Y:S02]  /*f620*/  SHFL.BFLY PT, R0, R2, 0x2, 0x1f ;  /* 0x0c401f0002007f89 */ /* 0x00c2a400000e0000 */
.L_x_1317:
        /* <DEDUP_REMOVED lines=19> */
.L_x_1318:
[----:B------:R-:W-:Y:S01]  /*f760*/  FSETP.NE.FTZ.AND P3, PT, R4, RZ, PT ;  /* 0x000000ff0400720b */ /* 0x000fe20003f75000 */
[----:B------:R-:W-:Y:S01]  /*f770*/  CS2R R2, SRZ ;  /* 0x0000000000027805 */ /* 0x000fe2000001ff00 */
[----:B------:R-:W-:Y:S02]  /*f780*/  MOV R0, RZ ;  /* 0x000000ff00007202 */ /* 0x000fe40000000f00 */
[----:B------:R-:W-:Y:S02]  /*f790*/  FSETP.NE.FTZ.AND P2, PT, R5, RZ, PT ;  /* 0x000000ff0500720b */ /* 0x000fe40003f55000 */
[----:B------:R-:W-:Y:S02]  /*f7a0*/  FSETP.NE.FTZ.AND P1, PT, R6, RZ, PT ;  /* 0x000000ff0600720b */ /* 0x000fe40003f35000 */
[----:B------:R-:W-:Y:S02]  /*f7b0*/  MOV R26, 0xff800000 ;  /* 0xff800000001a7802 */ /* 0x000fe40000000f00 */
[----:B------:R-:W-:-:S02]  /*f7c0*/  MOV R24, 0xff800000 ;  /* 0xff80000000187802 */ /* 0x000fc40000000f00 */
[----:B------:R-:W-:Y:S01]  /*f7d0*/  MOV R25, 0xff800000 ;  /* 0xff80000000197802 */ /* 0x000fe20000000f00 */
[----:B------:R-:W1:Y:S01]  /*f7e0*/  @P3 MUFU.RCP R0, R4 ;  /* 0x0000000400003308 */ /* 0x000e620000001000 */
[----:B------:R-:W-:-:S05]  /*f7f0*/  MOV R19, 0xff800000 ;  /* 0xff80000000137802 */ /* 0x000fca0000000f00 */
[----:B------:R-:W-:Y:S02]  /*f800*/  @P1 MOV R10, 0x3f317218 ;  /* 0x3f317218000a1802 */ /* 0x000fe40000000f00 */
[----:B------:R2:W-:Y:S01]  /*f810*/  @P3 MUFU.LG2 R9, R4 ;  /* 0x0000000400093308 */ /* 0x0005e20000000c00 */
[----:B-1----:R-:W-:-:S07]  /*f820*/  FMUL.FTZ R74, R0, R100 ;  /* 0x00000064004a7220 */ /* 0x002fce0000410000 */
[----:B------:R-:W-:Y:S01]  /*f830*/  @P2 MUFU.RCP R3, R5 ;  /* 0x0000000500032308 */ /* 0x000fe20000001000 */
[C---:B------:R-:W-:Y:S02]  /*f840*/  FMUL.FTZ R75, R0.reuse, R101 ;  /* 0x00000065004b7220 */ /* 0x040fe40000410000 */
[C---:B------:R-:W-:Y:S02]  /*f850*/  FMUL.FTZ R68, R0.reuse, R88 ;  /* 0x0000005800447220 */ /* 0x040fe40000410000 */
[----:B------:R-:W-:Y:S02]  /*f860*/  FMUL.FTZ R69, R0, R89 ;  /* 0x0000005900457220 */ /* 0x000fe40000410000 */
[----:B--2-4-:R-:W-:Y:S01]  /*f870*/  FADD.FTZ R4, R8, R7 ;  /* 0x0000000708047221 */ /* 0x014fe20000010000 */
[----:B------:R-:W-:Y:S01]  /*f880*/  @P1 MUFU.RCP R2, R6 ;  /* 0x0000000600021308 */ /* 0x000fe20000001000 */
[C---:B------:R-:W-:Y:S02]  /*f890*/  FMUL.FTZ R76, R0.reuse, R104 ;  /* 0x00000068004c7220 */ /* 0x040fe40000410000 */
[----:B------:R-:W-:Y:S01]  /*f8a0*/  FMUL.FTZ R77, R0, R105 ;  /* 0x00000069004d7220 */ /* 0x000fe20000410000 */
[----:B------:R-:W-:Y:S01]  /*f8b0*/  FSETP.NE.FTZ.AND P0, PT, R4, RZ, PT ;  /* 0x000000ff0400720b */ /* 0x000fe20003f15000 */
[----:B------:R-:W-:-:S02]  /*f8c0*/  FMUL.FTZ R78, R0, R116 ;  /* 0x00000074004e7220 */ /* 0x000fc40000410000 */
[C---:B------:R-:W-:Y:S01]  /*f8d0*/  FMUL.FTZ R79, R0.reuse, R117 ;  /* 0x00000075004f7220 */ /* 0x040fe20000410000 */
[----:B------:R1:W2:Y:S01]  /*f8e0*/  @P2 MUFU.LG2 R7, R5 ;  /* 0x0000000500072308 */ /* 0x0002a20000000c00 */
        /* <DEDUP_REMOVED lines=8> */
[----:B-1----:R-:W-:Y:S01]  /*f970*/  @P2 MOV R5, 0x3f317218 ;  /* 0x3f31721800052802 */ /* 0x002fe20000000f00 */
[----:B------:R-:W1:Y:S01]  /*f980*/  @P1 MUFU.LG2 R0, R6 ;  /* 0x0000000600001308 */ /* 0x000e620000000c00 */
[----:B--2---:R-:W-:Y:S02]  /*f990*/  @P2 FMUL.FTZ R8, R7, 0.69314718246459960938 ;  /* 0x3f31721807082820 */ /* 0x004fe40000410000 */
[C---:B------:R-:W-:Y:S02]  /*f9a0*/  FMUL.FTZ R84, R3.reuse, R90 ;  /* 0x0000005a03547220 */ /* 0x040fe40000410000 */
[----:B------:R-:W-:-:S02]  /*f9b0*/  FMUL.FTZ R85, R3, R91 ;  /* 0x0000005b03557220 */ /* 0x000fc40000410000 */
[C---:B------:R-:W-:Y:S02]  /*f9c0*/  FMUL.FTZ R86, R3.reuse, R102 ;  /* 0x0000006603567220 */ /* 0x040fe40000410000 */
[C---:B------:R-:W-:Y:S02]  /*f9d0*/  FMUL.FTZ R87, R3.reuse, R103 ;  /* 0x0000006703577220 */ /* 0x040fe40000410000 */
[C---:B------:R-:W-:Y:S02]  /*f9e0*/  FMUL.FTZ R88, R3.reuse, R106 ;  /* 0x0000006a03587220 */ /* 0x040fe40000410000 */
[C---:B------:R-:W-:Y:S02]  /*f9f0*/  FMUL.FTZ R89, R3.reuse, R107 ;  /* 0x0000006b03597220 */ /* 0x040fe40000410000 */
[C---:B------:R-:W-:Y:S02]  /*fa00*/  FMUL.FTZ R90, R3.reuse, R118 ;  /* 0x00000076035a7220 */ /* 0x040fe40000410000 */
[----:B-1----:R-:W-:Y:S01]  /*fa10*/  @P1 FMUL.FTZ R7, R0, 0.69314718246459960938 ;  /* 0x3f31721800071820 */ /* 0x002fe20000410000 */
[----:B------:R-:W-:Y:S01]  /*fa20*/  MOV R0, RZ ;  /* 0x000000ff00007202 */ /* 0x000fe20000000f00 */
        /* <DEDUP_REMOVED lines=27> */
[----:B------:R2:W3:Y:S01]  /*fbe0*/  @P0 MUFU.LG2 R2, R4 ;  /* 0x0000000400020308 */ /* 0x0004e20000000c00 */
[----:B------:R-:W-:Y:S02]  /*fbf0*/  @P3 FMUL.FTZ R6, R3, c[0x0][0x2d0] ;  /* 0x0000b40003063a20 */ /* 0x000fe40000410000 */
[----:B------:R-:W-:Y:S02]  /*fc00*/  @P1 FMUL.FTZ R3, R10, c[0x0][0x2d0] ;  /* 0x0000b4000a031a20 */ /* 0x000fe40000410000 */
[----:B------:R-:W-:Y:S02]  /*fc10*/  @P3 FMUL.FTZ R9, R9, 0.69314718246459960938 ;  /* 0x3f31721809093820 */ /* 0x000fe40000410000 */
[----:B------:R-:W-:Y:S01]  /*fc20*/  @P1 FFMA.FTZ R26, R3, R71, R7 ;  /* 0x00000047031a1223 */ /* 0x000fe20000010007 */
[----:B------:R-:W-:Y:S01]  /*fc30*/  @P0 MOV R3, 0x3f317218 ;  /* 0x3f31721800030802 */ /* 0x000fe20000000f00 */
[----:B------:R-:W-:Y:S02]  /*fc40*/  @P2 FMUL.FTZ R5, R5, c[0x0][0x2d0] ;  /* 0x0000b40005052a20 */ /* 0x000fe40000410000 */
[----:B-1----:R-:W-:-:S02]  /*fc50*/  FMUL.FTZ R34, R0, R94 ;  /* 0x0000005e00227220 */ /* 0x002fc40000410000 */
[----:B------:R-:W-:Y:S02]  /*fc60*/  @P0 FMUL.FTZ R3, R3, c[0x0][0x2d0] ;  /* 0x0000b40003030a20 */ /* 0x000fe40000410000 */
[----:B------:R-:W-:Y:S01]  /*fc70*/  FMUL.FTZ R35, R0, R95 ;  /* 0x0000005f00237220 */ /* 0x000fe20000410000 */
[----:B--2---:R-:W-:Y:S01]  /*fc80*/  MOV R4, 0x1 ;  /* 0x0000000100047802 */ /* 0x004fe20000000f00 */
[----:B---3--:R-:W-:Y:S02]  /*fc90*/  @P0 FMUL.FTZ R2, R2, 0.69314718246459960938 ;  /* 0x3f31721802020820 */ /* 0x008fe40000410000 */
        /* <DEDUP_REMOVED lines=17> */
[----:B------:R-:W-:Y:S02]  /*fdb0*/  @P0 FFMA.FTZ R19, R3, R70, R2 ;  /* 0x0000004603130223 */ /* 0x000fe40000010002 */
.L_x_1198:
        /* <DEDUP_REMOVED lines=19> */
.L_x_1234:
[----:B--2---:R-:W-:Y:S05]  /*fef0*/  BSYNC B0 ;  /* 0x0000000000007941 */ /* 0x004fea0003800000 */
.L_x_1233:
        /* <DEDUP_REMOVED lines=105> */
.L_x_1237:
        /* <DEDUP_REMOVED lines=67> */
[----:B----4-:R-:W-:-:S05]  /*109c0*/  IMAD.IADD R5, R16, 0x1, R71 ;  /* 0x0000000110057824 */ /* 0x010fca00078e0247 */
        /* <DEDUP_REMOVED lines=61> */
.L_x_1319:
[----:B------:R-:W-:Y:S05]  /*10da0*/  BRA.DIV ~URZ, `(.L_x_1240) ;  /* 0x00003cc27f007947 */ /* 0x000fea000b800000 */
[----:B------:R3:W4:Y:S02]  /*10db0*/  SHFL.IDX PT, R2, R7, RZ, 0x181f ;  /* 0x00181fff07027589 */ /* 0x00072400000e0000 */
.L_x_1320:
        /* <DEDUP_REMOVED lines=9> */
.L_x_1321:
        /* <DEDUP_REMOVED lines=8> */
.L_x_1322:
[----:B------:R-:W-:Y:S05]  /*10ed0*/  BRA.DIV ~URZ, `(.L_x_1243) ;  /* 0x00003d427f007947 */ /* 0x000fea000b800000 */
[----:B-1----:R1:W2:Y:S02]  /*10ee0*/  SHFL.IDX PT, R2, R7, 0x2, 0x181f ;  /* 0x00581f0007027f89 */ /* 0x0022a400000e0000 */
.L_x_1323:
        /* <DEDUP_REMOVED lines=9> */
.L_x_1324:
        /* <DEDUP_REMOVED lines=8> */
.L_x_1325:
[----:B------:R-:W-:Y:S05]  /*11000*/  BRA.DIV ~URZ, `(.L_x_1246) ;  /* 0x00003dc27f007947 */ /* 0x000fea000b800000 */
[----:B--2---:R2:W1:Y:S02]  /*11010*/  SHFL.IDX PT, R2, R7, 0x4, 0x181f ;  /* 0x00981f0007027f89 */ /* 0x00446400000e0000 */
.L_x_1326:
        /* <DEDUP_REMOVED lines=9> */
.L_x_1327:
        /* <DEDUP_REMOVED lines=8> */
.L_x_1328:
[----:B------:R-:W-:Y:S05]  /*11130*/  BRA.DIV ~URZ, `(.L_x_1249) ;  /* 0x00003e427f007947 */ /* 0x000fea000b800000 */
[----:B--2---:R2:W3:Y:S02]  /*11140*/  SHFL.IDX PT, R2, R7, 0x6, 0x181f ;  /* 0x00d81f0007027f89 */ /* 0x0044e400000e0000 */
.L_x_1329:
        /* <DEDUP_REMOVED lines=9> */
.L_x_1330:
        /* <DEDUP_REMOVED lines=8> */
.L_x_1238:
        /* <DEDUP_REMOVED lines=34> */
.L_x_1331:
[----:B------:R-:W-:Y:S05]  /*11480*/  BRA.DIV ~URZ, `(.L_x_1253) ;  /* 0x00003ca27f007947 */ /* 0x000fea000b800000 */
[----:B------:R3:W4:Y:S02]  /*11490*/  SHFL.IDX PT, R2, R21, RZ, 0x1c1f ;  /* 0x001c1fff15027589 */ /* 0x00072400000e0000 */
.L_x_1332:
        /* <DEDUP_REMOVED lines=20> */
[----:B------:R-:W-:-:S09]  /*115e0*/  ISETP.GE.AND P6, PT, R11, c[0x0][0x3c8], PT ;  /* 0x0000f2000b007a0c */ /* 0x000fd20003fc6270 */
        /* <DEDUP_REMOVED lines=18> */
[----:B------:R-:W-:-:S03]  /*11710*/  ISETP.GE.AND P2, PT, R4, c[0x0][0x3c8], PT ;  /* 0x0000f20004007a0c */ /* 0x000fc60003f46270 */
[----:B------:R2:W-:Y:S01]  /*11720*/  @!P1 ST.E.64 [R14.64], R66 ;  /* 0x000000420e009985 */ /* 0x0005e2000c101b08 */
[----:B----4-:R-:W-:-:S04]  /*11730*/  @!P6 LEA R16, P1, R7, R2, 0x2 ;  /* 0x000000020710e211 */ /* 0x010fc800078210ff */
        /* <DEDUP_REMOVED lines=8> */
.L_x_1255:
[----:B------:R-:W-:Y:S05]  /*117c0*/  BSYNC B0 ;  /* 0x0000000000007941 */ /* 0x000fea0003800000 */
.L_x_1254:
[----:B------:R-:W-:Y:S05]  /*117d0*/  BRA.DIV ~URZ, `(.L_x_1256) ;  /* 0x000039c27f007947 */ /* 0x000fea000b800000 */
[----:B--2---:R2:W1:Y:S04]  /*117e0*/  SHFL.IDX PT, R12, R13, 0x1, 0x1c1f ;  /* 0x003c1f000d0c7f89 */ /* 0x00446800000e0000 */
[----:B----4-:R2:W4:Y:S02]  /*117f0*/  SHFL.IDX PT, R2, R21, 0x1, 0x1c1f ;  /* 0x003c1f0015027f89 */ /* 0x01052400000e0000 */
.L_x_1333:
[----:B------:R-:W-:Y:S01]  /*11800*/  BSSY B0, `(.L_x_1257) ;  /* 0x0000023000007945 */ /* 0x000fe20003800000 */
[----:B------:R-:W-:Y:S05]  /*11810*/  @P0 BRA `(.L_x_1258) ;  /* 0x0000021000000947 */ /* 0x000fea0003800000 */
[----:B------:R-:W5:Y:S01]  /*11820*/  LDL R3, [R1+0x4c] ;  /* 0x00004c0001037983 */ /* 0x000f620000100800 */
[----:B------:R-:W-:Y:S02]  /*11830*/  ISETP.GE.AND P6, PT, R0, c[0x0][0x3c8], PT ;  /* 0x0000f20000007a0c */ /* 0x000fe40003fc6270 */
[----:B------:R-:W-:Y:S02]  /*11840*/  ISETP.GE.AND P1, PT, R11, c[0x0][0x3c8], PT ;  /* 0x0000f2000b007a0c */ /* 0x000fe40003f26270 */
[----:B------:R-:W-:-:S02]  /*11850*/  ISETP.GE.AND P0, PT, R10, c[0x0][0x3c8], PT ;  /* 0x0000f2000a007a0c */ /* 0x000fc40003f06270 */
[----:B-----5:R-:W-:-:S13]  /*11860*/  ISETP.GE.AND P2, PT, R3, c[0x0][0x3c8], PT ;  /* 0x0000f20003007a0c */ /* 0x020fda0003f46270 */
[----:B----4-:R-:W-:-:S04]  /*11870*/  @!P2 LEA R14, P3, R3, R2, 0x2 ;  /* 0x00000002030ea211 */ /* 0x010fc800078610ff */
[----:B-1----:R-:W-:Y:S02]  /*11880*/  @!P2 LEA.HI.X R15, R3, R12, R20, 0x2, P3 ;  /* 0x0000000c030fa211 */ /* 0x002fe400018f1414 */
[----:B------:R-:W-:-:S03]  /*11890*/  @!P6 LEA R18, P3, R0, R2, 0x2 ;  /* 0x000000020012e211 */ /* 0x000fc600078610ff */
[----:B------:R1:W-:Y:S01]  /*118a0*/  @!P2 ST.E.64 [R14.64], R84 ;  /* 0x000000540e00a985 */ /* 0x0003e2000c101b08 */
[----:B------:R-:W-:Y:S02]  /*118b0*/  @!P6 LEA.HI.X R19, R0, R12, R22, 0x2, P3 ;  /* 0x0000000c0013e211 */ /* 0x000fe400018f1416 */
[----:B------:R-:W-:Y:S02]  /*118c0*/  ISETP.GE.AND P3, PT, R8, c[0x0][0x3c8], PT ;  /* 0x0000f20008007a0c */ /* 0x000fe40003f66270 */
[C---:B------:R-:W-:Y:S01]  /*118d0*/  @!P1 LEA R16, P2, R11.reuse, R2, 0x2 ;  /* 0x000000020b109211 */ /* 0x040fe200078410ff */
[----:B------:R4:W-:Y:S03]  /*118e0*/  @!P6 ST.E.64 [R18.64], R86 ;  /* 0x000000561200e985 */ /* 0x0009e6000c101b08 */
[----:B------:R-:W-:Y:S02]  /*118f0*/  @!P1 LEA.HI.X R17, R11, R12, R24, 0x2, P2 ;  /* 0x0000000c0b119211 */ /* 0x000fe400010f1418 */
[----:B------:R-:W-:-:S03]  /*11900*/  ISETP.GE.AND P2, PT, R7, c[0x0][0x3c8], PT ;  /* 0x0000f20007007a0c */ /* 0x000fc60003f46270 */
[----:B------:R5:W-:Y:S01]  /*11910*/  @!P1 ST.E.64 [R16.64], R88 ;  /* 0x0000005810009985 */ /* 0x000be2000c101b08 */
[----:B------:R-:W-:Y:S02]  /*11920*/  ISETP.GE.AND P1, PT, R6, c[0x0][0x3c8], PT ;  /* 0x0000f20006007a0c */ /* 0x000fe40003f26270 */
[----:B-1----:R-:W-:-:S04]  /*11930*/  @!P0 LEA R14, P6, R10, R2, 0x2 ;  /* 0x000000020a0e8211 */ /* 0x002fc800078c10ff */
        /* <DEDUP_REMOVED lines=15> */
.L_x_1258:
[----:B------:R-:W-:Y:S05]  /*11a30*/  BSYNC B0 ;  /* 0x0000000000007941 */ /* 0x000fea0003800000 */
.L_x_1257:
[----:B------:R-:W-:Y:S05]  /*11a40*/  BRA.DIV ~URZ, `(.L_x_1259) ;  /* 0x000038227f007947 */ /* 0x000fea000b800000 */
[----:B-1----:R1:W2:Y:S02]  /*11a50*/  SHFL.IDX PT, R12, R13, 0x2, 0x1c1f ;  /* 0x005c1f000d0c7f89 */ /* 0x0022a400000e0000 */
.L_x_1334:
[----:B------:R-:W-:Y:S05]  /*11a60*/  BRA.DIV ~URZ, `(.L_x_1260) ;  /* 0x000038727f007947 */ /* 0x000fea000b800000 */
[----:B----4-:R4:W1:Y:S02]  /*11a70*/  SHFL.IDX PT, R2, R21, 0x2, 0x1c1f ;  /* 0x005c1f0015027f89 */ /* 0x01086400000e0000 */
.L_x_1335:
[----:B------:R-:W-:Y:S01]  /*11a80*/  BSSY B0, `(.L_x_1261) ;  /* 0x0000023000007945 */ /* 0x000fe20003800000 */
[----:B------:R-:W-:Y:S05]  /*11a90*/  @P4 BRA `(.L_x_1262) ;  /* 0x0000021000004947 */ /* 0x000fea0003800000 */
[----:B------:R-:W5:Y:S01]  /*11aa0*/  LDL R3, [R1+0x4c] ;  /* 0x00004c0001037983 */ /* 0x000f620000100800 */
[----:B------:R-:W-:Y:S02]  /*11ab0*/  ISETP.GE.AND P1, PT, R0, c[0x0][0x3c8], PT ;  /* 0x0000f20000007a0c */ /* 0x000fe40003f26270 */
[----:B------:R-:W-:Y:S02]  /*11ac0*/  ISETP.GE.AND P0, PT, R11, c[0x0][0x3c8], PT ;  /* 0x0000f2000b007a0c */ /* 0x000fe40003f06270 */
[----:B------:R-:W-:-:S09]  /*11ad0*/  ISETP.GE.AND P4, PT, R10, c[0x0][0x3c8], PT ;  /* 0x0000f2000a007a0c */ /* 0x000fd20003f86270 */
[----:B-1----:R-:W-:-:S04]  /*11ae0*/  @!P1 LEA R14, P6, R0, R2, 0x2 ;  /* 0x00000002000e9211 */ /* 0x002fc800078c10ff */
[----:B--2---:R-:W-:Y:S02]  /*11af0*/  @!P1 LEA.HI.X R15, R0, R12, R22, 0x2, P6 ;  /* 0x0000000c000f9211 */ /* 0x004fe400030f1416 */
[----:B-----5:R-:W-:-:S13]  /*11b00*/  ISETP.GE.AND P3, PT, R3, c[0x0][0x3c8], PT ;  /* 0x0000f20003007a0c */ /* 0x020fda0003f66270 */
[----:B------:R-:W-:-:S04]  /*11b10*/  @!P3 LEA R16, P2, R3, R2, 0x2 ;  /* 0x000000020310b211 */ /* 0x000fc800078410ff */
[----:B------:R-:W-:Y:S02]  /*11b20*/  @!P3 LEA.HI.X R17, R3, R12, R20, 0x2, P2 ;  /* 0x0000000c0311b211 */ /* 0x000fe400010f1414 */
[----:B------:R-:W-:-:S03]  /*11b30*/  @!P0 LEA R18, P2, R11, R2, 0x2 ;  /* 0x000000020b128211 */ /* 0x000fc600078410ff */
[----:B------:R-:W-:Y:S01]  /*11b40*/  @!P3 ST.E.64 [R16.64], R48 ;  /* 0x000000301000b985 */ /* 0x000fe2000c101b08 */
[----:B------:R-:W-:Y:S02]  /*11b50*/  ISETP.GE.AND P3, PT, R8, c[0x0][0x3c8], PT ;  /* 0x0000f20008007a0c */ /* 0x000fe40003f66270 */
[----:B------:R-:W-:Y:S01]  /*11b60*/  @!P0 LEA.HI.X R19, R11, R12, R24, 0x2, P2 ;  /* 0x0000000c0b138211 */ /* 0x000fe200010f1418 */
[----:B------:R1:W-:Y:S01]  /*11b70*/  @!P1 ST.E.64 [R14.64], R38 ;  /* 0x000000260e009985 */ /* 0x0003e2000c101b08 */
[----:B------:R-:W-:Y:S02]  /*11b80*/  ISETP.GE.AND P2, PT, R7, c[0x0][0x3c8], PT ;  /* 0x0000f20007007a0c */ /* 0x000fe40003f46270 */
[----:B------:R-:W-:Y:S01]  /*11b90*/  ISETP.GE.AND P1, PT, R6, c[0x0][0x3c8], PT ;  /* 0x0000f20006007a0c */ /* 0x000fe20003f26270 */
[----:B------:R2:W-:Y:S01]  /*11ba0*/  @!P0 ST.E.64 [R18.64], R40 ;  /* 0x0000002812008985 */ /* 0x0005e2000c101b08 */
[----:B------:R-:W-:Y:S02]  /*11bb0*/  ISETP.GE.AND P0, PT, R4, c[0x0][0x3c8], PT ;  /* 0x0000f20004007a0c */ /* 0x000fe40003f06270 */
[----:B-1----:R-:W-:-:S04]  /*11bc0*/  @!P4 LEA R14, P6, R10, R2, 0x2 ;  /* 0x000000020a0ec211 */ /* 0x002fc800078c10ff */
[----:B------:R-:W-:Y:S02]  /*11bd0*/  @!P4 LEA.HI.X R15, R10, R12, R23, 0x2, P6 ;  /* 0x0000000c0a0fc211 */ /* 0x000fe400030f1417 */
[----:B--2---:R-:W-:-:S03]  /*11be0*/  @!P3 LEA R18, P6, R8, R2, 0x2 ;  /* 0x000000020812b211 */ /* 0x004fc600078c10ff */
[----:B------:R1:W-:Y:S01]  /*11bf0*/  @!P4 ST.E.64 [R14.64], R42 ;  /* 0x0000002a0e00c985 */ /* 0x0003e2000c101b08 */
[C---:B------:R-:W-:Y:S02]  /*11c00*/  @!P2 LEA R16, P4, R7.reuse, R2, 0x2 ;  /* 0x000000020710a211 */ /* 0x040fe400078810ff */
[-C--:B------:R-:W-:Y:S02]  /*11c10*/  @!P3 LEA.HI.X R19, R8, R12.reuse, R25, 0x2, P6 ;  /* 0x0000000c0813b211 */ /* 0x080fe400030f1419 */
[----:B------:R-:W-:-:S03]  /*11c20*/  @!P2 LEA.HI.X R17, R7, R12, R26, 0x2, P4 ;  /* 0x0000000c0711a211 */ /* 0x000fc600020f141a */
        /* <DEDUP_REMOVED lines=8> */
.L_x_1262:
[----:B------:R-:W-:Y:S05]  /*11cb0*/  BSYNC B0 ;  /* 0x0000000000007941 */ /* 0x000fea0003800000 */
.L_x_1261:
[----:B------:R-:W-:Y:S05]  /*11cc0*/  BRA.DIV ~URZ, `(.L_x_1263) ;  /* 0x000036827f007947 */ /* 0x000fea000b800000 */
[----:B--2---:R2:W3:Y:S04]  /*11cd0*/  SHFL.IDX PT, R12, R13, 0x3, 0x1c1f ;  /* 0x007c1f000d0c7f89 */ /* 0x0044e800000e0000 */
[----:B-1----:R2:W1:Y:S02]  /*11ce0*/  SHFL.IDX PT, R2, R21, 0x3, 0x1c1f ;  /* 0x007c1f0015027f89 */ /* 0x00246400000e0000 */
.L_x_1336:
[----:B------:R-:W-:Y:S05]  /*11cf0*/  @P5 BRA `(.L_x_1251) ;  /* 0x00000ea000005947 */ /* 0x000fea0003800000 */
[----:B------:R-:W5:Y:S01]  /*11d00*/  LDL R3, [R1+0x4c] ;  /* 0x00004c0001037983 */ /* 0x000f620000100800 */
[----:B------:R-:W-:Y:S02]  /*11d10*/  ISETP.GE.AND P5, PT, R0, c[0x0][0x3c8], PT ;  /* 0x0000f20000007a0c */ /* 0x000fe40003fa6270 */
[----:B------:R-:W-:-:S02]  /*11d20*/  ISETP.GE.AND P4, PT, R11, c[0x0][0x3c8], PT ;  /* 0x0000f2000b007a0c */ /* 0x000fc40003f86270 */
[----:B------:R-:W-:Y:S02]  /*11d30*/  ISETP.GE.AND P3, PT, R10, c[0x0][0x3c8], PT ;  /* 0x0000f2000a007a0c */ /* 0x000fe40003f66270 */
[----:B------:R-:W-:Y:S02]  /*11d40*/  ISETP.GE.AND P2, PT, R8, c[0x0][0x3c8], PT ;  /* 0x0000f20008007a0c */ /* 0x000fe40003f46270 */
[----:B-----5:R-:W-:-:S13]  /*11d50*/  ISETP.GE.AND P0, PT, R3, c[0x0][0x3c8], PT ;  /* 0x0000f20003007a0c */ /* 0x020fda0003f06270 */
[----:B-1----:R-:W-:-:S04]  /*11d60*/  @!P0 LEA R14, P1, R3, R2, 0x2 ;  /* 0x00000002030e8211 */ /* 0x002fc800078210ff */
[----:B---3--:R-:W-:Y:S02]  /*11d70*/  @!P0 LEA.HI.X R15, R3, R12, R20, 0x2, P1 ;  /* 0x0000000c030f8211 */ /* 0x008fe400008f1414 */
[CC--:B------:R-:W-:Y:S02]  /*11d80*/  @!P5 LEA R20, P6, R0.reuse, R2.reuse, 0x2 ;  /* 0x000000020014d211 */ /* 0x0c0fe400078c10ff */
[----:B------:R-:W-:Y:S01]  /*11d90*/  ISETP.GE.AND P1, PT, R7, c[0x0][0x3c8], PT ;  /* 0x0000f20007007a0c */ /* 0x000fe20003f26270 */
[----:B------:R1:W-:Y:S01]  /*11da0*/  @!P0 ST.E.64 [R14.64], R34 ;  /* 0x000000220e008985 */ /* 0x0003e2000c101b08 */
[----:B------:R-:W-:Y:S02]  /*11db0*/  @!P4 LEA R18, P0, R11, R2, 0x2 ;  /* 0x000000020b12c211 */ /* 0x000fe400078010ff */
[----:B--2-4-:R-:W-:Y:S02]  /*11dc0*/  @!P5 LEA.HI.X R21, R0, R12, R22, 0x2, P6 ;  /* 0x0000000c0015d211 */ /* 0x014fe400030f1416 */
[----:B------:R-:W-:-:S02]  /*11dd0*/  @!P3 LEA R16, P6, R10, R2, 0x2 ;  /* 0x000000020a10b211 */ /* 0x000fc400078c10ff */
[-C--:B------:R-:W-:Y:S01]  /*11de0*/  @!P4 LEA.HI.X R19, R11, R12.reuse, R24, 0x2, P0 ;  /* 0x0000000c0b13c211 */ /* 0x080fe200000f1418 */
[----:B------:R2:W-:Y:S01]  /*11df0*/  @!P5 ST.E.64 [R20.64], R60 ;  /* 0x0000003c1400d985 */ /* 0x0005e2000c101b08 */
[----:B------:R-:W-:Y:S02]  /*11e00*/  ISETP.GE.AND P0, PT, R6, c[0x0][0x3c8], PT ;  /* 0x0000f20006007a0c */ /* 0x000fe40003f06270 */
[----:B------:R-:W-:Y:S01]  /*11e10*/  @!P3 LEA.HI.X R17, R10, R12, R23, 0x2, P6 ;  /* 0x0000000c0a11b211 */ /* 0x000fe200030f1417 */
        /* <DEDUP_REMOVED lines=17> */
.L_x_1236:
        /* <DEDUP_REMOVED lines=21> */
.L_x_1264:
        /* <DEDUP_REMOVED lines=57> */
.L_x_1266:
[----:B------:R-:W-:Y:S05]  /*12410*/  BSYNC B0 ;  /* 0x0000000000007941 */ /* 0x000fea0003800000 */
.L_x_1265:
        /* <DEDUP_REMOVED lines=46> */
.L_x_1337:
[----:B------:R-:W-:Y:S05]  /*12700*/  BRA.DIV ~URZ, `(.L_x_1268) ;  /* 0x00002d827f007947 */ /* 0x000fea000b800000 */
[----:B------:R3:W4:Y:S02]  /*12710*/  SHFL.IDX PT, R2, R7, RZ, 0x181f ;  /* 0x00181fff07027589 */ /* 0x00072400000e0000 */
.L_x_1338:
        /* <DEDUP_REMOVED lines=9> */
.L_x_1339:
        /* <DEDUP_REMOVED lines=8> */
.L_x_1340:
[----:B------:R-:W-:Y:S05]  /*12830*/  BRA.DIV ~URZ, `(.L_x_1271) ;  /* 0x00002e027f007947 */ /* 0x000fea000b800000 */
[----:B-1----:R1:W2:Y:S02]  /*12840*/  SHFL.IDX PT, R2, R7, 0x2, 0x181f ;  /* 0x00581f0007027f89 */ /* 0x0022a400000e0000 */
.L_x_1341:
        /* <DEDUP_REMOVED lines=9> */
.L_x_1342:
        /* <DEDUP_REMOVED lines=8> */
.L_x_1343:
[----:B------:R-:W-:Y:S05]  /*12960*/  BRA.DIV ~URZ, `(.L_x_1274) ;  /* 0x00002e827f007947 */ /* 0x000fea000b800000 */
[----:B--2---:R2:W1:Y:S02]  /*12970*/  SHFL.IDX PT, R2, R7, 0x4, 0x181f ;  /* 0x00981f0007027f89 */ /* 0x00446400000e0000 */
.L_x_1344:
        /* <DEDUP_REMOVED lines=9> */
.L_x_1345:
        /* <DEDUP_REMOVED lines=8> */
.L_x_1346:
[----:B------:R-:W-:Y:S05]  /*12a90*/  BRA.DIV ~URZ, `(.L_x_1277) ;  /* 0x00002f027f007947 */ /* 0x000fea000b800000 */
[----:B--2---:R2:W3:Y:S02]  /*12aa0*/  SHFL.IDX PT, R2, R7, 0x6, 0x181f ;  /* 0x00d81f0007027f89 */ /* 0x0044e400000e0000 */
.L_x_1347:
        /* <DEDUP_REMOVED lines=9> */
.L_x_1348:
[----:B------:R-:W5:Y:S01]  /*12b40*/  LDL.64 R8, [R1+0x30] ;  /* 0x0000300001087983 */ /* 0x000f620000100a00 */
[----:B------:R-:W-:-:S04]  /*12b50*/  IADD3 R0, R0, 0x70, RZ ;  /* 0x0000007000007810 */ /* 0x000fc80007ffe0ff */
[----:B------:R-:W-:-:S13]  /*12b60*/  ISETP.GE.OR P1, PT, R0, R4, P0 ;  /* 0x000000040000720c */ /* 0x000fda0000726670 */
[----:B----45:R-:W-:-:S04]  /*12b70*/  @!P1 LEA R2, P0, R8, R2, 0x1 ;  /* 0x0000000208029211 */ /* 0x030fc800078008ff */
[----:B---3--:R-:W-:-:S05]  /*12b80*/  @!P1 LEA.HI.X R3, R8, R6, R18, 0x1, P0 ;  /* 0x0000000608039211 */ /* 0x008fca00000f0c12 */
[----:B------:R3:W-:Y:S04]  /*12b90*/  @!P1 ST.E.128 [R2.64], RZ ;  /* 0x000000ff02009985 */ /* 0x0007e8000c101d08 */
.L_x_1251:
[----:B------:R-:W-:Y:S05]  /*12ba0*/  BSYNC B1 ;  /* 0x0000000000017941 */ /* 0x000fea0003800000 */
.L_x_1235:
        /* <DEDUP_REMOVED lines=15> */
.L_x_1349:
[----:B------:R-:W-:Y:S05]  /*12ca0*/  BRA.DIV ~URZ, `(.L_x_1281) ;  /* 0x00002ea27f007947 */ /* 0x000fea000b800000 */
[----:B------:R3:W1:Y:S02]  /*12cb0*/  SHFL.IDX PT, R8, R70, 0x1, 0x1f ;  /* 0x00201f0046087f89 */ /* 0x00066400000e0000 */
.L_x_1350:
        /* <DEDUP_REMOVED lines=19> */
.L_x_1351:
        /* <DEDUP_REMOVED lines=16> */
.L_x_1352:
[----:B----4-:R-:W-:Y:S01]  /*12ef0*/  IMAD R0, R0, c[0x0][0x538], RZ ;  /* 0x00014e0000007a24 */ /* 0x010fe200078e02ff */
[----:B------:R-:W-:Y:S04]  /*12f00*/  BSSY B1, `(.L_x_1284) ;  /* 0x00000ce000017945 */ /* 0x000fe80003800000 */
[----:B-1----:R-:W-:-:S04]  /*12f10*/  IADD3 R8, R0, R8, RZ ;  /* 0x0000000800087210 */ /* 0x002fc80007ffe0ff */
[----:B--2---:R-:W-:-:S13]  /*12f20*/  ISETP.GT.AND P6, PT, R8, R10, PT ;  /* 0x0000000a0800720c */ /* 0x004fda0003fc4270 */
[----:B------:R-:W-:Y:S05]  /*12f30*/  @P6 BRA `(.L_x_1285) ;  /* 0x0000025000006947 */ /* 0x000fea0003800000 */
.L_x_1289:
        /* <DEDUP_REMOVED lines=17> */
.L_x_1353:
        /* <DEDUP_REMOVED lines=16> */
.L_x_1354:
[----:B--2---:R-:W-:-:S05]  /*13150*/  IMAD R0, R0, c[0x0][0x538], RZ ;  /* 0x00014e0000007a24 */ /* 0x004fca00078e02ff */
[----:B------:R-:W-:-:S04]  /*13160*/  IADD3 R8, R0, R8, RZ ;  /* 0x0000000800087210 */ /* 0x000fc80007ffe0ff */
[----:B------:R-:W-:-:S13]  /*13170*/  ISETP.GT.AND P6, PT, R8, R10, PT ;  /* 0x0000000a0800720c */ /* 0x000fda0003fc4270 */
[----:B-1----:R-:W-:Y:S05]  /*13180*/  @!P6 BRA `(.L_x_1289) ;  /* 0xfffffdb00000e947 */ /* 0x002fea000383ffff */
.L_x_1285:
[----:B------:R-:W-:-:S05]  /*13190*/  IADD3 R12, -R0, R8, RZ ;  /* 0x00000008000c7210 */ /* 0x000fca0007ffe1ff */
[----:B------:R-:W-:-:S05]  /*131a0*/  IMAD R0, R4, c[0x0][0x538], R12 ;  /* 0x00014e0004007a24 */ /* 0x000fca00078e020c */
[----:B------:R-:W-:Y:S01]  /*131b0*/  ISETP.GT.AND P0, PT, R0, R10, PT ;  /* 0x0000000a0000720c */ /* 0x000fe20003f04270 */
[----:B------:R-:W-:-:S12]  /*131c0*/  BRA.DIV ~URZ, `(.L_x_1290) ;  /* 0x00002de27f007947 */ /* 0x000fd8000b800000 */
[----:B------:R-:W-:-:S03]  /*131d0*/  VOTE.ANY R8, PT, !P0 ;  /* 0x0000000000087806 */ /* 0x000fc600040e0100 */
.L_x_1355:
[----:B------:R-:W2:Y:S01]  /*131e0*/  LDL.LU R2, [R1+0x64] ;  /* 0x0000640001027983 */ /* 0x000ea20000300800 */
[----:B------:R-:W2:Y:S02]  /*131f0*/  POPC R0, R8 ;  /* 0x0000000800007309 */ /* 0x000ea40000000000 */
[----:B--2---:R-:W-:-:S05]  /*13200*/  IADD3 R2, R0, R2, RZ ;  /* 0x0000000200027210 */ /* 0x004fca0007ffe0ff */
[----:B------:R1:W-:Y:S01]  /*13210*/  STL [R1+0x64], R2 ;  /* 0x0000640201007387 */ /* 0x0003e20000100800 */
[----:B------:R-:W-:Y:S05]  /*13220*/  BRA.DIV ~URZ, `(.L_x_1291) ;  /* 0x00002dd27f007947 */ /* 0x000fea000b800000 */
[----:B------:R2:W4:Y:S04]  /*13230*/  SHFL.IDX PT, R11, R6, R0, 0x1f ;  /* 0x00001f00060b7589 */ /* 0x00052800000e0000 */
[----:B------:R2:W1:Y:S02]  /*13240*/  SHFL.IDX PT, R7, R7, R0, 0x1f ;  /* 0x00001f0007077589 */ /* 0x00046400000e0000 */
.L_x_1356:
[----:B------:R-:W-:Y:S01]  /*13250*/  ISETP.NE.AND P0, PT, R8, RZ, PT ;  /* 0x000000ff0800720c */ /* 0x000fe20003f05270 */
[----:B------:R-:W-:-:S12]  /*13260*/  BSSY B0, `(.L_x_1292) ;  /* 0x0000005000007945 */ /* 0x000fd80003800000 */
[----:B------:R-:W-:Y:S05]  /*13270*/  @!P0 BRA `(.L_x_1293) ;  /* 0x0000003000008947 */ /* 0x000fea0003800000 */
[----:B--2---:R-:W-:Y:S01]  /*13280*/  IADD3 R0, R0, -0x1, RZ ;  /* 0xffffffff00007810 */ /* 0x004fe20007ffe0ff */
[----:B------:R-:W-:Y:S05]  /*13290*/  BRA.DIV ~URZ, `(.L_x_1294) ;  /* 0x00002e327f007947 */ /* 0x000fea000b800000 */
[----:B------:R2:W3:Y:S02]  /*132a0*/  SHFL.IDX PT, R13, R4, R0, 0x1f ;  /* 0x00001f00040d7589 */ /* 0x0004e400000e0000 */
.L_x_1293:
[----:B------:R-:W-:Y:S05]  /*132b0*/  BSYNC B0 ;  /* 0x0000000000007941 */ /* 0x000fea0003800000 */
.L_x_1292:
        /* <DEDUP_REMOVED lines=68> */
.L_x_1296:
        /* <DEDUP_REMOVED lines=68> */
.L_x_1297:
[----:B------:R-:W-:Y:S05]  /*13b40*/  BSYNC B0 ;  /* 0x0000000000007941 */ /* 0x000fea0003800000 */
.L_x_1295:
[----:B------:R-:W-:-:S04]  /*13b50*/  LOP3.LUT R2, RZ, R2, RZ, 0x33, !PT ;  /* 0x00000002ff027212 */ /* 0x000fc800078e33ff */
[----:B-1----:R-:W-:-:S05]  /*13b60*/  IADD3 R0, R2, R11, RZ ;  /* 0x0000000b02007210 */ /* 0x002fca0007ffe0ff */
[----:B------:R1:W-:Y:S01]  /*13b70*/  STL [R1+0x5c], R0 ;  /* 0x00005c0001007387 */ /* 0x0003e20000100800 */
[----:B------:R-:W-:Y:S05]  /*13b80*/  BRA `(.L_x_1298) ;  /* 0x0000005000007947 */ /* 0x000fea0003800000 */
.L_x_1286:
[----:B------:R-:W-:Y:S01]  /*13b90*/  MOV R0, c[0x0][0x53c] ;  /* 0x00014f0000007a02 */ /* 0x000fe20000000f00 */
[----:B------:R1:W-:Y:S04]  /*13ba0*/  STL [R1+0x58], R10 ;  /* 0x0000580a01007387 */ /* 0x0003e80000100800 */
[----:B------:R1:W-:Y:S04]  /*13bb0*/  STL [R1+0x5c], RZ ;  /* 0x00005cff01007387 */ /* 0x0003e80000100800 */
[----:B------:R1:W-:Y:S04]  /*13bc0*/  STL [R1+0x60], RZ ;  /* 0x000060ff01007387 */ /* 0x0003e80000100800 */
[----:B------:R1:W-:Y:S02]  /*13bd0*/  STL [R1+0x64], R0 ;  /* 0x0000640001007387 */ /* 0x0003e40000100800 */
.L_x_1298:
[----:B------:R-:W-:Y:S05]  /*13be0*/  BSYNC B1 ;  /* 0x0000000000017941 */ /* 0x000fea0003800000 */
.L_x_1284:
        /* <DEDUP_REMOVED lines=9> */
.L_x_1279:
[----:B-1----:R-:W3:Y:S02]  /*13c80*/  LDL R0, [R1+0x64] ;  /* 0x0000640001007983 */ /* 0x002ee40000100800 */
[----:B---3--:R-:W-:-:S13]  /*13c90*/  ISETP.GE.AND P0, PT, R0, c[0x0][0x53c], PT ;  /* 0x00014f0000007a0c */ /* 0x008fda0003f06270 */
[----:B--2-4-:R-:W-:Y:S01]  /*13ca0*/  @P0 CALL.REL.NOINC `(.L_x_1299) ;  /* 0x0000001000000944 */ /* 0x014fe20003c00000 */
[----:B------:R-:W-:Y:S05]  /*13cb0*/  BRA `(.L_x_1300) ;  /* 0xfffedcc000007947 */ /* 0x000fea000383ffff */
.L_x_1299:
[----:B------:R-:W-:Y:S05]  /*13cc0*/  EXIT ;  /* 0x000000000000794d */ /* 0x000fea0003800000 */
.L_x_1181:
[----:B------:R-:W-:Y:S01]  /*13cd0*/  IMAD.MOV.U32 R0, RZ, RZ, R5 ;  /* 0x000000ffff007224 */ /* 0x000fe200078e0005 */
[----:B------:R-:W-:Y:S02]  /*13ce0*/  MOV R2, 0x1 ;  /* 0x0000000100027802 */ /* 0x000fe40000000f00 */
[----:B------:R-:W-:Y:S02]  /*13cf0*/  MOV R3, 0x13d10 ;  /* 0x00013d1000037802 */ /* 0x000fe40000000f00 */
[----:B------:R-:W-:Y:S05]  /*13d00*/  CALL.REL.NOINC `($__internal_20_$__cuda_sm70_shflsync_up_p) ;  /* 0x000024c000007944 */ /* 0x000fea0003c00000 */
[----:B------:R-:W-:Y:S01]  /*13d10*/  MOV R0, R4 ;  /* 0x0000000400007202 */ /* 0x000fe20000000f00 */
[----:B------:R-:W-:Y:S05]  /*13d20*/  BRA `(.L_x_1301) ;  /* 0xfffec75000007947 */ /* 0x000fea000383ffff */
.L_x_1182:
[----:B------:R-:W-:Y:S01]  /*13d30*/  IMAD.MOV.U32 R0, RZ, RZ, R5 ;  /* 0x000000ffff007224 */ /* 0x000fe200078e0005 */
[----:B------:R-:W-:Y:S02]  /*13d40*/  MOV R2, 0x2 ;  /* 0x0000000200027802 */ /* 0x000fe40000000f00 */
[----:B------:R-:W-:Y:S02]  /*13d50*/  MOV R3, 0x13d70 ;  /* 0x00013d7000037802 */ /* 0x000fe40000000f00 */
[----:B------:R-:W-:Y:S05]  /*13d60*/  CALL.REL.NOINC `($__internal_20_$__cuda_sm70_shflsync_up_p) ;  /* 0x0000246000007944 */ /* 0x000fea0003c00000 */
[----:B------:R-:W-:Y:S01]  /*13d70*/  SEL R0, R4, RZ, P4 ;  /* 0x000000ff04007207 */ /* 0x000fe20002000000 */
[----:B------:R-:W-:Y:S01]  /*13d80*/  IMAD.MOV.U32 R2, RZ, RZ, 0x4 ;  /* 0x00000004ff027424 */ /* 0x000fe200078e00ff */
[----:B------:R-:W-:-:S03]  /*13d90*/  MOV R3, 0x13dc0 ;  /* 0x00013dc000037802 */ /* 0x000fc60000000f00 */
[----:B------:R-:W-:Y:S02]  /*13da0*/  IMAD.IADD R0, R5, 0x1, R0 ;  /* 0x0000000105007824 */ /* 0x000fe400078e0200 */
        /* <DEDUP_REMOVED lines=13> */
[----:B------:R-:W-:Y:S02]  /*13e80*/  MOV R3, 0x1f ;  /* 0x0000001f00037802 */ /* 0x000fe40000000f00 */
[----:B------:R-:W-:Y:S01]  /*13e90*/  MOV R2, 0x13ed0 ;  /* 0x00013ed000027802 */ /* 0x000fe20000000f00 */
[----:B------:R-:W-:-:S04]  /*13ea0*/  IMAD.IADD R4, R0, 0x1, R4 ;  /* 0x0000000100047824 */ /* 0x000fc800078e0204 */
[----:B------:R-:W-:Y:S02]  /*13eb0*/  IMAD.MOV.U32 R9, RZ, RZ, R4 ;  /* 0x000000ffff097224 */ /* 0x000fe400078e0004 */
[----:B------:R-:W-:Y:S05]  /*13ec0*/  CALL.REL.NOINC `($__internal_19_$__cuda_sm70_shflsync_idx_p) ;  /* 0x000022b000007944 */ /* 0x000fea0003c00000 */
[----:B------:R-:W-:Y:S01]  /*13ed0*/  MOV R0, R5 ;  /* 0x0000000500007202 */ /* 0x000fe20000000f00 */
[----:B------:R-:W-:Y:S05]  /*13ee0*/  BRA `(.L_x_1302) ;  /* 0xfffec69000007947 */ /* 0x000fea000383ffff */
.L_x_1184:
[----:B------:R-:W-:Y:S02]  /*13ef0*/  SEL R0, RZ, 0x1, P0 ;  /* 0x00000001ff007807 */ /* 0x000fe40000000000 */
[----:B------:R-:W-:Y:S02]  /*13f00*/  MOV R2, 0x13f20 ;  /* 0x00013f2000027802 */ /* 0x000fe40000000f00 */
[----:B------:R-:W-:Y:S05]  /*13f10*/  CALL.REL.NOINC `($__internal_21_$__cuda_sm70_votesync_ballot) ;  /* 0x0000232000007944 */ /* 0x000fea0003c00000 */
[----:B------:R-:W-:Y:S01]  /*13f20*/  MOV R11, R0 ;  /* 0x00000000000b7202 */ /* 0x000fe20000000f00 */
[----:B------:R-:W-:Y:S05]  /*13f30*/  BRA `(.L_x_1303) ;  /* 0xfffec6d000007947 */ /* 0x000fea000383ffff */
.L_x_1185:
[----:B------:R-:W-:Y:S01]  /*13f40*/  IMAD.MOV.U32 R9, RZ, RZ, R10 ;  /* 0x000000ffff097224 */ /* 0x000fe200078e000a */
[----:B------:R-:W-:Y:S01]  /*13f50*/  MOV R5, R0 ;  /* 0x0000000000057202 */ /* 0x000fe20000000f00 */
[----:B------:R-:W-:Y:S01]  /*13f60*/  IMAD.MOV.U32 R3, RZ, RZ, 0x1f ;  /* 0x0000001fff037424 */ /* 0x000fe200078e00ff */
[----:B-1----:R-:W-:Y:S02]  /*13f70*/  MOV R2, 0x13f90 ;  /* 0x00013f9000027802 */ /* 0x002fe40000000f00 */
[----:B------:R-:W-:Y:S05]  /*13f80*/  CALL.REL.NOINC `($__internal_19_$__cuda_sm70_shflsync_idx_p) ;  /* 0x000021f000007944 */ /* 0x000fea0003c00000 */
[----:B------:R-:W-:Y:S01]  /*13f90*/  IMAD.MOV.U32 R13, RZ, RZ, R5 ;  /* 0x000000ffff0d7224 */ /* 0x000fe200078e0005 */
[----:B------:R-:W-:Y:S01]  /*13fa0*/  MOV R9, R8 ;  /* 0x0000000800097202 */ /* 0x000fe20000000f00 */
[----:B------:R-:W-:Y:S01]  /*13fb0*/  IMAD.MOV.U32 R6, RZ, RZ, RZ ;  /* 0x000000ffff067224 */ /* 0x000fe200078e00ff */
[----:B------:R-:W-:Y:S01]  /*13fc0*/  MOV R5, R0 ;  /* 0x0000000000057202 */ /* 0x000fe20000000f00 */
[----:B------:R-:W-:Y:S01]  /*13fd0*/  IMAD.MOV.U32 R3, RZ, RZ, 0x1f ;  /* 0x0000001fff037424 */ /* 0x000fe200078e00ff */
[----:B------:R-:W-:-:S02]  /*13fe0*/  MOV R2, 0x14000 ;  /* 0x0001400000027802 */ /* 0x000fc40000000f00 */
[----:B------:R-:W-:Y:S05]  /*13ff0*/  CALL.REL.NOINC `($__internal_19_$__cuda_sm70_shflsync_idx_p) ;  /* 0x0000218000007944 */ /* 0x000fea0003c00000 */
[----:B------:R-:W-:Y:S01]  /*14000*/  MOV R10, R5 ;  /* 0x00000005000a7202 */ /* 0x000fe20000000f00 */
[----:B------:R-:W-:Y:S05]  /*14010*/  BRA `(.L_x_1304) ;  /* 0xfffec66000007947 */ /* 0x000fea000383ffff */
.L_x_1188:
[----:B------:R-:W-:Y:S01]  /*14020*/  IMAD.MOV.U32 R9, RZ, RZ, R4 ;  /* 0x000000ffff097224 */ /* 0x000fe200078e0004 */
[----:B------:R-:W-:-:S02]  /*14030*/  MOV R3, 0x1f ;  /* 0x0000001f00037802 */ /* 0x000fc40000000f00 */
[----:B-1----:R-:W-:Y:S02]  /*14040*/  MOV R2, 0x14060 ;  /* 0x0001406000027802 */ /* 0x002fe40000000f00 */
[----:B--234-:R-:W-:Y:S05]  /*14050*/  CALL.REL.NOINC `($__internal_19_$__cuda_sm70_shflsync_idx_p) ;  /* 0x0000212000007944 */ /* 0x01cfea0003c00000 */
[----:B------:R-:W-:Y:S01]  /*14060*/  MOV R6, R5 ;  /* 0x0000000500067202 */ /* 0x000fe20000000f00 */
[----:B------:R-:W-:Y:S05]  /*14070*/  BRA `(.L_x_1187) ;  /* 0xfffec66000007947 */ /* 0x000fea000383ffff */
.L_x_1199:
[----:B----4-:R-:W-:Y:S01]  /*14080*/  IMAD.MOV.U32 R9, RZ, RZ, R6 ;  /* 0x000000ffff097224 */ /* 0x010fe200078e0006 */
[----:B------:R-:W-:Y:S01]  /*14090*/  MOV R5, RZ ;  /* 0x000000ff00057202 */ /* 0x000fe20000000f00 */
[----:B------:R-:W-:Y:S01]  /*140a0*/  IMAD.MOV.U32 R3, RZ, RZ, 0x181f ;  /* 0x0000181fff037424 */ /* 0x000fe200078e00ff */
[----:B------:R-:W-:Y:S02]  /*140b0*/  MOV R2, 0x140d0 ;  /* 0x000140d000027802 */ /* 0x000fe40000000f00 */
[----:B------:R-:W-:Y:S05]  /*140c0*/  CALL.REL.NOINC `($__internal_19_$__cuda_sm70_shflsync_idx_p) ;  /* 0x000020b000007944 */ /* 0x000fea0003c00000 */
[----:B------:R-:W-:Y:S01]  /*140d0*/  MOV R8, R5 ;  /* 0x0000000500087202 */ /* 0x000fe20000000f00 */
[----:B------:R-:W-:Y:S05]  /*140e0*/  BRA `(.L_x_1305) ;  /* 0xfffee82000007947 */ /* 0x000fea000383ffff */
.L_x_1200:
[----:B------:R-:W-:Y:S01]  /*140f0*/  IMAD.MOV.U32 R9, RZ, RZ, R7 ;  /* 0x000000ffff097224 */ /* 0x000fe200078e0007 */
[----:B------:R-:W-:Y:S01]  /*14100*/  MOV R5, RZ ;  /* 0x000000ff00057202 */ /* 0x000fe20000000f00 */
[----:B------:R-:W-:Y:S01]  /*14110*/  IMAD.MOV.U32 R3, RZ, RZ, 0x181f ;  /* 0x0000181fff037424 */ /* 0x000fe200078e00ff */
[----:B------:R-:W-:Y:S02]  /*14120*/  MOV R2, 0x14140 ;  /* 0x0001414000027802 */ /* 0x000fe40000000f00 */
[----:B-12---:R-:W-:Y:S05]  /*14130*/  CALL.REL.NOINC `($__internal_19_$__cuda_sm70_shflsync_idx_p) ;  /* 0x0000204000007944 */ /* 0x006fea0003c00000 */
[----:B------:R-:W-:Y:S01]  /*14140*/  MOV R2, R5 ;  /* 0x0000000500027202 */ /* 0x000fe20000000f00 */
[----:B------:R-:W-:Y:S05]  /*14150*/  BRA `(.L_x_1306) ;  /* 0xfffee7d000007947 */ /* 0x000fea000383ffff */
.L_x_1203:
[----:B------:R-:W-:Y:S01]  /*14160*/  IMAD.MOV.U32 R9, RZ, RZ, R6 ;  /* 0x000000ffff097224 */ /* 0x000fe200078e0006 */
[----:B------:R-:W-:Y:S01]  /*14170*/  MOV R5, 0x1 ;  /* 0x0000000100057802 */ /* 0x000fe20000000f00 */
[----:B--2---:R-:W-:Y:S01]  /*14180*/  IMAD.MOV.U32 R3, RZ, RZ, 0x181f ;  /* 0x0000181fff037424 */ /* 0x004fe200078e00ff */
[----:B----4-:R-:W-:-:S02]  /*14190*/  MOV R2, 0x141b0 ;  /* 0x000141b000027802 */ /* 0x010fc40000000f00 */
[----:B-1-3--:R-:W-:Y:S05]  /*141a0*/  CALL.REL.NOINC `($__internal_19_$__cuda_sm70_shflsync_idx_p) ;  /* 0x00001fd000007944 */ /* 0x00afea0003c00000 */
[----:B------:R-:W-:Y:S01]  /*141b0*/  IMAD.MOV.U32 R8, RZ, RZ, R5 ;  /* 0x000000ffff087224 */ /* 0x000fe200078e0005 */
[----:B------:R-:W-:Y:S01]  /*141c0*/  MOV R5, 0x1 ;  /* 0x0000000100057802 */ /* 0x000fe20000000f00 */
[----:B------:R-:W-:Y:S01]  /*141d0*/  IMAD.MOV.U32 R9, RZ, RZ, R7 ;  /* 0x000000ffff097224 */ /* 0x000fe200078e0007 */
[----:B------:R-:W-:-:S02]  /*141e0*/  MOV R3, 0x181f ;  /* 0x0000181f00037802 */ /* 0x000fc40000000f00 */
[----:B------:R-:W-:Y:S02]  /*141f0*/  MOV R2, 0x14210 ;  /* 0x0001421000027802 */ /* 0x000fe40000000f00 */
[----:B------:R-:W-:Y:S05]  /*14200*/  CALL.REL.NOINC `($__internal_19_$__cuda_sm70_shflsync_idx_p) ;  /* 0x00001f7000007944 */ /* 0x000fea0003c00000 */
[----:B------:R-:W-:Y:S01]  /*14210*/  MOV R2, R5 ;  /* 0x0000000500027202 */ /* 0x000fe20000000f00 */
[----:B------:R-:W-:Y:S05]  /*14220*/  BRA `(.L_x_1307) ;  /* 0xfffee80000007947 */ /* 0x000fea000383ffff */
.L_x_1206:
[----:B------:R-:W-:Y:S01]  /*14230*/  IMAD.MOV.U32 R9, RZ, RZ, R6 ;  /* 0x000000ffff097224 */ /* 0x000fe200078e0006 */
[----:B------:R-:W-:Y:S01]  /*14240*/  MOV R5, 0x2 ;  /* 0x0000000200057802 */ /* 0x000fe20000000f00 */
[----:B-1----:R-:W-:Y:S01]  /*14250*/  IMAD.MOV.U32 R3, RZ, RZ, 0x181f ;  /* 0x0000181fff037424 */ /* 0x002fe200078e00ff */
[----:B----4-:R-:W-:Y:S02]  /*14260*/  MOV R2, 0x14280 ;  /* 0x0001428000027802 */ /* 0x010fe40000000f00 */
[----:B--23--:R-:W-:Y:S05]  /*14270*/  CALL.REL.NOINC `($__internal_19_$__cuda_sm70_shflsync_idx_p) ;  /* 0x00001f0000007944 */ /* 0x00cfea0003c00000 */
[----:B------:R-:W-:Y:S01]  /*14280*/  MOV R8, R5 ;  /* 0x0000000500087202 */ /* 0x000fe20000000f00 */
[----:B------:R-:W-:Y:S05]  /*14290*/  BRA `(.L_x_1308) ;  /* 0xfffee87000007947 */ /* 0x000fea000383ffff */
.L_x_1207:
[----:B------:R-:W-:Y:S01]  /*142a0*/  IMAD.MOV.U32 R9, RZ, RZ, R7 ;  /* 0x000000ffff097224 */ /* 0x000fe200078e0007 */
[----:B------:R-:W-:Y:S01]  /*142b0*/  MOV R5, 0x2 ;  /* 0x0000000200057802 */ /* 0x000fe20000000f00 */
[----:B------:R-:W-:Y:S01]  /*142c0*/  IMAD.MOV.U32 R3, RZ, RZ, 0x181f ;  /* 0x0000181fff037424 */ /* 0x000fe200078e00ff */
[----:B----4-:R-:W-:Y:S02]  /*142d0*/  MOV R2, 0x142f0 ;  /* 0x000142f000027802 */ /* 0x010fe40000000f00 */
[----:B-123--:R-:W-:Y:S05]  /*142e0*/  CALL.REL.NOINC `($__internal_19_$__cuda_sm70_shflsync_idx_p) ;  /* 0x00001e9000007944 */ /* 0x00efea0003c00000 */
[----:B------:R-:W-:Y:S01]  /*142f0*/  MOV R2, R5 ;  /* 0x0000000500027202 */ /* 0x000fe20000000f00 */
[----:B------:R-:W-:Y:S05]  /*14300*/  BRA `(.L_x_1309) ;  /* 0xfffee82000007947 */ /* 0x000fea000383ffff */
.L_x_1210:
[----:B------:R-:W-:Y:S01]  /*14310*/  IMAD.MOV.U32 R9, RZ, RZ, R6 ;  /* 0x000000ffff097224 */ /* 0x000fe200078e0006 */
[----:B------:R-:W-:Y:S01]  /*14320*/  MOV R5, 0x3 ;  /* 0x0000000300057802 */ /* 0x000fe20000000f00 */
[----:B-1----:R-:W-:Y:S01]  /*14330*/  IMAD.MOV.U32 R3, RZ, RZ, 0x181f ;  /* 0x0000181fff037424 */ /* 0x002fe200078e00ff */
[----:B------:R-:W-:-:S02]  /*14340*/  MOV R2, 0x14360 ;  /* 0x0001436000027802 */ /* 0x000fc40000000f00 */
[----:B--234-:R-:W-:Y:S05]  /*14350*/  CALL.REL.NOINC `($__internal_19_$__cuda_sm70_shflsync_idx_p) ;  /* 0x00001e2000007944 */ /* 0x01cfea0003c00000 */
        /* <DEDUP_REMOVED lines=8> */
.L_x_1213:
[----:B------:R-:W-:Y:S01]  /*143e0*/  IMAD.MOV.U32 R9, RZ, RZ, R6 ;  /* 0x000000ffff097224 */ /* 0x000fe200078e0006 */
[----:B------:R-:W-:Y:S01]  /*143f0*/  MOV R5, 0x4 ;  /* 0x0000000400057802 */ /* 0x000fe20000000f00 */
[----:B-1----:R-:W-:Y:S01]  /*14400*/  IMAD.MOV.U32 R3, RZ, RZ, 0x181f ;  /* 0x0000181fff037424 */ /* 0x002fe200078e00ff */
[----:B------:R-:W-:Y:S02]  /*14410*/  MOV R2, 0x14430 ;  /* 0x0001443000027802 */ /* 0x000fe40000000f00 */
[----:B--234-:R-:W-:Y:S05]  /*14420*/  CALL.REL.NOINC `($__internal_19_$__cuda_sm70_shflsync_idx_p) ;  /* 0x00001d5000007944 */ /* 0x01cfea0003c00000 */
[----:B------:R-:W-:Y:S01]  /*14430*/  MOV R8, R5 ;  /* 0x0000000500087202 */ /* 0x000fe20000000f00 */
[----:B------:R-:W-:Y:S05]  /*14440*/  BRA `(.L_x_1311) ;  /* 0xfffee8b000007947 */ /* 0x000fea000383ffff */
.L_x_1214:
[----:B------:R-:W-:Y:S01]  /*14450*/  IMAD.MOV.U32 R9, RZ, RZ, R7 ;  /* 0x000000ffff097224 */ /* 0x000fe200078e0007 */
[----:B------:R-:W-:Y:S01]  /*14460*/  MOV R5, 0x4 ;  /* 0x0000000400057802 */ /* 0x000fe20000000f00 */
[----:B-1----:R-:W-:Y:S01]  /*14470*/  IMAD.MOV.U32 R3, RZ, RZ, 0x181f ;  /* 0x0000181fff037424 */ /* 0x002fe200078e00ff */
[----:B------:R-:W-:Y:S02]  /*14480*/  MOV R2, 0x144a0 ;  /* 0x000144a000027802 */ /* 0x000fe40000000f00 */
[----:B--234-:R-:W-:Y:S05]  /*14490*/  CALL.REL.NOINC `($__internal_19_$__cuda_sm70_shflsync_idx_p) ;  /* 0x00001ce000007944 */ /* 0x01cfea0003c00000 */
[----:B------:R-:W-:Y:S01]  /*144a0*/  MOV R2, R5 ;  /* 0x0000000500027202 */ /* 0x000fe20000000f00 */
[----:B------:R-:W-:Y:S05]  /*144b0*/  BRA `(.L_x_1312) ;  /* 0xfffee86000007947 */ /* 0x000fea000383ffff */
.L_x_1217:
[----:B------:R-:W-:Y:S01]  /*144c0*/  IMAD.MOV.U32 R9, RZ, RZ, R6 ;  /* 0x000000ffff097224 */ /* 0x000fe200078e0006 */
[----:B------:R-:W-:Y:S01]  /*144d0*/  MOV R5, 0x5 ;  /* 0x0000000500057802 */ /* 0x000fe20000000f00 */
[----:B--2---:R-:W-:Y:S01]  /*144e0*/  IMAD.MOV.U32 R3, RZ, RZ, 0x181f ;  /* 0x0000181fff037424 */ /* 0x004fe200078e00ff */
[----:B---3--:R-:W-:-:S02]  /*144f0*/  MOV R2, 0x14510 ;  /* 0x0001451000027802 */ /* 0x008fc40000000f00 */
[----:B-1--4-:R-:W-:Y:S05]  /*14500*/  CALL.REL.NOINC `($__internal_19_$__cuda_sm70_shflsync_idx_p) ;  /* 0x00001c7000007944 */ /* 0x012fea0003c00000 */
        /* <DEDUP_REMOVED lines=8> */
.L_x_1220:
[----:B------:R-:W-:Y:S01]  /*14590*/  IMAD.MOV.U32 R9, RZ, RZ, R6 ;  /* 0x000000ffff097224 */ /* 0x000fe200078e0006 */
[----:B------:R-:W-:Y:S01]  /*145a0*/  MOV R5, 0x6 ;  /* 0x0000000600057802 */ /* 0x000fe20000000f00 */
[----:B-1----:R-:W-:Y:S01]  /*145b0*/  IMAD.MOV.U32 R3, RZ, RZ, 0x181f ;  /* 0x0000181fff037424 */ /* 0x002fe200078e00ff */
[----:B---3--:R-:W-:Y:S02]  /*145c0*/  MOV R2, 0x145e0 ;  /* 0x000145e000027802 */ /* 0x008fe40000000f00 */
[----:B--2-4-:R-:W-:Y:S05]  /*145d0*/  CALL.REL.NOINC `($__internal_19_$__cuda_sm70_shflsync_idx_p) ;  /* 0x00001ba000007944 */ /* 0x014fea0003c00000 */
[----:B------:R-:W-:Y:S01]  /*145e0*/  MOV R8, R5 ;  /* 0x0000000500087202 */ /* 0x000fe20000000f00 */
[----:B------:R-:W-:Y:S05]  /*145f0*/  BRA `(.L_x_1314) ;  /* 0xfffee8f000007947 */ /* 0x000fea000383ffff */
.L_x_1221:
[----:B------:R-:W-:Y:S01]  /*14600*/  IMAD.MOV.U32 R9, RZ, RZ, R7 ;  /* 0x000000ffff097224 */ /* 0x000fe200078e0007 */
[----:B------:R-:W-:Y:S01]  /*14610*/  MOV R5, 0x6 ;  /* 0x0000000600057802 */ /* 0x000fe20000000f00 */
[----:B------:R-:W-:Y:S01]  /*14620*/  IMAD.MOV.U32 R3, RZ, RZ, 0x181f ;  /* 0x0000181fff037424 */ /* 0x000fe200078e00ff */
[----:B---3--:R-:W-:Y:S02]  /*14630*/  MOV R2, 0x14650 ;  /* 0x0001465000027802 */ /* 0x008fe40000000f00 */
[----:B-12-4-:R-:W-:Y:S05]  /*14640*/  CALL.REL.NOINC `($__internal_19_$__cuda_sm70_shflsync_idx_p) ;  /* 0x00001b3000007944 */ /* 0x016fea0003c00000 */
[----:B------:R-:W-:Y:S01]  /*14650*/  MOV R2, R5 ;  /* 0x0000000500027202 */ /* 0x000fe20000000f00 */
[----:B------:R-:W-:Y:S05]  /*14660*/  BRA `(.L_x_1315) ;  /* 0xfffee8a000007947 */ /* 0x000fea000383ffff */
.L_x_1224:
        /* <DEDUP_REMOVED lines=13> */
.L_x_1231:
[----:B---3--:R1:W5:Y:S01]  /*14740*/  LDL R0, [R1+0x14] ;  /* 0x0000140001007983 */ /* 0x0083620000100800 */
[----:B------:R-:W-:Y:S02]  /*14750*/  MOV R3, 0x2 ;  /* 0x0000000200037802 */ /* 0x000fe40000000f00 */
[----:B------:R-:W-:Y:S02]  /*14760*/  MOV R2, 0x14780 ;  /* 0x0001478000027802 */ /* 0x000fe40000000f00 */
[----:B-1---5:R-:W-:Y:S05]  /*14770*/  CALL.REL.NOINC `($__internal_18_$__cuda_sm70_shflsync_bfly_p) ;  /* 0x000019c000007944 */ /* 0x022fea0003c00000 */
[----:B------:R-:W-:Y:S05]  /*14780*/  BRA `(.L_x_1317) ;  /* 0xffffaea000007947 */ /* 0x000fea000383ffff */
.L_x_1232:
[----:B------:R-:W-:Y:S01]  /*14790*/  IMAD.MOV.U32 R0, RZ, RZ, R4 ;  /* 0x000000ffff007224 */ /* 0x000fe200078e0004 */
[----:B------:R-:W-:Y:S02]  /*147a0*/  MOV R3, 0x1 ;  /* 0x0000000100037802 */ /* 0x000fe40000000f00 */
[----:B------:R-:W-:Y:S02]  /*147b0*/  MOV R2, 0x147d0 ;  /* 0x000147d000027802 */ /* 0x000fe40000000f00 */
[----:B------:R-:W-:Y:S05]  /*147c0*/  CALL.REL.NOINC `($__internal_18_$__cuda_sm70_shflsync_bfly_p) ;  /* 0x0000197000007944 */ /* 0x000fea0003c00000 */
[----:B------:R-:W-:Y:S02]  /*147d0*/  FADD.FTZ R4, R4, R0 ;  /* 0x0000000004047221 */ /* 0x000fe40000010000 */
[----:B------:R1:W5:Y:S01]  /*147e0*/  LDL R0, [R1+0x18] ;  /* 0x0000180001007983 */ /* 0x0003620000100800 */
[----:B------:R-:W-:-:S02]  /*147f0*/  MOV R3, 0x2 ;  /* 0x0000000200037802 */ /* 0x000fc40000000f00 */
[----:B------:R-:W-:Y:S02]  /*14800*/  MOV R2, 0x14820 ;  /* 0x0001482000027802 */ /* 0x000fe40000000f00 */
[----:B-1---5:R-:W-:Y:S05]  /*14810*/  CALL.REL.NOINC `($__internal_18_$__cuda_sm70_shflsync_bfly_p) ;  /* 0x0000192000007944 */ /* 0x022fea0003c00000 */
[----:B------:R-:W2:Y:S01]  /*14820*/  LDL.LU R2, [R1+0x18] ;  /* 0x0000180001027983 */ /* 0x000ea20000300800 */
[----:B------:R-:W-:Y:S01]  /*14830*/  MOV R3, 0x1 ;  /* 0x0000000100037802 */ /* 0x000fe20000000f00 */
[----:B--2---:R-:W-:Y:S01]  /*14840*/  FADD.FTZ R5, R2, R0 ;  /* 0x0000000002057221 */ /* 0x004fe20000010000 */
[----:B------:R-:W-:-:S04]  /*14850*/  MOV R2, 0x14880 ;  /* 0x0001488000027802 */ /* 0x000fc80000000f00 */
[----:B------:R-:W-:Y:S02]  /*14860*/  MOV R0, R5 ;  /* 0x0000000500007202 */ /* 0x000fe40000000f00 */
[----:B------:R-:W-:Y:S05]  /*14870*/  CALL.REL.NOINC `($__internal_18_$__cuda_sm70_shflsync_bfly_p) ;  /* 0x000018c000007944 */ /* 0x000fea0003c00000 */
[----:B------:R-:W-:Y:S02]  /*14880*/  FADD.FTZ R5, R5, R0 ;  /* 0x0000000005057221 */ /* 0x000fe40000010000 */
[----:B------:R1:W5:Y:S01]  /*14890*/  LDL R0, [R1+0x1c] ;  /* 0x00001c0001007983 */ /* 0x0003620000100800 */
[----:B------:R-:W-:Y:S02]  /*148a0*/  MOV R3, 0x2 ;  /* 0x0000000200037802 */ /* 0x000fe40000000f00 */
        /* <DEDUP_REMOVED lines=19> */
[----:B------:R-:W-:Y:S01]  /*149e0*/  MOV R8, R0 ;  /* 0x0000000000087202 */ /* 0x000fe20000000f00 */
[----:B------:R-:W-:Y:S05]  /*149f0*/  BRA `(.L_x_1318) ;  /* 0xffffad6000007947 */ /* 0x000fea000383ffff */
.L_x_1239:
[----:B-1234-:R-:W-:Y:S01]  /*14a00*/  IMAD.MOV.U32 R9, RZ, RZ, R6 ;  /* 0x000000ffff097224 */ /* 0x01efe200078e0006 */
[----:B------:R-:W-:Y:S01]  /*14a10*/  MOV R5, RZ ;  /* 0x000000ff00057202 */ /* 0x000fe20000000f00 */
[----:B------:R-:W-:Y:S01]  /*14a20*/  IMAD.MOV.U32 R3, RZ, RZ, 0x181f ;  /* 0x0000181fff037424 */ /* 0x000fe200078e00ff */
[----:B------:R-:W-:Y:S02]  /*14a30*/  MOV R2, 0x14a50 ;  /* 0x00014a5000027802 */ /* 0x000fe40000000f00 */
[----:B------:R-:W-:Y:S05]  /*14a40*/  CALL.REL.NOINC `($__internal_19_$__cuda_sm70_shflsync_idx_p) ;  /* 0x0000173000007944 */ /* 0x000fea0003c00000 */
[----:B------:R-:W-:Y:S01]  /*14a50*/  MOV R8, R5 ;  /* 0x0000000500087202 */ /* 0x000fe20000000f00 */
[----:B------:R-:W-:Y:S05]  /*14a60*/  BRA `(.L_x_1319) ;  /* 0xffffc33000007947 */ /* 0x000fea000383ffff */
.L_x_1240:
[----:B------:R-:W-:Y:S01]  /*14a70*/  IMAD.MOV.U32 R9, RZ, RZ, R7 ;  /* 0x000000ffff097224 */ /* 0x000fe200078e0007 */
[----:B------:R-:W-:Y:S01]  /*14a80*/  MOV R5, RZ ;  /* 0x000000ff00057202 */ /* 0x000fe20000000f00 */
[----:B------:R-:W-:Y:S01]  /*14a90*/  IMAD.MOV.U32 R3, RZ, RZ, 0x181f ;  /* 0x0000181fff037424 */ /* 0x000fe200078e00ff */
[----:B------:R-:W-:Y:S02]  /*14aa0*/  MOV R2, 0x14ac0 ;  /* 0x00014ac000027802 */ /* 0x000fe40000000f00 */
[----:B-12---:R-:W-:Y:S05]  /*14ab0*/  CALL.REL.NOINC `($__internal_19_$__cuda_sm70_shflsync_idx_p) ;  /* 0x000016c000007944 */ /* 0x006fea0003c00000 */
[----:B------:R-:W-:Y:S01]  /*14ac0*/  MOV R2, R5 ;  /* 0x0000000500027202 */ /* 0x000fe20000000f00 */
[----:B------:R-:W-:Y:S05]  /*14ad0*/  BRA `(.L_x_1320) ;  /* 0xffffc2e000007947 */ /* 0x000fea000383ffff */
.L_x_1241:
[----:B------:R-:W-:Y:S01]  /*14ae0*/  IMAD.MOV.U32 R9, RZ, RZ, R6 ;  /* 0x000000ffff097224 */ /* 0x000fe200078e0006 */
[----:B------:R-:W-:Y:S01]  /*14af0*/  MOV R5, 0x1 ;  /* 0x0000000100057802 */ /* 0x000fe20000000f00 */
[----:B--2---:R-:W-:Y:S01]  /*14b00*/  IMAD.MOV.U32 R3, RZ, RZ, 0x181f ;  /* 0x0000181fff037424 */ /* 0x004fe200078e00ff */
[----:B------:R-:W-:-:S02]  /*14b10*/  MOV R2, 0x14b30 ;  /* 0x00014b3000027802 */ /* 0x000fc40000000f00 */
        /* <DEDUP_REMOVED lines=9> */
.L_x_1242:
[----:B------:R-:W-:Y:S01]  /*14bb0*/  IMAD.MOV.U32 R9, RZ, RZ, R6 ;  /* 0x000000ffff097224 */ /* 0x000fe200078e0006 */
[----:B------:R-:W-:Y:S01]  /*14bc0*/  MOV R5, 0x2 ;  /* 0x0000000200057802 */ /* 0x000fe20000000f00 */
[----:B-1----:R-:W-:Y:S01]  /*14bd0*/  IMAD.MOV.U32 R3, RZ, RZ, 0x181f ;  /* 0x0000181fff037424 */ /* 0x002fe200078e00ff */
[----:B------:R-:W-:Y:S02]  /*14be0*/  MOV R2, 0x14c00 ;  /* 0x00014c0000027802 */ /* 0x000fe40000000f00 */
[----:B---34-:R-:W-:Y:S05]  /*14bf0*/  CALL.REL.NOINC `($__internal_19_$__cuda_sm70_shflsync_idx_p) ;  /* 0x0000158000007944 */ /* 0x018fea0003c00000 */
[----:B------:R-:W-:Y:S01]  /*14c00*/  MOV R8, R5 ;  /* 0x0000000500087202 */ /* 0x000fe20000000f00 */
[----:B------:R-:W-:Y:S05]  /*14c10*/  BRA `(.L_x_1322) ;  /* 0xffffc2b000007947 */ /* 0x000fea000383ffff */
.L_x_1243:
[----:B------:R-:W-:Y:S01]  /*14c20*/  IMAD.MOV.U32 R9, RZ, RZ, R7 ;  /* 0x000000ffff097224 */ /* 0x000fe200078e0007 */
[----:B------:R-:W-:Y:S01]  /*14c30*/  MOV R5, 0x2 ;  /* 0x0000000200057802 */ /* 0x000fe20000000f00 */
[----:B-1----:R-:W-:Y:S01]  /*14c40*/  IMAD.MOV.U32 R3, RZ, RZ, 0x181f ;  /* 0x0000181fff037424 */ /* 0x002fe200078e00ff */
[----:B------:R-:W-:Y:S02]  /*14c50*/  MOV R2, 0x14c70 ;  /* 0x00014c7000027802 */ /* 0x000fe40000000f00 */
[----:B--234-:R-:W-:Y:S05]  /*14c60*/  CALL.REL.NOINC `($__internal_19_$__cuda_sm70_shflsync_idx_p) ;  /* 0x0000151000007944 */ /* 0x01cfea0003c00000 */
[----:B------:R-:W-:Y:S01]  /*14c70*/  MOV R2, R5 ;  /* 0x0000000500027202 */ /* 0x000fe20000000f00 */
[----:B------:R-:W-:Y:S05]  /*14c80*/  BRA `(.L_x_1323) ;  /* 0xffffc26000007947 */ /* 0x000fea000383ffff */
.L_x_1244:
[----:B------:R-:W-:Y:S01]  /*14c90*/  IMAD.MOV.U32 R9, RZ, RZ, R6 ;  /* 0x000000ffff097224 */ /* 0x000fe200078e0006 */
[----:B------:R-:W-:Y:S01]  /*14ca0*/  MOV R5, 0x3 ;  /* 0x0000000300057802 */ /* 0x000fe20000000f00 */
[----:B--2---:R-:W-:Y:S01]  /*14cb0*/  IMAD.MOV.U32 R3, RZ, RZ, 0x181f ;  /* 0x0000181fff037424 */ /* 0x004fe200078e00ff */
[----:B------:R-:W-:-:S02]  /*14cc0*/  MOV R2, 0x14ce0 ;  /* 0x00014ce000027802 */ /* 0x000fc40000000f00 */
[----:B-1-34-:R-:W-:Y:S05]  /*14cd0*/  CALL.REL.NOINC `($__internal_19_$__cuda_sm70_shflsync_idx_p) ;  /* 0x000014a000007944 */ /* 0x01afea0003c00000 */
        /* <DEDUP_REMOVED lines=8> */
.L_x_1245:
[----:B------:R-:W-:Y:S01]  /*14d60*/  IMAD.MOV.U32 R9, RZ, RZ, R6 ;  /* 0x000000ffff097224 */ /* 0x000fe200078e0006 */
[----:B------:R-:W-:Y:S01]  /*14d70*/  MOV R5, 0x4 ;  /* 0x0000000400057802 */ /* 0x000fe20000000f00 */
[----:B--2---:R-:W-:Y:S01]  /*14d80*/  IMAD.MOV.U32 R3, RZ, RZ, 0x181f ;  /* 0x0000181fff037424 */ /* 0x004fe200078e00ff */
[----:B------:R-:W-:Y:S02]  /*14d90*/  MOV R2, 0x14db0 ;  /* 0x00014db000027802 */ /* 0x000fe40000000f00 */
[----:B-1-34-:R-:W-:Y:S05]  /*14da0*/  CALL.REL.NOINC `($__internal_19_$__cuda_sm70_shflsync_idx_p) ;  /* 0x000013d000007944 */ /* 0x01afea0003c00000 */
[----:B------:R-:W-:Y:S01]  /*14db0*/  MOV R8, R5 ;  /* 0x0000000500087202 */ /* 0x000fe20000000f00 */
[----:B------:R-:W-:Y:S05]  /*14dc0*/  BRA `(.L_x_1325) ;  /* 0xffffc23000007947 */ /* 0x000fea000383ffff */
.L_x_1246:
[----:B------:R-:W-:Y:S01]  /*14dd0*/  IMAD.MOV.U32 R9, RZ, RZ, R7 ;  /* 0x000000ffff097224 */ /* 0x000fe200078e0007 */
[----:B------:R-:W-:Y:S01]  /*14de0*/  MOV R5, 0x4 ;  /* 0x0000000400057802 */ /* 0x000fe20000000f00 */
[----:B--2---:R-:W-:Y:S01]  /*14df0*/  IMAD.MOV.U32 R3, RZ, RZ, 0x181f ;  /* 0x0000181fff037424 */ /* 0x004fe200078e00ff */
[----:B------:R-:W-:Y:S02]  /*14e00*/  MOV R2, 0x14e20 ;  /* 0x00014e2000027802 */ /* 0x000fe40000000f00 */
[----:B-1-34-:R-:W-:Y:S05]  /*14e10*/  CALL.REL.NOINC `($__internal_19_$__cuda_sm70_shflsync_idx_p) ;  /* 0x0000136000007944 */ /* 0x01afea0003c00000 */
[----:B------:R-:W-:Y:S01]  /*14e20*/  MOV R2, R5 ;  /* 0x0000000500027202 */ /* 0x000fe20000000f00 */
[----:B------:R-:W-:Y:S05]  /*14e30*/  BRA `(.L_x_1326) ;  /* 0xffffc1e000007947 */ /* 0x000fea000383ffff */
.L_x_1247:
        /* <DEDUP_REMOVED lines=13> */
.L_x_1248:
[----:B------:R-:W-:Y:S01]  /*14f10*/  IMAD.MOV.U32 R9, RZ, RZ, R6 ;  /* 0x000000ffff097224 */ /* 0x000fe200078e0006 */
[----:B------:R-:W-:Y:S01]  /*14f20*/  MOV R5, 0x6 ;  /* 0x0000000600057802 */ /* 0x000fe20000000f00 */
[----:B--2---:R-:W-:Y:S01]  /*14f30*/  IMAD.MOV.U32 R3, RZ, RZ, 0x181f ;  /* 0x0000181fff037424 */ /* 0x004fe200078e00ff */
[----:B------:R-:W-:Y:S02]  /*14f40*/  MOV R2, 0x14f60 ;  /* 0x00014f6000027802 */ /* 0x000fe40000000f00 */
[----:B-1--4-:R-:W-:Y:S05]  /*14f50*/  CALL.REL.NOINC `($__internal_19_$__cuda_sm70_shflsync_idx_p) ;  /* 0x0000122000007944 */ /* 0x012fea0003c00000 */
[----:B------:R-:W-:Y:S01]  /*14f60*/  MOV R8, R5 ;  /* 0x0000000500087202 */ /* 0x000fe20000000f00 */
[----:B------:R-:W-:Y:S05]  /*14f70*/  BRA `(.L_x_1328) ;  /* 0xffffc1b000007947 */ /* 0x000fea000383ffff */
.L_x_1249:
[----:B------:R-:W-:Y:S01]  /*14f80*/  IMAD.MOV.U32 R9, RZ, RZ, R7 ;  /* 0x000000ffff097224 */ /* 0x000fe200078e0007 */
[----:B------:R-:W-:Y:S01]  /*14f90*/  MOV R5, 0x6 ;  /* 0x0000000600057802 */ /* 0x000fe20000000f00 */
[----:B--2---:R-:W-:Y:S01]  /*14fa0*/  IMAD.MOV.U32 R3, RZ, RZ, 0x181f ;  /* 0x0000181fff037424 */ /* 0x004fe200078e00ff */
[----:B------:R-:W-:Y:S02]  /*14fb0*/  MOV R2, 0x14fd0 ;  /* 0x00014fd000027802 */ /* 0x000fe40000000f00 */
[----:B-1-34-:R-:W-:Y:S05]  /*14fc0*/  CALL.REL.NOINC `($__internal_19_$__cuda_sm70_shflsync_idx_p) ;  /* 0x000011b000007944 */ /* 0x01afea0003c00000 */
[----:B------:R-:W-:Y:S01]  /*14fd0*/  MOV R2, R5 ;  /* 0x0000000500027202 */ /* 0x000fe20000000f00 */
[----:B------:R-:W-:Y:S05]  /*14fe0*/  BRA `(.L_x_1329) ;  /* 0xffffc16000007947 */ /* 0x000fea000383ffff */
.L_x_1250:
[----:B------:R-:W-:Y:S01]  /*14ff0*/  IMAD.MOV.U32 R9, RZ, RZ, R6 ;  /* 0x000000ffff097224 */ /* 0x000fe200078e0006 */
[----:B------:R-:W-:Y:S01]  /*15000*/  MOV R5, 0x7 ;  /* 0x0000000700057802 */ /* 0x000fe20000000f00 */
[----:B-1----:R-:W-:Y:S01]  /*15010*/  IMAD.MOV.U32 R3, RZ, RZ, 0x181f ;  /* 0x0000181fff037424 */ /* 0x002fe200078e00ff */
[----:B------:R-:W-:-:S02]  /*15020*/  MOV R2, 0x15040 ;  /* 0x0001504000027802 */ /* 0x000fc40000000f00 */
[----:B--2-4-:R-:W-:Y:S05]  /*15030*/  CALL.REL.NOINC `($__internal_19_$__cuda_sm70_shflsync_idx_p) ;  /* 0x0000114000007944 */ /* 0x014fea0003c00000 */
        /* <DEDUP_REMOVED lines=8> */
.L_x_1252:
[----:B------:R-:W-:Y:S01]  /*150c0*/  IMAD.MOV.U32 R9, RZ, RZ, R13 ;  /* 0x000000ffff097224 */ /* 0x000fe200078e000d */
[----:B------:R-:W-:Y:S01]  /*150d0*/  MOV R5, RZ ;  /* 0x000000ff00057202 */ /* 0x000fe20000000f00 */
[----:B------:R-:W-:Y:S01]  /*150e0*/  IMAD.MOV.U32 R3, RZ, RZ, 0x1c1f ;  /* 0x00001c1fff037424 */ /* 0x000fe200078e00ff */
[----:B------:R-:W-:Y:S02]  /*150f0*/  MOV R2, 0x15110 ;  /* 0x0001511000027802 */ /* 0x000fe40000000f00 */
[----:B------:R-:W-:Y:S05]  /*15100*/  CALL.REL.NOINC `($__internal_19_$__cuda_sm70_shflsync_idx_p) ;  /* 0x0000107000007944 */ /* 0x000fea0003c00000 */
[----:B------:R-:W-:Y:S01]  /*15110*/  MOV R12, R5 ;  /* 0x00000005000c7202 */ /* 0x000fe20000000f00 */
[----:B------:R-:W-:Y:S05]  /*15120*/  BRA `(.L_x_1331) ;  /* 0xffffc35000007947 */ /* 0x000fea000383ffff */
.L_x_1253:
[----:B------:R-:W-:Y:S01]  /*15130*/  IMAD.MOV.U32 R9, RZ, RZ, R21 ;  /* 0x000000ffff097224 */ /* 0x000fe200078e0015 */
[----:B------:R-:W-:Y:S01]  /*15140*/  MOV R5, RZ ;  /* 0x000000ff00057202 */ /* 0x000fe20000000f00 */
[----:B------:R-:W-:Y:S01]  /*15150*/  IMAD.MOV.U32 R3, RZ, RZ, 0x1c1f ;  /* 0x00001c1fff037424 */ /* 0x000fe200078e00ff */
[----:B------:R-:W-:Y:S02]  /*15160*/  MOV R2, 0x15180 ;  /* 0x0001518000027802 */ /* 0x000fe40000000f00 */
[----:B-12---:R-:W-:Y:S05]  /*15170*/  CALL.REL.NOINC `($__internal_19_$__cuda_sm70_shflsync_idx_p) ;  /* 0x0000100000007944 */ /* 0x006fea0003c00000 */
[----:B------:R-:W-:Y:S01]  /*15180*/  MOV R2, R5 ;  /* 0x0000000500027202 */ /* 0x000fe20000000f00 */
[----:B------:R-:W-:Y:S05]  /*15190*/  BRA `(.L_x_1332) ;  /* 0xffffc30000007947 */ /* 0x000fea000383ffff */
.L_x_1256:
[----:B------:R-:W-:Y:S01]  /*151a0*/  IMAD.MOV.U32 R9, RZ, RZ, R13 ;  /* 0x000000ffff097224 */ /* 0x000fe200078e000d */
[----:B------:R-:W-:Y:S01]  /*151b0*/  MOV R5, 0x1 ;  /* 0x0000000100057802 */ /* 0x000fe20000000f00 */
[----:B----4-:R-:W-:Y:S01]  /*151c0*/  IMAD.MOV.U32 R3, RZ, RZ, 0x1c1f ;  /* 0x00001c1fff037424 */ /* 0x010fe200078e00ff */
[----:B------:R-:W-:-:S02]  /*151d0*/  MOV R2, 0x151f0 ;  /* 0x000151f000027802 */ /* 0x000fc40000000f00 */
[----:B-123--:R-:W-:Y:S05]  /*151e0*/  CALL.REL.NOINC `($__internal_19_$__cuda_sm70_shflsync_idx_p) ;  /* 0x00000f9000007944 */ /* 0x00efea0003c00000 */
        /* <DEDUP_REMOVED lines=8> */
.L_x_1259:
[----:B------:R-:W-:Y:S01]  /*15270*/  IMAD.MOV.U32 R9, RZ, RZ, R13 ;  /* 0x000000ffff097224 */ /* 0x000fe200078e000d */
[----:B------:R-:W-:Y:S01]  /*15280*/  MOV R5, 0x2 ;  /* 0x0000000200057802 */ /* 0x000fe20000000f00 */
[----:B----4-:R-:W-:Y:S01]  /*15290*/  IMAD.MOV.U32 R3, RZ, RZ, 0x1c1f ;  /* 0x00001c1fff037424 */ /* 0x010fe200078e00ff */
[----:B------:R-:W-:Y:S02]  /*152a0*/  MOV R2, 0x152c0 ;  /* 0x000152c000027802 */ /* 0x000fe40000000f00 */
[----:B-123--:R-:W-:Y:S05]  /*152b0*/  CALL.REL.NOINC `($__internal_19_$__cuda_sm70_shflsync_idx_p) ;  /* 0x00000ec000007944 */ /* 0x00efea0003c00000 */
[----:B------:R-:W-:Y:S01]  /*152c0*/  MOV R12, R5 ;  /* 0x00000005000c7202 */ /* 0x000fe20000000f00 */
[----:B------:R-:W-:Y:S05]  /*152d0*/  BRA `(.L_x_1334) ;  /* 0xffffc78000007947 */ /* 0x000fea000383ffff */
.L_x_1260:
[----:B------:R-:W-:Y:S01]  /*152e0*/  IMAD.MOV.U32 R9, RZ, RZ, R21 ;  /* 0x000000ffff097224 */ /* 0x000fe200078e0015 */
[----:B------:R-:W-:Y:S01]  /*152f0*/  MOV R5, 0x2 ;  /* 0x0000000200057802 */ /* 0x000fe20000000f00 */
[----:B----4-:R-:W-:Y:S01]  /*15300*/  IMAD.MOV.U32 R3, RZ, RZ, 0x1c1f ;  /* 0x00001c1fff037424 */ /* 0x010fe200078e00ff */
[----:B------:R-:W-:Y:S02]  /*15310*/  MOV R2, 0x15330 ;  /* 0x0001533000027802 */ /* 0x000fe40000000f00 */
[----:B-123--:R-:W-:Y:S05]  /*15320*/  CALL.REL.NOINC `($__internal_19_$__cuda_sm70_shflsync_idx_p) ;  /* 0x00000e5000007944 */ /* 0x00efea0003c00000 */
[----:B------:R-:W-:Y:S01]  /*15330*/  MOV R2, R5 ;  /* 0x0000000500027202 */ /* 0x000fe20000000f00 */
[----:B------:R-:W-:Y:S05]  /*15340*/  BRA `(.L_x_1335) ;  /* 0xffffc73000007947 */ /* 0x000fea000383ffff */
.L_x_1263:
[----:B------:R-:W-:Y:S01]  /*15350*/  IMAD.MOV.U32 R9, RZ, RZ, R13 ;  /* 0x000000ffff097224 */ /* 0x000fe200078e000d */
[----:B------:R-:W-:Y:S01]  /*15360*/  MOV R5, 0x3 ;  /* 0x0000000300057802 */ /* 0x000fe20000000f00 */
[----:B--2---:R-:W-:Y:S01]  /*15370*/  IMAD.MOV.U32 R3, RZ, RZ, 0x1c1f ;  /* 0x00001c1fff037424 */ /* 0x004fe200078e00ff */
[----:B-1----:R-:W-:-:S02]  /*15380*/  MOV R2, 0x153a0 ;  /* 0x000153a000027802 */ /* 0x002fc40000000f00 */
[----:B---34-:R-:W-:Y:S05]  /*15390*/  CALL.REL.NOINC `($__internal_19_$__cuda_sm70_shflsync_idx_p) ;  /* 0x00000de000007944 */ /* 0x018fea0003c00000 */
        /* <DEDUP_REMOVED lines=8> */
.L_x_1267:
[----:B------:R-:W-:Y:S01]  /*15420*/  IMAD.MOV.U32 R9, RZ, RZ, R6 ;  /* 0x000000ffff097224 */ /* 0x000fe200078e0006 */
[----:B------:R-:W-:Y:S01]  /*15430*/  MOV R5, RZ ;  /* 0x000000ff00057202 */ /* 0x000fe20000000f00 */
[----:B------:R-:W-:Y:S01]  /*15440*/  IMAD.MOV.U32 R3, RZ, RZ, 0x181f ;  /* 0x0000181fff037424 */ /* 0x000fe200078e00ff */
[----:B------:R-:W-:Y:S02]  /*15450*/  MOV R2, 0x15470 ;  /* 0x0001547000027802 */ /* 0x000fe40000000f00 */
[----:B------:R-:W-:Y:S05]  /*15460*/  CALL.REL.NOINC `($__internal_19_$__cuda_sm70_shflsync_idx_p) ;  /* 0x00000d1000007944 */ /* 0x000fea0003c00000 */
[----:B------:R-:W-:Y:S01]  /*15470*/  MOV R8, R5 ;  /* 0x0000000500087202 */ /* 0x000fe20000000f00 */
[----:B------:R-:W-:Y:S05]  /*15480*/  BRA `(.L_x_1337) ;  /* 0xffffd27000007947 */ /* 0x000fea000383ffff */
.L_x_1268:
[----:B------:R-:W-:Y:S01]  /*15490*/  IMAD.MOV.U32 R9, RZ, RZ, R7 ;  /* 0x000000ffff097224 */ /* 0x000fe200078e0007 */
[----:B------:R-:W-:Y:S01]  /*154a0*/  MOV R5, RZ ;  /* 0x000000ff00057202 */ /* 0x000fe20000000f00 */
[----:B------:R-:W-:Y:S01]  /*154b0*/  IMAD.MOV.U32 R3, RZ, RZ, 0x181f ;  /* 0x0000181fff037424 */ /* 0x000fe200078e00ff */
[----:B------:R-:W-:Y:S02]  /*154c0*/  MOV R2, 0x154e0 ;  /* 0x000154e000027802 */ /* 0x000fe40000000f00 */
[----:B-12---:R-:W-:Y:S05]  /*154d0*/  CALL.REL.NOINC `($__internal_19_$__cuda_sm70_shflsync_idx_p) ;  /* 0x00000ca000007944 */ /* 0x006fea0003c00000 */
[----:B------:R-:W-:Y:S01]  /*154e0*/  MOV R2, R5 ;  /* 0x0000000500027202 */ /* 0x000fe20000000f00 */
[----:B------:R-:W-:Y:S05]  /*154f0*/  BRA `(.L_x_1338) ;  /* 0xffffd22000007947 */ /* 0x000fea000383ffff */
.L_x_1269:
        /* <DEDUP_REMOVED lines=13> */
.L_x_1270:
[----:B------:R-:W-:Y:S01]  /*155d0*/  IMAD.MOV.U32 R9, RZ, RZ, R6 ;  /* 0x000000ffff097224 */ /* 0x000fe200078e0006 */
[----:B------:R-:W-:Y:S01]  /*155e0*/  MOV R5, 0x2 ;  /* 0x0000000200057802 */ /* 0x000fe20000000f00 */
[----:B-1----:R-:W-:Y:S01]  /*155f0*/  IMAD.MOV.U32 R3, RZ, RZ, 0x181f ;  /* 0x0000181fff037424 */ /* 0x002fe200078e00ff */
[----:B------:R-:W-:Y:S02]  /*15600*/  MOV R2, 0x15620 ;  /* 0x0001562000027802 */ /* 0x000fe40000000f00 */
[----:B---34-:R-:W-:Y:S05]  /*15610*/  CALL.REL.NOINC `($__internal_19_$__cuda_sm70_shflsync_idx_p) ;  /* 0x00000b6000007944 */ /* 0x018fea0003c00000 */
[----:B------:R-:W-:Y:S01]  /*15620*/  MOV R8, R5 ;  /* 0x0000000500087202 */ /* 0x000fe20000000f00 */
[----:B------:R-:W-:Y:S05]  /*15630*/  BRA `(.L_x_1340) ;  /* 0xffffd1f000007947 */ /* 0x000fea000383ffff */
.L_x_1271:
[----:B------:R-:W-:Y:S01]  /*15640*/  IMAD.MOV.U32 R9, RZ, RZ, R7 ;  /* 0x000000ffff097224 */ /* 0x000fe200078e0007 */
[----:B------:R-:W-:Y:S01]  /*15650*/  MOV R5, 0x2 ;  /* 0x0000000200057802 */ /* 0x000fe20000000f00 */
[----:B-1----:R-:W-:Y:S01]  /*15660*/  IMAD.MOV.U32 R3, RZ, RZ, 0x181f ;  /* 0x0000181fff037424 */ /* 0x002fe200078e00ff */
[----:B------:R-:W-:Y:S02]  /*15670*/  MOV R2, 0x15690 ;  /* 0x0001569000027802 */ /* 0x000fe40000000f00 */
[----:B--234-:R-:W-:Y:S05]  /*15680*/  CALL.REL.NOINC `($__internal_19_$__cuda_sm70_shflsync_idx_p) ;  /* 0x00000af000007944 */ /* 0x01cfea0003c00000 */
[----:B------:R-:W-:Y:S01]  /*15690*/  MOV R2, R5 ;  /* 0x0000000500027202 */ /* 0x000fe20000000f00 */
[----:B------:R-:W-:Y:S05]  /*156a0*/  BRA `(.L_x_1341) ;  /* 0xffffd1a000007947 */ /* 0x000fea000383ffff */
.L_x_1272:
        /* <DEDUP_REMOVED lines=13> */
.L_x_1273:
[----:B------:R-:W-:Y:S01]  /*15780*/  IMAD.MOV.U32 R9, RZ, RZ, R6 ;  /* 0x000000ffff097224 */ /* 0x000fe200078e0006 */
[----:B------:R-:W-:Y:S01]  /*15790*/  MOV R5, 0x4 ;  /* 0x0000000400057802 */ /* 0x000fe20000000f00 */
[----:B--2---:R-:W-:Y:S01]  /*157a0*/  IMAD.MOV.U32 R3, RZ, RZ, 0x181f ;  /* 0x0000181fff037424 */ /* 0x004fe200078e00ff */
[----:B------:R-:W-:Y:S02]  /*157b0*/  MOV R2, 0x157d0 ;  /* 0x000157d000027802 */ /* 0x000fe40000000f00 */
[----:B-1-34-:R-:W-:Y:S05]  /*157c0*/  CALL.REL.NOINC `($__internal_19_$__cuda_sm70_shflsync_idx_p) ;  /* 0x000009b000007944 */ /* 0x01afea0003c00000 */
[----:B------:R-:W-:Y:S01]  /*157d0*/  MOV R8, R5 ;  /* 0x0000000500087202 */ /* 0x000fe20000000f00 */
[----:B------:R-:W-:Y:S05]  /*157e0*/  BRA `(.L_x_1343) ;  /* 0xffffd17000007947 */ /* 0x000fea000383ffff */
.L_x_1274:
[----:B------:R-:W-:Y:S01]  /*157f0*/  IMAD.MOV.U32 R9, RZ, RZ, R7 ;  /* 0x000000ffff097224 */ /* 0x000fe200078e0007 */
[----:B------:R-:W-:Y:S01]  /*15800*/  MOV R5, 0x4 ;  /* 0x0000000400057802 */ /* 0x000fe20000000f00 */
[----:B--2---:R-:W-:Y:S01]  /*15810*/  IMAD.MOV.U32 R3, RZ, RZ, 0x181f ;  /* 0x0000181fff037424 */ /* 0x004fe200078e00ff */
[----:B------:R-:W-:Y:S02]  /*15820*/  MOV R2, 0x15840 ;  /* 0x0001584000027802 */ /* 0x000fe40000000f00 */
[----:B-1-34-:R-:W-:Y:S05]  /*15830*/  CALL.REL.NOINC `($__internal_19_$__cuda_sm70_shflsync_idx_p) ;  /* 0x0000094000007944 */ /* 0x01afea0003c00000 */
[----:B------:R-:W-:Y:S01]  /*15840*/  MOV R2, R5 ;  /* 0x0000000500027202 */ /* 0x000fe20000000f00 */
[----:B------:R-:W-:Y:S05]  /*15850*/  BRA `(.L_x_1344) ;  /* 0xffffd12000007947 */ /* 0x000fea000383ffff */
.L_x_1275:
        /* <DEDUP_REMOVED lines=13> */
.L_x_1276:
[----:B------:R-:W-:Y:S01]  /*15930*/  IMAD.MOV.U32 R9, RZ, RZ, R6 ;  /* 0x000000ffff097224 */ /* 0x000fe200078e0006 */
[----:B------:R-:W-:Y:S01]  /*15940*/  MOV R5, 0x6 ;  /* 0x0000000600057802 */ /* 0x000fe20000000f00 */
[----:B--2---:R-:W-:Y:S01]  /*15950*/  IMAD.MOV.U32 R3, RZ, RZ, 0x181f ;  /* 0x0000181fff037424 */ /* 0x004fe200078e00ff */
[----:B------:R-:W-:Y:S02]  /*15960*/  MOV R2, 0x15980 ;  /* 0x0001598000027802 */ /* 0x000fe40000000f00 */
[----:B-1--4-:R-:W-:Y:S05]  /*15970*/  CALL.REL.NOINC `($__internal_19_$__cuda_sm70_shflsync_idx_p) ;  /* 0x0000080000007944 */ /* 0x012fea0003c00000 */
[----:B------:R-:W-:Y:S01]  /*15980*/  MOV R8, R5 ;  /* 0x0000000500087202 */ /* 0x000fe20000000f00 */
[----:B------:R-:W-:Y:S05]  /*15990*/  BRA `(.L_x_1346) ;  /* 0xffffd0f000007947 */ /* 0x000fea000383ffff */
.L_x_1277:
[----:B------:R-:W-:Y:S01]  /*159a0*/  IMAD.MOV.U32 R9, RZ, RZ, R7 ;  /* 0x000000ffff097224 */ /* 0x000fe200078e0007 */
[----:B------:R-:W-:Y:S01]  /*159b0*/  MOV R5, 0x6 ;  /* 0x0000000600057802 */ /* 0x000fe20000000f00 */
[----:B--2---:R-:W-:Y:S01]  /*159c0*/  IMAD.MOV.U32 R3, RZ, RZ, 0x181f ;  /* 0x0000181fff037424 */ /* 0x004fe200078e00ff */
[----:B------:R-:W-:Y:S02]  /*159d0*/  MOV R2, 0x159f0 ;  /* 0x000159f000027802 */ /* 0x000fe40000000f00 */
[----:B-1-34-:R-:W-:Y:S05]  /*159e0*/  CALL.REL.NOINC `($__internal_19_$__cuda_sm70_shflsync_idx_p) ;  /* 0x0000079000007944 */ /* 0x01afea0003c00000 */
[----:B------:R-:W-:Y:S01]  /*159f0*/  MOV R2, R5 ;  /* 0x0000000500027202 */ /* 0x000fe20000000f00 */
[----:B------:R-:W-:Y:S05]  /*15a00*/  BRA `(.L_x_1347) ;  /* 0xffffd0a000007947 */ /* 0x000fea000383ffff */
.L_x_1278:
        /* <DEDUP_REMOVED lines=13> */
.L_x_1280:
[----:B------:R-:W-:Y:S01]  /*15ae0*/  IMAD.MOV.U32 R9, RZ, RZ, R70 ;  /* 0x000000ffff097224 */ /* 0x000fe200078e0046 */
[----:B------:R-:W-:Y:S01]  /*15af0*/  MOV R5, RZ ;  /* 0x000000ff00057202 */ /* 0x000fe20000000f00 */
[----:B----4-:R-:W-:Y:S01]  /*15b00*/  IMAD.MOV.U32 R3, RZ, RZ, 0x1f ;  /* 0x0000001fff037424 */ /* 0x010fe200078e00ff */
[----:B------:R-:W-:Y:S02]  /*15b10*/  MOV R2, 0x15b30 ;  /* 0x00015b3000027802 */ /* 0x000fe40000000f00 */
[----:B------:R-:W-:Y:S05]  /*15b20*/  CALL.REL.NOINC `($__internal_19_$__cuda_sm70_shflsync_idx_p) ;  /* 0x0000065000007944 */ /* 0x000fea0003c00000 */
[----:B------:R-:W-:Y:S01]  /*15b30*/  MOV R10, R5 ;  /* 0x00000005000a7202 */ /* 0x000fe20000000f00 */
[----:B------:R-:W-:Y:S05]  /*15b40*/  BRA `(.L_x_1349) ;  /* 0xffffd15000007947 */ /* 0x000fea000383ffff */
.L_x_1281:
[----:B------:R-:W-:Y:S01]  /*15b50*/  IMAD.MOV.U32 R9, RZ, RZ, R70 ;  /* 0x000000ffff097224 */ /* 0x000fe200078e0046 */
[----:B------:R-:W-:Y:S01]  /*15b60*/  MOV R5, 0x1 ;  /* 0x0000000100057802 */ /* 0x000fe20000000f00 */
[----:B----4-:R-:W-:Y:S01]  /*15b70*/  IMAD.MOV.U32 R3, RZ, RZ, 0x1f ;  /* 0x0000001fff037424 */ /* 0x010fe200078e00ff */
[----:B------:R-:W-:Y:S02]  /*15b80*/  MOV R2, 0x15ba0 ;  /* 0x00015ba000027802 */ /* 0x000fe40000000f00 */
[----:B-12---:R-:W-:Y:S05]  /*15b90*/  CALL.REL.NOINC `($__internal_19_$__cuda_sm70_shflsync_idx_p) ;  /* 0x000005e000007944 */ /* 0x006fea0003c00000 */
[----:B------:R-:W-:Y:S01]  /*15ba0*/  MOV R8, R5 ;  /* 0x0000000500087202 */ /* 0x000fe20000000f00 */
[----:B------:R-:W-:Y:S05]  /*15bb0*/  BRA `(.L_x_1350) ;  /* 0xffffd10000007947 */ /* 0x000fea000383ffff */
.L_x_1282:
[----:B------:R-:W-:Y:S02]  /*15bc0*/  MOV R2, 0x1 ;  /* 0x0000000100027802 */ /* 0x000fe40000000f00 */
[----:B------:R-:W-:-:S02]  /*15bd0*/  MOV R3, 0x15bf0 ;  /* 0x00015bf000037802 */ /* 0x000fc40000000f00 */
[----:B-123--:R-:W-:Y:S05]  /*15be0*/  CALL.REL.NOINC `($__internal_20_$__cuda_sm70_shflsync_up_p) ;  /* 0x000005e000007944 */ /* 0x00efea0003c00000 */
[----:B------:R-:W-:Y:S05]  /*15bf0*/  BRA `(.L_x_1351) ;  /* 0xffffd1f000007947 */ /* 0x000fea000383ffff */
.L_x_1283:
[----:B------:R-:W-:Y:S02]  /*15c00*/  MOV R2, 0x2 ;  /* 0x0000000200027802 */ /* 0x000fe40000000f00 */
[----:B------:R-:W-:-:S02]  /*15c10*/  MOV R3, 0x15c30 ;  /* 0x00015c3000037802 */ /* 0x000fc40000000f00 */
[----:B-12---:R-:W-:Y:S05]  /*15c20*/  CALL.REL.NOINC `($__internal_20_$__cuda_sm70_shflsync_up_p) ;  /* 0x000005a000007944 */ /* 0x006fea0003c00000 */
        /* <DEDUP_REMOVED lines=24> */
.L_x_1287:
[----:B------:R-:W-:Y:S02]  /*15db0*/  MOV R2, 0x1 ;  /* 0x0000000100027802 */ /* 0x000fe40000000f00 */
[----:B------:R-:W-:Y:S02]  /*15dc0*/  MOV R3, 0x15de0 ;  /* 0x00015de000037802 */ /* 0x000fe40000000f00 */
[----:B------:R-:W-:Y:S05]  /*15dd0*/  CALL.REL.NOINC `($__internal_20_$__cuda_sm70_shflsync_up_p) ;  /* 0x000003f000007944 */ /* 0x000fea0003c00000 */
[----:B------:R-:W-:Y:S01]  /*15de0*/  MOV R2, R4 ;  /* 0x0000000400027202 */ /* 0x000fe20000000f00 */
[----:B------:R-:W-:Y:S05]  /*15df0*/  BRA `(.L_x_1353) ;  /* 0xffffd25000007947 */ /* 0x000fea000383ffff */
.L_x_1288:
        /* <DEDUP_REMOVED lines=27> */
.L_x_1290:
[----:B------:R-:W-:Y:S02]  /*15fb0*/  SEL R0, RZ, 0x1, P0 ;  /* 0x00000001ff007807 */ /* 0x000fe40000000000 */
[----:B------:R-:W-:Y:S02]  /*15fc0*/  MOV R2, 0x15fe0 ;  /* 0x00015fe000027802 */ /* 0x000fe40000000f00 */
[----:B---3--:R-:W-:Y:S05]  /*15fd0*/  CALL.REL.NOINC `($__internal_21_$__cuda_sm70_votesync_ballot) ;  /* 0x0000026000007944 */ /* 0x008fea0003c00000 */
[----:B------:R-:W-:Y:S01]  /*15fe0*/  MOV R8, R0 ;  /* 0x0000000000087202 */ /* 0x000fe20000000f00 */
[----:B------:R-:W-:Y:S05]  /*15ff0*/  BRA `(.L_x_1355) ;  /* 0xffffd1e000007947 */ /* 0x000fea000383ffff */
.L_x_1291:
[----:B------:R-:W-:Y:S01]  /*16000*/  IMAD.MOV.U32 R9, RZ, RZ, R6 ;  /* 0x000000ffff097224 */ /* 0x000fe200078e0006 */
[----:B------:R-:W-:Y:S01]  /*16010*/  MOV R5, R0 ;  /* 0x0000000000057202 */ /* 0x000fe20000000f00 */
[----:B------:R-:W-:Y:S01]  /*16020*/  IMAD.MOV.U32 R3, RZ, RZ, 0x1f ;  /* 0x0000001fff037424 */ /* 0x000fe200078e00ff */
[----:B-1----:R-:W-:Y:S02]  /*16030*/  MOV R2, 0x16050 ;  /* 0x0001605000027802 */ /* 0x002fe40000000f00 */
[----:B---3--:R-:W-:Y:S05]  /*16040*/  CALL.REL.NOINC `($__internal_19_$__cuda_sm70_shflsync_idx_p) ;  /* 0x0000013000007944 */ /* 0x008fea0003c00000 */
[----:B------:R-:W-:Y:S01]  /*16050*/  IMAD.MOV.U32 R11, RZ, RZ, R5 ;  /* 0x000000ffff0b7224 */ /* 0x000fe200078e0005 */
[----:B------:R-:W-:Y:S01]  /*16060*/  MOV R5, R0 ;  /* 0x0000000000057202 */ /* 0x000fe20000000f00 */
[----:B------:R-:W-:Y:S01]  /*16070*/  IMAD.MOV.U32 R9, RZ, RZ, R7 ;  /* 0x000000ffff097224 */ /* 0x000fe200078e0007 */
[----:B------:R-:W-:-:S02]  /*16080*/  MOV R3, 0x1f ;  /* 0x0000001f00037802 */ /* 0x000fc40000000f00 */
[----:B------:R-:W-:Y:S02]  /*16090*/  MOV R2, 0x160b0 ;  /* 0x000160b000027802 */ /* 0x000fe40000000f00 */
[----:B------:R-:W-:Y:S05]  /*160a0*/  CALL.REL.NOINC `($__internal_19_$__cuda_sm70_shflsync_idx_p) ;  /* 0x000000d000007944 */ /* 0x000fea0003c00000 */
[----:B------:R-:W-:Y:S01]  /*160b0*/  MOV R7, R5 ;  /* 0x0000000500077202 */ /* 0x000fe20000000f00 */
[----:B------:R-:W-:Y:S05]  /*160c0*/  BRA `(.L_x_1356) ;  /* 0xffffd18000007947 */ /* 0x000fea000383ffff */
.L_x_1294:
[----:B------:R-:W-:Y:S01]  /*160d0*/  IMAD.MOV.U32 R9, RZ, RZ, R4 ;  /* 0x000000ffff097224 */ /* 0x000fe200078e0004 */
[----:B------:R-:W-:Y:S01]  /*160e0*/  MOV R5, R0 ;  /* 0x0000000000057202 */ /* 0x000fe20000000f00 */
[----:B------:R-:W-:Y:S01]  /*160f0*/  IMAD.MOV.U32 R3, RZ, RZ, 0x1f ;  /* 0x0000001fff037424 */ /* 0x000fe200078e00ff */
[----:B-1----:R-:W-:Y:S02]  /*16100*/  MOV R2, 0x16120 ;  /* 0x0001612000027802 */ /* 0x002fe40000000f00 */
[----:B---34-:R-:W-:Y:S05]  /*16110*/  CALL.REL.NOINC `($__internal_19_$__cuda_sm70_shflsync_idx_p) ;  /* 0x0000006000007944 */ /* 0x018fea0003c00000 */
[----:B------:R-:W-:Y:S01]  /*16120*/  MOV R13, R5 ;  /* 0x00000005000d7202 */ /* 0x000fe20000000f00 */
[----:B------:R-:W-:Y:S05]  /*16130*/  BRA `(.L_x_1293) ;  /* 0xffffd17000007947 */ /* 0x000fea000383ffff */
        .weak           $__internal_18_$__cuda_sm70_shflsync_bfly_p
        .type           $__internal_18_$__cuda_sm70_shflsync_bfly_p,@function
        .size           $__internal_18_$__cuda_sm70_shflsync_bfly_p,($__internal_19_$__cuda_sm70_shflsync_idx_p - $__internal_18_$__cuda_sm70_shflsync_bfly_p)
$__internal_18_$__cuda_sm70_shflsync_bfly_p:
[----:B------:R-:W-:Y:S04]  /*16140*/  WARPSYNC R8 ;  /* 0x0000000800007348 */ /* 0x000fe80003800000 */
[----:B------:R1:W2:Y:S02]  /*16150*/  SHFL.BFLY PT, R0, R0, R3, R9 ;  /* 0x0c00000300007389 */ /* 0x0002a400000e0009 */
[----:B-1----:R-:W-:-:S04]  /*16160*/  MOV R3, 0x0 ;  /* 0x0000000000037802 */ /* 0x002fc80000000f00 */
[----:B--2---:R-:W-:Y:S05]  /*16170*/  RET.REL.NODEC R2 `(_ZN7cutlass13device_kernelIN5flash19enable_sm80_to_sm89INS1_16FlashAttnFwdSm80INS1_25CollectiveMainloopFwdSm80ILi4ELi1ELb0EN4cute5tupleIJNS5_1CILi128EEENS7_ILi80EEENS7_ILi64EEEEEELi64ENS_6half_tEfNS_4arch4Sm80ELb1ELb0ELb1ELb1ELb0ELb0ELb1ELb1EEENS1_21CollectiveEpilogueFwdINS6_IJS8_SA_S9_EEENS6_IJNS7_ILi1EEESI_SI_EEESC_SE_Li128ELb1ELb1ELb1ELb0EEENS1_36VarlenDynamicPersistentTileSchedulerILi128ELi80ELi128ELi128ELb1ELb1ELb0ELb1ELb1ELb1EEEEEEEEEvNT_6ParamsE) ;  /* 0xfffe9e8002007950 */ /* 0x004fea0003c3ffff */
        .weak           $__internal_19_$__cuda_sm70_shflsync_idx_p
        .type           $__internal_19_$__cuda_sm70_shflsync_idx_p,@function
        .size           $__internal_19_$__cuda_sm70_shflsync_idx_p,($__internal_20_$__cuda_sm70_shflsync_up_p - $__internal_19_$__cuda_sm70_shflsync_idx_p)
$__internal_19_$__cuda_sm70_shflsync_idx_p:
[----:B------:R-:W-:-:S04]  /*16180*/  MOV R16, 0xffffffff ;  /* 0xffffffff00107802 */ /* 0x000fc80000000f00 */
[----:B------:R-:W-:Y:S04]  /*16190*/  WARPSYNC R16 ;  /* 0x0000001000007348 */ /* 0x000fe80003800000 */
[----:B------:R1:W2:Y:S02]  /*161a0*/  SHFL.IDX PT, R5, R9, R5, R3 ;  /* 0x0000000509057389 */ /* 0x0002a400000e0003 */
[----:B-1----:R-:W-:-:S04]  /*161b0*/  MOV R3, 0x0 ;  /* 0x0000000000037802 */ /* 0x002fc80000000f00 */
[----:B--2---:R-:W-:Y:S05]  /*161c0*/  RET.REL.NODEC R2 `(_ZN7cutlass13device_kernelIN5flash19enable_sm80_to_sm89INS1_16FlashAttnFwdSm80INS1_25CollectiveMainloopFwdSm80ILi4ELi1ELb0EN4cute5tupleIJNS5_1CILi128EEENS7_ILi80EEENS7_ILi64EEEEEELi64ENS_6half_tEfNS_4arch4Sm80ELb1ELb0ELb1ELb1ELb0ELb0ELb1ELb1EEENS1_21CollectiveEpilogueFwdINS6_IJS8_SA_S9_EEENS6_IJNS7_ILi1EEESI_SI_EEESC_SE_Li128ELb1ELb1ELb1ELb0EEENS1_36VarlenDynamicPersistentTileSchedulerILi128ELi80ELi128ELi128ELb1ELb1ELb0ELb1ELb1ELb1EEEEEEEEEvNT_6ParamsE) ;  /* 0xfffe9e3002007950 */ /* 0x004fea0003c3ffff */
        .weak           $__internal_20_$__cuda_sm70_shflsync_up_p
        .type           $__internal_20_$__cuda_sm70_shflsync_up_p,@function
        .size           $__internal_20_$__cuda_sm70_shflsync_up_p,($__internal_21_$__cuda_sm70_votesync_ballot - $__internal_20_$__cuda_sm70_shflsync_up_p)
$__internal_20_$__cuda_sm70_shflsync_up_p:
[----:B------:R-:W-:Y:S02]  /*161d0*/  IMAD.MOV.U32 R4, RZ, RZ, RZ ;  /* 0x000000ffff047224 */ /* 0x000fe400078e00ff */
[----:B------:R-:W-:-:S04]  /*161e0*/  IMAD.MOV.U32 R9, RZ, RZ, -0x1 ;  /* 0xffffffffff097424 */ /* 0x000fc800078e00ff */
[----:B------:R-:W-:Y:S04]  /*161f0*/  WARPSYNC R9 ;  /* 0x0000000900007348 */ /* 0x000fe80003800000 */
[----:B------:R1:W2:Y:S02]  /*16200*/  SHFL.UP PT, R4, R0, R2, R4 ;  /* 0x0400000200047389 */ /* 0x0002a400000e0004 */
[----:B-1----:R-:W-:Y:S02]  /*16210*/  MOV R2, R3 ;  /* 0x0000000300027202 */ /* 0x002fe40000000f00 */
[----:B------:R-:W-:-:S04]  /*16220*/  MOV R3, 0x0 ;  /* 0x0000000000037802 */ /* 0x000fc80000000f00 */
[----:B--2---:R-:W-:Y:S05]  /*16230*/  RET.REL.NODEC R2 `(_ZN7cutlass13device_kernelIN5flash19enable_sm80_to_sm89INS1_16FlashAttnFwdSm80INS1_25CollectiveMainloopFwdSm80ILi4ELi1ELb0EN4cute5tupleIJNS5_1CILi128EEENS7_ILi80EEENS7_ILi64EEEEEELi64ENS_6half_tEfNS_4arch4Sm80ELb1ELb0ELb1ELb1ELb0ELb0ELb1ELb1EEENS1_21CollectiveEpilogueFwdINS6_IJS8_SA_S9_EEENS6_IJNS7_ILi1EEESI_SI_EEESC_SE_Li128ELb1ELb1ELb1ELb0EEENS1_36VarlenDynamicPersistentTileSchedulerILi128ELi80ELi128ELi128ELb1ELb1ELb0ELb1ELb1ELb1EEEEEEEEEvNT_6ParamsE) ;  /* 0xfffe9dc002007950 */ /* 0x004fea0003c3ffff */
        .weak           $__internal_21_$__cuda_sm70_votesync_ballot
        .type           $__internal_21_$__cuda_sm70_votesync_ballot,@function
        .size           $__internal_21_$__cuda_sm70_votesync_ballot,(.L_x_3253 - $__internal_21_$__cuda_sm70_votesync_ballot)
$__internal_21_$__cuda_sm70_votesync_ballot:
[----:B------:R-:W-:Y:S01]  /*16240*/  ISETP.NE.U32.AND P0, PT, R0, 0x1, PT ;  /* 0x000000010000780c */ /* 0x000fe20003f05070 */
[----:B------:R-:W-:-:S04]  /*16250*/  IMAD.MOV.U32 R3, RZ, RZ, -0x1 ;  /* 0xffffffffff037424 */ /* 0x000fc800078e00ff */
[----:B------:R-:W-:Y:S08]  /*16260*/  WARPSYNC R3 ;  /* 0x0000000300007348 */ /* 0x000ff00003800000 */
[----:B------:R-:W-:-:S04]  /*16270*/  VOTE.ANY R0, PT, !P0 ;  /* 0x0000000000007806 */ /* 0x000fc800040e0100 */
[----:B------:R-:W-:Y:S01]  /*16280*/  LOP3.LUT R0, R0, R3, RZ, 0xc0, !PT ;  /* 0x0000000300007212 */ /* 0x000fe200078ec0ff */
[----:B------:R-:W-:-:S04]  /*16290*/  IMAD.MOV.U32 R3, RZ, RZ, 0x0 ;  /* 0x00000000ff037424 */ /* 0x000fc800078e00ff */
[----:B------:R-:W-:Y:S05]  /*162a0*/  RET.REL.NODEC R2 `(_ZN7cutlass13device_kernelIN5flash19enable_sm80_to_sm89INS1_16FlashAttnFwdSm80INS1_25CollectiveMainloopFwdSm80ILi4ELi1ELb0EN4cute5tupleIJNS5_1CILi128EEENS7_ILi80EEENS7_ILi64EEEEEELi64ENS_6half_tEfNS_4arch4Sm80ELb1ELb0ELb1ELb1ELb0ELb0ELb1ELb1EEENS1_21CollectiveEpilogueFwdINS6_IJS8_SA_S9_EEENS6_IJNS7_ILi1EEESI_SI_EEESC_SE_Li128ELb1ELb1ELb1ELb0EEENS1_36VarlenDynamicPersistentTileSchedulerILi128ELi80ELi128ELi128ELb1ELb1ELb0ELb1ELb1ELb1EEEEEEEEEvNT_6ParamsE) ;  /* 0xfffe9d5002007950 */ /* 0x000fea0003c3ffff */
.L_x_1357:
        /* <DEDUP_REMOVED lines=13> */
.L_x_3253:


//--------------------- .text._ZN7cutlass13device_kernelIN5flash19enable_sm80_to_sm89INS1_16FlashAttnFwdSm80INS1_25CollectiveMainloopFwdSm80ILi4ELi1ELb0EN4cute5tupleIJNS5_1CILi128EEENS7_ILi80EEENS7_ILi64EEEEEELi64ENS_6half_tEfNS_4arch4Sm80ELb1ELb0ELb1ELb1ELb0ELb1ELb1ELb1EEENS1_21CollectiveEpilogueFwdINS6_IJS8_SA_S9_EEENS6_IJNS7_ILi1EEESI_SI_EEESC_SE_Li128ELb1ELb1ELb1ELb0EEENS1_36VarlenDynamicPersistentTileSchedulerILi128ELi80ELi128ELi128ELb1ELb1ELb0ELb1ELb1ELb1EEEEEEEEEvNT_6ParamsE --------------------------
	.section	.text._ZN7cutlass13device_kernelIN5flash19enable_sm80_to_sm89INS1_16FlashAttnFwdSm80INS1_25CollectiveMainloopFwdSm80ILi4ELi1ELb0EN4cute5tupleIJNS5_1CILi128EEENS7_ILi80EEENS7_ILi64EEEEEELi64ENS_6half_tEfNS_4arch4Sm80ELb1ELb0ELb1ELb1ELb0ELb1ELb1ELb1EEENS1_21CollectiveEpilogueFwdINS6_IJS8_SA_S9_EEENS6_IJNS7_ILi1EEESI_SI_EEESC_SE_Li128ELb1ELb1ELb1ELb0EEENS1_36VarlenDynamicPersistentTileSchedulerILi128ELi80ELi128ELi128ELb1ELb1ELb0ELb1ELb1ELb1EEEEEEEEEvNT_6ParamsE,"ax",@progbits
	.sectioninfo	@"SHI_REGISTERS=255"
	.align	128
.text._ZN7cutlass13device_kernelIN5flash19enable_sm80_to_sm89INS1_16FlashAttnFwdSm80INS1_25CollectiveMainloopFwdSm80ILi4ELi1ELb0EN4cute5tupleIJNS5_1CILi128EEENS7_ILi80EEENS7_ILi64EEEEEELi64ENS_6half_tEfNS_4arch4Sm80ELb1ELb0ELb1ELb1ELb0ELb1ELb1ELb1EEENS1_21CollectiveEpilogueFwdINS6_IJS8_SA_S9_EEENS6_IJNS7_ILi1EEESI_SI_EEESC_SE_Li128ELb1ELb1ELb1ELb0EEENS1_36VarlenDynamicPersistentTileSchedulerILi128ELi80ELi128ELi128ELb1ELb1ELb0ELb1ELb1ELb1EEEEEEEEEvNT_6ParamsE:
        .type           _ZN7cutlass13device_kernelIN5flash19enable_sm80_to_sm89INS1_16FlashAttnFwdSm80INS1_25CollectiveMainloopFwdSm80ILi4ELi1ELb0EN4cute5tupleIJNS5_1CILi128EEENS7_ILi80EEENS7_ILi64EEEEEELi64ENS_6half_tEfNS_4arch4Sm80ELb1ELb0ELb1ELb1ELb0ELb1ELb1ELb1EEENS1_21CollectiveEpilogueFwdINS6_IJS8_SA_S9_EEENS6_IJNS7_ILi1EEESI_SI_EEESC_SE_Li128ELb1ELb1ELb1ELb0EEENS1_36VarlenDynamicPersistentTileSchedulerILi128ELi80ELi128ELi128ELb1ELb1ELb0ELb1ELb1ELb1EEEEEEEEEvNT_6ParamsE,@function
        .size           _ZN7cutlass13device_kernelIN5flash19enable_sm80_to_sm89INS1_16FlashAttnFwdSm80INS1_25CollectiveMainloopFwdSm80ILi4ELi1ELb0EN4cute5tupleIJNS5_1CILi128EEENS7_ILi80EEENS7_ILi64EEEEEELi64ENS_6half_tEfNS_4arch4Sm80ELb1ELb0ELb1ELb1ELb0ELb1ELb1ELb1EEENS1_21CollectiveEpilogueFwdINS6_IJS8_SA_S9_EEENS6_IJNS7_ILi1EEESI_SI_EEESC_SE_Li128ELb1ELb1ELb1ELb0EEENS1_36VarlenDynamicPersistentTileSchedulerILi128ELi80ELi128ELi128ELb1ELb1ELb0ELb1ELb1ELb1EEEEEEEEEvNT_6ParamsE,(.L_x_3258 - _ZN7cutlass13device_kernelIN5flash19enable_sm80_to_sm89INS1_16FlashAttnFwdSm80INS1_25CollectiveMainloopFwdSm80ILi4ELi1ELb0EN4cute5tupleIJNS5_1CILi128EEENS7_ILi80EEENS7_ILi64EEEEEELi64ENS_6half_tEfNS_4arch4Sm80ELb1ELb0ELb1ELb1ELb0ELb1ELb1ELb1EEENS1_21CollectiveEpilogueFwdINS6_IJS8_SA_S9_EEENS6_IJNS7_ILi1EEESI_SI_EEESC_SE_Li128ELb1ELb1ELb1ELb0EEENS1_36VarlenDynamicPersistentTileSchedulerILi128ELi80ELi128ELi128ELb1ELb1ELb0ELb1ELb1ELb1EEEEEEEEEvNT_6ParamsE)
        .other          _ZN7cutlass13device_kernelIN5flash19enable_sm80_to_sm89INS1_16FlashAttnFwdSm80INS1_25CollectiveMainloopFwdSm80ILi4ELi1ELb0EN4cute5tupleIJNS5_1CILi128EEENS7_ILi80EEENS7_ILi64EEEEEELi64ENS_6half_tEfNS_4arch4Sm80ELb1ELb0ELb1ELb1ELb0ELb1ELb1ELb1EEENS1_21CollectiveEpilogueFwdINS6_IJS8_SA_S9_EEENS6_IJNS7_ILi1EEESI_SI_EEESC_SE_Li128ELb1ELb1ELb1ELb0EEENS1_36VarlenDynamicPersistentTileSchedulerILi128ELi80ELi128ELi128ELb1ELb1ELb0ELb1ELb1ELb1EEEEEEEEEvNT_6ParamsE,@"STO_CUDA_ENTRY STV_DEFAULT"
_ZN7cutlass13device_kernelIN5flash19enable_sm80_to_sm89INS1_16FlashAttnFwdSm80INS1_25CollectiveMainloopFwdSm80ILi4ELi1ELb0EN4cute5tupleIJNS5_1CILi128EEENS7_ILi80EEENS7_ILi64EEEEEELi64ENS_6half_tEfNS_4arch4Sm80ELb1ELb0ELb1ELb1ELb0ELb1ELb1ELb1EEENS1_21CollectiveEpilogueFwdINS6_IJS8_SA_S9_EEENS6_IJNS7_ILi1EEESI_SI_EEESC_SE_Li128ELb1ELb1ELb1ELb0EEENS1_36VarlenDynamicPersistentTileSchedulerILi128ELi80ELi128ELi128ELb1ELb1ELb0ELb1ELb1ELb1EEEEEEEEEvNT_6ParamsE:
        /* <DEDUP_REMOVED lines=54> */
.L_x_1363:
        /* <DEDUP_REMOVED lines=16> */
.L_x_1557:
        /* <DEDUP_REMOVED lines=16> */
.L_x_1558:
[----:B--2---:R-:W-:-:S05]  /*0560*/  IMAD R0, R0, c[0x0][0x538], RZ ;  /* 0x00014e0000007a24 */ /* 0x004fca00078e02ff */
[----:B------:R-:W-:-:S04]  /*0570*/  IADD3 R6, R0, R6, RZ ;  /* 0x0000000600067210 */ /* 0x000fc80007ffe0ff */
[----:B------:R-:W-:-:S13]  /*0580*/  ISETP.GT.AND P0, PT, R6, UR4, PT ;  /* 0x0000000406007c0c */ /* 0x000fda000bf04270 */
[----:B-1----:R-:W-:Y:S05]  /*0590*/  @!P0 BRA `(.L_x_1363) ;  /* 0xfffffdc000008947 */ /* 0x002fea000383ffff */
.L_x_1359:
[----:B------:R-:W-:-:S05]  /*05a0*/  IADD3 R12, -R0, R6, RZ ;  /* 0x00000006000c7210 */ /* 0x000fca0007ffe1ff */
[----:B------:R-:W-:-:S05]  /*05b0*/  IMAD R0, R4, c[0x0][0x538], R12 ;  /* 0x00014e0004007a24 */ /* 0x000fca00078e020c */
[----:B------:R-:W-:Y:S01]  /*05c0*/  ISETP.GT.AND P0, PT, R0, UR4, PT ;  /* 0x0000000400007c0c */ /* 0x000fe2000bf04270 */
[----:B------:R-:W-:-:S12]  /*05d0*/  BRA.DIV ~URZ, `(.L_x_1364) ;  /* 0x0001de327f007947 */ /* 0x000fd8000b800000 */
[----:B------:R-:W-:-:S04]  /*05e0*/  VOTE.ANY R6, PT, !P0 ;  /* 0x0000000000067806 */ /* 0x000fc800040e0100 */
.L_x_1559:
[----:B------:R-:W1:Y:S02]  /*05f0*/  POPC R0, R6 ;  /* 0x0000000600007309 */ /* 0x000e640000000000 */
[----:B-1----:R-:W-:-:S05]  /*0600*/  IADD3 R2, R0, R7, RZ ;  /* 0x0000000700027210 */ /* 0x002fca0007ffe0ff */
[----:B------:R1:W-:Y:S01]  /*0610*/  STL [R1+0x54], R2 ;  /* 0x0000540201007387 */ /* 0x0003e20000100800 */
[----:B------:R-:W-:Y:S05]  /*0620*/  BRA.DIV ~URZ, `(.L_x_1365) ;  /* 0x0001de327f007947 */ /* 0x000fea000b800000 */
[----:B------:R2:W3:Y:S01]  /*0630*/  SHFL.IDX PT, R13, R9, R0, 0x1f ;  /* 0x00001f00090d7589 */ /* 0x0004e200000e0000 */
[----:B------:R-:W-:-:S03]  /*0640*/  MOV R5, RZ ;  /* 0x000000ff00057202 */ /* 0x000fc60000000f00 */
[----:B------:R2:W4:Y:S04]  /*0650*/  SHFL.IDX PT, R9, R8, R0, 0x1f ;  /* 0x00001f0008097589 */ /* 0x00052800000e0000 */
.L_x_1560:
[----:B------:R-:W-:Y:S01]  /*0660*/  ISETP.NE.AND P0, PT, R6, RZ, PT ;  /* 0x000000ff0600720c */ /* 0x000fe20003f05270 */
[----:B------:R-:W-:-:S12]  /*0670*/  BSSY B0, `(.L_x_1366) ;  /* 0x0000005000007945 */ /* 0x000fd80003800000 */
[----:B------:R-:W-:Y:S05]  /*0680*/  @!P0 BRA `(.L_x_1367) ;  /* 0x0000003000008947 */ /* 0x000fea0003800000 */
[----:B------:R-:W-:Y:S01]  /*0690*/  IADD3 R10, R0, -0x1, RZ ;  /* 0xffffffff000a7810 */ /* 0x000fe20007ffe0ff */
[----:B------:R-:W-:Y:S05]  /*06a0*/  BRA.DIV ~URZ, `(.L_x_1368) ;  /* 0x0001de927f007947 */ /* 0x000fea000b800000 */
[----:B------:R1:W2:Y:S02]  /*06b0*/  SHFL.IDX PT, R5, R4, R10, 0x1f ;  /* 0x00001f0a04057589 */ /* 0x0002a400000e0000 */
.L_x_1367:
[----:B------:R-:W-:Y:S05]  /*06c0*/  BSYNC B0 ;  /* 0x0000000000007941 */ /* 0x000fea0003800000 */
.L_x_1366:
        /* <DEDUP_REMOVED lines=69> */
.L_x_1370:
        /* <DEDUP_REMOVED lines=70> */
.L_x_1371:
[----:B------:R-:W-:Y:S05]  /*0f80*/  BSYNC B0 ;  /* 0x0000000000007941 */ /* 0x000fea0003800000 */
.L_x_1369:
[----:B------:R-:W-:-:S04]  /*0f90*/  LOP3.LUT R0, RZ, R0, RZ, 0x33, !PT ;  /* 0x00000000ff007212 */ /* 0x000fc800078e33ff */
[----:B------:R-:W-:-:S05]  /*0fa0*/  IADD3 R0, R0, R13, RZ ;  /* 0x0000000d00007210 */ /* 0x000fca0007ffe0ff */
[----:B------:R2:W-:Y:S01]  /*0fb0*/  STL [R1+0x4c], R0 ;  /* 0x00004c0001007387 */ /* 0x0005e20000100800 */
[----:B------:R-:W-:Y:S05]  /*0fc0*/  BRA `(.L_x_1372) ;  /* 0x0000006000007947 */ /* 0x000fea0003800000 */
.L_x_1360:
[----:B------:R-:W-:Y:S01]  /*0fd0*/  MOV R0, UR4 ;  /* 0x0000000400007c02 */ /* 0x000fe20008000f00 */
[----:B------:R-:W-:Y:S04]  /*0fe0*/  STL [R1+0x4c], RZ ;  /* 0x00004cff01007387 */ /* 0x000fe80000100800 */
[----:B------:R-:W-:Y:S04]  /*0ff0*/  STL [R1+0x50], RZ ;  /* 0x000050ff01007387 */ /* 0x000fe80000100800 */
[----:B------:R1:W-:Y:S02]  /*1000*/  STL [R1+0x48], R0 ;  /* 0x0000480001007387 */ /* 0x0003e40000100800 */
[----:B-1----:R-:W-:-:S05]  /*1010*/  MOV R0, c[0x0][0x53c] ;  /* 0x00014f0000007a02 */ /* 0x002fca0000000f00 */
[----:B------:R1:W-:Y:S02]  /*1020*/  STL [R1+0x54], R0 ;  /* 0x0000540001007387 */ /* 0x0003e40000100800 */
.L_x_1372:
        /* <DEDUP_REMOVED lines=8> */
.L_x_1358:
        /* <DEDUP_REMOVED lines=8> */
[----:B---3--:R-:W-:Y:S02]  /*1130*/  LOP3.LUT R4, R14, 0xfffffff8, RZ, 0xc0, !PT ;  /* 0xfffffff80e047812 */ /* 0x008fe400078ec0ff */
[----:B------:R-:W-:Y:S01]  /*1140*/  LEA.HI R7, R15, R16, RZ, 0x4 ;  /* 0x000000100f077211 */ /* 0x000fe200078f20ff */
[----:B------:R-:W-:Y:S01]  /*1150*/  IMAD.SHL.U32 R3, R3, 0x40, RZ ;  /* 0x0000004003037824 */ /* 0x000fe200078e00ff */
[----:B------:R-:W-:Y:S01]  /*1160*/  LOP3.LUT R2, R0, 0xfffffffc, RZ, 0xc0, !PT ;  /* 0xfffffffc00027812 */ /* 0x000fe200078ec0ff */
[----:B------:R-:W-:Y:S01]  /*1170*/  IMAD.IADD R0, R16, 0x1, -R4 ;  /* 0x0000000110007824 */ /* 0x000fe200078e0a04 */
[----:B------:R-:W-:-:S02]  /*1180*/  SHF.R.S32.HI R8, RZ, 0x4, R7 ;  /* 0x00000004ff087819 */ /* 0x000fc40000011407 */
[----:B------:R-:W-:Y:S01]  /*1190*/  LOP3.LUT R3, R3, 0x1c0, RZ, 0xc0, !PT ;  /* 0x000001c003037812 */ /* 0x000fe200078ec0ff */
[----:B------:R-:W-:Y:S01]  /*11a0*/  IMAD.IADD R2, R16, 0x1, -R2 ;  /* 0x0000000110027824 */ /* 0x000fe200078e0a02 */
[----:B------:R-:W-:Y:S01]  /*11b0*/  LEA.HI R5, R7, R8, RZ, 0x1 ;  /* 0x0000000807057211 */ /* 0x000fe200078f08ff */
[----:B------:R-:W-:Y:S01]  /*11c0*/  IMAD.SHL.U32 R6, R0, 0x8, RZ ;  /* 0x0000000800067824 */ /* 0x000fe200078e00ff */
[----:B------:R-:W-:Y:S02]  /*11d0*/  SHF.R.U32.HI R4, RZ, 0x3, R3 ;  /* 0x00000003ff047819 */ /* 0x000fe40000011603 */
[----:B------:R-:W-:Y:S02]  /*11e0*/  LEA.HI R11, R2, R2, RZ, 0x1 ;  /* 0x00000002020b7211 */ /* 0x000fe400078f08ff */
[----:B------:R-:W-:Y:S02]  /*11f0*/  LOP3.LUT R5, R5, 0xfffffffe, RZ, 0xc0, !PT ;  /* 0xfffffffe05057812 */ /* 0x000fe400078ec0ff */
[----:B------:R-:W-:-:S02]  /*1200*/  LOP3.LUT R6, R3, 0x38, R6, 0xf8, !PT ;  /* 0x0000003803067812 */ /* 0x000fc400078ef806 */
[----:B------:R-:W-:Y:S01]  /*1210*/  LOP3.LUT R3, R11, 0x1ffffffe, RZ, 0xc0, !PT ;  /* 0x1ffffffe0b037812 */ /* 0x000fe200078ec0ff */
[----:B------:R-:W-:Y:S01]  /*1220*/  IMAD.IADD R12, R8, 0x1, -R5 ;  /* 0x00000001080c7824 */ /* 0x000fe200078e0a05 */
[----:B------:R-:W-:Y:S02]  /*1230*/  LEA.HI R5, R15, R16, RZ, 0x5 ;  /* 0x000000100f057211 */ /* 0x000fe400078f28ff */
[----:B------:R-:W-:Y:S01]  /*1240*/  LOP3.LUT R218, R6, R4, RZ, 0x3c, !PT ;  /* 0x0000000406da7212 */ /* 0x000fe200078e3cff */
[----:B------:R-:W-:Y:S01]  /*1250*/  IMAD.IADD R13, R2, 0x1, -R3 ;  /* 0x00000001020d7824 */ /* 0x000fe200078e0a03 */
[----:B------:R-:W-:Y:S02]  /*1260*/  LOP3.LUT R3, R7, 0xfffffff0, RZ, 0xc0, !PT ;  /* 0xfffffff007037812 */ /* 0x000fe400078ec0ff */
[----:B------:R-:W-:Y:S02]  /*1270*/  LOP3.LUT R2, R5, 0xffffffe0, RZ, 0xc0, !PT ;  /* 0xffffffe005027812 */ /* 0x000fe400078ec0ff */
[----:B------:R-:W-:Y:S01]  /*1280*/  SHF.R.S32.HI R9, RZ, 0x5, R5 ;  /* 0x00000005ff097819 */ /* 0x000fe20000011405 */
[C---:B------:R-:W-:Y:S01]  /*1290*/  IMAD.IADD R4, R16.reuse, 0x1, -R3 ;  /* 0x0000000110047824 */ /* 0x040fe200078e0a03 */
[----:B------:R-:W-:Y:S01]  /*12a0*/  SHF.R.S32.HI R6, RZ, 0x1f, R5 ;  /* 0x0000001fff067819 */ /* 0x000fe20000011405 */
[----:B------:R-:W-:Y:S01]  /*12b0*/  IMAD.IADD R5, R16, 0x1, -R2 ;  /* 0x0000000110057824 */ /* 0x000fe200078e0a02 */
[----:B------:R-:W-:-:S02]  /*12c0*/  LOP3.LUT P1, RZ, R0, 0x2, RZ, 0xc0, !PT ;  /* 0x0000000200ff7812 */ /* 0x000fc4000782c0ff */
[C---:B------:R-:W-:Y:S01]  /*12d0*/  LOP3.LUT P0, RZ, R0.reuse, 0x4, RZ, 0xc0, !PT ;  /* 0x0000000400ff7812 */ /* 0x040fe2000780c0ff */
[----:B------:R-:W-:Y:S01]  /*12e0*/  IMAD.SHL.U32 R0, R0, 0x40, RZ ;  /* 0x0000004000007824 */ /* 0x000fe200078e00ff */
[----:B------:R-:W-:Y:S02]  /*12f0*/  SHF.R.S32.HI R10, RZ, 0x1f, R4 ;  /* 0x0000001fff0a7819 */ /* 0x000fe40000011404 */
[----:B------:R-:W-:Y:S02]  /*1300*/  LEA.HI R3, R6, R9, RZ, 0x2 ;  /* 0x0000000906037211 */ /* 0x000fe400078f10ff */
[----:B------:R-:W-:Y:S02]  /*1310*/  SHF.R.S32.HI R6, RZ, 0x1f, R5 ;  /* 0x0000001fff067819 */ /* 0x000fe40000011405 */
[----:B------:R-:W-:Y:S02]  /*1320*/  LEA.HI R10, R10, R4, RZ, 0x3 ;  /* 0x000000040a0a7211 */ /* 0x000fe400078f18ff */
[----:B------:R-:W-:-:S02]  /*1330*/  LOP3.LUT R2, R0, 0x1c0, RZ, 0xc0, !PT ;  /* 0x000001c000027812 */ /* 0x000fc400078ec0ff */
[----:B------:R-:W-:Y:S02]  /*1340*/  LOP3.LUT R3, R3, 0xffffffc, RZ, 0xc0, !PT ;  /* 0x0ffffffc03037812 */ /* 0x000fe400078ec0ff */
[----:B------:R-:W-:Y:S02]  /*1350*/  LEA.HI R0, R6, R5, RZ, 0x2 ;  /* 0x0000000506007211 */ /* 0x000fe400078f10ff */
[----:B------:R-:W-:Y:S01]  /*1360*/  LOP3.LUT R7, R10, 0xfffffff8, RZ, 0xc0, !PT ;  /* 0xfffffff80a077812 */ /* 0x000fe200078ec0ff */
[----:B------:R-:W-:Y:S01]  /*1370*/  IMAD.IADD R3, R9, 0x1, -R3 ;  /* 0x0000000109037824 */ /* 0x000fe200078e0a03 */
[----:B------:R-:W-:Y:S02]  /*1380*/  LOP3.LUT R8, R2, 0x8, R14, 0xf8, !PT ;  /* 0x0000000802087812 */ /* 0x000fe400078ef80e */
[----:B------:R-:W-:Y:S01]  /*1390*/  SHF.R.U32.HI R6, RZ, 0x3, R2 ;  /* 0x00000003ff067819 */ /* 0x000fe20000011602 */
[----:B------:R-:W-:Y:S01]  /*13a0*/  IMAD.IADD R4, R4, 0x1, -R7 ;  /* 0x0000000104047824 */ /* 0x000fe200078e0a07 */
[----:B------:R-:W-:-:S02]  /*13b0*/  SHF.R.S32.HI R2, RZ, 0x2, R0 ;  /* 0x00000002ff027819 */ /* 0x000fc40000011400 */
[----:B------:R-:W-:Y:S02]  /*13c0*/  LOP3.LUT R0, R0, 0x7ffffffc, RZ, 0xc0, !PT ;  /* 0x7ffffffc00007812 */ /* 0x000fe400078ec0ff */
[----:B------:R-:W-:Y:S01]  /*13d0*/  LOP3.LUT R7, R8, R6, RZ, 0x3c, !PT ;  /* 0x0000000608077212 */ /* 0x000fe200078e3cff */
[----:B------:R-:W-:Y:S01]  /*13e0*/  IMAD R8, R3, 0x10, R2 ;  /* 0x0000001003087824 */ /* 0x000fe200078e0202 */
[----:B------:R-:W-:Y:S01]  /*13f0*/  LEA.HI R3, R15, R16, RZ, 0x6 ;  /* 0x000000100f037211 */ /* 0x000fe200078f30ff */
[----:B------:R-:W-:Y:S01]  /*1400*/  IMAD.SHL.U32 R2, R11, 0x20, RZ ;  /* 0x000000200b027824 */ /* 0x000fe200078e00ff */
[C---:B------:R-:W-:Y:S01]  /*1410*/  LOP3.LUT P3, RZ, R4.reuse, 0x2, RZ, 0xc0, !PT ;  /* 0x0000000204ff7812 */ /* 0x040fe2000786c0ff */
[----:B------:R-:W-:Y:S01]  /*1420*/  IMAD.IADD R11, R5, 0x1, -R0 ;  /* 0x00000001050b7824 */ /* 0x000fe200078e0a00 */
[C---:B------:R-:W-:Y:S01]  /*1430*/  LOP3.LUT P2, RZ, R4.reuse, 0x4, RZ, 0xc0, !PT ;  /* 0x0000000404ff7812 */ /* 0x040fe2000784c0ff */
[----:B------:R-:W-:Y:S01]  /*1440*/  IMAD.SHL.U32 R0, R4, 0x40, RZ ;  /* 0x0000004004007824 */ /* 0x000fe200078e00ff */
[----:B------:R-:W-:Y:S01]  /*1450*/  LOP3.LUT R2, R2, 0xffffffc0, RZ, 0xc0, !PT ;  /* 0xffffffc002027812 */ /* 0x000fe200078ec0ff */
[----:B------:R-:W-:-:S02]  /*1460*/  IMAD.SHL.U32 R5, R3, 0x8, RZ ;  /* 0x0000000803057824 */ /* 0x000fc400078e00ff */
[----:B------:R-:W-:Y:S01]  /*1470*/  IMAD.SHL.U32 R3, R12, 0x8, RZ ;  /* 0x000000080c037824 */ /* 0x000fe200078e00ff */
[----:B------:R-:W-:Y:S01]  /*1480*/  LOP3.LUT R0, R0, 0x1c0, RZ, 0xc0, !PT ;  /* 0x000001c000007812 */ /* 0x000fe200078ec0ff */
[----:B------:R-:W-:Y:S01]  /*1490*/  IMAD R6, R13, 0x8, R2 ;  /* 0x000000080d067824 */ /* 0x000fe200078e0202 */
[----:B------:R-:W-:Y:S01]  /*14a0*/  LOP3.LUT R218, R218, 0x7ffffe00, R5, 0xf8, !PT ;  /* 0x7ffffe00dada7812 */ /* 0x000fe200078ef805 */
[----:B------:R-:W-:Y:S01]  /*14b0*/  IMAD.SHL.U32 R5, R10, 0x40, RZ ;  /* 0x000000400a057824 */ /* 0x000fe200078e00ff */
[----:B------:R-:W-:Y:S01]  /*14c0*/  LOP3.LUT R3, R0, 0x8, R3, 0xf8, !PT ;  /* 0x0000000800037812 */ /* 0x000fe200078ef803 */
[----:B------:R-:W-:Y:S01]  /*14d0*/  IMAD.SHL.U32 R4, R9, 0x400, RZ ;  /* 0x0000040009047824 */ /* 0x000fe200078e00ff */
[----:B------:R-:W-:Y:S01]  /*14e0*/  SHF.R.U32.HI R2, RZ, 0x3, R0 ;  /* 0x00000003ff027819 */ /* 0x000fe20000011600 */
[----:B------:R-:W-:Y:S02]  /*14f0*/  IMAD R0, R12, 0x200, R7 ;  /* 0x000002000c007824 */ /* 0x000fe400078e0207 */
[----:B------:R-:W-:Y:S01]  /*1500*/  IMAD.SHL.U32 R218, R218, 0x2, RZ ;  /* 0x00000002dada7824 */ /* 0x000fe200078e00ff */
[----:B------:R-:W-:-:S02]  /*1510*/  LOP3.LUT R2, R3, R2, RZ, 0x3c, !PT ;  /* 0x0000000203027212 */ /* 0x000fc400078e3cff */
[----:B------:R-:W-:Y:S01]  /*1520*/  LOP3.LUT R3, R5, 0xfffffe00, RZ, 0xc0, !PT ;  /* 0xfffffe0005037812 */ /* 0x000fe200078ec0ff */
[----:B------:R-:W-:Y:S01]  /*1530*/  IMAD.IADD R5, R8, 0x1, R6 ;  /* 0x0000000108057824 */ /* 0x000fe200078e0206 */
[----:B------:R-:W-:Y:S01]  /*1540*/  LEA R200, R0, 0x2900, 0x1 ;  /* 0x0000290000c87811 */ /* 0x000fe200078e08ff */
[----:B------:R-:W-:Y:S01]  /*1550*/  IMAD.MOV.U32 R6, RZ, RZ, 0x40 ;  /* 0x00000040ff067424 */ /* 0x000fe200078e00ff */
[----:B------:R-:W-:Y:S02]  /*1560*/  IADD3 R4, R2, R3, R4 ;  /* 0x0000000302047210 */ /* 0x000fe40007ffe004 */
[----:B------:R1:W-:Y:S01]  /*1570*/  STL [R1+0x60], R5 ;  /* 0x0000600501007387 */ /* 0x0003e20000100800 */
[----:B------:R-:W-:Y:S02]  /*1580*/  IADD3 R211, R200, 0x20, RZ ;  /* 0x00000020c8d37810 */ /* 0x000fe40007ffe0ff */
[----:B------:R-:W-:Y:S02]  /*1590*/  LEA R207, R4, 0x5100, 0x1 ;  /* 0x0000510004cf7811 */ /* 0x000fe400078e08ff */
[----:B------:R-:W-:-:S02]  /*15a0*/  SEL R0, R6, 0xffffffc0, !P0 ;  /* 0xffffffc006007807 */ /* 0x000fc40004000000 */
[----:B------:R-:W-:-:S03]  /*15b0*/  @P1 IADD3 R211, R200, -0x20, RZ ;  /* 0xffffffe0c8d31810 */ /* 0x000fc60007ffe0ff */
[----:B------:R-:W-:Y:S01]  /*15c0*/  IMAD.IADD R206, R200, 0x1, R0 ;  /* 0x00000001c8ce7824 */ /* 0x000fe200078e0200 */
[C---:B------:R-:W-:Y:S01]  /*15d0*/  IADD3 R215, R211.reuse, 0x800, RZ ;  /* 0x00000800d3d77810 */ /* 0x040fe20007ffe0ff */
[----:B------:R-:W-:Y:S01]  /*15e0*/  IMAD.IADD R203, R0, 0x1, R211 ;  /* 0x0000000100cb7824 */ /* 0x000fe200078e02d3 */
[C---:B------:R-:W-:Y:S02]  /*15f0*/  IADD3 R214, R211.reuse, 0x1000, RZ ;  /* 0x00001000d3d67810 */ /* 0x040fe40007ffe0ff */
[C---:B------:R-:W-:Y:S02]  /*1600*/  IADD3 R213, R211.reuse, 0x1800, RZ ;  /* 0x00001800d3d57810 */ /* 0x040fe40007ffe0ff */
[----:B------:R-:W-:Y:S02]  /*1610*/  IADD3 R212, R211, 0x2000, RZ ;  /* 0x00002000d3d47810 */ /* 0x000fe40007ffe0ff */
[----:B-1----:R-:W-:Y:S01]  /*1620*/  LOP3.LUT R5, R2, R3, RZ, 0xfc, !PT ;  /* 0x0000000302057212 */ /* 0x002fe200078efcff */
[----:B------:R-:W-:-:S02]  /*1630*/  IMAD.SHL.U32 R3, R11, 0x2, RZ ;  /* 0x000000020b037824 */ /* 0x000fc400078e00ff */
[----:B------:R-:W-:Y:S01]  /*1640*/  IMAD.MOV.U32 R2, RZ, RZ, 0x20 ;  /* 0x00000020ff027424 */ /* 0x000fe200078e00ff */
[----:B------:R-:W-:Y:S02]  /*1650*/  LEA R201, R5, 0x100, 0x1 ;  /* 0x0000010005c97811 */ /* 0x000fe400078e08ff */
[----:B------:R1:W-:Y:S02]  /*1660*/  STL [R1+0x40], R3 ;  /* 0x0000400301007387 */ /* 0x0003e40000100800 */
[----:B------:R-:W-:-:S05]  /*1670*/  SEL R2, R2, 0xffffffe0, !P3 ;  /* 0xffffffe002027807 */ /* 0x000fca0005800000 */
[----:B------:R-:W-:Y:S02]  /*1680*/  IMAD.IADD R210, R207, 0x1, R2 ;  /* 0x00000001cfd27824 */ /* 0x000fe400078e0202 */
[----:B------:R-:W-:Y:S01]  /*1690*/  IMAD.IADD R205, R2, 0x1, R201 ;  /* 0x0000000102cd7824 */ /* 0x000fe200078e02c9 */
[----:B-1----:R-:W-:-:S05]  /*16a0*/  SEL R3, R6, 0xffffffc0, !P2 ;  /* 0xffffffc006037807 */ /* 0x002fca0005000000 */
[----:B------:R-:W-:Y:S02]  /*16b0*/  IMAD.IADD R208, R207, 0x1, R3 ;  /* 0x00000001cfd07824 */ /* 0x000fe400078e0203 */
[----:B------:R-:W-:Y:S02]  /*16c0*/  IMAD.IADD R202, R3, 0x1, R201 ;  /* 0x0000000103ca7824 */ /* 0x000fe400078e02c9 */
[C---:B------:R-:W-:Y:S02]  /*16d0*/  IMAD.IADD R209, R2.reuse, 0x1, R208 ;  /* 0x0000000102d17824 */ /* 0x040fe400078e02d0 */
[----:B------:R-:W-:Y:S02]  /*16e0*/  IMAD.IADD R204, R2, 0x1, R202 ;  /* 0x0000000102cc7824 */ /* 0x000fe400078e02ca */
.L_x_1556:
[----:B------:R-:W2:Y:S01]  /*16f0*/  LDL R0, [R1+0x54] ;  /* 0x0000540001007983 */ /* 0x000ea20000100800 */
[----:B------:R-:W-:Y:S01]  /*1700*/  IMAD.MOV.U32 R175, RZ, RZ, 0x4 ;  /* 0x00000004ffaf7424 */ /* 0x000fe200078e00ff */
[----:B------:R-:W-:Y:S02]  /*1710*/  ISETP.NE.U32.AND P4, PT, RZ, c[0x0][0x360], PT ;  /* 0x0000d800ff007a0c */ /* 0x000fe40003f85070 */
[----:B------:R-:W3:Y:S02]  /*1720*/  LDL R9, [R1+0x50] ;  /* 0x0000500001097983 */ /* 0x000ee40000100800 */
[----:B------:R-:W-:Y:S01]  /*1730*/  ISETP.NE.AND.EX P4, PT, RZ, c[0x0][0x364], PT, P4 ;  /* 0x0000d900ff007a0c */ /* 0x000fe20003f85340 */
[----:B--2---:R-:W-:-:S05]  /*1740*/  IMAD.WIDE R2, R0, R175, c[0x0][0x588] ;  /* 0x0001620000027625 */ /* 0x004fca00078e02af */
[----:B------:R-:W2:Y:S01]  /*1750*/  LDG.E R37, [R2.64] ;  /* 0x0000000802257981 */ /* 0x000ea2000c1e1900 */
[----:B------:R-:W-:Y:S01]  /*1760*/  ISETP.NE.U32.AND P0, PT, RZ, c[0x0][0x370], PT ;  /* 0x0000dc00ff007a0c */ /* 0x000fe20003f05070 */
[----:B------:R-:W-:Y:S01]  /*1770*/  IMAD.MOV.U32 R162, RZ, RZ, RZ ;  /* 0x000000ffffa27224 */ /* 0x000fe200078e00ff */
[----:B------:R-:W-:Y:S02]  /*1780*/  ISETP.NE.U32.AND P3, PT, RZ, c[0x0][0x348], PT ;  /* 0x0000d200ff007a0c */ /* 0x000fe40003f65070 */
[----:B------:R-:W-:Y:S02]  /*1790*/  ISETP.NE.AND.EX P2, PT, RZ, c[0x0][0x374], PT, P0 ;  /* 0x0000dd00ff007a0c */ /* 0x000fe40003f45300 */
[----:B------:R-:W-:Y:S02]  /*17a0*/  ISETP.NE.U32.AND P5, PT, RZ, c[0x0][0x358], PT ;  /* 0x0000d600ff007a0c */ /* 0x000fe40003fa5070 */
[----:B------:R-:W-:Y:S02]  /*17b0*/  ISETP.NE.AND.EX P3, PT, RZ, c[0x0][0x34c], PT, P3 ;  /* 0x0000d300ff007a0c */ /* 0x000fe40003f65330 */
[----:B------:R-:W-:Y:S01]  /*17c0*/  ISETP.NE.AND.EX P5, PT, RZ, c[0x0][0x35c], PT, P5 ;  /* 0x0000d700ff007a0c */ /* 0x000fe20003fa5350 */
[----:B------:R-:W-:Y:S01]  /*17d0*/  CS2R R160, SRZ ;  /* 0x0000000000a07805 */ /* 0x000fe2000001ff00 */
[----:B------:R-:W-:Y:S01]  /*17e0*/  IMAD.MOV.U32 R13, RZ, RZ, RZ ;  /* 0x000000ffff0d7224 */ /* 0x000fe200078e00ff */
[----:B--2---:R-:W-:Y:S01]  /*17f0*/  SHF.R.S32.HI R139, RZ, 0x1f, R37 ;  /* 0x0000001fff8b7819 */ /* 0x004fe20000011425 */
[----:B------:R1:W-:Y:S01]  /*1800*/  STL [R1+0x58], R37 ;  /* 0x0000582501007387 */ /* 0x0003e20000100800 */
[----:B------:R-:W-:-:S02]  /*1810*/  @P4 LEA R2, P0, R37, c[0x0][0x360], 0x2 ;  /* 0x0000d80025024a11 */ /* 0x000fc400078010ff */
[C---:B------:R-:W-:Y:S02]  /*1820*/  @P2 LEA R4, P1, R37.reuse, c[0x0][0x370], 0x2 ;  /* 0x0000dc0025042a11 */ /* 0x040fe400078210ff */
[C-C-:B------:R-:W-:Y:S02]  /*1830*/  @P4 LEA.HI.X R3, R37.reuse, c[0x0][0x364], R139.reuse, 0x2, P0 ;  /* 0x0000d90025034a11 */ /* 0x140fe400000f148b */
[----:B------:R-:W-:-:S03]  /*1840*/  @P2 LEA.HI.X R5, R37, c[0x0][0x374], R139, 0x2, P1 ;  /* 0x0000dd0025052a11 */ /* 0x000fc600008f148b */
[----:B------:R2:W4:Y:S01]  /*1850*/  @P4 LDG.E R0, [R2.64] ;  /* 0x0000000802004981 */ /* 0x000522000c1e1900 */
[----:B------:R-:W-:-:S03]  /*1860*/  ISETP.NE.U32.AND P0, PT, RZ, c[0x0][0x350], PT ;  /* 0x0000d400ff007a0c */ /* 0x000fc60003f05070 */
[----:B------:R1:W5:Y:S01]  /*1870*/  @P2 LDG.E R162, [R4.64] ;  /* 0x0000000804a22981 */ /* 0x000362000c1e1900 */
[----:B------:R-:W-:Y:S02]  /*1880*/  ISETP.NE.AND.EX P6, PT, RZ, c[0x0][0x354], PT, P0 ;  /* 0x0000d500ff007a0c */ /* 0x000fe40003fc5300 */
[----:B------:R-:W-:-:S04]  /*1890*/  LEA R6, P2, R37, c[0x0][0x348], 0x2 ;  /* 0x0000d20025067a11 */ /* 0x000fc800078410ff */
[----:B------:R-:W-:-:S05]  /*18a0*/  LEA.HI.X R7, R37, c[0x0][0x34c], R139, 0x2, P2 ;  /* 0x0000d30025077a11 */ /* 0x000fca00010f148b */
[----:B------:R3:W5:Y:S01]  /*18b0*/  @P3 LDG.E R160, [R6.64] ;  /* 0x0000000806a03981 */ /* 0x000762000c1e1900 */
[C---:B--2---:R-:W-:Y:S02]  /*18c0*/  LEA R2, P0, R37.reuse, c[0x0][0x358], 0x2 ;  /* 0x0000d60025027a11 */ /* 0x044fe400078010ff */
[C---:B-1----:R-:W-:Y:S02]  /*18d0*/  LEA R4, P1, R37.reuse, c[0x0][0x350], 0x2 ;  /* 0x0000d40025047a11 */ /* 0x042fe400078210ff */
[C-C-:B------:R-:W-:Y:S02]  /*18e0*/  LEA.HI.X R3, R37.reuse, c[0x0][0x35c], R139.reuse, 0x2, P0 ;  /* 0x0000d70025037a11 */ /* 0x140fe400000f148b */
[----:B------:R-:W-:-:S03]  /*18f0*/  LEA.HI.X R5, R37, c[0x0][0x354], R139, 0x2, P1 ;  /* 0x0000d50025057a11 */ /* 0x000fc600008f148b */
[----:B------:R1:W5:Y:S04]  /*1900*/  @P5 LDG.E R13, [R2.64] ;  /* 0x00000008020d5981 */ /* 0x000368000c1e1900 */
[----:B------:R1:W5:Y:S01]  /*1910*/  @P6 LDG.E R161, [R4.64] ;  /* 0x0000000804a16981 */ /* 0x000362000c1e1900 */
[----:B---3--:R-:W-:-:S05]  /*1920*/  LOP3.LUT R35, R9, 0xffff, RZ, 0xc0, !PT ;  /* 0x0000ffff09237812 */ /* 0x008fca00078ec0ff */
[----:B------:R1:W-:Y:S01]  /*1930*/  STL [R1+0x5c], R35 ;  /* 0x00005c2301007387 */ /* 0x0003e20000100800 */
[----:B------:R-:W-:Y:S01]  /*1940*/  YIELD ;  /* 0x0000000000007946 */ /* 0x000fe20003800000 */
[----:B------:R-:W-:Y:S02]  /*1950*/  P2R R14, PR, RZ, 0x40 ;  /* 0x00000040ff0e7803 */ /* 0x000fe40000000000 */
[----:B----4-:R1:W-:Y:S01]  /*1960*/  @P4 STL [R1+0x8], R0 ;  /* 0x0000080001004387 */ /* 0x0103e20000100800 */
        /* <DEDUP_REMOVED lines=8> */
.L_x_1373:
[----:B------:R-:W-:-:S04]  /*19f0*/  ISETP.NE.U32.AND P0, PT, RZ, c[0x0][0x368], PT ;  /* 0x0000da00ff007a0c */ /* 0x000fc80003f05070 */
[----:B------:R-:W-:-:S13]  /*1a00*/  ISETP.NE.AND.EX P0, PT, RZ, c[0x0][0x36c], PT, P0 ;  /* 0x0000db00ff007a0c */ /* 0x000fda0003f05300 */
[----:B------:R-:W-:Y:S05]  /*1a10*/  @!P0 BRA `(.L_x_1374) ;  /* 0x0000004000008947 */ /* 0x000fea0003800000 */
[----:B-1----:R-:W-:-:S04]  /*1a20*/  LEA R4, P0, R37, c[0x0][0x368], 0x2 ;  /* 0x0000da0025047a11 */ /* 0x002fc800078010ff */
[----:B------:R-:W-:-:S05]  /*1a30*/  LEA.HI.X R5, R37, c[0x0][0x36c], R139, 0x2, P0 ;  /* 0x0000db0025057a11 */ /* 0x000fca00000f148b */
[----:B------:R1:W5:Y:S01]  /*1a40*/  LDG.E R12, [R4.64] ;  /* 0x00000008040c7981 */ /* 0x000362000c1e1900 */
[----:B------:R-:W-:Y:S05]  /*1a50*/  BRA `(.L_x_1375) ;  /* 0x0000005000007947 */ /* 0x000fea0003800000 */
.L_x_1374:
[----:B------:R-:W-:Y:S01]  /*1a60*/  MOV R12, c[0x0][0x1d0] ;  /* 0x00007400000c7a02 */ /* 0x000fe20000000f00 */
[----:B------:R-:W-:Y:S05]  /*1a70*/  @!P6 BRA `(.L_x_1375) ;  /* 0x000000300000e947 */ /* 0x000fea0003800000 */
[----:B------:R-:W2:Y:S04]  /*1a80*/  LDG.E R6, [R4.64] ;  /* 0x0000000804067981 */ /* 0x000ea8000c1e1900 */
[----:B-1----:R-:W2:Y:S02]  /*1a90*/  LDG.E R0, [R4.64+0x4] ;  /* 0x0000040804007981 */ /* 0x002ea4000c1e1900 */
[----:B--2---:R-:W-:Y:S02]  /*1aa0*/  IADD3 R12, -R6, R0, RZ ;  /* 0x00000000060c7210 */ /* 0x004fe40007ffe1ff */
.L_x_1375:
[----:B-1----:R-:W2:Y:S04]  /*1ab0*/  LDL R4, [R1+0x8] ;  /* 0x0000080001047983 */ /* 0x002ea80000100800 */
[----:B------:R-:W3:Y:S04]  /*1ac0*/  LDL.LU R0, [R1+0x4c] ;  /* 0x00004c0001007983 */ /* 0x000ee80000300800 */
[----:B------:R1:W4:Y:S01]  /*1ad0*/  @P5 LDG.E R5, [R2.64] ;  /* 0x0000000802055981 */ /* 0x000322000c1e1900 */
[----:B------:R-:W-:-:S04]  /*1ae0*/  ISETP.NE.U32.AND P0, PT, RZ, c[0x0][0x378], PT ;  /* 0x0000de00ff007a0c */ /* 0x000fc80003f05070 */
[----:B------:R-:W-:Y:S01]  /*1af0*/  ISETP.NE.AND.EX P1, PT, RZ, c[0x0][0x37c], PT, P0 ;  /* 0x0000df00ff007a0c */ /* 0x000fe20003f25300 */
[----:B--2---:R-:W-:Y:S02]  /*1b00*/  IMAD.MOV.U32 R7, RZ, RZ, R4 ;  /* 0x000000ffff077224 */ /* 0x004fe400078e0004 */
[----:B------:R1:W4:Y:S01]  /*1b10*/  @P5 LDG.E R4, [R2.64+0x4] ;  /* 0x0000040802045981 */ /* 0x000322000c1e1900 */
[----:B-----5:R-:W-:Y:S02]  /*1b20*/  IMAD.MOV.U32 R138, RZ, RZ, R12 ;  /* 0x000000ffff8a7224 */ /* 0x020fe400078e000c */
[----:B------:R-:W-:Y:S02]  /*1b30*/  IMAD.MOV.U32 R6, RZ, RZ, c[0x0][0x2c4] ;  /* 0x0000b100ff067624 */ /* 0x000fe400078e00ff */
[----:B------:R-:W-:-:S05]  /*1b40*/  IMAD.IADD R8, R12, 0x1, -R162 ;  /* 0x000000010c087824 */ /* 0x000fca00078e0aa2 */
[----:B-1----:R-:W-:-:S04]  /*1b50*/  @P1 LEA R2, P0, R37, c[0x0][0x378], 0x2 ;  /* 0x0000de0025021a11 */ /* 0x002fc800078010ff */
[----:B------:R-:W-:Y:S02]  /*1b60*/  @P1 LEA.HI.X R3, R37, c[0x0][0x37c], R139, 0x2, P0 ;  /* 0x0000df0025031a11 */ /* 0x000fe400000f148b */
[----:B------:R-:W-:-:S03]  /*1b70*/  ISETP.NE.AND P0, PT, R6, 0x1, PT ;  /* 0x000000010600780c */ /* 0x000fc60003f05270 */
[----:B------:R3:W5:Y:S02]  /*1b80*/  @P1 LDG.E R138, [R2.64] ;  /* 0x00000008028a1981 */ /* 0x000764000c1e1900 */
[----:B---3--:R-:W-:Y:S02]  /*1b90*/  IMAD.SHL.U32 R2, R0, 0x80, RZ ;  /* 0x0000008000027824 */ /* 0x008fe400078e00ff */
[----:B------:R-:W-:-:S03]  /*1ba0*/  IMAD.MOV.U32 R0, RZ, RZ, c[0x0][0x228] ;  /* 0x00008a00ff007624 */ /* 0x000fc600078e00ff */
[----:B------:R1:W-:Y:S02]  /*1bb0*/  STL [R1+0x44], R2 ;  /* 0x0000440201007387 */ /* 0x0003e40000100800 */
[----:B-1----:R-:W-:-:S05]  /*1bc0*/  IADD3 R2, R2, 0x7f, RZ ;  /* 0x0000007f02027810 */ /* 0x002fca0007ffe0ff */
[----:B------:R-:W-:-:S05]  /*1bd0*/  @P0 IMAD.HI.U32 R3, R2, c[0x0][0x2c8], RZ ;  /* 0x0000b20002030a27 */ /* 0x000fca00078e00ff */
[----:B------:R-:W-:Y:S01]  /*1be0*/  @P0 SHF.R.U32.HI R2, RZ, c[0x0][0x2cc], R3 ;  /* 0x0000b300ff020a19 */ /* 0x000fe20000011603 */
[----:B------:R-:W-:Y:S01]  /*1bf0*/  BSSY B0, `(.L_x_1376) ;  /* 0x0000037000007945 */ /* 0x000fe20003800000 */
[----:B----4-:R-:W-:-:S04]  /*1c00*/  @P5 IMAD.IADD R0, R4, 0x1, -R5 ;  /* 0x0000000104005824 */ /* 0x010fc800078e0a05 */
[----:B------:R-:W-:-:S05]  /*1c10*/  IMAD.IADD R6, R8, 0x1, R0 ;  /* 0x0000000108067824 */ /* 0x000fca00078e0200 */
[C---:B------:R-:W-:Y:S02]  /*1c20*/  IADD3 R173, R6.reuse, 0x50, -R7 ;  /* 0x0000005006ad7810 */ /* 0x040fe40007ffe807 */
[----:B------:R-:W-:Y:S02]  /*1c30*/  IADD3 R4, R6, 0x4f, RZ ;  /* 0x0000004f06047810 */ /* 0x000fe40007ffe0ff */
[----:B------:R-:W-:Y:S01]  /*1c40*/  LOP3.LUT R5, R9, 0xff000000, RZ, 0xc0, !PT ;  /* 0xff00000009057812 */ /* 0x000fe200078ec0ff */
[----:B------:R-:W-:Y:S01]  /*1c50*/  IMAD.IADD R3, R173, 0x1, R2 ;  /* 0x00000001ad037824 */ /* 0x000fe200078e0202 */
[----:B------:R1:W-:Y:S01]  /*1c60*/  STL [R1+0xc], R6 ;  /* 0x00000c0601007387 */ /* 0x0003e20000100800 */
[----:B------:R-:W-:Y:S01]  /*1c70*/  IMAD.HI R2, R4, 0x66666667, RZ ;  /* 0x6666666704027827 */ /* 0x000fe200078e02ff */
[----:B------:R-:W-:-:S04]  /*1c80*/  SHF.R.U32.HI R7, RZ, 0x8, R5 ;  /* 0x00000008ff077819 */ /* 0x000fc80000011605 */
[----:B------:R-:W-:-:S04]  /*1c90*/  SHF.R.U32.HI R4, RZ, 0x1f, R2 ;  /* 0x0000001fff047819 */ /* 0x000fc80000011602 */
[----:B------:R-:W-:Y:S01]  /*1ca0*/  LEA.HI.SX32 R172, R2, R4, 0x1b ;  /* 0x0000000402ac7211 */ /* 0x000fe200078fdaff */
[----:B-1----:R-:W-:Y:S01]  /*1cb0*/  IMAD.HI R6, R3, 0x66666667, RZ ;  /* 0x6666666703067827 */ /* 0x002fe200078e02ff */
[----:B------:R-:W-:-:S04]  /*1cc0*/  LOP3.LUT R3, R9, 0xff0000, RZ, 0xc0, !PT ;  /* 0x00ff000009037812 */ /* 0x000fc800078ec0ff */
[----:B------:R-:W-:Y:S02]  /*1cd0*/  LEA.HI R3, R3, R7, RZ, 0x10 ;  /* 0x0000000703037211 */ /* 0x000fe400078f80ff */
[----:B------:R-:W-:Y:S02]  /*1ce0*/  SHF.R.U32.HI R5, RZ, 0x1f, R6 ;  /* 0x0000001fff057819 */ /* 0x000fe40000011606 */
[----:B------:R-:W-:Y:S02]  /*1cf0*/  SHF.R.U32.HI R9, RZ, 0x10, R3 ;  /* 0x00000010ff097819 */ /* 0x000fe40000011603 */
[----:B------:R-:W-:Y:S02]  /*1d00*/  LOP3.LUT R15, R3, 0xff, RZ, 0xc0, !PT ;  /* 0x000000ff030f7812 */ /* 0x000fe400078ec0ff */
[----:B------:R-:W-:Y:S01]  /*1d10*/  LEA.HI.SX32 R2, R6, R5, 0x1b ;  /* 0x0000000506027211 */ /* 0x000fe200078fdaff */
[----:B------:R1:W-:Y:S03]  /*1d20*/  STL [R1+0x4c], R9 ;  /* 0x00004c0901007387 */ /* 0x0003e60000100800 */
[----:B------:R-:W-:Y:S01]  /*1d30*/  IMNMX R6, R172, R2, PT ;  /* 0x00000002ac067217 */ /* 0x000fe20003800200 */
[----:B------:R1:W-:Y:S03]  /*1d40*/  STL [R1+0x50], R15 ;  /* 0x0000500f01007387 */ /* 0x0003e60000100800 */
[----:B------:R-:W-:-:S02]  /*1d50*/  ISETP.GE.AND P0, PT, R6, 0x1, PT ;  /* 0x000000010600780c */ /* 0x000fc40003f06270 */
[----:B------:R-:W-:Y:S01]  /*1d60*/  ISETP.NE.AND P1, PT, R9, RZ, PT ;  /* 0x000000ff0900720c */ /* 0x000fe20003f25270 */
[----:B------:R-:W-:-:S03]  /*1d70*/  IMAD.MOV.U32 R2, RZ, RZ, RZ ;  /* 0x000000ffff027224 */ /* 0x000fc600078e00ff */
[----:B------:R-:W-:-:S07]  /*1d80*/  SEL R135, R9, c[0x0][0x338], P1 ;  /* 0x0000ce0009877a07 */ /* 0x000fce0000800000 */
[----:B------:R-:W-:Y:S05]  /*1d90*/  @!P0 BRA `(.L_x_1377) ;  /* 0x000001c000008947 */ /* 0x000fea0003800000 */
[----:B------:R-:W-:Y:S02]  /*1da0*/  IABS R3, R135 ;  /* 0x0000008700037213 */ /* 0x000fe40000000000 */
[----:B------:R-:W-:Y:S02]  /*1db0*/  IADD3 R7, R135, -0x1, R6 ;  /* 0xffffffff87077810 */ /* 0x000fe40007ffe006 */
[----:B------:R-:W2:Y:S02]  /*1dc0*/  I2F.RP R2, R3 ;  /* 0x0000000300027306 */ /* 0x000ea40000209400 */
[----:B------:R-:W-:-:S06]  /*1dd0*/  IABS R11, R7 ;  /* 0x00000007000b7213 */ /* 0x000fcc0000000000 */
[----:B--2---:R-:W2:Y:S02]  /*1de0*/  MUFU.RCP R2, R2 ;  /* 0x0000000200027308 */ /* 0x004ea40000001000 */
[----:B--2---:R-:W-:-:S06]  /*1df0*/  IADD3 R2, R2, 0xffffffe, RZ ;  /* 0x0ffffffe02027810 */ /* 0x004fcc0007ffe0ff */
[----:B------:R-:W2:Y:S02]  /*1e00*/  F2I.FTZ.U32.TRUNC.NTZ R5, R2 ;  /* 0x0000000200057305 */ /* 0x000ea4000021f000 */
[----:B--2---:R-:W-:-:S04]  /*1e10*/  IMAD.MOV R2, RZ, RZ, -R5 ;  /* 0x000000ffff027224 */ /* 0x004fc800078e0a05 */
[----:B------:R-:W-:Y:S01]  /*1e20*/  IMAD.MOV.U32 R4, RZ, RZ, R2 ;  /* 0x000000ffff047224 */ /* 0x000fe200078e0002 */
[----:B------:R-:W-:-:S03]  /*1e30*/  IABS R2, R135 ;  /* 0x0000008700027213 */ /* 0x000fc60000000000 */
[----:B-1----:R-:W-:Y:S02]  /*1e40*/  IMAD R9, R4, R3, RZ ;  /* 0x0000000304097224 */ /* 0x002fe400078e02ff */
        /* <DEDUP_REMOVED lines=17> */
.L_x_1377:
[----:B------:R-:W-:Y:S05]  /*1f60*/  BSYNC B0 ;  /* 0x0000000000007941 */ /* 0x000fea0003800000 */
.L_x_1376:
[----:B------:R-:W-:Y:S01]  /*1f70*/  IMAD R3, R15, R2, RZ ;  /* 0x000000020f037224 */ /* 0x000fe200078e02ff */
[----:B------:R-:W2:Y:S01]  /*1f80*/  S2R R10, SR_TID.X ;  /* 0x00000000000a7919 */ /* 0x000ea20000002100 */
[----:B-1----:R-:W-:Y:S02]  /*1f90*/  IMAD.MOV.U32 R9, RZ, RZ, 0x40 ;  /* 0x00000040ff097424 */ /* 0x002fe400078e00ff */
        /* <DEDUP_REMOVED lines=12> */
[CC--:B------:R-:W-:Y:S02]  /*2060*/  LEA.HI R6, R7.reuse, R10.reuse, RZ, 0x3 ;  /* 0x0000000a07067211 */ /* 0x0c0fe400078f18ff */
[----:B------:R-:W-:Y:S02]  /*2070*/  SHF.R.S32.HI R83, RZ, 0x2, R5 ;  /* 0x00000002ff537819 */ /* 0x000fe40000011405 */
[----:B------:R-:W-:Y:S02]  /*2080*/  LEA.HI R7, R7, R10, RZ, 0x5 ;  /* 0x0000000a07077211 */ /* 0x000fe400078f28ff */
[----:B------:R-:W-:Y:S02]  /*2090*/  @P0 IADD3 R2, R2, 0x4f, RZ ;  /* 0x0000004f02020810 */ /* 0x000fe40007ffe0ff */
[----:B------:R-:W-:-:S02]  /*20a0*/  IADD3 R141, R83, 0x20, RZ ;  /* 0x00000020538d7810 */ /* 0x000fc40007ffe0ff */
[----:B------:R-:W-:Y:S01]  /*20b0*/  IADD3 R142, R83, 0x40, RZ ;  /* 0x00000040538e7810 */ /* 0x000fe20007ffe0ff */
[----:B------:R-:W-:Y:S01]  /*20c0*/  @P0 IMAD.HI R2, R2, 0x66666667, RZ ;  /* 0x6666666702020827 */ /* 0x000fe200078e02ff */
[----:B------:R-:W-:Y:S02]  /*20d0*/  SHF.R.S32.HI R140, RZ, 0x3, R6 ;  /* 0x00000003ff8c7819 */ /* 0x000fe40000011406 */
[----:B------:R-:W-:Y:S02]  /*20e0*/  LOP3.LUT R6, R6, 0xfffffff8, RZ, 0xc0, !PT ;  /* 0xfffffff806067812 */ /* 0x000fe400078ec0ff */
[----:B------:R-:W-:Y:S02]  /*20f0*/  @P0 SHF.R.U32.HI R3, RZ, 0x1f, R2 ;  /* 0x0000001fff030819 */ /* 0x000fe40000011602 */
[----:B------:R-:W-:Y:S01]  /*2100*/  SHF.R.S32.HI R8, RZ, 0x1f, R142 ;  /* 0x0000001fff087819 */ /* 0x000fe2000001148e */
[----:B------:R-:W-:Y:S01]  /*2110*/  IMAD.IADD R166, R10, 0x1, -R6 ;  /* 0x000000010aa67824 */ /* 0x000fe200078e0a06 */
[----:B------:R-:W-:Y:S01]  /*2120*/  @P0 LEA.HI.SX32 R4, R2, R3, 0x1b ;  /* 0x0000000302040211 */ /* 0x000fe200078fdaff */
[----:B------:R-:W-:Y:S01]  /*2130*/  IMAD.SHL.U32 R6, R141, 0x40, RZ ;  /* 0x000000408d067824 */ /* 0x000fe200078e00ff */
[----:B------:R-:W-:Y:S01]  /*2140*/  SHF.R.S32.HI R2, RZ, 0x1f, R5 ;  /* 0x0000001fff027819 */ /* 0x000fe20000011405 */
[----:B------:R-:W-:Y:S01]  /*2150*/  IMAD.SHL.U32 R136, R166, 0x8, RZ ;  /* 0x00000008a6887824 */ /* 0x000fe200078e00ff */
[----:B------:R-:W-:-:S02]  /*2160*/  LOP3.LUT R3, R5, 0xfffffffc, RZ, 0xc0, !PT ;  /* 0xfffffffc05037812 */ /* 0x000fc400078ec0ff */
[----:B------:R-:W-:Y:S02]  /*2170*/  LEA.HI R2, R2, R83, RZ, 0x3 ;  /* 0x0000005302027211 */ /* 0x000fe400078f18ff */
[----:B------:R-:W-:Y:S01]  /*2180*/  SHF.R.S32.HI R5, RZ, 0x5, R7 ;  /* 0x00000005ff057819 */ /* 0x000fe20000011407 */
[----:B------:R-:W-:Y:S01]  /*2190*/  IMAD.IADD R165, R10, 0x1, -R3 ;  /* 0x000000010aa57824 */ /* 0x000fe200078e0a03 */
[----:B------:R-:W-:Y:S02]  /*21a0*/  LOP3.LUT R2, R2, 0xfffffff8, RZ, 0xc0, !PT ;  /* 0xfffffff802027812 */ /* 0x000fe400078ec0ff */
[----:B------:R-:W-:Y:S01]  /*21b0*/  SHF.R.S32.HI R3, RZ, 0x1f, R141 ;  /* 0x0000001fff037819 */ /* 0x000fe2000001148d */
[----:B------:R-:W-:Y:S01]  /*21c0*/  IMAD.SHL.U32 R32, R165, 0x8, RZ ;  /* 0x00000008a5207824 */ /* 0x000fe200078e00ff */
[----:B------:R-:W-:Y:S01]  /*21d0*/  ISETP.GT.AND P1, PT, R4, R130, PT ;  /* 0x000000820400720c */ /* 0x000fe20003f24270 */
[----:B------:R-:W-:Y:S01]  /*21e0*/  IMAD.IADD R2, R83, 0x1, -R2 ;  /* 0x0000000153027824 */ /* 0x000fe200078e0a02 */
[----:B------:R-:W-:Y:S01]  /*21f0*/  LEA.HI R7, R3, R141, RZ, 0x3 ;  /* 0x0000008d03077211 */ /* 0x000fe200078f18ff */
[----:B------:R-:W-:Y:S01]  /*2200*/  IMAD.SHL.U32 R159, R5, 0x200, RZ ;  /* 0x00000200059f7824 */ /* 0x000fe200078e00ff */
[----:B------:R-:W-:Y:S01]  /*2210*/  LEA.HI R3, R8, R142, RZ, 0x3 ;  /* 0x0000008e08037211 */ /* 0x000fe200078f18ff */
[----:B------:R-:W-:Y:S01]  /*2220*/  IMAD.SHL.U32 R5, R142, 0x40, RZ ;  /* 0x000000408e057824 */ /* 0x000fe200078e00ff */
[C---:B------:R-:W-:Y:S01]  /*2230*/  LOP3.LUT P0, RZ, R2.reuse, 0x4, RZ, 0xc0, !PT ;  /* 0x0000000402ff7812 */ /* 0x040fe2000780c0ff */
[----:B------:R-:W-:Y:S01]  /*2240*/  IMAD.SHL.U32 R2, R2, 0x40, RZ ;  /* 0x0000004002027824 */ /* 0x000fe200078e00ff */
[----:B------:R-:W-:Y:S01]  /*2250*/  LOP3.LUT R152, R6, 0x1c0, RZ, 0xc0, !PT ;  /* 0x000001c006987812 */ /* 0x000fe200078ec0ff */
[----:B------:R-:W-:Y:S01]  /*2260*/  IMAD.SHL.U32 R28, R165, 0x4, RZ ;  /* 0x00000004a51c7824 */ /* 0x000fe200078e00ff */
[----:B------:R-:W-:Y:S01]  /*2270*/  LOP3.LUT R153, R5, 0x1c0, RZ, 0xc0, !PT ;  /* 0x000001c005997812 */ /* 0x000fe200078ec0ff */
[----:B------:R-:W-:Y:S01]  /*2280*/  IMAD.SHL.U32 R5, R3, 0x40, RZ ;  /* 0x0000004003057824 */ /* 0x000fe200078e00ff */
[----:B------:R-:W-:Y:S01]  /*2290*/  LOP3.LUT R143, R2, 0x1c0, RZ, 0xc0, !PT ;  /* 0x000001c0028f7812 */ /* 0x000fe200078ec0ff */
[----:B------:R-:W-:Y:S01]  /*22a0*/  IMAD.SHL.U32 R6, R7, 0x40, RZ ;  /* 0x0000004007067824 */ /* 0x000fe200078e00ff */
[----:B------:R-:W-:-:S02]  /*22b0*/  SEL R3, R9, 0xffffffc0, !P0 ;  /* 0xffffffc009037807 */ /* 0x000fc40004000000 */
[----:B------:R-:W-:Y:S02]  /*22c0*/  SHF.R.U32.HI R158, RZ, 0x3, R143 ;  /* 0x00000003ff9e7819 */ /* 0x000fe4000001168f */
[----:B------:R-:W-:Y:S02]  /*22d0*/  LOP3.LUT R2, R143, 0x18, R32, 0xf8, !PT ;  /* 0x000000188f027812 */ /* 0x000fe400078ef820 */
[----:B------:R-:W-:Y:S02]  /*22e0*/  SHF.R.S32.HI R189, RZ, 0x1f, R140 ;  /* 0x0000001fffbd7819 */ /* 0x000fe4000001148c */
[----:B------:R-:W-:Y:S02]  /*22f0*/  LOP3.LUT R2, R159, R2, R158, 0xf6, !PT ;  /* 0x000000029f027212 */ /* 0x000fe400078ef69e */
[----:B------:R-:W-:Y:S02]  /*2300*/  SHF.R.S32.HI R33, RZ, 0x1f, R32 ;  /* 0x0000001fff217819 */ /* 0x000fe40000011420 */
[----:B------:R-:W-:-:S02]  /*2310*/  LEA R81, R2, 0x100, 0x1 ;  /* 0x0000010002517811 */ /* 0x000fc400078e08ff */
[----:B------:R-:W-:Y:S02]  /*2320*/  SHF.R.S32.HI R29, RZ, 0x1f, R28 ;  /* 0x0000001fff1d7819 */ /* 0x000fe4000001141c */
[----:B------:R-:W-:Y:S01]  /*2330*/  IADD3 R30, R28, 0x10, RZ ;  /* 0x000000101c1e7810 */ /* 0x000fe20007ffe0ff */
[----:B------:R-:W-:Y:S01]  /*2340*/  IMAD.IADD R82, R3, 0x1, R81 ;  /* 0x0000000103527824 */ /* 0x000fe200078e0251 */
[----:B------:R-:W-:Y:S02]  /*2350*/  SHF.R.S32.HI R137, RZ, 0x1f, R136 ;  /* 0x0000001fff897819 */ /* 0x000fe40000011488 */
[----:B------:R-:W-:Y:S02]  /*2360*/  SHF.R.U32.HI R190, RZ, 0x3, R152 ;  /* 0x00000003ffbe7819 */ /* 0x000fe40000011698 */
[----:B------:R-:W-:Y:S02]  /*2370*/  SHF.R.U32.HI R191, RZ, 0x3, R153 ;  /* 0x00000003ffbf7819 */ /* 0x000fe40000011699 */
[----:B------:R-:W-:-:S02]  /*2380*/  LOP3.LUT R163, R6, 0xfffffe00, RZ, 0xc0, !PT ;  /* 0xfffffe0006a37812 */ /* 0x000fc400078ec0ff */
        /* <DEDUP_REMOVED lines=18> */
[----:B------:R-:W-:-:S02]  /*24b0*/  ISETP.GE.AND P6, PT, R136, c[0x0][0x1d4], PT ;  /* 0x0000750088007a0c */ /* 0x000fc40003fc6270 */
[----:B------:R-:W-:Y:S01]  /*24c0*/  SHF.L.U64.HI R175, R34, R175, c[0x0][0x23c] ;  /* 0x00008f0022af7619 */ /* 0x000fe200000102af */
[----:B------:R-:W-:Y:S01]  /*24d0*/  IMAD R5, R124, c[0x0][0x23c], R5 ;  /* 0x00008f007c057a24 */ /* 0x000fe200078e0205 */
[----:B------:R-:W-:Y:S01]  /*24e0*/  SHF.R.S32.HI R31, RZ, 0x1f, R83 ;  /* 0x0000001fff1f7819 */ /* 0x000fe20000011453 */
[----:B------:R-:W-:Y:S01]  /*24f0*/  IMAD R8, R36, -0x50, R118 ;  /* 0xffffffb024087824 */ /* 0x000fe200078e0276 */
[----:B------:R-:W-:Y:S01]  /*2500*/  IADD3 R24, R12, R161, RZ ;  /* 0x000000a10c187210 */ /* 0x000fe20007ffe0ff */
[----:B------:R-:W-:Y:S01]  /*2510*/  IMAD R4, R25, c[0x0][0x24c], R4 ;  /* 0x0000930019047a24 */ /* 0x000fe200078e0204 */
[----:B------:R-:W-:Y:S01]  /*2520*/  ISETP.NE.AND P5, PT, R14, RZ, PT ;  /* 0x000000ff0e00720c */ /* 0x000fe20003fa5270 */
[----:B------:R-:W-:Y:S01]  /*2530*/  IMAD.IADD R174, R151, 0x1, R174 ;  /* 0x0000000197ae7824 */ /* 0x000fe200078e02ae */
[----:B------:R-:W-:Y:S01]  /*2540*/  ISETP.GE.AND P0, PT, R8, 0x1, PT ;  /* 0x000000010800780c */ /* 0x000fe20003f06270 */
[----:B------:R-:W-:Y:S01]  /*2550*/  IMAD.SHL.U32 R180, R34, 0x10, RZ ;  /* 0x0000001022b47824 */ /* 0x000fe200078e00ff */
[----:B------:R-:W-:Y:S01]  /*2560*/  ISETP.GE.AND P3, PT, R8, 0x11, PT ;  /* 0x000000110800780c */ /* 0x000fe20003f66270 */
[----:B-1----:R-:W-:Y:S01]  /*2570*/  IMAD.WIDE.U32 R2, R124, c[0x0][0x238], R136 ;  /* 0x00008e007c027a25 */ /* 0x002fe200078e0088 */
[----:B------:R-:W-:-:S02]  /*2580*/  SHF.R.S32.HI R27, RZ, 0x1f, R24 ;  /* 0x0000001fff1b7819 */ /* 0x000fc40000011418 */
[----:B------:R-:W-:Y:S01]  /*2590*/  IADD3 R93, R32, 0x20, RZ ;  /* 0x00000020205d7810 */ /* 0x000fe20007ffe0ff */
[----:B------:R-:W-:Y:S01]  /*25a0*/  IMAD.IADD R3, R3, 0x1, R5 ;  /* 0x0000000103037824 */ /* 0x000fe200078e0205 */
[----:B------:R-:W-:Y:S01]  /*25b0*/  MOV R192, c[0x0][0x27c] ;  /* 0x00009f0000c07a02 */ /* 0x000fe20000000f00 */
[----:B------:R-:W-:Y:S01]  /*25c0*/  IMAD R13, R31, c[0x0][0x290], RZ ;  /* 0x0000a4001f0d7a24 */ /* 0x000fe200078e02ff */
[----:B------:R-:W-:Y:S01]  /*25d0*/  MOV R171, 0x5 ;  /* 0x0000000500ab7802 */ /* 0x000fe20000000f00 */
[----:B------:R-:W-:Y:S01]  /*25e0*/  IMAD.WIDE.U32 R2, R35, c[0x0][0x240], R2 ;  /* 0x0000900023027a25 */ /* 0x000fe200078e0002 */
[----:B------:R-:W-:-:S03]  /*25f0*/  P2R R134, PR, RZ, 0x40 ;  /* 0x00000040ff867803 */ /* 0x000fc60000000000 */
[----:B------:R-:W-:Y:S02]  /*2600*/  IMAD R3, R35, c[0x0][0x244], R3 ;  /* 0x0000910023037a24 */ /* 0x000fe400078e0203 */
[----:B------:R-:W-:Y:S02]  /*2610*/  IMAD R22, R83, c[0x0][0x294], R13 ;  /* 0x0000a50053167a24 */ /* 0x000fe400078e020d */
[----:B------:R-:W-:Y:S01]  /*2620*/  IMAD.WIDE.U32 R116, R25, c[0x0][0x248], R2 ;  /* 0x0000920019747a25 */ /* 0x000fe200078e0002 */
[----:B------:R-:W-:-:S03]  /*2630*/  SHF.R.S32.HI R3, RZ, 0x1f, R36 ;  /* 0x0000001fff037819 */ /* 0x000fc60000011424 */
[----:B------:R-:W-:Y:S01]  /*2640*/  IMAD R2, R174, R36, RZ ;  /* 0x00000024ae027224 */ /* 0x000fe200078e02ff */
[----:B------:R-:W-:Y:S01]  /*2650*/  IADD3 R115, R117, R4, RZ ;  /* 0x0000000475737210 */ /* 0x000fe20007ffe0ff */
[----:B------:R-:W-:Y:S01]  /*2660*/  IMAD.WIDE.U32 R10, R24, c[0x0][0x1e0], RZ ;  /* 0x00007800180a7a25 */ /* 0x000fe200078e00ff */
[----:B------:R-:W-:-:S03]  /*2670*/  MOV R114, R116 ;  /* 0x0000007400727202 */ /* 0x000fc60000000f00 */
[-C--:B------:R-:W-:Y:S02]  /*2680*/  IMAD R4, R3, R150.reuse, R2 ;  /* 0x0000009603047224 */ /* 0x080fe400078e0202 */
[----:B------:R-:W-:-:S04]  /*2690*/  IMAD.WIDE.U32 R2, R36, R150, R114 ;  /* 0x0000009624027225 */ /* 0x000fc800078e0072 */
[----:B------:R-:W-:Y:S01]  /*26a0*/  IMAD.WIDE.U32 R186, R83, c[0x0][0x1e0], RZ ;  /* 0x0000780053ba7a25 */ /* 0x000fe200078e00ff */
[----:B------:R-:W-:Y:S02]  /*26b0*/  IADD3 R3, R3, R4, RZ ;  /* 0x0000000403037210 */ /* 0x000fe40007ffe0ff */
[----:B------:R-:W-:Y:S01]  /*26c0*/  @P0 LEA R6, P2, R2, c[0x0][0x220], 0x1 ;  /* 0x0000880002060a11 */ /* 0x000fe200078408ff */
[----:B------:R-:W-:Y:S01]  /*26d0*/  IMAD.MOV.U32 R154, RZ, RZ, c[0x0][0x280] ;  /* 0x0000a000ff9a7624 */ /* 0x000fe200078e00ff */
[----:B------:R-:W-:Y:S01]  /*26e0*/  @P3 IADD3 R5, P1, R180, R2, RZ ;  /* 0x00000002b4053210 */ /* 0x000fe20007f3e0ff */
[----:B------:R-:W-:Y:S01]  /*26f0*/  IMAD.MOV.U32 R155, RZ, RZ, c[0x0][0x290] ;  /* 0x0000a400ff9b7624 */ /* 0x000fe200078e00ff */
[----:B------:R-:W-:Y:S01]  /*2700*/  @P0 LEA.HI.X R7, R2, c[0x0][0x224], R3, 0x1, P2 ;  /* 0x0000890002070a11 */ /* 0x000fe200010f0c03 */
[----:B------:R-:W-:Y:S01]  /*2710*/  IMAD.SHL.U32 R178, R154, 0x20, RZ ;  /* 0x000000209ab27824 */ /* 0x000fe200078e00ff */
[C---:B------:R-:W-:Y:S01]  /*2720*/  ISETP.GE.AND P2, PT, R8.reuse, 0x21, PT ;  /* 0x000000210800780c */ /* 0x040fe20003f46270 */
[----:B------:R-:W-:Y:S01]  /*2730*/  @P3 IMAD.X R9, R3, 0x1, R175, P1 ;  /* 0x0000000103093824 */ /* 0x000fe200008e06af */
[----:B------:R-:W-:Y:S01]  /*2740*/  @P3 LEA R4, P1, R5, c[0x0][0x220], 0x1 ;  /* 0x0000880005043a11 */ /* 0x000fe200078208ff */
[----:B------:R-:W-:Y:S01]  /*2750*/  @!PT LDS RZ, [RZ] ;  /* 0x00000000fffff984 */ /* 0x000fe20000000800 */
[----:B------:R-:W-:Y:S01]  /*2760*/  @!PT LDS RZ, [RZ] ;  /* 0x00000000fffff984 */ /* 0x000fe20000000800 */
[----:B------:R-:W-:Y:S01]  /*2770*/  @!PT LDS RZ, [RZ] ;  /* 0x00000000fffff984 */ /* 0x000fe20000000800 */
[----:B------:R1:W-:Y:S01]  /*2780*/  @P0 LDGSTS.E.BYPASS.LTC128B.128 [R218+0x2900], [R6.64], !P6 ;  /* 0x0290000006da0fae */ /* 0x0003e2000f101d48 */
[----:B------:R-:W-:-:S02]  /*2790*/  ISETP.GE.AND P0, PT, R8, 0x31, PT ;  /* 0x000000310800780c */ /* 0x000fc40003f06270 */
[----:B------:R-:W-:Y:S02]  /*27a0*/  @P3 LEA.HI.X R5, R5, c[0x0][0x224], R9, 0x1, P1 ;  /* 0x0000890005053a11 */ /* 0x000fe400008f0c09 */
[----:B------:R-:W-:Y:S01]  /*27b0*/  ISETP.GE.AND P1, PT, R8, 0x41, PT ;  /* 0x000000410800780c */ /* 0x000fe20003f26270 */
[----:B------:R-:W-:Y:S01]  /*27c0*/  IMAD.WIDE.U32 R8, R83, c[0x0][0x290], R28 ;  /* 0x0000a40053087a25 */ /* 0x000fe200078e001c */
[-C--:B------:R-:W-:Y:S01]  /*27d0*/  SHF.L.U64.HI R156, R154, R171.reuse, c[0x0][0x284] ;  /* 0x0000a1009a9c7619 */ /* 0x080fe200000102ab */
[----:B------:R3:W-:Y:S01]  /*27e0*/  @P3 LDGSTS.E.BYPASS.LTC128B.128 [R218+0x3100], [R4.64], !P6 ;  /* 0x0310000004da3fae */ /* 0x0007e2000f101d48 */
[C---:B------:R-:W-:Y:S02]  /*27f0*/  SHF.L.U64.HI R157, R155.reuse, R171, c[0x0][0x294] ;  /* 0x0000a5009b9d7619 */ /* 0x040fe400000102ab */
[----:B------:R-:W-:Y:S02]  /*2800*/  @P2 LEA R12, P3, R34, R2, 0x5 ;  /* 0x00000002220c2211 */ /* 0x000fe400078628ff */
[----:B------:R-:W-:-:S02]  /*2810*/  SHF.L.U32 R179, R155, 0x5, RZ ;  /* 0x000000059bb37819 */ /* 0x000fc400000006ff */
[----:B------:R-:W-:-:S05]  /*2820*/  @P0 MOV R15, c[0x0][0x23c] ;  /* 0x00008f00000f0a02 */ /* 0x000fca0000000f00 */
[----:B------:R-:W-:Y:S01]  /*2830*/  @P0 IMAD R16, R15, 0x30, RZ ;  /* 0x000000300f100824 */ /* 0x000fe200078e02ff */
[----:B------:R-:W-:Y:S01]  /*2840*/  IADD3 R15, R9, R22, RZ ;  /* 0x00000016090f7210 */ /* 0x000fe20007ffe0ff */
[----:B-1----:R-:W-:-:S04]  /*2850*/  IMAD.WIDE.U32 R6, R83, c[0x0][0x280], R28 ;  /* 0x0000a00053067a25 */ /* 0x002fc800078e001c */
[----:B---3--:R-:W-:Y:S02]  /*2860*/  IMAD R4, R31, c[0x0][0x280], RZ ;  /* 0x0000a0001f047a24 */ /* 0x008fe400078e02ff */
[----:B------:R-:W-:Y:S02]  /*2870*/  @P2 IMAD.MOV.U32 R5, RZ, RZ, c[0x0][0x23c] ;  /* 0x00008f00ff052624 */ /* 0x000fe400078e00ff */
[----:B------:R-:W-:Y:S02]  /*2880*/  IMAD R21, R83, c[0x0][0x284], R4 ;  /* 0x0000a10053157a24 */ /* 0x000fe400078e0204 */
[----:B------:R-:W-:Y:S01]  /*2890*/  IMAD R4, R27, c[0x0][0x1e0], RZ ;  /* 0x000078001b047a24 */ /* 0x000fe200078e02ff */
[----:B------:R-:W-:Y:S02]  /*28a0*/  @P2 LEA.HI.X R13, R34, R3, R5, 0x5, P3 ;  /* 0x00000003220d2211 */ /* 0x000fe400018f2c05 */
[----:B------:R-:W-:Y:S01]  /*28b0*/  @P2 LEA R18, P3, R12, c[0x0][0x220], 0x1 ;  /* 0x000088000c122a11 */ /* 0x000fe200078608ff */
[----:B------:R-:W-:-:S02]  /*28c0*/  IMAD R14, R24, c[0x0][0x1e4], R4 ;  /* 0x00007900180e7a24 */ /* 0x000fc400078e0204 */
[----:B------:R-:W-:Y:S01]  /*28d0*/  @P0 IMAD.WIDE.U32 R4, R34, 0x30, R2 ;  /* 0x0000003022040825 */ /* 0x000fe200078e0002 */
[----:B------:R-:W-:-:S03]  /*28e0*/  @P2 LEA.HI.X R19, R12, c[0x0][0x224], R13, 0x1, P3 ;  /* 0x000089000c132a11 */ /* 0x000fc600018f0c0d */
[----:B------:R-:W-:Y:S01]  /*28f0*/  IMAD.IADD R13, R7, 0x1, R21 ;  /* 0x00000001070d7824 */ /* 0x000fe200078e0215 */
[----:B------:R-:W-:Y:S01]  /*2900*/  @P0 IADD3 R5, R5, R16, RZ ;  /* 0x0000001005050210 */ /* 0x000fe20007ffe0ff */
[----:B------:R-:W-:Y:S01]  /*2910*/  IMAD.MOV.U32 R12, RZ, RZ, R6 ;  /* 0x000000ffff0c7224 */ /* 0x000fe200078e0006 */
[C---:B------:R-:W-:Y:S01]  /*2920*/  @P0 LEA R16, P3, R4.reuse, c[0x0][0x220], 0x1 ;  /* 0x0000880004100a11 */ /* 0x040fe200078608ff */
[----:B------:R1:W-:Y:S01]  /*2930*/  @P2 LDGSTS.E.BYPASS.LTC128B.128 [R218+0x3900], [R18.64], !P6 ;  /* 0x0390000012da2fae */ /* 0x0003e2000f101d48 */
[----:B------:R-:W-:Y:S01]  /*2940*/  IMAD.IADD R7, R11, 0x1, R14 ;  /* 0x000000010b077824 */ /* 0x000fe200078e020e */
[----:B------:R-:W-:Y:S01]  /*2950*/  MOV R14, R8 ;  /* 0x00000008000e7202 */ /* 0x000fe20000000f00 */
[----:B------:R-:W-:Y:S01]  /*2960*/  IMAD.MOV.U32 R6, RZ, RZ, R10 ;  /* 0x000000ffff067224 */ /* 0x000fe200078e000a */
[----:B------:R-:W-:Y:S01]  /*2970*/  @P0 LEA.HI.X R17, R4, c[0x0][0x224], R5, 0x1, P3 ;  /* 0x0000890004110a11 */ /* 0x000fe200018f0c05 */
[----:B------:R-:W-:Y:S01]  /*2980*/  IMAD.WIDE.U32 R4, R83, c[0x0][0x280], R32 ;  /* 0x0000a00053047a25 */ /* 0x000fe200078e0020 */
[----:B------:R-:W-:-:S02]  /*2990*/  @P1 LEA R20, P3, R34, R2, 0x6 ;  /* 0x0000000222141211 */ /* 0x000fc400078630ff */
[----:B------:R-:W-:Y:S01]  /*29a0*/  @P1 MOV R2, c[0x0][0x23c] ;  /* 0x00008f0000021a02 */ /* 0x000fe20000000f00 */
[----:B------:R3:W-:Y:S01]  /*29b0*/  @P0 LDGSTS.E.BYPASS.LTC128B.128 [R218+0x4100], [R16.64], !P6 ;  /* 0x0410000010da0fae */ /* 0x0007e2000f101d48 */
[----:B------:R-:W-:Y:S01]  /*29c0*/  IMAD.WIDE.U32 R10, R83, c[0x0][0x290], R32 ;  /* 0x0000a400530a7a25 */ /* 0x000fe200078e0020 */
[----:B------:R-:W-:Y:S02]  /*29d0*/  ISETP.GE.AND P0, PT, R93, c[0x0][0x1d4], PT ;  /* 0x000075005d007a0c */ /* 0x000fe40003f06270 */
[----:B------:R-:W-:Y:S01]  /*29e0*/  @P1 LEA.HI.X R3, R34, R3, R2, 0x6, P3 ;  /* 0x0000000322031211 */ /* 0x000fe200018f3402 */
[----:B------:R-:W-:Y:S01]  /*29f0*/  IMAD.WIDE.U32 R8, R35, c[0x0][0x1e8], R6 ;  /* 0x00007a0023087a25 */ /* 0x000fe200078e0006 */
[C---:B------:R-:W-:Y:S02]  /*2a00*/  @P1 LEA R2, P3, R20.reuse, c[0x0][0x220], 0x1 ;  /* 0x0000880014021a11 */ /* 0x040fe400078608ff */
[----:B------:R-:W-:Y:S01]  /*2a10*/  P2R R92, PR, RZ, 0x1 ;  /* 0x00000001ff5c7803 */ /* 0x000fe20000000000 */
[----:B------:R-:W-:Y:S01]  /*2a20*/  IMAD.IADD R7, R21, 0x1, R5 ;  /* 0x0000000115077824 */ /* 0x000fe200078e0205 */
[----:B------:R-:W-:Y:S01]  /*2a30*/  @P1 LEA.HI.X R3, R20, c[0x0][0x224], R3, 0x1, P3 ;  /* 0x0000890014031a11 */ /* 0x000fe200018f0c03 */
[----:B------:R-:W-:Y:S01]  /*2a40*/  IMAD R9, R35, c[0x0][0x1ec], R9 ;  /* 0x00007b0023097a24 */ /* 0x000fe200078e0209 */
[----:B------:R-:W-:Y:S01]  /*2a50*/  IADD3 R5, R22, R11, RZ ;  /* 0x0000000b16057210 */ /* 0x000fe20007ffe0ff */
[----:B------:R-:W-:Y:S01]  /*2a60*/  IMAD.MOV.U32 R6, RZ, RZ, R4 ;  /* 0x000000ffff067224 */ /* 0x000fe200078e0004 */
[----:B------:R-:W-:Y:S01]  /*2a70*/  MOV R4, R10 ;  /* 0x0000000a00047202 */ /* 0x000fe20000000f00 */
[----:B------:R4:W-:Y:S01]  /*2a80*/  @P1 LDGSTS.E.BYPASS.LTC128B.128 [R218+0x4900], [R2.64], !P6 ;  /* 0x0490000002da1fae */ /* 0x0009e2000f101d48 */
[----:B-----5:R-:W-:Y:S01]  /*2a90*/  IMAD.WIDE.U32 R100, R138, c[0x0][0x290], R14 ;  /* 0x0000a4008a647a25 */ /* 0x020fe200078e000e */
[----:B------:R-:W-:-:S02]  /*2aa0*/  ISETP.GE.AND P6, PT, R32, c[0x0][0x1d4], PT ;  /* 0x0000750020007a0c */ /* 0x000fc40003fc6270 */
[----:B------:R-:W0:Y:S01]  /*2ab0*/  LDGDEPBAR ;  /* 0x00000000000079af */ /* 0x000e220000000000 */
[C---:B------:R-:W-:Y:S01]  /*2ac0*/  IMAD.WIDE.U32 R102, R138.reuse, c[0x0][0x280], R12 ;  /* 0x0000a0008a667a25 */ /* 0x040fe200078e000c */
[----:B------:R-:W-:Y:S03]  /*2ad0*/  WARPSYNC 0xffffffff ;  /* 0xffffffff00007948 */ /* 0x000fe60003800000 */
[----:B------:R-:W-:-:S04]  /*2ae0*/  IMAD.WIDE.U32 R98, R138, c[0x0][0x280], R6 ;  /* 0x0000a0008a627a25 */ /* 0x000fc800078e0006 */
[----:B------:R-:W-:-:S04]  /*2af0*/  IMAD.WIDE.U32 R96, R138, c[0x0][0x290], R4 ;  /* 0x0000a4008a607a25 */ /* 0x000fc800078e0004 */
[----:B------:R-:W-:Y:S01]  /*2b00*/  IMAD.SHL.U32 R10, R192, 0x2, RZ ;  /* 0x00000002c00a7824 */ /* 0x000fe200078e00ff */
[----:B----4-:R-:W-:Y:S01]  /*2b10*/  SHF.R.S32.HI R2, RZ, 0x1f, R138 ;  /* 0x0000001fff027819 */ /* 0x010fe2000001148a */
[----:B------:R-:W-:-:S04]  /*2b20*/  IMAD R3, R31, c[0x0][0x1e0], RZ ;  /* 0x000078001f037a24 */ /* 0x000fc800078e02ff */
[C---:B------:R-:W-:Y:S02]  /*2b30*/  IMAD R11, R2.reuse, c[0x0][0x280], RZ ;  /* 0x0000a000020b7a24 */ /* 0x040fe400078e02ff */
[----:B-1----:R-:W-:Y:S02]  /*2b40*/  IMAD R18, R2, c[0x0][0x290], RZ ;  /* 0x0000a40002127a24 */ /* 0x002fe400078e02ff */
[----:B---3--:R-:W-:Y:S02]  /*2b50*/  IMAD R17, R83, c[0x0][0x1e4], R3 ;  /* 0x0000790053117a24 */ /* 0x008fe400078e0203 */
        /* <DEDUP_REMOVED lines=18> */
[----:B------:R-:W-:Y:S01]  /*2c80*/  ISETP.GE.AND P0, PT, R32, c[0x0][0x27c], PT ;  /* 0x00009f0020007a0c */ /* 0x000fe20003f06270 */
[C---:B------:R-:W-:Y:S01]  /*2c90*/  IMAD.WIDE.U32 R2, R35.reuse, c[0x0][0x260], R136 ;  /* 0x0000980023027a25 */ /* 0x040fe200078e0088 */
[----:B------:R-:W-:Y:S01]  /*2ca0*/  BAR.SYNC.DEFER_BLOCKING 0x0 ;  /* 0x0000000000007b1d */ /* 0x000fe20000010000 */
[----:B------:R-:W-:Y:S02]  /*2cb0*/  SHF.L.U32 R176, R154, 0x6, RZ ;  /* 0x000000069ab07819 */ /* 0x000fe400000006ff */
[----:B------:R-:W-:Y:S01]  /*2cc0*/  IMAD.WIDE.U32 R6, R35, c[0x0][0x210], R32 ;  /* 0x0000840023067a25 */ /* 0x000fe200078e0020 */
[----:B------:R-:W-:Y:S02]  /*2cd0*/  IADD3 R132, P1, R83, R24, RZ ;  /* 0x0000001853847210 */ /* 0x000fe40007f3e0ff */
[----:B------:R-:W-:Y:S01]  /*2ce0*/  ULDC.U8 UR4, c[0x0][0x298] ;  /* 0x0000a60000047ab9 */ /* 0x000fe20000000000 */
[----:B------:R-:W-:Y:S01]  /*2cf0*/  IMAD.MOV.U32 R4, RZ, RZ, R2 ;  /* 0x000000ffff047224 */ /* 0x000fe200078e0002 */
[----:B------:R-:W-:Y:S01]  /*2d00*/  ISETP.GE.AND P2, PT, R192, 0x1, PT ;  /* 0x00000001c000780c */ /* 0x000fe20003f46270 */
[----:B------:R-:W-:Y:S01]  /*2d10*/  IMAD.MOV.U32 R2, RZ, RZ, R6 ;  /* 0x000000ffff027224 */ /* 0x000fe200078e0006 */
[----:B------:R-:W-:Y:S01]  /*2d20*/  SEL R6, RZ, c[0x0][0x27c], !P0 ;  /* 0x00009f00ff067a07 */ /* 0x000fe20004000000 */
[C---:B------:R-:W-:Y:S01]  /*2d30*/  IMAD R5, R35.reuse, c[0x0][0x264], R3 ;  /* 0x0000990023057a24 */ /* 0x040fe200078e0203 */
[----:B------:R-:W-:Y:S01]  /*2d40*/  @P0 IADD3 R10, -R10, c[0x0][0x1d4], RZ ;  /* 0x000075000a0a0a10 */ /* 0x000fe20007ffe1ff */
[----:B------:R-:W-:Y:S01]  /*2d50*/  IMAD R3, R35, c[0x0][0x214], R7 ;  /* 0x0000850023037a24 */ /* 0x000fe200078e0207 */
[----:B------:R-:W-:Y:S01]  /*2d60*/  IADD3 R6, R32, R6, RZ ;  /* 0x0000000620067210 */ /* 0x000fe20007ffe0ff */
[----:B------:R-:W-:Y:S01]  /*2d70*/  IMAD R7, R26, c[0x0][0x268], RZ ;  /* 0x00009a001a077a24 */ /* 0x000fe200078e02ff */
[----:B------:R-:W-:Y:S01]  /*2d80*/  ISETP.NE.AND P0, PT, RZ, UR4, PT ;  /* 0x00000004ff007c0c */ /* 0x000fe2000bf05270 */
[----:B------:R-:W-:Y:S01]  /*2d90*/  IMAD.WIDE.U32 R88, R25, c[0x0][0x268], R4 ;  /* 0x00009a0019587a25 */ /* 0x000fe200078e0004 */
[----:B------:R-:W-:-:S02]  /*2da0*/  SHF.R.S32.HI R4, RZ, 0x1f, R10 ;  /* 0x0000001fff047819 */ /* 0x000fc4000001140a */
[----:B------:R-:W-:Y:S01]  /*2db0*/  P2R R129, PR, RZ, 0x1 ;  /* 0x00000001ff817803 */ /* 0x000fe20000000000 */
        /* <DEDUP_REMOVED lines=11> */
[----:B------:R-:W-:-:S02]  /*2e70*/  IADD3 R91, R89, R9, RZ ;  /* 0x00000009595b7210 */ /* 0x000fc40007ffe0ff */
[----:B------:R-:W-:Y:S01]  /*2e80*/  SHF.R.S32.HI R107, RZ, 0x1f, R105 ;  /* 0x0000001fff6b7819 */ /* 0x000fe20000011469 */
[----:B------:R-:W-:Y:S02]  /*2e90*/  IMAD R3, R6, c[0x0][0x1e0], RZ ;  /* 0x0000780006037a24 */ /* 0x000fe400078e02ff */
        /* <DEDUP_REMOVED lines=30> */
[C---:B------:R-:W-:Y:S01]  /*3080*/  IMAD R168, R146.reuse, c[0x0][0x294], RZ ;  /* 0x0000a50092a87a24 */ /* 0x040fe200078e02ff */
[----:B------:R-:W-:Y:S01]  /*3090*/  LOP3.LUT R4, R153, 0x38, R86, 0xf8, !PT ;  /* 0x0000003899047812 */ /* 0x000fe200078ef856 */
[C---:B------:R-:W-:Y:S01]  /*30a0*/  IMAD R169, R146.reuse, c[0x0][0x284], RZ ;  /* 0x0000a10092a97a24 */ /* 0x040fe200078e02ff */
[----:B------:R-:W-:Y:S01]  /*30b0*/  SHF.L.U32 R126, R5, 0x1, RZ ;  /* 0x00000001057e7819 */ /* 0x000fe200000006ff */
[C---:B------:R-:W-:Y:S01]  /*30c0*/  IMAD R167, R146.reuse, c[0x0][0x1e4], RZ ;  /* 0x0000790092a77a24 */ /* 0x040fe200078e02ff */
[----:B------:R-:W-:Y:S01]  /*30d0*/  LOP3.LUT R5, R3, R158, RZ, 0x3c, !PT ;  /* 0x0000009e03057212 */ /* 0x000fe200078e3cff */
[----:B------:R-:W-:Y:S01]  /*30e0*/  IMAD.WIDE.U32 R146, R146, c[0x0][0x280], RZ ;  /* 0x0000a00092927a25 */ /* 0x000fe200078e00ff */
[----:B------:R-:W-:-:S02]  /*30f0*/  LOP3.LUT R3, R2, R190, RZ, 0x3c, !PT ;  /* 0x000000be02037212 */ /* 0x000fc400078e3cff */
[----:B------:R-:W-:Y:S01]  /*3100*/  LOP3.LUT R2, R4, R191, RZ, 0x3c, !PT ;  /* 0x000000bf04027212 */ /* 0x000fe200078e3cff */
[----:B------:R-:W-:Y:S01]  /*3110*/  IMAD.IADD R4, R159, 0x1, R5 ;  /* 0x000000019f047824 */ /* 0x000fe200078e0205 */
[----:B------:R-:W-:Y:S01]  /*3120*/  IADD3 R3, R163, R3, RZ ;  /* 0x00000003a3037210 */ /* 0x000fe20007ffe0ff */
[----:B------:R-:W-:Y:S01]  /*3130*/  IMAD R8, R11, c[0x0][0x21c], R8 ;  /* 0x000087000b087a24 */ /* 0x000fe200078e0208 */
[----:B------:R-:W-:Y:S01]  /*3140*/  IADD3 R169, R147, R169, RZ ;  /* 0x000000a993a97210 */ /* 0x000fe20007ffe0ff */
[----:B------:R-:W-:Y:S01]  /*3150*/  IMAD.IADD R2, R164, 0x1, R2 ;  /* 0x00000001a4027824 */ /* 0x000fe200078e0202 */
[----:B------:R-:W-:Y:S01]  /*3160*/  IADD3 R167, R145, R167, RZ ;  /* 0x000000a791a77210 */ /* 0x000fe20007ffe0ff */
[----:B------:R-:W-:Y:S01]  /*3170*/  IMAD.X R131, R27, 0x1, R31, P1 ;  /* 0x000000011b837824 */ /* 0x000fe200008e061f */
        /* <DEDUP_REMOVED lines=8> */
.L_x_1413:
        /* <DEDUP_REMOVED lines=11> */
[-C--:B------:R-:W-:Y:S04]  /*32b0*/  IADD3 R2, P1, R112, R68.reuse, RZ ;  /* 0x0000004470027210 */ /* 0x080fe80007f3e0ff */
[----:B------:R-:W-:Y:S01]  /*32c0*/  LEA R56, P0, R2, c[0x0][0x1c8], 0x1 ;  /* 0x0000720002387a11 */ /* 0x000fe200078008ff */
[----:B------:R-:W-:Y:S05]  /*32d0*/  IMAD.X R4, R70, 0x1, R108, P1 ;  /* 0x0000000146047824 */ /* 0x000fea00008e066c */
[----:B------:R-:W-:Y:S02]  /*32e0*/  LEA.HI.X R57, R2, c[0x0][0x1cc], R4, 0x1, P0 ;  /* 0x0000730002397a11 */ /* 0x000fe400000f0c04 */
[----:B------:R-:W-:Y:S04]  /*32f0*/  IADD3 R2, P1, P0, R112, R68, R188 ;  /* 0x0000004470027210 */ /* 0x000fe8000783e0bc */
[----:B------:R-:W-:Y:S01]  /*3300*/  IADD3.X R4, R108, R70, R170, P1, P0 ;  /* 0x000000466c047210 */ /* 0x000fe20000fe04aa */
[----:B------:R-:W-:Y:S01]  /*3310*/  BSSY B2, `(.L_x_1379) ;  /* 0x00003a4000027945 */ /* 0x000fe20003800000 */
        /* <DEDUP_REMOVED lines=45> */
.L_x_1383:
[----:B------:R-:W-:Y:S05]  /*35f0*/  BSYNC B0 ;  /* 0x0000000000007941 */ /* 0x000fea0003800000 */
.L_x_1382:
        /* <DEDUP_REMOVED lines=39> */
.L_x_1385:
[----:B------:R-:W-:Y:S05]  /*3870*/  BSYNC B0 ;  /* 0x0000000000007941 */ /* 0x000fea0003800000 */
.L_x_1384:
        /* <DEDUP_REMOVED lines=37> */
.L_x_1387:
[----:B------:R-:W-:Y:S05]  /*3ad0*/  BSYNC B0 ;  /* 0x0000000000007941 */ /* 0x000fea0003800000 */
.L_x_1386:
        /* <DEDUP_REMOVED lines=68> */
.L_x_1391:
[----:B------:R-:W-:Y:S05]  /*3f20*/  BSYNC B0 ;  /* 0x0000000000007941 */ /* 0x000fea0003800000 */
.L_x_1390:
        /* <DEDUP_REMOVED lines=55> */
.L_x_1389:
[----:B------:R-:W-:Y:S05]  /*42a0*/  BSYNC B1 ;  /* 0x0000000000017941 */ /* 0x000fea0003800000 */
.L_x_1388:
        /* <DEDUP_REMOVED lines=56> */
.L_x_1395:
[----:B------:R-:W-:Y:S05]  /*4630*/  BSYNC B0 ;  /* 0x0000000000007941 */ /* 0x000fea0003800000 */
.L_x_1394:
        /* <DEDUP_REMOVED lines=55> */
.L_x_1393:
[----:B------:R-:W-:Y:S05]  /*49b0*/  BSYNC B1 ;  /* 0x0000000000017941 */ /* 0x000fea0003800000 */
.L_x_1392:
        /* <DEDUP_REMOVED lines=55> */
.L_x_1398:
[----:B------:R-:W-:Y:S05]  /*4d30*/  BSYNC B0 ;  /* 0x0000000000007941 */ /* 0x000fea0003800000 */
.L_x_1397:
        /* <DEDUP_REMOVED lines=56> */
.L_x_1381:
        /* <DEDUP_REMOVED lines=15> */
[C---:B------:R-:W-:Y:S02]  /*51b0*/  @!P3 IADD3.X R7, R109.reuse, R31, R157, P1, P0 ;  /* 0x0000001f6d07b210 */ /* 0x040fe40000fe049d */
        /* <DEDUP_REMOVED lines=180> */
.L_x_1400:
[----:B------:R-:W-:Y:S05]  /*5d00*/  BSYNC B0 ;  /* 0x0000000000007941 */ /* 0x000fea0003800000 */
.L_x_1399:
        /* <DEDUP_REMOVED lines=115> */
.L_x_1402:
[----:B------:R-:W-:Y:S05]  /*6440*/  BSYNC B0 ;  /* 0x0000000000007941 */ /* 0x000fea0003800000 */
.L_x_1401:
        /* <DEDUP_REMOVED lines=116> */
.L_x_1380:
        /* <DEDUP_REMOVED lines=11> */
.L_x_1404:
[----:B------:R-:W-:Y:S05]  /*6c40*/  BSYNC B0 ;  /* 0x0000000000007941 */ /* 0x000fea0003800000 */
.L_x_1403:
        /* <DEDUP_REMOVED lines=8> */
.L_x_1406:
[----:B------:R-:W-:Y:S05]  /*6cd0*/  BSYNC B0 ;  /* 0x0000000000007941 */ /* 0x000fea0003800000 */
.L_x_1405:
[----:B------:R-:W-:Y:S11]  /*6ce0*/  ISETP.GE.AND P0, PT, R142, R2, PT ;  /* 0x000000028e00720c */ /* 0x000ff60003f06270 */
[----:B------:R-:W-:Y:S02]  /*6cf0*/  @!UPT UIADD3 URZ, URZ, URZ, URZ ;  /* 0x0000003f3f3ff290 */ /* 0x000fe4000fffe03f */
[----:B------:R-:W-:-:S05]  /*6d00*/  @P0 BRA `(.L_x_1396) ;  /* 0x0000004000000947 */ /* 0x000fca0003800000 */
[----:B-1----:R-:W1:Y:S04]  /*6d10*/  @!P6 LDS.128 R8, [R81+0x4800] ;  /* 0x004800005108e984 */ /* 0x002e680000000c00 */
[----:B------:R-:W2:Y:S04]  /*6d20*/  @!P1 LDS.128 R4, [R82+0x4800] ;  /* 0x0048000052049984 */ /* 0x000ea80000000c00 */
[----:B-1----:R1:W-:Y:S04]  /*6d30*/  @!P6 STG.E.128 [R64.64], R8 ;  /* 0x000000084000e986 */ /* 0x0023e8000c101d08 */
[----:B--2---:R1:W-:Y:S02]  /*6d40*/  @!P1 STG.E.128 [R64.64+0x40], R4 ;  /* 0x0000400440009986 */ /* 0x0043e4000c101d08 */
.L_x_1396:
[----:B------:R-:W-:Y:S05]  /*6d50*/  BSYNC B2 ;  /* 0x0000000000027941 */ /* 0x000fea0003800000 */
.L_x_1379:
[----:B-1----:R-:W-:Y:S01]  /*6d60*/  IMAD R15, R36, -0x50, RZ ;  /* 0xffffffb0240f7824 */ /* 0x002fe200078e02ff */
[----:B------:R-:W-:Y:S01]  /*6d70*/  BSSY B0, `(.L_x_1407) ;  /* 0x000005e000007945 */ /* 0x000fe20003800000 */
[----:B--2---:R-:W-:Y:S02]  /*6d80*/  IMAD R2, R90, 0x50, RZ ;  /* 0x000000505a027824 */ /* 0x004fe400078e02ff */
[----:B-----5:R-:W-:Y:S02]  /*6d90*/  IMAD.IADD R4, R118, 0x1, R15 ;  /* 0x0000000176047824 */ /* 0x020fe400078e020f */
[----:B------:R-:W-:Y:S03]  /*6da0*/  IMAD.WIDE.U32 R16, R36, 0x50, RZ ;  /* 0x0000005024107825 */ /* 0x000fe600078e00ff */
[C---:B------:R-:W-:Y:S01]  /*6db0*/  ISETP.GE.AND P4, PT, R4.reuse, 0x11, PT ;  /* 0x000000110400780c */ /* 0x040fe20003f86270 */
[----:B------:R-:W-:Y:S01]  /*6dc0*/  IMAD.IADD R17, R17, 0x1, R2 ;  /* 0x0000000111117824 */ /* 0x000fe200078e0202 */
[----:B------:R-:W-:Y:S02]  /*6dd0*/  ISETP.GE.AND P3, PT, R4, 0x1, PT ;  /* 0x000000010400780c */ /* 0x000fe40003f66270 */
        /* <DEDUP_REMOVED lines=87> */
.L_x_1408:
[----:B-1----:R-:W-:Y:S05]  /*7350*/  BSYNC B0 ;  /* 0x0000000000007941 */ /* 0x002fea0003800000 */
.L_x_1407:
        /* <DEDUP_REMOVED lines=21> */
.L_x_1410:
[----:B------:R-:W-:Y:S05]  /*74b0*/  BSYNC B0 ;  /* 0x0000000000007941 */ /* 0x000fea0003800000 */
.L_x_1409:
        /* <DEDUP_REMOVED lines=21> */
.L_x_1412:
[----:B------:R-:W-:Y:S05]  /*7610*/  BSYNC B0 ;  /* 0x0000000000007941 */ /* 0x000fea0003800000 */
.L_x_1411:
        /* <DEDUP_REMOVED lines=33> */
.L_x_1378:
[----:B-1----:R-:W2:Y:S01]  /*7830*/  LDL.LU R2, [R1+0x24] ;  /* 0x0000240001027983 */ /* 0x002ea20000300800 */
[----:B------:R-:W-:-:S03]  /*7840*/  IMAD.MOV.U32 R0, RZ, RZ, c[0x0][0x2c4] ;  /* 0x0000b100ff007624 */ /* 0x000fc600078e00ff */
[----:B------:R-:W3:Y:S02]  /*7850*/  LDL R16, [R1+0x44] ;  /* 0x0000440001107983 */ /* 0x000ee40000100800 */
[----:B------:R-:W-:Y:S01]  /*7860*/  ISETP.NE.AND P3, PT, R0, 0x1, PT ;  /* 0x000000010000780c */ /* 0x000fe20003f65270 */
[----:B------:R-:W-:Y:S01]  /*7870*/  BSSY B0, `(.L_x_1414) ;  /* 0x000002c000007945 */ /* 0x000fe20003800000 */
[----:B------:R-:W-:Y:S01]  /*7880*/  IMAD.IADD R10, R161, 0x1, R162 ;  /* 0x00000001a10a7824 */ /* 0x000fe200078e02a2 */
[----:B--2---:R-:W-:-:S10]  /*7890*/  LOP3.LUT R2, R2, 0xfffffffd, RZ, 0xc0, !PT ;  /* 0xfffffffd02027812 */ /* 0x004fd400078ec0ff */
[----:B------:R-:W-:Y:S02]  /*78a0*/  @P3 LOP3.LUT R2, R2, 0x2, RZ, 0xfc, !PT ;  /* 0x0000000202023812 */ /* 0x000fe400078efcff */
[----:B---3--:R-:W-:-:S03]  /*78b0*/  IADD3 R0, R16, 0x7f, RZ ;  /* 0x0000007f10007810 */ /* 0x008fc60007ffe0ff */
[----:B------:R1:W-:Y:S02]  /*78c0*/  STL [R1+0x24], R2 ;  /* 0x0000240201007387 */ /* 0x0003e40000100800 */
[----:B-1----:R-:W-:-:S05]  /*78d0*/  @P3 IMAD.HI.U32 R2, R0, c[0x0][0x2c8], RZ ;  /* 0x0000b20000023a27 */ /* 0x002fca00078e00ff */
[----:B------:R-:W-:-:S05]  /*78e0*/  @P3 SHF.R.U32.HI R0, RZ, c[0x0][0x2cc], R2 ;  /* 0x0000b300ff003a19 */ /* 0x000fca0000011602 */
[----:B------:R-:W-:-:S04]  /*78f0*/  IMAD.IADD R0, R173, 0x1, R0 ;  /* 0x00000001ad007824 */ /* 0x000fc800078e0200 */
[----:B------:R-:W-:-:S05]  /*7900*/  IMAD.HI R0, R0, 0x66666667, RZ ;  /* 0x6666666700007827 */ /* 0x000fca00078e02ff */
[----:B------:R-:W-:-:S04]  /*7910*/  SHF.R.U32.HI R2, RZ, 0x1f, R0 ;  /* 0x0000001fff027819 */ /* 0x000fc80000011600 */
[----:B------:R-:W-:-:S04]  /*7920*/  LEA.HI.SX32 R0, R0, R2, 0x1b ;  /* 0x0000000200007211 */ /* 0x000fc800078fdaff */
[----:B------:R-:W-:-:S04]  /*7930*/  IMNMX R6, R172, R0, PT ;  /* 0x00000000ac067217 */ /* 0x000fc80003800200 */
[----:B------:R-:W-:Y:S01]  /*7940*/  ISETP.GE.AND P0, PT, R6, 0x1, PT ;  /* 0x000000010600780c */ /* 0x000fe20003f06270 */
[----:B------:R-:W-:-:S12]  /*7950*/  IMAD.MOV.U32 R0, RZ, RZ, RZ ;  /* 0x000000ffff007224 */ /* 0x000fd800078e00ff */
        /* <DEDUP_REMOVED lines=29> */
.L_x_1415:
[----:B------:R-:W-:Y:S05]  /*7b30*/  BSYNC B0 ;  /* 0x0000000000007941 */ /* 0x000fea0003800000 */
.L_x_1414:
        /* <DEDUP_REMOVED lines=48> */
[----:B------:R-:W-:-:S04]  /*7e40*/  LEA R0, R166, R140, 0x4 ;  /* 0x0000008ca6007211 */ /* 0x000fc800078e20ff */
[----:B------:R-:W-:-:S05]  /*7e50*/  IADD3 R12, R0, R16, RZ ;  /* 0x00000010000c7210 */ /* 0x000fca0007ffe0ff */
[----:B------:R-:W-:-:S04]  /*7e60*/  @P3 IMAD.HI.U32 R5, R12, c[0x0][0x2c8], RZ ;  /* 0x0000b2000c053a27 */ /* 0x000fc800078e00ff */
[----:B-12---:R-:W-:-:S05]  /*7e70*/  @P1 IMAD.WIDE R2, R17, R2, c[0x0][0x340] ;  /* 0x0000d00011021625 */ /* 0x006fca00078e0202 */
[----:B------:R1:W2:Y:S01]  /*7e80*/  @P1 LDG.E R13, [R2.64] ;  /* 0x00000008020d1981 */ /* 0x0002a2000c1e1900 */
[----:B------:R-:W-:Y:S01]  /*7e90*/  IMAD.MOV.U32 R0, RZ, RZ, R12 ;  /* 0x000000ffff007224 */ /* 0x000fe200078e000c */
[----:B------:R-:W-:Y:S02]  /*7ea0*/  @P3 SHF.R.U32.HI R0, RZ, c[0x0][0x2cc], R5 ;  /* 0x0000b300ff003a19 */ /* 0x000fe40000011605 */
[----:B------:R-:W-:Y:S02]  /*7eb0*/  MOV R6, R136 ;  /* 0x0000008800067202 */ /* 0x000fe40000000f00 */
[----:B------:R-:W-:Y:S02]  /*7ec0*/  MOV R7, R137 ;  /* 0x0000008900077202 */ /* 0x000fe40000000f00 */
        /* <DEDUP_REMOVED lines=8> */
[----:B------:R-:W-:Y:S02]  /*7f50*/  IMAD R14, R3, c[0x0][0x208], RZ ;  /* 0x00008200030e7a24 */ /* 0x000fe400078e02ff */
[----:B------:R-:W-:Y:S01]  /*7f60*/  IMAD.IADD R3, R5, 0x1, R8 ;  /* 0x0000000105037824 */ /* 0x000fe200078e0208 */
[----:B------:R-:W-:Y:S01]  /*7f70*/  ISETP.NE.AND.EX P0, PT, RZ, c[0x0][0x34c], PT, P0 ;  /* 0x0000d300ff007a0c */ /* 0x000fe20003f05300 */
[----:B------:R-:W-:-:S04]  /*7f80*/  IMAD.WIDE.U32 R10, R2, c[0x0][0x1e0], R6 ;  /* 0x00007800020a7a25 */ /* 0x000fc800078e0006 */
[----:B------:R-:W-:-:S04]  /*7f90*/  IMAD.WIDE.U32 R8, R2, c[0x0][0x208], R6 ;  /* 0x0000820002087a25 */ /* 0x000fc800078e0006 */
[C---:B------:R-:W-:Y:S02]  /*7fa0*/  IMAD R6, R2.reuse, c[0x0][0x1e4], R15 ;  /* 0x0000790002067a24 */ /* 0x040fe400078e020f */
[----:B------:R-:W-:Y:S01]  /*7fb0*/  IMAD R5, R2, c[0x0][0x20c], R14 ;  /* 0x0000830002057a24 */ /* 0x000fe200078e020e */
[----:B------:R-:W-:Y:S02]  /*7fc0*/  MOV R2, R4 ;  /* 0x0000000400027202 */ /* 0x000fe40000000f00 */
[----:B------:R-:W-:Y:S01]  /*7fd0*/  SEL R4, R139, RZ, !P0 ;  /* 0x000000ff8b047207 */ /* 0x000fe20004000000 */
[----:B------:R-:W-:Y:S02]  /*7fe0*/  IMAD.IADD R5, R9, 0x1, R5 ;  /* 0x0000000109057824 */ /* 0x000fe400078e0205 */
[----:B---3--:R-:W-:Y:S01]  /*7ff0*/  IMAD.WIDE.U32 R2, R18, c[0x0][0x1b8], R2 ;  /* 0x00006e0012027a25 */ /* 0x008fe200078e0002 */
[----:B------:R-:W-:Y:S02]  /*8000*/  IADD3 R7, R11, R6, RZ ;  /* 0x000000060b077210 */ /* 0x000fe40007ffe0ff */
[----:B------:R-:W-:Y:S01]  /*8010*/  SEL R9, R17, RZ, !P0 ;  /* 0x000000ff11097207 */ /* 0x000fe20004000000 */
[----:B------:R-:W-:Y:S01]  /*8020*/  IMAD R11, R4, c[0x0][0x1c0], RZ ;  /* 0x00007000040b7a24 */ /* 0x000fe200078e02ff */
[----:B------:R-:W-:Y:S01]  /*8030*/  MOV R6, R10 ;  /* 0x0000000a00067202 */ /* 0x000fe20000000f00 */
[----:B------:R-:W-:Y:S01]  /*8040*/  IMAD R3, R18, c[0x0][0x1bc], R3 ;  /* 0x00006f0012037a24 */ /* 0x000fe200078e0203 */
[----:B------:R-:W-:Y:S01]  /*8050*/  MOV R4, R8 ;  /* 0x0000000800047202 */ /* 0x000fe20000000f00 */
[----:B------:R-:W-:-:S02]  /*8060*/  IMAD R14, R9, c[0x0][0x1c4], R11 ;  /* 0x00007100090e7a24 */ /* 0x000fc400078e020b */
[----:B------:R-:W-:Y:S01]  /*8070*/  IMAD.WIDE.U32 R8, R9, c[0x0][0x1c0], R2 ;  /* 0x0000700009087a25 */ /* 0x000fe200078e0002 */
[----:B------:R-:W-:-:S03]  /*8080*/  SHF.R.S32.HI R11, RZ, 0x1f, R0 ;  /* 0x0000001fff0b7819 */ /* 0x000fc60000011400 */
[----:B------:R-:W-:-:S04]  /*8090*/  IMAD.WIDE.U32 R2, R18, c[0x0][0x1e8], R6 ;  /* 0x00007a0012027a25 */ /* 0x000fc800078e0006 */
[----:B------:R-:W-:Y:S02]  /*80a0*/  IMAD.MOV R10, RZ, RZ, -R0 ;  /* 0x000000ffff0a7224 */ /* 0x000fe400078e0a00 */
[C---:B------:R-:W-:Y:S01]  /*80b0*/  IMAD.WIDE.U32 R6, R18.reuse, c[0x0][0x210], R4 ;  /* 0x0000840012067a25 */ /* 0x040fe200078e0004 */
[----:B------:R-:W-:Y:S02]  /*80c0*/  MOV R4, R2 ;  /* 0x0000000200047202 */ /* 0x000fe40000000f00 */
[----:B------:R-:W-:Y:S01]  /*80d0*/  MOV R2, R8 ;  /* 0x0000000800027202 */ /* 0x000fe20000000f00 */
[----:B------:R-:W-:Y:S01]  /*80e0*/  IMAD R5, R18, c[0x0][0x1ec], R3 ;  /* 0x00007b0012057a24 */ /* 0x000fe200078e0203 */
[----:B------:R-:W-:Y:S01]  /*80f0*/  IADD3 R3, R9, R14, RZ ;  /* 0x0000000e09037210 */ /* 0x000fe20007ffe0ff */
[----:B------:R-:W-:Y:S02]  /*8100*/  IMAD R10, R10, c[0x0][0x2c4], R12 ;  /* 0x0000b1000a0a7a24 */ /* 0x000fe400078e020c */
[----:B------:R-:W-:Y:S01]  /*8110*/  IMAD R11, R11, c[0x0][0x1b0], RZ ;  /* 0x00006c000b0b7a24 */ /* 0x000fe200078e02ff */
[----:B------:R-:W-:Y:S01]  /*8120*/  ISETP.NE.U32.AND P0, PT, RZ, c[0x0][0x350], PT ;  /* 0x0000d400ff007a0c */ /* 0x000fe20003f05070 */
[----:B------:R-:W-:-:S02]  /*8130*/  IMAD R9, R18, c[0x0][0x214], R7 ;  /* 0x0000850012097a24 */ /* 0x000fc400078e0207 */
[C---:B------:R-:W-:Y:S02]  /*8140*/  IMAD R7, R0.reuse, c[0x0][0x1b4], R11 ;  /* 0x00006d0000077a24 */ /* 0x040fe400078e020b */
[----:B------:R-:W-:Y:S01]  /*8150*/  IMAD.WIDE.U32 R2, R0, c[0x0][0x1b0], R2 ;  /* 0x00006c0000027a25 */ /* 0x000fe200078e0002 */
[----:B------:R-:W-:-:S03]  /*8160*/  ISETP.NE.AND.EX P0, PT, RZ, c[0x0][0x354], PT, P0 ;  /* 0x0000d500ff007a0c */ /* 0x000fc60003f05300 */
[----:B------:R-:W-:Y:S01]  /*8170*/  IMAD.MOV.U32 R8, RZ, RZ, R6 ;  /* 0x000000ffff087224 */ /* 0x000fe200078e0006 */
[----:B------:R-:W-:Y:S02]  /*8180*/  SHF.R.S32.HI R6, RZ, 0x1f, R10 ;  /* 0x0000001fff067819 */ /* 0x000fe4000001140a */
[----:B------:R-:W-:-:S03]  /*8190*/  IADD3 R3, R3, R7, RZ ;  /* 0x0000000703037210 */ /* 0x000fc60007ffe0ff */
[----:B------:R-:W-:Y:S02]  /*81a0*/  IMAD R7, R6, c[0x0][0x1a8], RZ ;  /* 0x00006a0006077a24 */ /* 0x000fe400078e02ff */
[----:B------:R-:W-:-:S04]  /*81b0*/  IMAD.WIDE.U32 R2, R10, c[0x0][0x1a8], R2 ;  /* 0x00006a000a027a25 */ /* 0x000fc800078e0002 */
[----:B------:R-:W-:-:S04]  /*81c0*/  IMAD R7, R10, c[0x0][0x1ac], R7 ;  /* 0x00006b000a077a24 */ /* 0x000fc800078e0207 */
[----:B------:R-:W-:Y:S01]  /*81d0*/  IMAD.IADD R3, R3, 0x1, R7 ;  /* 0x0000000103037824 */ /* 0x000fe200078e0207 */
[----:B------:R-:W-:Y:S02]  /*81e0*/  ISETP.GE.AND P2, PT, R136, c[0x0][0x198], PT ;  /* 0x0000660088007a0c */ /* 0x000fe40003f46270 */
[----:B------:R-:W-:Y:S02]  /*81f0*/  IADD3 R115, R246, -0x1, RZ ;  /* 0xfffffffff6737810 */ /* 0x000fe40007ffe0ff */
[----:B--2---:R-:W-:Y:S02]  /*8200*/  @P1 SHF.R.S32.HI R0, RZ, 0x1f, R13 ;  /* 0x0000001fff001819 */ /* 0x004fe4000001140d */
[----:B------:R-:W-:Y:S02]  /*8210*/  @!P1 MOV R0, R139 ;  /* 0x0000008b00009202 */ /* 0x000fe40000000f00 */
[----:B------:R-:W-:Y:S02]  /*8220*/  @!P1 MOV R13, R17 ;  /* 0x00000011000d9202 */ /* 0x000fe40000000f00 */
[----:B------:R-:W-:-:S02]  /*8230*/  SEL R6, R0, RZ, !P0 ;  /* 0x000000ff00067207 */ /* 0x000fc40004000000 */
        /* <DEDUP_REMOVED lines=18> */
.L_x_1561:
[----:B------:R-:W-:Y:S05]  /*8360*/  BRA.DIV ~URZ, `(.L_x_1418) ;  /* 0x000162a27f007947 */ /* 0x000fea000b800000 */
[----:B-1----:R1:W4:Y:S02]  /*8370*/  SHFL.IDX PT, R2, R6, RZ, 0x181f ;  /* 0x00181fff06027589 */ /* 0x00232400000e0000 */
.L_x_1562:
        /* <DEDUP_REMOVED lines=11> */
.L_x_1420:
[----:B------:R-:W-:Y:S05]  /*8430*/  BSYNC B0 ;  /* 0x0000000000007941 */ /* 0x000fea0003800000 */
.L_x_1419:
[----:B------:R-:W-:Y:S05]  /*8440*/  BRA.DIV ~URZ, `(.L_x_1421) ;  /* 0x000162327f007947 */ /* 0x000fea000b800000 */
[----:B---3--:R3:W1:Y:S04]  /*8450*/  SHFL.IDX PT, R7, R5, 0x1, 0x181f ;  /* 0x00381f0005077f89 */ /* 0x00866800000e0000 */
[----:B--2-4-:R3:W2:Y:S02]  /*8460*/  SHFL.IDX PT, R2, R6, 0x1, 0x181f ;  /* 0x00381f0006027f89 */ /* 0x0146a400000e0000 */
.L_x_1563:
        /* <DEDUP_REMOVED lines=10> */
.L_x_1423:
[----:B------:R-:W-:Y:S05]  /*8510*/  BSYNC B0 ;  /* 0x0000000000007941 */ /* 0x000fea0003800000 */
.L_x_1422:
[----:B------:R-:W-:Y:S05]  /*8520*/  BRA.DIV ~URZ, `(.L_x_1424) ;  /* 0x000162227f007947 */ /* 0x000fea000b800000 */
[----:B-1----:R1:W4:Y:S02]  /*8530*/  SHFL.IDX PT, R7, R5, 0x2, 0x181f ;  /* 0x00581f0005077f89 */ /* 0x00232400000e0000 */
.L_x_1564:
[----:B------:R-:W-:Y:S05]  /*8540*/  BRA.DIV ~URZ, `(.L_x_1425) ;  /* 0x000162727f007947 */ /* 0x000fea000b800000 */
[----:B--2---:R2:W1:Y:S02]  /*8550*/  SHFL.IDX PT, R2, R6, 0x2, 0x181f ;  /* 0x00581f0006027f89 */ /* 0x00446400000e0000 */
.L_x_1565:
        /* <DEDUP_REMOVED lines=10> */
.L_x_1427:
[----:B------:R-:W-:Y:S05]  /*8600*/  BSYNC B0 ;  /* 0x0000000000007941 */ /* 0x000fea0003800000 */
.L_x_1426:
[----:B------:R-:W-:Y:S05]  /*8610*/  BRA.DIV ~URZ, `(.L_x_1428) ;  /* 0x000162127f007947 */ /* 0x000fea000b800000 */
[----:B----4-:R4:W2:Y:S04]  /*8620*/  SHFL.IDX PT, R7, R5, 0x3, 0x181f ;  /* 0x00781f0005077f89 */ /* 0x0108a800000e0000 */
[----:B-1----:R4:W1:Y:S02]  /*8630*/  SHFL.IDX PT, R2, R6, 0x3, 0x181f ;  /* 0x00781f0006027f89 */ /* 0x00286400000e0000 */
.L_x_1566:
        /* <DEDUP_REMOVED lines=10> */
.L_x_1430:
[----:B------:R-:W-:Y:S05]  /*86e0*/  BSYNC B0 ;  /* 0x0000000000007941 */ /* 0x000fea0003800000 */
.L_x_1429:
[----:B------:R-:W-:Y:S05]  /*86f0*/  BRA.DIV ~URZ, `(.L_x_1431) ;  /* 0x000162027f007947 */ /* 0x000fea000b800000 */
[----:B--2---:R2:W3:Y:S02]  /*8700*/  SHFL.IDX PT, R7, R5, 0x4, 0x181f ;  /* 0x00981f0005077f89 */ /* 0x0044e400000e0000 */
.L_x_1567:
[----:B------:R-:W-:Y:S05]  /*8710*/  BRA.DIV ~URZ, `(.L_x_1432) ;  /* 0x000162527f007947 */ /* 0x000fea000b800000 */
[----:B-1----:R1:W2:Y:S02]  /*8720*/  SHFL.IDX PT, R2, R6, 0x4, 0x181f ;  /* 0x00981f0006027f89 */ /* 0x0022a400000e0000 */
.L_x_1568:
        /* <DEDUP_REMOVED lines=10> */
.L_x_1434:
[----:B------:R-:W-:Y:S05]  /*87d0*/  BSYNC B0 ;  /* 0x0000000000007941 */ /* 0x000fea0003800000 */
.L_x_1433:
[----:B------:R-:W-:Y:S05]  /*87e0*/  BRA.DIV ~URZ, `(.L_x_1435) ;  /* 0x000161f27f007947 */ /* 0x000fea000b800000 */
[----:B---3--:R3:W1:Y:S04]  /*87f0*/  SHFL.IDX PT, R7, R5, 0x5, 0x181f ;  /* 0x00b81f0005077f89 */ /* 0x00866800000e0000 */
[----:B--2---:R3:W2:Y:S02]  /*8800*/  SHFL.IDX PT, R2, R6, 0x5, 0x181f ;  /* 0x00b81f0006027f89 */ /* 0x0046a400000e0000 */
.L_x_1569:
        /* <DEDUP_REMOVED lines=10> */
.L_x_1437:
[----:B------:R-:W-:Y:S05]  /*88b0*/  BSYNC B0 ;  /* 0x0000000000007941 */ /* 0x000fea0003800000 */
.L_x_1436:
[----:B------:R-:W-:Y:S05]  /*88c0*/  BRA.DIV ~URZ, `(.L_x_1438) ;  /* 0x000161e27f007947 */ /* 0x000fea000b800000 */
[----:B-1----:R1:W3:Y:S02]  /*88d0*/  SHFL.IDX PT, R7, R5, 0x6, 0x181f ;  /* 0x00d81f0005077f89 */ /* 0x0022e400000e0000 */
.L_x_1570:
[----:B------:R-:W-:Y:S05]  /*88e0*/  BRA.DIV ~URZ, `(.L_x_1439) ;  /* 0x000162327f007947 */ /* 0x000fea000b800000 */
[----:B--2---:R2:W1:Y:S02]  /*88f0*/  SHFL.IDX PT, R2, R6, 0x6, 0x181f ;  /* 0x00d81f0006027f89 */ /* 0x00446400000e0000 */
.L_x_1571:
        /* <DEDUP_REMOVED lines=10> */
.L_x_1441:
[----:B------:R-:W-:Y:S05]  /*89a0*/  BSYNC B0 ;  /* 0x0000000000007941 */ /* 0x000fea0003800000 */
.L_x_1440:
[----:B------:R-:W-:Y:S05]  /*89b0*/  BRA.DIV ~URZ, `(.L_x_1442) ;  /* 0x000161d27f007947 */ /* 0x000fea000b800000 */
[----:B-1-34-:R-:W1:Y:S04]  /*89c0*/  SHFL.IDX PT, R5, R5, 0x7, 0x181f ;  /* 0x00f81f0005057f89 */ /* 0x01ae6800000e0000 */
[----:B------:R3:W4:Y:S02]  /*89d0*/  SHFL.IDX PT, R3, R6, 0x7, 0x181f ;  /* 0x00f81f0006037f89 */ /* 0x00072400000e0000 */
.L_x_1572:
[----:B--2---:R-:W2:Y:S01]  /*89e0*/  LDL.LU R149, [R1+0x24] ;  /* 0x0000240001957983 */ /* 0x004ea20000300800 */
[----:B------:R-:W-:Y:S02]  /*89f0*/  ISETP.GE.AND P5, PT, R136, c[0x0][0x1d4], PT ;  /* 0x0000750088007a0c */ /* 0x000fe40003fa6270 */
[----:B------:R-:W-:-:S04]  /*8a00*/  IADD3 R2, R4, 0x70, RZ ;  /* 0x0000007004027810 */ /* 0x000fc80007ffe0ff */
        /* <DEDUP_REMOVED lines=8> */
[----:B------:R-:W-:Y:S01]  /*8a90*/  WARPSYNC 0xffffffff ;  /* 0xffffffff00007948 */ /* 0x000fe20003800000 */
[----:B--2---:R-:W-:-:S04]  /*8aa0*/  LOP3.LUT R149, R149, 0xfffffffe, RZ, 0xc0, !PT ;  /* 0xfffffffe95957812 */ /* 0x004fc800078ec0ff */
[----:B------:R-:W-:-:S05]  /*8ab0*/  @P5 LOP3.LUT R149, R149, 0x1, RZ, 0xfc, !PT ;  /* 0x0000000195955812 */ /* 0x000fca00078efcff */
[----:B------:R1:W-:Y:S02]  /*8ac0*/  STL [R1+0x24], R149 ;  /* 0x0000249501007387 */ /* 0x0003e40000100800 */
[----:B------:R-:W2:Y:S04]  /*8ad0*/  LDL R250, [R1+0xc] ;  /* 0x00000c0001fa7983 */ /* 0x000ea80000100800 */
[----:B------:R-:W4:Y:S04]  /*8ae0*/  LDL R8, [R1+0x3c] ;  /* 0x00003c0001087983 */ /* 0x000f280000100800 */
        /* <DEDUP_REMOVED lines=8> */
[----:B------:R-:W-:Y:S01]  /*8b70*/  IMAD.MOV.U32 R148, RZ, RZ, c[0x0][0x1e4] ;  /* 0x00007900ff947624 */ /* 0x000fe200078e00ff */
[----:B------:R-:W-:Y:S01]  /*8b80*/  BSSY B0, `(.L_x_1443) ;  /* 0x000002d000007945 */ /* 0x000fe20003800000 */
[----:B------:R-:W-:Y:S01]  /*8b90*/  BAR.SYNC.DEFER_BLOCKING 0x0 ;  /* 0x0000000000007b1d */ /* 0x000fe20000010000 */
[----:B--2---:R-:W-:-:S04]  /*8ba0*/  IADD3 R68, R139, R250, -R140 ;  /* 0x000000fa8b447210 */ /* 0x004fc80007ffe88c */
[C---:B------:R-:W-:Y:S01]  /*8bb0*/  ISETP.GE.AND P3, PT, R68.reuse, 0x1, PT ;  /* 0x000000014400780c */ /* 0x040fe20003f66270 */
[----:B----4-:R-:W-:Y:S01]  /*8bc0*/  IMAD.MOV.U32 R147, RZ, RZ, R8 ;  /* 0x000000ffff937224 */ /* 0x010fe200078e0008 */
[----:B------:R-:W-:Y:S01]  /*8bd0*/  ISETP.GE.AND P2, PT, R68, 0x11, PT ;  /* 0x000000114400780c */ /* 0x000fe20003f46270 */
[----:B---3--:R-:W-:-:S04]  /*8be0*/  IMAD.MOV.U32 R146, RZ, RZ, R6 ;  /* 0x000000ffff927224 */ /* 0x008fc800078e0006 */
[----:B------:R-:W-:-:S04]  /*8bf0*/  IMAD.WIDE.U32 R4, R2, 0x50, R146 ;  /* 0x0000005002047825 */ /* 0x000fc800078e0092 */
[----:B------:R-:W-:Y:S02]  /*8c00*/  IMAD R2, R3, 0x50, RZ ;  /* 0x0000005003027824 */ /* 0x000fe400078e02ff */
[----:B------:R-:W-:Y:S01]  /*8c10*/  IMAD.MOV.U32 R140, RZ, RZ, c[0x0][0x1e0] ;  /* 0x00007800ff8c7624 */ /* 0x000fe200078e00ff */
[----:B------:R-:W-:Y:S01]  /*8c20*/  ISETP.GE.AND P1, PT, R68, 0x21, PT ;  /* 0x000000214400780c */ /* 0x000fe20003f26270 */
[----:B------:R-:W-:Y:S01]  /*8c30*/  IMAD.IADD R3, R5, 0x1, R2 ;  /* 0x0000000105037824 */ /* 0x000fe200078e0202 */
[----:B------:R-:W-:Y:S02]  /*8c40*/  @P3 LEA R8, P0, R4, c[0x0][0x1c8], 0x1 ;  /* 0x0000720004083a11 */ /* 0x000fe400078008ff */
[----:B------:R-:W-:Y:S02]  /*8c50*/  @P2 LEA R2, P4, R140, R4, 0x4 ;  /* 0x000000048c022211 */ /* 0x000fe400078820ff */
[----:B------:R-:W-:Y:S02]  /*8c60*/  @P3 LEA.HI.X R9, R4, c[0x0][0x1cc], R3, 0x1, P0 ;  /* 0x0000730004093a11 */ /* 0x000fe400000f0c03 */
[----:B------:R-:W-:-:S02]  /*8c70*/  ISETP.GE.AND P0, PT, R68, 0x31, PT ;  /* 0x000000314400780c */ /* 0x000fc40003f06270 */
[C---:B------:R-:W-:Y:S01]  /*8c80*/  @P2 LEA.HI.X R6, R140.reuse, R3, R148, 0x4, P4 ;  /* 0x000000038c062211 */ /* 0x040fe200020f2494 */
[----:B------:R-:W-:Y:S01]  /*8c90*/  IMAD.WIDE.U32 R14, R140, 0x20, RZ ;  /* 0x000000208c0e7825 */ /* 0x000fe200078e00ff */
[C---:B------:R-:W-:Y:S01]  /*8ca0*/  @P2 LEA R12, P4, R2.reuse, c[0x0][0x1c8], 0x1 ;  /* 0x00007200020c2a11 */ /* 0x040fe200078808ff */
[----:B------:R-:W-:Y:S01]  /*8cb0*/  @!PT LDS RZ, [RZ] ;  /* 0x00000000fffff984 */ /* 0x000fe20000000800 */
[----:B------:R-:W-:Y:S01]  /*8cc0*/  @!PT LDS RZ, [RZ] ;  /* 0x00000000fffff984 */ /* 0x000fe20000000800 */
[----:B------:R-:W-:Y:S01]  /*8cd0*/  @!PT LDS RZ, [RZ] ;  /* 0x00000000fffff984 */ /* 0x000fe20000000800 */
[----:B------:R1:W-:Y:S03]  /*8ce0*/  @P3 LDGSTS.E.BYPASS.LTC128B.128 [R218+0x2900], [R8.64], !P5 ;  /* 0x0290000008da3fae */ /* 0x0003e6000e901d48 */
[----:B------:R-:W-:Y:S01]  /*8cf0*/  @P2 LEA.HI.X R13, R2, c[0x0][0x1cc], R6, 0x1, P4 ;  /* 0x00007300020d2a11 */ /* 0x000fe200020f0c06 */
[----:B------:R-:W-:Y:S01]  /*8d00*/  IMAD.SHL.U32 R2, R148, 0x20, RZ ;  /* 0x0000002094027824 */ /* 0x000fe200078e00ff */
[----:B------:R-:W-:-:S03]  /*8d10*/  @P1 IADD3 R11, P4, R4, R14, RZ ;  /* 0x0000000e040b1210 */ /* 0x000fc60007f9e0ff */
[----:B------:R2:W-:Y:S01]  /*8d20*/  @P2 LDGSTS.E.BYPASS.LTC128B.128 [R218+0x3100], [R12.64], !P5 ;  /* 0x031000000cda2fae */ /* 0x0005e2000e901d48 */
[----:B------:R-:W-:Y:S01]  /*8d30*/  @P1 IADD3.X R14, R3, R15, R2, P4, !PT ;  /* 0x0000000f030e1210 */ /* 0x000fe200027fe402 */
[----:B------:R-:W-:Y:S02]  /*8d40*/  @P0 IMAD.MOV.U32 R2, RZ, RZ, R4 ;  /* 0x000000ffff020224 */ /* 0x000fe400078e0004 */
[----:B------:R-:W-:Y:S02]  /*8d50*/  @P0 IMAD R15, R148, 0x30, RZ ;  /* 0x00000030940f0824 */ /* 0x000fe400078e02ff */
[----:B------:R-:W-:Y:S01]  /*8d60*/  @P0 IMAD.WIDE.U32 R6, R140, 0x30, R2 ;  /* 0x000000308c060825 */ /* 0x000fe200078e0002 */
[----:B------:R-:W-:-:S03]  /*8d70*/  @P1 LEA R10, P4, R11, c[0x0][0x1c8], 0x1 ;  /* 0x000072000b0a1a11 */ /* 0x000fc600078808ff */
[----:B------:R-:W-:Y:S01]  /*8d80*/  @P0 IMAD.IADD R7, R7, 0x1, R15 ;  /* 0x0000000107070824 */ /* 0x000fe200078e020f */
[----:B------:R-:W-:-:S05]  /*8d90*/  @P1 LEA.HI.X R11, R11, c[0x0][0x1cc], R14, 0x1, P4 ;  /* 0x000073000b0b1a11 */ /* 0x000fca00020f0c0e */
[----:B------:R2:W-:Y:S01]  /*8da0*/  @P1 LDGSTS.E.BYPASS.LTC128B.128 [R218+0x3900], [R10.64], !P5 ;  /* 0x039000000ada1fae */ /* 0x0005e2000e901d48 */
[----:B-1----:R-:W-:-:S04]  /*8db0*/  @P0 LEA R8, P3, R6, c[0x0][0x1c8], 0x1 ;  /* 0x0000720006080a11 */ /* 0x002fc800078608ff */
        /* <DEDUP_REMOVED lines=9> */
.L_x_1444:
[----:B------:R-:W-:Y:S05]  /*8e50*/  BSYNC B0 ;  /* 0x0000000000007941 */ /* 0x000fea0003800000 */
.L_x_1443:
[----:B------:R3:W5:Y:S01]  /*8e60*/  LDL R248, [R1+0x44] ;  /* 0x0000440001f87983 */ /* 0x0007620000100800 */
[----:B------:R-:W-:Y:S01]  /*8e70*/  ISETP.LT.AND P0, PT, RZ, c[0x0][0x27c], PT ;  /* 0x00009f00ff007a0c */ /* 0x000fe20003f01270 */
[----:B------:R-:W-:Y:S02]  /*8e80*/  IMAD.MOV.U32 R252, RZ, RZ, c[0x0][0x2c4] ;  /* 0x0000b100fffc7624 */ /* 0x000fe400078e00ff */
[----:B------:R-:W0:Y:S03]  /*8e90*/  LDGDEPBAR ;  /* 0x00000000000079af */ /* 0x000e260000000000 */
[----:B------:R-:W-:-:S07]  /*8ea0*/  ISETP.NE.AND P6, PT, R252, 0x1, PT ;  /* 0x00000001fc00780c */ /* 0x000fce0003fc5270 */
[----:B------:R-:W-:Y:S05]  /*8eb0*/  @P0 BRA `(.L_x_1445) ;  /* 0x0000002000000947 */ /* 0x000fea0003800000 */
[----:B------:R-:W-:-:S04]  /*8ec0*/  DEPBAR.LE SB0, 0x1 ;  /* 0x000080400000791a */ /* 0x000fc80000000000 */
[----:B------:R-:W-:Y:S05]  /*8ed0*/  BRA `(.L_x_1446) ;  /* 0x0000497000007947 */ /* 0x000fea0003800000 */
.L_x_1445:
[----:B------:R-:W-:Y:S01]  /*8ee0*/  ULDC.U8 UR4, c[0x0][0x298] ;  /* 0x0000a60000047ab9 */ /* 0x000fe20000000000 */
[----:B-1---5:R-:W-:Y:S01]  /*8ef0*/  SHF.R.S32.HI R2, RZ, 0x1f, R138 ;  /* 0x0000001fff027819 */ /* 0x022fe2000001148a */
[----:B------:R-:W-:Y:S01]  /*8f00*/  IMAD.WIDE.U32 R6, R138, c[0x0][0x280], RZ ;  /* 0x0000a0008a067a25 */ /* 0x000fe200078e00ff */
[----:B------:R-:W-:Y:S01]  /*8f10*/  ISETP.NE.AND P0, PT, RZ, UR4, PT ;  /* 0x00000004ff007c0c */ /* 0x000fe2000bf05270 */
[----:B------:R-:W-:Y:S01]  /*8f20*/  BSSY B2, `(.L_x_1446) ;  /* 0x0000492000027945 */ /* 0x000fe20003800000 */
[C---:B------:R-:W-:Y:S01]  /*8f30*/  IADD3 R20, R83.reuse, R248, RZ ;  /* 0x000000f853147210 */ /* 0x040fe20007ffe0ff */
[C---:B------:R-:W-:Y:S01]  /*8f40*/  IMAD R3, R2.reuse, c[0x0][0x280], RZ ;  /* 0x0000a00002037a24 */ /* 0x040fe200078e02ff */
[----:B------:R-:W-:Y:S01]  /*8f50*/  IADD3 R73, R83, 0x60, RZ ;  /* 0x0000006053497810 */ /* 0x000fe20007ffe0ff */
[----:B------:R-:W-:Y:S02]  /*8f60*/  IMAD R2, R2, c[0x0][0x290], RZ ;  /* 0x0000a40002027a24 */ /* 0x000fe400078e02ff */
[----:B--2---:R-:W-:-:S02]  /*8f70*/  IMAD R8, R138, c[0x0][0x284], R3 ;  /* 0x0000a1008a087a24 */ /* 0x004fc400078e0203 */
[C---:B------:R-:W-:Y:S01]  /*8f80*/  IMAD R3, R138.reuse, c[0x0][0x294], R2 ;  /* 0x0000a5008a037a24 */ /* 0x040fe200078e0202 */
        /* <DEDUP_REMOVED lines=19> */
[----:B------:R-:W-:-:S04]  /*90c0*/  IMAD.WIDE.U32 R4, R2, c[0x0][0x290], R4 ;  /* 0x0000a40002047a25 */ /* 0x000fc800078e0004 */
[----:B------:R-:W-:Y:S01]  /*90d0*/  IMAD R3, R2, c[0x0][0x284], R9 ;  /* 0x0000a10002037a24 */ /* 0x000fe200078e0209 */
[----:B------:R-:W-:Y:S01]  /*90e0*/  LEA R34, P0, R4, c[0x0][0x288], 0x1 ;  /* 0x0000a20004227a11 */ /* 0x000fe200078008ff */
[----:B------:R-:W-:Y:S02]  /*90f0*/  IMAD R2, R2, c[0x0][0x294], R8 ;  /* 0x0000a50002027a24 */ /* 0x000fe400078e0208 */
[----:B------:R-:W-:Y:S01]  /*9100*/  CS2R R8, SRZ ;  /* 0x0000000000087805 */ /* 0x000fe2000001ff00 */
[----:B------:R-:W-:Y:S02]  /*9110*/  IADD3 R3, R7, R3, RZ ;  /* 0x0000000307037210 */ /* 0x000fe40007ffe0ff */
[----:B------:R-:W-:Y:S02]  /*9120*/  IADD3 R2, R5, R2, RZ ;  /* 0x0000000205027210 */ /* 0x000fe40007ffe0ff */
[----:B------:R-:W-:Y:S01]  /*9130*/  LEA.HI.X R25, R6, c[0x0][0x274], R3, 0x1, P1 ;  /* 0x00009d0006197a11 */ /* 0x000fe200008f0c03 */
[----:B------:R1:W2:Y:S01]  /*9140*/  SHFL.IDX PT, R5, R34, RZ, 0x1c1f ;  /* 0x001c1fff22057589 */ /* 0x0002a200000e0000 */
[----:B------:R-:W-:Y:S01]  /*9150*/  LEA.HI.X R24, R4, c[0x0][0x28c], R2, 0x1, P0 ;  /* 0x0000a30004187a11 */ /* 0x000fe200000f0c02 */
[----:B------:R-:W-:Y:S01]  /*9160*/  CS2R R6, SRZ ;  /* 0x0000000000067805 */ /* 0x000fe2000001ff00 */
[----:B------:R-:W-:Y:S01]  /*9170*/  ISETP.GE.AND P0, PT, R20, R0, PT ;  /* 0x000000001400720c */ /* 0x000fe20003f06270 */
[----:B------:R1:W4:Y:S04]  /*9180*/  SHFL.IDX PT, R4, R33, RZ, 0x1c1f ;  /* 0x001c1fff21047589 */ /* 0x00032800000e0000 */
[----:B------:R1:W3:Y:S04]  /*9190*/  SHFL.IDX PT, R15, R25, RZ, 0x1c1f ;  /* 0x001c1fff190f7589 */ /* 0x0002e800000e0000 */
[----:B------:R1:W1:Y:S04]  /*91a0*/  SHFL.IDX PT, R18, R24, RZ, 0x1c1f ;  /* 0x001c1fff18127589 */ /* 0x00026800000e0000 */
[----:B------:R-:W-:Y:S05]  /*91b0*/  @P0 BRA `(.L_x_1449) ;  /* 0x0000016000000947 */ /* 0x000fea0003800000 */
[----:B------:R-:W-:Y:S01]  /*91c0*/  ISETP.GE.AND P1, PT, R28, c[0x0][0x27c], PT ;  /* 0x00009f001c007a0c */ /* 0x000fe20003f26270 */
[----:B------:R-:W-:Y:S01]  /*91d0*/  CS2R R12, SRZ ;  /* 0x00000000000c7805 */ /* 0x000fe2000001ff00 */
[----:B------:R-:W-:Y:S01]  /*91e0*/  ISETP.GE.AND P0, PT, R30, c[0x0][0x27c], PT ;  /* 0x00009f001e007a0c */ /* 0x000fe20003f06270 */
[----:B------:R-:W-:-:S10]  /*91f0*/  CS2R R10, SRZ ;  /* 0x00000000000a7805 */ /* 0x000fd4000001ff00 */
[C---:B------:R-:W-:Y:S01]  /*9200*/  @!P1 IMAD.SHL.U32 R2, R28.reuse, 0x2, RZ ;  /* 0x000000021c029824 */ /* 0x040fe200078e00ff */
[----:B------:R-:W-:Y:S01]  /*9210*/  @!P1 SHF.L.U64.HI R6, R28, 0x1, R29 ;  /* 0x000000011c069819 */ /* 0x000fe2000001021d */
[C---:B------:R-:W-:Y:S01]  /*9220*/  @!P0 IMAD.SHL.U32 R3, R30.reuse, 0x2, RZ ;  /* 0x000000021e038824 */ /* 0x040fe200078e00ff */
[----:B------:R-:W-:Y:S02]  /*9230*/  @!P0 SHF.L.U64.HI R7, R30, 0x1, R21 ;  /* 0x000000011e078819 */ /* 0x000fe40000010215 */
[CC--:B----4-:R-:W-:Y:S02]  /*9240*/  @!P1 IADD3 R16, P2, R4.reuse, R2.reuse, RZ ;  /* 0x0000000204109210 */ /* 0x0d0fe40007f5e0ff */
[-C--:B------:R-:W-:Y:S02]  /*9250*/  @!P0 IADD3 R4, P3, R4, R3.reuse, RZ ;  /* 0x0000000304048210 */ /* 0x080fe40007f7e0ff */
[----:B--2---:R-:W-:Y:S01]  /*9260*/  @!P1 IADD3 R14, P4, R5, R2, RZ ;  /* 0x00000002050e9210 */ /* 0x004fe20007f9e0ff */
[--C-:B---3--:R-:W-:Y:S01]  /*9270*/  @!P1 IMAD.X R17, R15, 0x1, R6.reuse, P2 ;  /* 0x000000010f119824 */ /* 0x108fe200010e0606 */
[----:B------:R-:W-:Y:S01]  /*9280*/  @!P0 IADD3 R2, P2, R5, R3, RZ ;  /* 0x0000000305028210 */ /* 0x000fe20007f5e0ff */
[--C-:B------:R-:W-:Y:S01]  /*9290*/  @!P0 IMAD.X R5, R15, 0x1, R7.reuse, P3 ;  /* 0x000000010f058824 */ /* 0x100fe200018e0607 */
[----:B------:R-:W-:Y:S01]  /*92a0*/  CS2R R8, SRZ ;  /* 0x0000000000087805 */ /* 0x000fe2000001ff00 */
[C---:B-1----:R-:W-:Y:S01]  /*92b0*/  @!P1 IMAD.X R15, R18.reuse, 0x1, R6, P4 ;  /* 0x00000001120f9824 */ /* 0x042fe200020e0606 */
[----:B------:R1:W5:Y:S01]  /*92c0*/  @!P1 LD.E.64 R10, [R16.64] ;  /* 0x00000008100a9980 */ /* 0x000362000c101b00 */
[----:B------:R-:W-:-:S02]  /*92d0*/  @!P0 IMAD.X R3, R18, 0x1, R7, P2 ;  /* 0x0000000112038824 */ /* 0x000fc400010e0607 */
[----:B------:R-:W-:Y:S01]  /*92e0*/  CS2R R6, SRZ ;  /* 0x0000000000067805 */ /* 0x000fe2000001ff00 */
[----:B------:R1:W5:Y:S04]  /*92f0*/  @!P0 LD.E.64 R12, [R4.64] ;  /* 0x00000008040c8980 */ /* 0x000368000c101b00 */
[----:B------:R1:W5:Y:S04]  /*9300*/  @!P0 LD.E.64 R8, [R2.64] ;  /* 0x0000000802088980 */ /* 0x000368000c101b00 */
[----:B------:R1:W5:Y:S02]  /*9310*/  @!P1 LD.E.64 R6, [R14.64] ;  /* 0x000000080e069980 */ /* 0x000364000c101b00 */
.L_x_1449:
[----:B------:R-:W-:Y:S05]  /*9320*/  BSYNC B0 ;  /* 0x0000000000007941 */ /* 0x000fea0003800000 */
.L_x_1448:
[----:B-1----:R-:W-:Y:S01]  /*9330*/  IADD3 R2, R20, 0x20, RZ ;  /* 0x0000002014027810 */ /* 0x002fe20007ffe0ff */
[----:B--2--5:R-:W-:Y:S01]  /*9340*/  IMAD.MOV.U32 R5, RZ, RZ, R12 ;  /* 0x000000ffff057224 */ /* 0x024fe200078e000c */
[----:B------:R1:W2:Y:S01]  /*9350*/  SHFL.IDX PT, R23, R25, 0x1, 0x1c1f ;  /* 0x003c1f0019177f89 */ /* 0x0002a200000e0000 */
[----:B----4-:R-:W-:Y:S01]  /*9360*/  IMAD.MOV.U32 R4, RZ, RZ, R13 ;  /* 0x000000ffff047224 */ /* 0x010fe200078e000d */
        /* <DEDUP_REMOVED lines=27> */
[----:B---3--:R-:W-:Y:S01]  /*9520*/  @!P1 SHF.L.U64.HI R15, R28, 0x1, R29 ;  /* 0x000000011c0f9819 */ /* 0x008fe2000001021d */
[C---:B------:R-:W-:Y:S01]  /*9530*/  @!P0 IMAD.SHL.U32 R4, R30.reuse, 0x2, RZ ;  /* 0x000000021e048824 */ /* 0x040fe200078e00ff */
[----:B------:R-:W-:Y:S02]  /*9540*/  @!P0 SHF.L.U64.HI R5, R30, 0x1, R21 ;  /* 0x000000011e058819 */ /* 0x000fe40000010215 */
[CC--:B----4-:R-:W-:Y:S02]  /*9550*/  @!P1 IADD3 R18, P2, R14.reuse, R3.reuse, RZ ;  /* 0x000000030e129210 */ /* 0x0d0fe40007f5e0ff */
[-C--:B------:R-:W-:Y:S02]  /*9560*/  @!P0 IADD3 R2, P3, R14, R4.reuse, RZ ;  /* 0x000000040e028210 */ /* 0x080fe40007f7e0ff */
[----:B-1----:R-:W-:Y:S01]  /*9570*/  @!P1 IADD3 R16, P4, R17, R3, RZ ;  /* 0x0000000311109210 */ /* 0x002fe20007f9e0ff */
[----:B------:R-:W-:Y:S01]  /*9580*/  @!P1 IMAD.X R19, R23, 0x1, R15, P2 ;  /* 0x0000000117139824 */ /* 0x000fe200010e060f */
[----:B------:R-:W-:Y:S01]  /*9590*/  @!P0 IADD3 R14, P2, R17, R4, RZ ;  /* 0x00000004110e8210 */ /* 0x000fe20007f5e0ff */
[----:B------:R-:W-:-:S02]  /*95a0*/  @!P0 IMAD.X R3, R23, 0x1, R5, P3 ;  /* 0x0000000117038824 */ /* 0x000fc400018e0605 */
[C---:B------:R-:W-:Y:S01]  /*95b0*/  @!P1 IMAD.X R17, R22.reuse, 0x1, R15, P4 ;  /* 0x0000000116119824 */ /* 0x040fe200020e060f */
[----:B------:R-:W-:Y:S01]  /*95c0*/  CS2R R36, SRZ ;  /* 0x0000000000247805 */ /* 0x000fe2000001ff00 */
[----:B------:R-:W-:Y:S01]  /*95d0*/  @!P0 IMAD.X R15, R22, 0x1, R5, P2 ;  /* 0x00000001160f8824 */ /* 0x000fe200010e0605 */
[----:B------:R1:W5:Y:S01]  /*95e0*/  @!P0 LD.E.64 R40, [R2.64] ;  /* 0x0000000802288980 */ /* 0x000362000c101b00 */
[----:B------:R-:W-:-:S03]  /*95f0*/  CS2R R4, SRZ ;  /* 0x0000000000047805 */ /* 0x000fc6000001ff00 */
[----:B------:R2:W5:Y:S04]  /*9600*/  @!P0 LD.E.64 R36, [R14.64] ;  /* 0x000000080e248980 */ /* 0x000568000c101b00 */
[----:B------:R2:W5:Y:S01]  /*9610*/  @!P1 LD.E.64 R4, [R18.64] ;  /* 0x0000000812049980 */ /* 0x000562000c101b00 */
[----:B-1----:R-:W-:-:S06]  /*9620*/  CS2R R2, SRZ ;  /* 0x0000000000027805 */ /* 0x002fcc000001ff00 */
[----:B------:R2:W5:Y:S02]  /*9630*/  @!P1 LD.E.64 R2, [R16.64] ;  /* 0x0000000810029980 */ /* 0x000564000c101b00 */
.L_x_1451:
[----:B--2---:R-:W-:Y:S05]  /*9640*/  BSYNC B0 ;  /* 0x0000000000007941 */ /* 0x004fea0003800000 */
.L_x_1450:
[----:B----4-:R-:W-:Y:S01]  /*9650*/  IADD3 R14, R20, 0x40, RZ ;  /* 0x00000040140e7810 */ /* 0x010fe20007ffe0ff */
[----:B-----5:R-:W-:Y:S01]  /*9660*/  IMAD.MOV.U32 R18, RZ, RZ, R40 ;  /* 0x000000ffff127224 */ /* 0x020fe200078e0028 */
[----:B------:R2:W4:Y:S01]  /*9670*/  SHFL.IDX PT, R32, R25, 0x2, 0x1c1f ;  /* 0x005c1f0019207f89 */ /* 0x00052200000e0000 */
[----:B-1----:R-:W-:Y:S01]  /*9680*/  IMAD.MOV.U32 R17, RZ, RZ, R41 ;  /* 0x000000ffff117224 */ /* 0x002fe200078e0029 */
[----:B------:R-:W-:Y:S01]  /*9690*/  ISETP.GE.AND P0, PT, R14, R0, PT ;  /* 0x000000000e00720c */ /* 0x000fe20003f06270 */
[----:B------:R-:W-:Y:S01]  /*96a0*/  IMAD.MOV.U32 R16, RZ, RZ, R4 ;  /* 0x000000ffff107224 */ /* 0x000fe200078e0004 */
[----:B------:R-:W-:Y:S01]  /*96b0*/  PRMT R56, R56, 0x5410, R18 ;  /* 0x0000541038387816 */ /* 0x000fe20000000012 */
[----:B---3--:R-:W-:Y:S01]  /*96c0*/  IMAD.MOV.U32 R15, RZ, RZ, R5 ;  /* 0x000000ffff0f7224 */ /* 0x008fe200078e0005 */
[----:B------:R-:W-:Y:S01]  /*96d0*/  PRMT R58, R17, 0x7610, R58 ;  /* 0x00007610113a7816 */ /* 0x000fe2000000003a */
[----:B------:R-:W-:Y:S01]  /*96e0*/  IMAD.MOV.U32 R18, RZ, RZ, R36 ;  /* 0x000000ffff127224 */ /* 0x000fe200078e0024 */
[----:B------:R-:W-:Y:S01]  /*96f0*/  PRMT R54, R54, 0x5410, R16 ;  /* 0x0000541036367816 */ /* 0x000fe20000000010 */
[----:B------:R-:W-:Y:S01]  /*9700*/  IMAD.MOV.U32 R17, RZ, RZ, R37 ;  /* 0x000000ffff117224 */ /* 0x000fe200078e0025 */
[----:B------:R-:W-:Y:S01]  /*9710*/  PRMT R55, R55, 0x5410, R15 ;  /* 0x0000541037377816 */ /* 0x000fe2000000000f */
[----:B------:R-:W-:Y:S01]  /*9720*/  IMAD.MOV.U32 R16, RZ, RZ, R2 ;  /* 0x000000ffff107224 */ /* 0x000fe200078e0002 */
[----:B------:R2:W1:Y:S01]  /*9730*/  SHFL.IDX PT, R14, R33, 0x2, 0x1c1f ;  /* 0x005c1f00210e7f89 */ /* 0x00046200000e0000 */
        /* <DEDUP_REMOVED lines=16> */
[----:B------:R-:W-:-:S11]  /*9840*/  ISETP.GE.AND P0, PT, R30, c[0x0][0x27c], PT ;  /* 0x00009f001e007a0c */ /* 0x000fd60003f06270 */
[C---:B------:R-:W-:Y:S01]  /*9850*/  @!P1 IMAD.SHL.U32 R15, R28.reuse, 0x2, RZ ;  /* 0x000000021c0f9824 */ /* 0x040fe200078e00ff */
[----:B------:R-:W-:Y:S01]  /*9860*/  @!P1 SHF.L.U64.HI R27, R28, 0x1, R29 ;  /* 0x000000011c1b9819 */ /* 0x000fe2000001021d */
[C---:B------:R-:W-:Y:S01]  /*9870*/  @!P0 IMAD.SHL.U32 R17, R30.reuse, 0x2, RZ ;  /* 0x000000021e118824 */ /* 0x040fe200078e00ff */
[----:B------:R-:W-:Y:S02]  /*9880*/  @!P0 SHF.L.U64.HI R26, R30, 0x1, R21 ;  /* 0x000000011e1a8819 */ /* 0x000fe40000010215 */
[C---:B-1----:R-:W-:Y:S02]  /*9890*/  @!P1 IADD3 R22, P2, R14.reuse, R15, RZ ;  /* 0x0000000f0e169210 */ /* 0x042fe40007f5e0ff */
[----:B------:R-:W-:Y:S02]  /*98a0*/  @!P0 IADD3 R16, P3, R14, R17, RZ ;  /* 0x000000110e108210 */ /* 0x000fe40007f7e0ff */
[C---:B------:R-:W-:Y:S01]  /*98b0*/  @!P1 IADD3 R18, P4, R19.reuse, R15, RZ ;  /* 0x0000000f13129210 */ /* 0x040fe20007f9e0ff */
[C-C-:B------:R-:W-:Y:S01]  /*98c0*/  @!P1 IMAD.X R23, R32.reuse, 0x1, R27.reuse, P2 ;  /* 0x0000000120179824 */ /* 0x140fe200010e061b */
[----:B------:R-:W-:Y:S01]  /*98d0*/  @!P0 IADD3 R14, P2, R19, R17, RZ ;  /* 0x00000011130e8210 */ /* 0x000fe20007f5e0ff */
[--C-:B------:R-:W-:Y:S01]  /*98e0*/  @!P0 IMAD.X R17, R32, 0x1, R26.reuse, P3 ;  /* 0x0000000120118824 */ /* 0x100fe200018e061a */
[----:B------:R-:W-:Y:S01]  /*98f0*/  CS2R R38, SRZ ;  /* 0x0000000000267805 */ /* 0x000fe2000001ff00 */
[C---:B---3--:R-:W-:Y:S01]  /*9900*/  @!P1 IMAD.X R19, R31.reuse, 0x1, R27, P4 ;  /* 0x000000011f139824 */ /* 0x048fe200020e061b */
[----:B------:R-:W-:Y:S01]  /*9910*/  CS2R R42, SRZ ;  /* 0x00000000002a7805 */ /* 0x000fe2000001ff00 */
[----:B------:R-:W-:Y:S01]  /*9920*/  @!P0 IMAD.X R15, R31, 0x1, R26, P2 ;  /* 0x000000011f0f8824 */ /* 0x000fe200010e061a */
[----:B------:R1:W5:Y:S01]  /*9930*/  @!P0 LD.E.64 R44, [R16.64] ;  /* 0x00000008102c8980 */ /* 0x000362000c101b00 */
[----:B------:R-:W-:-:S03]  /*9940*/  CS2R R26, SRZ ;  /* 0x00000000001a7805 */ /* 0x000fc6000001ff00 */
[----:B------:R1:W5:Y:S04]  /*9950*/  @!P1 LD.E.64 R38, [R18.64] ;  /* 0x0000000812269980 */ /* 0x000368000c101b00 */
[----:B------:R1:W5:Y:S04]  /*9960*/  @!P1 LD.E.64 R26, [R22.64] ;  /* 0x00000008161a9980 */ /* 0x000368000c101b00 */
[----:B------:R1:W5:Y:S02]  /*9970*/  @!P0 LD.E.64 R42, [R14.64] ;  /* 0x000000080e2a8980 */ /* 0x000364000c101b00 */
.L_x_1453:
[----:B----4-:R-:W-:Y:S05]  /*9980*/  BSYNC B0 ;  /* 0x0000000000007941 */ /* 0x010fea0003800000 */
.L_x_1452:
        /* <DEDUP_REMOVED lines=22> */
[----:B------:R1:W3:Y:S01]  /*9af0*/  SHFL.IDX PT, R19, R34, 0x3, 0x1c1f ;  /* 0x007c1f0022137f89 */ /* 0x0002e200000e0000 */
[----:B------:R-:W-:Y:S01]  /*9b00*/  PRMT R59, R15, 0x7610, R59 ;  /* 0x000076100f3b7816 */ /* 0x000fe2000000003b */
[----:B--2---:R-:W-:Y:S01]  /*9b10*/  CS2R R32, SRZ ;  /* 0x0000000000207805 */ /* 0x004fe2000001ff00 */
[----:B-1----:R-:W-:Y:S01]  /*9b20*/  CS2R R34, SRZ ;  /* 0x0000000000227805 */ /* 0x002fe2000001ff00 */
[----:B------:R-:W-:Y:S05]  /*9b30*/  @P0 BRA `(.L_x_1455) ;  /* 0x0000016000000947 */ /* 0x000fea0003800000 */
[----:B---34-:R-:W-:Y:S01]  /*9b40*/  ISETP.GE.AND P1, PT, R28, c[0x0][0x27c], PT ;  /* 0x00009f001c007a0c */ /* 0x018fe20003f26270 */
[----:B------:R-:W-:Y:S01]  /*9b50*/  CS2R R48, SRZ ;  /* 0x0000000000307805 */ /* 0x000fe2000001ff00 */
[----:B------:R-:W-:Y:S01]  /*9b60*/  ISETP.GE.AND P0, PT, R30, c[0x0][0x27c], PT ;  /* 0x00009f001e007a0c */ /* 0x000fe20003f06270 */
[----:B------:R-:W-:-:S10]  /*9b70*/  CS2R R32, SRZ ;  /* 0x0000000000207805 */ /* 0x000fd4000001ff00 */
[C---:B------:R-:W-:Y:S01]  /*9b80*/  @!P1 IMAD.SHL.U32 R15, R28.reuse, 0x2, RZ ;  /* 0x000000021c0f9824 */ /* 0x040fe200078e00ff */
[----:B------:R-:W-:Y:S01]  /*9b90*/  @!P1 SHF.L.U64.HI R23, R28, 0x1, R29 ;  /* 0x000000011c179819 */ /* 0x000fe2000001021d */
[C---:B------:R-:W-:Y:S01]  /*9ba0*/  @!P0 IMAD.SHL.U32 R17, R30.reuse, 0x2, RZ ;  /* 0x000000021e118824 */ /* 0x040fe200078e00ff */
[----:B------:R-:W-:Y:S02]  /*9bb0*/  @!P0 SHF.L.U64.HI R22, R30, 0x1, R21 ;  /* 0x000000011e168819 */ /* 0x000fe40000010215 */
[C---:B------:R-:W-:Y:S02]  /*9bc0*/  @!P1 IADD3 R20, P2, R14.reuse, R15, RZ ;  /* 0x0000000f0e149210 */ /* 0x040fe40007f5e0ff */
[----:B------:R-:W-:Y:S02]  /*9bd0*/  @!P0 IADD3 R16, P3, R14, R17, RZ ;  /* 0x000000110e108210 */ /* 0x000fe40007f7e0ff */
[----:B------:R-:W-:Y:S01]  /*9be0*/  @!P1 IADD3 R18, P4, R19, R15, RZ ;  /* 0x0000000f13129210 */ /* 0x000fe20007f9e0ff */
        /* <DEDUP_REMOVED lines=11> */
.L_x_1455:
[----:B---34-:R-:W-:Y:S05]  /*9ca0*/  BSYNC B0 ;  /* 0x0000000000007941 */ /* 0x018fea0003800000 */
.L_x_1454:
[----:B-1----:R-:W-:Y:S01]  /*9cb0*/  IMAD.IADD R16, R0, 0x1, -R248 ;  /* 0x0000000100107824 */ /* 0x002fe200078e0af8 */
        /* <DEDUP_REMOVED lines=66> */
.L_x_1459:
[----:B------:R-:W-:Y:S05]  /*a0e0*/  BSYNC B0 ;  /* 0x0000000000007941 */ /* 0x000fea0003800000 */
.L_x_1458:
        /* <DEDUP_REMOVED lines=44> */
.L_x_1457:
[----:B------:R-:W-:Y:S05]  /*a3b0*/  BSYNC B1 ;  /* 0x0000000000017941 */ /* 0x000fea0003800000 */
.L_x_1456:
        /* <DEDUP_REMOVED lines=48> */
.L_x_1463:
[----:B------:R-:W-:Y:S05]  /*a6c0*/  BSYNC B0 ;  /* 0x0000000000007941 */ /* 0x000fea0003800000 */
.L_x_1462:
        /* <DEDUP_REMOVED lines=44> */
.L_x_1461:
[----:B------:R-:W-:Y:S05]  /*a990*/  BSYNC B1 ;  /* 0x0000000000017941 */ /* 0x000fea0003800000 */
.L_x_1460:
        /* <DEDUP_REMOVED lines=48> */
.L_x_1467:
[----:B------:R-:W-:Y:S05]  /*aca0*/  BSYNC B0 ;  /* 0x0000000000007941 */ /* 0x000fea0003800000 */
.L_x_1466:
        /* <DEDUP_REMOVED lines=44> */
.L_x_1465:
[----:B------:R-:W-:Y:S05]  /*af70*/  BSYNC B1 ;  /* 0x0000000000017941 */ /* 0x000fea0003800000 */
.L_x_1464:
        /* <DEDUP_REMOVED lines=47> */
.L_x_1470:
[----:B------:R-:W-:Y:S05]  /*b270*/  BSYNC B0 ;  /* 0x0000000000007941 */ /* 0x000fea0003800000 */
.L_x_1469:
        /* <DEDUP_REMOVED lines=45> */
.L_x_1447:
        /* <DEDUP_REMOVED lines=75> */
.L_x_1472:
[----:B---3--:R-:W-:Y:S05]  /*ba00*/  BSYNC B0 ;  /* 0x0000000000007941 */ /* 0x008fea0003800000 */
.L_x_1471:
        /* <DEDUP_REMOVED lines=74> */
.L_x_1474:
[----:B---3--:R-:W-:Y:S05]  /*beb0*/  BSYNC B0 ;  /* 0x0000000000007941 */ /* 0x008fea0003800000 */
.L_x_1473:
        /* <DEDUP_REMOVED lines=25> */
[C---:B------:R-:W-:Y:S02]  /*c050*/  LOP3.LUT R0, R159.reuse, R0, R158, 0xf6, !PT ;  /* 0x000000009f007212 */ /* 0x040fe400078ef69e */
        /* <DEDUP_REMOVED lines=88> */
.L_x_1476:
[----:B------:R-:W-:Y:S05]  /*c5e0*/  BSYNC B0 ;  /* 0x0000000000007941 */ /* 0x000fea0003800000 */
.L_x_1475:
        /* <DEDUP_REMOVED lines=95> */
.L_x_1478:
[----:B------:R-:W-:Y:S05]  /*cbe0*/  BSYNC B0 ;  /* 0x0000000000007941 */ /* 0x000fea0003800000 */
.L_x_1477:
        /* <DEDUP_REMOVED lines=95> */
.L_x_1480:
[----:B------:R-:W-:Y:S05]  /*d1e0*/  BSYNC B0 ;  /* 0x0000000000007941 */ /* 0x000fea0003800000 */
.L_x_1479:
        /* <DEDUP_REMOVED lines=101> */
.L_x_1468:
[----:B------:R-:W-:Y:S05]  /*d840*/  BSYNC B2 ;  /* 0x0000000000027941 */ /* 0x000fea0003800000 */
.L_x_1446:
[----:B-1----:R-:W4:Y:S01]  /*d850*/  LDL R6, [R1+0x38] ;  /* 0x0000380001067983 */ /* 0x002f220000100800 */
[----:B------:R-:W-:-:S04]  /*d860*/  DEPBAR.LE SB0, 0x0 ;  /* 0x000080000000791a */ /* 0x000fc80000000000 */
[----:B------:R-:W4:Y:S01]  /*d870*/  LDL.64 R2, [R1+0x28] ;  /* 0x0000280001027983 */ /* 0x000f220000100a00 */
[----:B------:R-:W-:Y:S01]  /*d880*/  IMAD R0, R84, c[0x0][0x208], RZ ;  /* 0x0000820054007a24 */ /* 0x000fe200078e02ff */
[----:B------:R-:W-:Y:S01]  /*d890*/  ULDC.64 UR4, c[0x0][0x208] ;  /* 0x0000820000047ab9 */ /* 0x000fe20000000a00 */
[C---:B------:R-:W-:Y:S01]  /*d8a0*/  IMAD.WIDE.U32 R4, R115.reuse, c[0x0][0x208], RZ ;  /* 0x0000820073047a25 */ /* 0x040fe200078e00ff */
[----:B------:R-:W-:Y:S03]  /*d8b0*/  BAR.SYNC.DEFER_BLOCKING 0x0 ;  /* 0x0000000000007b1d */ /* 0x000fe60000010000 */
[----:B------:R-:W-:-:S03]  /*d8c0*/  IMAD R0, R115, c[0x0][0x20c], R0 ;  /* 0x0000830073007a24 */ /* 0x000fc600078e0200 */
[----:B--2---:R-:W2:Y:S02]  /*d8d0*/  LDL R249, [R1+0x20] ;  /* 0x0000200001f97983 */ /* 0x004ea40000100800 */
[----:B------:R-:W-:Y:S01]  /*d8e0*/  IADD3 R0, R5, R0, RZ ;  /* 0x0000000005007210 */ /* 0x000fe20007ffe0ff */
[----:B------:R-:W-:-:S04]  /*d8f0*/  USHF.L.U32 UR7, UR4, 0x5, URZ ;  /* 0x0000000504077899 */ /* 0x000fc8000800063f */
[----:B------:R-:W-:Y:S01]  /*d900*/  IMAD R0, R0, 0x50, RZ ;  /* 0x0000005000007824 */ /* 0x000fe200078e02ff */
[----:B------:R-:W-:Y:S04]  /*d910*/  LDSM.16.M88.4 R32, [R207] ;  /* 0x00000000cf20783b */ /* 0x000fe80000000200 */
[----:B------:R-:W1:Y:S01]  /*d920*/  LDSM.16.M88.4 R44, [R200] ;  /* 0x00000000c82c783b */ /* 0x000e620000000200 */
[----:B------:R-:W-:Y:S02]  /*d930*/  UMOV UR6, 0x5 ;  /* 0x0000000500067882 */ /* 0x000fe40000000000 */
[----:B------:R-:W-:Y:S01]  /*d940*/  USHF.L.U64.HI UR5, UR4, UR6, UR5 ;  /* 0x0000000604057299 */ /* 0x000fe20008010205 */
[----:B------:R-:W3:Y:S04]  /*d950*/  LDSM.16.M88.4 R28, [R207+0x2000] ;  /* 0x00200000cf1c783b */ /* 0x000ee80000000200 */
[----:B------:R-:W-:Y:S04]  /*d960*/  LDSM.16.M88.4 R24, [R210] ;  /* 0x00000000d218783b */ /* 0x000fe80000000200 */
[----:B------:R-:W3:Y:S04]  /*d970*/  LDSM.16.M88.4 R48, [R211] ;  /* 0x00000000d330783b */ /* 0x000ee80000000200 */
[----:B------:R-:W-:Y:S04]  /*d980*/  LDSM.16.M88.4 R84, [R200+0x1000] ;  /* 0x00100000c854783b */ /* 0x000fe80000000200 */
[----:B------:R-:W-:Y:S04]  /*d990*/  LDSM.16.M88.4 R92, [R200+0x1800] ;  /* 0x00180000c85c783b */ /* 0x000fe80000000200 */
[----:B------:R-:W-:Y:S04]  /*d9a0*/  LDSM.16.M88.4 R100, [R200+0x2000] ;  /* 0x00200000c864783b */ /* 0x000fe80000000200 */
[----:B------:R-:W3:Y:S04]  /*d9b0*/  LDSM.16.M88.4 R20, [R210+0x2000] ;  /* 0x00200000d214783b */ /* 0x000ee80000000200 */
[----:B------:R-:W-:Y:S04]  /*d9c0*/  LDSM.16.M88.4 R80, [R215] ;  /* 0x00000000d750783b */ /* 0x000fe80000000200 */
[----:B------:R-:W-:Y:S04]  /*d9d0*/  LDSM.16.M88.4 R88, [R214] ;  /* 0x00000000d658783b */ /* 0x000fe80000000200 */
[----:B------:R-:W-:Y:S01]  /*d9e0*/  LDSM.16.M88.4 R96, [R213] ;  /* 0x00000000d560783b */ /* 0x000fe20000000200 */
[-C--:B-1----:R-:W-:Y:S03]  /*d9f0*/  HMMA.16816.F32 R12, R32, R44.reuse, RZ ;  /* 0x0000002c200c723c */ /* 0x082fe600000018ff */
[----:B------:R-:W-:Y:S05]  /*da00*/  LDSM.16.M88.4 R104, [R212] ;  /* 0x00000000d468783b */ /* 0x000fea0000000200 */
[----:B---3--:R-:W-:Y:S11]  /*da10*/  HMMA.16816.F32 R52, R28, R44, RZ ;  /* 0x0000002c1c34723c */ /* 0x008ff600000018ff */
[----:B------:R-:W-:Y:S05]  /*da20*/  @!UPT UIADD3 URZ, URZ, URZ, URZ ;  /* 0x0000003f3f3ff290 */ /* 0x000fea000fffe03f */
[-C--:B------:R-:W-:Y:S08]  /*da30*/  HMMA.16816.F32 R56, R24, R48.reuse, R12 ;  /* 0x000000301838723c */ /* 0x080ff0000000180c */
[----:B------:R-:W-:Y:S08]  /*da40*/  HMMA.16816.F32 R52, R20, R48, R52 ;  /* 0x000000301434723c */ /* 0x000ff00000001834 */
[----:B------:R-:W-:Y:S01]  /*da50*/  HMMA.16816.F32 R64, R32, R46, RZ ;  /* 0x0000002e2040723c */ /* 0x000fe200000018ff */
[----:B----4-:R-:W-:-:S05]  /*da60*/  MOV R3, R6 ;  /* 0x0000000600037202 */ /* 0x010fca0000000f00 */
[----:B------:R-:W-:-:S05]  /*da70*/  IMAD.WIDE.U32 R2, R4, 0x50, R2 ;  /* 0x0000005004027825 */ /* 0x000fca00078e0002 */
[----:B------:R-:W-:Y:S02]  /*da80*/  LEA R8, P1, R2, c[0x0][0x1f8], 0x1 ;  /* 0x00007e0002087a11 */ /* 0x000fe400078208ff */
[----:B------:R-:W-:Y:S02]  /*da90*/  IADD3 R0, R3, R0, RZ ;  /* 0x0000000003007210 */ /* 0x000fe40007ffe0ff */
[----:B------:R-:W-:Y:S02]  /*daa0*/  IADD3 R6, P0, R8, UR7, RZ ;  /* 0x0000000708067c10 */ /* 0x000fe4000ff1e0ff */
[----:B------:R-:W-:-:S04]  /*dab0*/  LEA.HI.X R9, R2, c[0x0][0x1fc], R0, 0x1, P1 ;  /* 0x00007f0002097a11 */ /* 0x000fc800008f0c00 */
[----:B------:R-:W-:Y:S02]  /*dac0*/  IADD3.X R7, R9, UR5, RZ, P0, !PT ;  /* 0x0000000509077c10 */ /* 0x000fe400087fe4ff */
[----:B------:R-:W-:Y:S02]  /*dad0*/  ISETP.GE.AND P0, PT, R136, c[0x0][0x1d4], PT ;  /* 0x0000750088007a0c */ /* 0x000fe40003f06270 */
[----:B------:R-:W-:Y:S02]  /*dae0*/  IADD3 R4, P2, R6, UR7, RZ ;  /* 0x0000000706047c10 */ /* 0x000fe4000ff5e0ff */
[----:B------:R-:W-:Y:S02]  /*daf0*/  ISETP.LT.OR P3, PT, R68, 0x1, P0 ;  /* 0x000000014400780c */ /* 0x000fe40000761670 */
[----:B------:R-:W-:Y:S02]  /*db00*/  IADD3 R2, P1, R4, UR7, RZ ;  /* 0x0000000704027c10 */ /* 0x000fe4000ff3e0ff */
[----:B------:R-:W-:-:S02]  /*db10*/  IADD3.X R5, R7, UR5, RZ, P2, !PT ;  /* 0x0000000507057c10 */ /* 0x000fc400097fe4ff */
[C---:B------:R-:W-:Y:S02]  /*db20*/  ISETP.LT.OR P5, PT, R68.reuse, 0x11, P0 ;  /* 0x000000114400780c */ /* 0x040fe400007a1670 */
[C---:B------:R-:W-:Y:S02]  /*db30*/  ISETP.LT.OR P4, PT, R68.reuse, 0x21, P0 ;  /* 0x000000214400780c */ /* 0x040fe40000781670 */
[----:B------:R-:W-:Y:S02]  /*db40*/  IADD3.X R3, R5, UR5, RZ, P1, !PT ;  /* 0x0000000505037c10 */ /* 0x000fe40008ffe4ff */
[C---:B------:R-:W-:Y:S02]  /*db50*/  ISETP.LT.OR P2, PT, R68.reuse, 0x31, P0 ;  /* 0x000000314400780c */ /* 0x040fe40000741670 */
[----:B------:R-:W-:Y:S02]  /*db60*/  ISETP.LT.OR P1, PT, R68, 0x41, P0 ;  /* 0x000000414400780c */ /* 0x000fe40000721670 */
[----:B------:R-:W-:Y:S04]  /*db70*/  LDSM.16.M88.4 R68, [R200+0x800] ;  /* 0x00080000c844783b */ /* 0x000fe80000000200 */
        /* <DEDUP_REMOVED lines=11> */
[----:B------:R-:W2:Y:S04]  /*dc30*/  LDSM.16.M88.4 R16, [R208] ;  /* 0x00000000d010783b */ /* 0x000ea80000000200 */
[----:B------:R-:W4:Y:S04]  /*dc40*/  LDSM.16.M88.4 R12, [R208+0x2000] ;  /* 0x00200000d00c783b */ /* 0x000f280000000200 */
[----:B------:R-:W-:Y:S04]  /*dc50*/  LDSM.16.M88.4 R40, [R203] ;  /* 0x00000000cb28783b */ /* 0x000fe80000000200 */
[----:B---3--:R-:W-:Y:S04]  /*dc60*/  LDSM.16.M88.4 R4, [R209+0x2000] ;  /* 0x00200000d104783b */ /* 0x008fe80000000200 */
[----:B------:R-:W0:Y:S04]  /*dc70*/  LDGDEPBAR ;  /* 0x00000000000079af */ /* 0x000e280000000000 */
[----:B-1----:R-:W1:Y:S01]  /*dc80*/  LDSM.16.M88.4 R8, [R209] ;  /* 0x00000000d108783b */ /* 0x002e620000000200 */
[----:B--2---:R-:W-:Y:S08]  /*dc90*/  HMMA.16816.F32 R60, R16, R36, R56 ;  /* 0x00000024103c723c */ /* 0x004ff00000001838 */
        /* <DEDUP_REMOVED lines=147> */
[----:B-----5:R1:W2:Y:S02]  /*e5d0*/  MUFU.TANH R138, R0 ;  /* 0x00000000008a7308 */ /* 0x0202a40000002400 */
        /* <DEDUP_REMOVED lines=102> */
[----:B------:R-:W-:-:S02]  /*ec40*/  SHF.R.S32.HI R2, RZ, 0x1f, R0 ;  /* 0x0000001fff027819 */ /* 0x000fc40000011400 */
[----:B------:R-:W-:-:S03]  /*ec50*/  LOP3.LUT P3, RZ, R149, 0x1, RZ, 0xc0, !PT ;  /* 0x0000000195ff7812 */ /* 0x000fc6000786c0ff */
        /* <DEDUP_REMOVED lines=10> */
[-C--:B------:R-:W-:Y:S02]  /*ed00*/  IADD3 R4, P0, R6, R10.reuse, RZ ;  /* 0x0000000a06047210 */ /* 0x080fe40007f1e0ff */
[----:B------:R-:W-:Y:S01]  /*ed10*/  IADD3.X R7, R11, R9, RZ, P1, !PT ;  /* 0x000000090b077210 */ /* 0x000fe20000ffe4ff */
[----:B------:R-:W-:Y:S01]  /*ed20*/  @!PT LDS RZ, [RZ] ;  /* 0x00000000fffff984 */ /* 0x000fe20000000800 */
[----:B------:R-:W-:Y:S01]  /*ed30*/  @!PT LDS RZ, [RZ] ;  /* 0x00000000fffff984 */ /* 0x000fe20000000800 */
[----:B------:R-:W-:Y:S01]  /*ed40*/  @!PT LDS RZ, [RZ] ;  /* 0x00000000fffff984 */ /* 0x000fe20000000800 */
[----:B------:R1:W-:Y:S01]  /*ed50*/  LDGSTS.E.BYPASS.LTC128B.128 [R218+0x2900], [R8.64], !P3 ;  /* 0x0290000008da7fae */ /* 0x0003e2000d901d48 */
[----:B------:R-:W-:-:S03]  /*ed60*/  IADD3 R2, P1, R4, R10, RZ ;  /* 0x0000000a04027210 */ /* 0x000fc60007f3e0ff */
[--C-:B------:R-:W-:Y:S01]  /*ed70*/  IMAD.X R5, R7, 0x1, R11.reuse, P0 ;  /* 0x0000000107057824 */ /* 0x100fe200000e060b */
[----:B------:R-:W-:Y:S01]  /*ed80*/  IADD3 R10, P0, R2, R10, RZ ;  /* 0x0000000a020a7210 */ /* 0x000fe20007f1e0ff */
[----:B------:R1:W-:Y:S02]  /*ed90*/  LDGSTS.E.BYPASS.LTC128B.128 [R218+0x3100], [R6.64], !P3 ;  /* 0x0310000006da7fae */ /* 0x0003e4000d901d48 */
[----:B------:R-:W-:Y:S02]  /*eda0*/  IMAD.X R3, R5, 0x1, R11, P1 ;  /* 0x0000000105037824 */ /* 0x000fe400008e060b */
[----:B------:R1:W-:Y:S03]  /*edb0*/  LDGSTS.E.BYPASS.LTC128B.128 [R218+0x3900], [R4.64], !P3 ;  /* 0x0390000004da7fae */ /* 0x0003e6000d901d48 */
[----:B------:R-:W-:Y:S01]  /*edc0*/  IADD3.X R11, R3, R11, RZ, P0, !PT ;  /* 0x0000000b030b7210 */ /* 0x000fe200007fe4ff */
[----:B------:R1:W-:Y:S04]  /*edd0*/  LDGSTS.E.BYPASS.LTC128B.128 [R218+0x4100], [R2.64], !P3 ;  /* 0x0410000002da7fae */ /* 0x0003e8000d901d48 */
[----:B------:R1:W-:Y:S02]  /*ede0*/  LDGSTS.E.BYPASS.LTC128B.128 [R218+0x4900], [R10.64], !P3 ;  /* 0x049000000ada7fae */ /* 0x0003e4000d901d48 */
.L_x_1482:
[----:B--234-:R-:W-:Y:S05]  /*edf0*/  BSYNC B0 ;  /* 0x0000000000007941 */ /* 0x01cfea0003800000 */
.L_x_1481:
        /* <DEDUP_REMOVED lines=19> */
[C---:B------:R-:W-:Y:S02]  /*ef30*/  ISETP.GT.AND P3, PT, R4.reuse, 0x9, PT ;  /* 0x000000090400780c */ /* 0x040fe40003f64270 */
[----:B------:R-:W-:Y:S02]  /*ef40*/  FSEL R14, R133, -INF , P0 ;  /* 0xff800000850e7808 */ /* 0x000fe40000000000 */
[C---:B------:R-:W-:Y:S02]  /*ef50*/  ISETP.GT.AND P0, PT, R4.reuse, 0x11, PT ;  /* 0x000000110400780c */ /* 0x040fe40003f04270 */
[C---:B------:R-:W-:Y:S02]  /*ef60*/  ISETP.GT.AND P5, PT, R4.reuse, 0x21, PT ;  /* 0x000000210400780c */ /* 0x040fe40003fa4270 */
[----:B------:R-:W-:-:S02]  /*ef70*/  ISETP.GT.AND P1, PT, R4, 0x1, PT ;  /* 0x000000010400780c */ /* 0x000fc40003f24270 */
[----:B------:R-:W-:Y:S02]  /*ef80*/  ISETP.GT.AND P4, PT, R4, 0x10, PT ;  /* 0x000000100400780c */ /* 0x000fe40003f84270 */
[----:B------:R-:W-:Y:S02]  /*ef90*/  FSEL R32, R121, -INF , P3 ;  /* 0xff80000079207808 */ /* 0x000fe40001800000 */
[----:B------:R-:W-:Y:S02]  /*efa0*/  FSEL R97, R110, -INF , P0 ;  /* 0xff8000006e617808 */ /* 0x000fe40000000000 */
[----:B------:R-:W-:Y:S02]  /*efb0*/  FSEL R139, R82, -INF , P5 ;  /* 0xff800000528b7808 */ /* 0x000fe40002800000 */
[C---:B------:R-:W-:Y:S02]  /*efc0*/  ISETP.GT.AND P2, PT, R4.reuse, 0x8, PT ;  /* 0x000000080400780c */ /* 0x040fe40003f44270 */
[----:B------:R-:W-:-:S02]  /*efd0*/  ISETP.GT.AND P3, PT, R4, 0x20, PT ;  /* 0x000000200400780c */ /* 0x000fc40003f64270 */
[C---:B------:R-:W-:Y:S02]  /*efe0*/  ISETP.GT.AND P0, PT, R4.reuse, 0x28, PT ;  /* 0x000000280400780c */ /* 0x040fe40003f04270 */
[----:B------:R-:W-:Y:S02]  /*eff0*/  ISETP.GT.AND P5, PT, R4, 0x38, PT ;  /* 0x000000380400780c */ /* 0x000fe40003fa4270 */
[----:B------:R-:W-:Y:S02]  /*f000*/  FSEL R24, R132, -INF , P1 ;  /* 0xff80000084187808 */ /* 0x000fe40000800000 */
[----:B------:R-:W-:Y:S02]  /*f010*/  FSEL R96, R112, -INF , P4 ;  /* 0xff80000070607808 */ /* 0x000fe40002000000 */
[----:B------:R-:W-:Y:S02]  /*f020*/  ISETP.GT.AND P1, PT, R4, 0x18, PT ;  /* 0x000000180400780c */ /* 0x000fe40003f24270 */
[----:B------:R-:W-:-:S02]  /*f030*/  FSEL R25, R122, -INF , P2 ;  /* 0xff8000007a197808 */ /* 0x000fc40001000000 */
[----:B------:R-:W-:Y:S02]  /*f040*/  FSEL R130, R130, -INF , P3 ;  /* 0xff80000082827808 */ /* 0x000fe40001800000 */
[----:B------:R-:W-:Y:S02]  /*f050*/  ISETP.GT.AND P4, PT, R4, 0x31, PT ;  /* 0x000000310400780c */ /* 0x000fe40003f84270 */
[----:B------:R-:W-:Y:S02]  /*f060*/  FSEL R140, R79, -INF , P0 ;  /* 0xff8000004f8c7808 */ /* 0x000fe40000000000 */
[----:B------:R-:W-:Y:S01]  /*f070*/  FSEL R149, R57, -INF , P5 ;  /* 0xff80000039957808 */ /* 0x000fe20002800000 */
[----:B-----5:R-:W-:Y:S01]  /*f080*/  IMAD.IADD R6, R0, 0x1, R6 ;  /* 0x0000000100067824 */ /* 0x020fe200078e0206 */
[C---:B------:R-:W-:Y:S02]  /*f090*/  ISETP.GT.AND P2, PT, R4.reuse, 0x19, PT ;  /* 0x000000190400780c */ /* 0x040fe40003f44270 */
[----:B------:R-:W-:-:S02]  /*f0a0*/  ISETP.GT.AND P0, PT, R4, 0x39, PT ;  /* 0x000000390400780c */ /* 0x000fc40003f04270 */
[C---:B------:R-:W-:Y:S02]  /*f0b0*/  ISETP.GT.AND P3, PT, R4.reuse, 0x41, PT ;  /* 0x000000410400780c */ /* 0x040fe40003f64270 */
[----:B------:R-:W-:Y:S02]  /*f0c0*/  ISETP.GT.AND P5, PT, R4, 0x49, PT ;  /* 0x000000490400780c */ /* 0x000fe40003fa4270 */
[----:B------:R-:W-:Y:S02]  /*f0d0*/  IMNMX R3, R5, R3, PT ;  /* 0x0000000305037217 */ /* 0x000fe40003800200 */
[----:B------:R-:W-:Y:S02]  /*f0e0*/  FSEL R98, R88, -INF , P1 ;  /* 0xff80000058627808 */ /* 0x000fe40000800000 */
[----:B------:R-:W-:Y:S02]  /*f0f0*/  FSEL R148, R70, -INF , P4 ;  /* 0xff80000046947808 */ /* 0x000fe40002000000 */
[----:B------:R-:W-:-:S02]  /*f100*/  ISETP.GT.AND P1, PT, R4, 0x29, PT ;  /* 0x000000290400780c */ /* 0x000fc40003f24270 */
[----:B------:R-:W-:Y:S02]  /*f110*/  FSEL R100, R86, -INF , P2 ;  /* 0xff80000056647808 */ /* 0x000fe40001000000 */
[----:B------:R-:W-:Y:S02]  /*f120*/  ISETP.GT.AND P4, PT, R4, 0x48, PT ;  /* 0x000000480400780c */ /* 0x000fe40003f84270 */
[----:B------:R-:W-:Y:S02]  /*f130*/  FSEL R182, R56, -INF , P0 ;  /* 0xff80000038b67808 */ /* 0x000fe40000000000 */
[----:B------:R-:W-:Y:S02]  /*f140*/  FSEL R190, R26, -INF , P3 ;  /* 0xff8000001abe7808 */ /* 0x000fe40001800000 */
[----:B------:R-:W-:Y:S02]  /*f150*/  FSEL R227, R12, -INF , P5 ;  /* 0xff8000000ce37808 */ /* 0x000fe40002800000 */
[----:B------:R-:W-:-:S02]  /*f160*/  ISETP.GT.AND P2, PT, R4, 0x30, PT ;  /* 0x000000300400780c */ /* 0x000fc40003f44270 */
[C---:B------:R-:W-:Y:S02]  /*f170*/  ISETP.GT.AND P0, PT, R3.reuse, RZ, PT ;  /* 0x000000ff0300720c */ /* 0x040fe40003f04270 */
[C---:B------:R-:W-:Y:S02]  /*f180*/  ISETP.GT.AND P3, PT, R3.reuse, 0x8, PT ;  /* 0x000000080300780c */ /* 0x040fe40003f64270 */
[----:B------:R-:W-:Y:S02]  /*f190*/  ISETP.GT.AND P5, PT, R3, 0x10, PT ;  /* 0x000000100300780c */ /* 0x000fe40003fa4270 */
[----:B------:R-:W-:Y:S02]  /*f1a0*/  IMNMX R2, R5, R6, PT ;  /* 0x0000000605027217 */ /* 0x000fe40003800200 */
[----:B------:R-:W-:Y:S02]  /*f1b0*/  FSEL R141, R76, -INF , P1 ;  /* 0xff8000004c8d7808 */ /* 0x000fe40000800000 */
[----:B------:R-:W-:-:S02]  /*f1c0*/  FSEL R194, R13, -INF , P4 ;  /* 0xff8000000dc27808 */ /* 0x000fc40002000000 */
[----:B------:R-:W-:Y:S02]  /*f1d0*/  ISETP.GT.AND P1, PT, R4, 0x40, PT ;  /* 0x000000400400780c */ /* 0x000fe40003f24270 */
[----:B------:R-:W-:Y:S02]  /*f1e0*/  FSEL R142, R71, -INF , P2 ;  /* 0xff800000478e7808 */ /* 0x000fe40001000000 */
[----:B------:R-:W-:Y:S02]  /*f1f0*/  ISETP.GT.AND P4, PT, R3, 0x9, PT ;  /* 0x000000090300780c */ /* 0x000fe40003f84270 */
[----:B------:R-:W-:Y:S02]  /*f200*/  FSEL R26, R143, -INF , P0 ;  /* 0xff8000008f1a7808 */ /* 0x000fe40000000000 */
[----:B------:R-:W-:Y:S02]  /*f210*/  FSEL R33, R125, -INF , P3 ;  /* 0xff8000007d217808 */ /* 0x000fe40001800000 */
[----:B------:R-:W-:-:S02]  /*f220*/  FSEL R99, R116, -INF , P5 ;  /* 0xff80000074637808 */ /* 0x000fc40002800000 */
[----:B------:R-:W-:Y:S02]  /*f230*/  ISETP.GT.AND P2, PT, R3, 0x1, PT ;  /* 0x000000010300780c */ /* 0x000fe40003f44270 */
[C---:B------:R-:W-:Y:S02]  /*f240*/  ISETP.GT.AND P0, PT, R2.reuse, RZ, PT ;  /* 0x000000ff0200720c */ /* 0x040fe40003f04270 */
[C---:B------:R-:W-:Y:S02]  /*f250*/  ISETP.GT.AND P3, PT, R2.reuse, 0x1, PT ;  /* 0x000000010200780c */ /* 0x040fe40003f64270 */
[----:B------:R-:W-:Y:S01]  /*f260*/  ISETP.GT.AND P5, PT, R2, 0x9, PT ;  /* 0x000000090200780c */ /* 0x000fe20003fa4270 */
[----:B------:R-:W-:Y:S01]  /*f270*/  IMAD.IADD R0, R0, 0x1, R7 ;  /* 0x0000000100007824 */ /* 0x000fe200078e0207 */
[----:B------:R-:W-:Y:S02]  /*f280*/  FSEL R183, R27, -INF , P1 ;  /* 0xff8000001bb77808 */ /* 0x000fe40000800000 */
[----:B------:R-:W-:-:S02]  /*f290*/  FSEL R37, R124, -INF , P4 ;  /* 0xff8000007c257808 */ /* 0x000fc40002000000 */
[----:B------:R-:W-:Y:S02]  /*f2a0*/  FSEL R27, R135, -INF , P2 ;  /* 0xff800000871b7808 */ /* 0x000fe40001000000 */
[----:B------:R-:W-:Y:S02]  /*f2b0*/  ISETP.GT.AND P4, PT, R2, 0x8, PT ;  /* 0x000000080200780c */ /* 0x000fe40003f84270 */
[----:B------:R-:W-:Y:S02]  /*f2c0*/  FSEL R12, R134, -INF , P0 ;  /* 0xff800000860c7808 */ /* 0x000fe40000000000 */
[----:B------:R-:W-:Y:S02]  /*f2d0*/  FSEL R13, R129, -INF , P3 ;  /* 0xff800000810d7808 */ /* 0x000fe40001800000 */
[----:B------:R-:W-:Y:S02]  /*f2e0*/  FSEL R18, R119, -INF , P5 ;  /* 0xff80000077127808 */ /* 0x000fe40002800000 */
[----:B------:R-:W-:-:S02]  /*f2f0*/  FMNMX.FTZ R4, R14, R24, !PT ;  /* 0x000000180e047209 */ /* 0x000fc40007810000 */
[----:B------:R-:W-:Y:S02]  /*f300*/  ISETP.GT.AND P1, PT, R3, 0x11, PT ;  /* 0x000000110300780c */ /* 0x000fe40003f24270 */
[C---:B------:R-:W-:Y:S02]  /*f310*/  ISETP.GT.AND P2, PT, R2.reuse, 0x10, PT ;  /* 0x000000100200780c */ /* 0x040fe40003f44270 */
[C---:B------:R-:W-:Y:S02]  /*f320*/  ISETP.GT.AND P0, PT, R2.reuse, 0x18, PT ;  /* 0x000000180200780c */ /* 0x040fe40003f04270 */
[----:B------:R-:W-:Y:S02]  /*f330*/  ISETP.GT.AND P5, PT, R2, 0x20, PT ;  /* 0x000000200200780c */ /* 0x000fe40003fa4270 */
[----:B------:R-:W-:Y:S02]  /*f340*/  IMNMX R0, R5, R0, PT ;  /* 0x0000000005007217 */ /* 0x000fe40003800200 */
[----:B------:R-:W-:-:S02]  /*f350*/  FSEL R17, R123, -INF , P4 ;  /* 0xff8000007b117808 */ /* 0x000fc40002000000 */
[----:B------:R-:W-:Y:S02]  /*f360*/  FMNMX.FTZ R5, R12, R13, !PT ;  /* 0x0000000d0c057209 */ /* 0x000fe40007810000 */
[----:B------:R-:W-:Y:S02]  /*f370*/  FMNMX.FTZ R4, R25, R4, !PT ;  /* 0x0000000419047209 */ /* 0x000fe40007810000 */
        /* <DEDUP_REMOVED lines=8> */
[C---:B------:R-:W-:Y:S02]  /*f400*/  ISETP.GT.AND P0, PT, R2.reuse, 0x29, PT ;  /* 0x000000290200780c */ /* 0x040fe40003f04270 */
[----:B------:R-:W-:-:S02]  /*f410*/  ISETP.GT.AND P5, PT, R2, 0x38, PT ;  /* 0x000000380200780c */ /* 0x000fc40003fa4270 */
        /* <DEDUP_REMOVED lines=8> */
[C---:B------:R-:W-:Y:S02]  /*f4a0*/  ISETP.GT.AND P1, PT, R2.reuse, 0x30, PT ;  /* 0x000000300200780c */ /* 0x040fe40003f24270 */
        /* <DEDUP_REMOVED lines=22> */
[----:B------:R-:W-:Y:S02]  /*f610*/  FSEL R150, R69, -INF , P1 ;  /* 0xff80000045967808 */ /* 0x000fe40000800000 */
[----:B------:R-:W-:Y:S02]  /*f620*/  FMNMX.FTZ R2, R134, R2, !PT ;  /* 0x0000000286027209 */ /* 0x000fe40007810000 */
[----:B------:R-:W-:Y:S02]  /*f630*/  FMNMX.FTZ R4, R142, R4, !PT ;  /* 0x000000048e047209 */ /* 0x000fe40007810000 */
[----:B------:R-:W-:Y:S02]  /*f640*/  FSEL R219, R20, -INF , P0 ;  /* 0xff80000014db7808 */ /* 0x000fe40000000000 */
[----:B------:R-:W-:-:S02]  /*f650*/  FSEL R152, R68, -INF , P6 ;  /* 0xff80000044987808 */ /* 0x000fc40003000000 */
[C---:B------:R-:W-:Y:S02]  /*f660*/  ISETP.GT.AND P1, PT, R0.reuse, RZ, PT ;  /* 0x000000ff0000720c */ /* 0x040fe40003f24270 */
[----:B------:R-:W-:Y:S02]  /*f670*/  ISETP.GT.AND P0, PT, R0, 0x1, PT ;  /* 0x000000010000780c */ /* 0x000fe40003f04270 */
[----:B------:R-:W-:Y:S02]  /*f680*/  FMNMX.FTZ R2, R150, R2, !PT ;  /* 0x0000000296027209 */ /* 0x000fe40007810000 */
[----:B------:R-:W-:Y:S02]  /*f690*/  FMNMX.FTZ R4, R148, R4, !PT ;  /* 0x0000000494047209 */ /* 0x000fe40007810000 */
[----:B------:R-:W-:Y:S02]  /*f6a0*/  FSEL R226, R16, -INF , P3 ;  /* 0xff80000010e27808 */ /* 0x000fe40001800000 */
[----:B------:R-:W-:-:S02]  /*f6b0*/  ISETP.GT.AND P3, PT, R0, 0x8, PT ;  /* 0x000000080000780c */ /* 0x000fc40003f64270 */
[----:B------:R-:W-:Y:S02]  /*f6c0*/  FSEL R10, R144, -INF , P1 ;  /* 0xff800000900a7808 */ /* 0x000fe40000800000 */
[----:B------:R-:W-:Y:S02]  /*f6d0*/  FSEL R9, R145, -INF , P0 ;  /* 0xff80000091097808 */ /* 0x000fe40000000000 */
[----:B------:R-:W-:Y:S02]  /*f6e0*/  FMNMX.FTZ R2, R152, R2, !PT ;  /* 0x0000000298027209 */ /* 0x000fe40007810000 */
[----:B------:R-:W-:Y:S02]  /*f6f0*/  FMNMX.FTZ R4, R149, R4, !PT ;  /* 0x0000000495047209 */ /* 0x000fe40007810000 */
[----:B------:R-:W-:Y:S02]  /*f700*/  FSEL R154, R40, -INF , P4 ;  /* 0xff800000289a7808 */ /* 0x000fe40002000000 */
[----:B------:R-:W-:Y:S01]  /*f710*/  ISETP.GT.AND P4, PT, R0, 0x9, PT ;  /* 0x000000090000780c */ /* 0x000fe20003f84270 */
[----:B------:R-:W-:Y:S01]  /*f720*/  LDSM.16.MT88.4 R40, [R204] ;  /* 0x00000000cc28783b */ /* 0x000fe20000004200 */
[----:B------:R-:W-:-:S02]  /*f730*/  FSEL R11, R127, -INF , P3 ;  /* 0xff8000007f0b7808 */ /* 0x000fc40001800000 */
[----:B------:R-:W-:Y:S02]  /*f740*/  FMNMX.FTZ R5, R10, R9, !PT ;  /* 0x000000090a057209 */ /* 0x000fe40007810000 */
[----:B------:R-:W-:Y:S02]  /*f750*/  FMNMX.FTZ R2, R153, R2, !PT ;  /* 0x0000000299027209 */ /* 0x000fe40007810000 */
[----:B------:R-:W-:Y:S02]  /*f760*/  FMNMX.FTZ R4, R182, R4, !PT ;  /* 0x00000004b6047209 */ /* 0x000fe40007810000 */
[----:B------:R-:W-:Y:S02]  /*f770*/  FSEL R222, R19, -INF , P2 ;  /* 0xff80000013de7808 */ /* 0x000fe40001000000 */
[----:B------:R-:W-:Y:S02]  /*f780*/  FSEL R228, R15, -INF , P5 ;  /* 0xff8000000fe47808 */ /* 0x000fe40002800000 */
        /* <DEDUP_REMOVED lines=21> */
[----:B------:R-:W-:Y:S01]  /*f8e0*/  FSEL R69, R90, -INF , P4 ;  /* 0xff8000005a457808 */ /* 0x000fe20002000000 */
[----:B------:R-:W1:Y:S01]  /*f8f0*/  SHFL.BFLY PT, R7, R4, 0x2, 0x1f ;  /* 0x0c401f0004077f89 */ /* 0x000e6200000e0000 */
[----:B------:R-:W-:Y:S02]  /*f900*/  FMNMX.FTZ R5, R35, R5, !PT ;  /* 0x0000000523057209 */ /* 0x000fe40007810000 */
[----:B------:R-:W-:Y:S02]  /*f910*/  FMNMX.FTZ R2, R228, R2, !PT ;  /* 0x00000002e4027209 */ /* 0x000fe40007810000 */
[----:B------:R-:W-:-:S02]  /*f920*/  ISETP.GT.AND P2, PT, R0, 0x21, PT ;  /* 0x000000210000780c */ /* 0x000fc40003f44270 */
[----:B------:R-:W-:Y:S01]  /*f930*/  FSEL R109, R109, -INF , P3 ;  /* 0xff8000006d6d7808 */ /* 0x000fe20001800000 */
[----:B------:R-:W2:Y:S01]  /*f940*/  SHFL.BFLY PT, R8, R2, 0x2, 0x1f ;  /* 0x0c401f0002087f89 */ /* 0x000ea200000e0000 */
        /* <DEDUP_REMOVED lines=14> */
[----:B------:R-:W-:Y:S02]  /*fa30*/  FMNMX.FTZ R6, R26, R27, !PT ;  /* 0x0000001b1a067209 */ /* 0x000fe40007810000 */
[----:B------:R-:W-:Y:S02]  /*fa40*/  FSEL R146, R72, -INF , P3 ;  /* 0xff80000048927808 */ /* 0x000fe40001800000 */
[----:B------:R-:W-:-:S02]  /*fa50*/  FMNMX.FTZ R5, R144, R5, !PT ;  /* 0x0000000590057209 */ /* 0x000fc40007810000 */
[----:B-1----:R-:W-:Y:S02]  /*fa60*/  FMNMX.FTZ R7, R4, R7, !PT ;  /* 0x0000000704077209 */ /* 0x002fe40007810000 */
[----:B------:R-:W-:Y:S02]  /*fa70*/  FSEL R145, R49, -INF , P2 ;  /* 0xff80000031917808 */ /* 0x000fe40001000000 */
[----:B------:R-:W-:Y:S02]  /*fa80*/  FMNMX.FTZ R4, R33, R6, !PT ;  /* 0x0000000621047209 */ /* 0x000fe40007810000 */
[C---:B------:R-:W-:Y:S02]  /*fa90*/  ISETP.GT.AND P1, PT, R0.reuse, 0x39, PT ;  /* 0x000000390000780c */ /* 0x040fe40003f24270 */
[C---:B------:R-:W-:Y:S02]  /*faa0*/  ISETP.GT.AND P0, PT, R0.reuse, 0x40, PT ;  /* 0x000000400000780c */ /* 0x040fe40003f04270 */
[----:B------:R-:W-:-:S02]  /*fab0*/  ISETP.GT.AND P4, PT, R0, 0x41, PT ;  /* 0x000000410000780c */ /* 0x000fc40003f84270 */
[C---:B------:R-:W-:Y:S02]  /*fac0*/  ISETP.GT.AND P3, PT, R0.reuse, 0x48, PT ;  /* 0x000000480000780c */ /* 0x040fe40003f64270 */
[----:B------:R-:W-:Y:S02]  /*fad0*/  ISETP.GT.AND P2, PT, R0, 0x49, PT ;  /* 0x000000490000780c */ /* 0x000fe40003f44270 */
[----:B------:R-:W-:Y:S02]  /*fae0*/  FMNMX.FTZ R0, R146, R5, !PT ;  /* 0x0000000592007209 */ /* 0x000fe40007810000 */
[----:B--2---:R-:W-:Y:S02]  /*faf0*/  FMNMX.FTZ R5, R2, R8, !PT ;  /* 0x0000000802057209 */ /* 0x004fe40007810000 */
[----:B------:R-:W-:Y:S02]  /*fb00*/  FMNMX.FTZ R2, R37, R4, !PT ;  /* 0x0000000425027209 */ /* 0x000fe40007810000 */
[----:B------:R-:W-:-:S02]  /*fb10*/  ISETP.GT.AND P6, PT, R3, 0x18, PT ;  /* 0x000000180300780c */ /* 0x000fc40003fc4270 */
[----:B------:R-:W-:Y:S02]  /*fb20*/  FMNMX.FTZ R2, R99, R2, !PT ;  /* 0x0000000263027209 */ /* 0x000fe40007810000 */
[----:B------:R-:W-:Y:S02]  /*fb30*/  FSEL R147, R48, -INF , P1 ;  /* 0xff80000030937808 */ /* 0x000fe40000800000 */
[----:B------:R-:W-:Y:S02]  /*fb40*/  FMNMX.FTZ R0, R145, R0, !PT ;  /* 0x0000000091007209 */ /* 0x000fe40007810000 */
[----:B------:R-:W-:Y:S02]  /*fb50*/  FSEL R74, R120, -INF , P6 ;  /* 0xff800000784a7808 */ /* 0x000fe40003000000 */
[----:B------:R-:W-:Y:S02]  /*fb60*/  ISETP.GT.AND P1, PT, R3, 0x19, PT ;  /* 0x000000190300780c */ /* 0x000fe40003f24270 */
[----:B------:R-:W-:-:S02]  /*fb70*/  FMNMX.FTZ R2, R110, R2, !PT ;  /* 0x000000026e027209 */ /* 0x000fc40007810000 */
[----:B------:R-:W-:Y:S02]  /*fb80*/  FSEL R188, R28, -INF , P0 ;  /* 0xff8000001cbc7808 */ /* 0x000fe40000000000 */
[----:B------:R-:W-:Y:S02]  /*fb90*/  FMNMX.FTZ R0, R147, R0, !PT ;  /* 0x0000000093007209 */ /* 0x000fe40007810000 */
[----:B------:R-:W-:Y:S02]  /*fba0*/  ISETP.GT.AND P0, PT, R3, 0x20, PT ;  /* 0x000000200300780c */ /* 0x000fe40003f04270 */
[----:B------:R-:W-:Y:S02]  /*fbb0*/  FSEL R68, R126, -INF , P1 ;  /* 0xff8000007e447808 */ /* 0x000fe40000800000 */
[----:B------:R-:W-:Y:S02]  /*fbc0*/  FMNMX.FTZ R2, R74, R2, !PT ;  /* 0x000000024a027209 */ /* 0x000fe40007810000 */
[----:B------:R-:W-:-:S02]  /*fbd0*/  FSEL R189, R23, -INF , P4 ;  /* 0xff80000017bd7808 */ /* 0x000fc40002000000 */
[----:B------:R-:W-:Y:S02]  /*fbe0*/  FMNMX.FTZ R0, R188, R0, !PT ;  /* 0x00000000bc007209 */ /* 0x000fe40007810000 */
[----:B------:R-:W-:Y:S02]  /*fbf0*/  ISETP.GT.AND P1, PT, R3, 0x21, PT ;  /* 0x000000210300780c */ /* 0x000fe40003f24270 */
[----:B------:R-:W-:Y:S02]  /*fc00*/  FSEL R131, R131, -INF , P0 ;  /* 0xff80000083837808 */ /* 0x000fe40000000000 */
[----:B------:R-:W-:Y:S02]  /*fc10*/  FMNMX.FTZ R2, R68, R2, !PT ;  /* 0x0000000244027209 */ /* 0x000fe40007810000 */
[----:B------:R-:W-:Y:S02]  /*fc20*/  FSEL R192, R21, -INF , P3 ;  /* 0xff80000015c07808 */ /* 0x000fe40001800000 */
[----:B------:R-:W-:-:S02]  /*fc30*/  FMNMX.FTZ R0, R189, R0, !PT ;  /* 0x00000000bd007209 */ /* 0x000fc40007810000 */
[----:B------:R-:W-:Y:S02]  /*fc40*/  ISETP.GT.AND P0, PT, R3, 0x28, PT ;  /* 0x000000280300780c */ /* 0x000fe40003f04270 */
[----:B------:R-:W-:Y:S02]  /*fc50*/  FSEL R136, R136, -INF , P1 ;  /* 0xff80000088887808 */ /* 0x000fe40000800000 */
[----:B------:R-:W-:Y:S02]  /*fc60*/  FMNMX.FTZ R2, R131, R2, !PT ;  /* 0x0000000283027209 */ /* 0x000fe40007810000 */
[----:B------:R-:W-:Y:S02]  /*fc70*/  FSEL R195, R22, -INF , P2 ;  /* 0xff80000016c37808 */ /* 0x000fe40001000000 */
[----:B------:R-:W-:Y:S01]  /*fc80*/  FMNMX.FTZ R0, R192, R0, !PT ;  /* 0x00000000c0007209 */ /* 0x000fe20007810000 */
[----:B------:R-:W-:Y:S01]  /*fc90*/  SHFL.BFLY PT, R6, R7, 0x1, 0x1f ;  /* 0x0c201f0007067f89 */ /* 0x000fe200000e0000 */
[----:B------:R-:W-:-:S02]  /*fca0*/  ISETP.GT.AND P2, PT, R3, 0x29, PT ;  /* 0x000000290300780c */ /* 0x000fc40003f44270 */
[----:B------:R-:W-:Y:S01]  /*fcb0*/  FSEL R137, R137, -INF , P0 ;  /* 0xff80000089897808 */ /* 0x000fe20000000000 */
[----:B------:R-:W-:Y:S01]  /*fcc0*/  SHFL.BFLY PT, R8, R5, 0x1, 0x1f ;  /* 0x0c201f0005087f89 */ /* 0x000fe200000e0000 */
[----:B------:R-:W-:Y:S02]  /*fcd0*/  FMNMX.FTZ R2, R136, R2, !PT ;  /* 0x0000000288027209 */ /* 0x000fe40007810000 */
[----:B------:R-:W-:Y:S01]  /*fce0*/  FMNMX.FTZ R0, R195, R0, !PT ;  /* 0x00000000c3007209 */ /* 0x000fe20007810000 */
[----:B------:R-:W-:Y:S01]  /*fcf0*/  LDSM.16.MT88.4 R20, [R205] ;  /* 0x00000000cd14783b */ /* 0x000fe20000004200 */
        /* <DEDUP_REMOVED lines=229> */
[----:B------:R-:W-:Y:S01]  /*10b50*/  ISETP.NE.AND P5, PT, R252, 0x1, PT ;  /* 0x00000001fc00780c */ /* 0x000fe20003fa5270 */
[----:B------:R-:W-:Y:S06]  /*10b60*/  LDSM.16.MT88.4 R116, [R205+0x2000] ;  /* 0x00200000cd74783b */ /* 0x000fec0000004200 */
        /* <DEDUP_REMOVED lines=177> */
[----:B------:R1:W-:Y:S04]  /*11680*/  STL [R1], R13 ;  /* 0x0000000d01007387 */ /* 0x0003e80000100800 */
        /* <DEDUP_REMOVED lines=35> */
[----:B------:R-:W-:Y:S01]  /*118c0*/  @P5 IMAD.HI.U32 R0, R0, c[0x0][0x2c8], RZ ;  /* 0x0000b20000005a27 */ /* 0x000fe200078e00ff */
[----:B------:R-:W-:-:S03]  /*118d0*/  MOV R216, R217 ;  /* 0x000000d900d87202 */ /* 0x000fc60000000f00 */
[----:B------:R-:W-:Y:S01]  /*118e0*/  IMAD.MOV.U32 R86, RZ, RZ, R70 ;  /* 0x000000ffff567224 */ /* 0x000fe200078e0046 */
[----:B------:R-:W-:-:S05]  /*118f0*/  @P5 SHF.R.U32.HI R0, RZ, c[0x0][0x2cc], R0 ;  /* 0x0000b300ff005a19 */ /* 0x000fca0000011600 */
[----:B------:R1:W-:Y:S02]  /*11900*/  @P5 STL [R1+0x4], R0 ;  /* 0x0000040001005387 */ /* 0x0003e40000100800 */
.L_x_1484:
[----:B--2---:R-:W2:Y:S01]  /*11910*/  LDL R217, [R1+0x20] ;  /* 0x0000200001d97983 */ /* 0x004ea20000100800 */
[----:B------:R-:W-:Y:S04]  /*11920*/  DEPBAR.LE SB0, 0x0 ;  /* 0x000080000000791a */ /* 0x000fe80000000000 */
[----:B------:R-:W3:Y:S01]  /*11930*/  LDL R2, [R1+0x38] ;  /* 0x0000380001027983 */ /* 0x000ee20000100800 */
[----:B------:R-:W-:Y:S01]  /*11940*/  WARPSYNC 0xffffffff ;  /* 0xffffffff00007948 */ /* 0x000fe20003800000 */
[----:B------:R-:W-:Y:S02]  /*11950*/  MOV R226, c[0x0][0x2c4] ;  /* 0x0000b10000e27a02 */ /* 0x000fe40000000f00 */
[----:B------:R-:W3:Y:S06]  /*11960*/  LDL.64 R172, [R1+0x28] ;  /* 0x0000280001ac7983 */ /* 0x000eec0000100a00 */
[----:B------:R-:W3:Y:S04]  /*11970*/  LDL R220, [R1+0x24] ;  /* 0x0000240001dc7983 */ /* 0x000ee80000100800 */
        /* <DEDUP_REMOVED lines=12> */
[----:B------:R-:W4:Y:S04]  /*11a40*/  LDL R224, [R1+0x60] ;  /* 0x0000600001e07983 */ /* 0x000f280000100800 */
[----:B------:R-:W4:Y:S04]  /*11a50*/  LDL R225, [R1+0x44] ;  /* 0x0000440001e17983 */ /* 0x000f280000100800 */
        /* <DEDUP_REMOVED lines=22> */
[-C--:B------:R-:W-:Y:S01]  /*11bc0*/  HMMA.16816.F32 R76, R76, R154.reuse, RZ ;  /* 0x0000009a4c4c723c */ /* 0x080fe200000018ff */
[----:B--2---:R-:W-:Y:S07]  /*11bd0*/  ISETP.GT.AND P0, PT, R217, R216, PT ;  /* 0x000000d8d900720c */ /* 0x004fee0003f04270 */
[----:B------:R-:W-:Y:S01]  /*11be0*/  HMMA.16816.F32 R80, R80, R154, RZ ;  /* 0x0000009a5050723c */ /* 0x000fe200000018ff */
[----:B------:R-:W1:Y:S07]  /*11bf0*/  LDSM.16.M88.4 R152, [R214] ;  /* 0x00000000d698783b */ /* 0x000e6e0000000200 */
[-C--:B------:R-:W-:Y:S01]  /*11c00*/  HMMA.16816.F32 R4, R156, R160.reuse, R4 ;  /* 0x000000a09c04723c */ /* 0x080fe20000001804 */
[----:B------:R-:W-:Y:S04]  /*11c10*/  @!P0 MOV R174, c[0x0][0x208] ;  /* 0x0000820000ae8a02 */ /* 0x000fe80000000f00 */
[----:B------:R-:W-:Y:S01]  /*11c20*/  @!P0 SHF.R.S32.HI R0, RZ, 0x1f, R216 ;  /* 0x0000001fff008819 */ /* 0x000fe200000114d8 */
[----:B---3--:R-:W-:Y:S01]  /*11c30*/  @!P0 IMAD.MOV.U32 R173, RZ, RZ, R2 ;  /* 0x000000ffffad8224 */ /* 0x008fe200078e0002 */
[----:B------:R-:W-:Y:S01]  /*11c40*/  LOP3.LUT P3, RZ, R220, 0x1, RZ, 0xc0, !PT ;  /* 0x00000001dcff7812 */ /* 0x000fe2000786c0ff */
[C---:B------:R-:W-:Y:S04]  /*11c50*/  HMMA.16816.F32 R8, R164.reuse, R160, R8 ;  /* 0x000000a0a408723c */ /* 0x040fe80000001808 */
[----:B------:R-:W-:Y:S02]  /*11c60*/  @!P0 IMAD R0, R0, c[0x0][0x208], RZ ;  /* 0x0000820000008a24 */ /* 0x000fe400078e02ff */
[----:B------:R-:W-:Y:S02]  /*11c70*/  @!P0 IMAD.SHL.U32 R2, R174, 0x20, RZ ;  /* 0x00000020ae028824 */ /* 0x000fe400078e00ff */
[-C--:B------:R-:W-:Y:S04]  /*11c80*/  HMMA.16816.F32 R12, R164, R162.reuse, R12 ;  /* 0x000000a2a40c723c */ /* 0x080fe8000000180c */
[C---:B------:R-:W-:Y:S04]  /*11c90*/  @!P0 IMAD.WIDE.U32 R160, R216.reuse, c[0x0][0x208], RZ ;  /* 0x00008200d8a08a25 */ /* 0x040fe800078e00ff */
[C---:B------:R-:W-:Y:S04]  /*11ca0*/  HMMA.16816.F32 R16, R156.reuse, R162, R16 ;  /* 0x000000a29c10723c */ /* 0x040fe80000001810 */
[----:B------:R-:W-:Y:S02]  /*11cb0*/  @!P0 IMAD R0, R216, c[0x0][0x20c], R0 ;  /* 0x00008300d8008a24 */ /* 0x000fe400078e0200 */
[----:B------:R-:W-:Y:S02]  /*11cc0*/  @!P0 IMAD.WIDE.U32 R172, R160, 0x50, R172 ;  /* 0x00000050a0ac8825 */ /* 0x000fe400078e00ac */
[-C--:B------:R-:W-:Y:S04]  /*11cd0*/  HMMA.16816.F32 R20, R156, R168.reuse, R20 ;  /* 0x000000a89c14723c */ /* 0x080fe80000001814 */
[----:B------:R-:W-:Y:S02]  /*11ce0*/  @!P0 IADD3 R0, R161, R0, RZ ;  /* 0x00000000a1008210 */ /* 0x000fe40007ffe0ff */
[----:B------:R-:W2:Y:S02]  /*11cf0*/  LDSM.16.M88.4 R160, [R213] ;  /* 0x00000000d5a0783b */ /* 0x000ea40000000200 */
[C---:B------:R-:W-:Y:S04]  /*11d00*/  HMMA.16816.F32 R24, R164.reuse, R168, R24 ;  /* 0x000000a8a418723c */ /* 0x040fe80000001818 */
[----:B------:R-:W-:Y:S03]  /*11d10*/  @!P0 IMAD R0, R0, 0x50, RZ ;  /* 0x0000005000008824 */ /* 0x000fe600078e02ff */
[----:B------:R-:W-:Y:S01]  /*11d20*/  @!P0 LEA R168, P1, R172, c[0x0][0x1f8], 0x1 ;  /* 0x00007e00aca88a11 */ /* 0x000fe200078208ff */
[----:B------:R-:W-:Y:S01]  /*11d30*/  @!P0 IMAD.IADD R87, R173, 0x1, R0 ;  /* 0x00000001ad578824 */ /* 0x000fe200078e0200 */
[----:B------:R-:W-:Y:S01]  /*11d40*/  @!P0 MOV R169, 0x5 ;  /* 0x0000000500a98802 */ /* 0x000fe20000000f00 */
[-C--:B------:R-:W-:Y:S03]  /*11d50*/  HMMA.16816.F32 R28, R164, R170.reuse, R28 ;  /* 0x000000aaa41c723c */ /* 0x080fe6000000181c */
[----:B------:R-:W-:Y:S02]  /*11d60*/  @!P0 SHF.L.U64.HI R0, R174, R169, c[0x0][0x20c] ;  /* 0x00008300ae008619 */ /* 0x000fe400000102a9 */
[----:B------:R-:W-:Y:S02]  /*11d70*/  @!P0 LEA.HI.X R169, R172, c[0x0][0x1fc], R87, 0x1, P1 ;  /* 0x00007f00aca98a11 */ /* 0x000fe400008f0c57 */
[----:B------:R-:W3:Y:S01]  /*11d80*/  LDSM.16.M88.4 R172, [R212] ;  /* 0x00000000d4ac783b */ /* 0x000ee20000000200 */
[C---:B------:R-:W-:Y:S04]  /*11d90*/  HMMA.16816.F32 R32, R156.reuse, R170, R32 ;  /* 0x000000aa9c20723c */ /* 0x040fe80000001820 */
[----:B------:R-:W-:Y:S03]  /*11da0*/  @!P0 IADD3 R180, P2, R168, R2, RZ ;  /* 0x00000002a8b48210 */ /* 0x000fe60007f5e0ff */
[----:B------:R-:W-:Y:S01]  /*11db0*/  @!PT LDS RZ, [RZ] ;  /* 0x00000000fffff984 */ /* 0x000fe20000000800 */
[----:B------:R-:W-:Y:S01]  /*11dc0*/  @!PT LDS RZ, [RZ] ;  /* 0x00000000fffff984 */ /* 0x000fe20000000800 */
[----:B------:R-:W-:Y:S01]  /*11dd0*/  @!PT LDS RZ, [RZ] ;  /* 0x00000000fffff984 */ /* 0x000fe20000000800 */
[----:B------:R5:W-:Y:S01]  /*11de0*/  @!P0 LDGSTS.E.BYPASS.LTC128B.128 [R218+0x100], [R168.64], !P3 ;  /* 0x00100000a8da8fae */ /* 0x000be2000d901d48 */
[----:B------:R-:W-:Y:S01]  /*11df0*/  @!P0 IADD3.X R181, R169, R0, RZ, P2, !PT ;  /* 0x00000000a9b58210 */ /* 0x000fe200017fe4ff */
[-C--:B-1----:R-:W-:Y:S03]  /*11e00*/  HMMA.16816.F32 R36, R156, R152.reuse, R36 ;  /* 0x000000989c24723c */ /* 0x082fe60000001824 */
[-C--:B------:R-:W-:Y:S03]  /*11e10*/  @!P0 IADD3 R178, P1, R180, R2.reuse, RZ ;  /* 0x00000002b4b28210 */ /* 0x080fe60007f3e0ff */
[----:B------:R1:W-:Y:S01]  /*11e20*/  @!P0 LDGSTS.E.BYPASS.LTC128B.128 [R218+0x900], [R180.64], !P3 ;  /* 0x00900000b4da8fae */ /* 0x0003e2000d901d48 */
[----:B------:R-:W-:Y:S01]  /*11e30*/  @!P0 IADD3 R176, P2, R178, R2, RZ ;  /* 0x00000002b2b08210 */ /* 0x000fe20007f5e0ff */
[--C-:B------:R-:W-:Y:S01]  /*11e40*/  @!P0 IMAD.X R179, R181, 0x1, R0.reuse, P1 ;  /* 0x00000001b5b38824 */ /* 0x100fe200008e0600 */
[C---:B------:R-:W-:Y:S04]  /*11e50*/  HMMA.16816.F32 R40, R164.reuse, R152, R40 ;  /* 0x00000098a428723c */ /* 0x040fe80000001828 */
[----:B------:R-:W-:Y:S01]  /*11e60*/  @!P0 IADD3.X R177, R179, R0, RZ, P2, !PT ;  /* 0x00000000b3b18210 */ /* 0x000fe200017fe4ff */
[----:B------:R1:W-:Y:S03]  /*11e70*/  @!P0 LDGSTS.E.BYPASS.LTC128B.128 [R218+0x1100], [R178.64], !P3 ;  /* 0x01100000b2da8fae */ /* 0x0003e6000d901d48 */
[-C--:B------:R-:W-:Y:S05]  /*11e80*/  HMMA.16816.F32 R44, R164, R154.reuse, R44 ;  /* 0x0000009aa42c723c */ /* 0x080fea000000182c */
[----:B------:R3:W-:Y:S01]  /*11e90*/  @!P0 LDGSTS.E.BYPASS.LTC128B.128 [R218+0x1900], [R176.64], !P3 ;  /* 0x01900000b0da8fae */ /* 0x0007e2000d901d48 */
[----:B-----5:R-:W-:Y:S02]  /*11ea0*/  @!P0 IADD3 R168, P1, R176, R2, RZ ;  /* 0x00000002b0a88210 */ /* 0x020fe40007f3e0ff */
[C---:B------:R-:W-:Y:S04]  /*11eb0*/  HMMA.16816.F32 R48, R156.reuse, R154, R48 ;  /* 0x0000009a9c30723c */ /* 0x040fe80000001830 */
[----:B------:R-:W-:Y:S01]  /*11ec0*/  @!P0 IMAD.X R169, R177, 0x1, R0, P1 ;  /* 0x00000001b1a98824 */ /* 0x000fe200008e0600 */
[----:B------:R-:W-:Y:S03]  /*11ed0*/  ISETP.NE.AND P1, PT, R226, 0x1, PT ;  /* 0x00000001e200780c */ /* 0x000fe60003f25270 */
[-C--:B--2---:R-:W-:Y:S01]  /*11ee0*/  HMMA.16816.F32 R52, R156, R160.reuse, R52 ;  /* 0x000000a09c34723c */ /* 0x084fe20000001834 */
[----:B------:R2:W-:Y:S07]  /*11ef0*/  @!P0 LDGSTS.E.BYPASS.LTC128B.128 [R218+0x2100], [R168.64], !P3 ;  /* 0x02100000a8da8fae */ /* 0x0005ee000d901d48 */
[C---:B------:R-:W-:Y:S01]  /*11f00*/  HMMA.16816.F32 R56, R164.reuse, R160, R56 ;  /* 0x000000a0a438723c */ /* 0x040fe20000001838 */
[----:B-1----:R-:W-:Y:S07]  /*11f10*/  LDSM.16.M88.4 R180, [R208+0x2000] ;  /* 0x00200000d0b4783b */ /* 0x002fee0000000200 */
[-C--:B------:R-:W-:Y:S01]  /*11f20*/  HMMA.16816.F32 R60, R164, R162.reuse, R60 ;  /* 0x000000a2a43c723c */ /* 0x080fe2000000183c */
[----:B---3--:R-:W-:Y:S07]  /*11f30*/  LDSM.16.M88.4 R176, [R206] ;  /* 0x00000000ceb0783b */ /* 0x008fee0000000200 */
[C---:B------:R-:W-:Y:S01]  /*11f40*/  HMMA.16816.F32 R64, R156.reuse, R162, R64 ;  /* 0x000000a29c40723c */ /* 0x040fe20000001840 */
[----:B------:R-:W-:Y:S07]  /*11f50*/  LDSM.16.M88.4 R184, [R206+0x800] ;  /* 0x00080000ceb8783b */ /* 0x000fee0000000200 */
[-C--:B------:R-:W-:Y:S01]  /*11f60*/  HMMA.16816.F32 R68, R156, R172.reuse, R68 ;  /* 0x000000ac9c44723c */ /* 0x080fe20000001844 */
[----:B--2---:R-:W1:Y:S07]  /*11f70*/  LDSM.16.M88.4 R168, [R208] ;  /* 0x00000000d0a8783b */ /* 0x004e6e0000000200 */
[C---:B------:R-:W-:Y:S01]  /*11f80*/  HMMA.16816.F32 R72, R164.reuse, R172, R72 ;  /* 0x000000aca448723c */ /* 0x040fe20000001848 */
[----:B------:R-:W2:Y:S07]  /*11f90*/  LDSM.16.M88.4 R152, [R206+0x1000] ;  /* 0x00100000ce98783b */ /* 0x000eae0000000200 */
[-C--:B------:R-:W-:Y:S01]  /*11fa0*/  HMMA.16816.F32 R76, R164, R174.reuse, R76 ;  /* 0x000000aea44c723c */ /* 0x080fe2000000184c */
[----:B------:R-:W3:Y:S07]  /*11fb0*/  LDSM.16.M88.4 R188, [R206+0x1800] ;  /* 0x00180000cebc783b */ /* 0x000eee0000000200 */
[----:B------:R-:W-:Y:S01]  /*11fc0*/  HMMA.16816.F32 R80, R156, R174, R80 ;  /* 0x000000ae9c50723c */ /* 0x000fe20000001850 */
        /* <DEDUP_REMOVED lines=49> */
[----:B------:R2:W-:Y:S07]  /*122e0*/  MUFU.TANH R190, R0 ;  /* 0x0000000000be7308 */ /* 0x0005ee0000002400 */
[C---:B------:R-:W-:Y:S08]  /*122f0*/  HMMA.16816.F32 R32, R160.reuse, R6, R32 ;  /* 0x00000006a020723c */ /* 0x040ff00000001820 */
[----:B------:R-:W-:Y:S04]  /*12300*/  FMUL.FTZ R2, R26, c[0x0][0x320] ;  /* 0x0000c8001a027a20 */ /* 0x000fe80000410000 */
[----:B------:R-:W-:Y:S01]  /*12310*/  FMUL.FTZ R4, R25, c[0x0][0x320] ;  /* 0x0000c80019047a20 */ /* 0x000fe20000410000 */
[----:B------:R-:W-:Y:S01]  /*12320*/  MUFU.TANH R173, R2 ;  /* 0x0000000200ad7308 */ /* 0x000fe20000002400 */
[----:B--2---:R-:W-:Y:S09]  /*12330*/  FMUL.FTZ R0, R12, c[0x0][0x320] ;  /* 0x0000c8000c007a20 */ /* 0x004ff20000410000 */
[----:B------:R2:W-:Y:S10]  /*12340*/  MUFU.TANH R187, R0 ;  /* 0x0000000000bb7308 */ /* 0x0005f40000002400 */
[----:B------:R5:W-:Y:S01]  /*12350*/  MUFU.TANH R174, R4 ;  /* 0x0000000400ae7308 */ /* 0x000be20000002400 */
[-C--:B-1----:R-:W-:Y:S08]  /*12360*/  HMMA.16816.F32 R36, R160, R8.reuse, R36 ;  /* 0x00000008a024723c */ /* 0x082ff00000001824 */
[C---:B------:R-:W-:Y:S04]  /*12370*/  HMMA.16816.F32 R40, R156.reuse, R8, R40 ;  /* 0x000000089c28723c */ /* 0x040fe80000001828 */
[----:B--2---:R-:W-:Y:S04]  /*12380*/  FMUL.FTZ R0, R13, c[0x0][0x320] ;  /* 0x0000c8000d007a20 */ /* 0x004fe80000410000 */
[-C--:B------:R-:W-:Y:S01]  /*12390*/  HMMA.16816.F32 R44, R156, R10.reuse, R44 ;  /* 0x0000000a9c2c723c */ /* 0x080fe2000000182c */
[----:B------:R1:W-:Y:S01]  /*123a0*/  MUFU.TANH R185, R0 ;  /* 0x0000000000b97308 */ /* 0x0003e20000002400 */
[----:B-----5:R-:W2:Y:S06]  /*123b0*/  LDSM.16.M88.4 R4, [R203+0x1800] ;  /* 0x00180000cb04783b */ /* 0x020eac0000000200 */
[C---:B------:R-:W-:Y:S02]  /*123c0*/  HMMA.16816.F32 R48, R160.reuse, R10, R48 ;  /* 0x0000000aa030723c */ /* 0x040fe40000001830 */
[----:B------:R-:W5:Y:S06]  /*123d0*/  LDSM.16.M88.4 R8, [R203+0x2000] ;  /* 0x00200000cb08783b */ /* 0x000f6c0000000200 */
[----:B------:R-:W-:Y:S01]  /*123e0*/  FMUL.FTZ R12, R43, c[0x0][0x320] ;  /* 0x0000c8002b0c7a20 */ /* 0x000fe20000410000 */
[----:B------:R-:W-:Y:S04]  /*123f0*/  DEPBAR.LE SB0, 0x0 ;  /* 0x000080000000791a */ /* 0x000fe80000000000 */
[----:B------:R3:W-:Y:S01]  /*12400*/  MUFU.TANH R182, R12 ;  /* 0x0000000c00b67308 */ /* 0x0007e20000002400 */
[----:B------:R-:W-:Y:S02]  /*12410*/  BAR.SYNC.DEFER_BLOCKING 0x0 ;  /* 0x0000000000007b1d */ /* 0x000fe40000010000 */
[----:B------:R-:W-:Y:S02]  /*12420*/  FMUL.FTZ R2, R44, c[0x0][0x320] ;  /* 0x0000c8002c027a20 */ /* 0x000fe40000410000 */
[----:B-1----:R-:W-:Y:S05]  /*12430*/  FMUL.FTZ R0, R14, c[0x0][0x320] ;  /* 0x0000c8000e007a20 */ /* 0x002fea0000410000 */
[----:B------:R1:W1:Y:S10]  /*12440*/  MUFU.TANH R186, R0 ;  /* 0x0000000000ba7308 */ /* 0x0002740000002400 */
[----:B------:R4:W-:Y:S01]  /*12450*/  MUFU.TANH R184, R2 ;  /* 0x0000000200b87308 */ /* 0x0009e20000002400 */
[----:B---3--:R-:W-:Y:S01]  /*12460*/  FMUL.FTZ R12, R48, c[0x0][0x320] ;  /* 0x0000c800300c7a20 */ /* 0x008fe20000410000 */
[-C--:B--2---:R-:W-:Y:S05]  /*12470*/  HMMA.16816.F32 R52, R160, R4.reuse, R52 ;  /* 0x00000004a034723c */ /* 0x084fea0000001834 */
[----:B-1----:R-:W-:Y:S03]  /*12480*/  FMUL.FTZ R0, R15, c[0x0][0x320] ;  /* 0x0000c8000f007a20 */ /* 0x002fe60000410000 */
[C---:B------:R-:W-:Y:S01]  /*12490*/  HMMA.16816.F32 R56, R156.reuse, R4, R56 ;  /* 0x000000049c38723c */ /* 0x040fe20000001838 */
[----:B------:R1:W-:Y:S07]  /*124a0*/  MUFU.TANH R183, R0 ;  /* 0x0000000000b77308 */ /* 0x0003ee0000002400 */
[-C--:B------:R-:W-:Y:S04]  /*124b0*/  HMMA.16816.F32 R60, R156, R6.reuse, R60 ;  /* 0x000000069c3c723c */ /* 0x080fe8000000183c */
[----:B----4-:R-:W-:Y:S04]  /*124c0*/  FMUL.FTZ R2, R51, c[0x0][0x320] ;  /* 0x0000c80033027a20 */ /* 0x010fe80000410000 */
[----:B------:R-:W-:Y:S01]  /*124d0*/  FMUL.FTZ R4, R53, c[0x0][0x320] ;  /* 0x0000c80035047a20 */ /* 0x000fe20000410000 */
[----:B------:R-:W-:Y:S01]  /*124e0*/  MUFU.TANH R167, R2 ;  /* 0x0000000200a77308 */ /* 0x000fe20000002400 */
[C---:B------:R-:W-:Y:S08]  /*124f0*/  HMMA.16816.F32 R64, R160.reuse, R6, R64 ;  /* 0x00000006a040723c */ /* 0x040ff00000001840 */
[-C--:B-----5:R-:W-:Y:S04]  /*12500*/  HMMA.16816.F32 R68, R160, R8.reuse, R68 ;  /* 0x00000008a044723c */ /* 0x0a0fe80000001844 */
        /* <DEDUP_REMOVED lines=9> */
[----:B------:R1:W-:Y:S01]  /*125a0*/  MUFU.TANH R13, R0 ;  /* 0x00000000000d7308 */ /* 0x0003e20000002400 */
[----:B--2---:R-:W-:Y:S11]  /*125b0*/  FMUL.FTZ R8, R58, c[0x0][0x320] ;  /* 0x0000c8003a087a20 */ /* 0x004ff60000410000 */
[----:B------:R-:W-:Y:S04]  /*125c0*/  @!UPT UIADD3 URZ, URZ, URZ, URZ ;  /* 0x0000003f3f3ff290 */ /* 0x000fe8000fffe03f */
        /* <DEDUP_REMOVED lines=12> */
[----:B------:R1:W3:Y:S02]  /*12690*/  MUFU.TANH R176, R0 ;  /* 0x0000000000b07308 */ /* 0x0002e40000002400 */
[----:B-1----:R-:W-:Y:S08]  /*126a0*/  FMUL.FTZ R0, R24, c[0x0][0x320] ;  /* 0x0000c80018007a20 */ /* 0x002ff00000410000 */
[----:B------:R1:W-:Y:S02]  /*126b0*/  MUFU.TANH R175, R0 ;  /* 0x0000000000af7308 */ /* 0x0003e40000002400 */
[----:B-1----:R-:W-:Y:S08]  /*126c0*/  FMUL.FTZ R0, R27, c[0x0][0x320] ;  /* 0x0000c8001b007a20 */ /* 0x002ff00000410000 */
[----:B------:R1:W4:Y:S02]  /*126d0*/  MUFU.TANH R172, R0 ;  /* 0x0000000000ac7308 */ /* 0x0003240000002400 */
[----:B-1----:R-:W-:Y:S08]  /*126e0*/  FMUL.FTZ R0, R28, c[0x0][0x320] ;  /* 0x0000c8001c007a20 */ /* 0x002ff00000410000 */
[----:B------:R1:W-:Y:S02]  /*126f0*/  MUFU.TANH R170, R0 ;  /* 0x0000000000aa7308 */ /* 0x0003e40000002400 */
[----:B-1----:R-:W-:Y:S08]  /*12700*/  FMUL.FTZ R0, R29, c[0x0][0x320] ;  /* 0x0000c8001d007a20 */ /* 0x002ff00000410000 */
[----:B------:R1:W5:Y:S02]  /*12710*/  MUFU.TANH R169, R0 ;  /* 0x0000000000a97308 */ /* 0x0003640000002400 */
[----:B-1----:R-:W-:Y:S08]  /*12720*/  FMUL.FTZ R0, R30, c[0x0][0x320] ;  /* 0x0000c8001e007a20 */ /* 0x002ff00000410000 */
[----:B------:R1:W-:Y:S02]  /*12730*/  MUFU.TANH R168, R0 ;  /* 0x0000000000a87308 */ /* 0x0003e40000002400 */
        /* <DEDUP_REMOVED lines=19> */
[----:B--2---:R-:W-:Y:S09]  /*12870*/  FMUL.FTZ R0, R39, c[0x0][0x320] ;  /* 0x0000c80027007a20 */ /* 0x004ff20000410000 */
        /* <DEDUP_REMOVED lines=12> */
[----:B------:R-:W-:Y:S10]  /*12940*/  MUFU.TANH R47, R12 ;  /* 0x0000000c002f7308 */ /* 0x000ff40000002400 */
[----:B------:R1:W-:Y:S02]  /*12950*/  MUFU.TANH R196, R0 ;  /* 0x0000000000c47308 */ /* 0x0003e40000002400 */
[----:B-1----:R-:W-:Y:S08]  /*12960*/  FMUL.FTZ R0, R49, c[0x0][0x320] ;  /* 0x0000c80031007a20 */ /* 0x002ff00000410000 */
[----:B------:R1:W-:Y:S02]  /*12970*/  MUFU.TANH R45, R0 ;  /* 0x00000000002d7308 */ /* 0x0003e40000002400 */
[----:B-1----:R-:W-:Y:S08]  /*12980*/  FMUL.FTZ R0, R50, c[0x0][0x320] ;  /* 0x0000c80032007a20 */ /* 0x002ff00000410000 */
[----:B------:R1:W-:Y:S02]  /*12990*/  MUFU.TANH R171, R0 ;  /* 0x0000000000ab7308 */ /* 0x0003e40000002400 */
[----:B-1----:R-:W-:Y:S01]  /*129a0*/  IMAD.IADD R0, R224, 0x1, R225 ;  /* 0x00000001e0007824 */ /* 0x002fe200078e02e1 */
[----:B------:R-:W-:Y:S05]  /*129b0*/  @P1 MOV R0, R223 ;  /* 0x000000df00001202 */ /* 0x000fea0000000f00 */
[----:B------:R-:W-:Y:S08]  /*129c0*/  SHFL.IDX PT, R6, R0, 0x1, 0x1c1f ;  /* 0x003c1f0000067f89 */ /* 0x000ff000000e0000 */
[----:B------:R-:W1:Y:S08]  /*129d0*/  SHFL.IDX PT, R12, R0, 0x2, 0x1c1f ;  /* 0x005c1f00000c7f89 */ /* 0x000e7000000e0000 */
[----:B------:R-:W1:Y:S08]  /*129e0*/  SHFL.IDX PT, R2, R0, RZ, 0x1c1f ;  /* 0x001c1fff00027589 */ /* 0x000e7000000e0000 */
[----:B------:R1:W2:Y:S02]  /*129f0*/  SHFL.IDX PT, R7, R0, 0x3, 0x1c1f ;  /* 0x007c1f0000077f89 */ /* 0x0002a400000e0000 */
[----:B-1----:R-:W-:Y:S04]  /*12a00*/  FMUL.FTZ R0, R52, c[0x0][0x320] ;  /* 0x0000c80034007a20 */ /* 0x002fe80000410000 */
[----:B------:R1:W-:Y:S02]  /*12a10*/  MUFU.TANH R43, R0 ;  /* 0x00000000002b7308 */ /* 0x0003e40000002400 */
[----:B-1----:R-:W-:Y:S05]  /*12a20*/  IMAD R0, R216, -0x50, RZ ;  /* 0xffffffb0d8007824 */ /* 0x002fea00078e02ff */
[----:B------:R-:W-:Y:S04]  /*12a30*/  IADD3 R0, -R222, 0x1, R0 ;  /* 0x00000001de007810 */ /* 0x000fe80007ffe100 */
[----:B------:R-:W-:Y:S05]  /*12a40*/  IADD3 R5, -R219, R0, R221 ;  /* 0x00000000db057210 */ /* 0x000fea0007ffe1dd */
[C---:B------:R-:W-:Y:S02]  /*12a50*/  IMAD.IADD R0, R5.reuse, 0x1, R12 ;  /* 0x0000000105007824 */ /* 0x040fe400078e020c */
[C---:B------:R-:W-:Y:S01]  /*12a60*/  IMAD.IADD R4, R5.reuse, 0x1, R2 ;  /* 0x0000000105047824 */ /* 0x040fe200078e0202 */
[C---:B------:R-:W-:Y:S01]  /*12a70*/  IADD3 R2, R5.reuse, R6, RZ ;  /* 0x0000000605027210 */ /* 0x040fe20007ffe0ff */
[----:B------:R-:W-:Y:S01]  /*12a80*/  FMUL.FTZ R6, R56, c[0x0][0x320] ;  /* 0x0000c80038067a20 */ /* 0x000fe20000410000 */
[----:B------:R-:W-:Y:S02]  /*12a90*/  ISETP.GT.AND P5, PT, R0, RZ, PT ;  /* 0x000000ff0000720c */ /* 0x000fe40003fa4270 */
[----:B--2---:R-:W-:Y:S01]  /*12aa0*/  IADD3 R5, R5, R7, RZ ;  /* 0x0000000705057210 */ /* 0x004fe20007ffe0ff */
[----:B------:R1:W-:Y:S01]  /*12ab0*/  MUFU.TANH R55, R6 ;  /* 0x0000000600377308 */ /* 0x0003e20000002400 */
[----:B------:R-:W-:Y:S01]  /*12ac0*/  FMUL.FTZ R7, R57, c[0x0][0x320] ;  /* 0x0000c80039077a20 */ /* 0x000fe20000410000 */
[----:B------:R-:W-:Y:S02]  /*12ad0*/  FSEL R18, R152, -INF , P5 ;  /* 0xff80000098127808 */ /* 0x000fe40002800000 */
[----:B------:R-:W-:Y:S02]  /*12ae0*/  ISETP.GT.AND P5, PT, R5, 0x8, PT ;  /* 0x000000080500780c */ /* 0x000fe40003fa4270 */
[----:B------:R-:W-:Y:S02]  /*12af0*/  ISETP.GT.AND P1, PT, R4, RZ, PT ;  /* 0x000000ff0400720c */ /* 0x000fe40003f24270 */
[----:B------:R-:W-:Y:S02]  /*12b00*/  FSEL R24, R186, -INF , P5 ;  /* 0xff800000ba187808 */ /* 0x000fe40002800000 */
[----:B------:R2:W-:Y:S01]  /*12b10*/  MUFU.TANH R152, R7 ;  /* 0x0000000700987308 */ /* 0x0005e20000002400 */
[----:B------:R-:W-:Y:S02]  /*12b20*/  ISETP.GT.AND P5, PT, R4, 0x11, PT ;  /* 0x000000110400780c */ /* 0x000fe40003fa4270 */
[----:B------:R-:W-:Y:S02]  /*12b30*/  ISETP.GT.AND P2, PT, R2, RZ, PT ;  /* 0x000000ff0200720c */ /* 0x000fe40003f44270 */
[----:B------:R-:W-:Y:S02]  /*12b40*/  FSEL R29, R87, -INF , P5 ;  /* 0xff800000571d7808 */ /* 0x000fe40002800000 */
[----:B------:R-:W-:Y:S02]  /*12b50*/  FSEL R10, R194, -INF , P1 ;  /* 0xff800000c20a7808 */ /* 0x000fe40000800000 */
[----:B------:R-:W-:Y:S02]  /*12b60*/  ISETP.GT.AND P1, PT, R5, RZ, PT ;  /* 0x000000ff0500720c */ /* 0x000fe40003f24270 */
        /* <DEDUP_REMOVED lines=8> */
[----:B------:R-:W-:Y:S01]  /*12bf0*/  ISETP.GT.AND P4, PT, R5, 0x9, PT ;  /* 0x000000090500780c */ /* 0x000fe20003f84270 */
[----:B--2---:R-:W-:Y:S01]  /*12c00*/  FMUL.FTZ R7, R65, c[0x0][0x320] ;  /* 0x0000c80041077a20 */ /* 0x004fe20000410000 */
[----:B------:R-:W-:Y:S02]  /*12c10*/  FSEL R20, R187, -INF , P2 ;  /* 0xff800000bb147808 */ /* 0x000fe40001000000 */
[----:B------:R-:W-:Y:S01]  /*12c20*/  ISETP.GT.AND P5, PT, R5, 0x10, PT ;  /* 0x000000100500780c */ /* 0x000fe20003fa4270 */
[----:B------:R2:W2:Y:S01]  /*12c30*/  MUFU.TANH R41, R7 ;  /* 0x0000000700297308 */ /* 0x0004a20000002400 */
[----:B------:R-:W-:Y:S02]  /*12c40*/  ISETP.GT.AND P2, PT, R2, 0x9, PT ;  /* 0x000000090200780c */ /* 0x000fe40003f44270 */
[----:B------:R-:W-:Y:S02]  /*12c50*/  FSEL R25, R183, -INF , P4 ;  /* 0xff800000b7197808 */ /* 0x000fe40002000000 */
[----:B------:R-:W-:Y:S02]  /*12c60*/  ISETP.GT.AND P4, PT, R4, 0x10, PT ;  /* 0x000000100400780c */ /* 0x000fe40003f84270 */
[----:B------:R-:W-:Y:S02]  /*12c70*/  FSEL R13, R13, -INF , P1 ;  /* 0xff8000000d0d7808 */ /* 0x000fe40000800000 */
[----:B------:R-:W-:Y:S02]  /*12c80*/  ISETP.GT.AND P1, PT, R2, 0x11, PT ;  /* 0x000000110200780c */ /* 0x000fe40003f24270 */
[----:B------:R-:W-:Y:S02]  /*12c90*/  FSEL R17, R17, -INF , P2 ;  /* 0xff80000011117808 */ /* 0x000fe40001000000 */
[----:B------:R-:W-:Y:S01]  /*12ca0*/  FSEL R30, R178, -INF , P4 ;  /* 0xff800000b21e7808 */ /* 0x000fe20002000000 */
[----:B-1----:R-:W-:Y:S01]  /*12cb0*/  FMUL.FTZ R6, R61, c[0x0][0x320] ;  /* 0x0000c8003d067a20 */ /* 0x002fe20000410000 */
[----:B------:R-:W-:Y:S02]  /*12cc0*/  FSEL R36, R173, -INF , P5 ;  /* 0xff800000ad247808 */ /* 0x000fe40002800000 */
[----:B---3--:R-:W-:Y:S01]  /*12cd0*/  FSEL R33, R176, -INF , P1 ;  /* 0xff800000b0217808 */ /* 0x008fe20000800000 */
[----:B------:R1:W-:Y:S01]  /*12ce0*/  MUFU.TANH R163, R6 ;  /* 0x0000000600a37308 */ /* 0x0003e20000002400 */
[C---:B------:R-:W-:Y:S02]  /*12cf0*/  ISETP.GT.AND P2, PT, R0.reuse, 0x11, PT ;  /* 0x000000110000780c */ /* 0x040fe40003f44270 */
[C---:B------:R-:W-:Y:S02]  /*12d00*/  ISETP.GT.AND P4, PT, R5.reuse, 0x11, PT ;  /* 0x000000110500780c */ /* 0x040fe40003f84270 */
[----:B------:R-:W-:Y:S01]  /*12d10*/  ISETP.GT.AND P1, PT, R0, 0x19, PT ;  /* 0x000000190000780c */ /* 0x000fe20003f24270 */
[----:B--2---:R-:W-:Y:S01]  /*12d20*/  FMUL.FTZ R7, R66, c[0x0][0x320] ;  /* 0x0000c80042077a20 */ /* 0x004fe20000410000 */
[----:B------:R-:W-:Y:S02]  /*12d30*/  FSEL R35, R174, -INF , P2 ;  /* 0xff800000ae237808 */ /* 0x000fe40001000000 */
[----:B----4-:R-:W-:Y:S01]  /*12d40*/  FSEL R40, R172, -INF , P4 ;  /* 0xff800000ac287808 */ /* 0x010fe20002000000 */
[----:B------:R2:W-:Y:S01]  /*12d50*/  MUFU.TANH R52, R7 ;  /* 0x0000000700347308 */ /* 0x0005e20000002400 */
[----:B------:R-:W-:Y:S02]  /*12d60*/  ISETP.GT.AND P2, PT, R5, 0x19, PT ;  /* 0x000000190500780c */ /* 0x000fe40003f44270 */
[C---:B------:R-:W-:Y:S02]  /*12d70*/  ISETP.GT.AND P5, PT, R4.reuse, 0x18, PT ;  /* 0x000000180400780c */ /* 0x040fe40003fa4270 */
[----:B------:R-:W-:Y:S02]  /*12d80*/  ISETP.GT.AND P4, PT, R4, 0x19, PT ;  /* 0x000000190400780c */ /* 0x000fe40003f84270 */
[----:B-----5:R-:W-:Y:S02]  /*12d90*/  FSEL R44, R169, -INF , P1 ;  /* 0xff800000a92c7808 */ /* 0x020fe40000800000 */
[----:B------:R-:W-:Y:S02]  /*12da0*/  ISETP.GT.AND P1, PT, R2, 0x18, PT ;  /* 0x000000180200780c */ /* 0x000fe40003f24270 */
[----:B------:R-:W-:Y:S02]  /*12db0*/  FSEL R50, R28, -INF , P2 ;  /* 0xff8000001c327808 */ /* 0x000fe40001000000 */
[----:B------:R-:W-:Y:S01]  /*12dc0*/  FSEL R28, R27, -INF , P5 ;  /* 0xff8000001b1c7808 */ /* 0x000fe20002800000 */
[----:B-1----:R-:W-:Y:S01]  /*12dd0*/  FMUL.FTZ R6, R64, c[0x0][0x320] ;  /* 0x0000c80040067a20 */ /* 0x002fe20000410000 */
[----:B------:R-:W-:Y:S01]  /*12de0*/  ISETP.GT.AND P3, PT, R2, 0x1, PT ;  /* 0x000000010200780c */ /* 0x000fe20003f64270 */
[----:B------:R-:W3:Y:S01]  /*12df0*/  LDL R64, [R1+0x3c] ;  /* 0x00003c0001407983 */ /* 0x000ee20000100800 */
[----:B------:R-:W-:Y:S02]  /*12e00*/  FSEL R27, R31, -INF , P4 ;  /* 0xff8000001f1b7808 */ /* 0x000fe40002000000 */
[----:B------:R-:W-:Y:S02]  /*12e10*/  FSEL R31, R26, -INF , P1 ;  /* 0xff8000001a1f7808 */ /* 0x000fe40000800000 */
[----:B------:R-:W-:Y:S02]  /*12e20*/  ISETP.GT.AND P1, PT, R0, 0x20, PT ;  /* 0x000000200000780c */ /* 0x000fe40003f24270 */
[----:B------:R-:W-:Y:S01]  /*12e30*/  FSEL R15, R191, -INF , P3 ;  /* 0xff800000bf0f7808 */ /* 0x000fe20001800000 */
[----:B--2---:R-:W-:Y:S01]  /*12e40*/  FMUL.FTZ R7, R68, c[0x0][0x320] ;  /* 0x0000c80044077a20 */ /* 0x004fe20000410000 */
[----:B------:R-:W-:Y:S02]  /*12e50*/  ISETP.GT.AND P3, PT, R0, 0x9, PT ;  /* 0x000000090000780c */ /* 0x000fe40003f64270 */
[----:B------:R-:W-:Y:S01]  /*12e60*/  FSEL R160, R37, -INF , P1 ;  /* 0xff80000025a07808 */ /* 0x000fe20000800000 */
[----:B------:R1:W-:Y:S01]  /*12e70*/  MUFU.TANH R39, R7 ;  /* 0x0000000700277308 */ /* 0x0003e20000002400 */
[----:B------:R-:W-:Y:S02]  /*12e80*/  FSEL R21, R185, -INF , P3 ;  /* 0xff800000b9157808 */ /* 0x000fe40001800000 */
[C---:B------:R-:W-:Y:S02]  /*12e90*/  ISETP.GT.AND P0, PT, R4.reuse, 0x1, PT ;  /* 0x000000010400780c */ /* 0x040fe40003f04270 */
[----:B------:R-:W-:Y:S02]  /*12ea0*/  ISETP.GT.AND P6, PT, R4, 0x8, PT ;  /* 0x000000080400780c */ /* 0x000fe40003fc4270 */
[----:B------:R-:W-:Y:S02]  /*12eb0*/  FSEL R11, R193, -INF , P0 ;  /* 0xff800000c10b7808 */ /* 0x000fe40000000000 */
[----:B------:R-:W-:Y:S01]  /*12ec0*/  ISETP.GT.AND P0, PT, R5, 0x1, PT ;  /* 0x000000010500780c */ /* 0x000fe20003f04270 */
[----:B------:R-:W-:Y:S01]  /*12ed0*/  MUFU.TANH R185, R8 ;  /* 0x0000000800b97308 */ /* 0x000fe20000002400 */
[----:B------:R-:W-:Y:S02]  /*12ee0*/  FSEL R12, R181, -INF , P6 ;  /* 0xff800000b50c7808 */ /* 0x000fe40003000000 */
[----:B------:R-:W-:Y:S02]  /*12ef0*/  FSEL R23, R188, -INF , P0 ;  /* 0xff800000bc177808 */ /* 0x000fe40000000000 */
[----:B------:R-:W-:Y:S02]  /*12f00*/  ISETP.GT.AND P6, PT, R4, 0x39, PT ;  /* 0x000000390400780c */ /* 0x000fe40003fc4270 */
[----:B------:R-:W-:Y:S02]  /*12f10*/  ISETP.GT.AND P0, PT, R2, 0x8, PT ;  /* 0x000000080200780c */ /* 0x000fe40003f04270 */
[----:B------:R-:W-:Y:S01]  /*12f20*/  FSEL R187, R41, -INF , P6 ;  /* 0xff80000029bb7808 */ /* 0x000fe20003000000 */
[----:B------:R2:W4:Y:S01]  /*12f30*/  MUFU.TANH R8, R6 ;  /* 0x0000000600087308 */ /* 0x0005220000002400 */
[----:B------:R-:W-:Y:S02]  /*12f40*/  FSEL R16, R16, -INF , P0 ;  /* 0xff80000010107808 */ /* 0x000fe40000000000 */
[C---:B------:R-:W-:Y:S01]  /*12f50*/  ISETP.GT.AND P6, PT, R0.reuse, 0x41, PT ;  /* 0x000000410000780c */ /* 0x040fe20003fc4270 */
[----:B-1----:R-:W-:Y:S01]  /*12f60*/  FMUL.FTZ R7, R69, c[0x0][0x320] ;  /* 0x0000c80045077a20 */ /* 0x002fe20000410000 */
[----:B------:R-:W-:Y:S02]  /*12f70*/  ISETP.GT.AND P0, PT, R0, 0x10, PT ;  /* 0x000000100000780c */ /* 0x000fe40003f04270 */
[----:B------:R-:W-:Y:S02]  /*12f80*/  ISETP.GT.AND P3, PT, R2, 0x10, PT ;  /* 0x000000100200780c */ /* 0x000fe40003f64270 */
[----:B------:R-:W-:Y:S01]  /*12f90*/  FSEL R34, R175, -INF , P0 ;  /* 0xff800000af227808 */ /* 0x000fe20000000000 */
[----:B------:R1:W-:Y:S01]  /*12fa0*/  MUFU.TANH R37, R7 ;  /* 0x0000000700257308 */ /* 0x0003e20000002400 */
[----:B------:R-:W-:Y:S02]  /*12fb0*/  FSEL R32, R177, -INF , P3 ;  /* 0xff800000b1207808 */ /* 0x000fe40001800000 */
[----:B------:R-:W-:Y:S02]  /*12fc0*/  ISETP.GT.AND P0, PT, R5, 0x18, PT ;  /* 0x000000180500780c */ /* 0x000fe40003f04270 */
[----:B------:R-:W-:Y:S02]  /*12fd0*/  ISETP.GT.AND P3, PT, R0, 0x18, PT ;  /* 0x000000180000780c */ /* 0x000fe40003f64270 */
[----:B------:R-:W-:Y:S02]  /*12fe0*/  FSEL R46, R168, -INF , P0 ;  /* 0xff800000a82e7808 */ /* 0x000fe40000000000 */
[----:B------:R-:W-:Y:S01]  /*12ff0*/  ISETP.GT.AND P0, PT, R2, 0x19, PT ;  /* 0x000000190200780c */ /* 0x000fe20003f04270 */
[----:B------:R-:W-:Y:S01]  /*13000*/  MUFU.TANH R181, R9 ;  /* 0x0000000900b57308 */ /* 0x000fe20000002400 */
[----:B------:R-:W-:Y:S02]  /*13010*/  FSEL R42, R170, -INF , P3 ;  /* 0xff800000aa2a7808 */ /* 0x000fe40001800000 */
[----:B------:R-:W-:Y:S02]  /*13020*/  FSEL R26, R166, -INF , P0 ;  /* 0xff800000a61a7808 */ /* 0x000fe40000000000 */
[----:B--2---:R-:W-:Y:S02]  /*13030*/  FMNMX.FTZ R6, R10, R3, !PT ;  /* 0x000000030a067209 */ /* 0x004fe40007810000 */
[----:B------:R-:W-:Y:S02]  /*13040*/  ISETP.GT.AND P0, PT, R0, 0x21, PT ;  /* 0x000000210000780c */ /* 0x000fe40003f04270 */
[----:B------:R-:W-:Y:S02]  /*13050*/  FMNMX.FTZ R6, R11, R6, !PT ;  /* 0x000000060b067209 */ /* 0x000fe40007810000 */
[----:B------:R-:W-:Y:S02]  /*13060*/  ISETP.GT.AND P3, PT, R4, 0x20, PT ;  /* 0x000000200400780c */ /* 0x000fe40003f64270 */
[----:B------:R-:W-:Y:S01]  /*13070*/  FMNMX.FTZ R6, R12, R6, !PT ;  /* 0x000000060c067209 */ /* 0x000fe20007810000 */
[----:B-1----:R-:W-:Y:S01]  /*13080*/  FMUL.FTZ R7, R80, c[0x0][0x320] ;  /* 0x0000c80050077a20 */ /* 0x002fe20000410000 */
[----:B------:R-:W-:Y:S02]  /*13090*/  FSEL R49, R164, -INF , P3 ;  /* 0xff800000a4317808 */ /* 0x000fe40001800000 */
[----:B------:R-:W-:Y:S01]  /*130a0*/  FMNMX.FTZ R6, R13, R6, !PT ;  /* 0x000000060d067209 */ /* 0x000fe20007810000 */
[----:B------:R1:W-:Y:S01]  /*130b0*/  MUFU.TANH R9, R7 ;  /* 0x0000000700097308 */ /* 0x0003e20000002400 */
[----:B------:R-:W-:Y:S02]  /*130c0*/  FSEL R162, R153, -INF , P0 ;  /* 0xff80000099a27808 */ /* 0x000fe40000000000 */
[----:B------:R-:W-:Y:S02]  /*130d0*/  FMNMX.FTZ R6, R30, R6, !PT ;  /* 0x000000061e067209 */ /* 0x000fe40007810000 */
[C---:B------:R-:W-:Y:S02]  /*130e0*/  ISETP.GT.AND P0, PT, R4.reuse, 0x38, PT ;  /* 0x000000380400780c */ /* 0x040fe40003f04270 */
[----:B------:R-:W-:Y:S02]  /*130f0*/  FMNMX.FTZ R6, R29, R6, !PT ;  /* 0x000000061d067209 */ /* 0x000fe40007810000 */
[----:B------:R-:W-:Y:S02]  /*13100*/  ISETP.GT.AND P3, PT, R4, 0x29, PT ;  /* 0x000000290400780c */ /* 0x000fe40003f64270 */
[----:B------:R-:W-:Y:S02]  /*13110*/  FMNMX.FTZ R6, R28, R6, !PT ;  /* 0x000000061c067209 */ /* 0x000fe40007810000 */
[----:B----4-:R-:W-:Y:S01]  /*13120*/  FSEL R174, R8, -INF , P0 ;  /* 0xff80000008ae7808 */ /* 0x010fe20000000000 */
[----:B------:R-:W-:Y:S01]  /*13130*/  FMUL.FTZ R8, R67, c[0x0][0x320] ;  /* 0x0000c80043087a20 */ /* 0x000fe20000410000 */
[----:B------:R-:W-:Y:S02]  /*13140*/  ISETP.GT.AND P5, PT, R4, 0x21, PT ;  /* 0x000000210400780c */ /* 0x000fe40003fa4270 */
[----:B------:R-:W-:Y:S02]  /*13150*/  FMNMX.FTZ R6, R27, R6, !PT ;  /* 0x000000061b067209 */ /* 0x000fe40007810000 */
[----:B------:R-:W-:Y:S02]  /*13160*/  FSEL R61, R45, -INF , P3 ;  /* 0xff8000002d3d7808 */ /* 0x000fe40001800000 */
[----:B------:R2:W4:Y:S01]  /*13170*/  MUFU.TANH R45, R8 ;  /* 0x00000008002d7308 */ /* 0x0005220000002400 */
[----:B------:R-:W-:Y:S01]  /*13180*/  FSEL R51, R154, -INF , P5 ;  /* 0xff8000009a337808 */ /* 0x000fe20002800000 */
[----:B-1----:R-:W-:Y:S01]  /*13190*/  FMUL.FTZ R7, R81, c[0x0][0x320] ;  /* 0x0000c80051077a20 */ /* 0x002fe20000410000 */
[----:B------:R-:W-:Y:S02]  /*131a0*/  FMNMX.FTZ R6, R49, R6, !PT ;  /* 0x0000000631067209 */ /* 0x000fe40007810000 */
[----:B------:R-:W-:Y:S02]  /*131b0*/  ISETP.GT.AND P5, PT, R4, 0x28, PT ;  /* 0x000000280400780c */ /* 0x000fe40003fa4270 */
[----:B------:R-:W-:Y:S03]  /*131c0*/  FMNMX.FTZ R6, R51, R6, !PT ;  /* 0x0000000633067209 */ /* 0x000fe60007810000 */
[----:B------:R-:W1:Y:S01]  /*131d0*/  MUFU.TANH R7, R7 ;  /* 0x0000000700077308 */ /* 0x000e620000002400 */
[----:B------:R-:W-:Y:S01]  /*131e0*/  FSEL R59, R47, -INF , P5 ;  /* 0xff8000002f3b7808 */ /* 0x000fe20002800000 */
[----:B------:R-:W-:Y:S01]  /*131f0*/  FMUL.FTZ R47, R82, c[0x0][0x320] ;  /* 0x0000c800522f7a20 */ /* 0x000fe20000410000 */
[C---:B------:R-:W-:Y:S02]  /*13200*/  ISETP.GT.AND P2, PT, R2.reuse, 0x21, PT ;  /* 0x000000210200780c */ /* 0x040fe40003f44270 */
[----:B------:R-:W-:Y:S02]  /*13210*/  FMNMX.FTZ R6, R59, R6, !PT ;  /* 0x000000063b067209 */ /* 0x000fe40007810000 */
[----:B------:R-:W-:Y:S02]  /*13220*/  FSEL R58, R165, -INF , P2 ;  /* 0xff800000a53a7808 */ /* 0x000fe40001000000 */
[----:B------:R-:W-:Y:S02]  /*13230*/  ISETP.GT.AND P4, PT, R2, 0x20, PT ;  /* 0x000000200200780c */ /* 0x000fe40003f84270 */
[C---:B------:R-:W-:Y:S02]  /*13240*/  ISETP.GT.AND P2, PT, R4.reuse, 0x30, PT ;  /* 0x000000300400780c */ /* 0x040fe40003f44270 */
[----:B------:R-:W-:Y:S01]  /*13250*/  ISETP.GT.AND P5, PT, R4, 0x40, PT ;  /* 0x000000400400780c */ /* 0x000fe20003fa4270 */
[----:B--2---:R-:W-:Y:S01]  /*13260*/  FMUL.FTZ R8, R62, c[0x0][0x320] ;  /* 0x0000c8003e087a20 */ /* 0x004fe20000410000 */
[----:B------:R-:W-:Y:S01]  /*13270*/  FSEL R172, R43, -INF , P2 ;  /* 0xff8000002bac7808 */ /* 0x000fe20001000000 */
[----:B------:R-:W-:Y:S01]  /*13280*/  FMUL.FTZ R43, R71, c[0x0][0x320] ;  /* 0x0000c800472b7a20 */ /* 0x000fe20000410000 */
[C---:B------:R-:W-:Y:S02]  /*13290*/  ISETP.GT.AND P1, PT, R4.reuse, 0x31, PT ;  /* 0x000000310400780c */ /* 0x040fe40003f24270 */
[C---:B------:R-:W-:Y:S02]  /*132a0*/  ISETP.GT.AND P3, PT, R4.reuse, 0x48, PT ;  /* 0x000000480400780c */ /* 0x040fe40003f64270 */
[C---:B------:R-:W-:Y:S02]  /*132b0*/  ISETP.GT.AND P2, PT, R4.reuse, 0x49, PT ;  /* 0x000000490400780c */ /* 0x040fe40003f44270 */
[----:B------:R-:W-:Y:S02]  /*132c0*/  FSEL R57, R155, -INF , P4 ;  /* 0xff8000009b397808 */ /* 0x000fe40002000000 */
[----:B------:R-:W-:Y:S02]  /*132d0*/  ISETP.GT.AND P4, PT, R4, 0x41, PT ;  /* 0x000000410400780c */ /* 0x000fe40003f84270 */
[----:B------:R-:W-:Y:S02]  /*132e0*/  FMNMX.FTZ R4, R61, R6, !PT ;  /* 0x000000063d047209 */ /* 0x000fe40007810000 */
[----:B------:R-:W-:Y:S02]  /*132f0*/  FSEL R226, R39, -INF , P5 ;  /* 0xff80000027e27808 */ /* 0x000fe40002800000 */
[----:B------:R2:W-:Y:S01]  /*13300*/  MUFU.TANH R39, R47 ;  /* 0x0000002f00277308 */ /* 0x0005e20000002400 */
[----:B------:R-:W-:Y:S02]  /*13310*/  ISETP.GT.AND P5, PT, R2, 0x28, PT ;  /* 0x000000280200780c */ /* 0x000fe40003fa4270 */
[----:B------:R-:W-:Y:S01]  /*13320*/  FSEL R173, R38, -INF , P1 ;  /* 0xff80000026ad7808 */ /* 0x000fe20000800000 */
[----:B------:R-:W-:Y:S01]  /*13330*/  FMUL.FTZ R38, R70, c[0x0][0x320] ;  /* 0x0000c80046267a20 */ /* 0x000fe20000410000 */
[----:B------:R-:W-:Y:S02]  /*13340*/  FMNMX.FTZ R4, R172, R4, !PT ;  /* 0x00000004ac047209 */ /* 0x000fe40007810000 */
[----:B------:R-:W-:Y:S02]  /*13350*/  ISETP.GT.AND P1, PT, R5, 0x20, PT ;  /* 0x000000200500780c */ /* 0x000fe40003f24270 */
[----:B------:R-:W-:Y:S01]  /*13360*/  FSEL R56, R171, -INF , P5 ;  /* 0xff800000ab387808 */ /* 0x000fe20002800000 */
[----:B------:R-:W-:Y:S01]  /*13370*/  MUFU.TANH R41, R38 ;  /* 0x0000002600297308 */ /* 0x000fe20000002400 */
[----:B------:R-:W-:Y:S02]  /*13380*/  ISETP.GT.AND P5, PT, R2, 0x39, PT ;  /* 0x000000390200780c */ /* 0x000fe40003fa4270 */
[----:B------:R-:W-:Y:S02]  /*13390*/  FMNMX.FTZ R4, R173, R4, !PT ;  /* 0x00000004ad047209 */ /* 0x000fe40007810000 */
[----:B------:R-:W-:Y:S02]  /*133a0*/  FSEL R157, R180, -INF , P1 ;  /* 0xff800000b49d7808 */ /* 0x000fe40000800000 */
[----:B------:R-:W-:Y:S02]  /*133b0*/  ISETP.GT.AND P1, PT, R2, 0x30, PT ;  /* 0x000000300200780c */ /* 0x000fe40003f24270 */
[----:B----4-:R-:W-:Y:S01]  /*133c0*/  FSEL R170, R45, -INF , P5 ;  /* 0xff8000002daa7808 */ /* 0x010fe20002800000 */
[----:B------:R-:W-:Y:S01]  /*133d0*/  MUFU.TANH R38, R48 ;  /* 0x0000003000267308 */ /* 0x000fe20000002400 */
[----:B------:R-:W-:Y:S02]  /*133e0*/  ISETP.GT.AND P5, PT, R0, 0x30, PT ;  /* 0x000000300000780c */ /* 0x000fe40003fa4270 */
[----:B-1----:R-:W-:Y:S01]  /*133f0*/  FSEL R251, R7, -INF , P2 ;  /* 0xff80000007fb7808 */ /* 0x002fe20001000000 */
[----:B--2---:R-:W-:Y:S01]  /*13400*/  FMUL.FTZ R47, R79, c[0x0][0x320] ;  /* 0x0000c8004f2f7a20 */ /* 0x004fe20000410000 */
[----:B------:R-:W-:Y:S02]  /*13410*/  ISETP.GT.AND P2, PT, R2, 0x29, PT ;  /* 0x000000290200780c */ /* 0x000fe40003f44270 */
[----:B------:R-:W-:Y:S02]  /*13420*/  FMNMX.FTZ R4, R174, R4, !PT ;  /* 0x00000004ae047209 */ /* 0x000fe40007810000 */
[----:B------:R-:W-:Y:S02]  /*13430*/  FSEL R165, R54, -INF , P1 ;  /* 0xff80000036a57808 */ /* 0x000fe40000800000 */
[----:B------:R-:W-:Y:S02]  /*13440*/  FSEL R60, R167, -INF , P2 ;  /* 0xff800000a73c7808 */ /* 0x000fe40001000000 */
[----:B------:R-:W-:Y:S02]  /*13450*/  FSEL R167, R55, -INF , P5 ;  /* 0xff80000037a77808 */ /* 0x000fe40002800000 */
[----:B------:R-:W2:Y:S01]  /*13460*/  LDL.64 R54, [R1+0x30] ;  /* 0x0000300001367983 */ /* 0x000ea20000100a00 */
[----:B------:R-:W-:Y:S02]  /*13470*/  FMNMX.FTZ R4, R187, R4, !PT ;  /* 0x00000004bb047209 */ /* 0x000fe40007810000 */
[----:B------:R-:W-:Y:S02]  /*13480*/  FSEL R229, R37, -INF , P4 ;  /* 0xff80000025e57808 */ /* 0x000fe40002000000 */
[----:B------:R-:W1:Y:S01]  /*13490*/  MUFU.TANH R37, R43 ;  /* 0x0000002b00257308 */ /* 0x000e620000002400 */
[----:B------:R-:W-:Y:S02]  /*134a0*/  FMNMX.FTZ R4, R226, R4, !PT ;  /* 0x00000004e2047209 */ /* 0x000fe40007810000 */
[----:B------:R-:W-:Y:S01]  /*134b0*/  FSEL R250, R9, -INF , P3 ;  /* 0xff80000009fa7808 */ /* 0x000fe20001800000 */
[----:B------:R-:W-:Y:S01]  /*134c0*/  FMUL.FTZ R9, R63, c[0x0][0x320] ;  /* 0x0000c8003f097a20 */ /* 0x000fe20000410000 */
[----:B------:R-:W-:Y:S02]  /*134d0*/  FMNMX.FTZ R4, R229, R4, !PT ;  /* 0x00000004e5047209 */ /* 0x000fe40007810000 */
[----:B------:R-:W-:Y:S02]  /*134e0*/  FMNMX.FTZ R6, R14, R84, !PT ;  /* 0x000000540e067209 */ /* 0x000fe40007810000 */
[----:B------:R-:W-:Y:S02]  /*134f0*/  FMNMX.FTZ R4, R250, R4, !PT ;  /* 0x00000004fa047209 */ /* 0x000fe40007810000 */
[----:B------:R-:W-:Y:S02]  /*13500*/  FMNMX.FTZ R6, R15, R6, !PT ;  /* 0x000000060f067209 */ /* 0x000fe40007810000 */
[----:B------:R-:W-:Y:S02]  /*13510*/  FMNMX.FTZ R4, R251, R4, !PT ;  /* 0x00000004fb047209 */ /* 0x000fe40007810000 */
[----:B------:R-:W-:Y:S02]  /*13520*/  FMNMX.FTZ R6, R16, R6, !PT ;  /* 0x0000000610067209 */ /* 0x000fe40007810000 */
[----:B------:R-:W-:Y:S01]  /*13530*/  ISETP.GT.AND P0, PT, R5, 0x21, PT ;  /* 0x000000210500780c */ /* 0x000fe20003f04270 */
[----:B------:R-:W4:Y:S01]  /*13540*/  SHFL.BFLY PT, R7, R4, 0x2, 0x1f ;  /* 0x0c401f0004077f89 */ /* 0x000f2200000e0000 */
[----:B------:R-:W-:Y:S02]  /*13550*/  FMNMX.FTZ R6, R17, R6, !PT ;  /* 0x0000000611067209 */ /* 0x000fe40007810000 */
[----:B------:R-:W-:Y:S02]  /*13560*/  ISETP.GT.AND P3, PT, R0, 0x29, PT ;  /* 0x000000290000780c */ /* 0x000fe40003f64270 */
[----:B------:R-:W-:Y:S02]  /*13570*/  FMNMX.FTZ R6, R32, R6, !PT ;  /* 0x0000000620067209 */ /* 0x000fe40007810000 */
[----:B------:R-:W-:Y:S02]  /*13580*/  FSEL R158, R182, -INF , P0 ;  /* 0xff800000b69e7808 */ /* 0x000fe40000000000 */
        /* <DEDUP_REMOVED lines=8> */
[----:B----4-:R-:W-:Y:S01]  /*13610*/  FMNMX.FTZ R4, R4, R7, !PT ;  /* 0x0000000704047209 */ /* 0x010fe20007810000 */
[----:B------:R-:W-:Y:S01]  /*13620*/  FMUL.FTZ R7, R72, c[0x0][0x320] ;  /* 0x0000c80048077a20 */ /* 0x000fe20000410000 */
[----:B------:R-:W-:Y:S02]  /*13630*/  FSEL R166, R53, -INF , P0 ;  /* 0xff80000035a67808 */ /* 0x000fe40000000000 */
[----:B------:R-:W-:Y:S01]  /*13640*/  MUFU.TANH R53, R8 ;  /* 0x0000000800357308 */ /* 0x000fe20000002400 */
[----:B------:R-:W-:Y:S02]  /*13650*/  ISETP.GT.AND P5, PT, R0, 0x48, PT ;  /* 0x000000480000780c */ /* 0x000fe40003fa4270 */
[----:B------:R-:W-:Y:S02]  /*13660*/  FSEL R171, R52, -INF , P3 ;  /* 0xff80000034ab7808 */ /* 0x000fe40001800000 */
[----:B------:R-:W-:Y:S02]  /*13670*/  FMNMX.FTZ R6, R58, R6, !PT ;  /* 0x000000063a067209 */ /* 0x000fe40007810000 */
[----:B------:R-:W-:Y:S02]  /*13680*/  FSEL R159, R184, -INF , P4 ;  /* 0xff800000b89f7808 */ /* 0x000fe40002000000 */
[----:B------:R-:W-:Y:S01]  /*13690*/  FMNMX.FTZ R6, R56, R6, !PT ;  /* 0x0000000638067209 */ /* 0x000fe20007810000 */
[----:B------:R4:W5:Y:S01]  /*136a0*/  MUFU.TANH R48, R7 ;  /* 0x0000000700307308 */ /* 0x0009620000002400 */
[C---:B------:R-:W-:Y:S02]  /*136b0*/  ISETP.GT.AND P4, PT, R2.reuse, 0x40, PT ;  /* 0x000000400200780c */ /* 0x040fe40003f84270 */
[C---:B------:R-:W-:Y:S02]  /*136c0*/  ISETP.GT.AND P2, PT, R2.reuse, 0x41, PT ;  /* 0x000000410200780c */ /* 0x040fe40003f44270 */
[C---:B------:R-:W-:Y:S02]  /*136d0*/  ISETP.GT.AND P1, PT, R2.reuse, 0x48, PT ;  /* 0x000000480200780c */ /* 0x040fe40003f24270 */
[----:B------:R-:W-:Y:S02]  /*136e0*/  ISETP.GT.AND P0, PT, R2, 0x49, PT ;  /* 0x000000490200780c */ /* 0x000fe40003f04270 */
[----:B------:R-:W-:Y:S01]  /*136f0*/  FMNMX.FTZ R2, R60, R6, !PT ;  /* 0x000000063c027209 */ /* 0x000fe20007810000 */
[----:B------:R5:W-:Y:S01]  /*13700*/  MUFU.TANH R52, R9 ;  /* 0x0000000900347308 */ /* 0x000be20000002400 */
[----:B------:R-:W-:Y:S02]  /*13710*/  FMNMX.FTZ R6, R18, R85, !PT ;  /* 0x0000005512067209 */ /* 0x000fe40007810000 */
[----:B------:R-:W-:Y:S02]  /*13720*/  FMNMX.FTZ R2, R165, R2, !PT ;  /* 0x00000002a5027209 */ /* 0x000fe40007810000 */
[----:B------:R-:W-:Y:S02]  /*13730*/  FMNMX.FTZ R6, R19, R6, !PT ;  /* 0x0000000613067209 */ /* 0x000fe40007810000 */
[----:B-1----:R-:W-:Y:S01]  /*13740*/  FSEL R222, R37, -INF , P2 ;  /* 0xff80000025de7808 */ /* 0x002fe20001000000 */
[----:B------:R-:W-:Y:S01]  /*13750*/  FMUL.FTZ R37, R76, c[0x0][0x320] ;  /* 0x0000c8004c257a20 */ /* 0x000fe20000410000 */
[----:B------:R-:W-:Y:S02]  /*13760*/  FMNMX.FTZ R6, R20, R6, !PT ;  /* 0x0000000614067209 */ /* 0x000fe40007810000 */
[----:B------:R-:W-:Y:S01]  /*13770*/  FMNMX.FTZ R2, R166, R2, !PT ;  /* 0x00000002a6027209 */ /* 0x000fe20007810000 */
[----:B------:R1:W-:Y:S01]  /*13780*/  MUFU.TANH R43, R37 ;  /* 0x00000025002b7308 */ /* 0x0003e20000002400 */
[----:B------:R-:W-:Y:S01]  /*13790*/  FMNMX.FTZ R6, R21, R6, !PT ;  /* 0x0000000615067209 */ /* 0x000fe20007810000 */
[----:B----4-:R-:W-:Y:S01]  /*137a0*/  FMUL.FTZ R7, R73, c[0x0][0x320] ;  /* 0x0000c80049077a20 */ /* 0x010fe20000410000 */
[----:B------:R-:W-:Y:S02]  /*137b0*/  FSEL R225, R39, -INF , P1 ;  /* 0xff80000027e17808 */ /* 0x000fe40000800000 */
[----:B------:R-:W-:Y:S02]  /*137c0*/  FMNMX.FTZ R6, R34, R6, !PT ;  /* 0x0000000622067209 */ /* 0x000fe40007810000 */
[----:B------:R-:W-:Y:S02]  /*137d0*/  ISETP.GT.AND P2, PT, R0, 0x38, PT ;  /* 0x000000380000780c */ /* 0x000fe40003f44270 */
[----:B------:R-:W-:Y:S01]  /*137e0*/  FMNMX.FTZ R6, R35, R6, !PT ;  /* 0x0000000623067209 */ /* 0x000fe20007810000 */
[----:B------:R4:W3:Y:S01]  /*137f0*/  MUFU.TANH R45, R7 ;  /* 0x00000007002d7308 */ /* 0x0008e20000002400 */
[----:B------:R-:W-:Y:S01]  /*13800*/  FMNMX.FTZ R2, R171, R2, !PT ;  /* 0x00000002ab027209 */ /* 0x000fe20007810000 */
[----:B-----5:R-:W5:Y:S01]  /*13810*/  SHFL.BFLY PT, R9, R4, 0x1, 0x1f ;  /* 0x0c201f0004097f89 */ /* 0x020f6200000e0000 */
[----:B------:R-:W-:Y:S02]  /*13820*/  FMNMX.FTZ R6, R42, R6, !PT ;  /* 0x000000062a067209 */ /* 0x000fe40007810000 */
[----:B------:R-:W-:Y:S02]  /*13830*/  FSEL R221, R41, -INF , P4 ;  /* 0xff80000029dd7808 */ /* 0x000fe40002000000 */
[----:B------:R-:W-:Y:S02]  /*13840*/  FMNMX.FTZ R2, R170, R2, !PT ;  /* 0x00000002aa027209 */ /* 0x000fe40007810000 */
[----:B------:R-:W-:Y:S02]  /*13850*/  FMNMX.FTZ R6, R44, R6, !PT ;  /* 0x000000062c067209 */ /* 0x000fe40007810000 */
[----:B------:R-:W-:Y:S02]  /*13860*/  FMNMX.FTZ R2, R221, R2, !PT ;  /* 0x00000002dd027209 */ /* 0x000fe40007810000 */
[----:B------:R-:W-:Y:S01]  /*13870*/  FMNMX.FTZ R6, R160, R6, !PT ;  /* 0x00000006a0067209 */ /* 0x000fe20007810000 */
[----:B-1----:R-:W-:Y:S01]  /*13880*/  FMUL.FTZ R37, R77, c[0x0][0x320] ;  /* 0x0000c8004d257a20 */ /* 0x002fe20000410000 */
[----:B------:R-:W-:Y:S02]  /*13890*/  FMNMX.FTZ R2, R222, R2, !PT ;  /* 0x00000002de027209 */ /* 0x000fe40007810000 */
[----:B------:R-:W-:Y:S01]  /*138a0*/  ISETP.GT.AND P4, PT, R0, 0x31, PT ;  /* 0x000000310000780c */ /* 0x000fe20003f84270 */
[----:B------:R1:W1:Y:S01]  /*138b0*/  MUFU.TANH R39, R37 ;  /* 0x0000002500277308 */ /* 0x0002620000002400 */
[----:B------:R-:W-:Y:S02]  /*138c0*/  FMNMX.FTZ R6, R162, R6, !PT ;  /* 0x00000006a2067209 */ /* 0x000fe40007810000 */
[----:B------:R-:W-:Y:S01]  /*138d0*/  FSEL R227, R38, -INF , P0 ;  /* 0xff80000026e37808 */ /* 0x000fe20000000000 */
[----:B------:R-:W-:Y:S01]  /*138e0*/  FMUL.FTZ R38, R75, c[0x0][0x320] ;  /* 0x0000c8004b267a20 */ /* 0x000fe20000410000 */
[----:B------:R-:W-:Y:S02]  /*138f0*/  FMNMX.FTZ R2, R225, R2, !PT ;  /* 0x00000002e1027209 */ /* 0x000fe40007810000 */
[----:B----4-:R-:W-:Y:S02]  /*13900*/  FMNMX.FTZ R7, R22, R86, !PT ;  /* 0x0000005616077209 */ /* 0x010fe40007810000 */
[----:B------:R-:W-:Y:S01]  /*13910*/  FSEL R169, R152, -INF , P4 ;  /* 0xff80000098a97808 */ /* 0x000fe20002000000 */
[----:B------:R-:W-:Y:S01]  /*13920*/  MUFU.TANH R38, R38 ;  /* 0x0000002600267308 */ /* 0x000fe20000002400 */
[----:B------:R-:W-:Y:S02]  /*13930*/  FMNMX.FTZ R7, R23, R7, !PT ;  /* 0x0000000717077209 */ /* 0x000fe40007810000 */
[C---:B------:R-:W-:Y:S02]  /*13940*/  ISETP.GT.AND P4, PT, R0.reuse, 0x49, PT ;  /* 0x000000490000780c */ /* 0x040fe40003f84270 */
[C---:B------:R-:W-:Y:S02]  /*13950*/  ISETP.GT.AND P1, PT, R0.reuse, 0x39, PT ;  /* 0x000000390000780c */ /* 0x040fe40003f24270 */
[----:B------:R-:W-:Y:S02]  /*13960*/  ISETP.GT.AND P0, PT, R0, 0x40, PT ;  /* 0x000000400000780c */ /* 0x000fe40003f04270 */
[----:B------:R-:W-:Y:S01]  /*13970*/  FMNMX.FTZ R0, R24, R7, !PT ;  /* 0x0000000718007209 */ /* 0x000fe20007810000 */
[----:B------:R-:W-:Y:S01]  /*13980*/  FMUL.FTZ R7, R74, c[0x0][0x320] ;  /* 0x0000c8004a077a20 */ /* 0x000fe20000410000 */
[----:B------:R-:W-:Y:S02]  /*13990*/  FMNMX.FTZ R6, R159, R6, !PT ;  /* 0x000000069f067209 */ /* 0x000fe40007810000 */
[----:B------:R-:W-:Y:S01]  /*139a0*/  FMNMX.FTZ R2, R227, R2, !PT ;  /* 0x00000002e3027209 */ /* 0x000fe20007810000 */
[----:B------:R4:W3:Y:S01]  /*139b0*/  MUFU.TANH R41, R7 ;  /* 0x0000000700297308 */ /* 0x0008e20000002400 */
[----:B------:R-:W-:Y:S01]  /*139c0*/  FMNMX.FTZ R0, R25, R0, !PT ;  /* 0x0000000019007209 */ /* 0x000fe20007810000 */
[----:B-1----:R-:W-:Y:S01]  /*139d0*/  FMUL.FTZ R37, R78, c[0x0][0x320] ;  /* 0x0000c8004e257a20 */ /* 0x002fe20000410000 */
[----:B------:R-:W-:Y:S01]  /*139e0*/  FMNMX.FTZ R6, R161, R6, !PT ;  /* 0x00000006a1067209 */ /* 0x000fe20007810000 */
[----:B------:R-:W1:Y:S01]  /*139f0*/  SHFL.BFLY PT, R8, R2, 0x2, 0x1f ;  /* 0x0c401f0002087f89 */ /* 0x000e6200000e0000 */
[----:B------:R-:W-:Y:S02]  /*13a00*/  FMNMX.FTZ R0, R36, R0, !PT ;  /* 0x0000000024007209 */ /* 0x000fe40007810000 */
[----:B------:R-:W-:Y:S02]  /*13a10*/  FMNMX.FTZ R6, R167, R6, !PT ;  /* 0x00000006a7067209 */ /* 0x000fe40007810000 */
[----:B------:R-:W-:Y:S01]  /*13a20*/  FSEL R186, R87, -INF , P2 ;  /* 0xff80000057ba7808 */ /* 0x000fe20001000000 */
[----:B------:R-:W1:Y:S01]  /*13a30*/  MUFU.TANH R37, R37 ;  /* 0x0000002500257308 */ /* 0x000e620000002400 */
[----:B-----5:R-:W-:Y:S02]  /*13a40*/  FMNMX.FTZ R73, R4, R9, !PT ;  /* 0x0000000904497209 */ /* 0x020fe40007810000 */
[----:B------:R-:W-:Y:S02]  /*13a50*/  FMNMX.FTZ R4, R40, R0, !PT ;  /* 0x0000000028047209 */ /* 0x000fe40007810000 */
[----:B------:R-:W-:Y:S02]  /*13a60*/  FMNMX.FTZ R0, R169, R6, !PT ;  /* 0x00000006a9007209 */ /* 0x000fe40007810000 */
[----:B------:R-:W-:Y:S02]  /*13a70*/  FSEL R184, R163, -INF , P1 ;  /* 0xff800000a3b87808 */ /* 0x000fe40000800000 */
[----:B------:R-:W-:Y:S01]  /*13a80*/  FMNMX.FTZ R0, R186, R0, !PT ;  /* 0x00000000ba007209 */ /* 0x000fe20007810000 */
[----:B------:R-:W5:Y:S01]  /*13a90*/  MUFU.TANH R9, R47 ;  /* 0x0000002f00097308 */ /* 0x000f620000002400 */
[----:B------:R-:W-:Y:S02]  /*13aa0*/  FMNMX.FTZ R4, R46, R4, !PT ;  /* 0x000000042e047209 */ /* 0x000fe40007810000 */
[----:B------:R-:W-:Y:S02]  /*13ab0*/  FSEL R219, R48, -INF , P0 ;  /* 0xff80000030db7808 */ /* 0x000fe40000000000 */
[----:B------:R-:W-:Y:S02]  /*13ac0*/  FMNMX.FTZ R0, R184, R0, !PT ;  /* 0x00000000b8007209 */ /* 0x000fe40007810000 */
[----:B------:R-:W-:Y:S02]  /*13ad0*/  FMNMX.FTZ R4, R50, R4, !PT ;  /* 0x0000000432047209 */ /* 0x000fe40007810000 */
[----:B---3--:R-:W-:Y:S02]  /*13ae0*/  FSEL R224, R45, -INF , P6 ;  /* 0xff8000002de07808 */ /* 0x008fe40003000000 */
[----:B------:R-:W-:Y:S02]  /*13af0*/  FMNMX.FTZ R0, R219, R0, !PT ;  /* 0x00000000db007209 */ /* 0x000fe40007810000 */
[----:B------:R-:W-:Y:S02]  /*13b00*/  ISETP.GT.AND P3, PT, R5, 0x28, PT ;  /* 0x000000280500780c */ /* 0x000fe40003f64270 */
[----:B------:R-:W-:Y:S02]  /*13b10*/  FMNMX.FTZ R4, R157, R4, !PT ;  /* 0x000000049d047209 */ /* 0x000fe40007810000 */
[----:B------:R-:W-:Y:S02]  /*13b20*/  FSEL R234, R43, -INF , P5 ;  /* 0xff8000002bea7808 */ /* 0x000fe40002800000 */
[----:B------:R-:W-:Y:S02]  /*13b30*/  FMNMX.FTZ R0, R224, R0, !PT ;  /* 0x00000000e0007209 */ /* 0x000fe40007810000 */
[----:B------:R-:W-:Y:S02]  /*13b40*/  FSEL R156, R195, -INF , P3 ;  /* 0xff800000c39c7808 */ /* 0x000fe40001800000 */
[----:B------:R-:W-:Y:S02]  /*13b50*/  ISETP.GT.AND P3, PT, R5, 0x29, PT ;  /* 0x000000290500780c */ /* 0x000fe40003f64270 */
[----:B------:R-:W-:Y:S02]  /*13b60*/  FMNMX.FTZ R4, R158, R4, !PT ;  /* 0x000000049e047209 */ /* 0x000fe40007810000 */
[----:B-1----:R-:W-:Y:S02]  /*13b70*/  FMNMX.FTZ R2, R2, R8, !PT ;  /* 0x0000000802027209 */ /* 0x002fe40007810000 */
[----:B------:R-:W-:Y:S02]  /*13b80*/  FSEL R236, R39, -INF , P4 ;  /* 0xff80000027ec7808 */ /* 0x000fe40002000000 */
[----:B------:R-:W-:Y:S01]  /*13b90*/  FMNMX.FTZ R0, R234, R0, !PT ;  /* 0x00000000ea007209 */ /* 0x000fe20007810000 */
[----:B------:R-:W1:Y:S01]  /*13ba0*/  SHFL.BFLY PT, R8, R2, 0x1, 0x1f ;  /* 0x0c201f0002087f89 */ /* 0x000e6200000e0000 */
[----:B------:R-:W-:Y:S02]  /*13bb0*/  FSEL R155, R196, -INF , P3 ;  /* 0xff800000c49b7808 */ /* 0x000fe40001800000 */
[----:B------:R-:W-:Y:S02]  /*13bc0*/  ISETP.GT.AND P0, PT, R5, 0x30, PT ;  /* 0x000000300500780c */ /* 0x000fe40003f04270 */
[----:B------:R-:W-:Y:S01]  /*13bd0*/  FMNMX.FTZ R6, R156, R4, !PT ;  /* 0x000000049c067209 */ /* 0x000fe20007810000 */
[C---:B------:R-:W-:Y:S01]  /*13be0*/  FMUL.FTZ R4, R73.reuse, c[0x0][0x2d0] ;  /* 0x0000b40049047a20 */ /* 0x040fe20000410000 */
[----:B------:R-:W-:Y:S02]  /*13bf0*/  FMNMX.FTZ R0, R236, R0, !PT ;  /* 0x00000000ec007209 */ /* 0x000fe40007810000 */
[----:B------:R-:W-:Y:S02]  /*13c00*/  FSETP.NEU.FTZ.AND P3, PT, R73, -INF , PT ;  /* 0xff8000004900780b */ /* 0x000fe40003f7d000 */
[----:B------:R-:W-:Y:S01]  /*13c10*/  ISETP.GT.AND P2, PT, R5, 0x31, PT ;  /* 0x000000310500780c */ /* 0x000fe20003f44270 */
[----:B----4-:R-:W3:Y:S01]  /*13c20*/  SHFL.BFLY PT, R7, R0, 0x2, 0x1f ;  /* 0x0c401f0000077f89 */ /* 0x010ee200000e0000 */
[----:B------:R-:W-:Y:S02]  /*13c30*/  FSEL R163, R185, -INF , P0 ;  /* 0xff800000b9a37808 */ /* 0x000fe40000000000 */
[----:B------:R-:W-:Y:S02]  /*13c40*/  FMNMX.FTZ R6, R155, R6, !PT ;  /* 0x000000069b067209 */ /* 0x000fe40007810000 */
[----:B------:R-:W-:Y:S02]  /*13c50*/  ISETP.GT.AND P1, PT, R5, 0x38, PT ;  /* 0x000000380500780c */ /* 0x000fe40003f24270 */
[----:B------:R-:W-:Y:S02]  /*13c60*/  FSEL R75, R4, RZ, P3 ;  /* 0x000000ff044b7208 */ /* 0x000fe40001800000 */
[----:B------:R-:W-:Y:S02]  /*13c70*/  FSEL R164, R181, -INF , P2 ;  /* 0xff800000b5a47808 */ /* 0x000fe40001000000 */
[----:B------:R-:W-:Y:S01]  /*13c80*/  FMNMX.FTZ R4, R163, R6, !PT ;  /* 0x00000006a3047209 */ /* 0x000fe20007810000 */
[--C-:B------:R-:W-:Y:S01]  /*13c90*/  FFMA.FTZ R6, R10, c[0x0][0x2d0], -R75.reuse ;  /* 0x0000b4000a067a23 */ /* 0x100fe2000001084b */
[----:B------:R-:W-:Y:S02]  /*13ca0*/  FSEL R168, R53, -INF , P1 ;  /* 0xff80000035a87808 */ /* 0x000fe40000800000 */
[C---:B------:R-:W-:Y:S01]  /*13cb0*/  ISETP.GT.AND P4, PT, R5.reuse, 0x39, PT ;  /* 0x000000390500780c */ /* 0x040fe20003f84270 */
[----:B------:R4:W-:Y:S01]  /*13cc0*/  MUFU.EX2 R45, R6 ;  /* 0x00000006002d7308 */ /* 0x0009e20000000800 */
[----:B------:R-:W-:Y:S02]  /*13cd0*/  FMNMX.FTZ R4, R164, R4, !PT ;  /* 0x00000004a4047209 */ /* 0x000fe40007810000 */
[----:B------:R-:W-:Y:S02]  /*13ce0*/  FSEL R182, R52, -INF , P4 ;  /* 0xff80000034b67808 */ /* 0x000fe40002000000 */
[C---:B------:R-:W-:Y:S02]  /*13cf0*/  ISETP.GT.AND P0, PT, R5.reuse, 0x40, PT ;  /* 0x000000400500780c */ /* 0x040fe40003f04270 */
[----:B------:R-:W-:Y:S02]  /*13d00*/  FMNMX.FTZ R4, R168, R4, !PT ;  /* 0x00000004a8047209 */ /* 0x000fe40007810000 */
[----:B------:R-:W-:Y:S02]  /*13d10*/  LOP3.LUT P6, RZ, R220, 0x1, RZ, 0xc0, !PT ;  /* 0x00000001dcff7812 */ /* 0x000fe400078cc0ff */
[----:B------:R-:W-:Y:S02]  /*13d20*/  ISETP.GT.AND P2, PT, R5, 0x41, PT ;  /* 0x000000410500780c */ /* 0x000fe40003f44270 */
[----:B------:R-:W-:Y:S02]  /*13d30*/  FSEL R220, R41, -INF , P0 ;  /* 0xff80000029dc7808 */ /* 0x000fe40000000000 */
[----:B------:R-:W-:Y:S02]  /*13d40*/  FMNMX.FTZ R4, R182, R4, !PT ;  /* 0x00000004b6047209 */ /* 0x000fe40007810000 */
[----:B------:R-:W-:Y:S02]  /*13d50*/  FSEL R223, R38, -INF , P2 ;  /* 0xff80000026df7808 */ /* 0x000fe40001000000 */
[----:B------:R-:W-:Y:S02]  /*13d60*/  ISETP.GT.AND P1, PT, R5, 0x48, PT ;  /* 0x000000480500780c */ /* 0x000fe40003f24270 */
[----:B------:R-:W-:Y:S02]  /*13d70*/  FMNMX.FTZ R4, R220, R4, !PT ;  /* 0x00000004dc047209 */ /* 0x000fe40007810000 */
[----:B-1----:R-:W-:Y:S01]  /*13d80*/  FMNMX.FTZ R72, R2, R8, !PT ;  /* 0x0000000802487209 */ /* 0x002fe20007810000 */
[--C-:B----4-:R-:W-:Y:S01]  /*13d90*/  FFMA.FTZ R6, R11, c[0x0][0x2d0], -R75.reuse ;  /* 0x0000b4000b067a23 */ /* 0x110fe2000001084b */
[----:B------:R-:W-:Y:S02]  /*13da0*/  FSEL R231, R37, -INF , P1 ;  /* 0xff80000025e77808 */ /* 0x000fe40000800000 */
[----:B------:R-:W-:Y:S01]  /*13db0*/  ISETP.GT.AND P0, PT, R5, 0x49, PT ;  /* 0x000000490500780c */ /* 0x000fe20003f04270 */
[----:B------:R1:W4:Y:S01]  /*13dc0*/  MUFU.EX2 R48, R6 ;  /* 0x0000000600307308 */ /* 0x0003220000000800 */
[----:B------:R-:W-:Y:S02]  /*13dd0*/  FMNMX.FTZ R5, R223, R4, !PT ;  /* 0x00000004df057209 */ /* 0x000fe40007810000 */
[----:B---3--:R-:W-:Y:S02]  /*13de0*/  FMNMX.FTZ R4, R0, R7, !PT ;  /* 0x0000000700047209 */ /* 0x008fe40007810000 */
[----:B------:R-:W-:Y:S01]  /*13df0*/  FMNMX.FTZ R0, R231, R5, !PT ;  /* 0x00000005e7007209 */ /* 0x000fe20007810000 */
[C---:B------:R-:W-:Y:S01]  /*13e00*/  FMUL.FTZ R5, R72.reuse, c[0x0][0x2d0] ;  /* 0x0000b40048057a20 */ /* 0x040fe20000410000 */
[----:B------:R-:W-:Y:S01]  /*13e10*/  FSETP.NEU.FTZ.AND P2, PT, R72, -INF , PT ;  /* 0xff8000004800780b */ /* 0x000fe20003f5d000 */
[----:B------:R-:W3:Y:S01]  /*13e20*/  SHFL.BFLY PT, R7, R4, 0x1, 0x1f ;  /* 0x0c201f0004077f89 */ /* 0x000ee200000e0000 */
[----:B-----5:R-:W-:Y:S01]  /*13e30*/  FSEL R74, R9, -INF , P0 ;  /* 0xff800000094a7808 */ /* 0x020fe20000000000 */
[--C-:B------:R-:W-:Y:S01]  /*13e40*/  FFMA.FTZ R9, R29, c[0x0][0x2d0], -R75.reuse ;  /* 0x0000b4001d097a23 */ /* 0x100fe2000001084b */
[----:B------:R-:W-:Y:S02]  /*13e50*/  FSEL R152, R5, RZ, P2 ;  /* 0x000000ff05987208 */ /* 0x000fe40001000000 */
[----:B------:R-:W-:Y:S01]  /*13e60*/  FMNMX.FTZ R0, R74, R0, !PT ;  /* 0x000000004a007209 */ /* 0x000fe20007810000 */
[----:B------:R-:W-:Y:S01]  /*13e70*/  MUFU.EX2 R245, R9 ;  /* 0x0000000900f57308 */ /* 0x000fe20000000800 */
[----:B------:R-:W-:Y:S01]  /*13e80*/  ISETP.GT.AND P4, PT, R216, R217, PT ;  /* 0x000000d9d800720c */ /* 0x000fe20003f84270 */
[----:B------:R-:W-:Y:S01]  /*13e90*/  FFMA.FTZ R5, R14, c[0x0][0x2d0], -R152 ;  /* 0x0000b4000e057a23 */ /* 0x000fe20000010898 */
[----:B------:R-:W-:Y:S01]  /*13ea0*/  IADD3 R217, R216, -0x1, RZ ;  /* 0xffffffffd8d97810 */ /* 0x000fe20007ffe0ff */
[----:B------:R-:W5:Y:S06]  /*13eb0*/  SHFL.BFLY PT, R2, R0, 0x2, 0x1f ;  /* 0x0c401f0000027f89 */ /* 0x000f6c00000e0000 */
[----:B------:R5:W-:Y:S01]  /*13ec0*/  MUFU.EX2 R252, R5 ;  /* 0x0000000500fc7308 */ /* 0x000be20000000800 */
[--C-:B-1----:R-:W-:Y:S01]  /*13ed0*/  FFMA.FTZ R6, R12, c[0x0][0x2d0], -R75.reuse ;  /* 0x0000b4000c067a23 */ /* 0x102fe2000001084b */
[----:B----4-:R-:W-:Y:S01]  /*13ee0*/  F2FP.PACK_AB R76, R48, R45 ;  /* 0x0000002d304c723e */ /* 0x010fe200000000ff */
[----:B------:R-:W-:Y:S01]  /*13ef0*/  FFMA.FTZ R12, R30, c[0x0][0x2d0], -R75 ;  /* 0x0000b4001e0c7a23 */ /* 0x000fe2000001084b */
[----:B------:R-:W-:Y:S01]  /*13f00*/  @P4 MOV R11, c[0x0][0x1e0] ;  /* 0x00007800000b4a02 */ /* 0x000fe20000000f00 */
[----:B------:R-:W-:Y:S01]  /*13f10*/  @P4 IMAD.MOV.U32 R10, RZ, RZ, c[0x0][0x1e4] ;  /* 0x00007900ff0a4624 */ /* 0x000fe200078e00ff */
[----:B---3--:R-:W-:Y:S04]  /*13f20*/  FMNMX.FTZ R71, R4, R7, !PT ;  /* 0x0000000704477209 */ /* 0x008fe80007810000 */
[----:B------:R1:W-:Y:S01]  /*13f30*/  MUFU.EX2 R62, R6 ;  /* 0x00000006003e7308 */ /* 0x0003e20000000800 */
[C---:B------:R-:W-:Y:S01]  /*13f40*/  @P4 SHF.L.U64.HI R10, R11.reuse, 0x5, R10 ;  /* 0x000000050b0a4819 */ /* 0x040fe2000001020a */
[----:B------:R-:W-:Y:S01]  /*13f50*/  @P4 IMAD.SHL.U32 R11, R11, 0x20, RZ ;  /* 0x000000200b0b4824 */ /* 0x000fe200078e00ff */
[C---:B------:R-:W-:Y:S01]  /*13f60*/  FSETP.NEU.FTZ.AND P1, PT, R71.reuse, -INF , PT ;  /* 0xff8000004700780b */ /* 0x040fe20003f3d000 */
[----:B------:R-:W-:Y:S01]  /*13f70*/  FMUL.FTZ R4, R71, c[0x0][0x2d0] ;  /* 0x0000b40047047a20 */ /* 0x000fe20000410000 */
[----:B-----5:R-:W-:Y:S05]  /*13f80*/  FMNMX.FTZ R0, R0, R2, !PT ;  /* 0x0000000200007209 */ /* 0x020fea0007810000 */
[----:B------:R-:W-:Y:S01]  /*13f90*/  MUFU.EX2 R242, R12 ;  /* 0x0000000c00f27308 */ /* 0x000fe20000000800 */
[----:B------:R-:W-:Y:S01]  /*13fa0*/  FSEL R153, R4, RZ, P1 ;  /* 0x000000ff04997208 */ /* 0x000fe20000800000 */
[----:B------:R-:W3:Y:S01]  /*13fb0*/  SHFL.BFLY PT, R2, R0, 0x1, 0x1f ;  /* 0x0c201f0000027f89 */ /* 0x000ee200000e0000 */
[--C-:B------:R-:W-:Y:S03]  /*13fc0*/  FFMA.FTZ R5, R15, c[0x0][0x2d0], -R152.reuse ;  /* 0x0000b4000f057a23 */ /* 0x100fe60000010898 */
[--C-:B------:R-:W-:Y:S02]  /*13fd0*/  FFMA.FTZ R7, R18, c[0x0][0x2d0], -R153.reuse ;  /* 0x0000b40012077a23 */ /* 0x100fe40000010899 */
[----:B------:R-:W-:Y:S02]  /*13fe0*/  FFMA.FTZ R8, R19, c[0x0][0x2d0], -R153 ;  /* 0x0000b40013087a23 */ /* 0x000fe40000010899 */
[----:B------:R4:W5:Y:S01]  /*13ff0*/  MUFU.EX2 R41, R5 ;  /* 0x0000000500297308 */ /* 0x0009620000000800 */
[----:B-1----:R-:W-:Y:S09]  /*14000*/  FFMA.FTZ R6, R13, c[0x0][0x2d0], -R75 ;  /* 0x0000b4000d067a23 */ /* 0x002ff2000001084b */
[----:B------:R1:W1:Y:S01]  /*14010*/  MUFU.EX2 R63, R6 ;  /* 0x00000006003f7308 */ /* 0x0002620000000800 */
[----:B---3--:R-:W-:Y:S01]  /*14020*/  FMNMX.FTZ R70, R0, R2, !PT ;  /* 0x0000000200467209 */ /* 0x008fe20007810000 */
[--C-:B------:R-:W-:Y:S08]  /*14030*/  FFMA.FTZ R0, R20, c[0x0][0x2d0], -R153.reuse ;  /* 0x0000b40014007a23 */ /* 0x100ff00000010899 */
[----:B------:R3:W-:Y:S01]  /*14040*/  MUFU.EX2 R249, R7 ;  /* 0x0000000700f97308 */ /* 0x0007e20000000800 */
[----:B------:R-:W-:Y:S02]  /*14050*/  FFMA.FTZ R2, R21, c[0x0][0x2d0], -R153 ;  /* 0x0000b40015027a23 */ /* 0x000fe40000010899 */
[----:B----4-:R-:W-:Y:S01]  /*14060*/  FFMA.FTZ R5, R16, c[0x0][0x2d0], -R152 ;  /* 0x0000b40010057a23 */ /* 0x010fe20000010898 */
[----:B-----5:R-:W-:Y:S06]  /*14070*/  F2FP.PACK_AB R77, R41, R252 ;  /* 0x000000fc294d723e */ /* 0x020fec00000000ff */
[----:B------:R4:W-:Y:S01]  /*14080*/  MUFU.EX2 R43, R5 ;  /* 0x00000005002b7308 */ /* 0x0009e20000000800 */
[----:B-1----:R-:W-:Y:S02]  /*14090*/  @P4 SHF.R.S32.HI R6, RZ, 0x1f, R217 ;  /* 0x0000001fff064819 */ /* 0x002fe400000114d9 */
[----:B------:R-:W-:Y:S03]  /*140a0*/  F2FP.PACK_AB R78, R63, R62 ;  /* 0x0000003e3f4e723e */ /* 0x000fe600000000ff */
[----:B------:R-:W-:Y:S04]  /*140b0*/  @P4 IMAD R6, R6, c[0x0][0x1e0], RZ ;  /* 0x0000780006064a24 */ /* 0x000fe800078e02ff */
[----:B------:R1:W-:Y:S01]  /*140c0*/  MUFU.EX2 R246, R0 ;  /* 0x0000000000f67308 */ /* 0x0003e20000000800 */
[----:B------:R-:W-:Y:S02]  /*140d0*/  @P4 IMAD R6, R217, c[0x0][0x1e4], R6 ;  /* 0x00007900d9064a24 */ /* 0x000fe400078e0206 */
[----:B---3--:R-:W-:Y:S07]  /*140e0*/  @P4 IMAD.MOV.U32 R7, RZ, RZ, R64 ;  /* 0x000000ffff074224 */ /* 0x008fee00078e0040 */
[----:B------:R3:W5:Y:S01]  /*140f0*/  MUFU.EX2 R248, R2 ;  /* 0x0000000200f87308 */ /* 0x0007620000000800 */
[--C-:B----4-:R-:W-:Y:S09]  /*14100*/  FFMA.FTZ R5, R17, c[0x0][0x2d0], -R152.reuse ;  /* 0x0000b40011057a23 */ /* 0x110ff20000010898 */
[----:B------:R4:W2:Y:S01]  /*14110*/  MUFU.EX2 R47, R5 ;  /* 0x00000005002f7308 */ /* 0x0008a20000000800 */
[----:B-1----:R-:W-:Y:S09]  /*14120*/  FMUL.FTZ R0, R70, c[0x0][0x2d0] ;  /* 0x0000b40046007a20 */ /* 0x002ff20000410000 */
[----:B------:R-:W1:Y:S01]  /*14130*/  MUFU.EX2 R247, R8 ;  /* 0x0000000800f77308 */ /* 0x000e620000000800 */
[----:B---3--:R-:W-:Y:S01]  /*14140*/  FFMA.FTZ R2, R32, c[0x0][0x2d0], -R152 ;  /* 0x0000b40020027a23 */ /* 0x008fe20000010898 */
[----:B-----5:R-:W-:Y:S08]  /*14150*/  F2FP.PACK_AB R66, R248, R246 ;  /* 0x000000f6f842723e */ /* 0x020ff000000000ff */
[----:B------:R3:W-:Y:S01]  /*14160*/  MUFU.EX2 R238, R2 ;  /* 0x0000000200ee7308 */ /* 0x0007e20000000800 */
[----:B----4-:R-:W-:Y:S01]  /*14170*/  @P4 IMAD.WIDE.U32 R4, R217, c[0x0][0x1e0], RZ ;  /* 0x00007800d9044a25 */ /* 0x010fe200078e00ff */
[----:B--2---:R-:W-:Y:S03]  /*14180*/  F2FP.PACK_AB R79, R47, R43 ;  /* 0x0000002b2f4f723e */ /* 0x004fe600000000ff */
[----:B------:R-:W-:Y:S01]  /*14190*/  @P4 IMAD.IADD R5, R5, 0x1, R6 ;  /* 0x0000000105054824 */ /* 0x000fe200078e0206 */
[----:B------:R-:W-:Y:S03]  /*141a0*/  @P4 MOV R6, R54 ;  /* 0x0000003600064202 */ /* 0x000fe60000000f00 */
[----:B------:R-:W-:Y:S02]  /*141b0*/  @P4 IMAD R5, R5, 0x50, RZ ;  /* 0x0000005005054824 */ /* 0x000fe400078e02ff */
[----:B------:R-:W-:Y:S01]  /*141c0*/  @P4 IMAD.WIDE.U32 R6, R4, 0x50, R6 ;  /* 0x0000005004064825 */ /* 0x000fe200078e0006 */
[----:B-1----:R-:W-:Y:S03]  /*141d0*/  F2FP.PACK_AB R64, R247, R249 ;  /* 0x000000f9f740723e */ /* 0x002fe600000000ff */
[----:B------:R-:W-:Y:S01]  /*141e0*/  FFMA.FTZ R8, R28, c[0x0][0x2d0], -R75 ;  /* 0x0000b4001c087a23 */ /* 0x000fe2000001084b */
[C---:B------:R-:W-:Y:S02]  /*141f0*/  @P4 LEA R4, P0, R6.reuse, c[0x0][0x1c8], 0x1 ;  /* 0x0000720006044a11 */ /* 0x040fe400078008ff */
[----:B------:R-:W-:Y:S01]  /*14200*/  @P4 IADD3 R5, R7, R5, RZ ;  /* 0x0000000507054210 */ /* 0x000fe20007ffe0ff */
[----:B------:R1:W-:Y:S01]  /*14210*/  MUFU.EX2 R241, R8 ;  /* 0x0000000800f17308 */ /* 0x0003e20000000800 */
[----:B---3--:R-:W-:Y:S02]  /*14220*/  FFMA.FTZ R2, R35, c[0x0][0x2d0], -R153 ;  /* 0x0000b40023027a23 */ /* 0x008fe40000010899 */
[----:B------:R-:W-:Y:S02]  /*14230*/  @P4 LEA.HI.X R5, R6, c[0x0][0x1cc], R5, 0x1, P0 ;  /* 0x0000730006054a11 */ /* 0x000fe400000f0c05 */
[-C--:B------:R-:W-:Y:S03]  /*14240*/  @P4 IADD3 R6, P0, R4, R11.reuse, RZ ;  /* 0x0000000b04064210 */ /* 0x080fe60007f1e0ff */
[----:B------:R2:W-:Y:S01]  /*14250*/  @P4 LDGSTS.E.BYPASS.LTC128B.128 [R218+0x2900], [R4.64], !P6 ;  /* 0x0290000004da4fae */ /* 0x0005e2000f101d48 */
[----:B------:R-:W-:Y:S01]  /*14260*/  @P4 IADD3.X R7, R5, R10, RZ, P0, !PT ;  /* 0x0000000a05074210 */ /* 0x000fe200007fe4ff */
[----:B------:R-:W-:Y:S01]  /*14270*/  MUFU.EX2 R230, R2 ;  /* 0x0000000200e67308 */ /* 0x000fe20000000800 */
[----:B------:R-:W-:Y:S04]  /*14280*/  FSETP.NEU.FTZ.AND P0, PT, R70, -INF , PT ;  /* 0xff8000004600780b */ /* 0x000fe80003f1d000 */
[----:B------:R-:W-:Y:S01]  /*14290*/  FSEL R154, R0, RZ, P0 ;  /* 0x000000ff009a7208 */ /* 0x000fe20000000000 */
[----:B------:R3:W-:Y:S04]  /*142a0*/  @P4 LDGSTS.E.BYPASS.LTC128B.128 [R218+0x3100], [R6.64], !P6 ;  /* 0x0310000006da4fae */ /* 0x0007e8000f101d48 */
[----:B------:R-:W-:Y:S04]  /*142b0*/  FFMA.FTZ R0, R22, c[0x0][0x2d0], -R154 ;  /* 0x0000b40016007a23 */ /* 0x000fe8000001089a */
[----:B------:R4:W-:Y:S01]  /*142c0*/  MUFU.EX2 R232, R0 ;  /* 0x0000000000e87308 */ /* 0x0009e20000000800 */
[----:B-1----:R-:W-:Y:S05]  /*142d0*/  @P4 IADD3 R8, P5, R6, R11, RZ ;  /* 0x0000000b06084210 */ /* 0x002fea0007fbe0ff */
[----:B------:R-:W-:Y:S05]  /*142e0*/  @P4 IMAD.X R9, R7, 0x1, R10, P5 ;  /* 0x0000000107094824 */ /* 0x000fea00028e060a */
[----:B------:R1:W-:Y:S01]  /*142f0*/  @P4 LDGSTS.E.BYPASS.LTC128B.128 [R218+0x3900], [R8.64], !P6 ;  /* 0x0390000008da4fae */ /* 0x0003e2000f101d48 */
[--C-:B----4-:R-:W-:Y:S04]  /*14300*/  FFMA.FTZ R0, R23, c[0x0][0x2d0], -R154.reuse ;  /* 0x0000b40017007a23 */ /* 0x110fe8000001089a */
[----:B------:R4:W5:Y:S02]  /*14310*/  MUFU.EX2 R233, R0 ;  /* 0x0000000000e97308 */ /* 0x0009640000000800 */
[--C-:B----4-:R-:W-:Y:S01]  /*14320*/  FFMA.FTZ R0, R24, c[0x0][0x2d0], -R154.reuse ;  /* 0x0000b40018007a23 */ /* 0x110fe2000001089a */
[----:B-----5:R-:W-:Y:S07]  /*14330*/  F2FP.PACK_AB R65, R233, R232 ;  /* 0x000000e8e941723e */ /* 0x020fee00000000ff */
[----:B------:R4:W-:Y:S02]  /*14340*/  MUFU.EX2 R235, R0 ;  /* 0x0000000000eb7308 */ /* 0x0009e40000000800 */
[----:B----4-:R-:W-:Y:S08]  /*14350*/  FFMA.FTZ R0, R25, c[0x0][0x2d0], -R154 ;  /* 0x0000b40019007a23 */ /* 0x010ff0000001089a */
[----:B------:R4:W5:Y:S02]  /*14360*/  MUFU.EX2 R243, R0 ;  /* 0x0000000000f37308 */ /* 0x0009640000000800 */
[--C-:B----4-:R-:W-:Y:S01]  /*14370*/  FFMA.FTZ R0, R33, c[0x0][0x2d0], -R152.reuse ;  /* 0x0000b40021007a23 */ /* 0x110fe20000010898 */
[----:B-----5:R-:W-:Y:S07]  /*14380*/  F2FP.PACK_AB R67, R243, R235 ;  /* 0x000000ebf343723e */ /* 0x020fee00000000ff */
[----:B------:R4:W-:Y:S02]  /*14390*/  MUFU.EX2 R240, R0 ;  /* 0x0000000000f07308 */ /* 0x0009e40000000800 */
[----:B----4-:R-:W-:Y:S08]  /*143a0*/  FFMA.FTZ R0, R27, c[0x0][0x2d0], -R75 ;  /* 0x0000b4001b007a23 */ /* 0x010ff0000001084b */
[----:B------:R4:W-:Y:S02]  /*143b0*/  MUFU.EX2 R244, R0 ;  /* 0x0000000000f47308 */ /* 0x0009e40000000800 */
[--C-:B----4-:R-:W-:Y:S08]  /*143c0*/  FFMA.FTZ R0, R31, c[0x0][0x2d0], -R152.reuse ;  /* 0x0000b4001f007a23 */ /* 0x110ff00000010898 */
[----:B------:R4:W-:Y:S02]  /*143d0*/  MUFU.EX2 R237, R0 ;  /* 0x0000000000ed7308 */ /* 0x0009e40000000800 */
[----:B----4-:R-:W-:Y:S08]  /*143e0*/  FFMA.FTZ R0, R26, c[0x0][0x2d0], -R152 ;  /* 0x0000b4001a007a23 */ /* 0x010ff00000010898 */
[----:B------:R4:W-:Y:S02]  /*143f0*/  MUFU.EX2 R239, R0 ;  /* 0x0000000000ef7308 */ /* 0x0009e40000000800 */
[----:B----4-:R-:W-:Y:S08]  /*14400*/  FFMA.FTZ R0, R34, c[0x0][0x2d0], -R153 ;  /* 0x0000b40022007a23 */ /* 0x010ff00000010899 */
[----:B------:R4:W-:Y:S02]  /*14410*/  MUFU.EX2 R228, R0 ;  /* 0x0000000000e47308 */ /* 0x0009e40000000800 */
[----:B----4-:R-:W-:Y:S02]  /*14420*/  FSEL R0, R73, RZ, P3 ;  /* 0x000000ff49007208 */ /* 0x010fe40001800000 */
[-C--:B--2---:R-:W-:Y:S03]  /*14430*/  @P4 IADD3 R4, P3, R8, R11.reuse, RZ ;  /* 0x0000000b08044210 */ /* 0x084fe60007f7e0ff */
[----:B------:R-:W-:Y:S01]  /*14440*/  FADD.FTZ R2, -R0, R3 ;  /* 0x0000000300027221 */ /* 0x000fe20000010100 */
[----:B------:R-:W-:Y:S02]  /*14450*/  FSEL R0, R72, RZ, P2 ;  /* 0x000000ff48007208 */ /* 0x000fe40001000000 */
[----:B------:R-:W-:Y:S01]  /*14460*/  @P4 IADD3.X R5, R9, R10, RZ, P3, !PT ;  /* 0x0000000a09054210 */ /* 0x000fe20001ffe4ff */
[----:B------:R-:W-:Y:S01]  /*14470*/  FMUL.FTZ R2, R2, c[0x0][0x2d0] ;  /* 0x0000b40002027a20 */ /* 0x000fe20000410000 */
[----:B---3--:R-:W-:Y:S01]  /*14480*/  @P4 IADD3 R6, P2, R4, R11, RZ ;  /* 0x0000000b04064210 */ /* 0x008fe20007f5e0ff */
[----:B------:R-:W-:Y:S02]  /*14490*/  FADD.FTZ R0, -R0, R84 ;  /* 0x0000005400007221 */ /* 0x000fe40000010100 */
[----:B------:R2:W3:Y:S01]  /*144a0*/  MUFU.EX2 R69, R2 ;  /* 0x0000000200457308 */ /* 0x0004e20000000800 */
[----:B------:R4:W-:Y:S01]  /*144b0*/  @P4 LDGSTS.E.BYPASS.LTC128B.128 [R218+0x4100], [R4.64], !P6 ;  /* 0x0410000004da4fae */ /* 0x0009e2000f101d48 */
[----:B------:R-:W-:Y:S02]  /*144c0*/  FMUL.FTZ R0, R0, c[0x0][0x2d0] ;  /* 0x0000b40000007a20 */ /* 0x000fe40000410000 */
[----:B------:R-:W-:Y:S05]  /*144d0*/  @P4 IMAD.X R7, R5, 0x1, R10, P2 ;  /* 0x0000000105074824 */ /* 0x000fea00010e060a */
[----:B------:R5:W-:Y:S01]  /*144e0*/  @P4 LDGSTS.E.BYPASS.LTC128B.128 [R218+0x4900], [R6.64], !P6 ;  /* 0x0490000006da4fae */ /* 0x000be2000f101d48 */
[----:B------:R1:W5:Y:S07]  /*144f0*/  MUFU.EX2 R68, R0 ;  /* 0x0000000000447308 */ /* 0x00036e0000000800 */
[----:B------:R-:W5:Y:S01]  /*14500*/  LDSM.16.MT88.4 R20, [R201] ;  /* 0x00000000c914783b */ /* 0x000f620000004200 */
[----:B--2---:R-:W-:Y:S01]  /*14510*/  FSEL R2, R71, RZ, P1 ;  /* 0x000000ff47027208 */ /* 0x004fe20000800000 */
[C---:B---3--:R-:W-:Y:S06]  /*14520*/  FMUL.FTZ R16, R69.reuse, R100 ;  /* 0x0000006445107220 */ /* 0x048fec0000410000 */
[----:B------:R-:W-:Y:S01]  /*14530*/  LDSM.16.MT88.4 R52, [R202] ;  /* 0x00000000ca34783b */ /* 0x000fe20000004200 */
[C---:B------:R-:W-:Y:S02]  /*14540*/  FMUL.FTZ R17, R69.reuse, R101 ;  /* 0x0000006545117220 */ /* 0x040fe40000410000 */
[C---:B----4-:R-:W-:Y:S02]  /*14550*/  FMUL.FTZ R4, R69.reuse, R88 ;  /* 0x0000005845047220 */ /* 0x050fe40000410000 */
[C---:B------:R-:W-:Y:S02]  /*14560*/  FMUL.FTZ R5, R69.reuse, R89 ;  /* 0x0000005945057220 */ /* 0x040fe40000410000 */
[C---:B------:R-:W-:Y:S01]  /*14570*/  FMUL.FTZ R32, R69.reuse, R116 ;  /* 0x0000007445207220 */ /* 0x040fe20000410000 */
[----:B------:R-:W-:Y:S01]  /*14580*/  LDSM.16.MT88.4 R80, [R204] ;  /* 0x00000000cc50783b */ /* 0x000fe20000004200 */
[----:B-1----:R-:W-:Y:S01]  /*14590*/  FADD.FTZ R0, -R2, R85 ;  /* 0x0000005502007221 */ /* 0x002fe20000010100 */
[----:B------:R-:W-:Y:S01]  /*145a0*/  FSEL R2, R70, RZ, P0 ;  /* 0x000000ff46027208 */ /* 0x000fe20000000000 */
[----:B-----5:R-:W-:Y:S02]  /*145b0*/  FMUL.FTZ R6, R68, R90 ;  /* 0x0000005a44067220 */ /* 0x020fe40000410000 */
[----:B------:R-:W-:Y:S02]  /*145c0*/  FMUL.FTZ R0, R0, c[0x0][0x2d0] ;  /* 0x0000b40000007a20 */ /* 0x000fe40000410000 */
[C---:B------:R-:W-:Y:S01]  /*145d0*/  FMUL.FTZ R7, R68.reuse, R91 ;  /* 0x0000005b44077220 */ /* 0x040fe20000410000 */
[----:B------:R-:W0:Y:S01]  /*145e0*/  LDGDEPBAR ;  /* 0x00000000000079af */ /* 0x000e220000000000 */
[----:B------:R1:W2:Y:S01]  /*145f0*/  MUFU.EX2 R3, R0 ;  /* 0x0000000000037308 */ /* 0x0002a20000000800 */
[C---:B------:R-:W-:Y:S02]  /*14600*/  FMUL.FTZ R18, R68.reuse, R102 ;  /* 0x0000006644127220 */ /* 0x040fe40000410000 */
[C---:B------:R-:W-:Y:S02]  /*14610*/  FMUL.FTZ R19, R68.reuse, R103 ;  /* 0x0000006744137220 */ /* 0x040fe40000410000 */
[----:B------:R-:W-:Y:S02]  /*14620*/  FMUL.FTZ R33, R69, R117 ;  /* 0x0000007545217220 */ /* 0x000fe40000410000 */
[----:B------:R-:W-:Y:S01]  /*14630*/  LDSM.16.MT88.4 R88, [R205+0x800] ;  /* 0x00080000cd58783b */ /* 0x000fe20000004200 */
[C---:B------:R-:W-:Y:S02]  /*14640*/  FMUL.FTZ R34, R68.reuse, R118 ;  /* 0x0000007644227220 */ /* 0x040fe40000410000 */
[----:B------:R-:W-:Y:S01]  /*14650*/  FMUL.FTZ R35, R68, R119 ;  /* 0x0000007744237220 */ /* 0x000fe20000410000 */
[-C--:B------:R-:W-:Y:S04]  /*14660*/  HMMA.16816.F32 R4, R76, R20.reuse, R4 ;  /* 0x000000144c04723c */ /* 0x080fe80000001804 */
[----:B------:R-:W-:Y:S08]  /*14670*/  LDSM.16.MT88.4 R100, [R201+0x2000] ;  /* 0x00200000c964783b */ /* 0x000ff00000004200 */
[----:B------:R-:W-:Y:S01]  /*14680*/  LDSM.16.MT88.4 R116, [R205+0x2000] ;  /* 0x00200000cd74783b */ /* 0x000fe20000004200 */
[----:B-1----:R-:W-:Y:S02]  /*14690*/  FADD.FTZ R0, -R2, R86 ;  /* 0x0000005602007221 */ /* 0x002fe40000010100 */
[----:B------:R-:W-:Y:S02]  /*146a0*/  FFMA.FTZ R2, R36, c[0x0][0x2d0], -R154 ;  /* 0x0000b40024027a23 */ /* 0x000fe4000001089a */
[----:B------:R-:W-:Y:S03]  /*146b0*/  FMUL.FTZ R0, R0, c[0x0][0x2d0] ;  /* 0x0000b40000007a20 */ /* 0x000fe60000410000 */
[----:B------:R-:W1:Y:S01]  /*146c0*/  LDSM.16.MT88.4 R36, [R205] ;  /* 0x00000000cd24783b */ /* 0x000e620000004200 */
[----:B------:R3:W-:Y:S01]  /*146d0*/  MUFU.EX2 R199, R2 ;  /* 0x0000000200c77308 */ /* 0x0007e20000000800 */
[C---:B--2---:R-:W-:Y:S02]  /*146e0*/  FMUL.FTZ R8, R3.reuse, R92 ;  /* 0x0000005c03087220 */ /* 0x044fe40000410000 */
[C---:B------:R-:W-:Y:S02]  /*146f0*/  FMUL.FTZ R9, R3.reuse, R93 ;  /* 0x0000005d03097220 */ /* 0x040fe40000410000 */
[C---:B------:R-:W-:Y:S02]  /*14700*/  FMUL.FTZ R12, R3.reuse, R96 ;  /* 0x00000060030c7220 */ /* 0x040fe40000410000 */
[C---:B------:R-:W-:Y:S01]  /*14710*/  FMUL.FTZ R13, R3.reuse, R97 ;  /* 0x00000061030d7220 */ /* 0x040fe20000410000 */
[----:B------:R-:W2:Y:S01]  /*14720*/  LDSM.16.MT88.4 R84, [R201+0x800] ;  /* 0x00080000c954783b */ /* 0x000ea20000004200 */
[C---:B------:R-:W-:Y:S01]  /*14730*/  FMUL.FTZ R24, R3.reuse, R108 ;  /* 0x0000006c03187220 */ /* 0x040fe20000410000 */
[----:B------:R-:W4:Y:S01]  /*14740*/  MUFU.EX2 R0, R0 ;  /* 0x0000000000007308 */ /* 0x000f220000000800 */
[C---:B------:R-:W-:Y:S02]  /*14750*/  FMUL.FTZ R25, R3.reuse, R109 ;  /* 0x0000006d03197220 */ /* 0x040fe40000410000 */
[C---:B------:R-:W-:Y:S01]  /*14760*/  FMUL.FTZ R28, R3.reuse, R112 ;  /* 0x00000070031c7220 */ /* 0x040fe20000410000 */
[----:B------:R-:W-:Y:S01]  /*14770*/  MOV R112, R41 ;  /* 0x0000002900707202 */ /* 0x000fe20000000f00 */
[C---:B------:R-:W-:Y:S02]  /*14780*/  FMUL.FTZ R29, R3.reuse, R113 ;  /* 0x00000071031d7220 */ /* 0x040fe40000410000 */
[----:B------:R-:W-:Y:S02]  /*14790*/  FMUL.FTZ R41, R3, R125 ;  /* 0x0000007d03297220 */ /* 0x000fe40000410000 */
[----:B------:R-:W-:Y:S02]  /*147a0*/  IMAD.MOV.U32 R113, RZ, RZ, R48 ;  /* 0x000000ffff717224 */ /* 0x000fe400078e0030 */
[----:B------:R-:W-:Y:S02]  /*147b0*/  FMUL.FTZ R48, R69, R132 ;  /* 0x0000008445307220 */ /* 0x000fe40000410000 */
[--C-:B---3--:R-:W-:Y:S02]  /*147c0*/  FFMA.FTZ R2, R40, c[0x0][0x2d0], -R154.reuse ;  /* 0x0000b40028027a23 */ /* 0x108fe4000001089a */
[----:B------:R-:W-:Y:S02]  /*147d0*/  FMUL.FTZ R40, R3, R124 ;  /* 0x0000007c03287220 */ /* 0x000fe40000410000 */
[----:B------:R3:W5:Y:S01]  /*147e0*/  MUFU.EX2 R198, R2 ;  /* 0x0000000200c67308 */ /* 0x0007620000000800 */
[C---:B----4-:R-:W-:Y:S02]  /*147f0*/  FMUL.FTZ R10, R0.reuse, R94 ;  /* 0x0000005e000a7220 */ /* 0x050fe40000410000 */
[C---:B------:R-:W-:Y:S02]  /*14800*/  FMUL.FTZ R11, R0.reuse, R95 ;  /* 0x0000005f000b7220 */ /* 0x040fe40000410000 */
[----:B------:R-:W4:Y:S01]  /*14810*/  LDSM.16.MT88.4 R92, [R202+0x800] ;  /* 0x00080000ca5c783b */ /* 0x000f220000004200 */
[C---:B------:R-:W-:Y:S02]  /*14820*/  FMUL.FTZ R30, R0.reuse, R114 ;  /* 0x00000072001e7220 */ /* 0x040fe40000410000 */
[C---:B------:R-:W-:Y:S02]  /*14830*/  FMUL.FTZ R31, R0.reuse, R115 ;  /* 0x00000073001f7220 */ /* 0x040fe40000410000 */
[C---:B------:R-:W-:Y:S03]  /*14840*/  HMMA.16816.F32 R8, R64.reuse, R20, R8 ;  /* 0x000000144008723c */ /* 0x040fe60000001808 */
[----:B------:R-:W2:Y:S01]  /*14850*/  LDL.LU R115, [R1+0x18] ;  /* 0x0000180001737983 */ /* 0x000ea20000300800 */
[C---:B------:R-:W-:Y:S02]  /*14860*/  FMUL.FTZ R14, R0.reuse, R98 ;  /* 0x00000062000e7220 */ /* 0x040fe40000410000 */
[----:B------:R-:W-:Y:S01]  /*14870*/  FMUL.FTZ R15, R0, R99 ;  /* 0x00000063000f7220 */ /* 0x000fe20000410000 */
[----:B------:R-:W2:Y:S01]  /*14880*/  LDL.LU R114, [R1+0x1c] ;  /* 0x00001c0001727983 */ /* 0x000ea20000300800 */
[C---:B------:R-:W-:Y:S03]  /*14890*/  FMUL.FTZ R20, R69.reuse, R104 ;  /* 0x0000006845147220 */ /* 0x040fe60000410000 */
[----:B------:R-:W2:Y:S01]  /*148a0*/  LDL.LU R124, [R1+0x14] ;  /* 0x00001400017c7983 */ /* 0x000ea20000300800 */
[--C-:B---3--:R-:W-:Y:S01]  /*148b0*/  FFMA.FTZ R2, R42, c[0x0][0x2d0], -R153.reuse ;  /* 0x0000b4002a027a23 */ /* 0x108fe20000010899 */
[-C--:B------:R-:W-:Y:S02]  /*148c0*/  HMMA.16816.F32 R12, R64, R22.reuse, R12 ;  /* 0x00000016400c723c */ /* 0x080fe4000000180c */
[----:B------:R-:W3:Y:S01]  /*148d0*/  LDL.LU R125, [R1+0x10] ;  /* 0x00001000017d7983 */ /* 0x000ee20000300800 */
[----:B------:R1:W-:Y:S01]  /*148e0*/  MUFU.EX2 R197, R2 ;  /* 0x0000000200c57308 */ /* 0x0003e20000000800 */
[----:B------:R-:W-:Y:S02]  /*148f0*/  FMUL.FTZ R21, R69, R105 ;  /* 0x0000006945157220 */ /* 0x000fe40000410000 */
[----:B------:R-:W2:Y:S01]  /*14900*/  LDL R108, [R1] ;  /* 0x00000000016c7983 */ /* 0x000ea20000100800 */
[C---:B------:R-:W-:Y:S01]  /*14910*/  FMUL.FTZ R26, R0.reuse, R110 ;  /* 0x0000006e001a7220 */ /* 0x040fe20000410000 */
[C---:B------:R-:W-:Y:S04]  /*14920*/  HMMA.16816.F32 R16, R76.reuse, R22, R16 ;  /* 0x000000164c10723c */ /* 0x040fe80000001810 */
[C---:B------:R-:W-:Y:S02]  /*14930*/  FMUL.FTZ R27, R0.reuse, R111 ;  /* 0x0000006f001b7220 */ /* 0x040fe40000410000 */
[----:B------:R-:W-:Y:S01]  /*14940*/  FMUL.FTZ R42, R0, R126 ;  /* 0x0000007e002a7220 */ /* 0x000fe20000410000 */
[----:B------:R-:W-:Y:S01]  /*14950*/  MOV R126, R45 ;  /* 0x0000002d007e7202 */ /* 0x000fe20000000f00 */
[C---:B------:R-:W-:Y:S04]  /*14960*/  FMUL.FTZ R22, R68.reuse, R106 ;  /* 0x0000006a44167220 */ /* 0x040fe80000410000 */
[----:B------:R-:W-:Y:S02]  /*14970*/  FMUL.FTZ R23, R68, R107 ;  /* 0x0000006b44177220 */ /* 0x000fe40000410000 */
[C---:B------:R-:W-:Y:S05]  /*14980*/  FMUL.FTZ R45, R3.reuse, R129 ;  /* 0x00000081032d7220 */ /* 0x040fea0000410000 */
[-C--:B-1----:R-:W-:Y:S03]  /*14990*/  HMMA.16816.F32 R20, R76, R36.reuse, R20 ;  /* 0x000000244c14723c */ /* 0x082fe60000001814 */
[----:B------:R-:W-:Y:S02]  /*149a0*/  FFMA.FTZ R2, R44, c[0x0][0x2d0], -R153 ;  /* 0x0000b4002c027a23 */ /* 0x000fe40000010899 */
[----:B------:R-:W-:Y:S02]  /*149b0*/  FMUL.FTZ R44, R3, R128 ;  /* 0x00000080032c7220 */ /* 0x000fe40000410000 */
[----:B------:R1:W1:Y:S01]  /*149c0*/  MUFU.EX2 R196, R2 ;  /* 0x0000000200c47308 */ /* 0x0002620000000800 */
[C---:B------:R-:W-:Y:S07]  /*149d0*/  HMMA.16816.F32 R24, R64.reuse, R36, R24 ;  /* 0x000000244018723c */ /* 0x040fee0000001818 */
[C---:B------:R-:W-:Y:S01]  /*149e0*/  FMUL.FTZ R36, R69.reuse, R120 ;  /* 0x0000007845247220 */ /* 0x040fe20000410000 */
[-C--:B------:R-:W-:Y:S04]  /*149f0*/  HMMA.16816.F32 R28, R64, R38.reuse, R28 ;  /* 0x00000026401c723c */ /* 0x080fe8000000181c */
[C---:B------:R-:W-:Y:S01]  /*14a00*/  FMUL.FTZ R37, R69.reuse, R121 ;  /* 0x0000007945257220 */ /* 0x040fe20000410000 */
[----:B------:R-:W-:Y:S01]  /*14a10*/  MOV R120, R47 ;  /* 0x0000002f00787202 */ /* 0x000fe20000000f00 */
[C---:B------:R-:W-:Y:S02]  /*14a20*/  FMUL.FTZ R47, R0.reuse, R131 ;  /* 0x00000083002f7220 */ /* 0x040fe40000410000 */
[C---:B------:R-:W-:Y:S04]  /*14a30*/  HMMA.16816.F32 R32, R76.reuse, R38, R32 ;  /* 0x000000264c20723c */ /* 0x040fe80000001820 */
[----:B------:R-:W-:Y:S02]  /*14a40*/  IMAD.MOV.U32 R121, RZ, RZ, R63 ;  /* 0x000000ffff797224 */ /* 0x000fe400078e003f */
[----:B------:R-:W-:Y:S02]  /*14a50*/  FMUL.FTZ R63, R0, R147 ;  /* 0x00000093003f7220 */ /* 0x000fe40000410000 */
[----:B-1----:R-:W-:Y:S04]  /*14a60*/  FFMA.FTZ R2, R46, c[0x0][0x2d0], -R154 ;  /* 0x0000b4002e027a23 */ /* 0x002fe8000001089a */
[----:B------:R1:W-:Y:S01]  /*14a70*/  MUFU.EX2 R195, R2 ;  /* 0x0000000200c37308 */ /* 0x0003e20000000800 */
[C---:B------:R-:W-:Y:S01]  /*14a80*/  FMUL.FTZ R38, R68.reuse, R122 ;  /* 0x0000007a44267220 */ /* 0x040fe20000410000 */
[----:B------:R-:W-:Y:S01]  /*14a90*/  MOV R122, R43 ;  /* 0x0000002b007a7202 */ /* 0x000fe20000000f00 */
[----:B------:R-:W-:Y:S02]  /*14aa0*/  FMUL.FTZ R39, R68, R123 ;  /* 0x0000007b44277220 */ /* 0x000fe40000410000 */
[----:B------:R-:W-:Y:S02]  /*14ab0*/  IMAD.MOV.U32 R123, RZ, RZ, R62 ;  /* 0x000000ffff7b7224 */ /* 0x000fe400078e003e */
[C---:B------:R-:W-:Y:S02]  /*14ac0*/  FMUL.FTZ R43, R0.reuse, R127 ;  /* 0x0000007f002b7220 */ /* 0x040fe40000410000 */
[C---:B------:R-:W-:Y:S01]  /*14ad0*/  FMUL.FTZ R46, R0.reuse, R130 ;  /* 0x00000082002e7220 */ /* 0x040fe20000410000 */
[-C--:B------:R-:W-:Y:S03]  /*14ae0*/  HMMA.16816.F32 R36, R76, R52.reuse, R36 ;  /* 0x000000344c24723c */ /* 0x080fe60000001824 */
[----:B------:R-:W-:Y:S05]  /*14af0*/  FMUL.FTZ R62, R0, R146 ;  /* 0x00000092003e7220 */ /* 0x000fea0000410000 */
[C---:B------:R-:W-:Y:S04]  /*14b00*/  HMMA.16816.F32 R40, R64.reuse, R52, R40 ;  /* 0x000000344028723c */ /* 0x040fe80000001828 */
[----:B-1----:R-:W-:Y:S04]  /*14b10*/  FFMA.FTZ R2, R50, c[0x0][0x2d0], -R154 ;  /* 0x0000b40032027a23 */ /* 0x002fe8000001089a */
[-C--:B------:R-:W-:Y:S01]  /*14b20*/  HMMA.16816.F32 R44, R64, R54.reuse, R44 ;  /* 0x00000036402c723c */ /* 0x080fe2000000182c */
[----:B------:R1:W1:Y:S03]  /*14b30*/  MUFU.EX2 R194, R2 ;  /* 0x0000000200c27308 */ /* 0x0002660000000800 */
[C---:B------:R-:W-:Y:S02]  /*14b40*/  FMUL.FTZ R50, R68.reuse, R134 ;  /* 0x0000008644327220 */ /* 0x040fe40000410000 */
[C---:B------:R-:W-:Y:S02]  /*14b50*/  FMUL.FTZ R53, R69.reuse, R137 ;  /* 0x0000008945357220 */ /* 0x040fe40000410000 */
[----:B------:R-:W-:Y:S04]  /*14b60*/  FMUL.FTZ R52, R69, R136 ;  /* 0x0000008845347220 */ /* 0x000fe80000410000 */
[--C-:B-1----:R-:W-:Y:S02]  /*14b70*/  FFMA.FTZ R2, R49, c[0x0][0x2d0], -R75.reuse ;  /* 0x0000b40031027a23 */ /* 0x102fe4000001084b */
[----:B------:R-:W-:Y:S02]  /*14b80*/  FMUL.FTZ R49, R69, R133 ;  /* 0x0000008545317220 */ /* 0x000fe40000410000 */
[----:B------:R1:W-:Y:S02]  /*14b90*/  MUFU.EX2 R193, R2 ;  /* 0x0000000200c17308 */ /* 0x0003e40000000800 */
[--C-:B-1----:R-:W-:Y:S02]  /*14ba0*/  FFMA.FTZ R2, R51, c[0x0][0x2d0], -R75.reuse ;  /* 0x0000b40033027a23 */ /* 0x102fe4000001084b */
[C---:B------:R-:W-:Y:S06]  /*14bb0*/  FMUL.FTZ R51, R68.reuse, R135 ;  /* 0x0000008744337220 */ /* 0x040fec0000410000 */
[----:B------:R1:W-:Y:S01]  /*14bc0*/  MUFU.EX2 R192, R2 ;  /* 0x0000000200c07308 */ /* 0x0003e20000000800 */
[----:B------:R-:W-:Y:S01]  /*14bd0*/  LDSM.16.MT88.4 R132, [R202+0x2000] ;  /* 0x00200000ca84783b */ /* 0x000fe20000004200 */
[C---:B------:R-:W-:Y:S07]  /*14be0*/  HMMA.16816.F32 R48, R76.reuse, R54, R48 ;  /* 0x000000364c30723c */ /* 0x040fee0000001830 */
[C---:B------:R-:W-:Y:S02]  /*14bf0*/  FMUL.FTZ R55, R68.reuse, R139 ;  /* 0x0000008b44377220 */ /* 0x040fe40000410000 */
[----:B------:R-:W-:Y:S07]  /*14c00*/  FMUL.FTZ R54, R68, R138 ;  /* 0x0000008a44367220 */ /* 0x000fee0000410000 */
[-C--:B------:R-:W-:Y:S03]  /*14c10*/  HMMA.16816.F32 R52, R76, R80.reuse, R52 ;  /* 0x000000504c34723c */ /* 0x080fe60000001834 */
[--C-:B-1----:R-:W-:Y:S02]  /*14c20*/  FFMA.FTZ R2, R57, c[0x0][0x2d0], -R152.reuse ;  /* 0x0000b40039027a23 */ /* 0x102fe40000010898 */
[----:B------:R-:W-:Y:S02]  /*14c30*/  FMUL.FTZ R57, R3, R141 ;  /* 0x0000008d03397220 */ /* 0x000fe40000410000 */
[----:B------:R1:W-:Y:S02]  /*14c40*/  MUFU.EX2 R191, R2 ;  /* 0x0000000200bf7308 */ /* 0x0003e40000000800 */
[--C-:B-1----:R-:W-:Y:S03]  /*14c50*/  FFMA.FTZ R2, R58, c[0x0][0x2d0], -R152.reuse ;  /* 0x0000b4003a027a23 */ /* 0x102fe60000010898 */
[C---:B------:R-:W-:Y:S05]  /*14c60*/  FMUL.FTZ R58, R0.reuse, R142 ;  /* 0x0000008e003a7220 */ /* 0x040fea0000410000 */
[----:B------:R1:W-:Y:S02]  /*14c70*/  MUFU.EX2 R190, R2 ;  /* 0x0000000200be7308 */ /* 0x0003e40000000800 */
[--C-:B-1----:R-:W-:Y:S02]  /*14c80*/  FFMA.FTZ R2, R59, c[0x0][0x2d0], -R75.reuse ;  /* 0x0000b4003b027a23 */ /* 0x102fe4000001084b */
[----:B------:R-:W-:Y:S06]  /*14c90*/  FMUL.FTZ R59, R0, R143 ;  /* 0x0000008f003b7220 */ /* 0x000fec0000410000 */
[----:B------:R1:W-:Y:S02]  /*14ca0*/  MUFU.EX2 R189, R2 ;  /* 0x0000000200bd7308 */ /* 0x0003e40000000800 */
[----:B-1----:R-:W-:Y:S02]  /*14cb0*/  FFMA.FTZ R2, R61, c[0x0][0x2d0], -R75 ;  /* 0x0000b4003d027a23 */ /* 0x002fe4000001084b */
[C---:B------:R-:W-:Y:S06]  /*14cc0*/  FMUL.FTZ R61, R3.reuse, R145 ;  /* 0x00000091033d7220 */ /* 0x040fec0000410000 */
[----:B------:R1:W-:Y:S02]  /*14cd0*/  MUFU.EX2 R188, R2 ;  /* 0x0000000200bc7308 */ /* 0x0003e40000000800 */
[--C-:B-1----:R-:W-:Y:S02]  /*14ce0*/  FFMA.FTZ R2, R56, c[0x0][0x2d0], -R152.reuse ;  /* 0x0000b40038027a23 */ /* 0x102fe40000010898 */
[C---:B------:R-:W-:Y:S06]  /*14cf0*/  FMUL.FTZ R56, R3.reuse, R140 ;  /* 0x0000008c03387220 */ /* 0x040fec0000410000 */
[----:B------:R1:W-:Y:S01]  /*14d00*/  MUFU.EX2 R185, R2 ;  /* 0x0000000200b97308 */ /* 0x0003e20000000800 */
[C---:B------:R-:W-:Y:S07]  /*14d10*/  HMMA.16816.F32 R56, R64.reuse, R80, R56 ;  /* 0x000000504038723c */ /* 0x040fee0000001838 */
[----:B------:R-:W-:Y:S02]  /*14d20*/  F2FP.PACK_AB R80, R230, R228 ;  /* 0x000000e4e650723e */ /* 0x000fe400000000ff */
[----:B-----5:R-:W-:Y:S02]  /*14d30*/  F2FP.PACK_AB R81, R198, R199 ;  /* 0x000000c7c651723e */ /* 0x020fe400000000ff */
[----:B--2---:R-:W-:Y:S01]  /*14d40*/  ISETP.GT.AND P0, PT, R216, R108, PT ;  /* 0x0000006cd800720c */ /* 0x004fe20003f04270 */
[----:B------:R-:W-:Y:S02]  /*14d50*/  IMAD.MOV.U32 R216, RZ, RZ, R217 ;  /* 0x000000ffffd87224 */ /* 0x000fe400078e00d9 */
[----:B-1----:R-:W-:Y:S02]  /*14d60*/  FFMA.FTZ R2, R60, c[0x0][0x2d0], -R152 ;  /* 0x0000b4003c027a23 */ /* 0x002fe40000010898 */
[C---:B------:R-:W-:Y:S02]  /*14d70*/  FMUL.FTZ R60, R3.reuse, R144 ;  /* 0x00000090033c7220 */ /* 0x040fe40000410000 */
[----:B------:R1:W-:Y:S01]  /*14d80*/  MUFU.EX2 R183, R2 ;  /* 0x0000000200b77308 */ /* 0x0003e20000000800 */
[----:B------:R-:W-:Y:S04]  /*14d90*/  FFMA.FTZ R3, R3, R115, R249 ;  /* 0x0000007303037223 */ /* 0x000fe800000100f9 */
[-C--:B------:R-:W-:Y:S07]  /*14da0*/  HMMA.16816.F32 R60, R64, R82.reuse, R60 ;  /* 0x00000052403c723c */ /* 0x080fee000000183c */
[C---:B------:R-:W-:Y:S02]  /*14db0*/  FMUL.FTZ R64, R69.reuse, R148 ;  /* 0x0000009445407220 */ /* 0x040fe40000410000 */
[----:B------:R-:W-:Y:S03]  /*14dc0*/  FMUL.FTZ R65, R69, R149 ;  /* 0x0000009545417220 */ /* 0x000fe60000410000 */
[C---:B------:R-:W-:Y:S02]  /*14dd0*/  FMUL.FTZ R66, R68.reuse, R150 ;  /* 0x0000009644427220 */ /* 0x040fe40000410000 */
[----:B------:R-:W-:Y:S02]  /*14de0*/  FMUL.FTZ R67, R68, R151 ;  /* 0x0000009744437220 */ /* 0x000fe40000410000 */
[--C-:B-1----:R-:W-:Y:S05]  /*14df0*/  FFMA.FTZ R2, R160, c[0x0][0x2d0], -R153.reuse ;  /* 0x0000b400a0027a23 */ /* 0x102fea0000010899 */
        /* <DEDUP_REMOVED lines=8> */
[-C--:B------:R-:W-:Y:S03]  /*14e80*/  HMMA.16816.F32 R4, R76, R84.reuse, R4 ;  /* 0x000000544c04723c */ /* 0x080fe60000001804 */
[----:B-1----:R-:W-:Y:S05]  /*14e90*/  FFMA.FTZ R2, R162, c[0x0][0x2d0], -R153 ;  /* 0x0000b400a2027a23 */ /* 0x002fea0000010899 */
[C---:B------:R-:W-:Y:S01]  /*14ea0*/  HMMA.16816.F32 R8, R80.reuse, R84, R8 ;  /* 0x000000545008723c */ /* 0x040fe20000001808 */
[----:B------:R1:W2:Y:S07]  /*14eb0*/  MUFU.EX2 R181, R2 ;  /* 0x0000000200b57308 */ /* 0x0002ae0000000800 */
[-C--:B------:R-:W-:Y:S08]  /*14ec0*/  HMMA.16816.F32 R12, R80, R86.reuse, R12 ;  /* 0x00000056500c723c */ /* 0x080ff0000000180c */
[C---:B------:R-:W-:Y:S01]  /*14ed0*/  HMMA.16816.F32 R16, R76.reuse, R86, R16 ;  /* 0x000000564c10723c */ /* 0x040fe20000001810 */
[----:B------:R-:W5:Y:S07]  /*14ee0*/  LDSM.16.MT88.4 R84, [R204+0x800] ;  /* 0x00080000cc54783b */ /* 0x000f6e0000004200 */
[-C--:B------:R-:W-:Y:S04]  /*14ef0*/  HMMA.16816.F32 R20, R76, R88.reuse, R20 ;  /* 0x000000584c14723c */ /* 0x080fe80000001814 */
[--C-:B-1----:R-:W-:Y:S04]  /*14f00*/  FFMA.FTZ R2, R157, c[0x0][0x2d0], -R154.reuse ;  /* 0x0000b4009d027a23 */ /* 0x102fe8000001089a */
[C---:B------:R-:W-:Y:S01]  /*14f10*/  HMMA.16816.F32 R24, R80.reuse, R88, R24 ;  /* 0x000000585018723c */ /* 0x040fe20000001818 */
[----:B------:R1:W-:Y:S06]  /*14f20*/  MUFU.EX2 R180, R2 ;  /* 0x0000000200b47308 */ /* 0x0003ec0000000800 */
[----:B------:R-:W-:Y:S01]  /*14f30*/  FFMA.FTZ R88, R172, c[0x0][0x2d0], -R75 ;  /* 0x0000b400ac587a23 */ /* 0x000fe2000001084b */
[-C--:B------:R-:W-:Y:S03]  /*14f40*/  HMMA.16816.F32 R28, R80, R90.reuse, R28 ;  /* 0x0000005a501c723c */ /* 0x080fe6000000181c */
[----:B------:R2:W-:Y:S05]  /*14f50*/  MUFU.EX2 R136, R88 ;  /* 0x0000005800887308 */ /* 0x0005ea0000000800 */
[C---:B------:R-:W-:Y:S08]  /*14f60*/  HMMA.16816.F32 R32, R76.reuse, R90, R32 ;  /* 0x0000005a4c20723c */ /* 0x040ff00000001820 */
[-C--:B----4-:R-:W-:Y:S04]  /*14f70*/  HMMA.16816.F32 R36, R76, R92.reuse, R36 ;  /* 0x0000005c4c24723c */ /* 0x090fe80000001824 */
[--C-:B-1----:R-:W-:Y:S04]  /*14f80*/  FFMA.FTZ R2, R158, c[0x0][0x2d0], -R154.reuse ;  /* 0x0000b4009e027a23 */ /* 0x102fe8000001089a */
[C---:B------:R-:W-:Y:S01]  /*14f90*/  HMMA.16816.F32 R40, R80.reuse, R92, R40 ;  /* 0x0000005c5028723c */ /* 0x040fe20000001828 */
[----:B------:R1:W4:Y:S01]  /*14fa0*/  MUFU.EX2 R179, R2 ;  /* 0x0000000200b37308 */ /* 0x0003220000000800 */
[----:B--2---:R-:W2:Y:S06]  /*14fb0*/  LDSM.16.MT88.4 R88, [R201+0x1000] ;  /* 0x00100000c958783b */ /* 0x004eac0000004200 */
[-C--:B------:R-:W-:Y:S08]  /*14fc0*/  HMMA.16816.F32 R44, R80, R94.reuse, R44 ;  /* 0x0000005e502c723c */ /* 0x080ff0000000182c */
[C---:B------:R-:W-:Y:S01]  /*14fd0*/  HMMA.16816.F32 R48, R76.reuse, R94, R48 ;  /* 0x0000005e4c30723c */ /* 0x040fe20000001830 */
[----:B------:R-:W-:Y:S07]  /*14fe0*/  LDSM.16.MT88.4 R92, [R202+0x1000] ;  /* 0x00100000ca5c783b */ /* 0x000fee0000004200 */
[-C--:B-----5:R-:W-:Y:S04]  /*14ff0*/  HMMA.16816.F32 R52, R76, R84.reuse, R52 ;  /* 0x000000544c34723c */ /* 0x0a0fe80000001834 */
[--C-:B-1----:R-:W-:Y:S04]  /*15000*/  FFMA.FTZ R2, R159, c[0x0][0x2d0], -R153.reuse ;  /* 0x0000b4009f027a23 */ /* 0x102fe80000010899 */
[C---:B------:R-:W-:Y:S01]  /*15010*/  HMMA.16816.F32 R56, R80.reuse, R84, R56 ;  /* 0x000000545038723c */ /* 0x040fe20000001838 */
[----:B------:R1:W-:Y:S07]  /*15020*/  MUFU.EX2 R178, R2 ;  /* 0x0000000200b27308 */ /* 0x0003ee0000000800 */
[-C--:B------:R-:W-:Y:S07]  /*15030*/  HMMA.16816.F32 R60, R80, R86.reuse, R60 ;  /* 0x00000056503c723c */ /* 0x080fee000000183c */
[----:B------:R-:W-:Y:S01]  /*15040*/  F2FP.PACK_AB R80, R181, R128 ;  /* 0x00000080b550723e */ /* 0x000fe200000000ff */
[----:B------:R-:W-:Y:S01]  /*15050*/  HMMA.16816.F32 R64, R76, R86, R64 ;  /* 0x000000564c40723c */ /* 0x000fe20000001840 */
[----:B------:R-:W5:Y:S03]  /*15060*/  LDSM.16.MT88.4 R84, [R205+0x1000] ;  /* 0x00100000cd54783b */ /* 0x000f660000004200 */
[----:B----4-:R-:W-:Y:S03]  /*15070*/  F2FP.PACK_AB R81, R179, R180 ;  /* 0x000000b4b351723e */ /* 0x010fe600000000ff */
[----:B------:R-:W-:Y:S01]  /*15080*/  F2FP.PACK_AB R76, R192, R193 ;  /* 0x000000c1c04c723e */ /* 0x000fe200000000ff */
[----:B-1----:R-:W-:Y:S01]  /*15090*/  FFMA.FTZ R2, R161, c[0x0][0x2d0], -R153 ;  /* 0x0000b400a1027a23 */ /* 0x002fe20000010899 */
[----:B------:R-:W-:Y:S03]  /*150a0*/  F2FP.PACK_AB R77, R190, R191 ;  /* 0x000000bfbe4d723e */ /* 0x000fe600000000ff */
[----:B------:R1:W4:Y:S01]  /*150b0*/  MUFU.EX2 R139, R2 ;  /* 0x00000002008b7308 */ /* 0x0003220000000800 */
[----:B------:R-:W-:Y:S02]  /*150c0*/  F2FP.PACK_AB R78, R188, R189 ;  /* 0x000000bdbc4e723e */ /* 0x000fe400000000ff */
[----:B------:R-:W-:Y:S07]  /*150d0*/  F2FP.PACK_AB R79, R183, R185 ;  /* 0x000000b9b74f723e */ /* 0x000fee00000000ff */
[-C--:B--2---:R-:W-:Y:S03]  /*150e0*/  HMMA.16816.F32 R4, R76, R88.reuse, R4 ;  /* 0x000000584c04723c */ /* 0x084fe60000001804 */
[--C-:B-1----:R-:W-:Y:S01]  /*150f0*/  FFMA.FTZ R2, R156, c[0x0][0x2d0], -R154.reuse ;  /* 0x0000b4009c027a23 */ /* 0x102fe2000001089a */
[----:B----4-:R-:W-:Y:S03]  /*15100*/  F2FP.PACK_AB R82, R139, R178 ;  /* 0x000000b28b52723e */ /* 0x010fe600000000ff */
        /* <DEDUP_REMOVED lines=9> */
[----:B------:R-:W4:Y:S03]  /*151a0*/  LDSM.16.MT88.4 R88, [R204+0x1000] ;  /* 0x00100000cc58783b */ /* 0x000f260000004200 */
[--C-:B-1----:R-:W-:Y:S04]  /*151b0*/  FFMA.FTZ R2, R165, c[0x0][0x2d0], -R152.reuse ;  /* 0x0000b400a5027a23 */ /* 0x102fe80000010898 */
[-C--:B-----5:R-:W-:Y:S01]  /*151c0*/  HMMA.16816.F32 R20, R76, R84.reuse, R20 ;  /* 0x000000544c14723c */ /* 0x0a0fe20000001814 */
[----:B------:R1:W-:Y:S07]  /*151d0*/  MUFU.EX2 R176, R2 ;  /* 0x0000000200b07308 */ /* 0x0003ee0000000800 */
[C---:B------:R-:W-:Y:S07]  /*151e0*/  HMMA.16816.F32 R24, R80.reuse, R84, R24 ;  /* 0x000000545018723c */ /* 0x040fee0000001818 */
[--C-:B------:R-:W-:Y:S01]  /*151f0*/  FFMA.FTZ R84, R226, c[0x0][0x2d0], -R75.reuse ;  /* 0x0000b400e2547a23 */ /* 0x100fe2000001084b */
[-C--:B------:R-:W-:Y:S08]  /*15200*/  HMMA.16816.F32 R28, R80, R86.reuse, R28 ;  /* 0x00000056501c723c */ /* 0x080ff0000000181c */
[C---:B------:R-:W-:Y:S04]  /*15210*/  HMMA.16816.F32 R32, R76.reuse, R86, R32 ;  /* 0x000000564c20723c */ /* 0x040fe80000001820 */
[--C-:B-1----:R-:W-:Y:S02]  /*15220*/  FFMA.FTZ R2, R166, c[0x0][0x2d0], -R152.reuse ;  /* 0x0000b400a6027a23 */ /* 0x102fe40000010898 */
[----:B------:R1:W-:Y:S02]  /*15230*/  MUFU.EX2 R166, R84 ;  /* 0x0000005400a67308 */ /* 0x0003e40000000800 */
[-C--:B------:R-:W-:Y:S08]  /*15240*/  HMMA.16816.F32 R36, R76, R92.reuse, R36 ;  /* 0x0000005c4c24723c */ /* 0x080ff00000001824 */
[C---:B------:R-:W-:Y:S01]  /*15250*/  HMMA.16816.F32 R40, R80.reuse, R92, R40 ;  /* 0x0000005c5028723c */ /* 0x040fe20000001828 */
[----:B------:R5:W2:Y:S07]  /*15260*/  MUFU.EX2 R175, R2 ;  /* 0x0000000200af7308 */ /* 0x000aae0000000800 */
[-C--:B------:R-:W-:Y:S01]  /*15270*/  HMMA.16816.F32 R44, R80, R94.reuse, R44 ;  /* 0x0000005e502c723c */ /* 0x080fe2000000182c */
[----:B-1----:R-:W1:Y:S07]  /*15280*/  LDSM.16.MT88.4 R84, [R201+0x1800] ;  /* 0x00180000c954783b */ /* 0x002e6e0000004200 */
[C---:B------:R-:W-:Y:S01]  /*15290*/  HMMA.16816.F32 R48, R76.reuse, R94, R48 ;  /* 0x0000005e4c30723c */ /* 0x040fe20000001830 */
[----:B------:R-:W-:Y:S07]  /*152a0*/  LDSM.16.MT88.4 R92, [R202+0x1800] ;  /* 0x00180000ca5c783b */ /* 0x000fee0000004200 */
[-C--:B----4-:R-:W-:Y:S04]  /*152b0*/  HMMA.16816.F32 R52, R76, R88.reuse, R52 ;  /* 0x000000584c34723c */ /* 0x090fe80000001834 */
[--C-:B-----5:R-:W-:Y:S04]  /*152c0*/  FFMA.FTZ R2, R174, c[0x0][0x2d0], -R75.reuse ;  /* 0x0000b400ae027a23 */ /* 0x120fe8000001084b */
[C---:B------:R-:W-:Y:S01]  /*152d0*/  HMMA.16816.F32 R56, R80.reuse, R88, R56 ;  /* 0x000000585038723c */ /* 0x040fe20000001838 */
[----:B------:R4:W-:Y:S07]  /*152e0*/  MUFU.EX2 R174, R2 ;  /* 0x0000000200ae7308 */ /* 0x0009ee0000000800 */
[-C--:B------:R-:W-:Y:S08]  /*152f0*/  HMMA.16816.F32 R60, R80, R90.reuse, R60 ;  /* 0x0000005a503c723c */ /* 0x080ff0000000183c */
[----:B------:R-:W-:Y:S01]  /*15300*/  HMMA.16816.F32 R64, R76, R90, R64 ;  /* 0x0000005a4c40723c */ /* 0x000fe20000001840 */
[----:B------:R-:W5:Y:S06]  /*15310*/  LDSM.16.MT88.4 R88, [R205+0x1800] ;  /* 0x00180000cd58783b */ /* 0x000f6c0000004200 */
[----:B--2---:R-:W-:Y:S01]  /*15320*/  F2FP.PACK_AB R76, R177, R136 ;  /* 0x00000088b14c723e */ /* 0x004fe200000000ff */
[----:B----4-:R-:W-:Y:S01]  /*15330*/  FFMA.FTZ R2, R187, c[0x0][0x2d0], -R75 ;  /* 0x0000b400bb027a23 */ /* 0x010fe2000001084b */
[----:B------:R-:W-:Y:S03]  /*15340*/  F2FP.PACK_AB R77, R175, R176 ;  /* 0x000000b0af4d723e */ /* 0x000fe600000000ff */
[----:B------:R2:W4:Y:S02]  /*15350*/  MUFU.EX2 R173, R2 ;  /* 0x0000000200ad7308 */ /* 0x0005240000000800 */
[--C-:B--2---:R-:W-:Y:S01]  /*15360*/  FFMA.FTZ R2, R171, c[0x0][0x2d0], -R152.reuse ;  /* 0x0000b400ab027a23 */ /* 0x104fe20000010898 */
[----:B----4-:R-:W-:Y:S07]  /*15370*/  F2FP.PACK_AB R78, R173, R174 ;  /* 0x000000aead4e723e */ /* 0x010fee00000000ff */
[----:B------:R2:W-:Y:S02]  /*15380*/  MUFU.EX2 R172, R2 ;  /* 0x0000000200ac7308 */ /* 0x0005e40000000800 */
[----:B--2---:R-:W-:Y:S08]  /*15390*/  FFMA.FTZ R2, R170, c[0x0][0x2d0], -R152 ;  /* 0x0000b400aa027a23 */ /* 0x004ff00000010898 */
[----:B------:R2:W4:Y:S02]  /*153a0*/  MUFU.EX2 R171, R2 ;  /* 0x0000000200ab7308 */ /* 0x0005240000000800 */
[--C-:B--2---:R-:W-:Y:S01]  /*153b0*/  FFMA.FTZ R2, R167, c[0x0][0x2d0], -R153.reuse ;  /* 0x0000b400a7027a23 */ /* 0x104fe20000010899 */
[----:B----4-:R-:W-:Y:S07]  /*153c0*/  F2FP.PACK_AB R79, R171, R172 ;  /* 0x000000acab4f723e */ /* 0x010fee00000000ff */
[----:B------:R2:W-:Y:S01]  /*153d0*/  MUFU.EX2 R143, R2 ;  /* 0x00000002008f7308 */ /* 0x0005e20000000800 */
[-C--:B-1----:R-:W-:Y:S03]  /*153e0*/  HMMA.16816.F32 R4, R76, R84.reuse, R4 ;  /* 0x000000544c04723c */ /* 0x082fe60000001804 */
[--C-:B--2---:R-:W-:Y:S06]  /*153f0*/  FFMA.FTZ R2, R169, c[0x0][0x2d0], -R153.reuse ;  /* 0x0000b400a9027a23 */ /* 0x104fec0000010899 */
[----:B------:R1:W2:Y:S03]  /*15400*/  MUFU.EX2 R142, R2 ;  /* 0x00000002008e7308 */ /* 0x0002a60000000800 */
[--C-:B-1----:R-:W-:Y:S01]  /*15410*/  FFMA.FTZ R2, R163, c[0x0][0x2d0], -R154.reuse ;  /* 0x0000b400a3027a23 */ /* 0x102fe2000001089a */
[----:B--2---:R-:W-:Y:S06]  /*15420*/  F2FP.PACK_AB R80, R142, R143 ;  /* 0x0000008f8e50723e */ /* 0x004fec00000000ff */
        /* <DEDUP_REMOVED lines=20> */
[--C-:B-1----:R-:W-:Y:S01]  /*15570*/  FFMA.FTZ R2, R221, c[0x0][0x2d0], -R152.reuse ;  /* 0x0000b400dd027a23 */ /* 0x102fe20000010898 */
[----:B--2---:R-:W-:Y:S03]  /*15580*/  F2FP.PACK_AB R148, R165, R166 ;  /* 0x000000a6a594723e */ /* 0x004fe600000000ff */
[-C--:B-----5:R-:W-:Y:S01]  /*15590*/  HMMA.16816.F32 R20, R76, R88.reuse, R20 ;  /* 0x000000584c14723c */ /* 0x0a0fe20000001814 */
[----:B------:R1:W-:Y:S07]  /*155a0*/  MUFU.EX2 R164, R2 ;  /* 0x0000000200a47308 */ /* 0x0003ee0000000800 */
[C---:B------:R-:W-:Y:S08]  /*155b0*/  HMMA.16816.F32 R24, R80.reuse, R88, R24 ;  /* 0x000000585018723c */ /* 0x040ff00000001818 */
[-C--:B------:R-:W-:Y:S08]  /*155c0*/  HMMA.16816.F32 R28, R80, R90.reuse, R28 ;  /* 0x0000005a501c723c */ /* 0x080ff0000000181c */
[C---:B------:R-:W-:Y:S04]  /*155d0*/  HMMA.16816.F32 R32, R76.reuse, R90, R32 ;  /* 0x0000005a4c20723c */ /* 0x040fe80000001820 */
[----:B-1----:R-:W-:Y:S04]  /*155e0*/  FFMA.FTZ R2, R222, c[0x0][0x2d0], -R152 ;  /* 0x0000b400de027a23 */ /* 0x002fe80000010898 */
[-C--:B------:R-:W-:Y:S01]  /*155f0*/  HMMA.16816.F32 R36, R76, R92.reuse, R36 ;  /* 0x0000005c4c24723c */ /* 0x080fe20000001824 */
[----:B------:R1:W2:Y:S07]  /*15600*/  MUFU.EX2 R162, R2 ;  /* 0x0000000200a27308 */ /* 0x0002ae0000000800 */
[C---:B------:R-:W-:Y:S08]  /*15610*/  HMMA.16816.F32 R40, R80.reuse, R92, R40 ;  /* 0x0000005c5028723c */ /* 0x040ff00000001828 */
[-C--:B------:R-:W-:Y:S08]  /*15620*/  HMMA.16816.F32 R44, R80, R94.reuse, R44 ;  /* 0x0000005e502c723c */ /* 0x080ff0000000182c */
[C---:B------:R-:W-:Y:S04]  /*15630*/  HMMA.16816.F32 R48, R76.reuse, R94, R48 ;  /* 0x0000005e4c30723c */ /* 0x040fe80000001830 */
[--C-:B-1----:R-:W-:Y:S01]  /*15640*/  FFMA.FTZ R2, R250, c[0x0][0x2d0], -R75.reuse ;  /* 0x0000b400fa027a23 */ /* 0x102fe2000001084b */
[----:B--2---:R-:W-:Y:S01]  /*15650*/  F2FP.PACK_AB R149, R162, R164 ;  /* 0x000000a4a295723e */ /* 0x004fe200000000ff */
[----:B------:R-:W-:Y:S02]  /*15660*/  FFMA.FTZ R75, R251, c[0x0][0x2d0], -R75 ;  /* 0x0000b400fb4b7a23 */ /* 0x000fe4000001084b */
[----:B------:R1:W-:Y:S01]  /*15670*/  MUFU.EX2 R163, R2 ;  /* 0x0000000200a37308 */ /* 0x0003e20000000800 */
[-C--:B----4-:R-:W-:Y:S08]  /*15680*/  HMMA.16816.F32 R52, R76, R84.reuse, R52 ;  /* 0x000000544c34723c */ /* 0x090ff00000001834 */
[C---:B------:R-:W-:Y:S01]  /*15690*/  HMMA.16816.F32 R56, R80.reuse, R84, R56 ;  /* 0x000000545038723c */ /* 0x040fe20000001838 */
[----:B------:R-:W2:Y:S06]  /*156a0*/  MUFU.EX2 R161, R75 ;  /* 0x0000004b00a17308 */ /* 0x000eac0000000800 */
[----:B------:R-:W-:Y:S01]  /*156b0*/  IMAD.MOV.U32 R84, RZ, RZ, R72 ;  /* 0x000000ffff547224 */ /* 0x000fe200078e0048 */
[-C--:B------:R-:W-:Y:S04]  /*156c0*/  HMMA.16816.F32 R60, R80, R86.reuse, R60 ;  /* 0x00000056503c723c */ /* 0x080fe8000000183c */
[----:B------:R-:W-:Y:S01]  /*156d0*/  MOV R85, R71 ;  /* 0x0000004700557202 */ /* 0x000fe20000000f00 */
[--C-:B-1----:R-:W-:Y:S03]  /*156e0*/  FFMA.FTZ R2, R225, c[0x0][0x2d0], -R152.reuse ;  /* 0x0000b400e1027a23 */ /* 0x102fe60000010898 */
[----:B------:R-:W-:Y:S01]  /*156f0*/  HMMA.16816.F32 R64, R76, R86, R64 ;  /* 0x000000564c40723c */ /* 0x000fe20000001840 */
[----:B------:R1:W-:Y:S03]  /*15700*/  MUFU.EX2 R160, R2 ;  /* 0x0000000200a07308 */ /* 0x0003e60000000800 */
[----:B------:R-:W-:Y:S03]  /*15710*/  FFMA.FTZ R152, R227, c[0x0][0x2d0], -R152 ;  /* 0x0000b400e3987a23 */ /* 0x000fe60000010898 */
[----:B------:R-:W-:Y:S02]  /*15720*/  MOV R86, R70 ;  /* 0x0000004600567202 */ /* 0x000fe40000000f00 */
[----:B--2---:R-:W-:Y:S02]  /*15730*/  F2FP.PACK_AB R150, R161, R163 ;  /* 0x000000a3a196723e */ /* 0x004fe400000000ff */
[----:B------:R-:W2:Y:S01]  /*15740*/  MUFU.EX2 R159, R152 ;  /* 0x00000098009f7308 */ /* 0x000ea20000000800 */
[--C-:B-1----:R-:W-:Y:S09]  /*15750*/  FFMA.FTZ R2, R219, c[0x0][0x2d0], -R153.reuse ;  /* 0x0000b400db027a23 */ /* 0x102ff20000010899 */
[----:B------:R1:W-:Y:S01]  /*15760*/  MUFU.EX2 R158, R2 ;  /* 0x00000002009e7308 */ /* 0x0003e20000000800 */
[----:B--2---:R-:W-:Y:S07]  /*15770*/  F2FP.PACK_AB R151, R159, R160 ;  /* 0x000000a09f97723e */ /* 0x004fee00000000ff */
[-C--:B------:R-:W-:Y:S07]  /*15780*/  HMMA.16816.F32 R88, R148, R100.reuse, R4 ;  /* 0x000000649458723c */ /* 0x080fee0000001804 */
[----:B---3--:R-:W-:Y:S02]  /*15790*/  FFMA.FTZ R4, R69, R125, R126 ;  /* 0x0000007d45047223 */ /* 0x008fe4000001007e */
[----:B------:R-:W-:Y:S03]  /*157a0*/  FFMA.FTZ R6, R0, R114, R232 ;  /* 0x0000007200067223 */ /* 0x000fe600000100e8 */
[----:B-1----:R-:W-:Y:S02]  /*157b0*/  FFMA.FTZ R2, R224, c[0x0][0x2d0], -R153 ;  /* 0x0000b400e0027a23 */ /* 0x002fe40000010899 */
[----:B------:R-:W-:Y:S02]  /*157c0*/  FADD.FTZ R5, R113, R4 ;  /* 0x0000000471057221 */ /* 0x000fe40000010000 */
[----:B------:R-:W-:Y:S01]  /*157d0*/  FADD.FTZ R4, R247, R3 ;  /* 0x00000003f7047221 */ /* 0x000fe20000010000 */
[----:B------:R1:W2:Y:S01]  /*157e0*/  MUFU.EX2 R157, R2 ;  /* 0x00000002009d7308 */ /* 0x0002a20000000800 */
[----:B------:R-:W-:Y:S02]  /*157f0*/  FADD.FTZ R3, R233, R6 ;  /* 0x00000006e9037221 */ /* 0x000fe40000010000 */
[--C-:B-1----:R-:W-:Y:S01]  /*15800*/  FFMA.FTZ R2, R220, c[0x0][0x2d0], -R154.reuse ;  /* 0x0000b400dc027a23 */ /* 0x102fe2000001089a */
[----:B--2---:R-:W-:Y:S06]  /*15810*/  F2FP.PACK_AB R144, R157, R158 ;  /* 0x0000009e9d90723e */ /* 0x004fec00000000ff */
[----:B------:R1:W-:Y:S02]  /*15820*/  MUFU.EX2 R155, R2 ;  /* 0x00000002009b7308 */ /* 0x0003e40000000800 */
[--C-:B-1----:R-:W-:Y:S08]  /*15830*/  FFMA.FTZ R2, R223, c[0x0][0x2d0], -R154.reuse ;  /* 0x0000b400df027a23 */ /* 0x102ff0000001089a */
[----:B------:R1:W2:Y:S02]  /*15840*/  MUFU.EX2 R156, R2 ;  /* 0x00000002009c7308 */ /* 0x0002a40000000800 */
[--C-:B-1----:R-:W-:Y:S01]  /*15850*/  FFMA.FTZ R2, R234, c[0x0][0x2d0], -R153.reuse ;  /* 0x0000b400ea027a23 */ /* 0x102fe20000010899 */
[----:B--2---:R-:W-:Y:S01]  /*15860*/  F2FP.PACK_AB R145, R156, R155 ;  /* 0x0000009b9c91723e */ /* 0x004fe200000000ff */
[----:B------:R-:W-:Y:S06]  /*15870*/  FFMA.FTZ R153, R236, c[0x0][0x2d0], -R153 ;  /* 0x0000b400ec997a23 */ /* 0x000fec0000010899 */
[----:B------:R1:W-:Y:S10]  /*15880*/  MUFU.EX2 R152, R2 ;  /* 0x0000000200987308 */ /* 0x0003f40000000800 */
[----:B------:R-:W2:Y:S01]  /*15890*/  MUFU.EX2 R153, R153 ;  /* 0x0000009900997308 */ /* 0x000ea20000000800 */
[--C-:B-1----:R-:W-:Y:S02]  /*158a0*/  FFMA.FTZ R2, R231, c[0x0][0x2d0], -R154.reuse ;  /* 0x0000b400e7027a23 */ /* 0x102fe4000001089a */
[----:B------:R-:W-:Y:S07]  /*158b0*/  FFMA.FTZ R154, R74, c[0x0][0x2d0], -R154 ;  /* 0x0000b4004a9a7a23 */ /* 0x000fee000001089a */
[----:B------:R1:W-:Y:S01]  /*158c0*/  MUFU.EX2 R75, R2 ;  /* 0x00000002004b7308 */ /* 0x0003e20000000800 */
[----:B--2---:R-:W-:Y:S09]  /*158d0*/  F2FP.PACK_AB R146, R153, R152 ;  /* 0x000000989992723e */ /* 0x004ff200000000ff */
[----:B------:R-:W2:Y:S01]  /*158e0*/  MUFU.EX2 R74, R154 ;  /* 0x0000009a004a7308 */ /* 0x000ea20000000800 */
[----:B-1----:R-:W-:Y:S04]  /*158f0*/  FFMA.FTZ R2, R68, R124, R252 ;  /* 0x0000007c44027223 */ /* 0x002fe800000100fc */
[----:B------:R-:W-:Y:S02]  /*15900*/  FADD.FTZ R0, R112, R2 ;  /* 0x0000000270007221 */ /* 0x000fe40000010000 */
[----:B------:R-:W-:Y:S02]  /*15910*/  FADD.FTZ R2, R123, R5 ;  /* 0x000000057b027221 */ /* 0x000fe40000010000 */
[----:B------:R-:W-:Y:S01]  /*15920*/  FADD.FTZ R0, R122, R0 ;  /* 0x000000007a007221 */ /* 0x000fe20000010000 */
[----:B--2---:R-:W-:Y:S07]  /*15930*/  F2FP.PACK_AB R147, R74, R75 ;  /* 0x0000004b4a93723e */ /* 0x004fee00000000ff */
        /* <DEDUP_REMOVED lines=92> */
.L_x_1483:
[----:B-12---:R-:W2:Y:S02]  /*15f00*/  LDL R0, [R1+0x20] ;  /* 0x0000200001007983 */ /* 0x006ea40000100800 */
[----:B--2---:R-:W-:-:S13]  /*15f10*/  ISETP.GE.AND P0, PT, R217, R0, PT ;  /* 0x00000000d900720c */ /* 0x004fda0003f06270 */
[----:B------:R-:W-:Y:S05]  /*15f20*/  @!P0 BRA `(.L_x_1485) ;  /* 0x00003a9000008947 */ /* 0x000fea0003800000 */
[----:B------:R-:W-:Y:S01]  /*15f30*/  IMAD.MOV.U32 R3, RZ, RZ, R72 ;  /* 0x000000ffff037224 */ /* 0x000fe200078e0048 */
[----:B------:R-:W-:Y:S01]  /*15f40*/  MOV R85, R70 ;  /* 0x0000004600557202 */ /* 0x000fe20000000f00 */
[----:B------:R-:W-:Y:S01]  /*15f50*/  IMAD.MOV.U32 R2, RZ, RZ, R73 ;  /* 0x000000ffff027224 */ /* 0x000fe200078e0049 */
[----:B------:R-:W-:Y:S02]  /*15f60*/  MOV R84, R71 ;  /* 0x0000004700547202 */ /* 0x000fe40000000f00 */
.L_x_1486:
[----:B---3--:R-:W2:Y:S01]  /*15f70*/  LDL R0, [R1+0x24] ;  /* 0x0000240001007983 */ /* 0x008ea20000100800 */
[----:B------:R-:W-:Y:S04]  /*15f80*/  DEPBAR.LE SB0, 0x0 ;  /* 0x000080000000791a */ /* 0x000fe80000000000 */
[----:B------:R-:W2:Y:S01]  /*15f90*/  LDL R172, [R1+0x38] ;  /* 0x0000380001ac7983 */ /* 0x000ea20000100800 */
[----:B------:R-:W-:Y:S01]  /*15fa0*/  WARPSYNC 0xffffffff ;  /* 0xffffffff00007948 */ /* 0x000fe20003800000 */
[----:B------:R-:W-:Y:S02]  /*15fb0*/  MOV R180, c[0x0][0x208] ;  /* 0x0000820000b47a02 */ /* 0x000fe40000000f00 */
[----:B------:R-:W2:Y:S02]  /*15fc0*/  LDL.64 R86, [R1+0x28] ;  /* 0x0000280001567983 */ /* 0x000ea40000100a00 */
[----:B------:R-:W-:Y:S04]  /*15fd0*/  SHF.L.U32 R181, R180, 0x5, RZ ;  /* 0x00000005b4b57819 */ /* 0x000fe800000006ff */
[----:B------:R-:W-:Y:S08]  /*15fe0*/  BAR.SYNC.DEFER_BLOCKING 0x0 ;  /* 0x0000000000007b1d */ /* 0x000ff00000010000 */
[----:B------:R-:W-:Y:S08]  /*15ff0*/  LDSM.16.M88.4 R80, [R207] ;  /* 0x00000000cf50783b */ /* 0x000ff00000000200 */
[----:B------:R-:W1:Y:S08]  /*16000*/  LDSM.16.M88.4 R16, [R200] ;  /* 0x00000000c810783b */ /* 0x000e700000000200 */
[----:B------:R-:W4:Y:S08]  /*16010*/  LDSM.16.M88.4 R76, [R207+0x2000] ;  /* 0x00200000cf4c783b */ /* 0x000f300000000200 */
[----:B------:R-:W5:Y:S08]  /*16020*/  LDSM.16.M88.4 R32, [R200+0x800] ;  /* 0x00080000c820783b */ /* 0x000f700000000200 */
[----:B------:R-:W1:Y:S08]  /*16030*/  LDSM.16.M88.4 R48, [R200+0x1000] ;  /* 0x00100000c830783b */ /* 0x000e700000000200 */
[----:B------:R-:W1:Y:S08]  /*16040*/  LDSM.16.M88.4 R64, [R200+0x1800] ;  /* 0x00180000c840783b */ /* 0x000e700000000200 */
[----:B------:R-:W1:Y:S08]  /*16050*/  LDSM.16.M88.4 R152, [R200+0x2000] ;  /* 0x00200000c898783b */ /* 0x000e700000000200 */
[----:B------:R-:W-:Y:S08]  /*16060*/  LDSM.16.M88.4 R156, [R210] ;  /* 0x00000000d29c783b */ /* 0x000ff00000000200 */
[----:B------:R-:W4:Y:S08]  /*16070*/  LDSM.16.M88.4 R160, [R211] ;  /* 0x00000000d3a0783b */ /* 0x000f300000000200 */
[----:B------:R-:W2:Y:S08]  /*16080*/  LDSM.16.M88.4 R164, [R210+0x2000] ;  /* 0x00200000d2a4783b */ /* 0x000eb00000000200 */
[----:B------:R-:W2:Y:S08]  /*16090*/  LDSM.16.M88.4 R168, [R215] ;  /* 0x00000000d7a8783b */ /* 0x000eb00000000200 */
[----:B------:R-:W3:Y:S04]  /*160a0*/  LDL R222, [R1+0x20] ;  /* 0x0000200001de7983 */ /* 0x000ee80000100800 */
[----:B------:R-:W3:Y:S04]  /*160b0*/  LDL R219, [R1+0x3c] ;  /* 0x00003c0001db7983 */ /* 0x000ee80000100800 */
[----:B------:R-:W3:Y:S01]  /*160c0*/  LDL.64 R220, [R1+0x30] ;  /* 0x0000300001dc7983 */ /* 0x000ee20000100a00 */
[-C--:B-1----:R-:W-:Y:S08]  /*160d0*/  HMMA.16816.F32 R4, R80, R16.reuse, RZ ;  /* 0x000000105004723c */ /* 0x082ff000000018ff */
        /* <DEDUP_REMOVED lines=21> */
[----:B--2---:R-:W-:Y:S02]  /*16230*/  LOP3.LUT P4, RZ, R0, 0x1, RZ, 0xc0, !PT ;  /* 0x0000000100ff7812 */ /* 0x004fe4000788c0ff */
[----:B------:R-:W-:Y:S01]  /*16240*/  SHF.R.S32.HI R0, RZ, 0x1f, R217 ;  /* 0x0000001fff007819 */ /* 0x000fe200000114d9 */
[C---:B------:R-:W-:Y:S04]  /*16250*/  HMMA.16816.F32 R8, R164.reuse, R160, R8 ;  /* 0x000000a0a408723c */ /* 0x040fe80000001808 */
[----:B------:R-:W-:Y:S01]  /*16260*/  IMAD R0, R0, c[0x0][0x208], RZ ;  /* 0x0000820000007a24 */ /* 0x000fe200078e02ff */
[----:B------:R-:W-:Y:S02]  /*16270*/  MOV R87, R172 ;  /* 0x000000ac00577202 */ /* 0x000fe40000000f00 */
[C---:B------:R-:W-:Y:S01]  /*16280*/  IMAD.WIDE.U32 R160, R217.reuse, c[0x0][0x208], RZ ;  /* 0x00008200d9a07a25 */ /* 0x040fe200078e00ff */
[-C--:B------:R-:W-:Y:S01]  /*16290*/  HMMA.16816.F32 R12, R164, R162.reuse, R12 ;  /* 0x000000a2a40c723c */ /* 0x080fe2000000180c */
[----:B------:R-:W-:Y:S03]  /*162a0*/  LDSM.16.M88.4 R172, [R212] ;  /* 0x00000000d4ac783b */ /* 0x000fe60000000200 */
[----:B------:R-:W-:Y:S02]  /*162b0*/  IMAD R0, R217, c[0x0][0x20c], R0 ;  /* 0x00008300d9007a24 */ /* 0x000fe400078e0200 */
[----:B------:R-:W-:Y:S02]  /*162c0*/  IMAD.WIDE.U32 R86, R160, 0x50, R86 ;  /* 0x00000050a0567825 */ /* 0x000fe400078e0056 */
[C---:B------:R-:W-:Y:S04]  /*162d0*/  HMMA.16816.F32 R16, R156.reuse, R162, R16 ;  /* 0x000000a29c10723c */ /* 0x040fe80000001810 */
[----:B------:R-:W-:Y:S02]  /*162e0*/  IADD3 R0, R161, R0, RZ ;  /* 0x00000000a1007210 */ /* 0x000fe40007ffe0ff */
[----:B------:R-:W-:Y:S01]  /*162f0*/  LEA R178, P0, R86, c[0x0][0x1f8], 0x1 ;  /* 0x00007e0056b27a11 */ /* 0x000fe200078008ff */
[----:B------:R-:W2:Y:S01]  /*16300*/  LDSM.16.M88.4 R160, [R213] ;  /* 0x00000000d5a0783b */ /* 0x000ea20000000200 */
[-C--:B------:R-:W-:Y:S04]  /*16310*/  HMMA.16816.F32 R20, R156, R168.reuse, R20 ;  /* 0x000000a89c14723c */ /* 0x080fe80000001814 */
[----:B------:R-:W-:Y:S01]  /*16320*/  IMAD R0, R0, 0x50, RZ ;  /* 0x0000005000007824 */ /* 0x000fe200078e02ff */
[-C--:B------:R-:W-:Y:S03]  /*16330*/  IADD3 R176, P1, R178, R181.reuse, RZ ;  /* 0x000000b5b2b07210 */ /* 0x080fe60007f3e0ff */
[C---:B------:R-:W-:Y:S04]  /*16340*/  HMMA.16816.F32 R24, R164.reuse, R168, R24 ;  /* 0x000000a8a418723c */ /* 0x040fe80000001818 */
[----:B------:R-:W-:Y:S03]  /*16350*/  IADD3 R0, R87, R0, RZ ;  /* 0x0000000057007210 */ /* 0x000fe60007ffe0ff */
[----:B------:R-:W-:Y:S01]  /*16360*/  MOV R168, 0x5 ;  /* 0x0000000500a87802 */ /* 0x000fe20000000f00 */
[-C--:B------:R-:W-:Y:S04]  /*16370*/  HMMA.16816.F32 R28, R164, R170.reuse, R28 ;  /* 0x000000aaa41c723c */ /* 0x080fe8000000181c */
[----:B------:R-:W-:Y:S02]  /*16380*/  LEA.HI.X R179, R86, c[0x0][0x1fc], R0, 0x1, P0 ;  /* 0x00007f0056b37a11 */ /* 0x000fe400000f0c00 */
[----:B------:R-:W-:Y:S02]  /*16390*/  SHF.L.U64.HI R180, R180, R168, c[0x0][0x20c] ;  /* 0x00008300b4b47619 */ /* 0x000fe400000102a8 */
[C---:B------:R-:W-:Y:S01]  /*163a0*/  HMMA.16816.F32 R32, R156.reuse, R170, R32 ;  /* 0x000000aa9c20723c */ /* 0x040fe20000001820 */
[----:B------:R-:W-:Y:S01]  /*163b0*/  @!PT LDS RZ, [RZ] ;  /* 0x00000000fffff984 */ /* 0x000fe20000000800 */
[----:B------:R-:W-:Y:S01]  /*163c0*/  @!PT LDS RZ, [RZ] ;  /* 0x00000000fffff984 */ /* 0x000fe20000000800 */
[----:B------:R-:W-:Y:S01]  /*163d0*/  @!PT LDS RZ, [RZ] ;  /* 0x00000000fffff984 */ /* 0x000fe20000000800 */
[----:B------:R4:W-:Y:S03]  /*163e0*/  LDGSTS.E.BYPASS.LTC128B.128 [R218+0x100], [R178.64], !P4 ;  /* 0x00100000b2da7fae */ /* 0x0009e6000e101d48 */
[-C--:B------:R-:W-:Y:S02]  /*163f0*/  IADD3.X R177, R179, R180.reuse, RZ, P1, !PT ;  /* 0x000000b4b3b17210 */ /* 0x080fe40000ffe4ff */
[-C--:B------:R-:W-:Y:S02]  /*16400*/  IADD3 R168, P0, R176, R181.reuse, RZ ;  /* 0x000000b5b0a87210 */ /* 0x080fe40007f1e0ff */
[-C--:B-1----:R-:W-:Y:S01]  /*16410*/  HMMA.16816.F32 R36, R156, R152.reuse, R36 ;  /* 0x000000989c24723c */ /* 0x082fe20000001824 */
[----:B------:R4:W-:Y:S03]  /*16420*/  LDGSTS.E.BYPASS.LTC128B.128 [R218+0x900], [R176.64], !P4 ;  /* 0x00900000b0da7fae */ /* 0x0009e6000e101d48 */
[-C--:B------:R-:W-:Y:S02]  /*16430*/  IADD3.X R169, R177, R180.reuse, RZ, P0, !PT ;  /* 0x000000b4b1a97210 */ /* 0x080fe400007fe4ff */
[-C--:B------:R-:W-:Y:S02]  /*16440*/  IADD3 R86, P1, R168, R181.reuse, RZ ;  /* 0x000000b5a8567210 */ /* 0x080fe40007f3e0ff */
[C---:B------:R-:W-:Y:S01]  /*16450*/  HMMA.16816.F32 R40, R164.reuse, R152, R40 ;  /* 0x00000098a428723c */ /* 0x040fe20000001828 */
[----:B------:R1:W-:Y:S03]  /*16460*/  LDGSTS.E.BYPASS.LTC128B.128 [R218+0x1100], [R168.64], !P4 ;  /* 0x01100000a8da7fae */ /* 0x0003e6000e101d48 */
[-C--:B------:R-:W-:Y:S02]  /*16470*/  IADD3.X R87, R169, R180.reuse, RZ, P1, !PT ;  /* 0x000000b4a9577210 */ /* 0x080fe40000ffe4ff */
[----:B------:R-:W-:Y:S02]  /*16480*/  IADD3 R170, P0, R86, R181, RZ ;  /* 0x000000b556aa7210 */ /* 0x000fe40007f1e0ff */
[-C--:B------:R-:W-:Y:S01]  /*16490*/  HMMA.16816.F32 R44, R164, R154.reuse, R44 ;  /* 0x0000009aa42c723c */ /* 0x080fe2000000182c */
[----:B------:R5:W-:Y:S03]  /*164a0*/  LDGSTS.E.BYPASS.LTC128B.128 [R218+0x1900], [R86.64], !P4 ;  /* 0x0190000056da7fae */ /* 0x000be6000e101d48 */
[----:B------:R-:W-:Y:S04]  /*164b0*/  IADD3.X R171, R87, R180, RZ, P0, !PT ;  /* 0x000000b457ab7210 */ /* 0x000fe800007fe4ff */
        /* <DEDUP_REMOVED lines=9> */
[----:B-1----:R-:W1:Y:S07]  /*16550*/  LDSM.16.M88.4 R168, [R208] ;  /* 0x00000000d0a8783b */ /* 0x002e6e0000000200 */
[-C--:B------:R-:W-:Y:S01]  /*16560*/  HMMA.16816.F32 R68, R156, R172.reuse, R68 ;  /* 0x000000ac9c44723c */ /* 0x080fe20000001844 */
[----:B------:R-:W2:Y:S02]  /*16570*/  LDSM.16.M88.4 R152, [R206+0x1000] ;  /* 0x00100000ce98783b */ /* 0x000ea40000000200 */
[C---:B---3--:R-:W-:Y:S02]  /*16580*/  ISETP.GT.AND P0, PT, R217.reuse, R222, PT ;  /* 0x000000ded900720c */ /* 0x048fe40003f04270 */
[----:B------:R-:W-:Y:S03]  /*16590*/  IADD3 R217, R217, -0x1, RZ ;  /* 0xffffffffd9d97810 */ /* 0x000fe60007ffe0ff */
        /* <DEDUP_REMOVED lines=65> */
[----:B-----5:R1:W-:Y:S01]  /*169b0*/  MUFU.TANH R87, R0 ;  /* 0x0000000000577308 */ /* 0x0203e20000002400 */
[----:B--2---:R-:W2:Y:S06]  /*169c0*/  LDSM.16.M88.4 R4, [R203+0x1800] ;  /* 0x00180000cb04783b */ /* 0x004eac0000000200 */
[C---:B------:R-:W-:Y:S08]  /*169d0*/  HMMA.16816.F32 R48, R160.reuse, R10, R48 ;  /* 0x0000000aa030723c */ /* 0x040ff00000001830 */
[----:B------:R-:W-:Y:S04]  /*169e0*/  FMUL.FTZ R9, R41, c[0x0][0x320] ;  /* 0x0000c80029097a20 */ /* 0x000fe80000410000 */
[----:B------:R-:W-:Y:S01]  /*169f0*/  MUFU.TANH R183, R9 ;  /* 0x0000000900b77308 */ /* 0x000fe20000002400 */
[----:B------:R-:W-:Y:S02]  /*16a00*/  FMUL.FTZ R8, R42, c[0x0][0x320] ;  /* 0x0000c8002a087a20 */ /* 0x000fe40000410000 */
[----:B-1----:R-:W-:Y:S07]  /*16a10*/  FMUL.FTZ R0, R14, c[0x0][0x320] ;  /* 0x0000c8000e007a20 */ /* 0x002fee0000410000 */
[----:B------:R1:W-:Y:S10]  /*16a20*/  MUFU.TANH R154, R0 ;  /* 0x00000000009a7308 */ /* 0x0003f40000002400 */
[----:B------:R3:W-:Y:S01]  /*16a30*/  MUFU.TANH R184, R8 ;  /* 0x0000000800b87308 */ /* 0x0007e20000002400 */
[-C--:B--2---:R-:W-:Y:S03]  /*16a40*/  HMMA.16816.F32 R52, R160, R4.reuse, R52 ;  /* 0x00000004a034723c */ /* 0x084fe60000001834 */
[----:B-1----:R-:W-:Y:S05]  /*16a50*/  FMUL.FTZ R0, R15, c[0x0][0x320] ;  /* 0x0000c8000f007a20 */ /* 0x002fea0000410000 */
[C---:B------:R-:W-:Y:S01]  /*16a60*/  HMMA.16816.F32 R56, R156.reuse, R4, R56 ;  /* 0x000000049c38723c */ /* 0x040fe20000001838 */
[----:B------:R1:W-:Y:S07]  /*16a70*/  MUFU.TANH R153, R0 ;  /* 0x0000000000997308 */ /* 0x0003ee0000002400 */
[-C--:B------:R-:W-:Y:S01]  /*16a80*/  HMMA.16816.F32 R60, R156, R6.reuse, R60 ;  /* 0x000000069c3c723c */ /* 0x080fe2000000183c */
[----:B---3--:R-:W2:Y:S01]  /*16a90*/  LDSM.16.M88.4 R8, [R203+0x2000] ;  /* 0x00200000cb08783b */ /* 0x008ea20000000200 */
        /* <DEDUP_REMOVED lines=9> */
[-C--:B--2---:R-:W-:Y:S08]  /*16b30*/  HMMA.16816.F32 R68, R160, R8.reuse, R68 ;  /* 0x00000008a044723c */ /* 0x084ff00000001844 */
[C---:B------:R-:W-:Y:S04]  /*16b40*/  HMMA.16816.F32 R72, R156.reuse, R8, R72 ;  /* 0x000000089c48723c */ /* 0x040fe80000001848 */
[----:B-1----:R-:W-:Y:S03]  /*16b50*/  FMUL.FTZ R0, R17, c[0x0][0x320] ;  /* 0x0000c80011007a20 */ /* 0x002fe60000410000 */
[----:B------:R-:W-:Y:S01]  /*16b60*/  FMUL.FTZ R8, R62, c[0x0][0x320] ;  /* 0x0000c8003e087a20 */ /* 0x000fe20000410000 */
[-C--:B------:R-:W-:Y:S01]  /*16b70*/  HMMA.16816.F32 R76, R156, R10.reuse, R76 ;  /* 0x0000000a9c4c723c */ /* 0x080fe2000000184c */
[----:B------:R1:W-:Y:S03]  /*16b80*/  MUFU.TANH R14, R0 ;  /* 0x00000000000e7308 */ /* 0x0003e60000002400 */
[----:B------:R-:W-:Y:S01]  /*16b90*/  FMUL.FTZ R9, R63, c[0x0][0x320] ;  /* 0x0000c8003f097a20 */ /* 0x000fe20000410000 */
[----:B---3--:R-:W-:Y:S03]  /*16ba0*/  FMNMX.FTZ R5, R167, R3, !PT ;  /* 0x00000003a7057209 */ /* 0x008fe60007810000 */
[----:B------:R-:W-:Y:S03]  /*16bb0*/  HMMA.16816.F32 R80, R160, R10, R80 ;  /* 0x0000000aa050723c */ /* 0x000fe60000001850 */
[----:B------:R-:W-:Y:S01]  /*16bc0*/  MUFU.TANH R158, R9 ;  /* 0x00000009009e7308 */ /* 0x000fe20000002400 */
[----:B----4-:R-:W-:Y:S04]  /*16bd0*/  FMNMX.FTZ R5, R165, R5, !PT ;  /* 0x00000005a5057209 */ /* 0x010fe80007810000 */
[----:B------:R-:W-:Y:S04]  /*16be0*/  FMUL.FTZ R6, R73, c[0x0][0x320] ;  /* 0x0000c80049067a20 */ /* 0x000fe80000410000 */
[----:B------:R-:W-:Y:S01]  /*16bf0*/  FMUL.FTZ R4, R72, c[0x0][0x320] ;  /* 0x0000c80048047a20 */ /* 0x000fe20000410000 */
[----:B------:R2:W-:Y:S01]  /*16c00*/  MUFU.TANH R190, R6 ;  /* 0x0000000600be7308 */ /* 0x0005e20000002400 */
[----:B------:R-:W-:Y:S02]  /*16c10*/  FMUL.FTZ R11, R75, c[0x0][0x320] ;  /* 0x0000c8004b0b7a20 */ /* 0x000fe40000410000 */
[----:B------:R-:W-:Y:S02]  /*16c20*/  FMUL.FTZ R7, R76, c[0x0][0x320] ;  /* 0x0000c8004c077a20 */ /* 0x000fe40000410000 */
[----:B-1----:R-:W-:Y:S05]  /*16c30*/  FMUL.FTZ R0, R18, c[0x0][0x320] ;  /* 0x0000c80012007a20 */ /* 0x002fea0000410000 */
[----:B------:R1:W3:Y:S10]  /*16c40*/  MUFU.TANH R17, R0 ;  /* 0x0000000000117308 */ /* 0x0002f40000002400 */
[----:B------:R4:W-:Y:S01]  /*16c50*/  MUFU.TANH R216, R4 ;  /* 0x0000000400d87308 */ /* 0x0009e20000002400 */
[----:B--2---:R-:W-:Y:S09]  /*16c60*/  FMUL.FTZ R6, R80, c[0x0][0x320] ;  /* 0x0000c80050067a20 */ /* 0x004ff20000410000 */
[----:B------:R2:W-:Y:S01]  /*16c70*/  MUFU.TANH R194, R6 ;  /* 0x0000000600c27308 */ /* 0x0005e20000002400 */
[----:B-1----:R-:W-:Y:S01]  /*16c80*/  FMUL.FTZ R0, R19, c[0x0][0x320] ;  /* 0x0000c80013007a20 */ /* 0x002fe20000410000 */
[----:B---3--:R-:W-:Y:S08]  /*16c90*/  FMNMX.FTZ R5, R17, R5, !PT ;  /* 0x0000000511057209 */ /* 0x008ff00007810000 */
[----:B------:R1:W3:Y:S01]  /*16ca0*/  MUFU.TANH R16, R0 ;  /* 0x0000000000107308 */ /* 0x0002e20000002400 */
[----:B----4-:R-:W-:Y:S04]  /*16cb0*/  FMNMX.FTZ R4, R170, R84, !PT ;  /* 0x00000054aa047209 */ /* 0x010fe80007810000 */
[----:B------:R-:W-:Y:S05]  /*16cc0*/  FMNMX.FTZ R4, R166, R4, !PT ;  /* 0x00000004a6047209 */ /* 0x000fea0007810000 */
[----:B------:R4:W-:Y:S01]  /*16cd0*/  MUFU.TANH R195, R7 ;  /* 0x0000000700c37308 */ /* 0x0009e20000002400 */
[----:B------:R-:W-:Y:S01]  /*16ce0*/  FMNMX.FTZ R4, R152, R4, !PT ;  /* 0x0000000498047209 */ /* 0x000fe20007810000 */
[----:B--2---:R-:W-:Y:S03]  /*16cf0*/  FMUL.FTZ R6, R81, c[0x0][0x320] ;  /* 0x0000c80051067a20 */ /* 0x004fe60000410000 */
[----:B------:R-:W-:Y:S05]  /*16d00*/  FMNMX.FTZ R4, R87, R4, !PT ;  /* 0x0000000457047209 */ /* 0x000fea0007810000 */
[----:B------:R2:W-:Y:S01]  /*16d10*/  MUFU.TANH R161, R6 ;  /* 0x0000000600a17308 */ /* 0x0005e20000002400 */
[----:B-1----:R-:W-:Y:S01]  /*16d20*/  FMUL.FTZ R0, R20, c[0x0][0x320] ;  /* 0x0000c80014007a20 */ /* 0x002fe20000410000 */
[----:B---3--:R-:W-:Y:S08]  /*16d30*/  FMNMX.FTZ R5, R16, R5, !PT ;  /* 0x0000000510057209 */ /* 0x008ff00007810000 */
[----:B------:R1:W-:Y:S01]  /*16d40*/  MUFU.TANH R19, R0 ;  /* 0x0000000000137308 */ /* 0x0003e20000002400 */
[----:B----4-:R-:W-:Y:S09]  /*16d50*/  FMUL.FTZ R7, R77, c[0x0][0x320] ;  /* 0x0000c8004d077a20 */ /* 0x010ff20000410000 */
[----:B------:R-:W-:Y:S01]  /*16d60*/  MUFU.TANH R157, R8 ;  /* 0x00000008009d7308 */ /* 0x000fe20000002400 */
[----:B--2---:R-:W-:Y:S09]  /*16d70*/  FMUL.FTZ R6, R82, c[0x0][0x320] ;  /* 0x0000c80052067a20 */ /* 0x004ff20000410000 */
[----:B------:R2:W-:Y:S01]  /*16d80*/  MUFU.TANH R160, R6 ;  /* 0x0000000600a07308 */ /* 0x0005e20000002400 */
[----:B-1----:R-:W-:Y:S09]  /*16d90*/  FMUL.FTZ R0, R21, c[0x0][0x320] ;  /* 0x0000c80015007a20 */ /* 0x002ff20000410000 */
[----:B------:R1:W-:Y:S10]  /*16da0*/  MUFU.TANH R20, R0 ;  /* 0x0000000000147308 */ /* 0x0003f40000002400 */
[----:B------:R-:W-:Y:S01]  /*16db0*/  MUFU.TANH R252, R11 ;  /* 0x0000000b00fc7308 */ /* 0x000fe20000002400 */
[----:B--2---:R-:W-:Y:S09]  /*16dc0*/  FMUL.FTZ R6, R83, c[0x0][0x320] ;  /* 0x0000c80053067a20 */ /* 0x004ff20000410000 */
[----:B------:R2:W-:Y:S01]  /*16dd0*/  MUFU.TANH R159, R6 ;  /* 0x00000006009f7308 */ /* 0x0005e20000002400 */
[----:B-1----:R-:W-:Y:S09]  /*16de0*/  FMUL.FTZ R0, R22, c[0x0][0x320] ;  /* 0x0000c80016007a20 */ /* 0x002ff20000410000 */
[----:B------:R1:W3:Y:S01]  /*16df0*/  MUFU.TANH R21, R0 ;  /* 0x0000000000157308 */ /* 0x0002e20000002400 */
[----:B--2---:R-:W-:Y:S04]  /*16e00*/  FMNMX.FTZ R6, R169, R85, !PT ;  /* 0x00000055a9067209 */ /* 0x004fe80007810000 */
[----:B------:R-:W-:Y:S01]  /*16e10*/  FMNMX.FTZ R6, R168, R6, !PT ;  /* 0x00000006a8067209 */ /* 0x000fe20007810000 */
[----:B-1----:R-:W-:Y:S01]  /*16e20*/  FMUL.FTZ R0, R23, c[0x0][0x320] ;  /* 0x0000c80017007a20 */ /* 0x002fe20000410000 */
[----:B---3--:R-:W-:Y:S03]  /*16e30*/  FMNMX.FTZ R5, R21, R5, !PT ;  /* 0x0000000515057209 */ /* 0x008fe60007810000 */
        /* <DEDUP_REMOVED lines=15> */
[----:B------:R1:W-:Y:S10]  /*16f30*/  MUFU.TANH R30, R7 ;  /* 0x00000007001e7308 */ /* 0x0003f40000002400 */
[----:B------:R2:W-:Y:S01]  /*16f40*/  MUFU.TANH R27, R0 ;  /* 0x00000000001b7308 */ /* 0x0005e20000002400 */
[----:B-1----:R-:W-:Y:S01]  /*16f50*/  FMNMX.FTZ R7, R154, R6, !PT ;  /* 0x000000069a077209 */ /* 0x002fe20007810000 */
[----:B--2---:R-:W-:Y:S08]  /*16f60*/  FMUL.FTZ R0, R31, c[0x0][0x320] ;  /* 0x0000c8001f007a20 */ /* 0x004ff00000410000 */
        /* <DEDUP_REMOVED lines=97> */
[----:B-1----:R-:W-:Y:S08]  /*17580*/  FMUL.FTZ R0, R70, c[0x0][0x320] ;  /* 0x0000c80046007a20 */ /* 0x002ff00000410000 */
[----:B------:R1:W3:Y:S02]  /*17590*/  MUFU.TANH R188, R0 ;  /* 0x0000000000bc7308 */ /* 0x0002e40000002400 */
[----:B-1----:R-:W-:Y:S01]  /*175a0*/  FMUL.FTZ R0, R71, c[0x0][0x320] ;  /* 0x0000c80047007a20 */ /* 0x002fe20000410000 */
[----:B--2---:R-:W-:Y:S02]  /*175b0*/  FMNMX.FTZ R71, R6, R9, !PT ;  /* 0x0000000906477209 */ /* 0x004fe40007810000 */
[----:B---3--:R-:W-:Y:S05]  /*175c0*/  FMNMX.FTZ R5, R188, R5, !PT ;  /* 0x00000005bc057209 */ /* 0x008fea0007810000 */
[----:B------:R1:W2:Y:S01]  /*175d0*/  MUFU.TANH R193, R0 ;  /* 0x0000000000c17308 */ /* 0x0002a20000002400 */
[----:B------:R-:W-:Y:S01]  /*175e0*/  FMUL.FTZ R156, R71, c[0x0][0x2d0] ;  /* 0x0000b400479c7a20 */ /* 0x000fe20000410000 */
        /* <DEDUP_REMOVED lines=43> */
[--C-:B------:R-:W-:Y:S07]  /*178a0*/  FFMA.FTZ R5, R20, c[0x0][0x2d0], -R78.reuse ;  /* 0x0000b40014057a23 */ /* 0x100fee000001084e */
[----:B------:R4:W-:Y:S01]  /*178b0*/  MUFU.EX2 R227, R5 ;  /* 0x0000000500e37308 */ /* 0x0009e20000000800 */
[----:B-1----:R-:W-:Y:S01]  /*178c0*/  FMNMX.FTZ R0, R157, R7, !PT ;  /* 0x000000079d007209 */ /* 0x002fe20007810000 */
[----:B------:R-:W-:Y:S03]  /*178d0*/  FFMA.FTZ R7, R12, c[0x0][0x2d0], -R78 ;  /* 0x0000b4000c077a23 */ /* 0x000fe6000001084e */
[----:B------:R-:W-:Y:S05]  /*178e0*/  FMNMX.FTZ R4, R158, R0, !PT ;  /* 0x000000009e047209 */ /* 0x000fea0007810000 */
[----:B------:R1:W-:Y:S01]  /*178f0*/  MUFU.EX2 R223, R7 ;  /* 0x0000000700df7308 */ /* 0x0003e20000000800 */
[----:B------:R-:W-:Y:S01]  /*17900*/  FADD.FTZ R0, -R73, R2 ;  /* 0x0000000249007221 */ /* 0x000fe20000010100 */
[----:B------:R-:W-:Y:S03]  /*17910*/  FMNMX.FTZ R4, R196, R4, !PT ;  /* 0x00000004c4047209 */ /* 0x000fe60007810000 */
[----:B------:R-:W-:Y:S01]  /*17920*/  FMUL.FTZ R2, R0, c[0x0][0x2d0] ;  /* 0x0000b40000027a20 */ /* 0x000fe20000410000 */
[----:B----4-:R-:W-:Y:S02]  /*17930*/  @P0 MOV R5, R219 ;  /* 0x000000db00050202 */ /* 0x010fe40000000f00 */
[----:B------:R-:W-:Y:S01]  /*17940*/  FMNMX.FTZ R0, R252, R4, !PT ;  /* 0x00000004fc007209 */ /* 0x000fe20007810000 */
[--C-:B------:R-:W-:Y:S01]  /*17950*/  FFMA.FTZ R4, R164, c[0x0][0x2d0], -R78.reuse ;  /* 0x0000b400a4047a23 */ /* 0x100fe2000001084e */
[----:B------:R4:W5:Y:S02]  /*17960*/  MUFU.EX2 R74, R2 ;  /* 0x00000002004a7308 */ /* 0x0009640000000800 */
[----:B---3--:R-:W-:Y:S04]  /*17970*/  FMNMX.FTZ R0, R75, R0, !PT ;  /* 0x000000004b007209 */ /* 0x008fe80007810000 */
[----:B--2---:R-:W-:Y:S04]  /*17980*/  FMNMX.FTZ R0, R76, R0, !PT ;  /* 0x000000004c007209 */ /* 0x004fe80007810000 */
[----:B------:R-:W-:Y:S01]  /*17990*/  MUFU.EX2 R235, R4 ;  /* 0x0000000400eb7308 */ /* 0x000fe20000000800 */
[----:B-1----:R-:W-:Y:S01]  /*179a0*/  @P0 MOV R7, c[0x0][0x1e4] ;  /* 0x0000790000070a02 */ /* 0x002fe20000000f00 */
[----:B----4-:R-:W-:Y:S02]  /*179b0*/  FADD.FTZ R2, -R72, R3 ;  /* 0x0000000348027221 */ /* 0x010fe40000010100 */
[----:B------:R-:W1:Y:S01]  /*179c0*/  SHFL.BFLY PT, R3, R0, 0x2, 0x1f ;  /* 0x0c401f0000037f89 */ /* 0x000e6200000e0000 */
[----:B-----5:R-:W-:Y:S02]  /*179d0*/  FMUL.FTZ R33, R74, R117 ;  /* 0x000000754a217220 */ /* 0x020fe40000410000 */
[----:B------:R-:W-:Y:S02]  /*179e0*/  FMUL.FTZ R2, R2, c[0x0][0x2d0] ;  /* 0x0000b40002027a20 */ /* 0x000fe40000410000 */
[C---:B------:R-:W-:Y:S02]  /*179f0*/  FMUL.FTZ R48, R74.reuse, R132 ;  /* 0x000000844a307220 */ /* 0x040fe40000410000 */
[----:B------:R2:W3:Y:S01]  /*17a00*/  MUFU.EX2 R69, R2 ;  /* 0x0000000200457308 */ /* 0x0004e20000000800 */
[----:B------:R-:W-:Y:S01]  /*17a10*/  FMUL.FTZ R49, R74, R133 ;  /* 0x000000854a317220 */ /* 0x000fe20000410000 */
[----:B-1----:R-:W-:Y:S01]  /*17a20*/  FMNMX.FTZ R0, R0, R3, !PT ;  /* 0x0000000300007209 */ /* 0x002fe20007810000 */
[----:B------:R-:W-:Y:S07]  /*17a30*/  FFMA.FTZ R3, R14, c[0x0][0x2d0], -R78 ;  /* 0x0000b4000e037a23 */ /* 0x000fee000001084e */
[----:B------:R1:W-:Y:S01]  /*17a40*/  MUFU.EX2 R238, R3 ;  /* 0x0000000300ee7308 */ /* 0x0003e20000000800 */
[----:B--2---:R-:W-:Y:S02]  /*17a50*/  FADD.FTZ R2, -R71, R84 ;  /* 0x0000005447027221 */ /* 0x004fe40000010100 */
[C---:B---3--:R-:W-:Y:S02]  /*17a60*/  FMUL.FTZ R34, R69.reuse, R118 ;  /* 0x0000007645227220 */ /* 0x048fe40000410000 */
[----:B------:R-:W-:Y:S02]  /*17a70*/  FMUL.FTZ R2, R2, c[0x0][0x2d0] ;  /* 0x0000b40002027a20 */ /* 0x000fe40000410000 */
[C---:B------:R-:W-:Y:S03]  /*17a80*/  FMUL.FTZ R35, R69.reuse, R119 ;  /* 0x0000007745237220 */ /* 0x040fe60000410000 */
[----:B------:R2:W3:Y:S01]  /*17a90*/  MUFU.EX2 R68, R2 ;  /* 0x0000000200447308 */ /* 0x0004e20000000800 */
[C---:B------:R-:W-:Y:S02]  /*17aa0*/  FMUL.FTZ R50, R69.reuse, R134 ;  /* 0x0000008645327220 */ /* 0x040fe40000410000 */
[----:B------:R-:W-:Y:S02]  /*17ab0*/  FMUL.FTZ R51, R69, R135 ;  /* 0x0000008745337220 */ /* 0x000fe40000410000 */
[--C-:B-1----:R-:W-:Y:S01]  /*17ac0*/  FFMA.FTZ R3, R167, c[0x0][0x2d0], -R79.reuse ;  /* 0x0000b400a7037a23 */ /* 0x102fe2000001084f */
[----:B------:R-:W-:Y:S04]  /*17ad0*/  MOV R167, R195 ;  /* 0x000000c300a77202 */ /* 0x000fe80000000f00 */
[----:B------:R1:W-:Y:S01]  /*17ae0*/  MUFU.EX2 R231, R3 ;  /* 0x0000000300e77308 */ /* 0x0003e20000000800 */
[--C-:B--2---:R-:W-:Y:S01]  /*17af0*/  FFMA.FTZ R2, R155, c[0x0][0x2d0], -R78.reuse ;  /* 0x0000b4009b027a23 */ /* 0x104fe2000001084e */
[----:B------:R-:W-:Y:S01]  /*17b00*/  MOV R155, R193 ;  /* 0x000000c1009b7202 */ /* 0x000fe20000000f00 */
        /* <DEDUP_REMOVED lines=8> */
[--C-:B-1----:R-:W-:Y:S04]  /*17b90*/  FFMA.FTZ R3, R165, c[0x0][0x2d0], -R79.reuse ;  /* 0x0000b400a5037a23 */ /* 0x102fe8000001084f */
[----:B------:R1:W4:Y:S01]  /*17ba0*/  MUFU.EX2 R232, R3 ;  /* 0x0000000300e87308 */ /* 0x0003220000000800 */
[--C-:B--2---:R-:W-:Y:S01]  /*17bb0*/  FFMA.FTZ R2, R86, c[0x0][0x2d0], -R78.reuse ;  /* 0x0000b40056027a23 */ /* 0x104fe2000001084e */
[----:B---3--:R-:W-:Y:S08]  /*17bc0*/  F2FP.PACK_AB R80, R237, R235 ;  /* 0x000000ebed50723e */ /* 0x008ff000000000ff */
[----:B------:R2:W3:Y:S01]  /*17bd0*/  MUFU.EX2 R236, R2 ;  /* 0x0000000200ec7308 */ /* 0x0004e20000000800 */
[--C-:B-1----:R-:W-:Y:S01]  /*17be0*/  FFMA.FTZ R3, R17, c[0x0][0x2d0], -R79.reuse ;  /* 0x0000b40011037a23 */ /* 0x102fe2000001084f */
[----:B----4-:R-:W-:Y:S01]  /*17bf0*/  F2FP.PACK_AB R81, R232, R231 ;  /* 0x000000e7e851723e */ /* 0x010fe200000000ff */
[----:B------:R-:W-:Y:S01]  /*17c00*/  FMUL.FTZ R17, R74, R101 ;  /* 0x000000654a117220 */ /* 0x000fe20000410000 */
[----:B------:R-:W-:Y:S06]  /*17c10*/  MOV R101, R191 ;  /* 0x000000bf00657202 */ /* 0x000fec0000000f00 */
[----:B------:R1:W-:Y:S01]  /*17c20*/  MUFU.EX2 R233, R3 ;  /* 0x0000000300e97308 */ /* 0x0003e20000000800 */
[----:B--2---:R-:W2:Y:S01]  /*17c30*/  SHFL.BFLY PT, R2, R0, 0x1, 0x1f ;  /* 0x0c201f0000027f89 */ /* 0x004ea200000e0000 */
[----:B---3--:R-:W-:Y:S01]  /*17c40*/  F2FP.PACK_AB R82, R238, R236 ;  /* 0x000000ecee52723e */ /* 0x008fe200000000ff */
[----:B-1----:R-:W-:Y:S02]  /*17c50*/  FFMA.FTZ R3, R19, c[0x0][0x2d0], -R78 ;  /* 0x0000b40013037a23 */ /* 0x002fe4000001084e */
[----:B------:R-:W-:Y:S01]  /*17c60*/  FMUL.FTZ R19, R69, R103 ;  /* 0x0000006745137220 */ /* 0x000fe20000410000 */
[----:B------:R-:W-:Y:S04]  /*17c70*/  MOV R103, R187 ;  /* 0x000000bb00677202 */ /* 0x000fe80000000f00 */
[----:B------:R-:W-:Y:S01]  /*17c80*/  MUFU.EX2 R228, R3 ;  /* 0x0000000300e47308 */ /* 0x000fe20000000800 */
[----:B--2---:R-:W-:Y:S01]  /*17c90*/  FMNMX.FTZ R70, R0, R2, !PT ;  /* 0x0000000200467209 */ /* 0x004fe20007810000 */
[--C-:B------:R-:W-:Y:S02]  /*17ca0*/  FFMA.FTZ R2, R170, c[0x0][0x2d0], -R156.reuse ;  /* 0x0000b400aa027a23 */ /* 0x100fe4000001089c */
[----:B------:R-:W-:Y:S02]  /*17cb0*/  FFMA.FTZ R0, R16, c[0x0][0x2d0], -R79 ;  /* 0x0000b40010007a23 */ /* 0x000fe4000001084f */
[----:B------:R-:W-:Y:S02]  /*17cc0*/  FMUL.FTZ R77, R70, c[0x0][0x2d0] ;  /* 0x0000b400464d7a20 */ /* 0x000fe40000410000 */
[----:B------:R-:W-:Y:S02]  /*17cd0*/  FMUL.FTZ R16, R74, R100 ;  /* 0x000000644a107220 */ /* 0x000fe40000410000 */
[----:B------:R1:W-:Y:S01]  /*17ce0*/  MUFU.EX2 R225, R2 ;  /* 0x0000000200e17308 */ /* 0x0003e20000000800 */
[----:B------:R-:W-:Y:S09]  /*17cf0*/  MOV R100, R192 ;  /* 0x000000c000647202 */ /* 0x000ff20000000f00 */
[----:B------:R2:W3:Y:S01]  /*17d00*/  MUFU.EX2 R234, R0 ;  /* 0x0000000000ea7308 */ /* 0x0004e20000000800 */
[--C-:B-1----:R-:W-:Y:S01]  /*17d10*/  FFMA.FTZ R2, R166, c[0x0][0x2d0], -R156.reuse ;  /* 0x0000b400a6027a23 */ /* 0x102fe2000001089c */
[----:B------:R-:W-:Y:S08]  /*17d20*/  MOV R166, R30 ;  /* 0x0000001e00a67202 */ /* 0x000ff00000000f00 */
[----:B------:R1:W4:Y:S01]  /*17d30*/  MUFU.EX2 R226, R2 ;  /* 0x0000000200e27308 */ /* 0x0003220000000800 */
[----:B--2---:R-:W-:Y:S01]  /*17d40*/  FADD.FTZ R0, -R70, R85 ;  /* 0x0000005546007221 */ /* 0x004fe20000010100 */
[----:B---3--:R-:W-:Y:S03]  /*17d50*/  F2FP.PACK_AB R83, R234, R233 ;  /* 0x000000e9ea53723e */ /* 0x008fe600000000ff */
[----:B------:R-:W-:Y:S06]  /*17d60*/  FMUL.FTZ R0, R0, c[0x0][0x2d0] ;  /* 0x0000b40000007a20 */ /* 0x000fec0000410000 */
[----:B------:R-:W2:Y:S01]  /*17d70*/  MUFU.EX2 R0, R0 ;  /* 0x0000000000007308 */ /* 0x000ea20000000800 */
[--C-:B-1----:R-:W-:Y:S01]  /*17d80*/  FFMA.FTZ R2, R152, c[0x0][0x2d0], -R156.reuse ;  /* 0x0000b40098027a23 */ /* 0x102fe2000001089c */
[----:B------:R-:W-:Y:S02]  /*17d90*/  MOV R152, R196 ;  /* 0x000000c400987202 */ /* 0x000fe40000000f00 */
[----:B----4-:R-:W-:Y:S06]  /*17da0*/  F2FP.PACK_AB R64, R226, R225 ;  /* 0x000000e1e240723e */ /* 0x010fec00000000ff */
[----:B------:R1:W-:Y:S01]  /*17db0*/  MUFU.EX2 R229, R2 ;  /* 0x0000000200e57308 */ /* 0x0003e20000000800 */
[C---:B--2---:R-:W-:Y:S02]  /*17dc0*/  FMUL.FTZ R11, R0.reuse, R95 ;  /* 0x0000005f000b7220 */ /* 0x044fe40000410000 */
[C---:B------:R-:W-:Y:S02]  /*17dd0*/  FMUL.FTZ R14, R0.reuse, R98 ;  /* 0x00000062000e7220 */ /* 0x040fe40000410000 */
[C---:B------:R-:W-:Y:S02]  /*17de0*/  FMUL.FTZ R30, R0.reuse, R114 ;  /* 0x00000072001e7220 */ /* 0x040fe40000410000 */
[C---:B------:R-:W-:Y:S01]  /*17df0*/  FMUL.FTZ R42, R0.reuse, R126 ;  /* 0x0000007e002a7220 */ /* 0x040fe20000410000 */
[----:B------:R-:W2:Y:S01]  /*17e00*/  LDL.LU R114, [R1+0x10] ;  /* 0x0000100001727983 */ /* 0x000ea20000300800 */
[C---:B------:R-:W-:Y:S02]  /*17e10*/  FMUL.FTZ R43, R0.reuse, R127 ;  /* 0x0000007f002b7220 */ /* 0x040fe40000410000 */
[C---:B------:R-:W-:Y:S02]  /*17e20*/  FMUL.FTZ R46, R0.reuse, R130 ;  /* 0x00000082002e7220 */ /* 0x040fe40000410000 */
[----:B-1----:R-:W-:Y:S02]  /*17e30*/  FFMA.FTZ R2, R87, c[0x0][0x2d0], -R156 ;  /* 0x0000b40057027a23 */ /* 0x002fe4000001089c */
[C---:B------:R-:W-:Y:S02]  /*17e40*/  FMUL.FTZ R47, R0.reuse, R131 ;  /* 0x00000083002f7220 */ /* 0x040fe40000410000 */
[----:B------:R1:W3:Y:S01]  /*17e50*/  MUFU.EX2 R230, R2 ;  /* 0x0000000200e67308 */ /* 0x0002e20000000800 */
[C---:B------:R-:W-:Y:S02]  /*17e60*/  FMUL.FTZ R59, R0.reuse, R143 ;  /* 0x0000008f003b7220 */ /* 0x040fe40000410000 */
[C---:B------:R-:W-:Y:S02]  /*17e70*/  FMUL.FTZ R58, R0.reuse, R142 ;  /* 0x0000008e003a7220 */ /* 0x040fe40000410000 */
[C---:B------:R-:W-:Y:S02]  /*17e80*/  FMUL.FTZ R62, R0.reuse, R146 ;  /* 0x00000092003e7220 */ /* 0x040fe40000410000 */
[----:B------:R-:W-:Y:S02]  /*17e90*/  FMUL.FTZ R63, R0, R147 ;  /* 0x00000093003f7220 */ /* 0x000fe40000410000 */
[--C-:B-1----:R-:W-:Y:S01]  /*17ea0*/  FFMA.FTZ R2, R169, c[0x0][0x2d0], -R77.reuse ;  /* 0x0000b400a9027a23 */ /* 0x102fe2000001084d */
[----:B---3--:R-:W-:Y:S02]  /*17eb0*/  F2FP.PACK_AB R66, R230, R229 ;  /* 0x000000e5e642723e */ /* 0x008fe400000000ff */
[----:B------:R-:W-:Y:S01]  /*17ec0*/  MOV R169, R188 ;  /* 0x000000bc00a97202 */ /* 0x000fe20000000f00 */
[----:B------:R1:W-:Y:S02]  /*17ed0*/  MUFU.EX2 R170, R2 ;  /* 0x0000000200aa7308 */ /* 0x0003e40000000800 */
[--C-:B-1----:R-:W-:Y:S01]  /*17ee0*/  FFMA.FTZ R2, R168, c[0x0][0x2d0], -R77.reuse ;  /* 0x0000b400a8027a23 */ /* 0x102fe2000001084d */
[----:B------:R-:W-:Y:S07]  /*17ef0*/  MOV R168, R190 ;  /* 0x000000be00a87202 */ /* 0x000fee0000000f00 */
[----:B------:R1:W3:Y:S02]  /*17f00*/  MUFU.EX2 R171, R2 ;  /* 0x0000000200ab7308 */ /* 0x0002e40000000800 */
[--C-:B-1----:R-:W-:Y:S01]  /*17f10*/  FFMA.FTZ R2, R154, c[0x0][0x2d0], -R77.reuse ;  /* 0x0000b4009a027a23 */ /* 0x102fe2000001084d */
[----:B---3--:R-:W-:Y:S02]  /*17f20*/  F2FP.PACK_AB R65, R171, R170 ;  /* 0x000000aaab41723e */ /* 0x008fe400000000ff */
[----:B------:R-:W-:Y:S05]  /*17f30*/  MOV R154, R31 ;  /* 0x0000001f009a7202 */ /* 0x000fea0000000f00 */
[----:B------:R1:W-:Y:S01]  /*17f40*/  MUFU.EX2 R172, R2 ;  /* 0x0000000200ac7308 */ /* 0x0003e20000000800 */
[----:B------:R-:W-:Y:S02]  /*17f50*/  FMUL.FTZ R31, R0, R115 ;  /* 0x00000073001f7220 */ /* 0x000fe40000410000 */
[----:B-1----:R-:W-:Y:S01]  /*17f60*/  FFMA.FTZ R2, R153, c[0x0][0x2d0], -R77 ;  /* 0x0000b40099027a23 */ /* 0x002fe2000001084d */
[----:B------:R-:W-:Y:S06]  /*17f70*/  MOV R153, R194 ;  /* 0x000000c200997202 */ /* 0x000fec0000000f00 */
[----:B------:R1:W3:Y:S02]  /*17f80*/  MUFU.EX2 R174, R2 ;  /* 0x0000000200ae7308 */ /* 0x0002e40000000800 */
[----:B-1----:R-:W-:Y:S02]  /*17f90*/  @P0 SHF.R.S32.HI R2, RZ, 0x1f, R217 ;  /* 0x0000001fff020819 */ /* 0x002fe400000114d9 */
[----:B---3--:R-:W-:Y:S03]  /*17fa0*/  F2FP.PACK_AB R67, R174, R172 ;  /* 0x000000acae43723e */ /* 0x008fe600000000ff */
        /* <DEDUP_REMOVED lines=11> */
[C---:B------:R-:W-:Y:S01]  /*18060*/  @P0 SHF.L.U64.HI R10, R2.reuse, 0x5, R7 ;  /* 0x00000005020a0819 */ /* 0x040fe20000010207 */
[----:B-1----:R-:W-:Y:S01]  /*18070*/  @P0 IMAD R6, R3, 0x50, RZ ;  /* 0x0000005003060824 */ /* 0x002fe200078e02ff */
[----:B------:R-:W-:Y:S04]  /*18080*/  @P0 SHF.L.U32 R3, R2, 0x5, RZ ;  /* 0x0000000502030819 */ /* 0x000fe800000006ff */
[----:B------:R-:W-:Y:S02]  /*18090*/  @P0 IADD3 R5, R5, R6, RZ ;  /* 0x0000000605050210 */ /* 0x000fe40007ffe0ff */
[-C--:B------:R-:W-:Y:S02]  /*180a0*/  @P0 IADD3 R6, P3, R8, R3.reuse, RZ ;  /* 0x0000000308060210 */ /* 0x080fe40007f7e0ff */
[----:B------:R-:W-:Y:S01]  /*180b0*/  @P0 LEA.HI.X R9, R4, c[0x0][0x1cc], R5, 0x1, P1 ;  /* 0x0000730004090a11 */ /* 0x000fe200008f0c05 */
[--C-:B------:R-:W-:Y:S01]  /*180c0*/  FFMA.FTZ R5, R21, c[0x0][0x2d0], -R79.reuse ;  /* 0x0000b40015057a23 */ /* 0x100fe2000001084f */
[-C--:B------:R-:W-:Y:S02]  /*180d0*/  @P0 IADD3 R4, P1, R6, R3.reuse, RZ ;  /* 0x0000000306040210 */ /* 0x080fe40007f3e0ff */
[-C--:B------:R-:W-:Y:S01]  /*180e0*/  @P0 IADD3.X R7, R9, R10.reuse, RZ, P3, !PT ;  /* 0x0000000a09070210 */ /* 0x080fe20001ffe4ff */
[----:B------:R1:W-:Y:S01]  /*180f0*/  MUFU.EX2 R222, R5 ;  /* 0x0000000500de7308 */ /* 0x0003e20000000800 */
[----:B------:R3:W-:Y:S01]  /*18100*/  @P0 LDGSTS.E.BYPASS.LTC128B.128 [R218+0x2900], [R8.64], !P4 ;  /* 0x0290000008da0fae */ /* 0x0007e2000e101d48 */
[-C--:B------:R-:W-:Y:S07]  /*18110*/  @P0 IADD3 R2, P2, R4, R3.reuse, RZ ;  /* 0x0000000304020210 */ /* 0x080fee0007f5e0ff */
[----:B------:R4:W-:Y:S01]  /*18120*/  @P0 LDGSTS.E.BYPASS.LTC128B.128 [R218+0x3100], [R6.64], !P4 ;  /* 0x0310000006da0fae */ /* 0x0009e2000e101d48 */
[-C--:B-1----:R-:W-:Y:S02]  /*18130*/  @P0 IADD3.X R5, R7, R10.reuse, RZ, P1, !PT ;  /* 0x0000000a07050210 */ /* 0x082fe40000ffe4ff */
[----:B---3--:R-:W-:Y:S05]  /*18140*/  @P0 IADD3 R8, P1, R2, R3, RZ ;  /* 0x0000000302080210 */ /* 0x008fea0007f3e0ff */
[----:B------:R1:W-:Y:S01]  /*18150*/  @P0 LDGSTS.E.BYPASS.LTC128B.128 [R218+0x3900], [R4.64], !P4 ;  /* 0x0390000004da0fae */ /* 0x0003e2000e101d48 */
[----:B------:R-:W-:Y:S01]  /*18160*/  @P0 IADD3.X R3, R5, R10, RZ, P2, !PT ;  /* 0x0000000a05030210 */ /* 0x000fe200017fe4ff */
[--C-:B------:R-:W-:Y:S04]  /*18170*/  FFMA.FTZ R9, R22, c[0x0][0x2d0], -R79.reuse ;  /* 0x0000b40016097a23 */ /* 0x100fe8000001084f */
[----:B------:R3:W-:Y:S01]  /*18180*/  MUFU.EX2 R221, R9 ;  /* 0x0000000900dd7308 */ /* 0x0007e20000000800 */
[C---:B----4-:R-:W-:Y:S01]  /*18190*/  FMUL.FTZ R6, R69.reuse, R90 ;  /* 0x0000005a45067220 */ /* 0x050fe20000410000 */
[----:B------:R4:W-:Y:S01]  /*181a0*/  @P0 LDGSTS.E.BYPASS.LTC128B.128 [R218+0x4100], [R2.64], !P4 ;  /* 0x0410000002da0fae */ /* 0x0009e2000e101d48 */
[----:B------:R-:W-:Y:S02]  /*181b0*/  FMUL.FTZ R7, R69, R91 ;  /* 0x0000005b45077220 */ /* 0x000fe40000410000 */
[--C-:B-1----:R-:W-:Y:S02]  /*181c0*/  FFMA.FTZ R4, R15, c[0x0][0x2d0], -R79.reuse ;  /* 0x0000b4000f047a23 */ /* 0x102fe4000001084f */
[----:B------:R-:W-:Y:S01]  /*181d0*/  FMUL.FTZ R5, R74, R89 ;  /* 0x000000594a057220 */ /* 0x000fe20000410000 */
[----:B---3--:R-:W-:Y:S02]  /*181e0*/  @P0 IADD3.X R9, R3, R10, RZ, P1, !PT ;  /* 0x0000000a03090210 */ /* 0x008fe40000ffe4ff */
[----:B------:R1:W-:Y:S01]  /*181f0*/  MUFU.EX2 R219, R4 ;  /* 0x0000000400db7308 */ /* 0x0003e20000000800 */
[C---:B------:R-:W-:Y:S02]  /*18200*/  FMUL.FTZ R10, R0.reuse, R94 ;  /* 0x0000005e000a7220 */ /* 0x040fe40000410000 */
[----:B------:R-:W-:Y:S01]  /*18210*/  FMUL.FTZ R15, R0, R99 ;  /* 0x00000063000f7220 */ /* 0x000fe20000410000 */
[----:B------:R3:W-:Y:S01]  /*18220*/  @P0 LDGSTS.E.BYPASS.LTC128B.128 [R218+0x4900], [R8.64], !P4 ;  /* 0x0490000008da0fae */ /* 0x0007e2000e101d48 */
[----:B----4-:R-:W-:Y:S02]  /*18230*/  FFMA.FTZ R2, R18, c[0x0][0x2d0], -R79 ;  /* 0x0000b40012027a23 */ /* 0x010fe4000001084f */
[----:B------:R-:W-:Y:S01]  /*18240*/  FMUL.FTZ R18, R69, R102 ;  /* 0x0000006645127220 */ /* 0x000fe20000410000 */
[----:B------:R-:W-:Y:S01]  /*18250*/  MOV R102, R32 ;  /* 0x0000002000667202 */ /* 0x000fe20000000f00 */
[----:B------:R-:W-:Y:S01]  /*18260*/  FMUL.FTZ R32, R74, R116 ;  /* 0x000000744a207220 */ /* 0x000fe20000410000 */
[----:B------:R4:W-:Y:S01]  /*18270*/  MUFU.EX2 R220, R2 ;  /* 0x0000000200dc7308 */ /* 0x0009e20000000800 */
[----:B------:R-:W-:Y:S01]  /*18280*/  FFMA.FTZ R3, R240, c[0x0][0x2d0], -R78 ;  /* 0x0000b400f0037a23 */ /* 0x000fe2000001084e */
[----:B------:R-:W5:Y:S08]  /*18290*/  LDSM.16.MT88.4 R20, [R201] ;  /* 0x00000000c914783b */ /* 0x000f700000004200 */
[----:B------:R-:W2:Y:S01]  /*182a0*/  LDSM.16.MT88.4 R36, [R205] ;  /* 0x00000000cd24783b */ /* 0x000ea20000004200 */
[----:B-1----:R-:W-:Y:S07]  /*182b0*/  FMUL.FTZ R4, R74, R88 ;  /* 0x000000584a047220 */ /* 0x002fee0000410000 */
[----:B------:R-:W1:Y:S01]  /*182c0*/  LDSM.16.MT88.4 R52, [R202] ;  /* 0x00000000ca34783b */ /* 0x000e620000004200 */
[C---:B---3--:R-:W-:Y:S02]  /*182d0*/  FMUL.FTZ R8, R68.reuse, R92 ;  /* 0x0000005c44087220 */ /* 0x048fe40000410000 */
[C---:B------:R-:W-:Y:S02]  /*182e0*/  FMUL.FTZ R9, R68.reuse, R93 ;  /* 0x0000005d44097220 */ /* 0x040fe40000410000 */
[--C-:B----4-:R-:W-:Y:S01]  /*182f0*/  FFMA.FTZ R2, R173, c[0x0][0x2d0], -R156.reuse ;  /* 0x0000b400ad027a23 */ /* 0x110fe2000001089c */
[----:B------:R-:W-:Y:S02]  /*18300*/  MOV R173, R216 ;  /* 0x000000d800ad7202 */ /* 0x000fe40000000f00 */
[----:B------:R-:W3:Y:S01]  /*18310*/  LDSM.16.MT88.4 R84, [R204] ;  /* 0x00000000cc54783b */ /* 0x000ee20000004200 */
[----:B------:R4:W-:Y:S07]  /*18320*/  MUFU.EX2 R197, R2 ;  /* 0x0000000200c57308 */ /* 0x0009ee0000000800 */
[----:B------:R-:W1:Y:S01]  /*18330*/  LDSM.16.MT88.4 R88, [R201+0x800] ;  /* 0x00080000c958783b */ /* 0x000e620000004200 */
[-C--:B-----5:R-:W-:Y:S07]  /*18340*/  HMMA.16816.F32 R4, R80, R20.reuse, R4 ;  /* 0x000000145004723c */ /* 0x0a0fee0000001804 */
[----:B------:R-:W5:Y:S01]  /*18350*/  LDSM.16.MT88.4 R92, [R205+0x800] ;  /* 0x00080000cd5c783b */ /* 0x000f620000004200 */
[C---:B------:R-:W-:Y:S07]  /*18360*/  HMMA.16816.F32 R8, R64.reuse, R20, R8 ;  /* 0x000000144008723c */ /* 0x040fee0000001808 */
[----:B------:R-:W1:Y:S01]  /*18370*/  LDSM.16.MT88.4 R96, [R202+0x800] ;  /* 0x00080000ca60783b */ /* 0x000e620000004200 */
[--C-:B----4-:R-:W-:Y:S04]  /*18380*/  FFMA.FTZ R2, R25, c[0x0][0x2d0], -R156.reuse ;  /* 0x0000b40019027a23 */ /* 0x110fe8000001089c */
[----:B------:R-:W-:Y:S01]  /*18390*/  FMUL.FTZ R25, R68, R109 ;  /* 0x0000006d44197220 */ /* 0x000fe20000410000 */
[-C--:B------:R-:W-:Y:S01]  /*183a0*/  HMMA.16816.F32 R12, R64, R22.reuse, R12 ;  /* 0x00000016400c723c */ /* 0x080fe2000000180c */
[----:B------:R4:W1:Y:S01]  /*183b0*/  MUFU.EX2 R198, R2 ;  /* 0x0000000200c67308 */ /* 0x0008620000000800 */
[----:B------:R-:W-:Y:S01]  /*183c0*/  LDSM.16.MT88.4 R116, [R205+0x2000] ;  /* 0x00200000cd74783b */ /* 0x000fe20000004200 */
[C---:B------:R-:W-:Y:S02]  /*183d0*/  FMUL.FTZ R20, R74.reuse, R104 ;  /* 0x000000684a147220 */ /* 0x040fe40000410000 */
[----:B------:R-:W-:Y:S03]  /*183e0*/  FMUL.FTZ R21, R74, R105 ;  /* 0x000000694a157220 */ /* 0x000fe60000410000 */
[C---:B------:R-:W-:Y:S02]  /*183f0*/  HMMA.16816.F32 R16, R80.reuse, R22, R16 ;  /* 0x000000165010723c */ /* 0x040fe40000001810 */
[----:B------:R-:W-:Y:S05]  /*18400*/  LDSM.16.MT88.4 R132, [R202+0x2000] ;  /* 0x00200000ca84783b */ /* 0x000fea0000004200 */
[C---:B------:R-:W-:Y:S02]  /*18410*/  FMUL.FTZ R22, R69.reuse, R106 ;  /* 0x0000006a45167220 */ /* 0x040fe40000410000 */
[----:B------:R-:W-:Y:S01]  /*18420*/  FMUL.FTZ R23, R69, R107 ;  /* 0x0000006b45177220 */ /* 0x000fe20000410000 */
[----:B------:R-:W0:Y:S06]  /*18430*/  LDGDEPBAR ;  /* 0x00000000000079af */ /* 0x000e2c0000000000 */
[-C--:B--2---:R-:W-:Y:S03]  /*18440*/  HMMA.16816.F32 R20, R80, R36.reuse, R20 ;  /* 0x000000245014723c */ /* 0x084fe60000001814 */
[--C-:B----4-:R-:W-:Y:S02]  /*18450*/  FFMA.FTZ R2, R24, c[0x0][0x2d0], -R156.reuse ;  /* 0x0000b40018027a23 */ /* 0x110fe4000001089c */
[----:B------:R-:W-:Y:S02]  /*18460*/  FMUL.FTZ R24, R68, R108 ;  /* 0x0000006c44187220 */ /* 0x000fe40000410000 */
[----:B------:R2:W-:Y:S02]  /*18470*/  MUFU.EX2 R216, R2 ;  /* 0x0000000200d87308 */ /* 0x0005e40000000800 */
[----:B--2---:R-:W-:Y:S03]  /*18480*/  FFMA.FTZ R2, R26, c[0x0][0x2d0], -R156 ;  /* 0x0000b4001a027a23 */ /* 0x004fe6000001089c */
[----:B------:R-:W-:Y:S05]  /*18490*/  FMUL.FTZ R26, R0, R110 ;  /* 0x0000006e001a7220 */ /* 0x000fea0000410000 */
[----:B------:R2:W-:Y:S02]  /*184a0*/  MUFU.EX2 R199, R2 ;  /* 0x0000000200c77308 */ /* 0x0005e40000000800 */
[--C-:B--2---:R-:W-:Y:S01]  /*184b0*/  FFMA.FTZ R2, R175, c[0x0][0x2d0], -R77.reuse ;  /* 0x0000b400af027a23 */ /* 0x104fe2000001084d */
[----:B------:R-:W-:Y:S07]  /*184c0*/  MOV R175, R189 ;  /* 0x000000bd00af7202 */ /* 0x000fee0000000f00 */
[----:B------:R2:W-:Y:S02]  /*184d0*/  MUFU.EX2 R165, R2 ;  /* 0x0000000200a57308 */ /* 0x0005e40000000800 */
[--C-:B--2---:R-:W-:Y:S08]  /*184e0*/  FFMA.FTZ R2, R176, c[0x0][0x2d0], -R77.reuse ;  /* 0x0000b400b0027a23 */ /* 0x104ff0000001084d */
[----:B------:R2:W4:Y:S02]  /*184f0*/  MUFU.EX2 R164, R2 ;  /* 0x0000000200a47308 */ /* 0x0005240000000800 */
[--C-:B--2---:R-:W-:Y:S02]  /*18500*/  FFMA.FTZ R2, R27, c[0x0][0x2d0], -R77.reuse ;  /* 0x0000b4001b027a23 */ /* 0x104fe4000001084d */
[----:B------:R-:W-:Y:S06]  /*18510*/  FMUL.FTZ R27, R0, R111 ;  /* 0x0000006f001b7220 */ /* 0x000fec0000410000 */
[----:B------:R2:W-:Y:S01]  /*18520*/  MUFU.EX2 R163, R2 ;  /* 0x0000000200a37308 */ /* 0x0005e20000000800 */
[C---:B------:R-:W-:Y:S07]  /*18530*/  HMMA.16816.F32 R24, R64.reuse, R36, R24 ;  /* 0x000000244018723c */ /* 0x040fee0000001818 */
[C---:B------:R-:W-:Y:S02]  /*18540*/  FMUL.FTZ R36, R74.reuse, R120 ;  /* 0x000000784a247220 */ /* 0x040fe40000410000 */
[----:B------:R-:W-:Y:S03]  /*18550*/  FMUL.FTZ R37, R74, R121 ;  /* 0x000000794a257220 */ /* 0x000fe60000410000 */
[----:B--2---:R-:W-:Y:S02]  /*18560*/  FFMA.FTZ R2, R29, c[0x0][0x2d0], -R77 ;  /* 0x0000b4001d027a23 */ /* 0x004fe4000001084d */
[----:B------:R-:W-:Y:S02]  /*18570*/  FMUL.FTZ R29, R68, R113 ;  /* 0x00000071441d7220 */ /* 0x000fe40000410000 */
[----:B------:R2:W1:Y:S01]  /*18580*/  MUFU.EX2 R162, R2 ;  /* 0x0000000200a27308 */ /* 0x0004620000000800 */
[----:B------:R-:W5:Y:S01]  /*18590*/  LDL.LU R113, [R1+0x14] ;  /* 0x0000140001717983 */ /* 0x000f620000300800 */
[--C-:B--2---:R-:W-:Y:S02]  /*185a0*/  FFMA.FTZ R2, R28, c[0x0][0x2d0], -R78.reuse ;  /* 0x0000b4001c027a23 */ /* 0x104fe4000001084e */
[----:B------:R-:W-:Y:S06]  /*185b0*/  FMUL.FTZ R28, R68, R112 ;  /* 0x00000070441c7220 */ /* 0x000fec0000410000 */
[----:B------:R2:W-:Y:S01]  /*185c0*/  MUFU.EX2 R196, R2 ;  /* 0x0000000200c47308 */ /* 0x0005e20000000800 */
[-C--:B------:R-:W-:Y:S08]  /*185d0*/  HMMA.16816.F32 R28, R64, R38.reuse, R28 ;  /* 0x00000026401c723c */ /* 0x080ff0000000181c */
[C---:B------:R-:W-:Y:S07]  /*185e0*/  HMMA.16816.F32 R32, R80.reuse, R38, R32 ;  /* 0x000000265020723c */ /* 0x040fee0000001820 */
[C---:B------:R-:W-:Y:S02]  /*185f0*/  FMUL.FTZ R38, R69.reuse, R122 ;  /* 0x0000007a45267220 */ /* 0x040fe40000410000 */
[----:B------:R-:W-:Y:S03]  /*18600*/  FMUL.FTZ R39, R69, R123 ;  /* 0x0000007b45277220 */ /* 0x000fe60000410000 */
[--C-:B--2---:R-:W-:Y:S04]  /*18610*/  FFMA.FTZ R2, R177, c[0x0][0x2d0], -R78.reuse ;  /* 0x0000b400b1027a23 */ /* 0x104fe8000001084e */
[-C--:B-1----:R-:W-:Y:S01]  /*18620*/  HMMA.16816.F32 R36, R80, R52.reuse, R36 ;  /* 0x000000345024723c */ /* 0x082fe20000001824 */
[----:B------:R1:W-:Y:S02]  /*18630*/  MUFU.EX2 R195, R2 ;  /* 0x0000000200c37308 */ /* 0x0003e40000000800 */
[--C-:B-1----:R-:W-:Y:S02]  /*18640*/  FFMA.FTZ R2, R40, c[0x0][0x2d0], -R78.reuse ;  /* 0x0000b40028027a23 */ /* 0x102fe4000001084e */
[----:B------:R-:W-:Y:S06]  /*18650*/  FMUL.FTZ R40, R68, R124 ;  /* 0x0000007c44287220 */ /* 0x000fec0000410000 */
[----:B------:R1:W-:Y:S01]  /*18660*/  MUFU.EX2 R194, R2 ;  /* 0x0000000200c27308 */ /* 0x0003e20000000800 */
[C---:B------:R-:W-:Y:S07]  /*18670*/  HMMA.16816.F32 R40, R64.reuse, R52, R40 ;  /* 0x000000344028723c */ /* 0x040fee0000001828 */
[C---:B------:R-:W-:Y:S02]  /*18680*/  FMUL.FTZ R53, R74.reuse, R137 ;  /* 0x000000894a357220 */ /* 0x040fe40000410000 */
[----:B------:R-:W-:Y:S03]  /*18690*/  FMUL.FTZ R52, R74, R136 ;  /* 0x000000884a347220 */ /* 0x000fe60000410000 */
[----:B-1----:R-:W-:Y:S02]  /*186a0*/  FFMA.FTZ R2, R44, c[0x0][0x2d0], -R78 ;  /* 0x0000b4002c027a23 */ /* 0x002fe4000001084e */
[----:B------:R-:W-:Y:S02]  /*186b0*/  FMUL.FTZ R44, R68, R128 ;  /* 0x00000080442c7220 */ /* 0x000fe40000410000 */
[----:B------:R1:W-:Y:S05]  /*186c0*/  MUFU.EX2 R193, R2 ;  /* 0x0000000200c17308 */ /* 0x0003ea0000000800 */
[-C--:B------:R-:W-:Y:S08]  /*186d0*/  HMMA.16816.F32 R44, R64, R54.reuse, R44 ;  /* 0x00000036402c723c */ /* 0x080ff0000000182c */
[C---:B------:R-:W-:Y:S07]  /*186e0*/  HMMA.16816.F32 R48, R80.reuse, R54, R48 ;  /* 0x000000365030723c */ /* 0x040fee0000001830 */
[C---:B------:R-:W-:Y:S02]  /*186f0*/  FMUL.FTZ R54, R69.reuse, R138 ;  /* 0x0000008a45367220 */ /* 0x040fe40000410000 */
[----:B------:R-:W-:Y:S03]  /*18700*/  FMUL.FTZ R55, R69, R139 ;  /* 0x0000008b45377220 */ /* 0x000fe60000410000 */
[--C-:B-1----:R-:W-:Y:S04]  /*18710*/  FFMA.FTZ R2, R180, c[0x0][0x2d0], -R79.reuse ;  /* 0x0000b400b4027a23 */ /* 0x102fe8000001084f */
[-C--:B---3--:R-:W-:Y:S01]  /*18720*/  HMMA.16816.F32 R52, R80, R84.reuse, R52 ;  /* 0x000000545034723c */ /* 0x088fe20000001834 */
[----:B------:R1:W-:Y:S07]  /*18730*/  MUFU.EX2 R192, R2 ;  /* 0x0000000200c07308 */ /* 0x0003ee0000000800 */
[C---:B------:R-:W-:Y:S07]  /*18740*/  HMMA.16816.F32 R56, R64.reuse, R84, R56 ;  /* 0x000000544038723c */ /* 0x040fee0000001838 */
[----:B------:R-:W-:Y:S01]  /*18750*/  F2FP.PACK_AB R84, R198, R197 ;  /* 0x000000c5c654723e */ /* 0x000fe200000000ff */
[-C--:B------:R-:W-:Y:S04]  /*18760*/  HMMA.16816.F32 R60, R64, R86.reuse, R60 ;  /* 0x00000056403c723c */ /* 0x080fe8000000183c */
[----:B----4-:R-:W-:Y:S03]  /*18770*/  F2FP.PACK_AB R85, R164, R165 ;  /* 0x000000a5a455723e */ /* 0x010fe600000000ff */
        /* <DEDUP_REMOVED lines=22> */
[-C--:B-----5:R-:W-:Y:S08]  /*188e0*/  HMMA.16816.F32 R20, R80, R92.reuse, R20 ;  /* 0x0000005c5014723c */ /* 0x0a0ff00000001814 */
[C---:B------:R-:W-:Y:S08]  /*188f0*/  HMMA.16816.F32 R24, R84.reuse, R92, R24 ;  /* 0x0000005c5418723c */ /* 0x040ff00000001818 */
[-C--:B------:R-:W-:Y:S04]  /*18900*/  HMMA.16816.F32 R28, R84, R94.reuse, R28 ;  /* 0x0000005e541c723c */ /* 0x080fe8000000181c */
[--C-:B-1----:R-:W-:Y:S04]  /*18910*/  FFMA.FTZ R2, R182, c[0x0][0x2d0], -R156.reuse ;  /* 0x0000b400b6027a23 */ /* 0x102fe8000001089c */
[C---:B------:R-:W-:Y:S01]  /*18920*/  HMMA.16816.F32 R32, R80.reuse, R94, R32 ;  /* 0x0000005e5020723c */ /* 0x040fe20000001820 */
[----:B------:R1:W-:Y:S01]  /*18930*/  MUFU.EX2 R188, R2 ;  /* 0x0000000200bc7308 */ /* 0x0003e20000000800 */
[----:B------:R-:W3:Y:S06]  /*18940*/  LDSM.16.MT88.4 R92, [R201+0x1000] ;  /* 0x00100000c95c783b */ /* 0x000eec0000004200 */
[-C--:B------:R-:W-:Y:S08]  /*18950*/  HMMA.16816.F32 R36, R80, R96.reuse, R36 ;  /* 0x000000605024723c */ /* 0x080ff00000001824 */
[C---:B------:R-:W-:Y:S08]  /*18960*/  HMMA.16816.F32 R40, R84.reuse, R96, R40 ;  /* 0x000000605428723c */ /* 0x040ff00000001828 */
[-C--:B------:R-:W-:Y:S04]  /*18970*/  HMMA.16816.F32 R44, R84, R98.reuse, R44 ;  /* 0x00000062542c723c */ /* 0x080fe8000000182c */
[--C-:B-1----:R-:W-:Y:S04]  /*18980*/  FFMA.FTZ R2, R183, c[0x0][0x2d0], -R156.reuse ;  /* 0x0000b400b7027a23 */ /* 0x102fe8000001089c */
[C---:B------:R-:W-:Y:S01]  /*18990*/  HMMA.16816.F32 R48, R80.reuse, R98, R48 ;  /* 0x000000625030723c */ /* 0x040fe20000001830 */
[----:B------:R1:W4:Y:S01]  /*189a0*/  MUFU.EX2 R187, R2 ;  /* 0x0000000200bb7308 */ /* 0x0003220000000800 */
[----:B------:R-:W-:Y:S06]  /*189b0*/  LDSM.16.MT88.4 R96, [R202+0x1000] ;  /* 0x00100000ca60783b */ /* 0x000fec0000004200 */
[-C--:B--2---:R-:W-:Y:S08]  /*189c0*/  HMMA.16816.F32 R52, R80, R88.reuse, R52 ;  /* 0x000000585034723c */ /* 0x084ff00000001834 */
[C---:B------:R-:W-:Y:S08]  /*189d0*/  HMMA.16816.F32 R56, R84.reuse, R88, R56 ;  /* 0x000000585438723c */ /* 0x040ff00000001838 */
[-C--:B------:R-:W-:Y:S04]  /*189e0*/  HMMA.16816.F32 R60, R84, R90.reuse, R60 ;  /* 0x0000005a543c723c */ /* 0x080fe8000000183c */
[--C-:B-1----:R-:W-:Y:S03]  /*189f0*/  FFMA.FTZ R2, R184, c[0x0][0x2d0], -R77.reuse ;  /* 0x0000b400b8027a23 */ /* 0x102fe6000001084d */
[----:B----4-:R-:W-:Y:S01]  /*18a00*/  F2FP.PACK_AB R84, R187, R188 ;  /* 0x000000bcbb54723e */ /* 0x010fe200000000ff */
[----:B------:R-:W-:Y:S01]  /*18a10*/  HMMA.16816.F32 R64, R80, R90, R64 ;  /* 0x0000005a5040723c */ /* 0x000fe20000001840 */
[----:B------:R1:W-:Y:S01]  /*18a20*/  MUFU.EX2 R138, R2 ;  /* 0x00000002008a7308 */ /* 0x0003e20000000800 */
[----:B------:R-:W2:Y:S05]  /*18a30*/  LDSM.16.MT88.4 R88, [R205+0x1000] ;  /* 0x00100000cd58783b */ /* 0x000eaa0000004200 */
[----:B------:R-:W-:Y:S02]  /*18a40*/  F2FP.PACK_AB R80, R195, R196 ;  /* 0x000000c4c350723e */ /* 0x000fe400000000ff */
[----:B------:R-:W-:Y:S03]  /*18a50*/  F2FP.PACK_AB R82, R193, R194 ;  /* 0x000000c2c152723e */ /* 0x000fe600000000ff */
[----:B------:R-:W-:Y:S02]  /*18a60*/  F2FP.PACK_AB R81, R191, R192 ;  /* 0x000000c0bf51723e */ /* 0x000fe400000000ff */
[----:B------:R-:W-:Y:S07]  /*18a70*/  F2FP.PACK_AB R83, R189, R190 ;  /* 0x000000bebd53723e */ /* 0x000fee00000000ff */
[-C--:B---3--:R-:W-:Y:S03]  /*18a80*/  HMMA.16816.F32 R4, R80, R92.reuse, R4 ;  /* 0x0000005c5004723c */ /* 0x088fe60000001804 */
[--C-:B-1----:R-:W-:Y:S04]  /*18a90*/  FFMA.FTZ R2, R186, c[0x0][0x2d0], -R77.reuse ;  /* 0x0000b400ba027a23 */ /* 0x102fe8000001084d */
[----:B------:R1:W3:Y:S02]  /*18aa0*/  MUFU.EX2 R137, R2 ;  /* 0x0000000200897308 */ /* 0x0002e40000000800 */
[----:B-1----:R-:W-:Y:S03]  /*18ab0*/  FFMA.FTZ R2, R185, c[0x0][0x2d0], -R156 ;  /* 0x0000b400b9027a23 */ /* 0x002fe6000001089c */
[----:B---3--:R-:W-:Y:S05]  /*18ac0*/  F2FP.PACK_AB R85, R137, R138 ;  /* 0x0000008a8955723e */ /* 0x008fea00000000ff */
[----:B------:R1:W-:Y:S10]  /*18ad0*/  MUFU.EX2 R185, R3 ;  /* 0x0000000300b97308 */ /* 0x0003f40000000800 */
[----:B------:R3:W-:Y:S01]  /*18ae0*/  MUFU.EX2 R186, R2 ;  /* 0x0000000200ba7308 */ /* 0x0007e20000000800 */
[----:B-1----:R-:W-:Y:S01]  /*18af0*/  FFMA.FTZ R3, R102, c[0x0][0x2d0], -R78 ;  /* 0x0000b40066037a23 */ /* 0x002fe2000001084e */
[----:B------:R-:W-:Y:S01]  /*18b00*/  MOV R102, R168 ;  /* 0x000000a800667202 */ /* 0x000fe20000000f00 */
[----:B---3--:R-:W-:Y:S07]  /*18b10*/  FFMA.FTZ R2, R242, c[0x0][0x2d0], -R156 ;  /* 0x0000b400f2027a23 */ /* 0x008fee000001089c */
[----:B------:R1:W3:Y:S02]  /*18b20*/  MUFU.EX2 R139, R2 ;  /* 0x00000002008b7308 */ /* 0x0002e40000000800 */
[--C-:B-1----:R-:W-:Y:S01]  /*18b30*/  FFMA.FTZ R2, R245, c[0x0][0x2d0], -R77.reuse ;  /* 0x0000b400f5027a23 */ /* 0x102fe2000001084d */
[----:B---3--:R-:W-:Y:S07]  /*18b40*/  F2FP.PACK_AB R86, R139, R186 ;  /* 0x000000ba8b56723e */ /* 0x008fee00000000ff */
[----:B------:R1:W-:Y:S02]  /*18b50*/  MUFU.EX2 R136, R2 ;  /* 0x0000000200887308 */ /* 0x0003e40000000800 */
[----:B-1----:R-:W-:Y:S08]  /*18b60*/  FFMA.FTZ R2, R248, c[0x0][0x2d0], -R77 ;  /* 0x0000b400f8027a23 */ /* 0x002ff0000001084d */
[----:B------:R1:W3:Y:S02]  /*18b70*/  MUFU.EX2 R141, R2 ;  /* 0x00000002008d7308 */ /* 0x0002e40000000800 */
[--C-:B-1----:R-:W-:Y:S01]  /*18b80*/  FFMA.FTZ R2, R243, c[0x0][0x2d0], -R78.reuse ;  /* 0x0000b400f3027a23 */ /* 0x102fe2000001084e */
[----:B---3--:R-:W-:Y:S07]  /*18b90*/  F2FP.PACK_AB R87, R141, R136 ;  /* 0x000000888d57723e */ /* 0x008fee00000000ff */
[----:B------:R1:W3:Y:S01]  /*18ba0*/  MUFU.EX2 R184, R2 ;  /* 0x0000000200b87308 */ /* 0x0002e20000000800 */
[C---:B------:R-:W-:Y:S08]  /*18bb0*/  HMMA.16816.F32 R8, R84.reuse, R92, R8 ;  /* 0x0000005c5408723c */ /* 0x040ff00000001808 */
[-C--:B------:R-:W-:Y:S08]  /*18bc0*/  HMMA.16816.F32 R12, R84, R94.reuse, R12 ;  /* 0x0000005e540c723c */ /* 0x080ff0000000180c */
[C---:B------:R-:W-:Y:S01]  /*18bd0*/  HMMA.16816.F32 R16, R80.reuse, R94, R16 ;  /* 0x0000005e5010723c */ /* 0x040fe20000001810 */
[----:B------:R-:W4:Y:S03]  /*18be0*/  LDSM.16.MT88.4 R92, [R204+0x1000] ;  /* 0x00100000cc5c783b */ /* 0x000f260000004200 */
[--C-:B-1----:R-:W-:Y:S04]  /*18bf0*/  FFMA.FTZ R2, R246, c[0x0][0x2d0], -R79.reuse ;  /* 0x0000b400f6027a23 */ /* 0x102fe8000001084f */
[-C--:B--2---:R-:W-:Y:S01]  /*18c00*/  HMMA.16816.F32 R20, R80, R88.reuse, R20 ;  /* 0x000000585014723c */ /* 0x084fe20000001814 */
[----:B------:R1:W-:Y:S07]  /*18c10*/  MUFU.EX2 R183, R2 ;  /* 0x0000000200b77308 */ /* 0x0003ee0000000800 */
[C---:B------:R-:W-:Y:S08]  /*18c20*/  HMMA.16816.F32 R24, R84.reuse, R88, R24 ;  /* 0x000000585418723c */ /* 0x040ff00000001818 */
[-C--:B------:R-:W-:Y:S08]  /*18c30*/  HMMA.16816.F32 R28, R84, R90.reuse, R28 ;  /* 0x0000005a541c723c */ /* 0x080ff0000000181c */
[C---:B------:R-:W-:Y:S01]  /*18c40*/  HMMA.16816.F32 R32, R80.reuse, R90, R32 ;  /* 0x0000005a5020723c */ /* 0x040fe20000001820 */
[----:B------:R-:W2:Y:S03]  /*18c50*/  LDSM.16.MT88.4 R88, [R201+0x1800] ;  /* 0x00180000c958783b */ /* 0x000ea60000004200 */
        /* <DEDUP_REMOVED lines=8> */
[-C--:B----4-:R-:W-:Y:S01]  /*18ce0*/  HMMA.16816.F32 R52, R80, R92.reuse, R52 ;  /* 0x0000005c5034723c */ /* 0x090fe20000001834 */
[----:B------:R1:W-:Y:S07]  /*18cf0*/  MUFU.EX2 R182, R2 ;  /* 0x0000000200b67308 */ /* 0x0003ee0000000800 */
[C---:B------:R-:W-:Y:S08]  /*18d00*/  HMMA.16816.F32 R56, R84.reuse, R92, R56 ;  /* 0x0000005c5438723c */ /* 0x040ff00000001838 */
[-C--:B------:R-:W-:Y:S08]  /*18d10*/  HMMA.16816.F32 R60, R84, R94.reuse, R60 ;  /* 0x0000005e543c723c */ /* 0x080ff0000000183c */
[----:B------:R-:W-:Y:S01]  /*18d20*/  HMMA.16816.F32 R64, R80, R94, R64 ;  /* 0x0000005e5040723c */ /* 0x000fe20000001840 */
[----:B------:R-:W4:Y:S03]  /*18d30*/  LDSM.16.MT88.4 R92, [R205+0x1800] ;  /* 0x00180000cd5c783b */ /* 0x000f260000004200 */
        /* <DEDUP_REMOVED lines=12> */
[-C--:B--2---:R-:W-:Y:S03]  /*18e00*/  HMMA.16816.F32 R4, R80, R88.reuse, R4 ;  /* 0x000000585004723c */ /* 0x084fe60000001804 */
[--C-:B-1----:R-:W-:Y:S06]  /*18e10*/  FFMA.FTZ R2, R251, c[0x0][0x2d0], -R156.reuse ;  /* 0x0000b400fb027a23 */ /* 0x102fec000001089c */
[----:B------:R1:W2:Y:S03]  /*18e20*/  MUFU.EX2 R178, R2 ;  /* 0x0000000200b27308 */ /* 0x0002a60000000800 */
[--C-:B-1----:R-:W-:Y:S01]  /*18e30*/  FFMA.FTZ R2, R103, c[0x0][0x2d0], -R77.reuse ;  /* 0x0000b40067027a23 */ /* 0x102fe2000001084d */
[----:B------:R-:W-:Y:S06]  /*18e40*/  MOV R103, R173 ;  /* 0x000000ad00677202 */ /* 0x000fec0000000f00 */
[----:B------:R1:W-:Y:S01]  /*18e50*/  MUFU.EX2 R173, R3 ;  /* 0x0000000300ad7308 */ /* 0x0003e20000000800 */
[----:B--2---:R-:W-:Y:S09]  /*18e60*/  F2FP.PACK_AB R84, R178, R142 ;  /* 0x0000008eb254723e */ /* 0x004ff200000000ff */
[----:B------:R2:W-:Y:S01]  /*18e70*/  MUFU.EX2 R140, R2 ;  /* 0x00000002008c7308 */ /* 0x0005e20000000800 */
[----:B-1----:R-:W3:Y:S04]  /*18e80*/  LDL.LU R3, [R1+0x18] ;  /* 0x0000180001037983 */ /* 0x002ee80000300800 */
[----:B------:R-:W5:Y:S01]  /*18e90*/  LDL.LU R112, [R1+0x1c] ;  /* 0x00001c0001707983 */ /* 0x000f620000300800 */
[--C-:B--2---:R-:W-:Y:S01]  /*18ea0*/  FFMA.FTZ R2, R101, c[0x0][0x2d0], -R77.reuse ;  /* 0x0000b40065027a23 */ /* 0x104fe2000001084d */
[----:B------:R-:W-:Y:S03]  /*18eb0*/  MOV R101, R155 ;  /* 0x0000009b00657202 */ /* 0x000fe60000000f00 */
[----:B------:R1:W2:Y:S02]  /*18ec0*/  MUFU.EX2 R155, R2 ;  /* 0x00000002009b7308 */ /* 0x0002a40000000800 */
[--C-:B-1----:R-:W-:Y:S01]  /*18ed0*/  FFMA.FTZ R2, R100, c[0x0][0x2d0], -R156.reuse ;  /* 0x0000b40064027a23 */ /* 0x102fe2000001089c */
[----:B------:R-:W-:Y:S02]  /*18ee0*/  MOV R100, R153 ;  /* 0x0000009900647202 */ /* 0x000fe40000000f00 */
[----:B--2---:R-:W-:Y:S05]  /*18ef0*/  F2FP.PACK_AB R85, R155, R140 ;  /* 0x0000008c9b55723e */ /* 0x004fea00000000ff */
        /* <DEDUP_REMOVED lines=17> */
[-C--:B----4-:R-:W-:Y:S01]  /*19010*/  HMMA.16816.F32 R20, R80, R92.reuse, R20 ;  /* 0x0000005c5014723c */ /* 0x090fe20000001814 */
        /* <DEDUP_REMOVED lines=15> */
[-C--:B------:R-:W-:Y:S08]  /*19110*/  HMMA.16816.F32 R52, R80, R88.reuse, R52 ;  /* 0x000000585034723c */ /* 0x080ff00000001834 */
[C---:B------:R-:W-:Y:S08]  /*19120*/  HMMA.16816.F32 R56, R84.reuse, R88, R56 ;  /* 0x000000585438723c */ /* 0x040ff00000001838 */
[-C--:B------:R-:W-:Y:S04]  /*19130*/  HMMA.16816.F32 R60, R84, R90.reuse, R60 ;  /* 0x0000005a543c723c */ /* 0x080fe8000000183c */
[----:B-1----:R-:W-:Y:S04]  /*19140*/  FFMA.FTZ R2, R161, c[0x0][0x2d0], -R78 ;  /* 0x0000b400a1027a23 */ /* 0x002fe8000001084e */
[----:B------:R-:W-:Y:S01]  /*19150*/  HMMA.16816.F32 R64, R80, R90, R64 ;  /* 0x0000005a5040723c */ /* 0x000fe20000001840 */
[----:B------:R1:W2:Y:S03]  /*19160*/  MUFU.EX2 R166, R2 ;  /* 0x0000000200a67308 */ /* 0x0002a60000000800 */
[----:B------:R-:W-:Y:S02]  /*19170*/  MOV R85, R70 ;  /* 0x0000004600557202 */ /* 0x000fe40000000f00 */
[----:B------:R-:W-:Y:S01]  /*19180*/  MOV R84, R71 ;  /* 0x0000004700547202 */ /* 0x000fe20000000f00 */
[----:B-1----:R-:W-:Y:S01]  /*19190*/  FFMA.FTZ R2, R160, c[0x0][0x2d0], -R79 ;  /* 0x0000b400a0027a23 */ /* 0x002fe2000001084f */
[----:B--2---:R-:W-:Y:S01]  /*191a0*/  F2FP.PACK_AB R150, R166, R167 ;  /* 0x000000a7a696723e */ /* 0x004fe200000000ff */
[----:B---3--:R-:W-:Y:S02]  /*191b0*/  FFMA.FTZ R3, R68, R3, R225 ;  /* 0x0000000344037223 */ /* 0x008fe400000100e1 */
[----:B------:R1:W-:Y:S01]  /*191c0*/  MUFU.EX2 R161, R2 ;  /* 0x0000000200a17308 */ /* 0x0003e20000000800 */
[----:B-----5:R-:W-:Y:S04]  /*191d0*/  FFMA.FTZ R0, R0, R112, R170 ;  /* 0x0000007000007223 */ /* 0x020fe800000100aa */
[----:B------:R-:W-:Y:S02]  /*191e0*/  FADD.FTZ R0, R171, R0 ;  /* 0x00000000ab007221 */ /* 0x000fe40000010000 */
[----:B-1----:R-:W-:Y:S04]  /*191f0*/  FFMA.FTZ R2, R159, c[0x0][0x2d0], -R79 ;  /* 0x0000b4009f027a23 */ /* 0x002fe8000001084f */
        /* <DEDUP_REMOVED lines=23> */
[----:B------:R-:W-:Y:S02]  /*19370*/  FFMA.FTZ R4, R69, R113, R231 ;  /* 0x0000007145047223 */ /* 0x000fe400000100e7 */
[----:B--2---:R-:W-:Y:S04]  /*19380*/  FFMA.FTZ R2, R74, R114, R235 ;  /* 0x000000724a027223 */ /* 0x004fe800000100eb */
[----:B------:R-:W-:Y:S02]  /*19390*/  FADD.FTZ R5, R237, R2 ;  /* 0x00000002ed057221 */ /* 0x000fe40000010000 */
[----:B------:R-:W-:Y:S02]  /*193a0*/  FADD.FTZ R2, R232, R4 ;  /* 0x00000004e8027221 */ /* 0x000fe40000010000 */
[----:B------:R-:W-:Y:S02]  /*193b0*/  FADD.FTZ R4, R226, R3 ;  /* 0x00000003e2047221 */ /* 0x000fe40000010000 */
[----:B------:R-:W-:Y:S01]  /*193c0*/  FADD.FTZ R3, R236, R5 ;  /* 0x00000005ec037221 */ /* 0x000fe20000010000 */
[----:B---3--:R-:W-:Y:S01]  /*193d0*/  F2FP.PACK_AB R147, R75, R78 ;  /* 0x0000004e4b93723e */ /* 0x008fe200000000ff */
[----:B------:R-:W-:Y:S02]  /*193e0*/  FADD.FTZ R2, R233, R2 ;  /* 0x00000002e9027221 */ /* 0x000fe40000010000 */
[----:B------:R-:W-:Y:S02]  /*193f0*/  FADD.FTZ R3, R238, R3 ;  /* 0x00000003ee037221 */ /* 0x000fe40000010000 */
[----:B------:R-:W-:Y:S02]  /*19400*/  FADD.FTZ R2, R234, R2 ;  /* 0x00000002ea027221 */ /* 0x000fe40000010000 */
        /* <DEDUP_REMOVED lines=91> */
.L_x_1485:
[----:B------:R-:W-:Y:S02]  /*199c0*/  MOV R11, 0x1f ;  /* 0x0000001f000b7802 */ /* 0x000fe40000000f00 */
[----:B------:R-:W-:Y:S01]  /*199d0*/  MOV R10, 0xffffffff ;  /* 0xffffffff000a7802 */ /* 0x000fe20000000f00 */
[----:B------:R-:W-:Y:S05]  /*199e0*/  BRA.DIV ~URZ, `(.L_x_1487) ;  /* 0x000052727f007947 */ /* 0x000fea000b800000 */
[----:B---3--:R-:W2:Y:S04]  /*199f0*/  LDL R0, [R1+0x10] ;  /* 0x0000100001007983 */ /* 0x008ea80000100800 */
[----:B--2---:R1:W2:Y:S02]  /*19a00*/  SHFL.BFLY PT, R2, R0, 0x2, 0x1f ;  /* 0x0c401f0000027f89 */ /* 0x0042a400000e0000 */
.L_x_1573:
[----:B-1----:R-:W3:Y:S02]  /*19a10*/  LDL.LU R0, [R1+0x10] ;  /* 0x0000100001007983 */ /* 0x002ee40000300800 */
[----:B--23--:R-:W-:Y:S01]  /*19a20*/  FADD.FTZ R2, R2, R0 ;  /* 0x0000000002027221 */ /* 0x00cfe20000010000 */
        /* <DEDUP_REMOVED lines=16> */
[----:B--2---:R-:W-:Y:S02]  /*19b30*/  FADD.FTZ R5, R3, R7 ;  /* 0x0000000703057221 */ /* 0x004fe40000010000 */
.L_x_1574:
[----:B------:R-:W-:Y:S01]  /*19b40*/  FSETP.NE.FTZ.AND P3, PT, R2, RZ, PT ;  /* 0x000000ff0200720b */ /* 0x000fe20003f75000 */
[----:B---34-:R-:W-:Y:S01]  /*19b50*/  FADD.FTZ R6, R8, R6 ;  /* 0x0000000608067221 */ /* 0x018fe20000010000 */
[----:B------:R-:W-:Y:S02]  /*19b60*/  MOV R0, RZ ;  /* 0x000000ff00007202 */ /* 0x000fe40000000f00 */
[----:B------:R-:W-:-:S02]  /*19b70*/  FSETP.NE.FTZ.AND P2, PT, R4, RZ, PT ;  /* 0x000000ff0400720b */ /* 0x000fc40003f55000 */
[----:B------:R-:W-:Y:S02]  /*19b80*/  FSETP.NE.FTZ.AND P1, PT, R5, RZ, PT ;  /* 0x000000ff0500720b */ /* 0x000fe40003f35000 */
[----:B------:R-:W-:Y:S02]  /*19b90*/  FSETP.NE.FTZ.AND P0, PT, R6, RZ, PT ;  /* 0x000000ff0600720b */ /* 0x000fe40003f15000 */
[----:B------:R-:W-:Y:S02]  /*19ba0*/  MOV R24, 0xff800000 ;  /* 0xff80000000187802 */ /* 0x000fe40000000f00 */
[----:B------:R-:W-:Y:S01]  /*19bb0*/  MOV R23, 0xff800000 ;  /* 0xff80000000177802 */ /* 0x000fe20000000f00 */
[----:B------:R-:W1:Y:S01]  /*19bc0*/  @P3 MUFU.RCP R0, R2 ;  /* 0x0000000200003308 */ /* 0x000e620000001000 */
[----:B------:R-:W-:Y:S02]  /*19bd0*/  MOV R19, 0xff800000 ;  /* 0xff80000000137802 */ /* 0x000fe40000000f00 */
[----:B------:R-:W-:-:S03]  /*19be0*/  MOV R22, 0xff800000 ;  /* 0xff80000000167802 */ /* 0x000fc60000000f00 */
[----:B------:R-:W-:Y:S02]  /*19bf0*/  @P1 MOV R10, 0x3f317218 ;  /* 0x3f317218000a1802 */ /* 0x000fe40000000f00 */
[----:B------:R2:W-:Y:S01]  /*19c00*/  @P3 MUFU.LG2 R9, R2 ;  /* 0x0000000200093308 */ /* 0x0005e20000000c00 */
[----:B-1----:R-:W-:-:S07]  /*19c10*/  FMUL.FTZ R78, R0, R88 ;  /* 0x00000058004e7220 */ /* 0x002fce0000410000 */
[----:B------:R-:W1:Y:S01]  /*19c20*/  @P2 MUFU.LG2 R7, R4 ;  /* 0x0000000400072308 */ /* 0x000e620000000c00 */
[C---:B------:R-:W-:Y:S02]  /*19c30*/  FMUL.FTZ R79, R0.reuse, R89 ;  /* 0x00000059004f7220 */ /* 0x040fe40000410000 */
[C---:B------:R-:W-:Y:S02]  /*19c40*/  FMUL.FTZ R84, R0.reuse, R100 ;  /* 0x0000006400547220 */ /* 0x040fe40000410000 */
[C---:B------:R-:W-:Y:S01]  /*19c50*/  FMUL.FTZ R85, R0.reuse, R101 ;  /* 0x0000006500557220 */ /* 0x040fe20000410000 */
[----:B--2---:R-:W-:Y:S01]  /*19c60*/  CS2R R2, SRZ ;  /* 0x0000000000027805 */ /* 0x004fe2000001ff00 */
[C---:B------:R-:W-:Y:S02]  /*19c70*/  FMUL.FTZ R88, R0.reuse, R116 ;  /* 0x0000007400587220 */ /* 0x040fe40000410000 */
[C---:B------:R-:W-:Y:S02]  /*19c80*/  FMUL.FTZ R89, R0.reuse, R117 ;  /* 0x0000007500597220 */ /* 0x040fe40000410000 */
[C---:B------:R-:W-:Y:S01]  /*19c90*/  FMUL.FTZ R86, R0.reuse, R104 ;  /* 0x0000006800567220 */ /* 0x040fe20000410000 */
[----:B------:R2:W3:Y:S01]  /*19ca0*/  @P2 MUFU.RCP R3, R4 ;  /* 0x0000000400032308 */ /* 0x0004e20000001000 */
[----:B------:R-:W-:-:S02]  /*19cb0*/  FMUL.FTZ R87, R0, R105 ;  /* 0x0000006900577220 */ /* 0x000fc40000410000 */
[C---:B------:R-:W-:Y:S02]  /*19cc0*/  FMUL.FTZ R76, R0.reuse, R120 ;  /* 0x00000078004c7220 */ /* 0x040fe40000410000 */
[C---:B------:R-:W-:Y:S02]  /*19cd0*/  FMUL.FTZ R77, R0.reuse, R121 ;  /* 0x00000079004d7220 */ /* 0x040fe40000410000 */
[C---:B------:R-:W-:Y:S01]  /*19ce0*/  FMUL.FTZ R116, R0.reuse, R132 ;  /* 0x0000008400747220 */ /* 0x040fe20000410000 */
[----:B------:R-:W-:Y:S01]  /*19cf0*/  @P1 MUFU.RCP R2, R5 ;  /* 0x0000000500021308 */ /* 0x000fe20000001000 */
[C---:B------:R-:W-:Y:S02]  /*19d00*/  FMUL.FTZ R117, R0.reuse, R133 ;  /* 0x0000008500757220 */ /* 0x040fe40000410000 */
[C---:B------:R-:W-:Y:S02]  /*19d10*/  FMUL.FTZ R100, R0.reuse, R136 ;  /* 0x0000008800647220 */ /* 0x040fe40000410000 */
[----:B------:R-:W-:-:S02]  /*19d20*/  FMUL.FTZ R101, R0, R137 ;  /* 0x0000008900657220 */ /* 0x000fc40000410000 */
[C---:B------:R-:W-:Y:S01]  /*19d30*/  FMUL.FTZ R68, R0.reuse, R148 ;  /* 0x0000009400447220 */ /* 0x040fe20000410000 */
[----:B--2---:R-:W-:Y:S01]  /*19d40*/  @P2 MOV R4, 0x3f317218 ;  /* 0x3f31721800042802 */ /* 0x004fe20000000f00 */
[----:B------:R-:W-:Y:S02]  /*19d50*/  FMUL.FTZ R69, R0, R149 ;  /* 0x0000009500457220 */ /* 0x000fe40000410000 */
[----:B------:R-:W2:Y:S01]  /*19d60*/  @P1 MUFU.LG2 R0, R5 ;  /* 0x0000000500001308 */ /* 0x000ea20000000c00 */
[----:B-1----:R-:W-:Y:S02]  /*19d70*/  @P2 FMUL.FTZ R8, R7, 0.69314718246459960938 ;  /* 0x3f31721807082820 */ /* 0x002fe40000410000 */
[C---:B---3--:R-:W-:Y:S02]  /*19d80*/  FMUL.FTZ R104, R3.reuse, R90 ;  /* 0x0000005a03687220 */ /* 0x048fe40000410000 */
[C---:B------:R-:W-:Y:S02]  /*19d90*/  FMUL.FTZ R105, R3.reuse, R91 ;  /* 0x0000005b03697220 */ /* 0x040fe40000410000 */
[----:B------:R-:W-:-:S02]  /*19da0*/  FMUL.FTZ R102, R3, R102 ;  /* 0x0000006603667220 */ /* 0x000fc40000410000 */
[C---:B------:R-:W-:Y:S02]  /*19db0*/  FMUL.FTZ R103, R3.reuse, R103 ;  /* 0x0000006703677220 */ /* 0x040fe40000410000 */
[C---:B------:R-:W-:Y:S02]  /*19dc0*/  FMUL.FTZ R106, R3.reuse, R106 ;  /* 0x0000006a036a7220 */ /* 0x040fe40000410000 */
[C---:B------:R-:W-:Y:S02]  /*19dd0*/  FMUL.FTZ R107, R3.reuse, R107 ;  /* 0x0000006b036b7220 */ /* 0x040fe40000410000 */
[C---:B------:R-:W-:Y:S02]  /*19de0*/  FMUL.FTZ R118, R3.reuse, R118 ;  /* 0x0000007603767220 */ /* 0x040fe40000410000 */
[----:B--2---:R-:W-:Y:S01]  /*19df0*/  @P1 FMUL.FTZ R7, R0, 0.69314718246459960938 ;  /* 0x3f31721800071820 */ /* 0x004fe20000410000 */
        /* <DEDUP_REMOVED lines=28> */
[----:B------:R-:W1:Y:S01]  /*19fc0*/  @P0 MUFU.LG2 R2, R6 ;  /* 0x0000000600020308 */ /* 0x000e620000000c00 */
[----:B------:R-:W-:Y:S02]  /*19fd0*/  @P3 FMUL.FTZ R5, R3, c[0x0][0x2d0] ;  /* 0x0000b40003053a20 */ /* 0x000fe40000410000 */
[----:B------:R-:W-:Y:S02]  /*19fe0*/  @P1 FMUL.FTZ R3, R10, c[0x0][0x2d0] ;  /* 0x0000b4000a031a20 */ /* 0x000fe40000410000 */
[----:B------:R-:W-:Y:S02]  /*19ff0*/  @P2 FMUL.FTZ R4, R4, c[0x0][0x2d0] ;  /* 0x0000b40004042a20 */ /* 0x000fe40000410000 */
[----:B------:R-:W-:Y:S01]  /*1a000*/  @P1 FFMA.FTZ R24, R3, R71, R7 ;  /* 0x0000004703181223 */ /* 0x000fe20000010007 */
[----:B------:R-:W-:Y:S01]  /*1a010*/  @P0 MOV R3, 0x3f317218 ;  /* 0x3f31721800030802 */ /* 0x000fe20000000f00 */
[----:B------:R-:W-:Y:S01]  /*1a020*/  @P2 FFMA.FTZ R23, R4, R72, R8 ;  /* 0x0000004804172223 */ /* 0x000fe20000010008 */
[----:B------:R-:W-:Y:S01]  /*1a030*/  MOV R4, 0x1 ;  /* 0x0000000100047802 */ /* 0x000fe20000000f00 */
[----:B------:R-:W-:-:S02]  /*1a040*/  @P3 FMUL.FTZ R9, R9, 0.69314718246459960938 ;  /* 0x3f31721809093820 */ /* 0x000fc40000410000 */
[----:B------:R-:W-:Y:S02]  /*1a050*/  @P0 FMUL.FTZ R3, R3, c[0x0][0x2d0] ;  /* 0x0000b40003030a20 */ /* 0x000fe40000410000 */
[----:B------:R-:W-:Y:S02]  /*1a060*/  @P3 FFMA.FTZ R22, R5, R73, R9 ;  /* 0x0000004905163223 */ /* 0x000fe40000010009 */
[----:B-1----:R-:W-:Y:S02]  /*1a070*/  @P0 FMUL.FTZ R2, R2, 0.69314718246459960938 ;  /* 0x3f31721802020820 */ /* 0x002fe40000410000 */
[----:B------:R-:W-:Y:S02]  /*1a080*/  FMUL.FTZ R38, R0, R94 ;  /* 0x0000005e00267220 */ /* 0x000fe40000410000 */
[--C-:B------:R-:W-:Y:S01]  /*1a090*/  @P0 FFMA.FTZ R19, R3, R70, R2.reuse ;  /* 0x0000004603130223 */ /* 0x100fe20000010002 */
[----:B------:R-:W-:Y:S01]  /*1a0a0*/  PRMT R2, R4, 0x7610, R2 ;  /* 0x0000761004027816 */ /* 0x000fe20000000002 */
        /* <DEDUP_REMOVED lines=15> */
.L_x_1416:
        /* <DEDUP_REMOVED lines=19> */
.L_x_1490:
[----:B--2---:R-:W-:Y:S05]  /*1a2d0*/  BSYNC B0 ;  /* 0x0000000000007941 */ /* 0x004fea0003800000 */
.L_x_1489:
        /* <DEDUP_REMOVED lines=15> */
[CC--:B------:R-:W-:Y:S01]  /*1a3d0*/  LEA.HI R5, R4.reuse, R29.reuse, RZ, 0x2 ;  /* 0x0000001d04057211 */ /* 0x0c0fe200078f10ff */
[----:B------:R-:W2:Y:S01]  /*1a3e0*/  LDL.LU R14, [R1+0x4c] ;  /* 0x00004c00010e7983 */ /* 0x000ea20000300800 */
[----:B------:R-:W-:Y:S01]  /*1a3f0*/  LEA.HI R27, R4, R29, RZ, 0x5 ;  /* 0x0000001d041b7211 */ /* 0x000fe200078f28ff */
[----:B------:R-:W-:Y:S01]  /*1a400*/  WARPSYNC 0xffffffff ;  /* 0xffffffff00007948 */ /* 0x000fe20003800000 */
[--C-:B------:R-:W-:Y:S01]  /*1a410*/  SHF.R.S32.HI R3, RZ, 0x2, R5.reuse ;  /* 0x00000002ff037819 */ /* 0x100fe20000011405 */
[----:B------:R-:W-:Y:S01]  /*1a420*/  IMAD.MOV.U32 R11, RZ, RZ, -0x10 ;  /* 0xfffffff0ff0b7424 */ /* 0x000fe200078e00ff */
[----:B------:R-:W-:Y:S01]  /*1a430*/  SHF.R.S32.HI R2, RZ, 0x1f, R5 ;  /* 0x0000001fff027819 */ /* 0x000fe20000011405 */
[----:B------:R-:W-:Y:S01]  /*1a440*/  IMAD.MOV.U32 R8, RZ, RZ, 0x20 ;  /* 0x00000020ff087424 */ /* 0x000fe200078e00ff */
[----:B------:R-:W-:Y:S01]  /*1a450*/  LOP3.LUT R5, R5, 0xfffffffc, RZ, 0xc0, !PT ;  /* 0xfffffffc05057812 */ /* 0x000fe200078ec0ff */
[----:B------:R-:W-:Y:S01]  /*1a460*/  IMAD.MOV.U32 R13, RZ, RZ, c[0x0][0x388] ;  /* 0x0000e200ff0d7624 */ /* 0x000fe200078e00ff */
[----:B------:R-:W-:-:S02]  /*1a470*/  LEA.HI R2, R2, R3, RZ, 0x3 ;  /* 0x0000000302027211 */ /* 0x000fc400078f18ff */
        /* <DEDUP_REMOVED lines=21> */
[----:B------:R-:W-:Y:S02]  /*1a5d0*/  F2FP.PACK_AB R6, R105, R104 ;  /* 0x000000686906723e */ /* 0x000fe400000000ff */
[----:B------:R-:W-:Y:S02]  /*1a5e0*/  ISETP.NE.U32.AND P0, PT, RZ, c[0x0][0x508], PT ;  /* 0x00014200ff007a0c */ /* 0x000fe40003f05070 */
        /* <DEDUP_REMOVED lines=8> */
[----:B---3--:R-:W-:Y:S01]  /*1a670*/  IMAD.MOV.U32 R6, RZ, RZ, 0x40 ;  /* 0x00000040ff067424 */ /* 0x008fe200078e00ff */
[----:B----4-:R-:W-:-:S02]  /*1a680*/  F2FP.PACK_AB R3, R39, R38 ;  /* 0x000000262703723e */ /* 0x010fc400000000ff */
[----:B------:R-:W-:-:S03]  /*1a690*/  F2FP.PACK_AB R5, R55, R54 ;  /* 0x000000363705723e */ /* 0x000fc600000000ff */
[----:B------:R1:W-:Y:S04]  /*1a6a0*/  STS [R2+0x2400], R3 ;  /* 0x0024000302007388 */ /* 0x0003e80000000800 */
[----:B------:R3:W-:Y:S04]  /*1a6b0*/  STS [R2+0x2000], R5 ;  /* 0x0020000502007388 */ /* 0x0007e80000000800 */
[----:B------:R4:W-:Y:S04]  /*1a6c0*/  STS [R4+0x2000], R7 ;  /* 0x0020000704007388 */ /* 0x0009e80000000800 */
[----:B------:R4:W-:Y:S01]  /*1a6d0*/  STS [R4+0x2400], R10 ;  /* 0x0024000a04007388 */ /* 0x0009e20000000800 */
[----:B-1----:R-:W-:-:S02]  /*1a6e0*/  SEL R3, R6, 0xffffffc0, !P2 ;  /* 0xffffffc006037807 */ /* 0x002fc40005000000 */
[----:B------:R-:W-:Y:S02]  /*1a6f0*/  SEL R6, R8, 0xffffffe0, !P1 ;  /* 0xffffffe008067807 */ /* 0x000fe40004800000 */
[----:B------:R-:W-:Y:S01]  /*1a700*/  F2FP.PACK_AB R8, R107, R106 ;  /* 0x0000006a6b08723e */ /* 0x000fe200000000ff */
[C---:B------:R-:W-:Y:S01]  /*1a710*/  IMAD.IADD R3, R2.reuse, 0x1, R3 ;  /* 0x0000000102037824 */ /* 0x040fe200078e0203 */
[----:B------:R-:W-:Y:S01]  /*1a720*/  ISETP.NE.U32.AND P2, PT, RZ, c[0x0][0x500], PT ;  /* 0x00014000ff007a0c */ /* 0x000fe20003f45070 */
[--C-:B---3--:R-:W-:Y:S01]  /*1a730*/  IMAD.IADD R5, R2, 0x1, R6.reuse ;  /* 0x0000000102057824 */ /* 0x108fe200078e0206 */
[----:B----4-:R-:W-:Y:S01]  /*1a740*/  F2FP.PACK_AB R7, R89, R88 ;  /* 0x000000585907723e */ /* 0x010fe200000000ff */
[----:B------:R-:W-:Y:S01]  /*1a750*/  IMAD.IADD R2, R4, 0x1, R6 ;  /* 0x0000000104027824 */ /* 0x000fe200078e0206 */
[----:B------:R-:W-:Y:S02]  /*1a760*/  ISETP.NE.AND.EX P2, PT, RZ, c[0x0][0x504], PT, P2 ;  /* 0x00014100ff007a0c */ /* 0x000fe40003f45320 */
[----:B------:R-:W-:Y:S01]  /*1a770*/  F2FP.PACK_AB R4, R119, R118 ;  /* 0x000000767704723e */ /* 0x000fe200000000ff */
[----:B------:R1:W-:Y:S01]  /*1a780*/  STS [R5], R9 ;  /* 0x0000000905007388 */ /* 0x0003e20000000800 */
[----:B------:R-:W-:-:S03]  /*1a790*/  ISETP.NE.AND.EX P1, PT, RZ, c[0x0][0x50c], PT, P0 ;  /* 0x00014300ff007a0c */ /* 0x000fc60003f25300 */
[----:B------:R3:W-:Y:S04]  /*1a7a0*/  STS [R5+0x400], R8 ;  /* 0x0004000805007388 */ /* 0x0007e80000000800 */
[----:B------:R4:W-:Y:S04]  /*1a7b0*/  STS [R2+0x400], R4 ;  /* 0x0004000402007388 */ /* 0x0009e80000000800 */
[----:B------:R4:W-:Y:S01]  /*1a7c0*/  STS [R2], R7 ;  /* 0x0000000702007388 */ /* 0x0009e20000000800 */
[----:B-1----:R-:W-:Y:S02]  /*1a7d0*/  F2FP.PACK_AB R9, R47, R46 ;  /* 0x0000002e2f09723e */ /* 0x002fe400000000ff */
[----:B---3--:R-:W-:-:S03]  /*1a7e0*/  F2FP.PACK_AB R8, R65, R64 ;  /* 0x000000404108723e */ /* 0x008fc600000000ff */
[----:B------:R-:W-:Y:S01]  /*1a7f0*/  STS [R5+0x2000], R9 ;  /* 0x0020000905007388 */ /* 0x000fe20000000800 */
[----:B----4-:R-:W-:-:S03]  /*1a800*/  F2FP.PACK_AB R4, R63, R62 ;  /* 0x0000003e3f04723e */ /* 0x010fc600000000ff */
[----:B------:R1:W-:Y:S01]  /*1a810*/  STS [R5+0x2400], R8 ;  /* 0x0024000805007388 */ /* 0x0003e20000000800 */
[----:B------:R-:W-:-:S03]  /*1a820*/  F2FP.PACK_AB R7, R49, R48 ;  /* 0x000000303107723e */ /* 0x000fc600000000ff */
[----:B------:R3:W-:Y:S04]  /*1a830*/  STS [R2+0x2400], R4 ;  /* 0x0024000402007388 */ /* 0x0007e80000000800 */
[----:B------:R4:W-:Y:S01]  /*1a840*/  STS [R2+0x2000], R7 ;  /* 0x0020000702007388 */ /* 0x0009e20000000800 */
[----:B-1----:R-:W-:Y:S02]  /*1a850*/  F2FP.PACK_AB R5, R77, R76 ;  /* 0x0000004c4d05723e */ /* 0x002fe400000000ff */
[----:B------:R-:W-:Y:S02]  /*1a860*/  F2FP.PACK_AB R8, R117, R116 ;  /* 0x000000747508723e */ /* 0x000fe400000000ff */
[----:B---3--:R-:W-:Y:S01]  /*1a870*/  F2FP.PACK_AB R4, R123, R122 ;  /* 0x0000007a7b04723e */ /* 0x008fe200000000ff */
[----:B------:R1:W-:Y:S01]  /*1a880*/  STS [R3], R5 ;  /* 0x0000000503007388 */ /* 0x0003e20000000800 */
[----:B----4-:R-:W-:Y:S01]  /*1a890*/  IMAD.IADD R2, R11, 0x1, R3 ;  /* 0x000000010b027824 */ /* 0x010fe200078e0203 */
[----:B------:R-:W-:-:S02]  /*1a8a0*/  F2FP.PACK_AB R7, R121, R120 ;  /* 0x000000787907723e */ /* 0x000fc400000000ff */
[----:B------:R3:W-:Y:S04]  /*1a8b0*/  STS [R3+0x400], R4 ;  /* 0x0004000403007388 */ /* 0x0007e80000000800 */
[----:B------:R-:W-:Y:S04]  /*1a8c0*/  STS [R2], R8 ;  /* 0x0000000802007388 */ /* 0x000fe80000000800 */
[----:B------:R4:W-:Y:S01]  /*1a8d0*/  STS [R2+0x400], R7 ;  /* 0x0004000702007388 */ /* 0x0009e20000000800 */
[----:B-1----:R-:W-:Y:S02]  /*1a8e0*/  F2FP.PACK_AB R5, R61, R60 ;  /* 0x0000003c3d05723e */ /* 0x002fe400000000ff */
[----:B---3--:R-:W-:-:S03]  /*1a8f0*/  F2FP.PACK_AB R4, R59, R58 ;  /* 0x0000003a3b04723e */ /* 0x008fc600000000ff */
[----:B------:R1:W-:Y:S04]  /*1a900*/  STS [R3+0x2000], R5 ;  /* 0x0020000503007388 */ /* 0x0003e80000000800 */
[----:B------:R3:W-:Y:S01]  /*1a910*/  STS [R3+0x2400], R4 ;  /* 0x0024000403007388 */ /* 0x0007e20000000800 */
[----:B----4-:R-:W-:-:S05]  /*1a920*/  F2FP.PACK_AB R7, R57, R56 ;  /* 0x000000383907723e */ /* 0x010fca00000000ff */
[----:B------:R-:W-:Y:S01]  /*1a930*/  STS [R2+0x2000], R7 ;  /* 0x0020000702007388 */ /* 0x000fe20000000800 */
[----:B-1----:R-:W-:Y:S02]  /*1a940*/  F2FP.PACK_AB R5, R53, R52 ;  /* 0x000000343505723e */ /* 0x002fe400000000ff */
[----:B---3--:R-:W-:Y:S01]  /*1a950*/  F2FP.PACK_AB R4, R101, R100 ;  /* 0x000000646504723e */ /* 0x008fe200000000ff */
[C---:B------:R-:W-:Y:S02]  /*1a960*/  IMAD.IADD R3, R6.reuse, 0x1, R3 ;  /* 0x0000000106037824 */ /* 0x040fe400078e0203 */
[----:B------:R1:W-:Y:S01]  /*1a970*/  STS [R2+0x2400], R5 ;  /* 0x0024000502007388 */ /* 0x0003e20000000800 */
[----:B------:R-:W-:Y:S02]  /*1a980*/  IMAD.IADD R6, R6, 0x1, R2 ;  /* 0x0000000106067824 */ /* 0x000fe400078e0202 */
[----:B------:R-:W-:Y:S01]  /*1a990*/  IMAD.IADD R8, R11, 0x1, R3 ;  /* 0x000000010b087824 */ /* 0x000fe200078e0203 */
[----:B------:R3:W-:Y:S01]  /*1a9a0*/  STS [R3], R4 ;  /* 0x0000000403007388 */ /* 0x0007e20000000800 */
[----:B-1----:R-:W-:-:S02]  /*1a9b0*/  F2FP.PACK_AB R2, R69, R68 ;  /* 0x000000444502723e */ /* 0x002fc400000000ff */
[----:B------:R-:W-:Y:S02]  /*1a9c0*/  F2FP.PACK_AB R5, R75, R74 ;  /* 0x0000004a4b05723e */ /* 0x000fe400000000ff */
[----:B---3--:R-:W-:-:S05]  /*1a9d0*/  F2FP.PACK_AB R4, R91, R90 ;  /* 0x0000005a5b04723e */ /* 0x008fca00000000ff */
[----:B------:R1:W-:Y:S04]  /*1a9e0*/  STS [R3+0x400], R4 ;  /* 0x0004000403007388 */ /* 0x0003e80000000800 */
[----:B------:R3:W-:Y:S04]  /*1a9f0*/  STS [R6], R2 ;  /* 0x0000000206007388 */ /* 0x0007e80000000800 */
[----:B------:R4:W-:Y:S01]  /*1aa00*/  STS [R8+0x400], R5 ;  /* 0x0004000508007388 */ /* 0x0009e20000000800 */
[----:B-1----:R-:W-:Y:S02]  /*1aa10*/  F2FP.PACK_AB R4, R51, R50 ;  /* 0x000000323304723e */ /* 0x002fe400000000ff */
[----:B---3--:R-:W-:-:S03]  /*1aa20*/  F2FP.PACK_AB R2, R41, R40 ;  /* 0x000000282902723e */ /* 0x008fc600000000ff */
[----:B------:R1:W-:Y:S01]  /*1aa30*/  STS [R3+0x2000], R4 ;  /* 0x0020000403007388 */ /* 0x0003e20000000800 */
[----:B----4-:R-:W-:-:S03]  /*1aa40*/  F2FP.PACK_AB R5, R37, R36 ;  /* 0x000000242505723e */ /* 0x010fc600000000ff */
[----:B------:R3:W-:Y:S04]  /*1aa50*/  STS [R3+0x2400], R2 ;  /* 0x0024000203007388 */ /* 0x0007e80000000800 */
[----:B------:R4:W-:Y:S01]  /*1aa60*/  STS [R6+0x2000], R5 ;  /* 0x0020000506007388 */ /* 0x0009e20000000800 */
[----:B-1----:R-:W-:Y:S02]  /*1aa70*/  @P1 LEA R4, P0, R30, c[0x0][0x508], 0x2 ;  /* 0x000142001e041a11 */ /* 0x002fe400078010ff */
[----:B---3--:R-:W-:Y:S01]  /*1aa80*/  F2FP.PACK_AB R2, R35, R34 ;  /* 0x000000222302723e */ /* 0x008fe200000000ff */
[----:B------:R-:W-:Y:S02]  /*1aa90*/  IMAD.MOV.U32 R3, RZ, RZ, RZ ;  /* 0x000000ffff037224 */ /* 0x000fe400078e00ff */
[----:B----4-:R-:W-:-:S02]  /*1aaa0*/  IMAD.MOV.U32 R6, RZ, RZ, 0x4 ;  /* 0x00000004ff067424 */ /* 0x010fc400078e00ff */
[----:B------:R1:W-:Y:S01]  /*1aab0*/  STS [R8+0x2400], R2 ;  /* 0x0024000208007388 */ /* 0x0003e20000000800 */
[C---:B------:R-:W-:Y:S01]  /*1aac0*/  @P1 LEA.HI.X R5, R30.reuse, c[0x0][0x50c], R12, 0x2, P0 ;  /* 0x000143001e051a11 */ /* 0x040fe200000f140c */
[----:B------:R-:W-:Y:S02]  /*1aad0*/  IMAD.WIDE R6, R30, R6, c[0x0][0x500] ;  /* 0x000140001e067625 */ /* 0x000fe400078e0206 */
[----:B------:R-:W-:Y:S06]  /*1aae0*/  BAR.SYNC.DEFER_BLOCKING 0x1, 0x80 ;  /* 0x0042000000007b1d */ /* 0x000fec0000010000 */
[----:B------:R1:W5:Y:S01]  /*1aaf0*/  @P2 LDG.E R3, [R6.64] ;  /* 0x0000000806032981 */ /* 0x000362000c1e1900 */
[----:B--2---:R-:W-:-:S03]  /*1ab00*/  ISETP.NE.AND P0, PT, R14, RZ, PT ;  /* 0x000000ff0e00720c */ /* 0x004fc60003f05270 */
[----:B------:R2:W5:Y:S02]  /*1ab10*/  @P1 LDG.E R13, [R4.64] ;  /* 0x00000008040d1981 */ /* 0x000564000c1e1900 */
[----:B--2---:R-:W-:Y:S01]  /*1ab20*/  SEL R4, R14, c[0x0][0x3d4], P0 ;  /* 0x0000f5000e047a07 */ /* 0x004fe20000000000 */
[----:B------:R-:W-:Y:S05]  /*1ab30*/  @P1 BRA `(.L_x_1493) ;  /* 0x0000004000001947 */ /* 0x000fea0003800000 */
[----:B-1----:R-:W-:Y:S05]  /*1ab40*/  @!P2 BRA `(.L_x_1493) ;  /* 0x000000300000a947 */ /* 0x002fea0003800000 */
[----:B------:R1:W2:Y:S04]  /*1ab50*/  LDG.E R2, [R6.64] ;  /* 0x0000000806027981 */ /* 0x0002a8000c1e1900 */
[----:B-1----:R-:W2:Y:S02]  /*1ab60*/  LDG.E R6, [R6.64+0x4] ;  /* 0x0000040806067981 */ /* 0x002ea4000c1e1900 */
[----:B--2--5:R-:W-:Y:S02]  /*1ab70*/  IADD3 R13, -R2, R6, RZ ;  /* 0x00000006020d7210 */ /* 0x024fe40007ffe1ff */
.L_x_1493:
[----:B-1----:R-:W2:Y:S04]  /*1ab80*/  LDL R5, [R1+0x60] ;  /* 0x0000600001057983 */ /* 0x002ea80000100800 */
[----:B------:R-:W2:Y:S04]  /*1ab90*/  LDL R71, [R1+0x44] ;  /* 0x0000440001477983 */ /* 0x000ea80000100800 */
[----:B------:R-:W3:Y:S04]  /*1aba0*/  LDL R28, [R1+0x5c] ;  /* 0x00005c00011c7983 */ /* 0x000ee80000100800 */
[----:B------:R-:W4:Y:S01]  /*1abb0*/  LDL R18, [R1+0x50] ;  /* 0x0000500001127983 */ /* 0x000f220000100800 */
[----:B------:R-:W-:Y:S01]  /*1abc0*/  IMAD.MOV.U32 R6, RZ, RZ, 0x368 ;  /* 0x00000368ff067424 */ /* 0x000fe200078e00ff */
[----:B------:R-:W-:-:S04]  /*1abd0*/  ISETP.GT.AND P2, PT, R4, 0x1, PT ;  /* 0x000000010400780c */ /* 0x000fc80003f44270 */
[----:B------:R-:W-:-:S04]  /*1abe0*/  SEL R6, R6, 0x328, P2 ;  /* 0x0000032806067807 */ /* 0x000fc80001000000 */
[----:B------:R-:W1:Y:S08]  /*1abf0*/  LDC.64 R8, c[0x0][R6+0x170] ;  /* 0x00005c0006087b82 */ /* 0x000e700000000a00 */
[----:B------:R-:W3:Y:S08]  /*1ac00*/  LDC.64 R14, c[0x0][R6+0x168] ;  /* 0x00005a00060e7b82 */ /* 0x000ef00000000a00 */
[----:B------:R1:W2:Y:S08]  /*1ac10*/  LDC.64 R16, c[0x0][R6+0x178] ;  /* 0x00005e0006107b82 */ /* 0x0002b00000000a00 */
[----:B------:R1:W2:Y:S01]  /*1ac20*/  LDC.64 R20, c[0x0][R6+0x160] ;  /* 0x0000580006147b82 */ /* 0x0002a20000000a00 */
[----:B------:R-:W-:Y:S01]  /*1ac30*/  ISETP.NE.U32.AND P0, PT, RZ, c[0x0][0x500], PT ;  /* 0x00014000ff007a0c */ /* 0x000fe20003f05070 */
[----:B------:R-:W-:-:S03]  /*1ac40*/  IMAD.MOV.U32 R2, RZ, RZ, c[0x0][0x4e8] ;  /* 0x00013a00ff027624 */ /* 0x000fc600078e00ff */
[----:B------:R-:W-:Y:S02]  /*1ac50*/  ISETP.NE.AND.EX P0, PT, RZ, c[0x0][0x504], PT, P0 ;  /* 0x00014100ff007a0c */ /* 0x000fe40003f05300 */
[----:B------:R-:W-:Y:S02]  /*1ac60*/  ISETP.NE.AND P5, PT, R2, 0x1, PT ;  /* 0x000000010200780c */ /* 0x000fe40003fa5270 */
[----:B------:R-:W-:-:S05]  /*1ac70*/  SEL R2, R30, RZ, !P0 ;  /* 0x000000ff1e027207 */ /* 0x000fca0004000000 */
[----:B-1----:R-:W-:Y:S02]  /*1ac80*/  IMAD R4, R9, R2, RZ ;  /* 0x0000000209047224 */ /* 0x002fe400078e02ff */
[----:B--2---:R-:W-:Y:S01]  /*1ac90*/  IMAD.IADD R7, R5, 0x1, R71 ;  /* 0x0000000105077824 */ /* 0x004fe200078e0247 */
[----:B------:R-:W-:-:S05]  /*1aca0*/  SEL R5, R12, RZ, !P0 ;  /* 0x000000ff0c057207 */ /* 0x000fca0004000000 */
[----:B------:R-:W-:Y:S02]  /*1acb0*/  IMAD R12, R8, R5, R4 ;  /* 0x00000005080c7224 */ /* 0x000fe400078e0204 */
[----:B------:R-:W-:-:S04]  /*1acc0*/  @P5 IMAD.HI.U32 R5, R7, c[0x0][0x4ec], RZ ;  /* 0x00013b0007055a27 */ /* 0x000fc800078e00ff */
[----:B------:R-:W-:-:S04]  /*1acd0*/  IMAD.WIDE.U32 R8, R8, R2, RZ ;  /* 0x0000000208087225 */ /* 0x000fc800078e00ff */
[----:B---3--:R-:W-:-:S04]  /*1ace0*/  IMAD.WIDE.U32 R10, R14, R28, RZ ;  /* 0x0000001c0e0a7225 */ /* 0x008fc800078e00ff */
[----:B------:R-:W-:Y:S01]  /*1acf0*/  IMAD.MOV.U32 R4, RZ, RZ, R7 ;  /* 0x000000ffff047224 */ /* 0x000fe200078e0007 */
[----:B------:R-:W-:Y:S01]  /*1ad00*/  @P5 SHF.R.U32.HI R4, RZ, c[0x0][0x4f0], R5 ;  /* 0x00013c00ff045a19 */ /* 0x000fe20000011605 */
[----:B------:R-:W-:Y:S01]  /*1ad10*/  IMAD R6, R15, R28, RZ ;  /* 0x0000001c0f067224 */ /* 0x000fe200078e02ff */
[----:B----4-:R-:W-:Y:S02]  /*1ad20*/  SEL R5, R18, RZ, P2 ;  /* 0x000000ff12057207 */ /* 0x010fe40001000000 */
[--C-:B-----5:R-:W-:Y:S01]  /*1ad30*/  IADD3 R14, P1, P0, R8, R10, R3.reuse ;  /* 0x0000000a080e7210 */ /* 0x120fe2000783e003 */
[----:B------:R-:W-:Y:S01]  /*1ad40*/  IMAD.IADD R10, R11, 0x1, R6 ;  /* 0x000000010b0a7824 */ /* 0x000fe200078e0206 */
[----:B------:R-:W-:Y:S01]  /*1ad50*/  SHF.R.S32.HI R18, RZ, 0x1f, R3 ;  /* 0x0000001fff127819 */ /* 0x000fe20000011403 */
[----:B------:R-:W-:Y:S02]  /*1ad60*/  IMAD.IADD R12, R9, 0x1, R12 ;  /* 0x00000001090c7824 */ /* 0x000fe400078e020c */
[----:B------:R-:W-:-:S02]  /*1ad70*/  IMAD.MOV R6, RZ, RZ, -R4 ;  /* 0x000000ffff067224 */ /* 0x000fc400078e0a04 */
        /* <DEDUP_REMOVED lines=9> */
[----:B------:R-:W-:-:S03]  /*1ae10*/  IADD3.X R9, R6, R12, R11, P1, P0 ;  /* 0x0000000c06097210 */ /* 0x000fc60000fe040b */
[C---:B------:R-:W-:Y:S02]  /*1ae20*/  IMAD R11, R20.reuse, R10, R4 ;  /* 0x0000000a140b7224 */ /* 0x040fe400078e0204 */
[----:B------:R-:W-:Y:S02]  /*1ae30*/  IMAD.WIDE.U32 R4, R20, R5, R8 ;  /* 0x0000000514047225 */ /* 0x000fe400078e0008 */
[----:B------:R-:W2:Y:S01]  /*1ae40*/  LDL.LU R20, [R1+0x24] ;  /* 0x0000240001147983 */ /* 0x000ea20000300800 */
[----:B------:R-:W-:Y:S02]  /*1ae50*/  LOP3.LUT R12, R27, 0xffffffe0, RZ, 0xc0, !PT ;  /* 0xffffffe01b0c7812 */ /* 0x000fe400078ec0ff */
        /* <DEDUP_REMOVED lines=15> */
[----:B------:R-:W-:Y:S02]  /*1af50*/  SHFL.IDX PT, R16, R6, RZ, 0x1c1f ;  /* 0x001c1fff06107589 */ /* 0x000fe400000e0000 */
[----:B------:R-:W-:Y:S02]  /*1af60*/  IMAD R9, R10, 0x10, R9 ;  /* 0x000000100a097824 */ /* 0x000fe400078e0209 */
[----:B------:R-:W1:Y:S01]  /*1af70*/  SHFL.IDX PT, R17, R5, RZ, 0x1c1f ;  /* 0x001c1fff05117589 */ /* 0x000e6200000e0000 */
[----:B------:R-:W-:-:S03]  /*1af80*/  IMAD R4, R13, c[0x0][0x4e8], RZ ;  /* 0x00013a000d047a24 */ /* 0x000fc600078e02ff */
[----:B------:R-:W-:Y:S04]  /*1af90*/  SHFL.IDX PT, R14, R6, 0x1, 0x1c1f ;  /* 0x003c1f00060e7f89 */ /* 0x000fe800000e0000 */
[----:B------:R-:W3:Y:S04]  /*1afa0*/  SHFL.IDX PT, R15, R5, 0x1, 0x1c1f ;  /* 0x003c1f00050f7f89 */ /* 0x000ee800000e0000 */
[----:B------:R-:W-:Y:S04]  /*1afb0*/  SHFL.IDX PT, R13, R5, 0x2, 0x1c1f ;  /* 0x005c1f00050d7f89 */ /* 0x000fe800000e0000 */
[----:B------:R4:W-:Y:S01]  /*1afc0*/  SHFL.IDX PT, R11, R5, 0x3, 0x1c1f ;  /* 0x007c1f00050b7f89 */ /* 0x0009e200000e0000 */
[----:B------:R-:W-:-:S03]  /*1afd0*/  LOP3.LUT P0, RZ, R8, 0x3, RZ, 0xc0, !PT ;  /* 0x0000000308ff7812 */ /* 0x000fc6000780c0ff */
[----:B------:R-:W1:Y:S01]  /*1afe0*/  SHFL.IDX PT, R12, R6, 0x2, 0x1c1f ;  /* 0x005c1f00060c7f89 */ /* 0x000e6200000e0000 */
[----:B----4-:R-:W-:-:S05]  /*1aff0*/  IMAD.IADD R5, R9, 0x1, R71 ;  /* 0x0000000109057824 */ /* 0x010fca00078e0247 */
        /* <DEDUP_REMOVED lines=62> */
.L_x_1575:
[----:B------:R-:W-:Y:S05]  /*1b3e0*/  BRA.DIV ~URZ, `(.L_x_1496) ;  /* 0x00003bb27f007947 */ /* 0x000fea000b800000 */
[----:B------:R4:W2:Y:S02]  /*1b3f0*/  SHFL.IDX PT, R2, R7, RZ, 0x181f ;  /* 0x00181fff07027589 */ /* 0x0008a400000e0000 */
.L_x_1576:
        /* <DEDUP_REMOVED lines=8> */
.L_x_1577:
[----:B------:R-:W-:-:S04]  /*1b480*/  IADD3 R3, R5, 0x10, RZ ;  /* 0x0000001005037810 */ /* 0x000fc80007ffe0ff */
[----:B------:R-:W-:-:S13]  /*1b490*/  ISETP.GE.OR P0, PT, R3, R4, P2 ;  /* 0x000000040300720c */ /* 0x000fda0001706670 */
[----:B--2---:R-:W-:-:S04]  /*1b4a0*/  @!P0 LEA R2, P1, R0, R2, 0x1 ;  /* 0x0000000200028211 */ /* 0x004fc800078208ff */
[----:B------:R-:W-:-:S05]  /*1b4b0*/  @!P0 LEA.HI.X R3, R0, R8, R70, 0x1, P1 ;  /* 0x0000000800038211 */ /* 0x000fca00008f0c46 */
[----:B------:R2:W-:Y:S01]  /*1b4c0*/  @!P0 ST.E.128 [R2.64], R16 ;  /* 0x0000001002008985 */ /* 0x0005e2000c101d08 */
[----:B------:R-:W-:Y:S05]  /*1b4d0*/  BRA.DIV ~URZ, `(.L_x_1498) ;  /* 0x00003c027f007947 */ /* 0x000fea000b800000 */
[----:B------:R2:W3:Y:S02]  /*1b4e0*/  SHFL.IDX PT, R8, R6, 0x2, 0x181f ;  /* 0x00581f0006087f89 */ /* 0x0004e400000e0000 */
.L_x_1578:
[----:B------:R-:W-:Y:S05]  /*1b4f0*/  BRA.DIV ~URZ, `(.L_x_1499) ;  /* 0x00003c527f007947 */ /* 0x000fea000b800000 */
[----:B--2---:R2:W4:Y:S02]  /*1b500*/  SHFL.IDX PT, R2, R7, 0x2, 0x181f ;  /* 0x00581f0007027f89 */ /* 0x00452400000e0000 */
.L_x_1579:
        /* <DEDUP_REMOVED lines=8> */
.L_x_1580:
[----:B------:R-:W-:-:S04]  /*1b590*/  IADD3 R3, R5, 0x30, RZ ;  /* 0x0000003005037810 */ /* 0x000fc80007ffe0ff */
[----:B------:R-:W-:-:S13]  /*1b5a0*/  ISETP.GE.OR P0, PT, R3, R4, P2 ;  /* 0x000000040300720c */ /* 0x000fda0001706670 */
[----:B---3--:R-:W-:-:S04]  /*1b5b0*/  @!P0 LEA R2, P1, R0, R2, 0x1 ;  /* 0x0000000200028211 */ /* 0x008fc800078208ff */
[----:B--2---:R-:W-:-:S05]  /*1b5c0*/  @!P0 LEA.HI.X R3, R0, R8, R70, 0x1, P1 ;  /* 0x0000000800038211 */ /* 0x004fca00008f0c46 */
[----:B-1----:R1:W-:Y:S01]  /*1b5d0*/  @!P0 ST.E.128 [R2.64], R24 ;  /* 0x0000001802008985 */ /* 0x0023e2000c101d08 */
[----:B------:R-:W-:Y:S05]  /*1b5e0*/  BRA.DIV ~URZ, `(.L_x_1501) ;  /* 0x00003ca27f007947 */ /* 0x000fea000b800000 */
[----:B------:R2:W3:Y:S02]  /*1b5f0*/  SHFL.IDX PT, R8, R6, 0x4, 0x181f ;  /* 0x00981f0006087f89 */ /* 0x0004e400000e0000 */
.L_x_1581:
[----:B------:R-:W-:Y:S05]  /*1b600*/  BRA.DIV ~URZ, `(.L_x_1502) ;  /* 0x00003cf27f007947 */ /* 0x000fea000b800000 */
[----:B-1----:R1:W2:Y:S02]  /*1b610*/  SHFL.IDX PT, R2, R7, 0x4, 0x181f ;  /* 0x00981f0007027f89 */ /* 0x0022a400000e0000 */
.L_x_1582:
        /* <DEDUP_REMOVED lines=8> */
.L_x_1583:
[----:B------:R-:W-:-:S04]  /*1b6a0*/  IADD3 R3, R5, 0x50, RZ ;  /* 0x0000005005037810 */ /* 0x000fc80007ffe0ff */
[----:B------:R-:W-:-:S13]  /*1b6b0*/  ISETP.GE.OR P0, PT, R3, R4, P2 ;  /* 0x000000040300720c */ /* 0x000fda0001706670 */
[----:B--2---:R-:W-:-:S04]  /*1b6c0*/  @!P0 LEA R2, P1, R0, R2, 0x1 ;  /* 0x0000000200028211 */ /* 0x004fc800078208ff */
[----:B-1----:R-:W-:-:S05]  /*1b6d0*/  @!P0 LEA.HI.X R3, R0, R8, R70, 0x1, P1 ;  /* 0x0000000800038211 */ /* 0x002fca00008f0c46 */
[----:B------:R1:W-:Y:S01]  /*1b6e0*/  @!P0 ST.E.128 [R2.64], R32 ;  /* 0x0000002002008985 */ /* 0x0003e2000c101d08 */
[----:B------:R-:W-:Y:S05]  /*1b6f0*/  BRA.DIV ~URZ, `(.L_x_1504) ;  /* 0x00003d427f007947 */ /* 0x000fea000b800000 */
[----:B------:R2:W1:Y:S02]  /*1b700*/  SHFL.IDX PT, R8, R6, 0x6, 0x181f ;  /* 0x00d81f0006087f89 */ /* 0x00046400000e0000 */
.L_x_1584:
[----:B------:R-:W-:Y:S05]  /*1b710*/  BRA.DIV ~URZ, `(.L_x_1505) ;  /* 0x00003d927f007947 */ /* 0x000fea000b800000 */
[----:B-1----:R1:W2:Y:S02]  /*1b720*/  SHFL.IDX PT, R2, R7, 0x6, 0x181f ;  /* 0x00d81f0007027f89 */ /* 0x0022a400000e0000 */
.L_x_1585:
        /* <DEDUP_REMOVED lines=8> */
.L_x_1586:
[----:B------:R-:W-:-:S04]  /*1b7b0*/  IADD3 R2, R5, 0x70, RZ ;  /* 0x0000007005027810 */ /* 0x000fc80007ffe0ff */
[----:B------:R-:W-:-:S13]  /*1b7c0*/  ISETP.GE.OR P0, PT, R2, R4, P2 ;  /* 0x000000040200720c */ /* 0x000fda0001706670 */
[----:B------:R-:W-:Y:S05]  /*1b7d0*/  @P0 BRA `(.L_x_1507) ;  /* 0x000018e000000947 */ /* 0x000fea0003800000 */
[----:B----4-:R-:W-:-:S04]  /*1b7e0*/  LEA R2, P0, R0, R3, 0x1 ;  /* 0x0000000300027211 */ /* 0x010fc800078008ff */
[----:B---3--:R-:W-:-:S05]  /*1b7f0*/  LEA.HI.X R3, R0, R6, R70, 0x1, P0 ;  /* 0x0000000600037211 */ /* 0x008fca00000f0c46 */
[----:B------:R3:W-:Y:S01]  /*1b800*/  ST.E.128 [R2.64], R40 ;  /* 0x0000002802007985 */ /* 0x0007e2000c101d08 */
[----:B------:R-:W-:Y:S05]  /*1b810*/  BRA `(.L_x_1507) ;  /* 0x000018a000007947 */ /* 0x000fea0003800000 */
.L_x_1494:
        /* <DEDUP_REMOVED lines=34> */
.L_x_1587:
[----:B------:R-:W-:Y:S05]  /*1ba40*/  BRA.DIV ~URZ, `(.L_x_1509) ;  /* 0x00003c127f007947 */ /* 0x000fea000b800000 */
[----:B------:R3:W4:Y:S02]  /*1ba50*/  SHFL.IDX PT, R2, R19, RZ, 0x1c1f ;  /* 0x001c1fff13027589 */ /* 0x00072400000e0000 */
.L_x_1588:
        /* <DEDUP_REMOVED lines=50> */
.L_x_1511:
[----:B------:R-:W-:Y:S05]  /*1bd80*/  BSYNC B0 ;  /* 0x0000000000007941 */ /* 0x000fea0003800000 */
.L_x_1510:
[----:B------:R-:W-:Y:S05]  /*1bd90*/  BRA.DIV ~URZ, `(.L_x_1512) ;  /* 0x000039327f007947 */ /* 0x000fea000b800000 */
[----:B--2---:R2:W1:Y:S04]  /*1bda0*/  SHFL.IDX PT, R12, R13, 0x1, 0x1c1f ;  /* 0x003c1f000d0c7f89 */ /* 0x00446800000e0000 */
[----:B----4-:R2:W4:Y:S02]  /*1bdb0*/  SHFL.IDX PT, R2, R19, 0x1, 0x1c1f ;  /* 0x003c1f0013027f89 */ /* 0x01052400000e0000 */
.L_x_1589:
        /* <DEDUP_REMOVED lines=35> */
.L_x_1514:
[----:B------:R-:W-:Y:S05]  /*1bff0*/  BSYNC B0 ;  /* 0x0000000000007941 */ /* 0x000fea0003800000 */
.L_x_1513:
[----:B------:R-:W-:Y:S05]  /*1c000*/  BRA.DIV ~URZ, `(.L_x_1515) ;  /* 0x000037927f007947 */ /* 0x000fea000b800000 */
[----:B-1----:R1:W2:Y:S02]  /*1c010*/  SHFL.IDX PT, R12, R13, 0x2, 0x1c1f ;  /* 0x005c1f000d0c7f89 */ /* 0x0022a400000e0000 */
.L_x_1590:
[----:B------:R-:W-:Y:S05]  /*1c020*/  BRA.DIV ~URZ, `(.L_x_1516) ;  /* 0x000037e27f007947 */ /* 0x000fea000b800000 */
[----:B----4-:R4:W1:Y:S02]  /*1c030*/  SHFL.IDX PT, R2, R19, 0x2, 0x1c1f ;  /* 0x005c1f0013027f89 */ /* 0x01086400000e0000 */
.L_x_1591:
        /* <DEDUP_REMOVED lines=17> */
[C---:B------:R-:W-:Y:S01]  /*1c150*/  ISETP.GE.AND P2, PT, R5.reuse, c[0x0][0x3c8], PT ;  /* 0x0000f20005007a0c */ /* 0x040fe20003f46270 */
[----:B------:R2:W-:Y:S01]  /*1c160*/  @!P0 ST.E.64 [R10.64], R42 ;  /* 0x0000002a0a008985 */ /* 0x0005e2000c101b08 */
[----:B------:R-:W-:Y:S02]  /*1c170*/  ISETP.GE.AND P1, PT, R0, c[0x0][0x3c8], PT ;  /* 0x0000f20000007a0c */ /* 0x000fe40003f26270 */
[----:B------:R-:W-:Y:S01]  /*1c180*/  ISETP.GE.AND P0, PT, R6, c[0x0][0x3c8], PT ;  /* 0x0000f20006007a0c */ /* 0x000fe20003f06270 */
[----:B------:R5:W-:Y:S08]  /*1c190*/  @!P4 ST.E.64 [R16.64], R46 ;  /* 0x0000002e1000c985 */ /* 0x000bf0000c101b08 */
[----:B-1----:R-:W-:-:S02]  /*1c1a0*/  @!P2 LEA R14, P4, R5, R2, 0x2 ;  /* 0x00000002050ea211 */ /* 0x002fc400078810ff */
[C---:B--2---:R-:W-:Y:S02]  /*1c1b0*/  @!P5 LEA R10, P6, R4.reuse, R2, 0x2 ;  /* 0x00000002040ad211 */ /* 0x044fe400078c10ff */
        /* <DEDUP_REMOVED lines=13> */
.L_x_1518:
[----:B------:R-:W-:Y:S05]  /*1c290*/  BSYNC B0 ;  /* 0x0000000000007941 */ /* 0x000fea0003800000 */
.L_x_1517:
[----:B------:R-:W-:Y:S05]  /*1c2a0*/  BRA.DIV ~URZ, `(.L_x_1519) ;  /* 0x000035d27f007947 */ /* 0x000fea000b800000 */
[----:B--2---:R2:W3:Y:S04]  /*1c2b0*/  SHFL.IDX PT, R12, R13, 0x3, 0x1c1f ;  /* 0x007c1f000d0c7f89 */ /* 0x0044e800000e0000 */
[----:B-1----:R2:W1:Y:S02]  /*1c2c0*/  SHFL.IDX PT, R2, R19, 0x3, 0x1c1f ;  /* 0x007c1f0013027f89 */ /* 0x00246400000e0000 */
.L_x_1592:
[----:B------:R-:W5:Y:S02]  /*1c2d0*/  LDL R3, [R1+0x24] ;  /* 0x0000240001037983 */ /* 0x000f640000100800 */
[----:B-----5:R-:W-:-:S13]  /*1c2e0*/  LOP3.LUT P0, RZ, R3, 0x2, RZ, 0xc0, !PT ;  /* 0x0000000203ff7812 */ /* 0x020fda000780c0ff */
[----:B------:R-:W-:Y:S05]  /*1c2f0*/  @P0 BRA `(.L_x_1507) ;  /* 0x00000dc000000947 */ /* 0x000fea0003800000 */
[----:B------:R-:W5:Y:S01]  /*1c300*/  LDL R3, [R1+0x40] ;  /* 0x0000400001037983 */ /* 0x000f620000100800 */
        /* <DEDUP_REMOVED lines=11> */
[-C--:B------:R-:W-:Y:S02]  /*1c3c0*/  @!P5 LEA R18, P0, R8, R2.reuse, 0x2 ;  /* 0x000000020812d211 */ /* 0x080fe400078010ff */
[----:B------:R-:W-:Y:S02]  /*1c3d0*/  @!P3 LEA R14, P6, R4, R2, 0x2 ;  /* 0x00000002040eb211 */ /* 0x000fe400078c10ff */
[----:B--2-4-:R-:W-:-:S02]  /*1c3e0*/  @!P5 LEA.HI.X R19, R8, R12, R20, 0x2, P0 ;  /* 0x0000000c0813d211 */ /* 0x014fc400000f1414 */
[----:B------:R-:W-:Y:S02]  /*1c3f0*/  ISETP.NE.AND P0, PT, R3, RZ, PT ;  /* 0x000000ff0300720c */ /* 0x000fe40003f05270 */
[-C--:B------:R-:W-:Y:S01]  /*1c400*/  @!P3 LEA.HI.X R15, R4, R12.reuse, R22, 0x2, P6 ;  /* 0x0000000c040fb211 */ /* 0x080fe200030f1416 */
        /* <DEDUP_REMOVED lines=20> */
.L_x_1492:
        /* <DEDUP_REMOVED lines=21> */
.L_x_1520:
        /* <DEDUP_REMOVED lines=57> */
.L_x_1522:
[----:B------:R-:W-:Y:S05]  /*1ca30*/  BSYNC B0 ;  /* 0x0000000000007941 */ /* 0x000fea0003800000 */
.L_x_1521:
        /* <DEDUP_REMOVED lines=38> */
.L_x_1593:
[----:B------:R-:W-:Y:S05]  /*1cca0*/  BRA.DIV ~URZ, `(.L_x_1524) ;  /* 0x00002d127f007947 */ /* 0x000fea000b800000 */
[----:B------:R3:W4:Y:S02]  /*1ccb0*/  SHFL.IDX PT, R2, R7, RZ, 0x181f ;  /* 0x00181fff07027589 */ /* 0x00072400000e0000 */
.L_x_1594:
        /* <DEDUP_REMOVED lines=8> */
.L_x_1595:
[----:B------:R-:W-:-:S04]  /*1cd40*/  IADD3 R3, R4, 0x10, RZ ;  /* 0x0000001004037810 */ /* 0x000fc80007ffe0ff */
[----:B------:R-:W-:-:S13]  /*1cd50*/  ISETP.GE.OR P0, PT, R3, R5, P2 ;  /* 0x000000050300720c */ /* 0x000fda0001706670 */
[----:B--2---:R-:W-:-:S04]  /*1cd60*/  @!P0 LEA R2, P1, R0, R2, 0x1 ;  /* 0x0000000200028211 */ /* 0x004fc800078208ff */
[----:B-1----:R-:W-:-:S05]  /*1cd70*/  @!P0 LEA.HI.X R3, R0, R8, R70, 0x1, P1 ;  /* 0x0000000800038211 */ /* 0x002fca00008f0c46 */
[----:B------:R1:W-:Y:S01]  /*1cd80*/  @!P0 ST.E.128 [R2.64], RZ ;  /* 0x000000ff02008985 */ /* 0x0003e2000c101d08 */
[----:B------:R-:W-:Y:S05]  /*1cd90*/  BRA.DIV ~URZ, `(.L_x_1526) ;  /* 0x00002d627f007947 */ /* 0x000fea000b800000 */
[----:B------:R2:W1:Y:S02]  /*1cda0*/  SHFL.IDX PT, R8, R6, 0x2, 0x181f ;  /* 0x00581f0006087f89 */ /* 0x00046400000e0000 */
.L_x_1596:
[----:B------:R-:W-:Y:S05]  /*1cdb0*/  BRA.DIV ~URZ, `(.L_x_1527) ;  /* 0x00002db27f007947 */ /* 0x000fea000b800000 */
[----:B-1----:R1:W2:Y:S02]  /*1cdc0*/  SHFL.IDX PT, R2, R7, 0x2, 0x181f ;  /* 0x00581f0007027f89 */ /* 0x0022a400000e0000 */
.L_x_1597:
        /* <DEDUP_REMOVED lines=8> */
.L_x_1598:
[----:B------:R-:W-:-:S04]  /*1ce50*/  IADD3 R3, R4, 0x30, RZ ;  /* 0x0000003004037810 */ /* 0x000fc80007ffe0ff */
[----:B------:R-:W-:-:S13]  /*1ce60*/  ISETP.GE.OR P0, PT, R3, R5, P2 ;  /* 0x000000050300720c */ /* 0x000fda0001706670 */
[----:B--2---:R-:W-:-:S04]  /*1ce70*/  @!P0 LEA R2, P1, R0, R2, 0x1 ;  /* 0x0000000200028211 */ /* 0x004fc800078208ff */
[----:B------:R-:W-:-:S05]  /*1ce80*/  @!P0 LEA.HI.X R3, R0, R8, R70, 0x1, P1 ;  /* 0x0000000800038211 */ /* 0x000fca00008f0c46 */
[----:B------:R2:W-:Y:S01]  /*1ce90*/  @!P0 ST.E.128 [R2.64], RZ ;  /* 0x000000ff02008985 */ /* 0x0005e2000c101d08 */
[----:B------:R-:W-:Y:S05]  /*1cea0*/  BRA.DIV ~URZ, `(.L_x_1529) ;  /* 0x00002e027f007947 */ /* 0x000fea000b800000 */
[----:B------:R1:W2:Y:S02]  /*1ceb0*/  SHFL.IDX PT, R8, R6, 0x4, 0x181f ;  /* 0x00981f0006087f89 */ /* 0x0002a400000e0000 */
.L_x_1599:
[----:B------:R-:W-:Y:S05]  /*1cec0*/  BRA.DIV ~URZ, `(.L_x_1530) ;  /* 0x00002e527f007947 */ /* 0x000fea000b800000 */
[----:B--2---:R2:W1:Y:S02]  /*1ced0*/  SHFL.IDX PT, R2, R7, 0x4, 0x181f ;  /* 0x00981f0007027f89 */ /* 0x00446400000e0000 */
.L_x_1600:
        /* <DEDUP_REMOVED lines=8> */
.L_x_1601:
[----:B------:R-:W-:-:S04]  /*1cf60*/  IADD3 R3, R4, 0x50, RZ ;  /* 0x0000005004037810 */ /* 0x000fc80007ffe0ff */
[----:B------:R-:W-:-:S13]  /*1cf70*/  ISETP.GE.OR P0, PT, R3, R5, P2 ;  /* 0x000000050300720c */ /* 0x000fda0001706670 */
[----:B---3--:R-:W-:-:S04]  /*1cf80*/  @!P0 LEA R2, P1, R0, R2, 0x1 ;  /* 0x0000000200028211 */ /* 0x008fc800078208ff */
[----:B--2---:R-:W-:-:S05]  /*1cf90*/  @!P0 LEA.HI.X R3, R0, R8, R70, 0x1, P1 ;  /* 0x0000000800038211 */ /* 0x004fca00008f0c46 */
[----:B------:R2:W-:Y:S01]  /*1cfa0*/  @!P0 ST.E.128 [R2.64], RZ ;  /* 0x000000ff02008985 */ /* 0x0005e2000c101d08 */
[----:B------:R-:W-:Y:S05]  /*1cfb0*/  BRA.DIV ~URZ, `(.L_x_1532) ;  /* 0x00002ea27f007947 */ /* 0x000fea000b800000 */
[----:B------:R3:W1:Y:S02]  /*1cfc0*/  SHFL.IDX PT, R8, R6, 0x6, 0x181f ;  /* 0x00d81f0006087f89 */ /* 0x00066400000e0000 */
.L_x_1602:
[----:B------:R-:W-:Y:S05]  /*1cfd0*/  BRA.DIV ~URZ, `(.L_x_1533) ;  /* 0x00002ef27f007947 */ /* 0x000fea000b800000 */
[----:B--2---:R2:W3:Y:S02]  /*1cfe0*/  SHFL.IDX PT, R2, R7, 0x6, 0x181f ;  /* 0x00d81f0007027f89 */ /* 0x0044e400000e0000 */
.L_x_1603:
        /* <DEDUP_REMOVED lines=8> */
.L_x_1604:
[----:B------:R-:W-:-:S04]  /*1d070*/  IADD3 R4, R4, 0x70, RZ ;  /* 0x0000007004047810 */ /* 0x000fc80007ffe0ff */
[----:B------:R-:W-:-:S13]  /*1d080*/  ISETP.GE.OR P0, PT, R4, R5, P2 ;  /* 0x000000050400720c */ /* 0x000fda0001706670 */
[----:B----4-:R-:W-:-:S04]  /*1d090*/  @!P0 LEA R2, P1, R0, R2, 0x1 ;  /* 0x0000000200028211 */ /* 0x010fc800078208ff */
[----:B---3--:R-:W-:-:S05]  /*1d0a0*/  @!P0 LEA.HI.X R3, R0, R6, R70, 0x1, P1 ;  /* 0x0000000600038211 */ /* 0x008fca00008f0c46 */
[----:B------:R3:W-:Y:S04]  /*1d0b0*/  @!P0 ST.E.128 [R2.64], RZ ;  /* 0x000000ff02008985 */ /* 0x0007e8000c101d08 */
.L_x_1507:
[----:B------:R-:W-:Y:S05]  /*1d0c0*/  BSYNC B1 ;  /* 0x0000000000017941 */ /* 0x000fea0003800000 */
.L_x_1491:
        /* <DEDUP_REMOVED lines=15> */
.L_x_1605:
[----:B------:R-:W-:Y:S05]  /*1d1c0*/  BRA.DIV ~URZ, `(.L_x_1537) ;  /* 0x00002eb27f007947 */ /* 0x000fea000b800000 */
[----:B------:R3:W1:Y:S02]  /*1d1d0*/  SHFL.IDX PT, R8, R45, 0x1, 0x1f ;  /* 0x00201f002d087f89 */ /* 0x00066400000e0000 */
.L_x_1606:
        /* <DEDUP_REMOVED lines=19> */
.L_x_1607:
        /* <DEDUP_REMOVED lines=16> */
.L_x_1608:
[----:B----4-:R-:W-:Y:S01]  /*1d410*/  IMAD R0, R0, c[0x0][0x538], RZ ;  /* 0x00014e0000007a24 */ /* 0x010fe200078e02ff */
[----:B------:R-:W-:Y:S04]  /*1d420*/  BSSY B1, `(.L_x_1540) ;  /* 0x00000ce000017945 */ /* 0x000fe80003800000 */
[----:B-1----:R-:W-:-:S04]  /*1d430*/  IADD3 R8, R0, R8, RZ ;  /* 0x0000000800087210 */ /* 0x002fc80007ffe0ff */
[----:B--2---:R-:W-:-:S13]  /*1d440*/  ISETP.GT.AND P0, PT, R8, R9, PT ;  /* 0x000000090800720c */ /* 0x004fda0003f04270 */
[----:B------:R-:W-:Y:S05]  /*1d450*/  @P0 BRA `(.L_x_1541) ;  /* 0x0000025000000947 */ /* 0x000fea0003800000 */
.L_x_1545:
        /* <DEDUP_REMOVED lines=17> */
.L_x_1609:
        /* <DEDUP_REMOVED lines=16> */
.L_x_1610:
[----:B--2---:R-:W-:-:S05]  /*1d670*/  IMAD R0, R0, c[0x0][0x538], RZ ;  /* 0x00014e0000007a24 */ /* 0x004fca00078e02ff */
[----:B------:R-:W-:-:S04]  /*1d680*/  IADD3 R8, R0, R8, RZ ;  /* 0x0000000800087210 */ /* 0x000fc80007ffe0ff */
[----:B------:R-:W-:-:S13]  /*1d690*/  ISETP.GT.AND P0, PT, R8, R9, PT ;  /* 0x000000090800720c */ /* 0x000fda0003f04270 */
[----:B-1----:R-:W-:Y:S05]  /*1d6a0*/  @!P0 BRA `(.L_x_1545) ;  /* 0xfffffdb000008947 */ /* 0x002fea000383ffff */
.L_x_1541:
[----:B------:R-:W-:-:S05]  /*1d6b0*/  IADD3 R8, -R0, R8, RZ ;  /* 0x0000000800087210 */ /* 0x000fca0007ffe1ff */
[----:B------:R-:W-:-:S05]  /*1d6c0*/  IMAD R0, R4, c[0x0][0x538], R8 ;  /* 0x00014e0004007a24 */ /* 0x000fca00078e0208 */
[----:B------:R-:W-:Y:S01]  /*1d6d0*/  ISETP.GT.AND P0, PT, R0, R9, PT ;  /* 0x000000090000720c */ /* 0x000fe20003f04270 */
[----:B------:R-:W-:-:S12]  /*1d6e0*/  BRA.DIV ~URZ, `(.L_x_1546) ;  /* 0x00002df27f007947 */ /* 0x000fd8000b800000 */
[----:B------:R-:W-:-:S03]  /*1d6f0*/  VOTE.ANY R5, PT, !P0 ;  /* 0x0000000000057806 */ /* 0x000fc600040e0100 */
.L_x_1611:
[----:B------:R-:W2:Y:S01]  /*1d700*/  LDL.LU R2, [R1+0x54] ;  /* 0x0000540001027983 */ /* 0x000ea20000300800 */
[----:B------:R-:W2:Y:S02]  /*1d710*/  POPC R0, R5 ;  /* 0x0000000500007309 */ /* 0x000ea40000000000 */
[----:B--2---:R-:W-:-:S05]  /*1d720*/  IADD3 R2, R0, R2, RZ ;  /* 0x0000000200027210 */ /* 0x004fca0007ffe0ff */
[----:B------:R1:W-:Y:S01]  /*1d730*/  STL [R1+0x54], R2 ;  /* 0x0000540201007387 */ /* 0x0003e20000100800 */
[----:B------:R-:W-:Y:S05]  /*1d740*/  BRA.DIV ~URZ, `(.L_x_1547) ;  /* 0x00002de27f007947 */ /* 0x000fea000b800000 */
[----:B------:R2:W4:Y:S04]  /*1d750*/  SHFL.IDX PT, R12, R6, R0, 0x1f ;  /* 0x00001f00060c7589 */ /* 0x00052800000e0000 */
[----:B------:R2:W1:Y:S02]  /*1d760*/  SHFL.IDX PT, R7, R7, R0, 0x1f ;  /* 0x00001f0007077589 */ /* 0x00046400000e0000 */
.L_x_1612:
[----:B------:R-:W-:Y:S01]  /*1d770*/  ISETP.NE.AND P0, PT, R5, RZ, PT ;  /* 0x000000ff0500720c */ /* 0x000fe20003f05270 */
[----:B------:R-:W-:-:S12]  /*1d780*/  BSSY B0, `(.L_x_1548) ;  /* 0x0000005000007945 */ /* 0x000fd80003800000 */
[----:B------:R-:W-:Y:S05]  /*1d790*/  @!P0 BRA `(.L_x_1549) ;  /* 0x0000003000008947 */ /* 0x000fea0003800000 */
[----:B--2---:R-:W-:Y:S01]  /*1d7a0*/  IADD3 R0, R0, -0x1, RZ ;  /* 0xffffffff00007810 */ /* 0x004fe20007ffe0ff */
[----:B------:R-:W-:Y:S05]  /*1d7b0*/  BRA.DIV ~URZ, `(.L_x_1550) ;  /* 0x00002e427f007947 */ /* 0x000fea000b800000 */
[----:B------:R2:W3:Y:S02]  /*1d7c0*/  SHFL.IDX PT, R13, R4, R0, 0x1f ;  /* 0x00001f00040d7589 */ /* 0x0004e400000e0000 */
.L_x_1549:
[----:B------:R-:W-:Y:S05]  /*1d7d0*/  BSYNC B0 ;  /* 0x0000000000007941 */ /* 0x000fea0003800000 */
.L_x_1548:
        /* <DEDUP_REMOVED lines=68> */
.L_x_1552:
        /* <DEDUP_REMOVED lines=68> */
.L_x_1553:
[----:B------:R-:W-:Y:S05]  /*1e060*/  BSYNC B0 ;  /* 0x0000000000007941 */ /* 0x000fea0003800000 */
.L_x_1551:
[----:B------:R-:W-:-:S04]  /*1e070*/  LOP3.LUT R2, RZ, R2, RZ, 0x33, !PT ;  /* 0x00000002ff027212 */ /* 0x000fc800078e33ff */
[----:B-1----:R-:W-:-:S05]  /*1e080*/  IADD3 R0, R2, R12, RZ ;  /* 0x0000000c02007210 */ /* 0x002fca0007ffe0ff */
[----:B------:R1:W-:Y:S01]  /*1e090*/  STL [R1+0x4c], R0 ;  /* 0x00004c0001007387 */ /* 0x0003e20000100800 */
[----:B------:R-:W-:Y:S05]  /*1e0a0*/  BRA `(.L_x_1554) ;  /* 0x0000005000007947 */ /* 0x000fea0003800000 */
.L_x_1542:
[----:B------:R-:W-:Y:S01]  /*1e0b0*/  MOV R0, c[0x0][0x53c] ;  /* 0x00014f0000007a02 */ /* 0x000fe20000000f00 */
[----:B------:R1:W-:Y:S04]  /*1e0c0*/  STL [R1+0x48], R9 ;  /* 0x0000480901007387 */ /* 0x0003e80000100800 */
[----:B------:R1:W-:Y:S04]  /*1e0d0*/  STL [R1+0x4c], RZ ;  /* 0x00004cff01007387 */ /* 0x0003e80000100800 */
[----:B------:R1:W-:Y:S04]  /*1e0e0*/  STL [R1+0x50], RZ ;  /* 0x000050ff01007387 */ /* 0x0003e80000100800 */
[----:B------:R1:W-:Y:S02]  /*1e0f0*/  STL [R1+0x54], R0 ;  /* 0x0000540001007387 */ /* 0x0003e40000100800 */
.L_x_1554:
[----:B------:R-:W-:Y:S05]  /*1e100*/  BSYNC B1 ;  /* 0x0000000000017941 */ /* 0x000fea0003800000 */
.L_x_1540:
        /* <DEDUP_REMOVED lines=9> */
.L_x_1535:
[----:B-1----:R-:W3:Y:S02]  /*1e1a0*/  LDL R0, [R1+0x54] ;  /* 0x0000540001007983 */ /* 0x002ee40000100800 */
[----:B---3--:R-:W-:-:S13]  /*1e1b0*/  ISETP.GE.AND P0, PT, R0, c[0x0][0x53c], PT ;  /* 0x00014f0000007a0c */ /* 0x008fda0003f06270 */
[----:B--2-4-:R-:W-:Y:S01]  /*1e1c0*/  @P0 CALL.REL.NOINC `(.L_x_1555) ;  /* 0x0000001000000944 */ /* 0x014fe20003c00000 */
[----:B------:R-:W-:Y:S05]  /*1e1d0*/  BRA `(.L_x_1556) ;  /* 0xfffe351000007947 */ /* 0x000fea000383ffff */
.L_x_1555:
[----:B------:R-:W-:Y:S05]  /*1e1e0*/  EXIT ;  /* 0x000000000000794d */ /* 0x000fea0003800000 */
.L_x_1361:
[----:B------:R-:W-:Y:S01]  /*1e1f0*/  IMAD.MOV.U32 R0, RZ, RZ, R5 ;  /* 0x000000ffff007224 */ /* 0x000fe200078e0005 */
[----:B------:R-:W-:Y:S02]  /*1e200*/  MOV R2, 0x1 ;  /* 0x0000000100027802 */ /* 0x000fe40000000f00 */
[----:B------:R-:W-:Y:S02]  /*1e210*/  MOV R3, 0x1e230 ;  /* 0x0001e23000037802 */ /* 0x000fe40000000f00 */
[----:B------:R-:W-:Y:S05]  /*1e220*/  CALL.REL.NOINC `($__internal_24_$__cuda_sm70_shflsync_up_p) ;  /* 0x000024e000007944 */ /* 0x000fea0003c00000 */
[----:B------:R-:W-:Y:S01]  /*1e230*/  MOV R0, R4 ;  /* 0x0000000400007202 */ /* 0x000fe20000000f00 */
[----:B------:R-:W-:Y:S05]  /*1e240*/  BRA `(.L_x_1557) ;  /* 0xfffe221000007947 */ /* 0x000fea000383ffff */
.L_x_1362:
[----:B------:R-:W-:Y:S01]  /*1e250*/  IMAD.MOV.U32 R0, RZ, RZ, R5 ;  /* 0x000000ffff007224 */ /* 0x000fe200078e0005 */
[----:B------:R-:W-:Y:S02]  /*1e260*/  MOV R2, 0x2 ;  /* 0x0000000200027802 */ /* 0x000fe40000000f00 */
[----:B------:R-:W-:Y:S02]  /*1e270*/  MOV R3, 0x1e290 ;  /* 0x0001e29000037802 */ /* 0x000fe40000000f00 */
[----:B------:R-:W-:Y:S05]  /*1e280*/  CALL.REL.NOINC `($__internal_24_$__cuda_sm70_shflsync_up_p) ;  /* 0x0000248000007944 */ /* 0x000fea0003c00000 */
[----:B------:R-:W-:Y:S01]  /*1e290*/  SEL R0, R4, RZ, P4 ;  /* 0x000000ff04007207 */ /* 0x000fe20002000000 */
[----:B------:R-:W-:Y:S01]  /*1e2a0*/  IMAD.MOV.U32 R2, RZ, RZ, 0x4 ;  /* 0x00000004ff027424 */ /* 0x000fe200078e00ff */
[----:B------:R-:W-:-:S03]  /*1e2b0*/  MOV R3, 0x1e2e0 ;  /* 0x0001e2e000037802 */ /* 0x000fc60000000f00 */
[----:B------:R-:W-:Y:S02]  /*1e2c0*/  IMAD.IADD R0, R5, 0x1, R0 ;  /* 0x0000000105007824 */ /* 0x000fe400078e0200 */
        /* <DEDUP_REMOVED lines=13> */
[----:B------:R-:W-:Y:S02]  /*1e3a0*/  MOV R3, 0x1f ;  /* 0x0000001f00037802 */ /* 0x000fe40000000f00 */
[----:B------:R-:W-:Y:S01]  /*1e3b0*/  MOV R2, 0x1e3f0 ;  /* 0x0001e3f000027802 */ /* 0x000fe20000000f00 */
[----:B------:R-:W-:-:S04]  /*1e3c0*/  IMAD.IADD R4, R0, 0x1, R4 ;  /* 0x0000000100047824 */ /* 0x000fc800078e0204 */
[----:B------:R-:W-:Y:S02]  /*1e3d0*/  IMAD.MOV.U32 R11, RZ, RZ, R4 ;  /* 0x000000ffff0b7224 */ /* 0x000fe400078e0004 */
[----:B------:R-:W-:Y:S05]  /*1e3e0*/  CALL.REL.NOINC `($__internal_23_$__cuda_sm70_shflsync_idx_p) ;  /* 0x000022d000007944 */ /* 0x000fea0003c00000 */
[----:B------:R-:W-:Y:S01]  /*1e3f0*/  MOV R0, R10 ;  /* 0x0000000a00007202 */ /* 0x000fe20000000f00 */
[----:B------:R-:W-:Y:S05]  /*1e400*/  BRA `(.L_x_1558) ;  /* 0xfffe215000007947 */ /* 0x000fea000383ffff */
.L_x_1364:
[----:B------:R-:W-:Y:S02]  /*1e410*/  SEL R0, RZ, 0x1, P0 ;  /* 0x00000001ff007807 */ /* 0x000fe40000000000 */
[----:B------:R-:W-:Y:S02]  /*1e420*/  MOV R2, 0x1e440 ;  /* 0x0001e44000027802 */ /* 0x000fe40000000f00 */
[----:B------:R-:W-:Y:S05]  /*1e430*/  CALL.REL.NOINC `($__internal_25_$__cuda_sm70_votesync_ballot) ;  /* 0x0000234000007944 */ /* 0x000fea0003c00000 */
[----:B------:R-:W-:Y:S01]  /*1e440*/  MOV R6, R0 ;  /* 0x0000000000067202 */ /* 0x000fe20000000f00 */
[----:B------:R-:W-:Y:S05]  /*1e450*/  BRA `(.L_x_1559) ;  /* 0xfffe219000007947 */ /* 0x000fea000383ffff */
.L_x_1365:
[----:B------:R-:W-:Y:S01]  /*1e460*/  IMAD.MOV.U32 R11, RZ, RZ, R9 ;  /* 0x000000ffff0b7224 */ /* 0x000fe200078e0009 */
[----:B------:R-:W-:Y:S01]  /*1e470*/  MOV R10, R0 ;  /* 0x00000000000a7202 */ /* 0x000fe20000000f00 */
[----:B------:R-:W-:Y:S01]  /*1e480*/  IMAD.MOV.U32 R3, RZ, RZ, 0x1f ;  /* 0x0000001fff037424 */ /* 0x000fe200078e00ff */
[----:B-1----:R-:W-:Y:S02]  /*1e490*/  MOV R2, 0x1e4b0 ;  /* 0x0001e4b000027802 */ /* 0x002fe40000000f00 */
[----:B------:R-:W-:Y:S05]  /*1e4a0*/  CALL.REL.NOINC `($__internal_23_$__cuda_sm70_shflsync_idx_p) ;  /* 0x0000221000007944 */ /* 0x000fea0003c00000 */
[----:B------:R-:W-:Y:S01]  /*1e4b0*/  IMAD.MOV.U32 R13, RZ, RZ, R10 ;  /* 0x000000ffff0d7224 */ /* 0x000fe200078e000a */
[----:B------:R-:W-:Y:S01]  /*1e4c0*/  MOV R11, R8 ;  /* 0x00000008000b7202 */ /* 0x000fe20000000f00 */
[----:B------:R-:W-:Y:S01]  /*1e4d0*/  IMAD.MOV.U32 R5, RZ, RZ, RZ ;  /* 0x000000ffff057224 */ /* 0x000fe200078e00ff */
[----:B------:R-:W-:Y:S01]  /*1e4e0*/  MOV R10, R0 ;  /* 0x00000000000a7202 */ /* 0x000fe20000000f00 */
[----:B------:R-:W-:Y:S01]  /*1e4f0*/  IMAD.MOV.U32 R3, RZ, RZ, 0x1f ;  /* 0x0000001fff037424 */ /* 0x000fe200078e00ff */
[----:B------:R-:W-:-:S02]  /*1e500*/  MOV R2, 0x1e520 ;  /* 0x0001e52000027802 */ /* 0x000fc40000000f00 */
[----:B------:R-:W-:Y:S05]  /*1e510*/  CALL.REL.NOINC `($__internal_23_$__cuda_sm70_shflsync_idx_p) ;  /* 0x000021a000007944 */ /* 0x000fea0003c00000 */
[----:B------:R-:W-:Y:S01]  /*1e520*/  MOV R9, R10 ;  /* 0x0000000a00097202 */ /* 0x000fe20000000f00 */
[----:B------:R-:W-:Y:S05]  /*1e530*/  BRA `(.L_x_1560) ;  /* 0xfffe212000007947 */ /* 0x000fea000383ffff */
.L_x_1368:
[----:B------:R-:W-:Y:S01]  /*1e540*/  IMAD.MOV.U32 R11, RZ, RZ, R4 ;  /* 0x000000ffff0b7224 */ /* 0x000fe200078e0004 */
[----:B------:R-:W-:-:S02]  /*1e550*/  MOV R3, 0x1f ;  /* 0x0000001f00037802 */ /* 0x000fc40000000f00 */
[----:B-1----:R-:W-:Y:S02]  /*1e560*/  MOV R2, 0x1e580 ;  /* 0x0001e58000027802 */ /* 0x002fe40000000f00 */
[----:B--234-:R-:W-:Y:S05]  /*1e570*/  CALL.REL.NOINC `($__internal_23_$__cuda_sm70_shflsync_idx_p) ;  /* 0x0000214000007944 */ /* 0x01cfea0003c00000 */
[----:B------:R-:W-:Y:S01]  /*1e580*/  MOV R5, R10 ;  /* 0x0000000a00057202 */ /* 0x000fe20000000f00 */
[----:B------:R-:W-:Y:S05]  /*1e590*/  BRA `(.L_x_1367) ;  /* 0xfffe212000007947 */ /* 0x000fea000383ffff */
.L_x_1417:
[----:B------:R-:W-:Y:S01]  /*1e5a0*/  IMAD.MOV.U32 R11, RZ, RZ, R5 ;  /* 0x000000ffff0b7224 */ /* 0x000fe200078e0005 */
[----:B------:R-:W-:Y:S01]  /*1e5b0*/  MOV R10, RZ ;  /* 0x000000ff000a7202 */ /* 0x000fe20000000f00 */
[----:B------:R-:W-:Y:S01]  /*1e5c0*/  IMAD.MOV.U32 R3, RZ, RZ, 0x181f ;  /* 0x0000181fff037424 */ /* 0x000fe200078e00ff */
[----:B-1----:R-:W-:Y:S02]  /*1e5d0*/  MOV R2, 0x1e5f0 ;  /* 0x0001e5f000027802 */ /* 0x002fe40000000f00 */
[----:B-----5:R-:W-:Y:S05]  /*1e5e0*/  CALL.REL.NOINC `($__internal_23_$__cuda_sm70_shflsync_idx_p) ;  /* 0x000020d000007944 */ /* 0x020fea0003c00000 */
[----:B------:R-:W-:Y:S01]  /*1e5f0*/  MOV R7, R10 ;  /* 0x0000000a00077202 */ /* 0x000fe20000000f00 */
[----:B------:R-:W-:Y:S05]  /*1e600*/  BRA `(.L_x_1561) ;  /* 0xfffe9d5000007947 */ /* 0x000fea000383ffff */
.L_x_1418:
[----:B------:R-:W-:Y:S01]  /*1e610*/  IMAD.MOV.U32 R11, RZ, RZ, R6 ;  /* 0x000000ffff0b7224 */ /* 0x000fe200078e0006 */
[----:B------:R-:W-:Y:S01]  /*1e620*/  MOV R10, RZ ;  /* 0x000000ff000a7202 */ /* 0x000fe20000000f00 */
[----:B------:R-:W-:Y:S01]  /*1e630*/  IMAD.MOV.U32 R3, RZ, RZ, 0x181f ;  /* 0x0000181fff037424 */ /* 0x000fe200078e00ff */
[----:B-1----:R-:W-:Y:S02]  /*1e640*/  MOV R2, 0x1e660 ;  /* 0x0001e66000027802 */ /* 0x002fe40000000f00 */
[----:B--23-5:R-:W-:Y:S05]  /*1e650*/  CALL.REL.NOINC `($__internal_23_$__cuda_sm70_shflsync_idx_p) ;  /* 0x0000206000007944 */ /* 0x02cfea0003c00000 */
[----:B------:R-:W-:Y:S01]  /*1e660*/  MOV R2, R10 ;  /* 0x0000000a00027202 */ /* 0x000fe20000000f00 */
[----:B------:R-:W-:Y:S05]  /*1e670*/  BRA `(.L_x_1562) ;  /* 0xfffe9d0000007947 */ /* 0x000fea000383ffff */
.L_x_1421:
[----:B------:R-:W-:Y:S01]  /*1e680*/  IMAD.MOV.U32 R11, RZ, RZ, R5 ;  /* 0x000000ffff0b7224 */ /* 0x000fe200078e0005 */
[----:B------:R-:W-:Y:S01]  /*1e690*/  MOV R10, 0x1 ;  /* 0x00000001000a7802 */ /* 0x000fe20000000f00 */
[----:B--2---:R-:W-:Y:S01]  /*1e6a0*/  IMAD.MOV.U32 R3, RZ, RZ, 0x181f ;  /* 0x0000181fff037424 */ /* 0x004fe200078e00ff */
[----:B----4-:R-:W-:-:S02]  /*1e6b0*/  MOV R2, 0x1e6d0 ;  /* 0x0001e6d000027802 */ /* 0x010fc40000000f00 */
[----:B-1-3-5:R-:W-:Y:S05]  /*1e6c0*/  CALL.REL.NOINC `($__internal_23_$__cuda_sm70_shflsync_idx_p) ;  /* 0x00001ff000007944 */ /* 0x02afea0003c00000 */
[----:B------:R-:W-:Y:S01]  /*1e6d0*/  IMAD.MOV.U32 R7, RZ, RZ, R10 ;  /* 0x000000ffff077224 */ /* 0x000fe200078e000a */
[----:B------:R-:W-:Y:S01]  /*1e6e0*/  MOV R10, 0x1 ;  /* 0x00000001000a7802 */ /* 0x000fe20000000f00 */
[----:B------:R-:W-:Y:S01]  /*1e6f0*/  IMAD.MOV.U32 R11, RZ, RZ, R6 ;  /* 0x000000ffff0b7224 */ /* 0x000fe200078e0006 */
[----:B------:R-:W-:-:S02]  /*1e700*/  MOV R3, 0x181f ;  /* 0x0000181f00037802 */ /* 0x000fc40000000f00 */
[----:B------:R-:W-:Y:S02]  /*1e710*/  MOV R2, 0x1e730 ;  /* 0x0001e73000027802 */ /* 0x000fe40000000f00 */
[----:B------:R-:W-:Y:S05]  /*1e720*/  CALL.REL.NOINC `($__internal_23_$__cuda_sm70_shflsync_idx_p) ;  /* 0x00001f9000007944 */ /* 0x000fea0003c00000 */
[----:B------:R-:W-:Y:S01]  /*1e730*/  MOV R2, R10 ;  /* 0x0000000a00027202 */ /* 0x000fe20000000f00 */
[----:B------:R-:W-:Y:S05]  /*1e740*/  BRA `(.L_x_1563) ;  /* 0xfffe9d2000007947 */ /* 0x000fea000383ffff */
.L_x_1424:
[----:B------:R-:W-:Y:S01]  /*1e750*/  IMAD.MOV.U32 R11, RZ, RZ, R5 ;  /* 0x000000ffff0b7224 */ /* 0x000fe200078e0005 */
[----:B------:R-:W-:Y:S01]  /*1e760*/  MOV R10, 0x2 ;  /* 0x00000002000a7802 */ /* 0x000fe20000000f00 */
[----:B-1----:R-:W-:Y:S01]  /*1e770*/  IMAD.MOV.U32 R3, RZ, RZ, 0x181f ;  /* 0x0000181fff037424 */ /* 0x002fe200078e00ff */
[----:B--2---:R-:W-:Y:S02]  /*1e780*/  MOV R2, 0x1e7a0 ;  /* 0x0001e7a000027802 */ /* 0x004fe40000000f00 */
[----:B---3-5:R-:W-:Y:S05]  /*1e790*/  CALL.REL.NOINC `($__internal_23_$__cuda_sm70_shflsync_idx_p) ;  /* 0x00001f2000007944 */ /* 0x028fea0003c00000 */
[----:B------:R-:W-:Y:S01]  /*1e7a0*/  MOV R7, R10 ;  /* 0x0000000a00077202 */ /* 0x000fe20000000f00 */
[----:B------:R-:W-:Y:S05]  /*1e7b0*/  BRA `(.L_x_1564) ;  /* 0xfffe9d8000007947 */ /* 0x000fea000383ffff */
.L_x_1425:
[----:B------:R-:W-:Y:S01]  /*1e7c0*/  IMAD.MOV.U32 R11, RZ, RZ, R6 ;  /* 0x000000ffff0b7224 */ /* 0x000fe200078e0006 */
[----:B------:R-:W-:Y:S01]  /*1e7d0*/  MOV R10, 0x2 ;  /* 0x00000002000a7802 */ /* 0x000fe20000000f00 */
[----:B------:R-:W-:Y:S01]  /*1e7e0*/  IMAD.MOV.U32 R3, RZ, RZ, 0x181f ;  /* 0x0000181fff037424 */ /* 0x000fe200078e00ff */
[----:B--2---:R-:W-:Y:S02]  /*1e7f0*/  MOV R2, 0x1e810 ;  /* 0x0001e81000027802 */ /* 0x004fe40000000f00 */
[----:B-1-345:R-:W-:Y:S05]  /*1e800*/  CALL.REL.NOINC `($__internal_23_$__cuda_sm70_shflsync_idx_p) ;  /* 0x00001eb000007944 */ /* 0x03afea0003c00000 */
[----:B------:R-:W-:Y:S01]  /*1e810*/  MOV R2, R10 ;  /* 0x0000000a00027202 */ /* 0x000fe20000000f00 */
[----:B------:R-:W-:Y:S05]  /*1e820*/  BRA `(.L_x_1565) ;  /* 0xfffe9d3000007947 */ /* 0x000fea000383ffff */
.L_x_1428:
[----:B------:R-:W-:Y:S01]  /*1e830*/  IMAD.MOV.U32 R11, RZ, RZ, R5 ;  /* 0x000000ffff0b7224 */ /* 0x000fe200078e0005 */
[----:B------:R-:W-:Y:S01]  /*1e840*/  MOV R10, 0x3 ;  /* 0x00000003000a7802 */ /* 0x000fe20000000f00 */
[----:B-1----:R-:W-:Y:S01]  /*1e850*/  IMAD.MOV.U32 R3, RZ, RZ, 0x181f ;  /* 0x0000181fff037424 */ /* 0x002fe200078e00ff */
[----:B------:R-:W-:-:S02]  /*1e860*/  MOV R2, 0x1e880 ;  /* 0x0001e88000027802 */ /* 0x000fc40000000f00 */
[----:B--2345:R-:W-:Y:S05]  /*1e870*/  CALL.REL.NOINC `($__internal_23_$__cuda_sm70_shflsync_idx_p) ;  /* 0x00001e4000007944 */ /* 0x03cfea0003c00000 */
        /* <DEDUP_REMOVED lines=8> */
.L_x_1431:
[----:B------:R-:W-:Y:S01]  /*1e900*/  IMAD.MOV.U32 R11, RZ, RZ, R5 ;  /* 0x000000ffff0b7224 */ /* 0x000fe200078e0005 */
[----:B------:R-:W-:Y:S01]  /*1e910*/  MOV R10, 0x4 ;  /* 0x00000004000a7802 */ /* 0x000fe20000000f00 */
[----:B-1----:R-:W-:Y:S01]  /*1e920*/  IMAD.MOV.U32 R3, RZ, RZ, 0x181f ;  /* 0x0000181fff037424 */ /* 0x002fe200078e00ff */
[----:B------:R-:W-:Y:S02]  /*1e930*/  MOV R2, 0x1e950 ;  /* 0x0001e95000027802 */ /* 0x000fe40000000f00 */
[----:B--2345:R-:W-:Y:S05]  /*1e940*/  CALL.REL.NOINC `($__internal_23_$__cuda_sm70_shflsync_idx_p) ;  /* 0x00001d7000007944 */ /* 0x03cfea0003c00000 */
[----:B------:R-:W-:Y:S01]  /*1e950*/  MOV R7, R10 ;  /* 0x0000000a00077202 */ /* 0x000fe20000000f00 */
[----:B------:R-:W-:Y:S05]  /*1e960*/  BRA `(.L_x_1567) ;  /* 0xfffe9da000007947 */ /* 0x000fea000383ffff */
.L_x_1432:
[----:B------:R-:W-:Y:S01]  /*1e970*/  IMAD.MOV.U32 R11, RZ, RZ, R6 ;  /* 0x000000ffff0b7224 */ /* 0x000fe200078e0006 */
[----:B------:R-:W-:Y:S01]  /*1e980*/  MOV R10, 0x4 ;  /* 0x00000004000a7802 */ /* 0x000fe20000000f00 */
[----:B-1----:R-:W-:Y:S01]  /*1e990*/  IMAD.MOV.U32 R3, RZ, RZ, 0x181f ;  /* 0x0000181fff037424 */ /* 0x002fe200078e00ff */
[----:B------:R-:W-:Y:S02]  /*1e9a0*/  MOV R2, 0x1e9c0 ;  /* 0x0001e9c000027802 */ /* 0x000fe40000000f00 */
[----:B--2345:R-:W-:Y:S05]  /*1e9b0*/  CALL.REL.NOINC `($__internal_23_$__cuda_sm70_shflsync_idx_p) ;  /* 0x00001d0000007944 */ /* 0x03cfea0003c00000 */
[----:B------:R-:W-:Y:S01]  /*1e9c0*/  MOV R2, R10 ;  /* 0x0000000a00027202 */ /* 0x000fe20000000f00 */
[----:B------:R-:W-:Y:S05]  /*1e9d0*/  BRA `(.L_x_1568) ;  /* 0xfffe9d5000007947 */ /* 0x000fea000383ffff */
.L_x_1435:
[----:B------:R-:W-:Y:S01]  /*1e9e0*/  IMAD.MOV.U32 R11, RZ, RZ, R5 ;  /* 0x000000ffff0b7224 */ /* 0x000fe200078e0005 */
[----:B------:R-:W-:Y:S01]  /*1e9f0*/  MOV R10, 0x5 ;  /* 0x00000005000a7802 */ /* 0x000fe20000000f00 */
[----:B--2---:R-:W-:Y:S01]  /*1ea00*/  IMAD.MOV.U32 R3, RZ, RZ, 0x181f ;  /* 0x0000181fff037424 */ /* 0x004fe200078e00ff */
[----:B------:R-:W-:-:S02]  /*1ea10*/  MOV R2, 0x1ea30 ;  /* 0x0001ea3000027802 */ /* 0x000fc40000000f00 */
[----:B-1-345:R-:W-:Y:S05]  /*1ea20*/  CALL.REL.NOINC `($__internal_23_$__cuda_sm70_shflsync_idx_p) ;  /* 0x00001c9000007944 */ /* 0x03afea0003c00000 */
        /* <DEDUP_REMOVED lines=8> */
.L_x_1438:
[----:B------:R-:W-:Y:S01]  /*1eab0*/  IMAD.MOV.U32 R11, RZ, RZ, R5 ;  /* 0x000000ffff0b7224 */ /* 0x000fe200078e0005 */
[----:B------:R-:W-:Y:S01]  /*1eac0*/  MOV R10, 0x6 ;  /* 0x00000006000a7802 */ /* 0x000fe20000000f00 */
[----:B-1----:R-:W-:Y:S01]  /*1ead0*/  IMAD.MOV.U32 R3, RZ, RZ, 0x181f ;  /* 0x0000181fff037424 */ /* 0x002fe200078e00ff */
[----:B--2---:R-:W-:Y:S02]  /*1eae0*/  MOV R2, 0x1eb00 ;  /* 0x0001eb0000027802 */ /* 0x004fe40000000f00 */
[----:B---345:R-:W-:Y:S05]  /*1eaf0*/  CALL.REL.NOINC `($__internal_23_$__cuda_sm70_shflsync_idx_p) ;  /* 0x00001bc000007944 */ /* 0x038fea0003c00000 */
[----:B------:R-:W-:Y:S01]  /*1eb00*/  MOV R7, R10 ;  /* 0x0000000a00077202 */ /* 0x000fe20000000f00 */
[----:B------:R-:W-:Y:S05]  /*1eb10*/  BRA `(.L_x_1570) ;  /* 0xfffe9dc000007947 */ /* 0x000fea000383ffff */
.L_x_1439:
[----:B------:R-:W-:Y:S01]  /*1eb20*/  IMAD.MOV.U32 R11, RZ, RZ, R6 ;  /* 0x000000ffff0b7224 */ /* 0x000fe200078e0006 */
[----:B------:R-:W-:Y:S01]  /*1eb30*/  MOV R10, 0x6 ;  /* 0x00000006000a7802 */ /* 0x000fe20000000f00 */
[----:B------:R-:W-:Y:S01]  /*1eb40*/  IMAD.MOV.U32 R3, RZ, RZ, 0x181f ;  /* 0x0000181fff037424 */ /* 0x000fe200078e00ff */
[----:B--2---:R-:W-:Y:S02]  /*1eb50*/  MOV R2, 0x1eb70 ;  /* 0x0001eb7000027802 */ /* 0x004fe40000000f00 */
[----:B-1-345:R-:W-:Y:S05]  /*1eb60*/  CALL.REL.NOINC `($__internal_23_$__cuda_sm70_shflsync_idx_p) ;  /* 0x00001b5000007944 */ /* 0x03afea0003c00000 */
[----:B------:R-:W-:Y:S01]  /*1eb70*/  MOV R2, R10 ;  /* 0x0000000a00027202 */ /* 0x000fe20000000f00 */
[----:B------:R-:W-:Y:S05]  /*1eb80*/  BRA `(.L_x_1571) ;  /* 0xfffe9d7000007947 */ /* 0x000fea000383ffff */
.L_x_1442:
        /* <DEDUP_REMOVED lines=13> */
.L_x_1487:
[----:B---3--:R1:W5:Y:S01]  /*1ec60*/  LDL R0, [R1+0x10] ;  /* 0x0000100001007983 */ /* 0x0083620000100800 */
[----:B------:R-:W-:Y:S02]  /*1ec70*/  MOV R7, 0x2 ;  /* 0x0000000200077802 */ /* 0x000fe40000000f00 */
[----:B------:R-:W-:Y:S02]  /*1ec80*/  MOV R3, 0x1eca0 ;  /* 0x0001eca000037802 */ /* 0x000fe40000000f00 */
[----:B-1---5:R-:W-:Y:S05]  /*1ec90*/  CALL.REL.NOINC `($__internal_22_$__cuda_sm70_shflsync_bfly_p) ;  /* 0x000019d000007944 */ /* 0x022fea0003c00000 */
[----:B--2---:R-:W-:Y:S01]  /*1eca0*/  MOV R2, R0 ;  /* 0x0000000000027202 */ /* 0x004fe20000000f00 */
[----:B-1----:R-:W-:Y:S05]  /*1ecb0*/  BRA `(.L_x_1573) ;  /* 0xffffad5000007947 */ /* 0x002fea000383ffff */
.L_x_1488:
[----:B------:R-:W-:Y:S01]  /*1ecc0*/  IMAD.MOV.U32 R0, RZ, RZ, R2 ;  /* 0x000000ffff007224 */ /* 0x000fe200078e0002 */
[----:B------:R-:W-:Y:S02]  /*1ecd0*/  MOV R7, 0x1 ;  /* 0x0000000100077802 */ /* 0x000fe40000000f00 */
[----:B------:R-:W-:Y:S02]  /*1ece0*/  MOV R3, 0x1ed00 ;  /* 0x0001ed0000037802 */ /* 0x000fe40000000f00 */
[----:B------:R-:W-:Y:S05]  /*1ecf0*/  CALL.REL.NOINC `($__internal_22_$__cuda_sm70_shflsync_bfly_p) ;  /* 0x0000197000007944 */ /* 0x000fea0003c00000 */
[----:B--2---:R-:W-:Y:S02]  /*1ed00*/  FADD.FTZ R2, R2, R0 ;  /* 0x0000000002027221 */ /* 0x004fe40000010000 */
[----:B------:R2:W5:Y:S01]  /*1ed10*/  LDL R0, [R1+0x14] ;  /* 0x0000140001007983 */ /* 0x0005620000100800 */
[----:B-1----:R-:W-:-:S02]  /*1ed20*/  MOV R7, 0x2 ;  /* 0x0000000200077802 */ /* 0x002fc40000000f00 */
[----:B------:R-:W-:Y:S02]  /*1ed30*/  MOV R3, 0x1ed50 ;  /* 0x0001ed5000037802 */ /* 0x000fe40000000f00 */
[----:B--2--5:R-:W-:Y:S05]  /*1ed40*/  CALL.REL.NOINC `($__internal_22_$__cuda_sm70_shflsync_bfly_p) ;  /* 0x0000192000007944 */ /* 0x024fea0003c00000 */
[----:B------:R-:W3:Y:S01]  /*1ed50*/  LDL.LU R3, [R1+0x14] ;  /* 0x0000140001037983 */ /* 0x000ee20000300800 */
[----:B-1----:R-:W-:Y:S01]  /*1ed60*/  MOV R7, 0x1 ;  /* 0x0000000100077802 */ /* 0x002fe20000000f00 */
[----:B--23--:R-:W-:Y:S01]  /*1ed70*/  FADD.FTZ R5, R3, R0 ;  /* 0x0000000003057221 */ /* 0x00cfe20000010000 */
[----:B------:R-:W-:-:S04]  /*1ed80*/  MOV R3, 0x1edb0 ;  /* 0x0001edb000037802 */ /* 0x000fc80000000f00 */
[----:B------:R-:W-:Y:S02]  /*1ed90*/  MOV R0, R5 ;  /* 0x0000000500007202 */ /* 0x000fe40000000f00 */
[----:B------:R-:W-:Y:S05]  /*1eda0*/  CALL.REL.NOINC `($__internal_22_$__cuda_sm70_shflsync_bfly_p) ;  /* 0x000018c000007944 */ /* 0x000fea0003c00000 */
[----:B--2---:R-:W-:Y:S02]  /*1edb0*/  FADD.FTZ R4, R5, R0 ;  /* 0x0000000005047221 */ /* 0x004fe40000010000 */
[----:B------:R2:W5:Y:S01]  /*1edc0*/  LDL R0, [R1+0x18] ;  /* 0x0000180001007983 */ /* 0x0005620000100800 */
[----:B-1----:R-:W-:Y:S02]  /*1edd0*/  MOV R7, 0x2 ;  /* 0x0000000200077802 */ /* 0x002fe40000000f00 */
        /* <DEDUP_REMOVED lines=19> */
[----:B--2---:R-:W-:Y:S01]  /*1ef10*/  MOV R8, R0 ;  /* 0x0000000000087202 */ /* 0x004fe20000000f00 */
[----:B-1----:R-:W-:Y:S05]  /*1ef20*/  BRA `(.L_x_1574) ;  /* 0xffffac1000007947 */ /* 0x002fea000383ffff */
.L_x_1495:
[----:B--234-:R-:W-:Y:S01]  /*1ef30*/  IMAD.MOV.U32 R11, RZ, RZ, R6 ;  /* 0x000000ffff0b7224 */ /* 0x01cfe200078e0006 */
[----:B------:R-:W-:Y:S01]  /*1ef40*/  MOV R10, RZ ;  /* 0x000000ff000a7202 */ /* 0x000fe20000000f00 */
[----:B------:R-:W-:Y:S01]  /*1ef50*/  IMAD.MOV.U32 R3, RZ, RZ, 0x181f ;  /* 0x0000181fff037424 */ /* 0x000fe200078e00ff */
[----:B------:R-:W-:Y:S02]  /*1ef60*/  MOV R2, 0x1ef80 ;  /* 0x0001ef8000027802 */ /* 0x000fe40000000f00 */
[----:B-1----:R-:W-:Y:S05]  /*1ef70*/  CALL.REL.NOINC `($__internal_23_$__cuda_sm70_shflsync_idx_p) ;  /* 0x0000174000007944 */ /* 0x002fea0003c00000 */
[----:B------:R-:W-:Y:S01]  /*1ef80*/  MOV R8, R10 ;  /* 0x0000000a00087202 */ /* 0x000fe20000000f00 */
[----:B------:R-:W-:Y:S05]  /*1ef90*/  BRA `(.L_x_1575) ;  /* 0xffffc44000007947 */ /* 0x000fea000383ffff */
.L_x_1496:
[----:B------:R-:W-:Y:S01]  /*1efa0*/  IMAD.MOV.U32 R11, RZ, RZ, R7 ;  /* 0x000000ffff0b7224 */ /* 0x000fe200078e0007 */
[----:B------:R-:W-:Y:S01]  /*1efb0*/  MOV R10, RZ ;  /* 0x000000ff000a7202 */ /* 0x000fe20000000f00 */
[----:B------:R-:W-:Y:S01]  /*1efc0*/  IMAD.MOV.U32 R3, RZ, RZ, 0x181f ;  /* 0x0000181fff037424 */ /* 0x000fe200078e00ff */
[----:B------:R-:W-:Y:S02]  /*1efd0*/  MOV R2, 0x1eff0 ;  /* 0x0001eff000027802 */ /* 0x000fe40000000f00 */
[----:B-123--:R-:W-:Y:S05]  /*1efe0*/  CALL.REL.NOINC `($__internal_23_$__cuda_sm70_shflsync_idx_p) ;  /* 0x000016d000007944 */ /* 0x00efea0003c00000 */
[----:B------:R-:W-:Y:S01]  /*1eff0*/  MOV R2, R10 ;  /* 0x0000000a00027202 */ /* 0x000fe20000000f00 */
[----:B------:R-:W-:Y:S05]  /*1f000*/  BRA `(.L_x_1576) ;  /* 0xffffc3f000007947 */ /* 0x000fea000383ffff */
.L_x_1497:
[----:B------:R-:W-:Y:S01]  /*1f010*/  IMAD.MOV.U32 R11, RZ, RZ, R6 ;  /* 0x000000ffff0b7224 */ /* 0x000fe200078e0006 */
[----:B------:R-:W-:Y:S01]  /*1f020*/  MOV R10, 0x1 ;  /* 0x00000001000a7802 */ /* 0x000fe20000000f00 */
[----:B--2---:R-:W-:Y:S01]  /*1f030*/  IMAD.MOV.U32 R3, RZ, RZ, 0x181f ;  /* 0x0000181fff037424 */ /* 0x004fe200078e00ff */
[----:B------:R-:W-:-:S02]  /*1f040*/  MOV R2, 0x1f060 ;  /* 0x0001f06000027802 */ /* 0x000fc40000000f00 */
[----:B-1--4-:R-:W-:Y:S05]  /*1f050*/  CALL.REL.NOINC `($__internal_23_$__cuda_sm70_shflsync_idx_p) ;  /* 0x0000166000007944 */ /* 0x012fea0003c00000 */
        /* <DEDUP_REMOVED lines=8> */
.L_x_1498:
[----:B------:R-:W-:Y:S01]  /*1f0e0*/  IMAD.MOV.U32 R11, RZ, RZ, R6 ;  /* 0x000000ffff0b7224 */ /* 0x000fe200078e0006 */
[----:B------:R-:W-:Y:S01]  /*1f0f0*/  MOV R10, 0x2 ;  /* 0x00000002000a7802 */ /* 0x000fe20000000f00 */
[----:B--2---:R-:W-:Y:S01]  /*1f100*/  IMAD.MOV.U32 R3, RZ, RZ, 0x181f ;  /* 0x0000181fff037424 */ /* 0x004fe200078e00ff */
[----:B------:R-:W-:Y:S02]  /*1f110*/  MOV R2, 0x1f130 ;  /* 0x0001f13000027802 */ /* 0x000fe40000000f00 */
[----:B-1-34-:R-:W-:Y:S05]  /*1f120*/  CALL.REL.NOINC `($__internal_23_$__cuda_sm70_shflsync_idx_p) ;  /* 0x0000159000007944 */ /* 0x01afea0003c00000 */
[----:B------:R-:W-:Y:S01]  /*1f130*/  MOV R8, R10 ;  /* 0x0000000a00087202 */ /* 0x000fe20000000f00 */
[----:B------:R-:W-:Y:S05]  /*1f140*/  BRA `(.L_x_1578) ;  /* 0xffffc3a000007947 */ /* 0x000fea000383ffff */
.L_x_1499:
[----:B------:R-:W-:Y:S01]  /*1f150*/  IMAD.MOV.U32 R11, RZ, RZ, R7 ;  /* 0x000000ffff0b7224 */ /* 0x000fe200078e0007 */
[----:B------:R-:W-:Y:S01]  /*1f160*/  MOV R10, 0x2 ;  /* 0x00000002000a7802 */ /* 0x000fe20000000f00 */
[----:B--2---:R-:W-:Y:S01]  /*1f170*/  IMAD.MOV.U32 R3, RZ, RZ, 0x181f ;  /* 0x0000181fff037424 */ /* 0x004fe200078e00ff */
[----:B------:R-:W-:Y:S02]  /*1f180*/  MOV R2, 0x1f1a0 ;  /* 0x0001f1a000027802 */ /* 0x000fe40000000f00 */
[----:B-1-34-:R-:W-:Y:S05]  /*1f190*/  CALL.REL.NOINC `($__internal_23_$__cuda_sm70_shflsync_idx_p) ;  /* 0x0000152000007944 */ /* 0x01afea0003c00000 */
[----:B------:R-:W-:Y:S01]  /*1f1a0*/  MOV R2, R10 ;  /* 0x0000000a00027202 */ /* 0x000fe20000000f00 */
[----:B------:R-:W-:Y:S05]  /*1f1b0*/  BRA `(.L_x_1579) ;  /* 0xffffc35000007947 */ /* 0x000fea000383ffff */
.L_x_1500:
[----:B------:R-:W-:Y:S01]  /*1f1c0*/  IMAD.MOV.U32 R11, RZ, RZ, R6 ;  /* 0x000000ffff0b7224 */ /* 0x000fe200078e0006 */
[----:B------:R-:W-:Y:S01]  /*1f1d0*/  MOV R10, 0x3 ;  /* 0x00000003000a7802 */ /* 0x000fe20000000f00 */
[----:B---3--:R-:W-:Y:S01]  /*1f1e0*/  IMAD.MOV.U32 R3, RZ, RZ, 0x181f ;  /* 0x0000181fff037424 */ /* 0x008fe200078e00ff */
[----:B------:R-:W-:-:S02]  /*1f1f0*/  MOV R2, 0x1f210 ;  /* 0x0001f21000027802 */ /* 0x000fc40000000f00 */
[----:B-12---:R-:W-:Y:S05]  /*1f200*/  CALL.REL.NOINC `($__internal_23_$__cuda_sm70_shflsync_idx_p) ;  /* 0x000014b000007944 */ /* 0x006fea0003c00000 */
        /* <DEDUP_REMOVED lines=8> */
.L_x_1501:
[----:B------:R-:W-:Y:S01]  /*1f290*/  IMAD.MOV.U32 R11, RZ, RZ, R6 ;  /* 0x000000ffff0b7224 */ /* 0x000fe200078e0006 */
[----:B------:R-:W-:Y:S01]  /*1f2a0*/  MOV R10, 0x4 ;  /* 0x00000004000a7802 */ /* 0x000fe20000000f00 */
[----:B-1----:R-:W-:Y:S01]  /*1f2b0*/  IMAD.MOV.U32 R3, RZ, RZ, 0x181f ;  /* 0x0000181fff037424 */ /* 0x002fe200078e00ff */
[----:B------:R-:W-:Y:S02]  /*1f2c0*/  MOV R2, 0x1f2e0 ;  /* 0x0001f2e000027802 */ /* 0x000fe40000000f00 */
[----:B----4-:R-:W-:Y:S05]  /*1f2d0*/  CALL.REL.NOINC `($__internal_23_$__cuda_sm70_shflsync_idx_p) ;  /* 0x000013e000007944 */ /* 0x010fea0003c00000 */
[----:B------:R-:W-:Y:S01]  /*1f2e0*/  MOV R8, R10 ;  /* 0x0000000a00087202 */ /* 0x000fe20000000f00 */
[----:B------:R-:W-:Y:S05]  /*1f2f0*/  BRA `(.L_x_1581) ;  /* 0xffffc30000007947 */ /* 0x000fea000383ffff */
.L_x_1502:
[----:B------:R-:W-:Y:S01]  /*1f300*/  IMAD.MOV.U32 R11, RZ, RZ, R7 ;  /* 0x000000ffff0b7224 */ /* 0x000fe200078e0007 */
[----:B------:R-:W-:Y:S01]  /*1f310*/  MOV R10, 0x4 ;  /* 0x00000004000a7802 */ /* 0x000fe20000000f00 */
[----:B-1----:R-:W-:Y:S01]  /*1f320*/  IMAD.MOV.U32 R3, RZ, RZ, 0x181f ;  /* 0x0000181fff037424 */ /* 0x002fe200078e00ff */
[----:B------:R-:W-:Y:S02]  /*1f330*/  MOV R2, 0x1f350 ;  /* 0x0001f35000027802 */ /* 0x000fe40000000f00 */
[----:B--234-:R-:W-:Y:S05]  /*1f340*/  CALL.REL.NOINC `($__internal_23_$__cuda_sm70_shflsync_idx_p) ;  /* 0x0000137000007944 */ /* 0x01cfea0003c00000 */
[----:B------:R-:W-:Y:S01]  /*1f350*/  MOV R2, R10 ;  /* 0x0000000a00027202 */ /* 0x000fe20000000f00 */
[----:B------:R-:W-:Y:S05]  /*1f360*/  BRA `(.L_x_1582) ;  /* 0xffffc2b000007947 */ /* 0x000fea000383ffff */
.L_x_1503:
        /* <DEDUP_REMOVED lines=13> */
.L_x_1504:
[----:B------:R-:W-:Y:S01]  /*1f440*/  IMAD.MOV.U32 R11, RZ, RZ, R6 ;  /* 0x000000ffff0b7224 */ /* 0x000fe200078e0006 */
[----:B------:R-:W-:Y:S01]  /*1f450*/  MOV R10, 0x6 ;  /* 0x00000006000a7802 */ /* 0x000fe20000000f00 */
[----:B-1----:R-:W-:Y:S01]  /*1f460*/  IMAD.MOV.U32 R3, RZ, RZ, 0x181f ;  /* 0x0000181fff037424 */ /* 0x002fe200078e00ff */
[----:B------:R-:W-:Y:S02]  /*1f470*/  MOV R2, 0x1f490 ;  /* 0x0001f49000027802 */ /* 0x000fe40000000f00 */
[----:B---34-:R-:W-:Y:S05]  /*1f480*/  CALL.REL.NOINC `($__internal_23_$__cuda_sm70_shflsync_idx_p) ;  /* 0x0000123000007944 */ /* 0x018fea0003c00000 */
[----:B------:R-:W-:Y:S01]  /*1f490*/  MOV R8, R10 ;  /* 0x0000000a00087202 */ /* 0x000fe20000000f00 */
[----:B------:R-:W-:Y:S05]  /*1f4a0*/  BRA `(.L_x_1584) ;  /* 0xffffc26000007947 */ /* 0x000fea000383ffff */
.L_x_1505:
[----:B------:R-:W-:Y:S01]  /*1f4b0*/  IMAD.MOV.U32 R11, RZ, RZ, R7 ;  /* 0x000000ffff0b7224 */ /* 0x000fe200078e0007 */
[----:B------:R-:W-:Y:S01]  /*1f4c0*/  MOV R10, 0x6 ;  /* 0x00000006000a7802 */ /* 0x000fe20000000f00 */
[----:B-1----:R-:W-:Y:S01]  /*1f4d0*/  IMAD.MOV.U32 R3, RZ, RZ, 0x181f ;  /* 0x0000181fff037424 */ /* 0x002fe200078e00ff */
[----:B------:R-:W-:Y:S02]  /*1f4e0*/  MOV R2, 0x1f500 ;  /* 0x0001f50000027802 */ /* 0x000fe40000000f00 */
[----:B--234-:R-:W-:Y:S05]  /*1f4f0*/  CALL.REL.NOINC `($__internal_23_$__cuda_sm70_shflsync_idx_p) ;  /* 0x000011c000007944 */ /* 0x01cfea0003c00000 */
[----:B------:R-:W-:Y:S01]  /*1f500*/  MOV R2, R10 ;  /* 0x0000000a00027202 */ /* 0x000fe20000000f00 */
[----:B------:R-:W-:Y:S05]  /*1f510*/  BRA `(.L_x_1585) ;  /* 0xffffc21000007947 */ /* 0x000fea000383ffff */
.L_x_1506:
[----:B------:R-:W-:Y:S01]  /*1f520*/  IMAD.MOV.U32 R11, RZ, RZ, R6 ;  /* 0x000000ffff0b7224 */ /* 0x000fe200078e0006 */
[----:B------:R-:W-:Y:S01]  /*1f530*/  MOV R10, 0x7 ;  /* 0x00000007000a7802 */ /* 0x000fe20000000f00 */
[----:B--2---:R-:W-:Y:S01]  /*1f540*/  IMAD.MOV.U32 R3, RZ, RZ, 0x181f ;  /* 0x0000181fff037424 */ /* 0x004fe200078e00ff */
[----:B------:R-:W-:-:S02]  /*1f550*/  MOV R2, 0x1f570 ;  /* 0x0001f57000027802 */ /* 0x000fc40000000f00 */
[----:B-1-34-:R-:W-:Y:S05]  /*1f560*/  CALL.REL.NOINC `($__internal_23_$__cuda_sm70_shflsync_idx_p) ;  /* 0x0000115000007944 */ /* 0x01afea0003c00000 */
        /* <DEDUP_REMOVED lines=8> */
.L_x_1508:
[----:B------:R-:W-:Y:S01]  /*1f5f0*/  IMAD.MOV.U32 R11, RZ, RZ, R13 ;  /* 0x000000ffff0b7224 */ /* 0x000fe200078e000d */
[----:B------:R-:W-:Y:S01]  /*1f600*/  MOV R10, RZ ;  /* 0x000000ff000a7202 */ /* 0x000fe20000000f00 */
[----:B------:R-:W-:Y:S01]  /*1f610*/  IMAD.MOV.U32 R3, RZ, RZ, 0x1c1f ;  /* 0x00001c1fff037424 */ /* 0x000fe200078e00ff */
[----:B------:R-:W-:Y:S02]  /*1f620*/  MOV R2, 0x1f640 ;  /* 0x0001f64000027802 */ /* 0x000fe40000000f00 */
[----:B------:R-:W-:Y:S05]  /*1f630*/  CALL.REL.NOINC `($__internal_23_$__cuda_sm70_shflsync_idx_p) ;  /* 0x0000108000007944 */ /* 0x000fea0003c00000 */
[----:B------:R-:W-:Y:S01]  /*1f640*/  MOV R12, R10 ;  /* 0x0000000a000c7202 */ /* 0x000fe20000000f00 */
[----:B------:R-:W-:Y:S05]  /*1f650*/  BRA `(.L_x_1587) ;  /* 0xffffc3e000007947 */ /* 0x000fea000383ffff */
.L_x_1509:
[----:B------:R-:W-:Y:S01]  /*1f660*/  IMAD.MOV.U32 R11, RZ, RZ, R19 ;  /* 0x000000ffff0b7224 */ /* 0x000fe200078e0013 */
[----:B------:R-:W-:Y:S01]  /*1f670*/  MOV R10, RZ ;  /* 0x000000ff000a7202 */ /* 0x000fe20000000f00 */
[----:B------:R-:W-:Y:S01]  /*1f680*/  IMAD.MOV.U32 R3, RZ, RZ, 0x1c1f ;  /* 0x00001c1fff037424 */ /* 0x000fe200078e00ff */
[----:B------:R-:W-:Y:S02]  /*1f690*/  MOV R2, 0x1f6b0 ;  /* 0x0001f6b000027802 */ /* 0x000fe40000000f00 */
[----:B-12---:R-:W-:Y:S05]  /*1f6a0*/  CALL.REL.NOINC `($__internal_23_$__cuda_sm70_shflsync_idx_p) ;  /* 0x0000101000007944 */ /* 0x006fea0003c00000 */
[----:B------:R-:W-:Y:S01]  /*1f6b0*/  MOV R2, R10 ;  /* 0x0000000a00027202 */ /* 0x000fe20000000f00 */
[----:B------:R-:W-:Y:S05]  /*1f6c0*/  BRA `(.L_x_1588) ;  /* 0xffffc39000007947 */ /* 0x000fea000383ffff */
.L_x_1512:
[----:B----4-:R-:W-:Y:S01]  /*1f6d0*/  IMAD.MOV.U32 R11, RZ, RZ, R13 ;  /* 0x000000ffff0b7224 */ /* 0x010fe200078e000d */
[----:B------:R-:W-:Y:S01]  /*1f6e0*/  MOV R10, 0x1 ;  /* 0x00000001000a7802 */ /* 0x000fe20000000f00 */
[----:B------:R-:W-:Y:S01]  /*1f6f0*/  IMAD.MOV.U32 R3, RZ, RZ, 0x1c1f ;  /* 0x00001c1fff037424 */ /* 0x000fe200078e00ff */
[----:B------:R-:W-:-:S02]  /*1f700*/  MOV R2, 0x1f720 ;  /* 0x0001f72000027802 */ /* 0x000fc40000000f00 */
[----:B-123--:R-:W-:Y:S05]  /*1f710*/  CALL.REL.NOINC `($__internal_23_$__cuda_sm70_shflsync_idx_p) ;  /* 0x00000fa000007944 */ /* 0x00efea0003c00000 */
        /* <DEDUP_REMOVED lines=8> */
.L_x_1515:
[----:B----4-:R-:W-:Y:S01]  /*1f7a0*/  IMAD.MOV.U32 R11, RZ, RZ, R13 ;  /* 0x000000ffff0b7224 */ /* 0x010fe200078e000d */
[----:B------:R-:W-:Y:S01]  /*1f7b0*/  MOV R10, 0x2 ;  /* 0x00000002000a7802 */ /* 0x000fe20000000f00 */
[----:B------:R-:W-:Y:S01]  /*1f7c0*/  IMAD.MOV.U32 R3, RZ, RZ, 0x1c1f ;  /* 0x00001c1fff037424 */ /* 0x000fe200078e00ff */
[----:B------:R-:W-:Y:S02]  /*1f7d0*/  MOV R2, 0x1f7f0 ;  /* 0x0001f7f000027802 */ /* 0x000fe40000000f00 */
[----:B-123--:R-:W-:Y:S05]  /*1f7e0*/  CALL.REL.NOINC `($__internal_23_$__cuda_sm70_shflsync_idx_p) ;  /* 0x00000ed000007944 */ /* 0x00efea0003c00000 */
[----:B------:R-:W-:Y:S01]  /*1f7f0*/  MOV R12, R10 ;  /* 0x0000000a000c7202 */ /* 0x000fe20000000f00 */
[----:B------:R-:W-:Y:S05]  /*1f800*/  BRA `(.L_x_1590) ;  /* 0xffffc81000007947 */ /* 0x000fea000383ffff */
.L_x_1516:
[----:B----4-:R-:W-:Y:S01]  /*1f810*/  IMAD.MOV.U32 R11, RZ, RZ, R19 ;  /* 0x000000ffff0b7224 */ /* 0x010fe200078e0013 */
[----:B------:R-:W-:Y:S01]  /*1f820*/  MOV R10, 0x2 ;  /* 0x00000002000a7802 */ /* 0x000fe20000000f00 */
[----:B------:R-:W-:Y:S01]  /*1f830*/  IMAD.MOV.U32 R3, RZ, RZ, 0x1c1f ;  /* 0x00001c1fff037424 */ /* 0x000fe200078e00ff */
[----:B------:R-:W-:Y:S02]  /*1f840*/  MOV R2, 0x1f860 ;  /* 0x0001f86000027802 */ /* 0x000fe40000000f00 */
[----:B-123--:R-:W-:Y:S05]  /*1f850*/  CALL.REL.NOINC `($__internal_23_$__cuda_sm70_shflsync_idx_p) ;  /* 0x00000e6000007944 */ /* 0x00efea0003c00000 */
[----:B------:R-:W-:Y:S01]  /*1f860*/  MOV R2, R10 ;  /* 0x0000000a00027202 */ /* 0x000fe20000000f00 */
[----:B------:R-:W-:Y:S05]  /*1f870*/  BRA `(.L_x_1591) ;  /* 0xffffc7c000007947 */ /* 0x000fea000383ffff */
.L_x_1519:
[----:B--2---:R-:W-:Y:S01]  /*1f880*/  IMAD.MOV.U32 R11, RZ, RZ, R13 ;  /* 0x000000ffff0b7224 */ /* 0x004fe200078e000d */
[----:B------:R-:W-:Y:S01]  /*1f890*/  MOV R10, 0x3 ;  /* 0x00000003000a7802 */ /* 0x000fe20000000f00 */
[----:B------:R-:W-:Y:S01]  /*1f8a0*/  IMAD.MOV.U32 R3, RZ, RZ, 0x1c1f ;  /* 0x00001c1fff037424 */ /* 0x000fe200078e00ff */
[----:B-1----:R-:W-:-:S02]  /*1f8b0*/  MOV R2, 0x1f8d0 ;  /* 0x0001f8d000027802 */ /* 0x002fc40000000f00 */
[----:B---34-:R-:W-:Y:S05]  /*1f8c0*/  CALL.REL.NOINC `($__internal_23_$__cuda_sm70_shflsync_idx_p) ;  /* 0x00000df000007944 */ /* 0x018fea0003c00000 */
        /* <DEDUP_REMOVED lines=8> */
.L_x_1523:
[----:B------:R-:W-:Y:S01]  /*1f950*/  IMAD.MOV.U32 R11, RZ, RZ, R6 ;  /* 0x000000ffff0b7224 */ /* 0x000fe200078e0006 */
[----:B------:R-:W-:Y:S01]  /*1f960*/  MOV R10, RZ ;  /* 0x000000ff000a7202 */ /* 0x000fe20000000f00 */
[----:B------:R-:W-:Y:S01]  /*1f970*/  IMAD.MOV.U32 R3, RZ, RZ, 0x181f ;  /* 0x0000181fff037424 */ /* 0x000fe200078e00ff */
[----:B------:R-:W-:Y:S02]  /*1f980*/  MOV R2, 0x1f9a0 ;  /* 0x0001f9a000027802 */ /* 0x000fe40000000f00 */
[----:B------:R-:W-:Y:S05]  /*1f990*/  CALL.REL.NOINC `($__internal_23_$__cuda_sm70_shflsync_idx_p) ;  /* 0x00000d2000007944 */ /* 0x000fea0003c00000 */
[----:B------:R-:W-:Y:S01]  /*1f9a0*/  MOV R8, R10 ;  /* 0x0000000a00087202 */ /* 0x000fe20000000f00 */
[----:B------:R-:W-:Y:S05]  /*1f9b0*/  BRA `(.L_x_1593) ;  /* 0xffffd2e000007947 */ /* 0x000fea000383ffff */
.L_x_1524:
[----:B------:R-:W-:Y:S01]  /*1f9c0*/  IMAD.MOV.U32 R11, RZ, RZ, R7 ;  /* 0x000000ffff0b7224 */ /* 0x000fe200078e0007 */
[----:B------:R-:W-:Y:S01]  /*1f9d0*/  MOV R10, RZ ;  /* 0x000000ff000a7202 */ /* 0x000fe20000000f00 */
[----:B------:R-:W-:Y:S01]  /*1f9e0*/  IMAD.MOV.U32 R3, RZ, RZ, 0x181f ;  /* 0x0000181fff037424 */ /* 0x000fe200078e00ff */
[----:B------:R-:W-:Y:S02]  /*1f9f0*/  MOV R2, 0x1fa10 ;  /* 0x0001fa1000027802 */ /* 0x000fe40000000f00 */
[----:B-12---:R-:W-:Y:S05]  /*1fa00*/  CALL.REL.NOINC `($__internal_23_$__cuda_sm70_shflsync_idx_p) ;  /* 0x00000cb000007944 */ /* 0x006fea0003c00000 */
[----:B------:R-:W-:Y:S01]  /*1fa10*/  MOV R2, R10 ;  /* 0x0000000a00027202 */ /* 0x000fe20000000f00 */
[----:B------:R-:W-:Y:S05]  /*1fa20*/  BRA `(.L_x_1594) ;  /* 0xffffd29000007947 */ /* 0x000fea000383ffff */
.L_x_1525:
[----:B------:R-:W-:Y:S01]  /*1fa30*/  IMAD.MOV.U32 R11, RZ, RZ, R6 ;  /* 0x000000ffff0b7224 */ /* 0x000fe200078e0006 */
[----:B------:R-:W-:Y:S01]  /*1fa40*/  MOV R10, 0x1 ;  /* 0x00000001000a7802 */ /* 0x000fe20000000f00 */
[----:B--2---:R-:W-:Y:S01]  /*1fa50*/  IMAD.MOV.U32 R3, RZ, RZ, 0x181f ;  /* 0x0000181fff037424 */ /* 0x004fe200078e00ff */
[----:B------:R-:W-:-:S02]  /*1fa60*/  MOV R2, 0x1fa80 ;  /* 0x0001fa8000027802 */ /* 0x000fc40000000f00 */
[----:B-1-3--:R-:W-:Y:S05]  /*1fa70*/  CALL.REL.NOINC `($__internal_23_$__cuda_sm70_shflsync_idx_p) ;  /* 0x00000c4000007944 */ /* 0x00afea0003c00000 */
        /* <DEDUP_REMOVED lines=8> */
.L_x_1526:
[----:B------:R-:W-:Y:S01]  /*1fb00*/  IMAD.MOV.U32 R11, RZ, RZ, R6 ;  /* 0x000000ffff0b7224 */ /* 0x000fe200078e0006 */
[----:B------:R-:W-:Y:S01]  /*1fb10*/  MOV R10, 0x2 ;  /* 0x00000002000a7802 */ /* 0x000fe20000000f00 */
[----:B-1----:R-:W-:Y:S01]  /*1fb20*/  IMAD.MOV.U32 R3, RZ, RZ, 0x181f ;  /* 0x0000181fff037424 */ /* 0x002fe200078e00ff */
[----:B------:R-:W-:Y:S02]  /*1fb30*/  MOV R2, 0x1fb50 ;  /* 0x0001fb5000027802 */ /* 0x000fe40000000f00 */
[----:B---34-:R-:W-:Y:S05]  /*1fb40*/  CALL.REL.NOINC `($__internal_23_$__cuda_sm70_shflsync_idx_p) ;  /* 0x00000b7000007944 */ /* 0x018fea0003c00000 */
[----:B------:R-:W-:Y:S01]  /*1fb50*/  MOV R8, R10 ;  /* 0x0000000a00087202 */ /* 0x000fe20000000f00 */
[----:B------:R-:W-:Y:S05]  /*1fb60*/  BRA `(.L_x_1596) ;  /* 0xffffd24000007947 */ /* 0x000fea000383ffff */
.L_x_1527:
[----:B------:R-:W-:Y:S01]  /*1fb70*/  IMAD.MOV.U32 R11, RZ, RZ, R7 ;  /* 0x000000ffff0b7224 */ /* 0x000fe200078e0007 */
[----:B------:R-:W-:Y:S01]  /*1fb80*/  MOV R10, 0x2 ;  /* 0x00000002000a7802 */ /* 0x000fe20000000f00 */
[----:B-1----:R-:W-:Y:S01]  /*1fb90*/  IMAD.MOV.U32 R3, RZ, RZ, 0x181f ;  /* 0x0000181fff037424 */ /* 0x002fe200078e00ff */
[----:B------:R-:W-:Y:S02]  /*1fba0*/  MOV R2, 0x1fbc0 ;  /* 0x0001fbc000027802 */ /* 0x000fe40000000f00 */
[----:B--234-:R-:W-:Y:S05]  /*1fbb0*/  CALL.REL.NOINC `($__internal_23_$__cuda_sm70_shflsync_idx_p) ;  /* 0x00000b0000007944 */ /* 0x01cfea0003c00000 */
[----:B------:R-:W-:Y:S01]  /*1fbc0*/  MOV R2, R10 ;  /* 0x0000000a00027202 */ /* 0x000fe20000000f00 */
[----:B------:R-:W-:Y:S05]  /*1fbd0*/  BRA `(.L_x_1597) ;  /* 0xffffd1f000007947 */ /* 0x000fea000383ffff */
.L_x_1528:
        /* <DEDUP_REMOVED lines=13> */
.L_x_1529:
[----:B------:R-:W-:Y:S01]  /*1fcb0*/  IMAD.MOV.U32 R11, RZ, RZ, R6 ;  /* 0x000000ffff0b7224 */ /* 0x000fe200078e0006 */
[----:B------:R-:W-:Y:S01]  /*1fcc0*/  MOV R10, 0x4 ;  /* 0x00000004000a7802 */ /* 0x000fe20000000f00 */
[----:B--2---:R-:W-:Y:S01]  /*1fcd0*/  IMAD.MOV.U32 R3, RZ, RZ, 0x181f ;  /* 0x0000181fff037424 */ /* 0x004fe200078e00ff */
[----:B------:R-:W-:Y:S02]  /*1fce0*/  MOV R2, 0x1fd00 ;  /* 0x0001fd0000027802 */ /* 0x000fe40000000f00 */
[----:B-1-34-:R-:W-:Y:S05]  /*1fcf0*/  CALL.REL.NOINC `($__internal_23_$__cuda_sm70_shflsync_idx_p) ;  /* 0x000009c000007944 */ /* 0x01afea0003c00000 */
[----:B------:R-:W-:Y:S01]  /*1fd00*/  MOV R8, R10 ;  /* 0x0000000a00087202 */ /* 0x000fe20000000f00 */
[----:B------:R-:W-:Y:S05]  /*1fd10*/  BRA `(.L_x_1599) ;  /* 0xffffd1a000007947 */ /* 0x000fea000383ffff */
.L_x_1530:
[----:B------:R-:W-:Y:S01]  /*1fd20*/  IMAD.MOV.U32 R11, RZ, RZ, R7 ;  /* 0x000000ffff0b7224 */ /* 0x000fe200078e0007 */
[----:B------:R-:W-:Y:S01]  /*1fd30*/  MOV R10, 0x4 ;  /* 0x00000004000a7802 */ /* 0x000fe20000000f00 */
[----:B--2---:R-:W-:Y:S01]  /*1fd40*/  IMAD.MOV.U32 R3, RZ, RZ, 0x181f ;  /* 0x0000181fff037424 */ /* 0x004fe200078e00ff */
[----:B------:R-:W-:Y:S02]  /*1fd50*/  MOV R2, 0x1fd70 ;  /* 0x0001fd7000027802 */ /* 0x000fe40000000f00 */
[----:B-1-34-:R-:W-:Y:S05]  /*1fd60*/  CALL.REL.NOINC `($__internal_23_$__cuda_sm70_shflsync_idx_p) ;  /* 0x0000095000007944 */ /* 0x01afea0003c00000 */
[----:B------:R-:W-:Y:S01]  /*1fd70*/  MOV R2, R10 ;  /* 0x0000000a00027202 */ /* 0x000fe20000000f00 */
[----:B------:R-:W-:Y:S05]  /*1fd80*/  BRA `(.L_x_1600) ;  /* 0xffffd15000007947 */ /* 0x000fea000383ffff */
.L_x_1531:
[----:B------:R-:W-:Y:S01]  /*1fd90*/  IMAD.MOV.U32 R11, RZ, RZ, R6 ;  /* 0x000000ffff0b7224 */ /* 0x000fe200078e0006 */
[----:B------:R-:W-:Y:S01]  /*1fda0*/  MOV R10, 0x5 ;  /* 0x00000005000a7802 */ /* 0x000fe20000000f00 */
[----:B-1----:R-:W-:Y:S01]  /*1fdb0*/  IMAD.MOV.U32 R3, RZ, RZ, 0x181f ;  /* 0x0000181fff037424 */ /* 0x002fe200078e00ff */
[----:B------:R-:W-:-:S02]  /*1fdc0*/  MOV R2, 0x1fde0 ;  /* 0x0001fde000027802 */ /* 0x000fc40000000f00 */
[----:B--234-:R-:W-:Y:S05]  /*1fdd0*/  CALL.REL.NOINC `($__internal_23_$__cuda_sm70_shflsync_idx_p) ;  /* 0x000008e000007944 */ /* 0x01cfea0003c00000 */
        /* <DEDUP_REMOVED lines=8> */
.L_x_1532:
[----:B------:R-:W-:Y:S01]  /*1fe60*/  IMAD.MOV.U32 R11, RZ, RZ, R6 ;  /* 0x000000ffff0b7224 */ /* 0x000fe200078e0006 */
[----:B------:R-:W-:Y:S01]  /*1fe70*/  MOV R10, 0x6 ;  /* 0x00000006000a7802 */ /* 0x000fe20000000f00 */
[----:B--2---:R-:W-:Y:S01]  /*1fe80*/  IMAD.MOV.U32 R3, RZ, RZ, 0x181f ;  /* 0x0000181fff037424 */ /* 0x004fe200078e00ff */
[----:B------:R-:W-:Y:S02]  /*1fe90*/  MOV R2, 0x1feb0 ;  /* 0x0001feb000027802 */ /* 0x000fe40000000f00 */
[----:B-1--4-:R-:W-:Y:S05]  /*1fea0*/  CALL.REL.NOINC `($__internal_23_$__cuda_sm70_shflsync_idx_p) ;  /* 0x0000081000007944 */ /* 0x012fea0003c00000 */
[----:B------:R-:W-:Y:S01]  /*1feb0*/  MOV R8, R10 ;  /* 0x0000000a00087202 */ /* 0x000fe20000000f00 */
[----:B------:R-:W-:Y:S05]  /*1fec0*/  BRA `(.L_x_1602) ;  /* 0xffffd10000007947 */ /* 0x000fea000383ffff */
.L_x_1533:
[----:B------:R-:W-:Y:S01]  /*1fed0*/  IMAD.MOV.U32 R11, RZ, RZ, R7 ;  /* 0x000000ffff0b7224 */ /* 0x000fe200078e0007 */
[----:B------:R-:W-:Y:S01]  /*1fee0*/  MOV R10, 0x6 ;  /* 0x00000006000a7802 */ /* 0x000fe20000000f00 */
[----:B--2---:R-:W-:Y:S01]  /*1fef0*/  IMAD.MOV.U32 R3, RZ, RZ, 0x181f ;  /* 0x0000181fff037424 */ /* 0x004fe200078e00ff */
[----:B------:R-:W-:Y:S02]  /*1ff00*/  MOV R2, 0x1ff20 ;  /* 0x0001ff2000027802 */ /* 0x000fe40000000f00 */
[----:B-1-34-:R-:W-:Y:S05]  /*1ff10*/  CALL.REL.NOINC `($__internal_23_$__cuda_sm70_shflsync_idx_p) ;  /* 0x000007a000007944 */ /* 0x01afea0003c00000 */
[----:B------:R-:W-:Y:S01]  /*1ff20*/  MOV R2, R10 ;  /* 0x0000000a00027202 */ /* 0x000fe20000000f00 */
[----:B------:R-:W-:Y:S05]  /*1ff30*/  BRA `(.L_x_1603) ;  /* 0xffffd0b000007947 */ /* 0x000fea000383ffff */
.L_x_1534:
[----:B------:R-:W-:Y:S01]  /*1ff40*/  IMAD.MOV.U32 R11, RZ, RZ, R6 ;  /* 0x000000ffff0b7224 */ /* 0x000fe200078e0006 */
[----:B------:R-:W-:Y:S01]  /*1ff50*/  MOV R10, 0x7 ;  /* 0x00000007000a7802 */ /* 0x000fe20000000f00 */
[----:B-1----:R-:W-:Y:S01]  /*1ff60*/  IMAD.MOV.U32 R3, RZ, RZ, 0x181f ;  /* 0x0000181fff037424 */ /* 0x002fe200078e00ff */
[----:B------:R-:W-:-:S02]  /*1ff70*/  MOV R2, 0x1ff90 ;  /* 0x0001ff9000027802 */ /* 0x000fc40000000f00 */
[----:B--2-4-:R-:W-:Y:S05]  /*1ff80*/  CALL.REL.NOINC `($__internal_23_$__cuda_sm70_shflsync_idx_p) ;  /* 0x0000073000007944 */ /* 0x014fea0003c00000 */
        /* <DEDUP_REMOVED lines=8> */
.L_x_1536:
[----:B------:R-:W-:Y:S01]  /*20010*/  IMAD.MOV.U32 R11, RZ, RZ, R45 ;  /* 0x000000ffff0b7224 */ /* 0x000fe200078e002d */
[----:B------:R-:W-:Y:S01]  /*20020*/  MOV R10, RZ ;  /* 0x000000ff000a7202 */ /* 0x000fe20000000f00 */
[----:B----4-:R-:W-:Y:S01]  /*20030*/  IMAD.MOV.U32 R3, RZ, RZ, 0x1f ;  /* 0x0000001fff037424 */ /* 0x010fe200078e00ff */
[----:B------:R-:W-:Y:S02]  /*20040*/  MOV R2, 0x20060 ;  /* 0x0002006000027802 */ /* 0x000fe40000000f00 */
[----:B------:R-:W-:Y:S05]  /*20050*/  CALL.REL.NOINC `($__internal_23_$__cuda_sm70_shflsync_idx_p) ;  /* 0x0000066000007944 */ /* 0x000fea0003c00000 */
[----:B------:R-:W-:Y:S01]  /*20060*/  MOV R9, R10 ;  /* 0x0000000a00097202 */ /* 0x000fe20000000f00 */
[----:B------:R-:W-:Y:S05]  /*20070*/  BRA `(.L_x_1605) ;  /* 0xffffd14000007947 */ /* 0x000fea000383ffff */
.L_x_1537:
[----:B------:R-:W-:Y:S01]  /*20080*/  IMAD.MOV.U32 R11, RZ, RZ, R45 ;  /* 0x000000ffff0b7224 */ /* 0x000fe200078e002d */
[----:B------:R-:W-:Y:S01]  /*20090*/  MOV R10, 0x1 ;  /* 0x00000001000a7802 */ /* 0x000fe20000000f00 */
[----:B----4-:R-:W-:Y:S01]  /*200a0*/  IMAD.MOV.U32 R3, RZ, RZ, 0x1f ;  /* 0x0000001fff037424 */ /* 0x010fe200078e00ff */
[----:B------:R-:W-:Y:S02]  /*200b0*/  MOV R2, 0x200d0 ;  /* 0x000200d000027802 */ /* 0x000fe40000000f00 */
[----:B-12---:R-:W-:Y:S05]  /*200c0*/  CALL.REL.NOINC `($__internal_23_$__cuda_sm70_shflsync_idx_p) ;  /* 0x000005f000007944 */ /* 0x006fea0003c00000 */
[----:B------:R-:W-:Y:S01]  /*200d0*/  MOV R8, R10 ;  /* 0x0000000a00087202 */ /* 0x000fe20000000f00 */
[----:B------:R-:W-:Y:S05]  /*200e0*/  BRA `(.L_x_1606) ;  /* 0xffffd0f000007947 */ /* 0x000fea000383ffff */
.L_x_1538:
[----:B------:R-:W-:Y:S02]  /*200f0*/  MOV R2, 0x1 ;  /* 0x0000000100027802 */ /* 0x000fe40000000f00 */
[----:B------:R-:W-:-:S02]  /*20100*/  MOV R3, 0x20120 ;  /* 0x0002012000037802 */ /* 0x000fc40000000f00 */
[----:B-123--:R-:W-:Y:S05]  /*20110*/  CALL.REL.NOINC `($__internal_24_$__cuda_sm70_shflsync_up_p) ;  /* 0x000005f000007944 */ /* 0x00efea0003c00000 */
[----:B------:R-:W-:Y:S05]  /*20120*/  BRA `(.L_x_1607) ;  /* 0xffffd1e000007947 */ /* 0x000fea000383ffff */
.L_x_1539:
[----:B------:R-:W-:Y:S02]  /*20130*/  MOV R2, 0x2 ;  /* 0x0000000200027802 */ /* 0x000fe40000000f00 */
[----:B------:R-:W-:-:S02]  /*20140*/  MOV R3, 0x20160 ;  /* 0x0002016000037802 */ /* 0x000fc40000000f00 */
[----:B-12---:R-:W-:Y:S05]  /*20150*/  CALL.REL.NOINC `($__internal_24_$__cuda_sm70_shflsync_up_p) ;  /* 0x000005b000007944 */ /* 0x006fea0003c00000 */
        /* <DEDUP_REMOVED lines=24> */
.L_x_1543:
[----:B------:R-:W-:Y:S02]  /*202e0*/  MOV R2, 0x1 ;  /* 0x0000000100027802 */ /* 0x000fe40000000f00 */
[----:B------:R-:W-:Y:S02]  /*202f0*/  MOV R3, 0x20310 ;  /* 0x0002031000037802 */ /* 0x000fe40000000f00 */
[----:B------:R-:W-:Y:S05]  /*20300*/  CALL.REL.NOINC `($__internal_24_$__cuda_sm70_shflsync_up_p) ;  /* 0x0000040000007944 */ /* 0x000fea0003c00000 */
[----:B------:R-:W-:Y:S01]  /*20310*/  MOV R2, R4 ;  /* 0x0000000400027202 */ /* 0x000fe20000000f00 */
[----:B------:R-:W-:Y:S05]  /*20320*/  BRA `(.L_x_1609) ;  /* 0xffffd24000007947 */ /* 0x000fea000383ffff */
.L_x_1544:
        /* <DEDUP_REMOVED lines=27> */
.L_x_1546:
[----:B------:R-:W-:Y:S02]  /*204e0*/  SEL R0, RZ, 0x1, P0 ;  /* 0x00000001ff007807 */ /* 0x000fe40000000000 */
[----:B------:R-:W-:Y:S02]  /*204f0*/  MOV R2, 0x20510 ;  /* 0x0002051000027802 */ /* 0x000fe40000000f00 */
[----:B---3--:R-:W-:Y:S05]  /*20500*/  CALL.REL.NOINC `($__internal_25_$__cuda_sm70_votesync_ballot) ;  /* 0x0000027000007944 */ /* 0x008fea0003c00000 */
[----:B------:R-:W-:Y:S01]  /*20510*/  MOV R5, R0 ;  /* 0x0000000000057202 */ /* 0x000fe20000000f00 */
[----:B------:R-:W-:Y:S05]  /*20520*/  BRA `(.L_x_1611) ;  /* 0xffffd1d000007947 */ /* 0x000fea000383ffff */
.L_x_1547:
[----:B------:R-:W-:Y:S01]  /*20530*/  IMAD.MOV.U32 R11, RZ, RZ, R6 ;  /* 0x000000ffff0b7224 */ /* 0x000fe200078e0006 */
[----:B------:R-:W-:Y:S01]  /*20540*/  MOV R10, R0 ;  /* 0x00000000000a7202 */ /* 0x000fe20000000f00 */
[----:B------:R-:W-:Y:S01]  /*20550*/  IMAD.MOV.U32 R3, RZ, RZ, 0x1f ;  /* 0x0000001fff037424 */ /* 0x000fe200078e00ff */
[----:B-1----:R-:W-:Y:S02]  /*20560*/  MOV R2, 0x20580 ;  /* 0x0002058000027802 */ /* 0x002fe40000000f00 */
[----:B---3--:R-:W-:Y:S05]  /*20570*/  CALL.REL.NOINC `($__internal_23_$__cuda_sm70_shflsync_idx_p) ;  /* 0x0000014000007944 */ /* 0x008fea0003c00000 */
[----:B------:R-:W-:Y:S01]  /*20580*/  IMAD.MOV.U32 R12, RZ, RZ, R10 ;  /* 0x000000ffff0c7224 */ /* 0x000fe200078e000a */
[----:B------:R-:W-:Y:S01]  /*20590*/  MOV R10, R0 ;  /* 0x00000000000a7202 */ /* 0x000fe20000000f00 */
[----:B------:R-:W-:Y:S01]  /*205a0*/  IMAD.MOV.U32 R11, RZ, RZ, R7 ;  /* 0x000000ffff0b7224 */ /* 0x000fe200078e0007 */
[----:B------:R-:W-:-:S02]  /*205b0*/  MOV R3, 0x1f ;  /* 0x0000001f00037802 */ /* 0x000fc40000000f00 */
[----:B------:R-:W-:Y:S02]  /*205c0*/  MOV R2, 0x205e0 ;  /* 0x000205e000027802 */ /* 0x000fe40000000f00 */
[----:B------:R-:W-:Y:S05]  /*205d0*/  CALL.REL.NOINC `($__internal_23_$__cuda_sm70_shflsync_idx_p) ;  /* 0x000000e000007944 */ /* 0x000fea0003c00000 */
[----:B------:R-:W-:Y:S01]  /*205e0*/  MOV R7, R10 ;  /* 0x0000000a00077202 */ /* 0x000fe20000000f00 */
[----:B------:R-:W-:Y:S05]  /*205f0*/  BRA `(.L_x_1612) ;  /* 0xffffd17000007947 */ /* 0x000fea000383ffff */
.L_x_1550:
[----:B------:R-:W-:Y:S01]  /*20600*/  IMAD.MOV.U32 R11, RZ, RZ, R4 ;  /* 0x000000ffff0b7224 */ /* 0x000fe200078e0004 */
[----:B------:R-:W-:Y:S01]  /*20610*/  MOV R10, R0 ;  /* 0x00000000000a7202 */ /* 0x000fe20000000f00 */
[----:B------:R-:W-:Y:S01]  /*20620*/  IMAD.MOV.U32 R3, RZ, RZ, 0x1f ;  /* 0x0000001fff037424 */ /* 0x000fe200078e00ff */
[----:B-1----:R-:W-:Y:S02]  /*20630*/  MOV R2, 0x20650 ;  /* 0x0002065000027802 */ /* 0x002fe40000000f00 */
[----:B---34-:R-:W-:Y:S05]  /*20640*/  CALL.REL.NOINC `($__internal_23_$__cuda_sm70_shflsync_idx_p) ;  /* 0x0000007000007944 */ /* 0x018fea0003c00000 */
[----:B------:R-:W-:Y:S01]  /*20650*/  MOV R13, R10 ;  /* 0x0000000a000d7202 */ /* 0x000fe20000000f00 */
[----:B------:R-:W-:Y:S05]  /*20660*/  BRA `(.L_x_1549) ;  /* 0xffffd16000007947 */ /* 0x000fea000383ffff */
        .weak           $__internal_22_$__cuda_sm70_shflsync_bfly_p
        .type           $__internal_22_$__cuda_sm70_shflsync_bfly_p,@function
        .size           $__internal_22_$__cuda_sm70_shflsync_bfly_p,($__internal_23_$__cuda_sm70_shflsync_idx_p - $__internal_22_$__cuda_sm70_shflsync_bfly_p)
$__internal_22_$__cuda_sm70_shflsync_bfly_p:
[----:B------:R-:W-:Y:S01]  /*20670*/  MOV R8, R3 ;  /* 0x0000000300087202 */ /* 0x000fe20000000f00 */
[----:B------:R-:W-:Y:S04]  /*20680*/  WARPSYNC R10 ;  /* 0x0000000a00007348 */ /* 0x000fe80003800000 */
[----:B------:R-:W-:Y:S01]  /*20690*/  MOV R9, 0x0 ;  /* 0x0000000000097802 */ /* 0x000fe20000000f00 */
[----:B------:R1:W2:Y:S03]  /*206a0*/  SHFL.BFLY PT, R0, R0, R7, R11 ;  /* 0x0c00000700007389 */ /* 0x0002a600000e000b */
[----:B------:R-:W-:Y:S05]  /*206b0*/  RET.REL.NODEC R8 `(_ZN7cutlass13device_kernelIN5flash19enable_sm80_to_sm89INS1_16FlashAttnFwdSm80INS1_25CollectiveMainloopFwdSm80ILi4ELi1ELb0EN4cute5tupleIJNS5_1CILi128EEENS7_ILi80EEENS7_ILi64EEEEEELi64ENS_6half_tEfNS_4arch4Sm80ELb1ELb0ELb1ELb1ELb0ELb1ELb1ELb1EEENS1_21CollectiveEpilogueFwdINS6_IJS8_SA_S9_EEENS6_IJNS7_ILi1EEESI_SI_EEESC_SE_Li128ELb1ELb1ELb1ELb0EEENS1_36VarlenDynamicPersistentTileSchedulerILi128ELi80ELi128ELi128ELb1ELb1ELb0ELb1ELb1ELb1EEEEEEEEEvNT_6ParamsE) ;  /* 0xfffdf94008007950 */ /* 0x000fea0003c3ffff */
        .weak           $__internal_23_$__cuda_sm70_shflsync_idx_p
        .type           $__internal_23_$__cuda_sm70_shflsync_idx_p,@function
        .size           $__internal_23_$__cuda_sm70_shflsync_idx_p,($__internal_24_$__cuda_sm70_shflsync_up_p - $__internal_23_$__cuda_sm70_shflsync_idx_p)
$__internal_23_$__cuda_sm70_shflsync_idx_p:
[----:B------:R-:W-:-:S04]  /*206c0*/  MOV R44, 0xffffffff ;  /* 0xffffffff002c7802 */ /* 0x000fc80000000f00 */
[----:B------:R-:W-:Y:S04]  /*206d0*/  WARPSYNC R44 ;  /* 0x0000002c00007348 */ /* 0x000fe80003800000 */
[----:B------:R1:W2:Y:S02]  /*206e0*/  SHFL.IDX PT, R10, R11, R10, R3 ;  /* 0x0000000a0b0a7389 */ /* 0x0002a400000e0003 */
[----:B-1----:R-:W-:-:S04]  /*206f0*/  MOV R3, 0x0 ;  /* 0x0000000000037802 */ /* 0x002fc80000000f00 */
[----:B--2---:R-:W-:Y:S05]  /*20700*/  RET.REL.NODEC R2 `(_ZN7cutlass13device_kernelIN5flash19enable_sm80_to_sm89INS1_16FlashAttnFwdSm80INS1_25CollectiveMainloopFwdSm80ILi4ELi1ELb0EN4cute5tupleIJNS5_1CILi128EEENS7_ILi80EEENS7_ILi64EEEEEELi64ENS_6half_tEfNS_4arch4Sm80ELb1ELb0ELb1ELb1ELb0ELb1ELb1ELb1EEENS1_21CollectiveEpilogueFwdINS6_IJS8_SA_S9_EEENS6_IJNS7_ILi1EEESI_SI_EEESC_SE_Li128ELb1ELb1ELb1ELb0EEENS1_36VarlenDynamicPersistentTileSchedulerILi128ELi80ELi128ELi128ELb1ELb1ELb0ELb1ELb1ELb1EEEEEEEEEvNT_6ParamsE) ;  /* 0xfffdf8f002007950 */ /* 0x004fea0003c3ffff */
        .weak           $__internal_24_$__cuda_sm70_shflsync_up_p
        .type           $__internal_24_$__cuda_sm70_shflsync_up_p,@function
        .size           $__internal_24_$__cuda_sm70_shflsync_up_p,($__internal_25_$__cuda_sm70_votesync_ballot - $__internal_24_$__cuda_sm70_shflsync_up_p)
$__internal_24_$__cuda_sm70_shflsync_up_p:
[----:B------:R-:W-:Y:S02]  /*20710*/  IMAD.MOV.U32 R4, RZ, RZ, RZ ;  /* 0x000000ffff047224 */ /* 0x000fe400078e00ff */
[----:B------:R-:W-:-:S04]  /*20720*/  IMAD.MOV.U32 R10, RZ, RZ, -0x1 ;  /* 0xffffffffff0a7424 */ /* 0x000fc800078e00ff */
[----:B------:R-:W-:Y:S04]  /*20730*/  WARPSYNC R10 ;  /* 0x0000000a00007348 */ /* 0x000fe80003800000 */
[----:B------:R1:W2:Y:S02]  /*20740*/  SHFL.UP PT, R4, R0, R2, R4 ;  /* 0x0400000200047389 */ /* 0x0002a400000e0004 */
[----:B-1----:R-:W-:Y:S02]  /*20750*/  MOV R2, R3 ;  /* 0x0000000300027202 */ /* 0x002fe40000000f00 */
[----:B------:R-:W-:-:S04]  /*20760*/  MOV R3, 0x0 ;  /* 0x0000000000037802 */ /* 0x000fc80000000f00 */
[----:B--2---:R-:W-:Y:S05]  /*20770*/  RET.REL.NODEC R2 `(_ZN7cutlass13device_kernelIN5flash19enable_sm80_to_sm89INS1_16FlashAttnFwdSm80INS1_25CollectiveMainloopFwdSm80ILi4ELi1ELb0EN4cute5tupleIJNS5_1CILi128EEENS7_ILi80EEENS7_ILi64EEEEEELi64ENS_6half_tEfNS_4arch4Sm80ELb1ELb0ELb1ELb1ELb0ELb1ELb1ELb1EEENS1_21CollectiveEpilogueFwdINS6_IJS8_SA_S9_EEENS6_IJNS7_ILi1EEESI_SI_EEESC_SE_Li128ELb1ELb1ELb1ELb0EEENS1_36VarlenDynamicPersistentTileSchedulerILi128ELi80ELi128ELi128ELb1ELb1ELb0ELb1ELb1ELb1EEEEEEEEEvNT_6ParamsE) ;  /* 0xfffdf88002007950 */ /* 0x004fea0003c3ffff */
        .weak           $__internal_25_$__cuda_sm70_votesync_ballot
        .type           $__internal_25_$__cuda_sm70_votesync_ballot,@function
        .size           $__internal_25_$__cuda_sm70_votesync_ballot,(.L_x_3258 - $__internal_25_$__cuda_sm70_votesync_ballot)
$__internal_25_$__cuda_sm70_votesync_ballot:
[----:B------:R-:W-:Y:S01]  /*20780*/  ISETP.NE.U32.AND P0, PT, R0, 0x1, PT ;  /* 0x000000010000780c */ /* 0x000fe20003f05070 */
[----:B------:R-:W-:-:S04]  /*20790*/  IMAD.MOV.U32 R3, RZ, RZ, -0x1 ;  /* 0xffffffffff037424 */ /* 0x000fc800078e00ff */
[----:B------:R-:W-:Y:S08]  /*207a0*/  WARPSYNC R3 ;  /* 0x0000000300007348 */ /* 0x000ff00003800000 */
[----:B------:R-:W-:-:S04]  /*207b0*/  VOTE.ANY R0, PT, !P0 ;  /* 0x0000000000007806 */ /* 0x000fc800040e0100 */
[----:B------:R-:W-:Y:S01]  /*207c0*/  LOP3.LUT R0, R0, R3, RZ, 0xc0, !PT ;  /* 0x0000000300007212 */ /* 0x000fe200078ec0ff */
[----:B------:R-:W-:-:S04]  /*207d0*/  IMAD.MOV.U32 R3, RZ, RZ, 0x0 ;  /* 0x00000000ff037424 */ /* 0x000fc800078e00ff */
[----:B------:R-:W-:Y:S05]  /*207e0*/  RET.REL.NODEC R2 `(_ZN7cutlass13device_kernelIN5flash19enable_sm80_to_sm89INS1_16FlashAttnFwdSm80INS1_25CollectiveMainloopFwdSm80ILi4ELi1ELb0EN4cute5tupleIJNS5_1CILi128EEENS7_ILi80EEENS7_ILi64EEEEEELi64ENS_6half_tEfNS_4arch4Sm80ELb1ELb0ELb1ELb1ELb0ELb1ELb1ELb1EEENS1_21CollectiveEpilogueFwdINS6_IJS8_SA_S9_EEENS6_IJNS7_ILi1EEESI_SI_EEESC_SE_Li128ELb1ELb1ELb1ELb0EEENS1_36VarlenDynamicPersistentTileSchedulerILi128ELi80ELi128ELi128ELb1ELb1ELb0ELb1ELb1ELb1EEEEEEEEEvNT_6ParamsE) ;  /* 0xfffdf81002007950 */ /* 0x000fea0003c3ffff */
.L_x_1613:
        /* <DEDUP_REMOVED lines=9> */
.L_x_3258:


//--------------------- .text._ZN7cutlass13device_kernelIN5flash19enable_sm80_to_sm89INS1_16FlashAttnFwdSm80INS1_25CollectiveMainloopFwdSm80ILi4ELi1ELb0EN4cute5tupleIJNS5_1CILi128EEENS7_ILi112EEENS7_ILi64EEEEEELi64ENS_6half_tEfNS_4arch4Sm80ELb0ELb0ELb0ELb0ELb0ELb0ELb1ELb1EEENS1_21CollectiveEpilogueFwdINS6_IJS8_SA_S9_EEENS6_IJNS7_ILi1EEESI_SI_EEESC_SE_Li128ELb0ELb1ELb1ELb0EEENS1_19SingleTileSchedulerILb0ELb1ELb1ELi128EEEEEEEEEvNT_6ParamsE --------------------------
	.section	.text._ZN7cutlass13device_kernelIN5flash19enable_sm80_to_sm89INS1_16FlashAttnFwdSm80INS1_25CollectiveMainloopFwdSm80ILi4ELi1ELb0EN4cute5tupleIJNS5_1CILi128EEENS7_ILi112EEENS7_ILi64EEEEEELi64ENS_6half_tEfNS_4arch4Sm80ELb0ELb0ELb0ELb0ELb0ELb0ELb1ELb1EEENS1_21CollectiveEpilogueFwdINS6_IJS8_SA_S9_EEENS6_IJNS7_ILi1EEESI_SI_EEESC_SE_Li128ELb0ELb1ELb1ELb0EEENS1_19SingleTileSchedulerILb0ELb1ELb1ELi128EEEEEEEEEvNT_6ParamsE,"ax",@progbits
	.sectioninfo	@"SHI_REGISTERS=255"
	.align	128
.text._ZN7cutlass13device_kernelIN5flash19enable_sm80_to_sm89INS1_16FlashAttnFwdSm80INS1_25CollectiveMainloopFwdSm80ILi4ELi1ELb0EN4cute5tupleIJNS5_1CILi128EEENS7_ILi112EEENS7_ILi64EEEEEELi64ENS_6half_tEfNS_4arch4Sm80ELb0ELb0ELb0ELb0ELb0ELb0ELb1ELb1EEENS1_21CollectiveEpilogueFwdINS6_IJS8_SA_S9_EEENS6_IJNS7_ILi1EEESI_SI_EEESC_SE_Li128ELb0ELb1ELb1ELb0EEENS1_19SingleTileSchedulerILb0ELb1ELb1ELi128EEEEEEEEEvNT_6ParamsE:
        .type           _ZN7cutlass13device_kernelIN5flash19enable_sm80_to_sm89INS1_16FlashAttnFwdSm80INS1_25CollectiveMainloopFwdSm80ILi4ELi1ELb0EN4cute5tupleIJNS5_1CILi128EEENS7_ILi112EEENS7_ILi64EEEEEELi64ENS_6half_tEfNS_4arch4Sm80ELb0ELb0ELb0ELb0ELb0ELb0ELb1ELb1EEENS1_21CollectiveEpilogueFwdINS6_IJS8_SA_S9_EEENS6_IJNS7_ILi1EEESI_SI_EEESC_SE_Li128ELb0ELb1ELb1ELb0EEENS1_19SingleTileSchedulerILb0ELb1ELb1ELi128EEEEEEEEEvNT_6ParamsE,@function
        .size           _ZN7cutlass13device_kernelIN5flash19enable_sm80_to_sm89INS1_16FlashAttnFwdSm80INS1_25CollectiveMainloopFwdSm80ILi4ELi1ELb0EN4cute5tupleIJNS5_1CILi128EEENS7_ILi112EEENS7_ILi64EEEEEELi64ENS_6half_tEfNS_4arch4Sm80ELb0ELb0ELb0ELb0ELb0ELb0ELb1ELb1EEENS1_21CollectiveEpilogueFwdINS6_IJS8_SA_S9_EEENS6_IJNS7_ILi1EEESI_SI_EEESC_SE_Li128ELb0ELb1ELb1ELb0EEENS1_19SingleTileSchedulerILb0ELb1ELb1ELi128EEEEEEEEEvNT_6ParamsE,(.L_x_3263 - _ZN7cutlass13device_kernelIN5flash19enable_sm80_to_sm89INS1_16FlashAttnFwdSm80INS1_25CollectiveMainloopFwdSm80ILi4ELi1ELb0EN4cute5tupleIJNS5_1CILi128EEENS7_ILi112EEENS7_ILi64EEEEEELi64ENS_6half_tEfNS_4arch4Sm80ELb0ELb0ELb0ELb0ELb0ELb0ELb1ELb1EEENS1_21CollectiveEpilogueFwdINS6_IJS8_SA_S9_EEENS6_IJNS7_ILi1EEESI_SI_EEESC_SE_Li128ELb0ELb1ELb1ELb0EEENS1_19SingleTileSchedulerILb0ELb1ELb1ELi128EEEEEEEEEvNT_6ParamsE)
        .other          _ZN7cutlass13device_kernelIN5flash19enable_sm80_to_sm89INS1_16FlashAttnFwdSm80INS1_25CollectiveMainloopFwdSm80ILi4ELi1ELb0EN4cute5tupleIJNS5_1CILi128EEENS7_ILi112EEENS7_ILi64EEEEEELi64ENS_6half_tEfNS_4arch4Sm80ELb0ELb0ELb0ELb0ELb0ELb0ELb1ELb1EEENS1_21CollectiveEpilogueFwdINS6_IJS8_SA_S9_EEENS6_IJNS7_ILi1EEESI_SI_EEESC_SE_Li128ELb0ELb1ELb1ELb0EEENS1_19SingleTileSchedulerILb0ELb1ELb1ELi128EEEEEEEEEvNT_6ParamsE,@"STO_CUDA_ENTRY STV_DEFAULT"
_ZN7cutlass13device_kernelIN5flash19enable_sm80_to_sm89INS1_16FlashAttnFwdSm80INS1_25CollectiveMainloopFwdSm80ILi4ELi1ELb0EN4cute5tupleIJNS5_1CILi128EEENS7_ILi112EEENS7_ILi64EEEEEELi64ENS_6half_tEfNS_4arch4Sm80ELb0ELb0ELb0ELb0ELb0ELb0ELb1ELb1EEENS1_21CollectiveEpilogueFwdINS6_IJS8_SA_S9_EEENS6_IJNS7_ILi1EEESI_SI_EEESC_SE_Li128ELb0ELb1ELb1ELb0EEENS1_19SingleTileSchedulerILb0ELb1ELb1ELi128EEEEEEEEEvNT_6ParamsE:
        /* <DEDUP_REMOVED lines=17> */
.L_x_1614:
[----:B--23--:R-:W-:Y:S01]  /*0110*/  IMAD.MOV.U32 R0, RZ, RZ, c[0x0][0x550] ;  /* 0x00015400ff007624 */ /* 0x00cfe200078e00ff */
[----:B------:R-:W-:-:S04]  /*0120*/  MOV R3, R2 ;  /* 0x0000000200037202 */ /* 0x000fc80000000f00 */
[----:B------:R-:W-:-:S13]  /*0130*/  ISETP.NE.AND P0, PT, R0, 0x1, PT ;  /* 0x000000010000780c */ /* 0x000fda0003f05270 */
[----:B------:R-:W-:-:S05]  /*0140*/  @P0 IMAD.HI.U32 R0, R2, c[0x0][0x554], RZ ;  /* 0x0001550002000a27 */ /* 0x000fca00078e00ff */
[----:B------:R-:W-:-:S05]  /*0150*/  @P0 SHF.R.U32.HI R3, RZ, c[0x0][0x558], R0 ;  /* 0x00015600ff030a19 */ /* 0x000fca0000011600 */
[----:B------:R1:W-:Y:S02]  /*0160*/  STL [R1+0x20], R3 ;  /* 0x0000200301007387 */ /* 0x0003e40000100800 */
.L_x_1615:
        /* <DEDUP_REMOVED lines=46> */
.L_x_1616:
        /* <DEDUP_REMOVED lines=67> */
[----:B------:R-:W-:-:S02]  /*0880*/  IMAD R5, R17, c[0x0][0x1c0], RZ ;  /* 0x0000700011057a24 */ /* 0x000fc400078e02ff */
[----:B------:R-:W-:Y:S02]  /*0890*/  IMAD.SHL.U32 R20, R23, 0x8, RZ ;  /* 0x0000000817147824 */ /* 0x000fe400078e00ff */
[----:B------:R-:W-:Y:S02]  /*08a0*/  IMAD R5, R18, c[0x0][0x1c4], R5 ;  /* 0x0000710012057a24 */ /* 0x000fe400078e0205 */
[----:B-1----:R-:W-:Y:S01]  /*08b0*/  IMAD.WIDE.U32 R2, R16, c[0x0][0x1b8], RZ ;  /* 0x00006e0010027a25 */ /* 0x002fe200078e00ff */
[----:B------:R-:W-:Y:S02]  /*08c0*/  SHF.R.S32.HI R21, RZ, 0x1f, R20 ;  /* 0x0000001fff157819 */ /* 0x000fe40000011414 */
[----:B------:R-:W-:Y:S01]  /*08d0*/  ISETP.GE.AND P3, PT, R20, c[0x0][0x198], PT ;  /* 0x0000660014007a0c */ /* 0x000fe20003f66270 */
[----:B---3--:R-:W-:Y:S01]  /*08e0*/  IMAD R10, R22, 0x80, R4 ;  /* 0x00000080160a7824 */ /* 0x008fe200078e0204 */
[----:B------:R-:W-:Y:S01]  /*08f0*/  IADD3 R3, R3, R0, RZ ;  /* 0x0000000003037210 */ /* 0x000fe20007ffe0ff */
[----:B------:R-:W-:-:S03]  /*0900*/  IMAD.WIDE.U32 R8, R19, c[0x0][0x208], R20 ;  /* 0x0000820013087a25 */ /* 0x000fc600078e0014 */
[----:B------:R-:W-:Y:S01]  /*0910*/  MOV R0, R10 ;  /* 0x0000000a00007202 */ /* 0x000fe20000000f00 */
[----:B------:R-:W-:-:S04]  /*0920*/  @P0 IMAD.HI.U32 R4, R10, c[0x0][0x2c8], RZ ;  /* 0x0000b2000a040a27 */ /* 0x000fc800078e00ff */
[----:B------:R-:W-:Y:S01]  /*0930*/  IMAD.WIDE.U32 R2, R18, c[0x0][0x1c0], R2 ;  /* 0x0000700012027a25 */ /* 0x000fe200078e0002 */
[----:B------:R-:W-:-:S03]  /*0940*/  @P0 SHF.R.U32.HI R0, RZ, c[0x0][0x2cc], R4 ;  /* 0x0000b300ff000a19 */ /* 0x000fc60000011604 */
[C---:B------:R-:W-:Y:S01]  /*0950*/  IMAD R4, R6.reuse, c[0x0][0x208], RZ ;  /* 0x0000820006047a24 */ /* 0x040fe200078e02ff */
[----:B------:R-:W-:Y:S01]  /*0960*/  IADD3 R3, R3, R5, RZ ;  /* 0x0000000503037210 */ /* 0x000fe20007ffe0ff */
[----:B------:R-:W-:Y:S01]  /*0970*/  IMAD R5, R6, c[0x0][0x1e0], RZ ;  /* 0x0000780006057a24 */ /* 0x000fe200078e02ff */
[----:B------:R-:W-:Y:S01]  /*0980*/  SHF.R.S32.HI R6, RZ, 0x1f, R0 ;  /* 0x0000001fff067819 */ /* 0x000fe20000011400 */
[C---:B------:R-:W-:Y:S02]  /*0990*/  IMAD R11, R19.reuse, c[0x0][0x20c], R4 ;  /* 0x00008300130b7a24 */ /* 0x040fe400078e0204 */
[C---:B------:R-:W-:Y:S02]  /*09a0*/  IMAD R7, R19.reuse, c[0x0][0x1e4], R5 ;  /* 0x0000790013077a24 */ /* 0x040fe400078e0205 */
[----:B------:R-:W-:Y:S02]  /*09b0*/  IMAD R6, R6, c[0x0][0x1b0], RZ ;  /* 0x00006c0006067a24 */ /* 0x000fe400078e02ff */
[----:B------:R-:W-:-:S04]  /*09c0*/  IMAD.WIDE.U32 R4, R19, c[0x0][0x1e0], R20 ;  /* 0x0000780013047a25 */ /* 0x000fc800078e0014 */
[----:B------:R-:W-:Y:S01]  /*09d0*/  IMAD.WIDE.U32 R2, R0, c[0x0][0x1b0], R2 ;  /* 0x00006c0000027a25 */ /* 0x000fe200078e0002 */
[----:B------:R-:W-:-:S03]  /*09e0*/  IADD3 R7, R5, R7, RZ ;  /* 0x0000000705077210 */ /* 0x000fc60007ffe0ff */
[----:B------:R-:W-:Y:S02]  /*09f0*/  IMAD R6, R0, c[0x0][0x1b4], R6 ;  /* 0x00006d0000067a24 */ /* 0x000fe400078e0206 */
[----:B------:R-:W-:Y:S02]  /*0a00*/  IMAD.MOV R0, RZ, RZ, -R0 ;  /* 0x000000ffff007224 */ /* 0x000fe400078e0a00 */
[----:B------:R-:W-:Y:S01]  /*0a10*/  IMAD.IADD R5, R9, 0x1, R11 ;  /* 0x0000000109057824 */ /* 0x000fe200078e020b */
[----:B------:R-:W-:Y:S01]  /*0a20*/  IADD3 R3, R3, R6, RZ ;  /* 0x0000000603037210 */ /* 0x000fe20007ffe0ff */
[----:B------:R-:W-:Y:S01]  /*0a30*/  IMAD R9, R0, c[0x0][0x2c4], R10 ;  /* 0x0000b10000097a24 */ /* 0x000fe200078e020a */
[----:B------:R-:W-:Y:S01]  /*0a40*/  LOP3.LUT R0, R26, 0xfffffff0, RZ, 0xc0, !PT ;  /* 0xfffffff01a007812 */ /* 0x000fe200078ec0ff */
[----:B------:R-:W-:Y:S01]  /*0a50*/  IMAD.MOV.U32 R6, RZ, RZ, R4 ;  /* 0x000000ffff067224 */ /* 0x000fe200078e0004 */
[----:B------:R-:W-:Y:S01]  /*0a60*/  MOV R4, R8 ;  /* 0x0000000800047202 */ /* 0x000fe20000000f00 */
[----:B------:R-:W-:-:S02]  /*0a70*/  IMAD R10, R12, c[0x0][0x210], RZ ;  /* 0x000084000c0a7a24 */ /* 0x000fc400078e02ff */
[----:B------:R-:W-:Y:S01]  /*0a80*/  IMAD.IADD R8, R244, 0x1, -R0 ;  /* 0x00000001f4087824 */ /* 0x000fe200078e0a00 */
[----:B------:R-:W-:Y:S01]  /*0a90*/  SHF.L.U32 R0, R19, 0x6, RZ ;  /* 0x0000000613007819 */ /* 0x000fe200000006ff */
[----:B------:R-:W-:Y:S01]  /*0aa0*/  IMAD R13, R16, c[0x0][0x214], R10 ;  /* 0x00008500100d7a24 */ /* 0x000fe200078e020a */
[----:B------:R-:W-:Y:S01]  /*0ab0*/  SHF.R.S32.HI R10, RZ, 0x1f, R9 ;  /* 0x0000001fff0a7819 */ /* 0x000fe20000011409 */
[----:B------:R-:W-:Y:S01]  /*0ac0*/  IMAD R11, R12, c[0x0][0x1e8], RZ ;  /* 0x00007a000c0b7a24 */ /* 0x000fe200078e02ff */
[----:B------:R-:W-:Y:S01]  /*0ad0*/  SHF.R.S32.HI R12, RZ, 0x1f, R8 ;  /* 0x0000001fff0c7819 */ /* 0x000fe20000011408 */
[----:B------:R-:W-:Y:S01]  /*0ae0*/  IMAD.WIDE.U32 R2, R9, c[0x0][0x1a8], R2 ;  /* 0x00006a0009027a25 */ /* 0x000fe200078e0002 */
[----:B------:R-:W-:Y:S02]  /*0af0*/  LOP3.LUT R0, R0, 0x1c0, RZ, 0xc0, !PT ;  /* 0x000001c000007812 */ /* 0x000fe400078ec0ff */
[----:B------:R-:W-:Y:S01]  /*0b00*/  LEA.HI R25, R12, R8, RZ, 0x3 ;  /* 0x000000080c197211 */ /* 0x000fe200078f18ff */
[----:B------:R-:W-:Y:S01]  /*0b10*/  IMAD R10, R10, c[0x0][0x1a8], RZ ;  /* 0x00006a000a0a7a24 */ /* 0x000fe200078e02ff */
[----:B------:R-:W-:Y:S01]  /*0b20*/  LOP3.LUT R14, R0, 0x38, R20, 0xf8, !PT ;  /* 0x00000038000e7812 */ /* 0x000fe200078ef814 */
[----:B------:R-:W-:Y:S01]  /*0b30*/  IMAD.WIDE.U32 R4, R16, c[0x0][0x210], R4 ;  /* 0x0000840010047a25 */ /* 0x000fe200078e0004 */
[----:B------:R-:W-:-:S02]  /*0b40*/  SHF.R.U32.HI R12, RZ, 0x3, R0 ;  /* 0x00000003ff0c7819 */ /* 0x000fc40000011600 */
[----:B------:R-:W-:Y:S01]  /*0b50*/  LOP3.LUT R0, R25, 0xfffffff8, RZ, 0xc0, !PT ;  /* 0xfffffff819007812 */ /* 0x000fe200078ec0ff */
[----:B------:R-:W-:Y:S02]  /*0b60*/  IMAD R10, R9, c[0x0][0x1ac], R10 ;  /* 0x00006b00090a7a24 */ /* 0x000fe400078e020a */
[----:B------:R-:W-:Y:S01]  /*0b70*/  IMAD R11, R16, c[0x0][0x1ec], R11 ;  /* 0x00007b00100b7a24 */ /* 0x000fe200078e020b */
[----:B------:R-:W-:Y:S01]  /*0b80*/  IADD3 R24, R8, -R0, RZ ;  /* 0x8000000008187210 */ /* 0x000fe20007ffe0ff */
[----:B------:R-:W-:Y:S01]  /*0b90*/  IMAD.WIDE.U32 R6, R16, c[0x0][0x1e8], R6 ;  /* 0x00007a0010067a25 */ /* 0x000fe200078e0006 */
[----:B------:R-:W-:Y:S02]  /*0ba0*/  IADD3 R9, R3, R10, RZ ;  /* 0x0000000a03097210 */ /* 0x000fe40007ffe0ff */
[----:B------:R-:W-:Y:S01]  /*0bb0*/  LEA R8, P0, R2, c[0x0][0x160], 0x1 ;  /* 0x0000580002087a11 */ /* 0x000fe200078008ff */
[----:B------:R-:W-:Y:S01]  /*0bc0*/  IMAD.IADD R5, R5, 0x1, R13 ;  /* 0x0000000105057824 */ /* 0x000fe200078e020d */
[----:B------:R-:W-:Y:S01]  /*0bd0*/  LOP3.LUT R16, R14, R12, RZ, 0x3c, !PT ;  /* 0x0000000c0e107212 */ /* 0x000fe200078e3cff */
[----:B------:R-:W-:Y:S01]  /*0be0*/  IMAD.IADD R7, R7, 0x1, R11 ;  /* 0x0000000107077824 */ /* 0x000fe200078e020b */
[----:B------:R-:W-:Y:S01]  /*0bf0*/  LEA.HI.X R9, R2, c[0x0][0x164], R9, 0x1, P0 ;  /* 0x0000590002097a11 */ /* 0x000fe200000f0c09 */
[----:B------:R1:W3:Y:S01]  /*0c00*/  SHFL.IDX PT, R13, R8, RZ, 0x181f ;  /* 0x00181fff080d7589 */ /* 0x0002e200000e0000 */
[----:B------:R-:W-:-:S03]  /*0c10*/  LEA.HI R11, R27, R244, RZ, 0x6 ;  /* 0x000000f41b0b7211 */ /* 0x000fc600078f30ff */
[----:B------:R1:W4:Y:S02]  /*0c20*/  SHFL.IDX PT, R14, R9, RZ, 0x181f ;  /* 0x00181fff090e7589 */ /* 0x00032400000e0000 */
[----:B------:R-:W-:Y:S01]  /*0c30*/  IMAD.SHL.U32 R11, R11, 0x8, RZ ;  /* 0x000000080b0b7824 */ /* 0x000fe200078e00ff */
        /* <DEDUP_REMOVED lines=8> */
[C---:B------:R-:W-:Y:S01]  /*0cc0*/  IMAD R12, R2.reuse, c[0x0][0x1f4], R10 ;  /* 0x00007d00020c7a24 */ /* 0x040fe200078e020a */
[----:B------:R-:W-:Y:S01]  /*0cd0*/  ISETP.GE.AND P0, PT, R15, UR4, PT ;  /* 0x000000040f007c0c */ /* 0x000fe2000bf06270 */
[----:B------:R-:W-:Y:S01]  /*0ce0*/  IMAD R10, R2, c[0x0][0x21c], R0 ;  /* 0x00008700020a7a24 */ /* 0x000fe200078e0200 */
        /* <DEDUP_REMOVED lines=19> */
.L_x_1619:
[----:B---34-:R-:W-:Y:S05]  /*0e20*/  BSYNC B0 ;  /* 0x0000000000007941 */ /* 0x018fea0003800000 */
.L_x_1618:
        /* <DEDUP_REMOVED lines=11> */
.L_x_1621:
[----:B------:R-:W-:Y:S05]  /*0ee0*/  BSYNC B0 ;  /* 0x0000000000007941 */ /* 0x000fea0003800000 */
.L_x_1620:
        /* <DEDUP_REMOVED lines=11> */
.L_x_1623:
[----:B------:R-:W-:Y:S05]  /*0fa0*/  BSYNC B0 ;  /* 0x0000000000007941 */ /* 0x000fea0003800000 */
.L_x_1622:
        /* <DEDUP_REMOVED lines=11> */
.L_x_1625:
[----:B------:R-:W-:Y:S05]  /*1060*/  BSYNC B0 ;  /* 0x0000000000007941 */ /* 0x000fea0003800000 */
.L_x_1624:
        /* <DEDUP_REMOVED lines=11> */
.L_x_1627:
[----:B------:R-:W-:Y:S05]  /*1120*/  BSYNC B0 ;  /* 0x0000000000007941 */ /* 0x000fea0003800000 */
.L_x_1626:
        /* <DEDUP_REMOVED lines=11> */
.L_x_1629:
[----:B------:R-:W-:Y:S05]  /*11e0*/  BSYNC B0 ;  /* 0x0000000000007941 */ /* 0x000fea0003800000 */
.L_x_1628:
        /* <DEDUP_REMOVED lines=11> */
.L_x_1631:
[----:B------:R-:W-:Y:S05]  /*12a0*/  BSYNC B0 ;  /* 0x0000000000007941 */ /* 0x000fea0003800000 */
.L_x_1630:
[----:B-123--:R-:W1:Y:S01]  /*12b0*/  SHFL.IDX PT, R8, R8, 0x7, 0x181f ;  /* 0x00f81f0008087f89 */ /* 0x00ee6200000e0000 */
[----:B------:R-:W-:Y:S01]  /*12c0*/  IADD3 R5, R15, 0x70, RZ ;  /* 0x000000700f057810 */ /* 0x000fe20007ffe0ff */
[----:B------:R-:W-:Y:S01]  /*12d0*/  IMAD.SHL.U32 R241, R0, 0x2, RZ ;  /* 0x0000000200f17824 */ /* 0x000fe200078e00ff */
[C---:B------:R-:W-:Y:S01]  /*12e0*/  IADD3 R142, R236.reuse, -0x1, RZ ;  /* 0xffffffffec8e7810 */ /* 0x040fe20007ffe0ff */
[----:B------:R-:W2:Y:S01]  /*12f0*/  SHFL.IDX PT, R2, R9, 0x7, 0x181f ;  /* 0x00f81f0009027f89 */ /* 0x000ea200000e0000 */
[----:B------:R-:W-:Y:S01]  /*1300*/  ISETP.GE.AND P1, PT, R5, UR4, PT ;  /* 0x0000000405007c0c */ /* 0x000fe2000bf26270 */
[----:B------:R-:W-:Y:S01]  /*1310*/  IMAD.MOV.U32 R5, RZ, RZ, 0x70 ;  /* 0x00000070ff057424 */ /* 0x000fe200078e00ff */
[----:B------:R-:W-:Y:S01]  /*1320*/  SHF.R.S32.HI R18, RZ, 0x4, R26 ;  /* 0x00000004ff127819 */ /* 0x000fe2000001141a */
[----:B------:R-:W-:Y:S01]  /*1330*/  IMAD.MOV.U32 R250, RZ, RZ, R32 ;  /* 0x000000fffffa7224 */ /* 0x000fe200078e0020 */
[----:B------:R-:W-:Y:S01]  /*1340*/  LEA.HI R242, R27, R244, RZ, 0x5 ;  /* 0x000000f41bf27211 */ /* 0x000fe200078f28ff */
[----:B------:R-:W-:Y:S01]  /*1350*/  IMAD R141, R236, -0x70, R5 ;  /* 0xffffff90ec8d7824 */ /* 0x000fe200078e0205 */
[----:B------:R-:W-:Y:S01]  /*1360*/  ULDC.64 UR4, c[0x0][0x208] ;  /* 0x0000820000047ab9 */ /* 0x000fe20000000a00 */
[C---:B----4-:R-:W-:Y:S01]  /*1370*/  IMAD R6, R5.reuse, c[0x0][0x1e4], RZ ;  /* 0x0000790005067a24 */ /* 0x050fe200078e02ff */
[----:B------:R-:W-:Y:S01]  /*1380*/  USHF.L.U32 UR7, UR4, 0x5, URZ ;  /* 0x0000000504077899 */ /* 0x000fe2000800063f */
[----:B------:R-:W-:Y:S01]  /*1390*/  IMAD.WIDE.U32 R248, R5, c[0x0][0x1e0], RZ ;  /* 0x0000780005f87a25 */ /* 0x000fe200078e00ff */
[----:B------:R-:W-:Y:S01]  /*13a0*/  IADD3 R22, R141, c[0x0][0x1d0], -R19 ;  /* 0x000074008d167a10 */ /* 0x000fe20007ffe813 */
[----:B------:R-:W-:-:S02]  /*13b0*/  UMOV UR6, 0x5 ;  /* 0x0000000500067882 */ /* 0x000fc40000000000 */
[----:B------:R-:W-:Y:S01]  /*13c0*/  IMAD.IADD R243, R249, 0x1, R6 ;  /* 0x00000001f9f37824 */ /* 0x000fe200078e0206 */
[C---:B------:R-:W-:Y:S01]  /*13d0*/  ISETP.GE.AND P6, PT, R22.reuse, 0x21, PT ;  /* 0x000000211600780c */ /* 0x040fe20003fc6270 */
[----:B------:R-:W-:Y:S01]  /*13e0*/  IMAD.MOV.U32 R251, RZ, RZ, R33 ;  /* 0x000000fffffb7224 */ /* 0x000fe200078e0021 */
[----:B------:R-:W-:Y:S01]  /*13f0*/  ISETP.GE.AND P4, PT, R22, 0x1, PT ;  /* 0x000000011600780c */ /* 0x000fe20003f86270 */
[----:B------:R-:W-:Y:S01]  /*1400*/  IMAD.MOV.U32 R250, RZ, RZ, R30 ;  /* 0x000000fffffa7224 */ /* 0x000fe200078e001e */
[----:B------:R-:W-:Y:S01]  /*1410*/  USHF.L.U64.HI UR5, UR4, UR6, UR5 ;  /* 0x0000000604057299 */ /* 0x000fe20008010205 */
[C---:B-1----:R-:W-:Y:S01]  /*1420*/  @!P1 LEA R8, P0, R20.reuse, R8, 0x1 ;  /* 0x0000000814089211 */ /* 0x042fe200078008ff */
[----:B------:R-:W-:Y:S02]  /*1430*/  IMAD R0, R243, R142, RZ ;  /* 0x0000008ef3007224 */ /* 0x000fe400078e02ff */
[----:B------:R-:W-:Y:S01]  /*1440*/  IMAD.MOV.U32 R245, RZ, RZ, c[0x0][0x1e0] ;  /* 0x00007800fff57624 */ /* 0x000fe200078e00ff */
[----:B--2---:R-:W-:Y:S01]  /*1450*/  @!P1 LEA.HI.X R9, R20, R2, R21, 0x1, P0 ;  /* 0x0000000214099211 */ /* 0x004fe200000f0c15 */
[----:B------:R-:W-:Y:S01]  /*1460*/  IMAD.WIDE.U32 R6, R142, R248, R250 ;  /* 0x000000f88e067225 */ /* 0x000fe200078e00fa */
[----:B------:R-:W-:Y:S01]  /*1470*/  ISETP.GE.AND P0, PT, R22, 0x11, PT ;  /* 0x000000111600780c */ /* 0x000fe20003f06270 */
[----:B------:R-:W-:Y:S01]  /*1480*/  STL.64 [R1+0x18], R250 ;  /* 0x000018fa01007387 */ /* 0x000fe20000100a00 */
[----:B------:R-:W-:Y:S01]  /*1490*/  SHF.R.S32.HI R21, RZ, 0x1f, R142 ;  /* 0x0000001fff157819 */ /* 0x000fe2000001148e */
[----:B------:R-:W-:-:S02]  /*14a0*/  IMAD.MOV.U32 R246, RZ, RZ, c[0x0][0x1e4] ;  /* 0x00007900fff67624 */ /* 0x000fc400078e00ff */
[----:B------:R-:W-:Y:S01]  /*14b0*/  @!PT LDS RZ, [RZ] ;  /* 0x00000000fffff984 */ /* 0x000fe20000000800 */
[----:B------:R1:W-:Y:S01]  /*14c0*/  @!P1 LDGSTS.E.BYPASS.LTC128B.128 [R241+0xa900], [R8.64], !P3 ;  /* 0x0a90000008f19fae */ /* 0x0003e2000d901d48 */
[----:B------:R-:W-:Y:S01]  /*14d0*/  ISETP.GE.AND P1, PT, R20, c[0x0][0x1d4], PT ;  /* 0x0000750014007a0c */ /* 0x000fe20003f26270 */
[----:B------:R-:W-:Y:S02]  /*14e0*/  IMAD R0, R21, R248, R0 ;  /* 0x000000f815007224 */ /* 0x000fe400078e0200 */
[----:B------:R-:W0:Y:S01]  /*14f0*/  LDGDEPBAR ;  /* 0x00000000000079af */ /* 0x000e220000000000 */
[----:B------:R-:W-:Y:S02]  /*1500*/  IMAD.SHL.U32 R12, R246, 0x20, RZ ;  /* 0x00000020f60c7824 */ /* 0x000fe400078e00ff */
[----:B------:R-:W-:Y:S01]  /*1510*/  IMAD.IADD R7, R7, 0x1, R0 ;  /* 0x0000000107077824 */ /* 0x000fe200078e0200 */
[----:B------:R-:W-:Y:S01]  /*1520*/  BAR.SYNC.DEFER_BLOCKING 0x0 ;  /* 0x0000000000007b1d */ /* 0x000fe20000010000 */
[----:B------:R-:W-:Y:S01]  /*1530*/  @P0 LEA R2, P2, R245, R6, 0x4 ;  /* 0x00000006f5020211 */ /* 0x000fe200078420ff */
[----:B------:R-:W-:-:S02]  /*1540*/  IMAD.MOV.U32 R92, RZ, RZ, R28 ;  /* 0x000000ffff5c7224 */ /* 0x000fc400078e001c */
[----:B------:R-:W-:Y:S01]  /*1550*/  IMAD.MOV.U32 R93, RZ, RZ, R29 ;  /* 0x000000ffff5d7224 */ /* 0x000fe200078e001d */
[----:B------:R-:W-:Y:S01]  /*1560*/  @P0 LEA R10, P5, R2, c[0x0][0x1c8], 0x1 ;  /* 0x00007200020a0a11 */ /* 0x000fe200078a08ff */
[----:B------:R-:W-:Y:S01]  /*1570*/  IMAD.MOV.U32 R92, RZ, RZ, R94 ;  /* 0x000000ffff5c7224 */ /* 0x000fe200078e005e */
[----:B------:R-:W-:-:S04]  /*1580*/  @P0 LEA.HI.X R5, R245, R7, R246, 0x4, P2 ;  /* 0x00000007f5050211 */ /* 0x000fc800010f24f6 */
[----:B------:R-:W-:Y:S01]  /*1590*/  @P0 LEA.HI.X R11, R2, c[0x0][0x1cc], R5, 0x1, P5 ;  /* 0x00007300020b0a11 */ /* 0x000fe200028f0c05 */
[----:B------:R-:W-:Y:S01]  /*15a0*/  STL.64 [R1+0x30], R92 ;  /* 0x0000305c01007387 */ /* 0x000fe20000100a00 */
[----:B------:R-:W-:Y:S01]  /*15b0*/  ISETP.GE.AND P5, PT, R22, 0x31, PT ;  /* 0x000000311600780c */ /* 0x000fe20003fa6270 */
[----:B-1----:R-:W-:-:S05]  /*15c0*/  IMAD.WIDE.U32 R8, R245, 0x20, RZ ;  /* 0x00000020f5087825 */ /* 0x002fca00078e00ff */
[C---:B------:R-:W-:Y:S02]  /*15d0*/  @P6 IADD3 R0, P2, R6.reuse, R8, RZ ;  /* 0x0000000806006210 */ /* 0x040fe40007f5e0ff */
[C---:B------:R-:W-:Y:S02]  /*15e0*/  @P4 LEA R8, P3, R6.reuse, c[0x0][0x1c8], 0x1 ;  /* 0x0000720006084a11 */ /* 0x040fe400078608ff */
[----:B------:R-:W-:Y:S02]  /*15f0*/  @P6 IADD3.X R2, R7, R9, R12, P2, !PT ;  /* 0x0000000907026210 */ /* 0x000fe400017fe40c */
[----:B------:R-:W-:Y:S02]  /*1600*/  @P4 LEA.HI.X R9, R6, c[0x0][0x1cc], R7, 0x1, P3 ;  /* 0x0000730006094a11 */ /* 0x000fe400018f0c07 */
[----:B------:R-:W-:Y:S02]  /*1610*/  @P6 LEA R16, P2, R0, c[0x0][0x1c8], 0x1 ;  /* 0x0000720000106a11 */ /* 0x000fe400078408ff */
[C---:B------:R-:W-:Y:S01]  /*1620*/  ISETP.GE.AND P3, PT, R22.reuse, 0x51, PT ;  /* 0x000000511600780c */ /* 0x040fe20003f66270 */
[----:B------:R-:W-:Y:S01]  /*1630*/  @!PT LDS RZ, [RZ] ;  /* 0x00000000fffff984 */ /* 0x000fe20000000800 */
[----:B------:R-:W-:Y:S01]  /*1640*/  @!PT LDS RZ, [RZ] ;  /* 0x00000000fffff984 */ /* 0x000fe20000000800 */
[----:B------:R-:W-:Y:S01]  /*1650*/  @!PT LDS RZ, [RZ] ;  /* 0x00000000fffff984 */ /* 0x000fe20000000800 */
[----:B------:R1:W-:Y:S01]  /*1660*/  @P4 LDGSTS.E.BYPASS.LTC128B.128 [R241+0x3900], [R8.64], !P1 ;  /* 0x0390000008f14fae */ /* 0x0003e2000c901d48 */
[----:B------:R-:W-:-:S02]  /*1670*/  ISETP.GE.AND P4, PT, R22, 0x41, PT ;  /* 0x000000411600780c */ /* 0x000fc40003f86270 */
[----:B------:R-:W-:Y:S01]  /*1680*/  @P6 LEA.HI.X R17, R0, c[0x0][0x1cc], R2, 0x1, P2 ;  /* 0x0000730000116a11 */ /* 0x000fe200010f0c02 */
[----:B------:R-:W-:Y:S01]  /*1690*/  @P5 IMAD R0, R246, 0x30, RZ ;  /* 0x00000030f6005824 */ /* 0x000fe200078e02ff */
[----:B------:R2:W-:Y:S01]  /*16a0*/  @P0 LDGSTS.E.BYPASS.LTC128B.128 [R241+0x4100], [R10.64], !P1 ;  /* 0x041000000af10fae */ /* 0x0005e2000c901d48 */
[----:B------:R-:W-:-:S03]  /*16b0*/  ISETP.GE.AND P2, PT, R22, 0x61, PT ;  /* 0x000000611600780c */ /* 0x000fc60003f46270 */
[----:B------:R3:W-:Y:S10]  /*16c0*/  @P6 LDGSTS.E.BYPASS.LTC128B.128 [R241+0x4900], [R16.64], !P1 ;  /* 0x0490000010f16fae */ /* 0x0007f4000c901d48 */
[----:B------:R-:W-:-:S02]  /*16d0*/  @P2 IMAD R5, R246, 0x60, RZ ;  /* 0x00000060f6052824 */ /* 0x000fc400078e02ff */
[----:B-1----:R-:W-:-:S04]  /*16e0*/  @P5 IMAD.WIDE.U32 R8, R245, 0x30, R6 ;  /* 0x00000030f5085825 */ /* 0x002fc800078e0006 */
[----:B------:R-:W-:Y:S01]  /*16f0*/  @P5 IMAD.IADD R0, R9, 0x1, R0 ;  /* 0x0000000109005824 */ /* 0x000fe200078e0200 */
[----:B------:R-:W-:Y:S01]  /*1700*/  @P5 LEA R14, P0, R8, c[0x0][0x1c8], 0x1 ;  /* 0x00007200080e5a11 */ /* 0x000fe200078008ff */
[----:B--2---:R-:W-:-:S03]  /*1710*/  @P3 IMAD R10, R246, 0x50, RZ ;  /* 0x00000050f60a3824 */ /* 0x004fc600078e02ff */
[----:B------:R-:W-:Y:S01]  /*1720*/  @P5 LEA.HI.X R15, R8, c[0x0][0x1cc], R0, 0x1, P0 ;  /* 0x00007300080f5a11 */ /* 0x000fe200000f0c00 */
[C---:B------:R-:W-:Y:S01]  /*1730*/  @P3 IMAD.WIDE.U32 R8, R245.reuse, 0x50, R6 ;  /* 0x00000050f5083825 */ /* 0x040fe200078e0006 */
[----:B------:R-:W-:-:S03]  /*1740*/  @P4 LEA R0, P0, R245, R6, 0x6 ;  /* 0x00000006f5004211 */ /* 0x000fc600078030ff */
[----:B------:R1:W-:Y:S01]  /*1750*/  @P5 LDGSTS.E.BYPASS.LTC128B.128 [R241+0x5100], [R14.64], !P1 ;  /* 0x051000000ef15fae */ /* 0x0003e2000c901d48 */
[C---:B------:R-:W-:Y:S01]  /*1760*/  @P4 LEA.HI.X R2, R245.reuse, R7, R246, 0x6, P0 ;  /* 0x00000007f5024211 */ /* 0x040fe200000f34f6 */
[----:B------:R-:W-:Y:S01]  /*1770*/  @P2 IMAD.WIDE.U32 R6, R245, 0x60, R6 ;  /* 0x00000060f5062825 */ /* 0x000fe200078e0006 */
[----:B------:R-:W-:-:S04]  /*1780*/  @P4 LEA R12, P0, R0, c[0x0][0x1c8], 0x1 ;  /* 0x00007200000c4a11 */ /* 0x000fc800078008ff */
[----:B------:R-:W-:Y:S01]  /*1790*/  @P4 LEA.HI.X R13, R0, c[0x0][0x1cc], R2, 0x1, P0 ;  /* 0x00007300000d4a11 */ /* 0x000fe200000f0c02 */
[----:B------:R-:W-:Y:S01]  /*17a0*/  @P3 IMAD.IADD R0, R9, 0x1, R10 ;  /* 0x0000000109003824 */ /* 0x000fe200078e020a */
[----:B------:R-:W-:Y:S02]  /*17b0*/  @P3 LEA R10, P0, R8, c[0x0][0x1c8], 0x1 ;  /* 0x00007200080a3a11 */ /* 0x000fe400078008ff */
[----:B------:R-:W-:Y:S01]  /*17c0*/  LEA.HI R2, R26, R18, RZ, 0x1 ;  /* 0x000000121a027211 */ /* 0x000fe200078f08ff */
[----:B------:R1:W-:Y:S01]  /*17d0*/  @P4 LDGSTS.E.BYPASS.LTC128B.128 [R241+0x5900], [R12.64], !P1 ;  /* 0x059000000cf14fae */ /* 0x0003e2000c901d48 */
[----:B------:R-:W-:Y:S01]  /*17e0*/  @P3 LEA.HI.X R11, R8, c[0x0][0x1cc], R0, 0x1, P0 ;  /* 0x00007300080b3a11 */ /* 0x000fe200000f0c00 */
[----:B------:R-:W-:Y:S01]  /*17f0*/  @P2 IMAD.IADD R0, R7, 0x1, R5 ;  /* 0x0000000107002824 */ /* 0x000fe200078e0205 */
[----:B------:R-:W-:Y:S02]  /*1800*/  @P2 LEA R8, P0, R6, c[0x0][0x1c8], 0x1 ;  /* 0x0000720006082a11 */ /* 0x000fe400078008ff */
[----:B------:R-:W-:Y:S01]  /*1810*/  LOP3.LUT R2, R2, 0xfffffffe, RZ, 0xc0, !PT ;  /* 0xfffffffe02027812 */ /* 0x000fe200078ec0ff */
[----:B------:R2:W-:Y:S01]  /*1820*/  @P3 LDGSTS.E.BYPASS.LTC128B.128 [R241+0x6100], [R10.64], !P1 ;  /* 0x061000000af13fae */ /* 0x0005e2000c901d48 */
[----:B------:R-:W-:Y:S01]  /*1830*/  @P2 LEA.HI.X R9, R6, c[0x0][0x1cc], R0, 0x1, P0 ;  /* 0x0000730006092a11 */ /* 0x000fe200000f0c00 */
[C---:B------:R-:W-:Y:S01]  /*1840*/  IMAD.SHL.U32 R0, R23.reuse, 0x40, RZ ;  /* 0x0000004017007824 */ /* 0x040fe200078e00ff */
[----:B------:R-:W-:Y:S01]  /*1850*/  LOP3.LUT P0, RZ, R23, 0x2, RZ, 0xc0, !PT ;  /* 0x0000000217ff7812 */ /* 0x000fe2000780c0ff */
[----:B------:R-:W-:Y:S01]  /*1860*/  IMAD.IADD R18, R18, 0x1, -R2 ;  /* 0x0000000112127824 */ /* 0x000fe200078e0a02 */
[----:B------:R-:W-:Y:S01]  /*1870*/  ISETP.GE.AND P3, PT, R20, c[0x0][0x1d4], PT ;  /* 0x0000750014007a0c */ /* 0x000fe20003f66270 */
[----:B------:R4:W-:Y:S01]  /*1880*/  @P2 LDGSTS.E.BYPASS.LTC128B.128 [R241+0x6900], [R8.64], !P1 ;  /* 0x0690000008f12fae */ /* 0x0009e2000c901d48 */
[----:B------:R-:W-:Y:S01]  /*1890*/  IMAD.SHL.U32 R2, R24, 0x40, RZ ;  /* 0x0000004018027824 */ /* 0x000fe200078e00ff */
[----:B------:R-:W-:Y:S01]  /*18a0*/  LOP3.LUT R0, R0, 0x1c0, RZ, 0xc0, !PT ;  /* 0x000001c000007812 */ /* 0x000fe200078ec0ff */
[----:B------:R-:W-:Y:S01]  /*18b0*/  IMAD.SHL.U32 R5, R18, 0x8, RZ ;  /* 0x0000000812057824 */ /* 0x000fe200078e00ff */
[----:B------:R-:W0:Y:S01]  /*18c0*/  LDGDEPBAR ;  /* 0x00000000000079af */ /* 0x000e220000000000 */
[----:B------:R-:W-:-:S02]  /*18d0*/  ISETP.LT.OR P6, PT, R22, 0x1, P3 ;  /* 0x000000011600780c */ /* 0x000fc40001fc1670 */
[----:B------:R-:W-:Y:S02]  /*18e0*/  LOP3.LUT R2, R2, 0x1c0, RZ, 0xc0, !PT ;  /* 0x000001c002027812 */ /* 0x000fe400078ec0ff */
[----:B------:R-:W-:Y:S02]  /*18f0*/  SHF.R.U32.HI R6, RZ, 0x3, R0 ;  /* 0x00000003ff067819 */ /* 0x000fe40000011600 */
[----:B------:R-:W-:Y:S01]  /*1900*/  LOP3.LUT R7, R2, 0x8, R5, 0xf8, !PT ;  /* 0x0000000802077812 */ /* 0x000fe200078ef805 */
[----:B------:R-:W-:Y:S01]  /*1910*/  IMAD.SHL.U32 R5, R25, 0x40, RZ ;  /* 0x0000004019057824 */ /* 0x000fe200078e00ff */
[----:B------:R-:W-:Y:S02]  /*1920*/  SHF.R.U32.HI R2, RZ, 0x3, R2 ;  /* 0x00000003ff027819 */ /* 0x000fe40000011602 */
[----:B------:R-:W-:Y:S02]  /*1930*/  ISETP.LT.OR P5, PT, R22, 0x11, P3 ;  /* 0x000000111600780c */ /* 0x000fe40001fa1670 */
[----:B------:R-:W-:-:S02]  /*1940*/  LOP3.LUT R140, R7, R2, RZ, 0x3c, !PT ;  /* 0x00000002078c7212 */ /* 0x000fc400078e3cff */
[----:B------:R-:W-:Y:S01]  /*1950*/  LOP3.LUT R5, R5, 0xfffffe00, RZ, 0xc0, !PT ;  /* 0xfffffe0005057812 */ /* 0x000fe200078ec0ff */
[----:B----4-:R-:W-:Y:S01]  /*1960*/  IMAD.SHL.U32 R8, R19, 0x8, RZ ;  /* 0x0000000813087824 */ /* 0x010fe200078e00ff */
[----:B------:R-:W-:-:S04]  /*1970*/  DEPBAR.LE SB0, 0x1 ;  /* 0x000080400000791a */ /* 0x000fc80000000000 */
[----:B------:R-:W-:-:S04]  /*1980*/  DEPBAR.LE SB0, 0x0 ;  /* 0x000080000000791a */ /* 0x000fc80000000000 */
[----:B------:R-:W-:Y:S01]  /*1990*/  LOP3.LUT R8, R0, 0x8, R8, 0xf8, !PT ;  /* 0x0000000800087812 */ /* 0x000fe200078ef808 */
[----:B------:R-:W-:-:S03]  /*19a0*/  IMAD.SHL.U32 R0, R242, 0x20, RZ ;  /* 0x00000020f2007824 */ /* 0x000fc600078e00ff */
[----:B------:R-:W-:Y:S02]  /*19b0*/  LOP3.LUT R6, R8, R6, RZ, 0x3c, !PT ;  /* 0x0000000608067212 */ /* 0x000fe400078e3cff */
[----:B------:R-:W-:-:S03]  /*19c0*/  LOP3.LUT R2, R0, 0x7ffffc00, RZ, 0xc0, !PT ;  /* 0x7ffffc0000027812 */ /* 0x000fc600078ec0ff */
[----:B------:R-:W-:Y:S01]  /*19d0*/  IMAD R0, R18, 0x200, R6 ;  /* 0x0000020012007824 */ /* 0x000fe200078e0206 */
[----:B------:R-:W-:Y:S01]  /*19e0*/  IADD3 R2, R140, R5, R2 ;  /* 0x000000058c027210 */ /* 0x000fe20007ffe002 */
[----:B------:R-:W-:-:S04]  /*19f0*/  IMAD.WIDE.U32 R6, R142, c[0x0][0x208], RZ ;  /* 0x000082008e067a25 */ /* 0x000fc800078e00ff */
        /* <DEDUP_REMOVED lines=10> */
[----:B------:R-:W-:Y:S01]  /*1aa0*/  IADD3 R240, R234, 0x800, RZ ;  /* 0x00000800eaf07810 */ /* 0x000fe20007ffe0ff */
[----:B------:R-:W-:Y:S01]  /*1ab0*/  IMAD R0, R142, c[0x0][0x20c], R0 ;  /* 0x000083008e007a24 */ /* 0x000fe200078e0200 */
[----:B------:R-:W-:-:S02]  /*1ac0*/  IADD3 R239, R234, 0x1000, RZ ;  /* 0x00001000eaef7810 */ /* 0x000fc40007ffe0ff */
[C---:B------:R-:W-:Y:S01]  /*1ad0*/  IADD3 R238, R234.reuse, 0x1800, RZ ;  /* 0x00001800eaee7810 */ /* 0x040fe20007ffe0ff */
[----:B------:R-:W-:Y:S01]  /*1ae0*/  IMAD.IADD R0, R7, 0x1, R0 ;  /* 0x0000000107007824 */ /* 0x000fe200078e0200 */
[----:B------:R-:W-:-:S03]  /*1af0*/  IADD3 R237, R234, 0x2000, RZ ;  /* 0x00002000eaed7810 */ /* 0x000fc60007ffe0ff */
[----:B------:R-:W-:Y:S01]  /*1b00*/  IMAD R0, R0, 0x70, RZ ;  /* 0x0000007000007824 */ /* 0x000fe200078e02ff */
[----:B--2---:R-:W-:Y:S04]  /*1b10*/  LDSM.16.M88.4 R8, [R230+0x9100] ;  /* 0x00910000e608783b */ /* 0x004fe80000000200 */
[----:B------:R-:W2:Y:S04]  /*1b20*/  LDSM.16.M88.4 R28, [R143+0x3900] ;  /* 0x003900008f1c783b */ /* 0x000ea80000000200 */
[----:B------:R-:W4:Y:S04]  /*1b30*/  LDSM.16.M88.4 R24, [R143+0x4100] ;  /* 0x004100008f18783b */ /* 0x000f280000000200 */
[----:B---3--:R-:W3:Y:S04]  /*1b40*/  LDSM.16.M88.4 R16, [R143+0x4900] ;  /* 0x004900008f10783b */ /* 0x008ee80000000200 */
[----:B------:R-:W5:Y:S04]  /*1b50*/  LDSM.16.M88.4 R32, [R143+0x5100] ;  /* 0x005100008f20783b */ /* 0x000f680000000200 */
[----:B------:R-:W3:Y:S04]  /*1b60*/  LDSM.16.M88.4 R36, [R143+0x5900] ;  /* 0x005900008f24783b */ /* 0x000ee80000000200 */
[----:B------:R-:W5:Y:S04]  /*1b70*/  LDSM.16.M88.4 R44, [R143+0x6100] ;  /* 0x006100008f2c783b */ /* 0x000f680000000200 */
[----:B------:R-:W5:Y:S04]  /*1b80*/  LDSM.16.M88.4 R40, [R143+0x6900] ;  /* 0x006900008f28783b */ /* 0x000f680000000200 */
[----:B-1----:R-:W1:Y:S04]  /*1b90*/  LDSM.16.M88.4 R12, [R230+0x7100] ;  /* 0x00710000e60c783b */ /* 0x002e680000000200 */
[----:B------:R-:W-:Y:S04]  /*1ba0*/  LDSM.16.M88.4 R56, [R234] ;  /* 0x00000000ea38783b */ /* 0x000fe80000000200 */
[----:B------:R-:W-:Y:S01]  /*1bb0*/  LDSM.16.M88.4 R52, [R234+0x800] ;  /* 0x00080000ea34783b */ /* 0x000fe20000000200 */
[C---:B--2---:R-:W-:Y:S03]  /*1bc0*/  HMMA.16816.F32 R60, R8.reuse, R28, RZ ;  /* 0x0000001c083c723c */ /* 0x044fe600000018ff */
[----:B------:R-:W-:Y:S05]  /*1bd0*/  LDSM.16.M88.4 R48, [R234+0x1000] ;  /* 0x00100000ea30783b */ /* 0x000fea0000000200 */
[C---:B----4-:R-:W-:Y:S08]  /*1be0*/  HMMA.16816.F32 R64, R8.reuse, R24, RZ ;  /* 0x000000180840723c */ /* 0x050ff000000018ff */
[C---:B---3--:R-:W-:Y:S08]  /*1bf0*/  HMMA.16816.F32 R68, R8.reuse, R16, RZ ;  /* 0x000000100844723c */ /* 0x048ff000000018ff */
[C---:B-----5:R-:W-:Y:S08]  /*1c00*/  HMMA.16816.F32 R72, R8.reuse, R32, RZ ;  /* 0x000000200848723c */ /* 0x060ff000000018ff */
[C---:B------:R-:W-:Y:S08]  /*1c10*/  HMMA.16816.F32 R76, R8.reuse, R36, RZ ;  /* 0x00000024084c723c */ /* 0x040ff000000018ff */
        /* <DEDUP_REMOVED lines=8> */
[----:B------:R-:W-:Y:S07]  /*1ca0*/  HMMA.16816.F32 R188, R8, R42, RZ ;  /* 0x0000002a08bc723c */ /* 0x000fee00000018ff */
[----:B------:R-:W-:Y:S01]  /*1cb0*/  IMAD.WIDE.U32 R8, R6, 0x70, R92 ;  /* 0x0000007006087825 */ /* 0x000fe200078e005c */
[----:B-1----:R-:W-:Y:S03]  /*1cc0*/  HMMA.16816.F32 R184, R12, R28, RZ ;  /* 0x0000001c0cb8723c */ /* 0x002fe600000018ff */
[----:B------:R-:W-:Y:S01]  /*1cd0*/  IMAD.IADD R0, R9, 0x1, R0 ;  /* 0x0000000109007824 */ /* 0x000fe200078e0200 */
[----:B------:R-:W-:-:S04]  /*1ce0*/  LEA R6, P2, R8, c[0x0][0x1f8], 0x1 ;  /* 0x00007e0008067a11 */ /* 0x000fc800078408ff */
[C---:B------:R-:W-:Y:S01]  /*1cf0*/  HMMA.16816.F32 R176, R12.reuse, R30, RZ ;  /* 0x0000001e0cb0723c */ /* 0x040fe200000018ff */
[----:B------:R-:W-:Y:S01]  /*1d00*/  LDSM.16.M88.4 R28, [R234+0x2800] ;  /* 0x00280000ea1c783b */ /* 0x000fe20000000200 */
[----:B------:R-:W-:Y:S02]  /*1d10*/  IADD3 R20, P0, R6, UR7, RZ ;  /* 0x0000000706147c10 */ /* 0x000fe4000ff1e0ff */
[----:B------:R-:W-:Y:S01]  /*1d20*/  LEA.HI.X R7, R8, c[0x0][0x1fc], R0, 0x1, P2 ;  /* 0x00007f0008077a11 */ /* 0x000fe200010f0c00 */
[----:B------:R-:W-:Y:S01]  /*1d30*/  IMAD.MOV.U32 R0, RZ, RZ, 0x40 ;  /* 0x00000040ff007424 */ /* 0x000fe200078e00ff */
[----:B------:R-:W-:Y:S01]  /*1d40*/  LDSM.16.M88.4 R8, [R233+0x7100] ;  /* 0x00710000e908783b */ /* 0x000fe20000000200 */
[----:B------:R-:W-:Y:S01]  /*1d50*/  LOP3.LUT P2, RZ, R23, 0x4, RZ, 0xc0, !PT ;  /* 0x0000000417ff7812 */ /* 0x000fe2000784c0ff */
[----:B------:R-:W-:Y:S01]  /*1d60*/  HMMA.16816.F32 R144, R12, R16, RZ ;  /* 0x000000100c90723c */ /* 0x000fe200000018ff */
[----:B------:R-:W-:Y:S02]  /*1d70*/  IADD3.X R21, R7, UR5, RZ, P0, !PT ;  /* 0x0000000507157c10 */ /* 0x000fe400087fe4ff */
[----:B------:R-:W-:-:S02]  /*1d80*/  ISETP.LT.OR P0, PT, R22, 0x21, P3 ;  /* 0x000000211600780c */ /* 0x000fc40001f01670 */
[----:B------:R-:W-:-:S03]  /*1d90*/  SEL R0, R0, 0xffffffc0, !P2 ;  /* 0xffffffc000007807 */ /* 0x000fc60005000000 */
[----:B------:R-:W-:Y:S01]  /*1da0*/  HMMA.16816.F32 R168, R12, R18, RZ ;  /* 0x000000120ca8723c */ /* 0x000fe200000018ff */
[----:B------:R-:W1:Y:S01]  /*1db0*/  LDSM.16.M88.4 R16, [R233+0x9100] ;  /* 0x00910000e910783b */ /* 0x000e620000000200 */
[----:B------:R-:W-:Y:S02]  /*1dc0*/  IMAD.IADD R229, R143, 0x1, R0 ;  /* 0x000000018fe57824 */ /* 0x000fe400078e0200 */
[----:B------:R-:W-:Y:S01]  /*1dd0*/  IMAD.IADD R228, R0, 0x1, R234 ;  /* 0x0000000100e47824 */ /* 0x000fe200078e02ea */
[----:B------:R-:W-:-:S03]  /*1de0*/  LOP3.LUT R0, R140, R5, RZ, 0xfc, !PT ;  /* 0x000000058c007212 */ /* 0x000fc600078efcff */
[C---:B------:R-:W-:Y:S08]  /*1df0*/  HMMA.16816.F32 R136, R12.reuse, R32, RZ ;  /* 0x000000200c88723c */ /* 0x040ff000000018ff */
[C---:B------:R-:W-:Y:S01]  /*1e00*/  HMMA.16816.F32 R164, R12.reuse, R34, RZ ;  /* 0x000000220ca4723c */ /* 0x040fe200000018ff */
[----:B------:R-:W2:Y:S07]  /*1e10*/  LDSM.16.M88.4 R32, [R234+0x2000] ;  /* 0x00200000ea20783b */ /* 0x000eae0000000200 */
[C---:B------:R-:W-:Y:S08]  /*1e20*/  HMMA.16816.F32 R152, R12.reuse, R24, RZ ;  /* 0x000000180c98723c */ /* 0x040ff000000018ff */
[C---:B------:R-:W-:Y:S01]  /*1e30*/  HMMA.16816.F32 R172, R12.reuse, R26, RZ ;  /* 0x0000001a0cac723c */ /* 0x040fe200000018ff */
[----:B------:R-:W-:Y:S07]  /*1e40*/  LDSM.16.M88.4 R24, [R234+0x3000] ;  /* 0x00300000ea18783b */ /* 0x000fee0000000200 */
[C---:B------:R-:W-:Y:S08]  /*1e50*/  HMMA.16816.F32 R132, R12.reuse, R36, RZ ;  /* 0x000000240c84723c */ /* 0x040ff000000018ff */
[----:B------:R-:W-:Y:S01]  /*1e60*/  HMMA.16816.F32 R156, R12, R38, RZ ;  /* 0x000000260c9c723c */ /* 0x000fe200000018ff */
[----:B------:R-:W3:Y:S04]  /*1e70*/  LDSM.16.M88.4 R36, [R234+0x1800] ;  /* 0x00180000ea24783b */ /* 0x000ee80000000200 */
[----:B------:R-:W-:Y:S01]  /*1e80*/  @!PT LDS RZ, [RZ] ;  /* 0x00000000fffff984 */ /* 0x000fe20000000800 */
[----:B------:R-:W-:Y:S01]  /*1e90*/  @!PT LDS RZ, [RZ] ;  /* 0x00000000fffff984 */ /* 0x000fe20000000800 */
[----:B------:R-:W-:Y:S01]  /*1ea0*/  @!PT LDS RZ, [RZ] ;  /* 0x00000000fffff984 */ /* 0x000fe20000000800 */
[----:B------:R4:W-:Y:S01]  /*1eb0*/  LDGSTS.E.BYPASS.LTC128B.128 [R241+0x100], [R6.64], !P6 ;  /* 0x0010000006f17fae */ /* 0x0009e2000f101d48 */
[----:B------:R-:W-:-:S02]  /*1ec0*/  ISETP.LT.OR P6, PT, R22, 0x31, P3 ;  /* 0x000000311600780c */ /* 0x000fc40001fc1670 */
[----:B------:R-:W-:Y:S01]  /*1ed0*/  HMMA.16816.F32 R124, R12, R44, RZ ;  /* 0x0000002c0c7c723c */ /* 0x000fe200000018ff */
[----:B------:R5:W-:Y:S01]  /*1ee0*/  LDGSTS.E.BYPASS.LTC128B.128 [R241+0x900], [R20.64], !P5 ;  /* 0x0090000014f17fae */ /* 0x000be2000e901d48 */
[----:B------:R-:W-:-:S06]  /*1ef0*/  ISETP.LT.OR P5, PT, R22, 0x41, P3 ;  /* 0x000000411600780c */ /* 0x000fcc0001fa1670 */
[C---:B------:R-:W-:Y:S08]  /*1f00*/  HMMA.16816.F32 R148, R12.reuse, R46, RZ ;  /* 0x0000002e0c94723c */ /* 0x040ff000000018ff */
[C---:B------:R-:W-:Y:S08]  /*1f10*/  HMMA.16816.F32 R120, R12.reuse, R40, RZ ;  /* 0x000000280c78723c */ /* 0x040ff000000018ff */
[----:B------:R-:W-:Y:S07]  /*1f20*/  HMMA.16816.F32 R128, R12, R42, RZ ;  /* 0x0000002a0c80723c */ /* 0x000fee00000018ff */
[----:B------:R-:W-:Y:S01]  /*1f30*/  IADD3 R12, P4, R20, UR7, RZ ;  /* 0x00000007140c7c10 */ /* 0x000fe2000ff9e0ff */
[----:B-1----:R-:W-:Y:S03]  /*1f40*/  HMMA.16816.F32 R44, R16, R28, R80 ;  /* 0x0000001c102c723c */ /* 0x002fe60000001850 */
[----:B------:R-:W-:-:S02]  /*1f50*/  IADD3.X R13, R21, UR5, RZ, P4, !PT ;  /* 0x00000005150d7c10 */ /* 0x000fc4000a7fe4ff */
[----:B------:R-:W-:-:S03]  /*1f60*/  IADD3 R14, P4, R12, UR7, RZ ;  /* 0x000000070c0e7c10 */ /* 0x000fc6000ff9e0ff */
[----:B------:R1:W-:Y:S01]  /*1f70*/  LDGSTS.E.BYPASS.LTC128B.128 [R241+0x1100], [R12.64], !P0 ;  /* 0x011000000cf17fae */ /* 0x0003e2000c101d48 */
[----:B------:R-:W-:Y:S01]  /*1f80*/  IADD3.X R15, R13, UR5, RZ, P4, !PT ;  /* 0x000000050d0f7c10 */ /* 0x000fe2000a7fe4ff */
[----:B--2---:R-:W-:Y:S01]  /*1f90*/  HMMA.16816.F32 R40, R16, R32, R76 ;  /* 0x000000201028723c */ /* 0x004fe2000000184c */
[----:B----4-:R-:W-:-:S03]  /*1fa0*/  IADD3 R6, P4, R14, UR7, RZ ;  /* 0x000000070e067c10 */ /* 0x010fc6000ff9e0ff */
[----:B------:R2:W-:Y:S01]  /*1fb0*/  LDGSTS.E.BYPASS.LTC128B.128 [R241+0x1900], [R14.64], !P6 ;  /* 0x019000000ef17fae */ /* 0x0005e2000f101d48 */
[----:B------:R-:W-:Y:S02]  /*1fc0*/  IADD3.X R7, R15, UR5, RZ, P4, !PT ;  /* 0x000000050f077c10 */ /* 0x000fe4000a7fe4ff */
[C---:B------:R-:W-:Y:S01]  /*1fd0*/  ISETP.LT.OR P4, PT, R22.reuse, 0x51, P3 ;  /* 0x000000511600780c */ /* 0x040fe20001f81670 */
[C---:B------:R-:W-:Y:S01]  /*1fe0*/  HMMA.16816.F32 R104, R16.reuse, R56, R60 ;  /* 0x000000381068723c */ /* 0x040fe2000000183c */
[----:B------:R-:W-:Y:S01]  /*1ff0*/  ISETP.LT.OR P3, PT, R22, 0x61, P3 ;  /* 0x000000611600780c */ /* 0x000fe20001f61670 */
[----:B------:R4:W-:Y:S06]  /*2000*/  LDGSTS.E.BYPASS.LTC128B.128 [R241+0x2100], [R6.64], !P5 ;  /* 0x0210000006f17fae */ /* 0x0009ec000e901d48 */
[C---:B---3--:R-:W-:Y:S08]  /*2010*/  HMMA.16816.F32 R92, R16.reuse, R36, R72 ;  /* 0x00000024105c723c */ /* 0x048ff00000001848 */
[----:B------:R-:W-:Y:S01]  /*2020*/  HMMA.16816.F32 R180, R16, R58, R84 ;  /* 0x0000003a10b4723c */ /* 0x000fe20000001854 */
[----:B-1----:R-:W-:-:S04]  /*2030*/  IADD3 R12, P0, R6, UR7, RZ ;  /* 0x00000007060c7c10 */ /* 0x002fc8000ff1e0ff */
[----:B------:R-:W-:Y:S02]  /*2040*/  IADD3.X R13, R7, UR5, RZ, P0, !PT ;  /* 0x00000005070d7c10 */ /* 0x000fe400087fe4ff */
[----:B--2---:R-:W-:Y:S01]  /*2050*/  IADD3 R14, P0, R12, UR7, RZ ;  /* 0x000000070c0e7c10 */ /* 0x004fe2000ff1e0ff */
[----:B------:R-:W-:Y:S02]  /*2060*/  HMMA.16816.F32 R220, R16, R54, R108 ;  /* 0x0000003610dc723c */ /* 0x000fe4000000186c */
[----:B------:R1:W-:Y:S01]  /*2070*/  LDGSTS.E.BYPASS.LTC128B.128 [R241+0x2900], [R12.64], !P4 ;  /* 0x029000000cf17fae */ /* 0x0003e2000e101d48 */
[----:B------:R-:W-:-:S05]  /*2080*/  IADD3.X R15, R13, UR5, RZ, P0, !PT ;  /* 0x000000050d0f7c10 */ /* 0x000fca00087fe4ff */
[----:B------:R1:W-:Y:S01]  /*2090*/  LDGSTS.E.BYPASS.LTC128B.128 [R241+0x3100], [R14.64], !P3 ;  /* 0x031000000ef17fae */ /* 0x0003e2000d901d48 */
[C---:B------:R-:W-:Y:S03]  /*20a0*/  HMMA.16816.F32 R216, R16.reuse, R50, R112 ;  /* 0x0000003210d8723c */ /* 0x040fe60000001870 */
[----:B-----5:R-:W-:Y:S04]  /*20b0*/  LDSM.16.M88.4 R20, [R231+0x9100] ;  /* 0x00910000e714783b */ /* 0x020fe80000000200 */
[----:B------:R-:W2:Y:S01]  /*20c0*/  LDSM.16.M88.4 R80, [R229+0x5900] ;  /* 0x00590000e550783b */ /* 0x000ea20000000200 */
[C---:B------:R-:W-:Y:S03]  /*20d0*/  HMMA.16816.F32 R100, R16.reuse, R52, R64 ;  /* 0x000000341064723c */ /* 0x040fe60000001840 */
[----:B------:R-:W3:Y:S04]  /*20e0*/  LDSM.16.M88.4 R76, [R229+0x6100] ;  /* 0x00610000e54c783b */ /* 0x000ee80000000200 */
[----:B------:R-:W5:Y:S01]  /*20f0*/  LDSM.16.M88.4 R60, [R229+0x4100] ;  /* 0x00410000e53c783b */ /* 0x000f620000000200 */
[C---:B------:R-:W-:Y:S03]  /*2100*/  HMMA.16816.F32 R96, R16.reuse, R48, R68 ;  /* 0x000000301060723c */ /* 0x040fe60000001844 */
[----:B------:R-:W2:Y:S04]  /*2110*/  LDSM.16.M88.4 R84, [R229+0x5100] ;  /* 0x00510000e554783b */ /* 0x000ea80000000200 */
[----:B------:R-:W2:Y:S01]  /*2120*/  LDSM.16.M88.4 R72, [R229+0x6900] ;  /* 0x00690000e548783b */ /* 0x000ea20000000200 */
[C---:B------:R-:W-:Y:S03]  /*2130*/  HMMA.16816.F32 R88, R16.reuse, R24, R88 ;  /* 0x000000181058723c */ /* 0x040fe60000001858 */
[----:B------:R-:W2:Y:S04]  /*2140*/  LDSM.16.M88.4 R64, [R229+0x3900] ;  /* 0x00390000e540783b */ /* 0x000ea80000000200 */
[----:B------:R-:W-:Y:S01]  /*2150*/  LDSM.16.M88.4 R68, [R229+0x4900] ;  /* 0x00490000e544783b */ /* 0x000fe20000000200 */
[C---:B------:R-:W-:Y:S03]  /*2160*/  HMMA.16816.F32 R112, R16.reuse, R38, R116 ;  /* 0x000000261070723c */ /* 0x040fe60000001874 */
[----:B-1----:R-:W-:Y:S04]  /*2170*/  LDSM.16.M88.4 R12, [R232+0x7100] ;  /* 0x00710000e80c783b */ /* 0x002fe80000000200 */
[----:B------:R-:W0:Y:S01]  /*2180*/  LDGDEPBAR ;  /* 0x00000000000079af */ /* 0x000e220000000000 */
[C---:B------:R-:W-:Y:S08]  /*2190*/  HMMA.16816.F32 R108, R16.reuse, R34, R160 ;  /* 0x00000022106c723c */ /* 0x040ff000000018a0 */
[C---:B------:R-:W-:Y:S08]  /*21a0*/  HMMA.16816.F32 R200, R16.reuse, R30, R192 ;  /* 0x0000001e10c8723c */ /* 0x040ff000000018c0 */
[----:B------:R-:W-:Y:S01]  /*21b0*/  HMMA.16816.F32 R188, R16, R26, R188 ;  /* 0x0000001a10bc723c */ /* 0x000fe200000018bc */
[----:B------:R-:W1:Y:S07]  /*21c0*/  LDSM.16.M88.4 R16, [R231+0x7100] ;  /* 0x00710000e710783b */ /* 0x000e6e0000000200 */
[C---:B------:R-:W-:Y:S08]  /*21d0*/  HMMA.16816.F32 R184, R8.reuse, R56, R184 ;  /* 0x0000003808b8723c */ /* 0x040ff000000018b8 */
[C---:B------:R-:W-:Y:S08]  /*21e0*/  HMMA.16816.F32 R192, R8.reuse, R52, R152 ;  /* 0x0000003408c0723c */ /* 0x040ff00000001898 */
[C---:B------:R-:W-:Y:S08]  /*21f0*/  HMMA.16816.F32 R56, R8.reuse, R58, R176 ;  /* 0x0000003a0838723c */ /* 0x040ff000000018b0 */
[C---:B------:R-:W-:Y:S08]  /*2200*/  HMMA.16816.F32 R52, R8.reuse, R54, R172 ;  /* 0x000000360834723c */ /* 0x040ff000000018ac */
[C---:B------:R-:W-:Y:S08]  /*2210*/  HMMA.16816.F32 R204, R8.reuse, R36, R136 ;  /* 0x0000002408cc723c */ /* 0x040ff00000001888 */
[C---:B------:R-:W-:Y:S08]  /*2220*/  HMMA.16816.F32 R208, R8.reuse, R32, R132 ;  /* 0x0000002008d0723c */ /* 0x040ff00000001884 */
[C---:B------:R-:W-:Y:S08]  /*2230*/  HMMA.16816.F32 R132, R8.reuse, R50, R168 ;  /* 0x000000320884723c */ /* 0x040ff000000018a8 */
[C---:B------:R-:W-:Y:S01]  /*2240*/  HMMA.16816.F32 R136, R8.reuse, R38, R164 ;  /* 0x000000260888723c */ /* 0x040fe200000018a4 */
[----:B------:R-:W-:Y:S07]  /*2250*/  LDSM.16.M88.4 R36, [R228+0x1800] ;  /* 0x00180000e424783b */ /* 0x000fee0000000200 */
[C---:B------:R-:W-:Y:S01]  /*2260*/  HMMA.16816.F32 R196, R8.reuse, R48, R144 ;  /* 0x0000003008c4723c */ /* 0x040fe20000001890 */
[----:B------:R-:W-:Y:S07]  /*2270*/  LDSM.16.M88.4 R48, [R228] ;  /* 0x00000000e430783b */ /* 0x000fee0000000200 */
[C---:B------:R-:W-:Y:S08]  /*2280*/  HMMA.16816.F32 R212, R8.reuse, R28, R124 ;  /* 0x0000001c08d4723c */ /* 0x040ff0000000187c */
[C---:B------:R-:W-:Y:S01]  /*2290*/  HMMA.16816.F32 R172, R8.reuse, R30, R148 ;  /* 0x0000001e08ac723c */ /* 0x040fe20000001894 */
[----:B------:R-:W-:Y:S07]  /*22a0*/  LDSM.16.M88.4 R28, [R228+0x2800] ;  /* 0x00280000e41c783b */ /* 0x000fee0000000200 */
[C---:B------:R-:W-:Y:S08]  /*22b0*/  HMMA.16816.F32 R224, R8.reuse, R24, R120 ;  /* 0x0000001808e0723c */ /* 0x040ff00000001878 */
[C---:B------:R-:W-:Y:S01]  /*22c0*/  HMMA.16816.F32 R168, R8.reuse, R34, R156 ;  /* 0x0000002208a8723c */ /* 0x040fe2000000189c */
[----:B------:R-:W-:Y:S07]  /*22d0*/  LDSM.16.M88.4 R32, [R228+0x2000] ;  /* 0x00200000e420783b */ /* 0x000fee0000000200 */
[----:B------:R-:W-:Y:S01]  /*22e0*/  HMMA.16816.F32 R164, R8, R26, R128 ;  /* 0x0000001a08a4723c */ /* 0x000fe20000001880 */
[----:B------:R-:W-:Y:S04]  /*22f0*/  LDSM.16.M88.4 R8, [R232+0x9100] ;  /* 0x00910000e808783b */ /* 0x000fe80000000200 */
[----:B------:R-:W-:Y:S03]  /*2300*/  LDSM.16.M88.4 R24, [R228+0x3000] ;  /* 0x00300000e418783b */ /* 0x000fe60000000200 */
[C---:B--2---:R-:W-:Y:S01]  /*2310*/  HMMA.16816.F32 R144, R20.reuse, R80, R40 ;  /* 0x000000501490723c */ /* 0x044fe20000001828 */
[----:B------:R-:W2:Y:S07]  /*2320*/  LDSM.16.M88.4 R40, [R228+0x1000] ;  /* 0x00100000e428783b */ /* 0x000eae0000000200 */
[----:B---3--:R-:W-:Y:S01]  /*2330*/  HMMA.16816.F32 R128, R20, R76, R44 ;  /* 0x0000004c1480723c */ /* 0x008fe2000000182c */
[----:B------:R-:W3:Y:S01]  /*2340*/  LDSM.16.M88.4 R44, [R228+0x800] ;  /* 0x00080000e42c783b */ /* 0x000ee20000000200 */
[----:B------:R-:W-:-:S06]  /*2350*/  DEPBAR.LE SB0, 0x0 ;  /* 0x000080000000791a */ /* 0x000fcc0000000000 */
[C---:B-----5:R-:W-:Y:S08]  /*2360*/  HMMA.16816.F32 R156, R20.reuse, R60, R100 ;  /* 0x0000003c149c723c */ /* 0x060ff00000001864 */
[C---:B------:R-:W-:Y:S08]  /*2370*/  HMMA.16816.F32 R148, R20.reuse, R84, R92 ;  /* 0x000000541494723c */ /* 0x040ff0000000185c */
[C---:B------:R-:W-:Y:S08]  /*2380*/  HMMA.16816.F32 R100, R20.reuse, R72, R88 ;  /* 0x000000481464723c */ /* 0x040ff00000001858 */
[C---:B------:R-:W-:Y:S08]  /*2390*/  HMMA.16816.F32 R160, R20.reuse, R64, R104 ;  /* 0x0000004014a0723c */ /* 0x040ff00000001868 */
[----:B------:R-:W-:Y:S08]  /*23a0*/  HMMA.16816.F32 R124, R20, R66, R180 ;  /* 0x00000042147c723c */ /* 0x000ff000000018b4 */
[C---:B-1----:R-:W-:Y:S08]  /*23b0*/  HMMA.16816.F32 R92, R16.reuse, R64, R184 ;  /* 0x00000040105c723c */ /* 0x042ff000000018b8 */
[----:B------:R-:W-:Y:S08]  /*23c0*/  HMMA.16816.F32 R88, R16, R66, R56 ;  /* 0x000000421058723c */ /* 0x000ff00000001838 */
[C---:B------:R-:W-:Y:S08]  /*23d0*/  HMMA.16816.F32 R152, R20.reuse, R68, R96 ;  /* 0x000000441498723c */ /* 0x040ff00000001860 */
[----:B------:R-:W-:Y:S08]  /*23e0*/  HMMA.16816.F32 R120, R20, R62, R220 ;  /* 0x0000003e1478723c */ /* 0x000ff000000018dc */
[C---:B------:R-:W-:Y:S08]  /*23f0*/  HMMA.16816.F32 R64, R16.reuse, R60, R192 ;  /* 0x0000003c1040723c */ /* 0x040ff000000018c0 */
[----:B------:R-:W-:Y:S08]  /*2400*/  HMMA.16816.F32 R56, R16, R62, R52 ;  /* 0x0000003e1038723c */ /* 0x000ff00000001834 */
[C---:B------:R-:W-:Y:S08]  /*2410*/  HMMA.16816.F32 R116, R20.reuse, R70, R216 ;  /* 0x000000461474723c */ /* 0x040ff000000018d8 */
[C---:B------:R-:W-:Y:S08]  /*2420*/  HMMA.16816.F32 R112, R20.reuse, R86, R112 ;  /* 0x000000561470723c */ /* 0x040ff00000001870 */
[C---:B------:R-:W-:Y:S08]  /*2430*/  HMMA.16816.F32 R108, R20.reuse, R82, R108 ;  /* 0x00000052146c723c */ /* 0x040ff0000000186c */
[C---:B------:R-:W-:Y:S07]  /*2440*/  HMMA.16816.F32 R104, R20.reuse, R78, R200 ;  /* 0x0000004e1468723c */ /* 0x040fee00000018c8 */
[----:B------:R-:W-:Y:S01]  /*2450*/  IMAD.MOV.U32 R202, RZ, RZ, R235 ;  /* 0x000000ffffca7224 */ /* 0x000fe200078e00eb */
[----:B------:R-:W-:Y:S01]  /*2460*/  HMMA.16816.F32 R96, R20, R74, R188 ;  /* 0x0000004a1460723c */ /* 0x000fe200000018bc */
[----:B------:R-:W-:Y:S01]  /*2470*/  IMAD.MOV.U32 R203, RZ, RZ, R236 ;  /* 0x000000ffffcb7224 */ /* 0x000fe200078e00ec */
[----:B------:R-:W-:-:S02]  /*2480*/  IADD3 R236, R234, 0x2800, RZ ;  /* 0x00002800eaec7810 */ /* 0x000fc40007ffe0ff */
[----:B------:R-:W-:Y:S02]  /*2490*/  ISETP.GT.AND P0, PT, R142, R202, PT ;  /* 0x000000ca8e00720c */ /* 0x000fe40003f04270 */
[----:B------:R-:W-:Y:S02]  /*24a0*/  IADD3 R235, R234, 0x3000, RZ ;  /* 0x00003000eaeb7810 */ /* 0x000fe40007ffe0ff */
[C---:B------:R-:W-:Y:S08]  /*24b0*/  HMMA.16816.F32 R60, R16.reuse, R84, R204 ;  /* 0x00000054103c723c */ /* 0x040ff000000018cc */
        /* <DEDUP_REMOVED lines=9> */
[C---:B--2---:R-:W-:Y:S08]  /*2550*/  HMMA.16816.F32 R152, R8.reuse, R40, R152 ;  /* 0x000000280898723c */ /* 0x044ff00000001898 */
[C---:B------:R-:W-:Y:S08]  /*2560*/  HMMA.16816.F32 R116, R8.reuse, R42, R116 ;  /* 0x0000002a0874723c */ /* 0x040ff00000001874 */
[----:B------:R-:W-:Y:S08]  /*2570*/  HMMA.16816.F32 R164, R8, R36, R148 ;  /* 0x0000002408a4723c */ /* 0x000ff00000001894 */
[C---:B------:R-:W-:Y:S08]  /*2580*/  HMMA.16816.F32 R52, R12.reuse, R40, R52 ;  /* 0x000000280c34723c */ /* 0x040ff00000001834 */
[----:B------:R-:W-:Y:S08]  /*2590*/  HMMA.16816.F32 R20, R12, R42, R20 ;  /* 0x0000002a0c14723c */ /* 0x000ff00000001814 */
[C---:B---3--:R-:W-:Y:S08]  /*25a0*/  HMMA.16816.F32 R156, R8.reuse, R44, R156 ;  /* 0x0000002c089c723c */ /* 0x048ff0000000189c */
[C---:B------:R-:W-:Y:S08]  /*25b0*/  HMMA.16816.F32 R120, R8.reuse, R46, R120 ;  /* 0x0000002e0878723c */ /* 0x040ff00000001878 */
[C---:B------:R-:W-:Y:S08]  /*25c0*/  HMMA.16816.F32 R148, R8.reuse, R38, R112 ;  /* 0x000000260894723c */ /* 0x040ff00000001870 */
        /* <DEDUP_REMOVED lines=22> */
[----:B----4-:R-:W-:Y:S01]  /*2730*/  IADD3 R2, R203, -0x2, RZ ;  /* 0xfffffffecb027810 */ /* 0x010fe20007ffe0ff */
        /* <DEDUP_REMOVED lines=31> */
.L_x_1632:
[----:B----4-:R-:W-:Y:S01]  /*2930*/  LOP3.LUT R2, R242, 0xffffffe0, RZ, 0xc0, !PT ;  /* 0xffffffe0f2027812 */ /* 0x010fe200078ec0ff */
[----:B------:R-:W-:Y:S01]  /*2940*/  STL [R1+0x44], R228 ;  /* 0x000044e401007387 */ /* 0x000fe20000100800 */
[----:B---3--:R-:W-:Y:S01]  /*2950*/  IADD3 R6, R141, c[0x0][0x1d0], RZ ;  /* 0x000074008d067a10 */ /* 0x008fe20007ffe0ff */
[----:B------:R-:W-:Y:S02]  /*2960*/  IMAD.SHL.U32 R224, R0, 0x2, RZ ;  /* 0x0000000200e07824 */ /* 0x000fe400078e00ff */
[----:B------:R-:W-:Y:S01]  /*2970*/  IMAD.IADD R2, R244, 0x1, -R2 ;  /* 0x00000001f4027824 */ /* 0x000fe200078e0a02 */
[----:B------:R-:W-:Y:S01]  /*2980*/  STL [R1+0x40], R143 ;  /* 0x0000408f01007387 */ /* 0x000fe20000100800 */
[----:B------:R-:W-:-:S02]  /*2990*/  IMAD R225, R4, 0x2, R224 ;  /* 0x0000000204e17824 */ /* 0x000fc400078e02e0 */
[C---:B------:R-:W-:Y:S01]  /*29a0*/  IMAD R227, R3.reuse, 0x2, R224 ;  /* 0x0000000203e37824 */ /* 0x040fe200078e02e0 */
[----:B------:R-:W-:Y:S01]  /*29b0*/  SHF.R.S32.HI R5, RZ, 0x1f, R2 ;  /* 0x0000001fff057819 */ /* 0x000fe20000011402 */
[----:B------:R-:W0:Y:S01]  /*29c0*/  LDGDEPBAR ;  /* 0x00000000000079af */ /* 0x000e220000000000 */
[----:B------:R-:W-:Y:S02]  /*29d0*/  LEA R226, R3, R225, 0x1 ;  /* 0x000000e103e27211 */ /* 0x000fe400078e08ff */
        /* <DEDUP_REMOVED lines=77> */
[----:B------:R-:W-:Y:S01]  /*2eb0*/  ISETP.GT.AND P3, PT, R2, 0x38, PT ;  /* 0x000000380200780c */ /* 0x000fe20003f64270 */
[----:B------:R-:W-:Y:S01]  /*2ec0*/  LDSM.16.MT88.4 R20, [R224+0x900] ;  /* 0x00090000e014783b */ /* 0x000fe20000004200 */
[----:B------:R-:W-:Y:S02]  /*2ed0*/  FSEL R119, R17, -INF , P2 ;  /* 0xff80000011777808 */ /* 0x000fe40001000000 */
[----:B------:R-:W-:Y:S02]  /*2ee0*/  FMNMX.FTZ R5, R118, R5, !PT ;  /* 0x0000000576057209 */ /* 0x000fe40007810000 */
[----:B------:R-:W-:Y:S02]  /*2ef0*/  FSEL R135, R166, -INF , P0 ;  /* 0xff800000a6877808 */ /* 0x000fe40000000000 */
[----:B------:R-:W-:Y:S01]  /*2f00*/  FSEL R127, R164, -INF , P0 ;  /* 0xff800000a47f7808 */ /* 0x000fe20000000000 */
[----:B------:R-:W-:Y:S01]  /*2f10*/  IMAD.MOV.U32 R164, RZ, RZ, R202 ;  /* 0x000000ffffa47224 */ /* 0x000fe200078e00ca */
[----:B------:R-:W-:-:S02]  /*2f20*/  FSEL R156, R18, -INF , P0 ;  /* 0xff800000129c7808 */ /* 0x000fc40000000000 */
[----:B------:R-:W-:Y:S02]  /*2f30*/  ISETP.GT.AND P0, PT, R2, 0x39, PT ;  /* 0x000000390200780c */ /* 0x000fe40003f04270 */
[----:B------:R-:W-:Y:S02]  /*2f40*/  FSEL R142, R36, -INF , P3 ;  /* 0xff800000248e7808 */ /* 0x000fe40001800000 */
[----:B------:R-:W-:Y:S02]  /*2f50*/  FMNMX.FTZ R5, R119, R5, !PT ;  /* 0x0000000577057209 */ /* 0x000fe40007810000 */
[----:B------:R-:W-:Y:S02]  /*2f60*/  FSEL R140, R167, -INF , P2 ;  /* 0xff800000a78c7808 */ /* 0x000fe40001000000 */
[----:B------:R-:W-:Y:S02]  /*2f70*/  FSEL R133, R165, -INF , P2 ;  /* 0xff800000a5857808 */ /* 0x000fe40001000000 */
[----:B------:R-:W-:-:S02]  /*2f80*/  FSEL R158, R19, -INF , P2 ;  /* 0xff800000139e7808 */ /* 0x000fc40001000000 */
[----:B------:R-:W-:Y:S01]  /*2f90*/  ISETP.GT.AND P2, PT, R2, 0x40, PT ;  /* 0x000000400200780c */ /* 0x000fe20003f44270 */
[----:B------:R-:W-:Y:S01]  /*2fa0*/  LDSM.16.MT88.4 R16, [R224+0x100] ;  /* 0x00010000e010783b */ /* 0x000fe20000004200 */
        /* <DEDUP_REMOVED lines=13> */
[----:B------:R-:W-:Y:S02]  /*3080*/  FSEL R134, R150, -INF , P3 ;  /* 0xff80000096867808 */ /* 0x000fe40001800000 */
[----:B------:R-:W-:Y:S02]  /*3090*/  FSEL R151, R38, -INF , P3 ;  /* 0xff80000026977808 */ /* 0x000fe40001800000 */
[C---:B------:R-:W-:Y:S01]  /*30a0*/  ISETP.GT.AND P0, PT, R2.reuse, 0x49, PT ;  /* 0x000000490200780c */ /* 0x040fe20003f04270 */
[----:B------:R-:W-:Y:S01]  /*30b0*/  LDSM.16.MT88.4 R36, [R226+0x100] ;  /* 0x00010000e224783b */ /* 0x000fe20000004200 */
[----:B------:R-:W-:-:S02]  /*30c0*/  ISETP.GT.AND P3, PT, R2, 0x48, PT ;  /* 0x000000480200780c */ /* 0x000fc40003f64270 */
[----:B------:R-:W-:Y:S02]  /*30d0*/  FMNMX.FTZ R5, R148, R5, !PT ;  /* 0x0000000594057209 */ /* 0x000fe40007810000 */
[----:B------:R-:W-:Y:S02]  /*30e0*/  FSEL R162, R109, -INF , P0 ;  /* 0xff8000006da27808 */ /* 0x000fe40000000000 */
[----:B------:R-:W-:Y:S02]  /*30f0*/  FSEL R109, R32, -INF , P3 ;  /* 0xff800000206d7808 */ /* 0x000fe40001800000 */
[----:B------:R-:W-:Y:S02]  /*3100*/  FMNMX.FTZ R5, R149, R5, !PT ;  /* 0x0000000595057209 */ /* 0x000fe40007810000 */
        /* <DEDUP_REMOVED lines=8> */
[----:B------:R-:W-:Y:S02]  /*3190*/  ISETP.GT.AND P0, PT, R2, 0x51, PT ;  /* 0x000000510200780c */ /* 0x000fe40003f04270 */
[----:B------:R-:W-:Y:S02]  /*31a0*/  FSEL R246, R44, -INF , P2 ;  /* 0xff8000002cf67808 */ /* 0x000fe40001000000 */
[----:B------:R-:W-:Y:S02]  /*31b0*/  FMNMX.FTZ R5, R150, R5, !PT ;  /* 0x0000000596057209 */ /* 0x000fe40007810000 */
[----:B------:R-:W-:Y:S02]  /*31c0*/  FSEL R100, R58, -INF , P4 ;  /* 0xff8000003a647808 */ /* 0x000fe40002000000 */
[----:B------:R-:W-:Y:S02]  /*31d0*/  ISETP.GT.AND P4, PT, R2, 0x58, PT ;  /* 0x000000580200780c */ /* 0x000fe40003f84270 */
[----:B------:R-:W-:-:S02]  /*31e0*/  FSEL R245, R45, -INF , P0 ;  /* 0xff8000002df57808 */ /* 0x000fc40000000000 */
[----:B------:R-:W-:Y:S02]  /*31f0*/  FMNMX.FTZ R5, R246, R5, !PT ;  /* 0x00000005f6057209 */ /* 0x000fe40007810000 */
[----:B------:R-:W-:Y:S02]  /*3200*/  ISETP.GT.AND P6, PT, R2, 0x59, PT ;  /* 0x000000590200780c */ /* 0x000fe40003fc4270 */
[----:B------:R-:W-:Y:S02]  /*3210*/  FSEL R152, R68, -INF , P4 ;  /* 0xff80000044987808 */ /* 0x000fe40002000000 */
[----:B------:R-:W-:Y:S02]  /*3220*/  FMNMX.FTZ R5, R245, R5, !PT ;  /* 0x00000005f5057209 */ /* 0x000fe40007810000 */
[----:B------:R-:W-:Y:S02]  /*3230*/  ISETP.GT.AND P5, PT, R2, 0x60, PT ;  /* 0x000000600200780c */ /* 0x000fe40003fa4270 */
[----:B------:R-:W-:-:S02]  /*3240*/  FSEL R153, R69, -INF , P6 ;  /* 0xff80000045997808 */ /* 0x000fc40003000000 */
[----:B------:R-:W-:Y:S02]  /*3250*/  FMNMX.FTZ R5, R152, R5, !PT ;  /* 0x0000000598057209 */ /* 0x000fe40007810000 */
[----:B------:R-:W-:Y:S02]  /*3260*/  ISETP.GT.AND P4, PT, R2, 0x61, PT ;  /* 0x000000610200780c */ /* 0x000fe40003f84270 */
[----:B------:R-:W-:Y:S02]  /*3270*/  FSEL R181, R76, -INF , P5 ;  /* 0xff8000004cb57808 */ /* 0x000fe40002800000 */
[----:B------:R-:W-:Y:S02]  /*3280*/  FMNMX.FTZ R5, R153, R5, !PT ;  /* 0x0000000599057209 */ /* 0x000fe40007810000 */
[----:B------:R-:W-:Y:S02]  /*3290*/  FSEL R177, R110, -INF , P3 ;  /* 0xff8000006eb17808 */ /* 0x000fe40001800000 */
[----:B------:R-:W-:-:S02]  /*32a0*/  FSEL R160, R108, -INF , P3 ;  /* 0xff8000006ca07808 */ /* 0x000fc40001800000 */
[----:B------:R-:W-:Y:S02]  /*32b0*/  FSEL R179, R34, -INF , P3 ;  /* 0xff80000022b37808 */ /* 0x000fe40001800000 */
[----:B------:R-:W-:Y:S01]  /*32c0*/  ISETP.GT.AND P3, PT, R2, 0x68, PT ;  /* 0x000000680200780c */ /* 0x000fe20003f64270 */
[----:B------:R-:W-:Y:S01]  /*32d0*/  LDSM.16.MT88.4 R32, [R225+0x100] ;  /* 0x00010000e120783b */ /* 0x000fe20000004200 */
        /* <DEDUP_REMOVED lines=9> */
[----:B------:R-:W-:-:S02]  /*3370*/  FMNMX.FTZ R5, R154, R5, !PT ;  /* 0x000000059a057209 */ /* 0x000fc40007810000 */
[----:B------:R-:W-:Y:S02]  /*3380*/  FSEL R213, R131, -INF , P0 ;  /* 0xff80000083d57808 */ /* 0x000fe40000000000 */
[----:B------:R-:W-:Y:S02]  /*3390*/  FMNMX.FTZ R5, R111, R5, !PT ;  /* 0x000000056f057209 */ /* 0x000fe40007810000 */
[----:B------:R-:W-:Y:S02]  /*33a0*/  FSEL R205, R129, -INF , P0 ;  /* 0xff80000081cd7808 */ /* 0x000fe40000000000 */
[----:B------:R-:W-:Y:S01]  /*33b0*/  FSEL R197, R47, -INF , P0 ;  /* 0xff8000002fc57808 */ /* 0x000fe20000000000 */
[----:B------:R-:W1:Y:S01]  /*33c0*/  SHFL.BFLY PT, R6, R5, 0x2, 0x1f ;  /* 0x0c401f0005067f89 */ /* 0x000e6200000e0000 */
[----:B------:R-:W-:Y:S02]  /*33d0*/  FMNMX.FTZ R8, R50, R51, !PT ;  /* 0x0000003332087209 */ /* 0x000fe40007810000 */
[----:B------:R-:W-:-:S02]  /*33e0*/  FSEL R129, R169, -INF , P6 ;  /* 0xff800000a9817808 */ /* 0x000fc40003000000 */
[----:B------:R-:W-:Y:S02]  /*33f0*/  FMNMX.FTZ R8, R60, R8, !PT ;  /* 0x000000083c087209 */ /* 0x000fe40007810000 */
        /* <DEDUP_REMOVED lines=9> */
[----:B-1----:R-:W-:Y:S02]  /*3490*/  FMNMX.FTZ R5, R5, R6, !PT ;  /* 0x0000000605057209 */ /* 0x002fe40007810000 */
[----:B------:R-:W-:-:S02]  /*34a0*/  FSEL R173, R71, -INF , P6 ;  /* 0xff80000047ad7808 */ /* 0x000fc40003000000 */
[----:B------:R-:W-:Y:S01]  /*34b0*/  FSEL R252, R78, -INF , P5 ;  /* 0xff8000004efc7808 */ /* 0x000fe20002800000 */
[----:B------:R-:W1:Y:S01]  /*34c0*/  SHFL.BFLY PT, R6, R5, 0x1, 0x1f ;  /* 0x0c201f0005067f89 */ /* 0x000e6200000e0000 */
[----:B------:R-:W-:Y:S02]  /*34d0*/  FSEL R251, R79, -INF , P4 ;  /* 0xff8000004ffb7808 */ /* 0x000fe40002000000 */
[----:B------:R-:W-:Y:S02]  /*34e0*/  FSEL R223, R74, -INF , P3 ;  /* 0xff8000004adf7808 */ /* 0x000fe40001800000 */
[----:B------:R-:W-:Y:S02]  /*34f0*/  FSEL R222, R75, -INF , P2 ;  /* 0xff8000004bde7808 */ /* 0x000fe40001000000 */
[----:B------:R-:W-:Y:S02]  /*3500*/  MOV R167, R203 ;  /* 0x000000cb00a77202 */ /* 0x000fe40000000f00 */
[----:B-1----:R-:W-:-:S02]  /*3510*/  FMNMX.FTZ R138, R5, R6, !PT ;  /* 0x00000006058a7209 */ /* 0x002fc40007810000 */
[----:B------:R-:W-:Y:S02]  /*3520*/  FMNMX.FTZ R5, R15, R24, !PT ;  /* 0x000000180f057209 */ /* 0x000fe40007810000 */
[----:B------:R-:W-:Y:S01]  /*3530*/  FMNMX.FTZ R6, R27, R28, !PT ;  /* 0x0000001c1b067209 */ /* 0x000fe20007810000 */
[----:B------:R-:W-:Y:S01]  /*3540*/  FMUL.FTZ R7, R138, c[0x0][0x2d0] ;  /* 0x0000b4008a077a20 */ /* 0x000fe20000410000 */
        /* <DEDUP_REMOVED lines=25> */
[----:B------:R-:W-:Y:S02]  /*36e0*/  FSETP.NEU.FTZ.AND P0, PT, R138, -INF , PT ;  /* 0xff8000008a00780b */ /* 0x000fe40003f1d000 */
[----:B------:R-:W-:Y:S02]  /*36f0*/  FMNMX.FTZ R5, R132, R5, !PT ;  /* 0x0000000584057209 */ /* 0x000fe40007810000 */
[----:B------:R-:W-:-:S02]  /*3700*/  FMNMX.FTZ R6, R134, R6, !PT ;  /* 0x0000000686067209 */ /* 0x000fc40007810000 */
[----:B------:R-:W-:Y:S02]  /*3710*/  FMNMX.FTZ R5, R159, R5, !PT ;  /* 0x000000059f057209 */ /* 0x000fe40007810000 */
[----:B------:R-:W-:Y:S02]  /*3720*/  FSEL R7, R7, RZ, P0 ;  /* 0x000000ff07077208 */ /* 0x000fe40000000000 */
[----:B------:R-:W-:Y:S02]  /*3730*/  FMNMX.FTZ R5, R161, R5, !PT ;  /* 0x00000005a1057209 */ /* 0x000fe40007810000 */
[----:B------:R-:W-:Y:S02]  /*3740*/  ISETP.GT.AND P0, PT, R2, 0x58, PT ;  /* 0x000000580200780c */ /* 0x000fe40003f04270 */
[----:B------:R-:W-:Y:S02]  /*3750*/  FMNMX.FTZ R5, R160, R5, !PT ;  /* 0x00000005a0057209 */ /* 0x000fe40007810000 */
[----:B------:R-:W-:-:S02]  /*3760*/  FSEL R128, R168, -INF , P0 ;  /* 0xff800000a8807808 */ /* 0x000fc40000000000 */
        /* <DEDUP_REMOVED lines=22> */
[----:B------:R-:W-:Y:S01]  /*38d0*/  IMAD.MOV.U32 R170, RZ, RZ, R181 ;  /* 0x000000ffffaa7224 */ /* 0x000fe200078e00b5 */
[----:B------:R-:W-:Y:S02]  /*38e0*/  FMNMX.FTZ R136, R220, R136, !PT ;  /* 0x00000088dc887209 */ /* 0x000fe40007810000 */
[----:B------:R-:W-:-:S02]  /*38f0*/  FMNMX.FTZ R5, R122, R5, !PT ;  /* 0x000000057a057209 */ /* 0x000fc40007810000 */
[----:B------:R-:W-:Y:S02]  /*3900*/  FMNMX.FTZ R2, R131, R2, !PT ;  /* 0x0000000283027209 */ /* 0x000fe40007810000 */
[----:B------:R-:W-:Y:S02]  /*3910*/  FMNMX.FTZ R136, R221, R136, !PT ;  /* 0x00000088dd887209 */ /* 0x000fe40007810000 */
[----:B------:R-:W-:Y:S02]  /*3920*/  FMNMX.FTZ R5, R124, R5, !PT ;  /* 0x000000057c057209 */ /* 0x000fe40007810000 */
[----:B------:R-:W-:Y:S01]  /*3930*/  FMNMX.FTZ R2, R130, R2, !PT ;  /* 0x0000000282027209 */ /* 0x000fe20007810000 */
[----:B------:R-:W1:Y:S01]  /*3940*/  SHFL.BFLY PT, R6, R136, 0x2, 0x1f ;  /* 0x0c401f0088067f89 */ /* 0x000e6200000e0000 */
        /* <DEDUP_REMOVED lines=9> */
[----:B------:R-:W-:Y:S01]  /*39e0*/  FSEL R172, R70, -INF , P0 ;  /* 0xff80000046ac7808 */ /* 0x000fe20000000000 */
[----:B------:R-:W2:Y:S01]  /*39f0*/  SHFL.BFLY PT, R8, R2, 0x2, 0x1f ;  /* 0x0c401f0002087f89 */ /* 0x000ea200000e0000 */
[----:B------:R-:W-:Y:S02]  /*3a00*/  FMNMX.FTZ R5, R184, R5, !PT ;  /* 0x00000005b8057209 */ /* 0x000fe40007810000 */
[----:B-1----:R-:W-:Y:S01]  /*3a10*/  FMNMX.FTZ R136, R136, R6, !PT ;  /* 0x0000000688887209 */ /* 0x002fe20007810000 */
[----:B------:R-:W-:Y:S01]  /*3a20*/  FFMA.FTZ R6, R10, c[0x0][0x2d0], -R7 ;  /* 0x0000b4000a067a23 */ /* 0x000fe20000010807 */
[----:B------:R-:W-:-:S03]  /*3a30*/  FMNMX.FTZ R5, R179, R5, !PT ;  /* 0x00000005b3057209 */ /* 0x000fc60007810000 */
[----:B------:R-:W1:Y:S01]  /*3a40*/  SHFL.BFLY PT, R9, R136, 0x1, 0x1f ;  /* 0x0c201f0088097f89 */ /* 0x000e6200000e0000 */
[----:B------:R-:W-:Y:S01]  /*3a50*/  FMNMX.FTZ R5, R186, R5, !PT ;  /* 0x00000005ba057209 */ /* 0x000fe20007810000 */
[----:B------:R3:W-:Y:S01]  /*3a60*/  MUFU.EX2 R110, R6 ;  /* 0x00000006006e7308 */ /* 0x0007e20000000800 */
[----:B--2---:R-:W-:Y:S02]  /*3a70*/  FMNMX.FTZ R2, R2, R8, !PT ;  /* 0x0000000802027209 */ /* 0x004fe40007810000 */
[----:B---3--:R-:W-:Y:S01]  /*3a80*/  FMNMX.FTZ R6, R108, R5, !PT ;  /* 0x000000056c067209 */ /* 0x008fe20007810000 */
[----:B------:R-:W-:Y:S02]  /*3a90*/  FFMA.FTZ R5, R11, c[0x0][0x2d0], -R7 ;  /* 0x0000b4000b057a23 */ /* 0x000fe40000010807 */
[----:B------:R-:W2:Y:S01]  /*3aa0*/  SHFL.BFLY PT, R11, R2, 0x1, 0x1f ;  /* 0x0c201f00020b7f89 */ /* 0x000ea200000e0000 */
[----:B------:R-:W-:Y:S01]  /*3ab0*/  FMNMX.FTZ R6, R197, R6, !PT ;  /* 0x00000006c5067209 */ /* 0x000fe20007810000 */
[----:B------:R3:W4:Y:S01]  /*3ac0*/  MUFU.EX2 R143, R5 ;  /* 0x00000005008f7308 */ /* 0x0007220000000800 */
[----:B-1----:R-:W-:-:S02]  /*3ad0*/  FMNMX.FTZ R136, R136, R9, !PT ;  /* 0x0000000988887209 */ /* 0x002fc40007810000 */
[----:B------:R-:W-:Y:S02]  /*3ae0*/  FMNMX.FTZ R6, R172, R6, !PT ;  /* 0x00000006ac067209 */ /* 0x000fe40007810000 */
[C---:B------:R-:W-:Y:S01]  /*3af0*/  FSETP.NEU.FTZ.AND P0, PT, R136.reuse, -INF , PT ;  /* 0xff8000008800780b */ /* 0x040fe20003f1d000 */
[----:B------:R-:W-:Y:S01]  /*3b00*/  FMUL.FTZ R9, R136, c[0x0][0x2d0] ;  /* 0x0000b40088097a20 */ /* 0x000fe20000410000 */
[----:B------:R-:W-:Y:S01]  /*3b10*/  FMNMX.FTZ R6, R173, R6, !PT ;  /* 0x00000006ad067209 */ /* 0x000fe20007810000 */
[----:B---3--:R-:W-:Y:S01]  /*3b20*/  FFMA.FTZ R5, R12, c[0x0][0x2d0], -R7 ;  /* 0x0000b4000c057a23 */ /* 0x008fe20000010807 */
[----:B----4-:R-:W-:-:S03]  /*3b30*/  F2FP.PACK_AB R12, R143, R110 ;  /* 0x0000006e8f0c723e */ /* 0x010fc600000000ff */
        /* <DEDUP_REMOVED lines=21> */
[----:B--2---:R-:W-:-:S07]  /*3c90*/  FFMA.FTZ R5, R24, c[0x0][0x2d0], -R6 ;  /* 0x0000b40018057a23 */ /* 0x004fce0000010806 */
[----:B------:R2:W3:Y:S01]  /*3ca0*/  MUFU.EX2 R217, R5 ;  /* 0x0000000500d97308 */ /* 0x0004e20000000800 */
[----:B-1----:R-:W-:Y:S01]  /*3cb0*/  F2FP.PACK_AB R10, R194, R199 ;  /* 0x000000c7c20a723e */ /* 0x002fe200000000ff */
[----:B--2---:R-:W-:-:S05]  /*3cc0*/  FMUL.FTZ R5, R2, c[0x0][0x2d0] ;  /* 0x0000b40002057a20 */ /* 0x004fca0000410000 */
[----:B------:R-:W-:-:S05]  /*3cd0*/  FSEL R5, R5, RZ, P0 ;  /* 0x000000ff05057208 */ /* 0x000fca0000000000 */
[--C-:B------:R-:W-:Y:S02]  /*3ce0*/  FFMA.FTZ R9, R27, c[0x0][0x2d0], -R5.reuse ;  /* 0x0000b4001b097a23 */ /* 0x100fe40000010805 */
[--C-:B------:R-:W-:Y:S01]  /*3cf0*/  FFMA.FTZ R0, R28, c[0x0][0x2d0], -R5.reuse ;  /* 0x0000b4001c007a23 */ /* 0x100fe20000010805 */
[----:B------:R-:W-:Y:S01]  /*3d00*/  LDSM.16.MT88.4 R24, [R227+0x100] ;  /* 0x00010000e318783b */ /* 0x000fe20000004200 */
[----:B------:R1:W-:Y:S08]  /*3d10*/  MUFU.EX2 R168, R9 ;  /* 0x0000000900a87308 */ /* 0x0003f00000000800 */
[----:B------:R2:W4:Y:S01]  /*3d20*/  MUFU.EX2 R191, R0 ;  /* 0x0000000000bf7308 */ /* 0x0005220000000800 */
[----:B-1----:R-:W1:Y:S01]  /*3d30*/  SHFL.BFLY PT, R9, R8, 0x1, 0x1f ;  /* 0x0c201f0008097f89 */ /* 0x002e6200000e0000 */
[----:B--2---:R-:W-:-:S06]  /*3d40*/  FFMA.FTZ R0, R29, c[0x0][0x2d0], -R5 ;  /* 0x0000b4001d007a23 */ /* 0x004fcc0000010805 */
[----:B------:R2:W-:Y:S01]  /*3d50*/  MUFU.EX2 R171, R0 ;  /* 0x0000000000ab7308 */ /* 0x0005e20000000800 */
[----:B-1----:R-:W-:Y:S02]  /*3d60*/  FMNMX.FTZ R137, R8, R9, !PT ;  /* 0x0000000908897209 */ /* 0x002fe40007810000 */
[----:B---3--:R-:W-:Y:S01]  /*3d70*/  F2FP.PACK_AB R8, R217, R219 ;  /* 0x000000dbd908723e */ /* 0x008fe200000000ff */
[----:B--2---:R-:W-:Y:S01]  /*3d80*/  FFMA.FTZ R0, R48, c[0x0][0x2d0], -R5 ;  /* 0x0000b40030007a23 */ /* 0x004fe20000010805 */
[C---:B------:R-:W-:Y:S01]  /*3d90*/  FSETP.NEU.FTZ.AND P0, PT, R137.reuse, -INF , PT ;  /* 0xff8000008900780b */ /* 0x040fe20003f1d000 */
[----:B------:R-:W-:Y:S01]  /*3da0*/  FMUL.FTZ R3, R137, c[0x0][0x2d0] ;  /* 0x0000b40089037a20 */ /* 0x000fe20000410000 */
[----:B----4-:R-:W-:Y:S01]  /*3db0*/  F2FP.PACK_AB R9, R191, R168 ;  /* 0x000000a8bf09723e */ /* 0x010fe200000000ff */
[----:B------:R1:W2:Y:S02]  /*3dc0*/  MUFU.EX2 R169, R0 ;  /* 0x0000000000a97308 */ /* 0x0002a40000000800 */
[----:B-1----:R-:W-:Y:S01]  /*3dd0*/  FFMA.FTZ R0, R31, c[0x0][0x2d0], -R7 ;  /* 0x0000b4001f007a23 */ /* 0x002fe20000010807 */
[----:B--2---:R-:W-:-:S05]  /*3de0*/  F2FP.PACK_AB R11, R169, R171 ;  /* 0x000000aba90b723e */ /* 0x004fca00000000ff */
[----:B------:R1:W-:Y:S02]  /*3df0*/  MUFU.EX2 R4, R0 ;  /* 0x0000000000047308 */ /* 0x0003e40000000800 */
[C---:B------:R-:W-:Y:S08]  /*3e00*/  HMMA.16816.F32 R76, R8.reuse, R16, RZ ;  /* 0x00000010084c723c */ /* 0x040ff000000018ff */
[----:B------:R-:W-:Y:S01]  /*3e10*/  HMMA.16816.F32 R72, R8, R24, RZ ;  /* 0x000000180848723c */ /* 0x000fe200000018ff */
[----:B-1----:R-:W-:-:S02]  /*3e20*/  FFMA.FTZ R0, R30, c[0x0][0x2d0], -R7 ;  /* 0x0000b4001e007a23 */ /* 0x002fc40000010807 */
[----:B------:R-:W1:Y:S02]  /*3e30*/  LDSM.16.MT88.4 R28, [R226+0x900] ;  /* 0x00090000e21c783b */ /* 0x000e640000004200 */
[----:B------:R2:W-:Y:S03]  /*3e40*/  MUFU.EX2 R182, R0 ;  /* 0x0000000000b67308 */ /* 0x0005e60000000800 */
[C---:B------:R-:W-:Y:S08]  /*3e50*/  HMMA.16816.F32 R56, R8.reuse, R26, RZ ;  /* 0x0000001a0838723c */ /* 0x040ff000000018ff */
[----:B------:R-:W-:Y:S01]  /*3e60*/  HMMA.16816.F32 R68, R8, R32, RZ ;  /* 0x000000200844723c */ /* 0x000fe200000018ff */
[----:B--2---:R-:W-:Y:S01]  /*3e70*/  FSEL R0, R3, RZ, P0 ;  /* 0x000000ff03007208 */ /* 0x004fe20000000000 */
[----:B------:R-:W-:-:S06]  /*3e80*/  FFMA.FTZ R3, R49, c[0x0][0x2d0], -R7 ;  /* 0x0000b40031037a23 */ /* 0x000fcc0000010807 */
[C---:B------:R-:W-:Y:S01]  /*3e90*/  HMMA.16816.F32 R64, R8.reuse, R36, RZ ;  /* 0x000000240840723c */ /* 0x040fe200000018ff */
[----:B------:R2:W-:Y:S07]  /*3ea0*/  MUFU.EX2 R196, R3 ;  /* 0x0000000300c47308 */ /* 0x0005ee0000000800 */
[----:B------:R-:W-:Y:S01]  /*3eb0*/  HMMA.16816.F32 R52, R8, R34, RZ ;  /* 0x000000220834723c */ /* 0x000fe200000018ff */
[----:B--2---:R-:W-:-:S04]  /*3ec0*/  FFMA.FTZ R3, R50, c[0x0][0x2d0], -R0 ;  /* 0x0000b40032037a23 */ /* 0x004fc80000010800 */
[----:B------:R2:W-:Y:S02]  /*3ed0*/  MUFU.EX2 R209, R3 ;  /* 0x0000000300d17308 */ /* 0x0005e40000000800 */
[--C-:B--2---:R-:W-:Y:S02]  /*3ee0*/  FFMA.FTZ R3, R51, c[0x0][0x2d0], -R0.reuse ;  /* 0x0000b40033037a23 */ /* 0x104fe40000010800 */
[----:B------:R-:W-:Y:S04]  /*3ef0*/  HMMA.16816.F32 R48, R8, R38, RZ ;  /* 0x000000260830723c */ /* 0x000fe800000018ff */
[----:B------:R2:W3:Y:S02]  /*3f00*/  MUFU.EX2 R208, R3 ;  /* 0x0000000300d07308 */ /* 0x0004e40000000800 */
[----:B--2---:R-:W-:Y:S01]  /*3f10*/  FFMA.FTZ R3, R60, c[0x0][0x2d0], -R0 ;  /* 0x0000b4003c037a23 */ /* 0x004fe20000010800 */
[----:B---3--:R-:W-:-:S05]  /*3f20*/  F2FP.PACK_AB R13, R208, R209 ;  /* 0x000000d1d00d723e */ /* 0x008fca00000000ff */
[----:B------:R2:W-:Y:S02]  /*3f30*/  MUFU.EX2 R248, R3 ;  /* 0x0000000300f87308 */ /* 0x0005e40000000800 */
[----:B--2---:R-:W-:Y:S02]  /*3f40*/  FFMA.FTZ R3, R61, c[0x0][0x2d0], -R0 ;  /* 0x0000b4003d037a23 */ /* 0x004fe40000010800 */
[----:B------:R-:W-:Y:S04]  /*3f50*/  HMMA.16816.F32 R60, R8, R18, RZ ;  /* 0x00000012083c723c */ /* 0x000fe800000018ff */
[----:B------:R2:W3:Y:S02]  /*3f60*/  MUFU.EX2 R250, R3 ;  /* 0x0000000300fa7308 */ /* 0x0004e40000000800 */
[----:B--2---:R-:W-:Y:S01]  /*3f70*/  FFMA.FTZ R3, R80, c[0x0][0x2d0], -R6 ;  /* 0x0000b40050037a23 */ /* 0x004fe20000010806 */
[----:B---3--:R-:W-:-:S05]  /*3f80*/  F2FP.PACK_AB R15, R250, R248 ;  /* 0x000000f8fa0f723e */ /* 0x008fca00000000ff */
[----:B------:R2:W-:Y:S02]  /*3f90*/  MUFU.EX2 R198, R3 ;  /* 0x0000000300c67308 */ /* 0x0005e40000000800 */
[C---:B------:R-:W-:Y:S08]  /*3fa0*/  HMMA.16816.F32 R44, R12.reuse, R24, RZ ;  /* 0x000000180c2c723c */ /* 0x040ff000000018ff */
[----:B------:R-:W-:Y:S01]  /*3fb0*/  HMMA.16816.F32 R40, R12, R32, RZ ;  /* 0x000000200c28723c */ /* 0x000fe200000018ff */
[----:B--2---:R-:W-:-:S04]  /*3fc0*/  FFMA.FTZ R3, R81, c[0x0][0x2d0], -R6 ;  /* 0x0000b40051037a23 */ /* 0x004fc80000010806 */
[----:B------:R2:W3:Y:S03]  /*3fd0*/  MUFU.EX2 R193, R3 ;  /* 0x0000000300c17308 */ /* 0x0004e60000000800 */
[C---:B------:R-:W-:Y:S08]  /*3fe0*/  HMMA.16816.F32 R96, R12.reuse, R34, RZ ;  /* 0x000000220c60723c */ /* 0x040ff000000018ff */
[----:B------:R-:W-:Y:S01]  /*3ff0*/  HMMA.16816.F32 R32, R12, R36, RZ ;  /* 0x000000240c20723c */ /* 0x000fe200000018ff */
[----:B--2---:R-:W-:Y:S01]  /*4000*/  FFMA.FTZ R3, R82, c[0x0][0x2d0], -R6 ;  /* 0x0000b40052037a23 */ /* 0x004fe20000010806 */
[----:B---3--:R-:W-:-:S06]  /*4010*/  F2FP.PACK_AB R8, R193, R198 ;  /* 0x000000c6c108723e */ /* 0x008fcc00000000ff */
[----:B------:R-:W-:Y:S01]  /*4020*/  HMMA.16816.F32 R80, R12, R16, RZ ;  /* 0x000000100c50723c */ /* 0x000fe200000018ff */
[----:B------:R2:W-:Y:S02]  /*4030*/  MUFU.EX2 R189, R3 ;  /* 0x0000000300bd7308 */ /* 0x0005e40000000800 */
[----:B--2---:R-:W-:-:S05]  /*4040*/  FFMA.FTZ R3, R84, c[0x0][0x2d0], -R6 ;  /* 0x0000b40054037a23 */ /* 0x004fca0000010806 */
[----:B------:R-:W-:Y:S01]  /*4050*/  HMMA.16816.F32 R84, R12, R18, RZ ;  /* 0x000000120c54723c */ /* 0x000fe200000018ff */
[----:B------:R-:W2:Y:S01]  /*4060*/  LDSM.16.MT88.4 R16, [R227+0x900] ;  /* 0x00090000e310783b */ /* 0x000ea20000004200 */
[----:B------:R3:W4:Y:S02]  /*4070*/  MUFU.EX2 R195, R3 ;  /* 0x0000000300c37308 */ /* 0x0007240000000800 */
[----:B---3--:R-:W-:Y:S01]  /*4080*/  FFMA.FTZ R3, R88, c[0x0][0x2d0], -R5 ;  /* 0x0000b40058037a23 */ /* 0x008fe20000010805 */
[----:B----4-:R-:W-:-:S05]  /*4090*/  F2FP.PACK_AB R10, R195, R189 ;  /* 0x000000bdc30a723e */ /* 0x010fca00000000ff */
[----:B------:R3:W-:Y:S02]  /*40a0*/  MUFU.EX2 R188, R3 ;  /* 0x0000000300bc7308 */ /* 0x0007e40000000800 */
[--C-:B---3--:R-:W-:Y:S02]  /*40b0*/  FFMA.FTZ R3, R89, c[0x0][0x2d0], -R5.reuse ;  /* 0x0000b40059037a23 */ /* 0x108fe40000010805 */
[----:B------:R-:W-:Y:S01]  /*40c0*/  HMMA.16816.F32 R88, R12, R26, RZ ;  /* 0x0000001a0c58723c */ /* 0x000fe200000018ff */
[----:B------:R-:W3:Y:S03]  /*40d0*/  LDSM.16.MT88.4 R24, [R225+0x900] ;  /* 0x00090000e118783b */ /* 0x000ee60000004200 */
[----:B------:R4:W1:Y:S02]  /*40e0*/  MUFU.EX2 R155, R3 ;  /* 0x00000003009b7308 */ /* 0x0008640000000800 */
[----:B----4-:R-:W-:Y:S01]  /*40f0*/  FFMA.FTZ R3, R92, c[0x0][0x2d0], -R5 ;  /* 0x0000b4005c037a23 */ /* 0x010fe20000010805 */
[----:B-1----:R-:W-:-:S05]  /*4100*/  F2FP.PACK_AB R9, R155, R188 ;  /* 0x000000bc9b09723e */ /* 0x002fca00000000ff */
[----:B------:R1:W-:Y:S02]  /*4110*/  MUFU.EX2 R180, R3 ;  /* 0x0000000300b47308 */ /* 0x0003e40000000800 */
[----:B-1----:R-:W-:-:S06]  /*4120*/  FFMA.FTZ R3, R93, c[0x0][0x2d0], -R5 ;  /* 0x0000b4005d037a23 */ /* 0x002fcc0000010805 */
[----:B------:R1:W4:Y:S02]  /*4130*/  MUFU.EX2 R228, R3 ;  /* 0x0000000300e47308 */ /* 0x0003240000000800 */
[----:B-1----:R-:W-:Y:S01]  /*4140*/  FFMA.FTZ R3, R94, c[0x0][0x2d0], -R0 ;  /* 0x0000b4005e037a23 */ /* 0x002fe20000010800 */
[----:B----4-:R-:W-:-:S05]  /*4150*/  F2FP.PACK_AB R11, R228, R180 ;  /* 0x000000b4e40b723e */ /* 0x010fca00000000ff */
[----:B------:R1:W-:Y:S02]  /*4160*/  MUFU.EX2 R244, R3 ;  /* 0x0000000300f47308 */ /* 0x0003e40000000800 */
[C---:B------:R-:W-:Y:S08]  /*4170*/  HMMA.16816.F32 R144, R8.reuse, R20, R76 ;  /* 0x000000140890723c */ /* 0x040ff0000000184c */
[----:B------:R-:W-:Y:S01]  /*4180*/  HMMA.16816.F32 R48, R8, R30, R48 ;  /* 0x0000001e0830723c */ /* 0x000fe20000001830 */
[----:B-1----:R-:W-:-:S04]  /*4190*/  FFMA.FTZ R3, R95, c[0x0][0x2d0], -R0 ;  /* 0x0000b4005f037a23 */ /* 0x002fc80000010800 */
[----:B------:R1:W4:Y:S03]  /*41a0*/  MUFU.EX2 R243, R3 ;  /* 0x0000000300f37308 */ /* 0x0003260000000800 */
[----:B------:R-:W-:Y:S01]  /*41b0*/  HMMA.16816.F32 R92, R12, R38, RZ ;  /* 0x000000260c5c723c */ /* 0x000fe200000018ff */
[----:B------:R-:W-:Y:S01]  /*41c0*/  LDSM.16.MT88.4 R12, [R224+0x1100] ;  /* 0x00110000e00c783b */ /* 0x000fe20000004200 */
[----:B-1----:R-:W-:-:S04]  /*41d0*/  FFMA.FTZ R3, R100, c[0x0][0x2d0], -R0 ;  /* 0x0000b40064037a23 */ /* 0x002fc80000010800 */
[----:B------:R1:W-:Y:S02]  /*41e0*/  MUFU.EX2 R247, R3 ;  /* 0x0000000300f77308 */ /* 0x0003e40000000800 */
[----:B-1----:R-:W-:Y:S02]  /*41f0*/  FFMA.FTZ R3, R101, c[0x0][0x2d0], -R0 ;  /* 0x0000b40065037a23 */ /* 0x002fe40000010800 */
[C---:B--2---:R-:W-:Y:S04]  /*4200*/  HMMA.16816.F32 R100, R8.reuse, R16, R72 ;  /* 0x000000100864723c */ /* 0x044fe80000001848 */
[----:B------:R1:W2:Y:S04]  /*4210*/  MUFU.EX2 R242, R3 ;  /* 0x0000000300f27308 */ /* 0x0002a80000000800 */
        /* <DEDUP_REMOVED lines=10> */
[----:B----4-:R-:W-:Y:S02]  /*42c0*/  F2FP.PACK_AB R9, R243, R244 ;  /* 0x000000f4f309723e */ /* 0x010fe400000000ff */
[----:B------:R-:W-:-:S02]  /*42d0*/  F2FP.PACK_AB R10, R196, R182 ;  /* 0x000000b6c40a723e */ /* 0x000fc400000000ff */
[----:B--2---:R-:W-:Y:S01]  /*42e0*/  F2FP.PACK_AB R11, R242, R247 ;  /* 0x000000f7f20b723e */ /* 0x004fe200000000ff */
[----:B-1----:R-:W-:-:S06]  /*42f0*/  FFMA.FTZ R3, R105, c[0x0][0x2d0], -R6 ;  /* 0x0000b40069037a23 */ /* 0x002fcc0000010806 */
[C---:B------:R-:W-:Y:S01]  /*4300*/  HMMA.16816.F32 R76, R8.reuse, R24, R40 ;  /* 0x00000018084c723c */ /* 0x040fe20000001828 */
[----:B------:R1:W-:Y:S07]  /*4310*/  MUFU.EX2 R212, R3 ;  /* 0x0000000300d47308 */ /* 0x0003ee0000000800 */
[C---:B------:R-:W-:Y:S01]  /*4320*/  HMMA.16816.F32 R40, R8.reuse, R26, R96 ;  /* 0x0000001a0828723c */ /* 0x040fe20000001860 */
[----:B------:R-:W-:Y:S06]  /*4330*/  LDSM.16.MT88.4 R24, [R226+0x1100] ;  /* 0x00110000e218783b */ /* 0x000fec0000004200 */
[----:B------:R-:W-:Y:S01]  /*4340*/  MOV R99, R193 ;  /* 0x000000c100637202 */ /* 0x000fe20000000f00 */
[----:B------:R-:W-:Y:S01]  /*4350*/  IMAD.MOV.U32 R98, RZ, RZ, R192 ;  /* 0x000000ffff627224 */ /* 0x000fe200078e00c0 */
[----:B------:R-:W-:Y:S01]  /*4360*/  HMMA.16816.F32 R52, R8, R20, R80 ;  /* 0x000000140834723c */ /* 0x000fe20000001850 */
[----:B-1----:R-:W-:-:S02]  /*4370*/  FFMA.FTZ R3, R107, c[0x0][0x2d0], -R6 ;  /* 0x0000b4006b037a23 */ /* 0x002fc40000010806 */
[----:B------:R-:W-:Y:S02]  /*4380*/  IMAD.MOV.U32 R97, RZ, RZ, R191 ;  /* 0x000000ffff617224 */ /* 0x000fe400078e00bf */
[----:B------:R1:W2:Y:S01]  /*4390*/  MUFU.EX2 R211, R3 ;  /* 0x0000000300d37308 */ /* 0x0002a20000000800 */
[----:B------:R-:W-:Y:S02]  /*43a0*/  IMAD.MOV.U32 R96, RZ, RZ, R189 ;  /* 0x000000ffff607224 */ /* 0x000fe400078e00bd */
[C---:B------:R-:W-:Y:S01]  /*43b0*/  HMMA.16816.F32 R104, R8.reuse, R28, R32 ;  /* 0x0000001c0868723c */ /* 0x040fe20000001820 */
[----:B------:R-:W4:Y:S06]  /*43c0*/  LDSM.16.MT88.4 R32, [R225+0x1100] ;  /* 0x00110000e120783b */ /* 0x000f2c0000004200 */
[----:B------:R-:W-:Y:S01]  /*43d0*/  IMAD.MOV.U32 R29, RZ, RZ, R199 ;  /* 0x000000ffff1d7224 */ /* 0x000fe200078e00c7 */
[----:B------:R-:W-:Y:S01]  /*43e0*/  HMMA.16816.F32 R36, R8, R22, R84 ;  /* 0x000000160824723c */ /* 0x000fe20000001854 */
[----:B------:R-:W-:Y:S01]  /*43f0*/  IMAD.MOV.U32 R28, RZ, RZ, R198 ;  /* 0x000000ffff1c7224 */ /* 0x000fe200078e00c6 */
[----:B------:R-:W4:Y:S01]  /*4400*/  LDSM.16.MT88.4 R20, [R227+0x1100] ;  /* 0x00110000e314783b */ /* 0x000f220000004200 */
[----:B-1----:R-:W-:-:S02]  /*4410*/  FFMA.FTZ R3, R112, c[0x0][0x2d0], -R5 ;  /* 0x0000b40070037a23 */ /* 0x002fc40000010805 */
[----:B------:R-:W-:-:S03]  /*4420*/  IMAD.MOV.U32 R112, RZ, RZ, R182 ;  /* 0x000000ffff707224 */ /* 0x000fc600078e00b6 */
[C---:B------:R-:W-:Y:S01]  /*4430*/  HMMA.16816.F32 R44, R8.reuse, R16, R44 ;  /* 0x00000010082c723c */ /* 0x040fe2000000182c */
[----:B------:R1:W-:Y:S07]  /*4440*/  MUFU.EX2 R207, R3 ;  /* 0x0000000300cf7308 */ /* 0x0003ee0000000800 */
[C---:B------:R-:W-:Y:S07]  /*4450*/  HMMA.16816.F32 R16, R8.reuse, R18, R88 ;  /* 0x000000120810723c */ /* 0x040fee0000001858 */
[----:B------:R-:W-:Y:S01]  /*4460*/  IMAD.MOV.U32 R90, RZ, RZ, R180 ;  /* 0x000000ffff5a7224 */ /* 0x000fe200078e00b4 */
[----:B------:R-:W-:Y:S01]  /*4470*/  HMMA.16816.F32 R80, R8, R30, R92 ;  /* 0x0000001e0850723c */ /* 0x000fe2000000185c */
[----:B-1----:R-:W-:-:S02]  /*4480*/  FFMA.FTZ R3, R113, c[0x0][0x2d0], -R5 ;  /* 0x0000b40071037a23 */ /* 0x002fc40000010805 */
[----:B------:R-:W-:Y:S02]  /*4490*/  IMAD.MOV.U32 R113, RZ, RZ, R196 ;  /* 0x000000ffff717224 */ /* 0x000fe400078e00c4 */
[----:B------:R1:W1:Y:S01]  /*44a0*/  MUFU.EX2 R206, R3 ;  /* 0x0000000300ce7308 */ /* 0x0002620000000800 */
[----:B------:R-:W-:Y:S01]  /*44b0*/  IMAD.MOV.U32 R91, RZ, RZ, R183 ;  /* 0x000000ffff5b7224 */ /* 0x000fe200078e00b7 */
[----:B---3--:R-:W-:Y:S01]  /*44c0*/  F2FP.PACK_AB R8, R214, R215 ;  /* 0x000000d7d608723e */ /* 0x008fe200000000ff */
[----:B------:R-:W-:Y:S01]  /*44d0*/  IMAD.MOV.U32 R88, RZ, RZ, R28 ;  /* 0x000000ffff587224 */ /* 0x000fe200078e001c */
[----:B--2---:R-:W-:Y:S01]  /*44e0*/  F2FP.PACK_AB R10, R211, R212 ;  /* 0x000000d4d30a723e */ /* 0x004fe200000000ff */
[----:B------:R-:W-:Y:S01]  /*44f0*/  IMAD.MOV.U32 R95, RZ, RZ, R154 ;  /* 0x000000ffff5f7224 */ /* 0x000fe200078e009a */
[----:B------:R-:W-:Y:S01]  /*4500*/  MOV R93, R4 ;  /* 0x00000004005d7202 */ /* 0x000fe20000000f00 */
[----:B------:R-:W-:Y:S02]  /*4510*/  IMAD.MOV.U32 R94, RZ, RZ, R171 ;  /* 0x000000ffff5e7224 */ /* 0x000fe400078e00ab */
[----:B------:R-:W-:-:S02]  /*4520*/  IMAD.MOV.U32 R4, RZ, RZ, R170 ;  /* 0x000000ffff047224 */ /* 0x000fc400078e00aa */
[----:B-1----:R-:W-:Y:S01]  /*4530*/  FFMA.FTZ R3, R114, c[0x0][0x2d0], -R5 ;  /* 0x0000b40072037a23 */ /* 0x002fe20000010805 */
[----:B------:R-:W-:Y:S01]  /*4540*/  F2FP.PACK_AB R9, R206, R207 ;  /* 0x000000cfce09723e */ /* 0x000fe200000000ff */
[----:B------:R-:W-:Y:S02]  /*4550*/  IMAD.MOV.U32 R114, RZ, RZ, R197 ;  /* 0x000000ffff727224 */ /* 0x000fe400078e00c5 */
[----:B------:R1:W-:Y:S02]  /*4560*/  MUFU.EX2 R204, R3 ;  /* 0x0000000300cc7308 */ /* 0x0003e40000000800 */
[----:B------:R-:W-:Y:S02]  /*4570*/  IMAD.MOV.U32 R89, RZ, RZ, R114 ;  /* 0x000000ffff597224 */ /* 0x000fe400078e0072 */
[----:B-1----:R-:W-:Y:S02]  /*4580*/  FFMA.FTZ R3, R115, c[0x0][0x2d0], -R5 ;  /* 0x0000b40073037a23 */ /* 0x002fe40000010805 */
[----:B------:R-:W-:-:S02]  /*4590*/  IMAD.MOV.U32 R115, RZ, RZ, R29 ;  /* 0x000000ffff737224 */ /* 0x000fc400078e001d */
[----:B------:R1:W2:Y:S02]  /*45a0*/  MUFU.EX2 R203, R3 ;  /* 0x0000000300cb7308 */ /* 0x0002a40000000800 */
[----:B-1----:R-:W-:Y:S01]  /*45b0*/  FFMA.FTZ R3, R121, c[0x0][0x2d0], -R7 ;  /* 0x0000b40079037a23 */ /* 0x002fe20000010807 */
[----:B--2---:R-:W-:Y:S01]  /*45c0*/  F2FP.PACK_AB R11, R203, R204 ;  /* 0x000000cccb0b723e */ /* 0x004fe200000000ff */
[----:B------:R-:W-:-:S04]  /*45d0*/  IMAD.MOV.U32 R121, RZ, RZ, R91 ;  /* 0x000000ffff797224 */ /* 0x000fc800078e005b */
[----:B------:R1:W-:Y:S01]  /*45e0*/  MUFU.EX2 R202, R3 ;  /* 0x0000000300ca7308 */ /* 0x0003e20000000800 */
[----:B------:R-:W-:Y:S01]  /*45f0*/  IMAD.MOV.U32 R91, RZ, RZ, R188 ;  /* 0x000000ffff5b7224 */ /* 0x000fe200078e00bc */
[----:B----4-:R-:W-:Y:S03]  /*4600*/  HMMA.16816.F32 R180, R8, R32, R72 ;  /* 0x0000002008b4723c */ /* 0x010fe60000001848 */
[----:B------:R-:W-:Y:S02]  /*4610*/  IMAD.MOV.U32 R92, RZ, RZ, R91 ;  /* 0x000000ffff5c7224 */ /* 0x000fe400078e005b */
[----:B------:R-:W-:-:S03]  /*4620*/  IMAD.MOV.U32 R91, RZ, RZ, R152 ;  /* 0x000000ffff5b7224 */ /* 0x000fc600078e0098 */
[----:B------:R-:W-:Y:S01]  /*4630*/  HMMA.16816.F32 R72, R8, R14, R64 ;  /* 0x0000000e0848723c */ /* 0x000fe20000001840 */
[----:B-1----:R-:W-:-:S04]  /*4640*/  FFMA.FTZ R3, R120, c[0x0][0x2d0], -R7 ;  /* 0x0000b40078037a23 */ /* 0x002fc80000010807 */
[----:B------:R1:W2:Y:S03]  /*4650*/  MUFU.EX2 R201, R3 ;  /* 0x0000000300c97308 */ /* 0x0002a60000000800 */
[C---:B------:R-:W-:Y:S08]  /*4660*/  HMMA.16816.F32 R84, R8.reuse, R24, R68 ;  /* 0x000000180854723c */ /* 0x040ff00000001844 */
[----:B------:R-:W-:Y:S01]  /*4670*/  HMMA.16816.F32 R64, R8, R34, R56 ;  /* 0x000000220840723c */ /* 0x000fe20000001838 */
[----:B-1----:R-:W-:-:S07]  /*4680*/  FFMA.FTZ R3, R116, c[0x0][0x2d0], -R7 ;  /* 0x0000b40074037a23 */ /* 0x002fce0000010807 */
[----:B------:R-:W-:Y:S01]  /*4690*/  HMMA.16816.F32 R144, R8, R12, R144 ;  /* 0x0000000c0890723c */ /* 0x000fe20000001890 */
[----:B------:R-:W-:Y:S01]  /*46a0*/  IMAD.MOV.U32 R116, RZ, RZ, R88 ;  /* 0x000000ffff747224 */ /* 0x000fe200078e0058 */
[----:B------:R1:W-:Y:S01]  /*46b0*/  MUFU.EX2 R200, R3 ;  /* 0x0000000300c87308 */ /* 0x0003e20000000800 */
[----:B------:R-:W-:-:S05]  /*46c0*/  IMAD.MOV.U32 R88, RZ, RZ, R153 ;  /* 0x000000ffff587224 */ /* 0x000fca00078e0099 */
        /* <DEDUP_REMOVED lines=20> */
[----:B------:R-:W-:Y:S02]  /*4810*/  MOV R118, R194 ;  /* 0x000000c200767202 */ /* 0x000fe40000000f00 */
[----:B--2---:R-:W-:-:S03]  /*4820*/  F2FP.PACK_AB R11, R195, R196 ;  /* 0x000000c4c30b723e */ /* 0x004fc600000000ff */
[----:B------:R1:W-:Y:S04]  /*4830*/  MUFU.EX2 R194, R3 ;  /* 0x0000000300c27308 */ /* 0x0003e80000000800 */
[C---:B------:R-:W-:Y:S08]  /*4840*/  HMMA.16816.F32 R52, R8.reuse, R12, R52 ;  /* 0x0000000c0834723c */ /* 0x040ff00000001834 */
[----:B------:R-:W-:Y:S01]  /*4850*/  HMMA.16816.F32 R48, R8, R14, R36 ;  /* 0x0000000e0830723c */ /* 0x000fe20000001824 */
[----:B------:R-:W-:Y:S01]  /*4860*/  LDSM.16.MT88.4 R12, [R227+0x1900] ;  /* 0x00190000e30c783b */ /* 0x000fe20000004200 */
[----:B-1----:R-:W-:-:S02]  /*4870*/  FFMA.FTZ R3, R119, c[0x0][0x2d0], -R7 ;  /* 0x0000b40077037a23 */ /* 0x002fc40000010807 */
[----:B------:R-:W-:Y:S02]  /*4880*/  IMAD.MOV.U32 R119, RZ, RZ, R90 ;  /* 0x000000ffff777224 */ /* 0x000fe400078e005a */
[----:B------:R1:W-:Y:S01]  /*4890*/  MUFU.EX2 R193, R3 ;  /* 0x0000000300c17308 */ /* 0x0003e20000000800 */
[----:B------:R-:W-:Y:S01]  /*48a0*/  IMAD.MOV.U32 R90, RZ, RZ, R190 ;  /* 0x000000ffff5a7224 */ /* 0x000fe200078e00be */
[C---:B------:R-:W-:Y:S08]  /*48b0*/  HMMA.16816.F32 R60, R8.reuse, R24, R104 ;  /* 0x00000018083c723c */ /* 0x040ff00000001868 */
[----:B------:R-:W-:Y:S01]  /*48c0*/  HMMA.16816.F32 R44, R8, R20, R44 ;  /* 0x00000014082c723c */ /* 0x000fe2000000182c */
[----:B-1----:R-:W-:-:S07]  /*48d0*/  FFMA.FTZ R3, R127, c[0x0][0x2d0], -R6 ;  /* 0x0000b4007f037a23 */ /* 0x002fce0000010806 */
[C---:B------:R-:W-:Y:S01]  /*48e0*/  HMMA.16816.F32 R36, R8.reuse, R22, R16 ;  /* 0x000000160824723c */ /* 0x040fe20000001810 */
[----:B------:R-:W1:Y:S01]  /*48f0*/  LDSM.16.MT88.4 R16, [R224+0x1900] ;  /* 0x00190000e010783b */ /* 0x000e620000004200 */
[----:B------:R2:W-:Y:S03]  /*4900*/  MUFU.EX2 R192, R3 ;  /* 0x0000000300c07308 */ /* 0x0005e60000000800 */
[----:B------:R-:W3:Y:S03]  /*4910*/  LDSM.16.MT88.4 R20, [R225+0x1900] ;  /* 0x00190000e114783b */ /* 0x000ee60000004200 */
[C---:B------:R-:W-:Y:S08]  /*4920*/  HMMA.16816.F32 R28, R8.reuse, R32, R76 ;  /* 0x00000020081c723c */ /* 0x040ff0000000184c */
[----:B------:R-:W-:Y:S01]  /*4930*/  HMMA.16816.F32 R40, R8, R34, R40 ;  /* 0x000000220828723c */ /* 0x000fe20000001828 */
[----:B--2---:R-:W-:-:S02]  /*4940*/  FFMA.FTZ R3, R133, c[0x0][0x2d0], -R6 ;  /* 0x0000b40085037a23 */ /* 0x004fc40000010806 */
[----:B------:R-:W-:Y:S02]  /*4950*/  IMAD.MOV.U32 R133, RZ, RZ, R94 ;  /* 0x000000ffff857224 */ /* 0x000fe400078e005e */
[----:B------:R2:W4:Y:S03]  /*4960*/  MUFU.EX2 R191, R3 ;  /* 0x0000000300bf7308 */ /* 0x0005260000000800 */
[----:B------:R-:W-:Y:S01]  /*4970*/  HMMA.16816.F32 R80, R8, R26, R80 ;  /* 0x0000001a0850723c */ /* 0x000fe20000001850 */
[----:B------:R-:W1:Y:S01]  /*4980*/  LDSM.16.MT88.4 R24, [R226+0x1900] ;  /* 0x00190000e218783b */ /* 0x000e620000004200 */
[----:B--2---:R-:W-:-:S05]  /*4990*/  FFMA.FTZ R3, R126, c[0x0][0x2d0], -R6 ;  /* 0x0000b4007e037a23 */ /* 0x004fca0000010806 */
[----:B----4-:R-:W-:Y:S01]  /*49a0*/  F2FP.PACK_AB R8, R191, R192 ;  /* 0x000000c0bf08723e */ /* 0x010fe200000000ff */
[----:B------:R-:W-:Y:S01]  /*49b0*/  IMAD.MOV.U32 R126, RZ, RZ, R93 ;  /* 0x000000ffff7e7224 */ /* 0x000fe200078e005d */
[----:B------:R2:W-:Y:S02]  /*49c0*/  MUFU.EX2 R190, R3 ;  /* 0x0000000300be7308 */ /* 0x0005e40000000800 */
[----:B--2---:R-:W-:Y:S02]  /*49d0*/  FFMA.FTZ R3, R132, c[0x0][0x2d0], -R6 ;  /* 0x0000b40084037a23 */ /* 0x004fe40000010806 */
[----:B------:R-:W-:-:S04]  /*49e0*/  IMAD.MOV.U32 R132, RZ, RZ, R92 ;  /* 0x000000ffff847224 */ /* 0x000fc800078e005c */
[----:B------:R2:W4:Y:S02]  /*49f0*/  MUFU.EX2 R189, R3 ;  /* 0x0000000300bd7308 */ /* 0x0005240000000800 */
[----:B--2---:R-:W-:Y:S01]  /*4a00*/  FFMA.FTZ R3, R135, c[0x0][0x2d0], -R5 ;  /* 0x0000b40087037a23 */ /* 0x004fe20000010805 */
[----:B----4-:R-:W-:Y:S02]  /*4a10*/  F2FP.PACK_AB R10, R189, R190 ;  /* 0x000000bebd0a723e */ /* 0x010fe400000000ff */
[----:B------:R-:W-:-:S03]  /*4a20*/  MOV R135, R116 ;  /* 0x0000007400877202 */ /* 0x000fc60000000f00 */
[----:B------:R2:W-:Y:S02]  /*4a30*/  MUFU.EX2 R188, R3 ;  /* 0x0000000300bc7308 */ /* 0x0005e40000000800 */
[----:B--2---:R-:W-:-:S06]  /*4a40*/  FFMA.FTZ R3, R140, c[0x0][0x2d0], -R5 ;  /* 0x0000b4008c037a23 */ /* 0x004fcc0000010805 */
[----:B------:R2:W4:Y:S02]  /*4a50*/  MUFU.EX2 R140, R3 ;  /* 0x00000003008c7308 */ /* 0x0005240000000800 */
[----:B--2---:R-:W-:Y:S01]  /*4a60*/  FFMA.FTZ R3, R134, c[0x0][0x2d0], -R5 ;  /* 0x0000b40086037a23 */ /* 0x004fe20000010805 */
[----:B----4-:R-:W-:-:S05]  /*4a70*/  F2FP.PACK_AB R9, R140, R188 ;  /* 0x000000bc8c09723e */ /* 0x010fca00000000ff */
[----:B------:R2:W-:Y:S02]  /*4a80*/  MUFU.EX2 R114, R3 ;  /* 0x0000000300727308 */ /* 0x0005e40000000800 */
[----:B--2---:R-:W-:Y:S01]  /*4a90*/  FFMA.FTZ R3, R139, c[0x0][0x2d0], -R5 ;  /* 0x0000b4008b037a23 */ /* 0x004fe20000010805 */
[----:B------:R-:W-:Y:S01]  /*4aa0*/  MOV R139, R96 ;  /* 0x00000060008b7202 */ /* 0x000fe20000000f00 */
[----:B------:R-:W-:Y:S02]  /*4ab0*/  IMAD.MOV.U32 R96, RZ, RZ, R97 ;  /* 0x000000ffff607224 */ /* 0x000fe400078e0061 */
[----:B------:R-:W-:Y:S02]  /*4ac0*/  IMAD.MOV.U32 R97, RZ, RZ, R98 ;  /* 0x000000ffff617224 */ /* 0x000fe400078e0062 */
[----:B------:R-:W-:Y:S02]  /*4ad0*/  IMAD.MOV.U32 R98, RZ, RZ, R99 ;  /* 0x000000ffff627224 */ /* 0x000fe400078e0063 */
[----:B------:R-:W-:-:S02]  /*4ae0*/  IMAD.MOV.U32 R99, RZ, RZ, R115 ;  /* 0x000000ffff637224 */ /* 0x000fc400078e0073 */
[----:B------:R2:W4:Y:S01]  /*4af0*/  MUFU.EX2 R115, R3 ;  /* 0x0000000300737308 */ /* 0x0005220000000800 */
[----:B------:R-:W-:Y:S01]  /*4b00*/  MOV R123, R98 ;  /* 0x00000062007b7202 */ /* 0x000fe20000000f00 */
[----:B------:R-:W-:Y:S02]  /*4b10*/  IMAD.MOV.U32 R98, RZ, RZ, R110 ;  /* 0x000000ffff627224 */ /* 0x000fe400078e006e */
[----:B------:R-:W-:Y:S02]  /*4b20*/  IMAD.MOV.U32 R127, RZ, RZ, R97 ;  /* 0x000000ffff7f7224 */ /* 0x000fe400078e0061 */
[----:B------:R-:W-:Y:S02]  /*4b30*/  IMAD.MOV.U32 R97, RZ, RZ, R108 ;  /* 0x000000ffff617224 */ /* 0x000fe400078e006c */
[----:B------:R-:W-:Y:S02]  /*4b40*/  IMAD.MOV.U32 R117, RZ, RZ, R99 ;  /* 0x000000ffff757224 */ /* 0x000fe400078e0063 */
[----:B------:R-:W-:-:S02]  /*4b50*/  IMAD.MOV.U32 R99, RZ, RZ, R165 ;  /* 0x000000ffff637224 */ /* 0x000fc400078e00a5 */
[----:B------:R-:W-:Y:S02]  /*4b60*/  IMAD.MOV.U32 R116, RZ, RZ, R98 ;  /* 0x000000ffff747224 */ /* 0x000fe400078e0062 */
[----:B------:R-:W-:Y:S02]  /*4b70*/  IMAD.MOV.U32 R134, RZ, RZ, R117 ;  /* 0x000000ffff867224 */ /* 0x000fe400078e0075 */
[----:B--2---:R-:W-:Y:S01]  /*4b80*/  FFMA.FTZ R3, R142, c[0x0][0x2d0], -R7 ;  /* 0x0000b4008e037a23 */ /* 0x004fe20000010807 */
[----:B----4-:R-:W-:Y:S01]  /*4b90*/  F2FP.PACK_AB R11, R115, R114 ;  /* 0x00000072730b723e */ /* 0x010fe200000000ff */
[----:B------:R-:W-:Y:S02]  /*4ba0*/  IMAD.MOV.U32 R142, RZ, RZ, R113 ;  /* 0x000000ffff8e7224 */ /* 0x000fe400078e0071 */
[----:B------:R2:W-:Y:S04]  /*4bb0*/  MUFU.EX2 R113, R3 ;  /* 0x0000000300717308 */ /* 0x0005e80000000800 */
[C---:B-1----:R-:W-:Y:S08]  /*4bc0*/  HMMA.16816.F32 R152, R8.reuse, R18, R72 ;  /* 0x000000120898723c */ /* 0x042ff00000001848 */
[C---:B------:R-:W-:Y:S01]  /*4bd0*/  HMMA.16816.F32 R144, R8.reuse, R16, R144 ;  /* 0x000000100890723c */ /* 0x040fe20000001890 */
[----:B--2---:R-:W-:Y:S01]  /*4be0*/  FFMA.FTZ R3, R141, c[0x0][0x2d0], -R7 ;  /* 0x0000b4008d037a23 */ /* 0x004fe20000010807 */
[----:B------:R-:W-:Y:S01]  /*4bf0*/  MOV R141, R121 ;  /* 0x00000079008d7202 */ /* 0x000fe20000000f00 */
[----:B------:R-:W-:Y:S01]  /*4c00*/  IMAD.MOV.U32 R121, RZ, RZ, R89 ;  /* 0x000000ffff797224 */ /* 0x000fe200078e0059 */
[----:B------:R-:W-:Y:S01]  /*4c10*/  MOV R89, R164 ;  /* 0x000000a400597202 */ /* 0x000fe20000000f00 */
[----:B------:R1:W-:Y:S03]  /*4c20*/  MUFU.EX2 R112, R3 ;  /* 0x0000000300707308 */ /* 0x0003e60000000800 */
[C---:B---3--:R-:W-:Y:S08]  /*4c30*/  HMMA.16816.F32 R180, R8.reuse, R20, R180 ;  /* 0x0000001408b4723c */ /* 0x048ff000000018b4 */
[----:B------:R-:W-:Y:S01]  /*4c40*/  HMMA.16816.F32 R76, R8, R22, R64 ;  /* 0x00000016084c723c */ /* 0x000fe20000001840 */
[----:B-1----:R-:W-:-:S07]  /*4c50*/  FFMA.FTZ R3, R148, c[0x0][0x2d0], -R7 ;  /* 0x0000b40094037a23 */ /* 0x002fce0000010807 */
[----:B------:R-:W-:Y:S01]  /*4c60*/  HMMA.16816.F32 R72, R8, R24, R84 ;  /* 0x000000180848723c */ /* 0x000fe20000001854 */
[----:B------:R-:W-:Y:S02]  /*4c70*/  IMAD.MOV.U32 R148, RZ, RZ, R168 ;  /* 0x000000ffff947224 */ /* 0x000fe400078e00a8 */
[----:B------:R-:W-:Y:S02]  /*4c80*/  IMAD.MOV.U32 R168, RZ, RZ, R111 ;  /* 0x000000ffffa87224 */ /* 0x000fe400078e006f */
[----:B------:R1:W-:Y:S02]  /*4c90*/  MUFU.EX2 R111, R3 ;  /* 0x00000003006f7308 */ /* 0x0003e40000000800 */
[----:B------:R-:W-:Y:S02]  /*4ca0*/  IMAD.MOV.U32 R120, RZ, RZ, R168 ;  /* 0x000000ffff787224 */ /* 0x000fe400078e00a8 */
[----:B-1----:R-:W-:Y:S02]  /*4cb0*/  FFMA.FTZ R3, R149, c[0x0][0x2d0], -R7 ;  /* 0x0000b40095037a23 */ /* 0x002fe40000010807 */
[----:B------:R-:W-:-:S02]  /*4cc0*/  IMAD.MOV.U32 R149, RZ, RZ, R96 ;  /* 0x000000ffff957224 */ /* 0x000fc400078e0060 */
[----:B------:R1:W-:Y:S01]  /*4cd0*/  MUFU.EX2 R110, R3 ;  /* 0x00000003006e7308 */ /* 0x0003e20000000800 */
[----:B------:R-:W-:Y:S02]  /*4ce0*/  IMAD.MOV.U32 R96, RZ, RZ, R90 ;  /* 0x000000ffff607224 */ /* 0x000fe400078e005a */
[----:B------:R-:W-:-:S04]  /*4cf0*/  IMAD.MOV.U32 R90, RZ, RZ, R167 ;  /* 0x000000ffff5a7224 */ /* 0x000fc800078e00a7 */
[----:B------:R-:W-:Y:S02]  /*4d00*/  IMAD.MOV.U32 R117, RZ, RZ, R90 ;  /* 0x000000ffff757224 */ /* 0x000fe400078e005a */
[----:B-1----:R-:W-:Y:S02]  /*4d10*/  FFMA.FTZ R3, R156, c[0x0][0x2d0], -R0 ;  /* 0x0000b4009c037a23 */ /* 0x002fe40000010800 */
[----:B------:R-:W-:Y:S02]  /*4d20*/  IMAD.MOV.U32 R156, RZ, RZ, R166 ;  /* 0x000000ffff9c7224 */ /* 0x000fe400078e00a6 */
[----:B------:R1:W-:Y:S01]  /*4d30*/  MUFU.EX2 R108, R3 ;  /* 0x00000003006c7308 */ /* 0x0003e20000000800 */
[----:B------:R-:W-:Y:S01]  /*4d40*/  HMMA.16816.F32 R164, R8, R12, R100 ;  /* 0x0000000c08a4723c */ /* 0x000fe20000001864 */
[----:B-1----:R-:W-:Y:S01]  /*4d50*/  FFMA.FTZ R3, R158, c[0x0][0x2d0], -R0 ;  /* 0x0000b4009e037a23 */ /* 0x002fe20000010800 */
[----:B------:R-:W-:-:S06]  /*4d60*/  MOV R158, R169 ;  /* 0x000000a9009e7202 */ /* 0x000fcc0000000f00 */
[C---:B------:R-:W-:Y:S01]  /*4d70*/  HMMA.16816.F32 R168, R8.reuse, R14, R68 ;  /* 0x0000000e08a8723c */ /* 0x040fe20000001844 */
[----:B------:R1:W2:Y:S07]  /*4d80*/  MUFU.EX2 R107, R3 ;  /* 0x00000003006b7308 */ /* 0x0002ae0000000800 */
[----:B------:R-:W-:Y:S07]  /*4d90*/  HMMA.16816.F32 R68, R8, R26, R56 ;  /* 0x0000001a0844723c */ /* 0x000fee0000001838 */
[----:B------:R-:W-:Y:S01]  /*4da0*/  F2FP.PACK_AB R8, R193, R194 ;  /* 0x000000c2c108723e */ /* 0x000fe200000000ff */
[--C-:B-1----:R-:W-:Y:S01]  /*4db0*/  FFMA.FTZ R3, R151, c[0x0][0x2d0], -R0.reuse ;  /* 0x0000b40097037a23 */ /* 0x102fe20000010800 */
[----:B--2---:R-:W-:Y:S01]  /*4dc0*/  F2FP.PACK_AB R9, R107, R108 ;  /* 0x0000006c6b09723e */ /* 0x004fe200000000ff */
[----:B------:R-:W-:Y:S01]  /*4dd0*/  IMAD.MOV.U32 R151, RZ, RZ, R127 ;  /* 0x000000ffff977224 */ /* 0x000fe200078e007f */
[----:B------:R-:W-:Y:S01]  /*4de0*/  F2FP.PACK_AB R10, R112, R113 ;  /* 0x00000071700a723e */ /* 0x000fe200000000ff */
[----:B------:R1:W-:Y:S01]  /*4df0*/  MUFU.EX2 R105, R3 ;  /* 0x0000000300697308 */ /* 0x0003e20000000800 */
[----:B------:R-:W-:Y:S01]  /*4e00*/  IMAD.MOV.U32 R127, RZ, RZ, R123 ;  /* 0x000000ffff7f7224 */ /* 0x000fe200078e007b */
[----:B------:R-:W-:Y:S01]  /*4e10*/  MOV R123, R89 ;  /* 0x00000059007b7202 */ /* 0x000fe20000000f00 */
[----:B-1----:R-:W-:-:S02]  /*4e20*/  FFMA.FTZ R3, R157, c[0x0][0x2d0], -R0 ;  /* 0x0000b4009d037a23 */ /* 0x002fc40000010800 */
[----:B------:R-:W-:-:S03]  /*4e30*/  IMAD.MOV.U32 R157, RZ, RZ, R95 ;  /* 0x000000ffff9d7224 */ /* 0x000fc600078e005f */
[----:B------:R1:W2:Y:S02]  /*4e40*/  MUFU.EX2 R104, R3 ;  /* 0x0000000300687308 */ /* 0x0002a40000000800 */
[----:B-1----:R-:W-:Y:S01]  /*4e50*/  FFMA.FTZ R3, R109, c[0x0][0x2d0], -R7 ;  /* 0x0000b4006d037a23 */ /* 0x002fe20000010807 */
[----:B--2---:R-:W-:-:S05]  /*4e60*/  F2FP.PACK_AB R11, R104, R105 ;  /* 0x00000069680b723e */ /* 0x004fca00000000ff */
[----:B------:R1:W-:Y:S02]  /*4e70*/  MUFU.EX2 R109, R3 ;  /* 0x00000003006d7308 */ /* 0x0003e40000000800 */
[C---:B------:R-:W-:Y:S08]  /*4e80*/  HMMA.16816.F32 R64, R8.reuse, R16, R52 ;  /* 0x000000100840723c */ /* 0x040ff00000001834 */
[----:B------:R-:W-:Y:S01]  /*4e90*/  HMMA.16816.F32 R56, R8, R18, R48 ;  /* 0x000000120838723c */ /* 0x000fe20000001830 */
[----:B------:R-:W2:Y:S01]  /*4ea0*/  LDSM.16.MT88.4 R16, [R224+0x2100] ;  /* 0x00210000e010783b */ /* 0x000ea20000004200 */
[----:B-1----:R-:W-:-:S02]  /*4eb0*/  FFMA.FTZ R3, R150, c[0x0][0x2d0], -R7 ;  /* 0x0000b40096037a23 */ /* 0x002fc40000010807 */
[----:B------:R-:W-:Y:S02]  /*4ec0*/  IMAD.MOV.U32 R150, RZ, RZ, R120 ;  /* 0x000000ffff967224 */ /* 0x000fe400078e0078 */
[----:B------:R1:W-:Y:S01]  /*4ed0*/  MUFU.EX2 R106, R3 ;  /* 0x00000003006a7308 */ /* 0x0003e20000000800 */
[----:B------:R-:W-:Y:S01]  /*4ee0*/  IMAD.MOV.U32 R120, RZ, RZ, R99 ;  /* 0x000000ffff787224 */ /* 0x000fe200078e0063 */
[C---:B------:R-:W-:Y:S08]  /*4ef0*/  HMMA.16816.F32 R52, R8.reuse, R12, R44 ;  /* 0x0000000c0834723c */ /* 0x040ff0000000182c */
[----:B------:R-:W-:Y:S01]  /*4f00*/  HMMA.16816.F32 R48, R8, R14, R36 ;  /* 0x0000000e0830723c */ /* 0x000fe20000001824 */
[----:B------:R-:W3:Y:S01]  /*4f10*/  LDSM.16.MT88.4 R12, [R227+0x2100] ;  /* 0x00210000e30c783b */ /* 0x000ee20000004200 */
[----:B-1----:R-:W-:Y:S01]  /*4f20*/  FFMA.FTZ R3, R159, c[0x0][0x2d0], -R6 ;  /* 0x0000b4009f037a23 */ /* 0x002fe20000010806 */
[----:B------:R-:W-:Y:S01]  /*4f30*/  MOV R159, R121 ;  /* 0x00000079009f7202 */ /* 0x000fe20000000f00 */
[----:B------:R-:W-:-:S04]  /*4f40*/  IMAD.MOV.U32 R121, RZ, RZ, R96 ;  /* 0x000000ffff797224 */ /* 0x000fc800078e0060 */
[C---:B------:R-:W-:Y:S01]  /*4f50*/  HMMA.16816.F32 R32, R8.reuse, R20, R28 ;  /* 0x000000140820723c */ /* 0x040fe2000000181c */
[----:B------:R1:W-:Y:S01]  /*4f60*/  MUFU.EX2 R103, R3 ;  /* 0x0000000300677308 */ /* 0x0003e20000000800 */
[----:B------:R-:W-:Y:S06]  /*4f70*/  LDSM.16.MT88.4 R28, [R226+0x2100] ;  /* 0x00210000e21c783b */ /* 0x000fec0000004200 */
[C---:B------:R-:W-:Y:S01]  /*4f80*/  HMMA.16816.F32 R40, R8.reuse, R22, R40 ;  /* 0x000000160828723c */ /* 0x040fe20000001828 */
[----:B------:R-:W4:Y:S07]  /*4f90*/  LDSM.16.MT88.4 R20, [R225+0x2100] ;  /* 0x00210000e114783b */ /* 0x000f2e0000004200 */
[----:B------:R-:W-:Y:S01]  /*4fa0*/  HMMA.16816.F32 R44, R8, R24, R60 ;  /* 0x00000018082c723c */ /* 0x000fe2000000183c */
[----:B-1----:R-:W-:-:S02]  /*4fb0*/  FFMA.FTZ R3, R161, c[0x0][0x2d0], -R6 ;  /* 0x0000b400a1037a23 */ /* 0x002fc40000010806 */
[----:B------:R-:W-:Y:S02]  /*4fc0*/  IMAD.MOV.U32 R161, RZ, RZ, R97 ;  /* 0x000000ffffa17224 */ /* 0x000fe400078e0061 */
[----:B------:R1:W1:Y:S03]  /*4fd0*/  MUFU.EX2 R102, R3 ;  /* 0x0000000300667308 */ /* 0x0002660000000800 */
[----:B------:R-:W-:Y:S01]  /*4fe0*/  HMMA.16816.F32 R36, R8, R26, R80 ;  /* 0x0000001a0824723c */ /* 0x000fe20000001850 */
[----:B------:R-:W2:Y:S01]  /*4ff0*/  LDSM.16.MT88.4 R24, [R224+0x2900] ;  /* 0x00290000e018783b */ /* 0x000ea20000004200 */
[----:B-1----:R-:W-:-:S05]  /*5000*/  FFMA.FTZ R3, R160, c[0x0][0x2d0], -R6 ;  /* 0x0000b400a0037a23 */ /* 0x002fca0000010806 */
[----:B------:R-:W-:Y:S01]  /*5010*/  F2FP.PACK_AB R8, R102, R103 ;  /* 0x000000676608723e */ /* 0x000fe200000000ff */
[----:B------:R-:W-:Y:S01]  /*5020*/  IMAD.MOV.U32 R160, RZ, RZ, R88 ;  /* 0x000000ffffa07224 */ /* 0x000fe200078e0058 */
[----:B------:R1:W-:Y:S02]  /*5030*/  MUFU.EX2 R101, R3 ;  /* 0x0000000300657308 */ /* 0x0003e40000000800 */
[----:B-1----:R-:W-:Y:S02]  /*5040*/  FFMA.FTZ R3, R162, c[0x0][0x2d0], -R6 ;  /* 0x0000b400a2037a23 */ /* 0x002fe40000010806 */
[----:B------:R-:W-:-:S04]  /*5050*/  IMAD.MOV.U32 R162, RZ, RZ, R91 ;  /* 0x000000ffffa27224 */ /* 0x000fc800078e005b */
        /* <DEDUP_REMOVED lines=25> */
[----:B-1----:R-:W-:-:S04]  /*51f0*/  FFMA.FTZ R3, R186, c[0x0][0x2d0], -R0 ;  /* 0x0000b400ba037a23 */ /* 0x002fc80000010800 */
[----:B------:R1:W3:Y:S03]  /*5200*/  MUFU.EX2 R92, R3 ;  /* 0x00000003005c7308 */ /* 0x0002e60000000800 */
[----:B------:R-:W-:Y:S07]  /*5210*/  HMMA.16816.F32 R68, R8, R30, R68 ;  /* 0x0000001e0844723c */ /* 0x000fee0000001844 */
[----:B------:R-:W-:-:S02]  /*5220*/  F2FP.PACK_AB R8, R110, R111 ;  /* 0x0000006f6e08723e */ /* 0x000fc400000000ff */
[----:B--2---:R-:W-:Y:S02]  /*5230*/  F2FP.PACK_AB R9, R94, R95 ;  /* 0x0000005f5e09723e */ /* 0x004fe400000000ff */
[----:B------:R-:W-:Y:S01]  /*5240*/  F2FP.PACK_AB R10, R106, R109 ;  /* 0x0000006d6a0a723e */ /* 0x000fe200000000ff */
[----:B-1----:R-:W-:Y:S01]  /*5250*/  FFMA.FTZ R3, R187, c[0x0][0x2d0], -R6 ;  /* 0x0000b400bb037a23 */ /* 0x002fe20000010806 */
[----:B---3--:R-:W-:-:S03]  /*5260*/  F2FP.PACK_AB R11, R92, R93 ;  /* 0x0000005d5c0b723e */ /* 0x008fc600000000ff */
[----:B------:R1:W-:Y:S04]  /*5270*/  MUFU.EX2 R91, R3 ;  /* 0x00000003005b7308 */ /* 0x0003e80000000800 */
[C---:B------:R-:W-:Y:S08]  /*5280*/  HMMA.16816.F32 R64, R8.reuse, R16, R64 ;  /* 0x000000100840723c */ /* 0x040ff00000001840 */
[----:B------:R-:W-:Y:S01]  /*5290*/  HMMA.16816.F32 R56, R8, R18, R56 ;  /* 0x000000120838723c */ /* 0x000fe20000001838 */
[----:B------:R-:W-:Y:S01]  /*52a0*/  LDSM.16.MT88.4 R16, [R225+0x2900] ;  /* 0x00290000e110783b */ /* 0x000fe20000004200 */
[----:B-1----:R-:W-:-:S04]  /*52b0*/  FFMA.FTZ R3, R205, c[0x0][0x2d0], -R6 ;  /* 0x0000b400cd037a23 */ /* 0x002fc80000010806 */
[----:B------:R1:W2:Y:S02]  /*52c0*/  MUFU.EX2 R90, R3 ;  /* 0x00000003005a7308 */ /* 0x0002a40000000800 */
[C---:B------:R-:W-:Y:S08]  /*52d0*/  HMMA.16816.F32 R52, R8.reuse, R12, R52 ;  /* 0x0000000c0834723c */ /* 0x040ff00000001834 */
[----:B------:R-:W-:Y:S01]  /*52e0*/  HMMA.16816.F32 R48, R8, R14, R48 ;  /* 0x0000000e0830723c */ /* 0x000fe20000001830 */
[----:B------:R-:W-:Y:S01]  /*52f0*/  LDSM.16.MT88.4 R12, [R226+0x2900] ;  /* 0x00290000e20c783b */ /* 0x000fe20000004200 */
[----:B-1----:R-:W-:-:S06]  /*5300*/  FFMA.FTZ R3, R128, c[0x0][0x2d0], -R6 ;  /* 0x0000b40080037a23 */ /* 0x002fcc0000010806 */
[C---:B------:R-:W-:Y:S01]  /*5310*/  HMMA.16816.F32 R32, R8.reuse, R20, R32 ;  /* 0x000000140820723c */ /* 0x040fe20000001820 */
[----:B------:R1:W-:Y:S07]  /*5320*/  MUFU.EX2 R89, R3 ;  /* 0x0000000300597308 */ /* 0x0003ee0000000800 */
[C---:B------:R-:W-:Y:S01]  /*5330*/  HMMA.16816.F32 R40, R8.reuse, R22, R40 ;  /* 0x000000160828723c */ /* 0x040fe20000001828 */
[----:B------:R-:W3:Y:S07]  /*5340*/  LDSM.16.MT88.4 R20, [R227+0x2900] ;  /* 0x00290000e314783b */ /* 0x000eee0000004200 */
[----:B------:R-:W-:Y:S01]  /*5350*/  HMMA.16816.F32 R44, R8, R28, R44 ;  /* 0x0000001c082c723c */ /* 0x000fe2000000182c */
[----:B-1----:R-:W-:-:S04]  /*5360*/  FFMA.FTZ R3, R129, c[0x0][0x2d0], -R6 ;  /* 0x0000b40081037a23 */ /* 0x002fc80000010806 */
[----:B------:R1:W4:Y:S03]  /*5370*/  MUFU.EX2 R88, R3 ;  /* 0x0000000300587308 */ /* 0x0003260000000800 */
[----:B------:R-:W-:Y:S01]  /*5380*/  HMMA.16816.F32 R36, R8, R30, R36 ;  /* 0x0000001e0824723c */ /* 0x000fe20000001824 */
[----:B------:R-:W-:-:S06]  /*5390*/  IMAD.MOV.U32 R185, RZ, RZ, R116 ;  /* 0x000000ffffb97224 */ /* 0x000fcc00078e0074 */
[----:B--2---:R-:W-:Y:S01]  /*53a0*/  F2FP.PACK_AB R8, R90, R91 ;  /* 0x0000005b5a08723e */ /* 0x004fe200000000ff */
[----:B-1----:R-:W-:Y:S01]  /*53b0*/  FFMA.FTZ R3, R210, c[0x0][0x2d0], -R5 ;  /* 0x0000b400d2037a23 */ /* 0x002fe20000010805 */
[----:B----4-:R-:W-:-:S03]  /*53c0*/  F2FP.PACK_AB R10, R88, R89 ;  /* 0x00000059580a723e */ /* 0x010fc600000000ff */
        /* <DEDUP_REMOVED lines=13> */
[----:B-1----:R-:W-:Y:S02]  /*54a0*/  FFMA.FTZ R3, R162, c[0x0][0x2d0], -R7 ;  /* 0x0000b400a2037a23 */ /* 0x002fe40000010807 */
[----:B------:R-:W-:Y:S02]  /*54b0*/  IMAD.MOV.U32 R162, RZ, RZ, R160 ;  /* 0x000000ffffa27224 */ /* 0x000fe400078e00a0 */
[----:B------:R-:W-:Y:S02]  /*54c0*/  IMAD.MOV.U32 R160, RZ, RZ, R161 ;  /* 0x000000ffffa07224 */ /* 0x000fe400078e00a1 */
[----:B------:R1:W-:Y:S01]  /*54d0*/  MUFU.EX2 R81, R3 ;  /* 0x0000000300517308 */ /* 0x0003e20000000800 */
[----:B------:R-:W-:Y:S01]  /*54e0*/  IMAD.MOV.U32 R161, RZ, RZ, R159 ;  /* 0x000000ffffa17224 */ /* 0x000fe200078e009f */
[----:B------:R-:W-:Y:S01]  /*54f0*/  MOV R159, R150 ;  /* 0x00000096009f7202 */ /* 0x000fe20000000f00 */
[----:B------:R-:W-:-:S02]  /*5500*/  IMAD.MOV.U32 R150, RZ, RZ, R157 ;  /* 0x000000ffff967224 */ /* 0x000fc400078e009d */
[----:B------:R-:W-:Y:S02]  /*5510*/  IMAD.MOV.U32 R157, RZ, RZ, R151 ;  /* 0x000000ffff9d7224 */ /* 0x000fe400078e0097 */
[----:B------:R-:W-:Y:S02]  /*5520*/  IMAD.MOV.U32 R151, RZ, RZ, R158 ;  /* 0x000000ffff977224 */ /* 0x000fe400078e009e */
[----:B------:R-:W-:Y:S02]  /*5530*/  IMAD.MOV.U32 R158, RZ, RZ, R156 ;  /* 0x000000ffff9e7224 */ /* 0x000fe400078e009c */
[----:B------:R-:W-:Y:S01]  /*5540*/  IMAD.MOV.U32 R156, RZ, RZ, R149 ;  /* 0x000000ffff9c7224 */ /* 0x000fe200078e0095 */
[----:B------:R-:W-:Y:S01]  /*5550*/  MOV R149, R148 ;  /* 0x0000009400957202 */ /* 0x000fe20000000f00 */
[----:B------:R-:W-:Y:S02]  /*5560*/  IMAD.MOV.U32 R148, RZ, RZ, R141 ;  /* 0x000000ffff947224 */ /* 0x000fe400078e008d */
[----:B------:R-:W-:-:S02]  /*5570*/  IMAD.MOV.U32 R141, RZ, RZ, R142 ;  /* 0x000000ffff8d7224 */ /* 0x000fc400078e008e */
[----:B-1----:R-:W-:Y:S02]  /*5580*/  FFMA.FTZ R3, R162, c[0x0][0x2d0], -R7 ;  /* 0x0000b400a2037a23 */ /* 0x002fe40000010807 */
[----:B------:R-:W-:Y:S02]  /*5590*/  IMAD.MOV.U32 R162, RZ, RZ, R160 ;  /* 0x000000ffffa27224 */ /* 0x000fe400078e00a0 */
[----:B------:R1:W-:Y:S01]  /*55a0*/  MUFU.EX2 R80, R3 ;  /* 0x0000000300507308 */ /* 0x0003e20000000800 */
[----:B------:R-:W-:Y:S02]  /*55b0*/  IMAD.MOV.U32 R160, RZ, RZ, R161 ;  /* 0x000000ffffa07224 */ /* 0x000fe400078e00a1 */
[----:B------:R-:W-:Y:S02]  /*55c0*/  IMAD.MOV.U32 R142, RZ, RZ, R139 ;  /* 0x000000ffff8e7224 */ /* 0x000fe400078e008b */
[----:B-1----:R-:W-:Y:S02]  /*55d0*/  FFMA.FTZ R3, R162, c[0x0][0x2d0], -R0 ;  /* 0x0000b400a2037a23 */ /* 0x002fe40000010800 */
[----:B------:R-:W-:-:S02]  /*55e0*/  IMAD.MOV.U32 R161, RZ, RZ, R159 ;  /* 0x000000ffffa17224 */ /* 0x000fc400078e009f */
[----:B------:R1:W-:Y:S01]  /*55f0*/  MUFU.EX2 R63, R3 ;  /* 0x00000003003f7308 */ /* 0x0003e20000000800 */
[----:B------:R-:W-:Y:S01]  /*5600*/  IMAD.MOV.U32 R159, RZ, RZ, R150 ;  /* 0x000000ffff9f7224 */ /* 0x000fe200078e0096 */
[----:B------:R-:W-:Y:S01]  /*5610*/  MOV R150, R157 ;  /* 0x0000009d00967202 */ /* 0x000fe20000000f00 */
[----:B------:R-:W-:Y:S02]  /*5620*/  IMAD.MOV.U32 R157, RZ, RZ, R151 ;  /* 0x000000ffff9d7224 */ /* 0x000fe400078e0097 */
[----:B------:R-:W-:Y:S02]  /*5630*/  IMAD.MOV.U32 R139, RZ, RZ, R119 ;  /* 0x000000ffff8b7224 */ /* 0x000fe400078e0077 */
[----:B-1----:R-:W-:Y:S02]  /*5640*/  FFMA.FTZ R3, R160, c[0x0][0x2d0], -R0 ;  /* 0x0000b400a0037a23 */ /* 0x002fe40000010800 */
[----:B------:R-:W-:Y:S02]  /*5650*/  IMAD.MOV.U32 R151, RZ, RZ, R158 ;  /* 0x000000ffff977224 */ /* 0x000fe400078e009e */
[----:B------:R1:W4:Y:S01]  /*5660*/  MUFU.EX2 R62, R3 ;  /* 0x00000003003e7308 */ /* 0x0003220000000800 */
[----:B------:R-:W-:-:S02]  /*5670*/  IMAD.MOV.U32 R158, RZ, RZ, R156 ;  /* 0x000000ffff9e7224 */ /* 0x000fc400078e009c */
[----:B------:R-:W-:Y:S01]  /*5680*/  IMAD.MOV.U32 R119, RZ, RZ, R118 ;  /* 0x000000ffff777224 */ /* 0x000fe200078e0076 */
[----:B------:R-:W-:Y:S01]  /*5690*/  MOV R118, R122 ;  /* 0x0000007a00767202 */ /* 0x000fe20000000f00 */
[----:B------:R-:W-:Y:S02]  /*56a0*/  IMAD.MOV.U32 R156, RZ, RZ, R149 ;  /* 0x000000ffff9c7224 */ /* 0x000fe400078e0095 */
[----:B-1----:R-:W-:Y:S02]  /*56b0*/  FFMA.FTZ R3, R172, c[0x0][0x2d0], -R0 ;  /* 0x0000b400ac037a23 */ /* 0x002fe40000010800 */
[----:B------:R-:W-:Y:S02]  /*56c0*/  IMAD.MOV.U32 R122, RZ, RZ, R228 ;  /* 0x000000ffff7a7224 */ /* 0x000fe400078e00e4 */
[----:B------:R1:W-:Y:S01]  /*56d0*/  MUFU.EX2 R61, R3 ;  /* 0x00000003003d7308 */ /* 0x0003e20000000800 */
[----:B------:R-:W-:Y:S01]  /*56e0*/  IMAD.MOV.U32 R149, RZ, RZ, R148 ;  /* 0x000000ffff957224 */ /* 0x000fe200078e0094 */
[----:B------:R-:W-:Y:S01]  /*56f0*/  MOV R148, R141 ;  /* 0x0000008d00947202 */ /* 0x000fe20000000f00 */
[----:B------:R-:W-:-:S02]  /*5700*/  IMAD.MOV.U32 R141, RZ, RZ, R142 ;  /* 0x000000ffff8d7224 */ /* 0x000fc400078e008e */
[----:B------:R-:W-:Y:S02]  /*5710*/  IMAD.MOV.U32 R179, RZ, RZ, R161 ;  /* 0x000000ffffb37224 */ /* 0x000fe400078e00a1 */
[----:B------:R-:W-:Y:S01]  /*5720*/  IMAD.MOV.U32 R162, RZ, RZ, R150 ;  /* 0x000000ffffa27224 */ /* 0x000fe200078e0096 */
[C---:B------:R-:W-:Y:S08]  /*5730*/  HMMA.16816.F32 R144, R8.reuse, R24, R144 ;  /* 0x000000180890723c */ /* 0x040ff00000001890 */
[----:B------:R-:W-:Y:S01]  /*5740*/  HMMA.16816.F32 R152, R8, R26, R152 ;  /* 0x0000001a0898723c */ /* 0x000fe20000001898 */
[----:B-1----:R-:W-:-:S07]  /*5750*/  FFMA.FTZ R3, R173, c[0x0][0x2d0], -R0 ;  /* 0x0000b400ad037a23 */ /* 0x002fce0000010800 */
[----:B---3--:R-:W-:Y:S01]  /*5760*/  HMMA.16816.F32 R164, R8, R20, R164 ;  /* 0x0000001408a4723c */ /* 0x008fe200000018a4 */
[----:B------:R1:W3:Y:S01]  /*5770*/  MUFU.EX2 R60, R3 ;  /* 0x00000003003c7308 */ /* 0x0002e20000000800 */
[----:B------:R-:W-:-:S06]  /*5780*/  IMAD.MOV.U32 R142, RZ, RZ, R139 ;  /* 0x000000ffff8e7224 */ /* 0x000fcc00078e008b */
[----:B------:R-:W-:Y:S01]  /*5790*/  HMMA.16816.F32 R168, R8, R22, R168 ;  /* 0x0000001608a8723c */ /* 0x000fe200000018a8 */
[----:B------:R-:W-:-:S07]  /*57a0*/  IMAD.MOV.U32 R139, RZ, RZ, R119 ;  /* 0x000000ffff8b7224 */ /* 0x000fce00078e0077 */
[----:B------:R-:W-:Y:S01]  /*57b0*/  HMMA.16816.F32 R180, R8, R16, R180 ;  /* 0x0000001008b4723c */ /* 0x000fe200000018b4 */
[----:B-1----:R-:W-:-:S07]  /*57c0*/  FFMA.FTZ R3, R216, c[0x0][0x2d0], -R6 ;  /* 0x0000b400d8037a23 */ /* 0x002fce0000010806 */
[----:B------:R-:W-:Y:S01]  /*57d0*/  HMMA.16816.F32 R72, R8, R12, R72 ;  /* 0x0000000c0848723c */ /* 0x000fe20000001848 */
[----:B------:R1:W-:Y:S01]  /*57e0*/  MUFU.EX2 R29, R3 ;  /* 0x00000003001d7308 */ /* 0x0003e20000000800 */
[----:B------:R-:W-:-:S06]  /*57f0*/  IMAD.MOV.U32 R119, RZ, RZ, R118 ;  /* 0x000000ffff777224 */ /* 0x000fcc00078e0076 */
[----:B------:R-:W-:Y:S01]  /*5800*/  HMMA.16816.F32 R68, R8, R14, R68 ;  /* 0x0000000e0844723c */ /* 0x000fe20000001844 */
[----:B------:R-:W-:Y:S01]  /*5810*/  IMAD.MOV.U32 R118, RZ, RZ, R122 ;  /* 0x000000ffff767224 */ /* 0x000fe200078e007a */
[----:B------:R-:W-:Y:S01]  /*5820*/  MOV R122, R123 ;  /* 0x0000007b007a7202 */ /* 0x000fe20000000f00 */
[----:B------:R-:W-:Y:S02]  /*5830*/  IMAD.MOV.U32 R123, RZ, RZ, R117 ;  /* 0x000000ffff7b7224 */ /* 0x000fe400078e0075 */
[----:B------:R-:W-:Y:S01]  /*5840*/  IMAD.MOV.U32 R205, RZ, RZ, R121 ;  /* 0x000000ffffcd7224 */ /* 0x000fe200078e0079 */
[----:B------:R-:W-:Y:S01]  /*5850*/  MOV R187, R120 ;  /* 0x0000007800bb7202 */ /* 0x000fe20000000f00 */
[----:B------:R-:W-:Y:S02]  /*5860*/  IMAD.MOV.U32 R186, RZ, RZ, R159 ;  /* 0x000000ffffba7224 */ /* 0x000fe400078e009f */
[----:B------:R-:W-:Y:S01]  /*5870*/  FFMA.FTZ R4, R4, c[0x0][0x2d0], -R7 ;  /* 0x0000b40004047a23 */ /* 0x000fe20000010807 */
[----:B------:R-:W-:Y:S01]  /*5880*/  MOV R163, R157 ;  /* 0x0000009d00a37202 */ /* 0x000fe20000000f00 */
[----:B-1----:R-:W-:Y:S01]  /*5890*/  FFMA.FTZ R3, R218, c[0x0][0x2d0], -R6 ;  /* 0x0000b400da037a23 */ /* 0x002fe20000010806 */
[----:B------:R1:W5:Y:S01]  /*58a0*/  LDL.LU R228, [R1+0x44] ;  /* 0x0000440001e47983 */ /* 0x0003620000300800 */
[----:B------:R-:W-:-:S02]  /*58b0*/  IMAD.MOV.U32 R117, RZ, RZ, R143 ;  /* 0x000000ffff757224 */ /* 0x000fc400078e008f */
[----:B------:R3:W1:Y:S01]  /*58c0*/  MUFU.EX2 R31, R3 ;  /* 0x00000003001f7308 */ /* 0x0006620000000800 */
[----:B------:R-:W-:Y:S01]  /*58d0*/  MOV R161, R148 ;  /* 0x0000009400a17202 */ /* 0x000fe20000000f00 */
[----:B------:R-:W-:Y:S01]  /*58e0*/  IMAD.MOV.U32 R150, RZ, RZ, R141 ;  /* 0x000000ffff967224 */ /* 0x000fe200078e008d */
[----:B------:R-:W-:Y:S01]  /*58f0*/  MOV R141, R118 ;  /* 0x00000076008d7202 */ /* 0x000fe20000000f00 */
[----:B------:R-:W-:Y:S01]  /*5900*/  IMAD.MOV.U32 R148, RZ, RZ, R119 ;  /* 0x000000ffff947224 */ /* 0x000fe200078e0077 */
[----:B------:R1:W5:Y:S01]  /*5910*/  LDL.LU R143, [R1+0x40] ;  /* 0x00004000018f7983 */ /* 0x0003620000300800 */
[----:B------:R-:W-:Y:S01]  /*5920*/  IMAD.MOV.U32 R184, RZ, RZ, R117 ;  /* 0x000000ffffb87224 */ /* 0x000fe200078e0075 */
[----:B------:R-:W-:Y:S01]  /*5930*/  MOV R210, R161 ;  /* 0x000000a100d27202 */ /* 0x000fe20000000f00 */
[----:B------:R-:W-:Y:S01]  /*5940*/  HMMA.16816.F32 R116, R8, R18, R76 ;  /* 0x000000120874723c */ /* 0x000fe2000000184c */
[----:B------:R-:W-:Y:S02]  /*5950*/  IMAD.MOV.U32 R177, RZ, RZ, R158 ;  /* 0x000000ffffb17224 */ /* 0x000fe400078e009e */
[----:B------:R-:W-:-:S02]  /*5960*/  IMAD.MOV.U32 R176, RZ, RZ, R156 ;  /* 0x000000ffffb07224 */ /* 0x000fc400078e009c */
[----:B------:R-:W-:Y:S01]  /*5970*/  IMAD.MOV.U32 R178, RZ, RZ, R151 ;  /* 0x000000ffffb27224 */ /* 0x000fe200078e0097 */
[----:B------:R-:W1:Y:S01]  /*5980*/  LDSM.16.MT88.4 R156, [R224+0x3100] ;  /* 0x00310000e09c783b */ /* 0x000e620000004200 */
[----:B--2---:R-:W-:Y:S01]  /*5990*/  F2FP.PACK_AB R8, R82, R83 ;  /* 0x000000535208723e */ /* 0x004fe200000000ff */
[----:B---3--:R-:W-:Y:S01]  /*59a0*/  FFMA.FTZ R3, R220, c[0x0][0x2d0], -R6 ;  /* 0x0000b400dc037a23 */ /* 0x008fe20000010806 */
[----:B----4-:R-:W-:Y:S01]  /*59b0*/  F2FP.PACK_AB R9, R62, R63 ;  /* 0x0000003f3e09723e */ /* 0x010fe200000000ff */
[----:B------:R-:W-:Y:S01]  /*59c0*/  IMAD.MOV.U32 R160, RZ, RZ, R149 ;  /* 0x000000ffffa07224 */ /* 0x000fe200078e0095 */
[----:B------:R-:W-:Y:S01]  /*59d0*/  F2FP.PACK_AB R10, R80, R81 ;  /* 0x00000051500a723e */ /* 0x000fe200000000ff */
[----:B------:R2:W-:Y:S01]  /*59e0*/  MUFU.EX2 R30, R3 ;  /* 0x00000003001e7308 */ /* 0x0005e20000000800 */
[----:B------:R-:W-:Y:S01]  /*59f0*/  F2FP.PACK_AB R11, R60, R61 ;  /* 0x0000003d3c0b723e */ /* 0x000fe200000000ff */
[----:B------:R-:W-:Y:S02]  /*5a00*/  IMAD.MOV.U32 R149, RZ, RZ, R139 ;  /* 0x000000ffff957224 */ /* 0x000fe400078e008b */
[----:B------:R-:W-:-:S02]  /*5a10*/  IMAD.MOV.U32 R151, RZ, RZ, R142 ;  /* 0x000000ffff977224 */ /* 0x000fc400078e008e */
[----:B------:R-:W-:Y:S02]  /*5a20*/  IMAD.MOV.U32 R246, RZ, RZ, R150 ;  /* 0x000000fffff67224 */ /* 0x000fe400078e0096 */
[C---:B------:R-:W-:Y:S01]  /*5a30*/  HMMA.16816.F32 R56, R8.reuse, R26, R56 ;  /* 0x0000001a0838723c */ /* 0x040fe20000001838 */
[----:B------:R-:W-:Y:S02]  /*5a40*/  IMAD.MOV.U32 R213, RZ, RZ, R151 ;  /* 0x000000ffffd57224 */ /* 0x000fe400078e0097 */
[----:B------:R-:W-:Y:S02]  /*5a50*/  IMAD.MOV.U32 R139, RZ, RZ, R122 ;  /* 0x000000ffff8b7224 */ /* 0x000fe400078e007a */
[----:B------:R-:W-:Y:S02]  /*5a60*/  IMAD.MOV.U32 R142, RZ, RZ, R123 ;  /* 0x000000ffff8e7224 */ /* 0x000fe400078e007b */
[----:B------:R-:W-:Y:S01]  /*5a70*/  LDSM.16.MT88.4 R120, [R225+0x3100] ;  /* 0x00310000e178783b */ /* 0x000fe20000004200 */
[----:B--2---:R-:W-:Y:S01]  /*5a80*/  FFMA.FTZ R3, R221, c[0x0][0x2d0], -R6 ;  /* 0x0000b400dd037a23 */ /* 0x004fe20000010806 */
[----:B------:R-:W-:Y:S01]  /*5a90*/  HMMA.16816.F32 R64, R8, R24, R64 ;  /* 0x000000180840723c */ /* 0x000fe20000001840 */
[----:B------:R-:W-:-:S02]  /*5aa0*/  FFMA.FTZ R6, R252, c[0x0][0x2d0], -R0 ;  /* 0x0000b400fc067a23 */ /* 0x000fc40000010800 */
[----:B------:R2:W3:Y:S05]  /*5ab0*/  MUFU.EX2 R28, R3 ;  /* 0x00000003001c7308 */ /* 0x0004ea0000000800 */
[C---:B------:R-:W-:Y:S03]  /*5ac0*/  HMMA.16816.F32 R48, R8.reuse, R22, R48 ;  /* 0x000000160830723c */ /* 0x040fe60000001830 */
[----:B------:R4:W-:Y:S05]  /*5ad0*/  MUFU.EX2 R23, R4 ;  /* 0x0000000400177308 */ /* 0x0009ea0000000800 */
[----:B------:R-:W-:Y:S01]  /*5ae0*/  HMMA.16816.F32 R44, R8, R12, R44 ;  /* 0x0000000c082c723c */ /* 0x000fe2000000182c */
[----:B--2---:R-:W-:-:S04]  /*5af0*/  FFMA.FTZ R3, R174, c[0x0][0x2d0], -R5 ;  /* 0x0000b400ae037a23 */ /* 0x004fc80000010805 */
[----:B------:R2:W-:Y:S02]  /*5b00*/  MUFU.EX2 R27, R3 ;  /* 0x00000003001b7308 */ /* 0x0005e40000000800 */
[----:B------:R-:W-:Y:S01]  /*5b10*/  FFMA.FTZ R12, R223, c[0x0][0x2d0], -R0 ;  /* 0x0000b400df0c7a23 */ /* 0x000fe20000010800 */
[C---:B------:R-:W-:Y:S01]  /*5b20*/  HMMA.16816.F32 R52, R8.reuse, R20, R52 ;  /* 0x000000140834723c */ /* 0x040fe20000001834 */
[----:B------:R-:W-:Y:S01]  /*5b30*/  FADD.FTZ R13, R185, R184 ;  /* 0x000000b8b90d7221 */ /* 0x000fe20000010000 */
[----:B------:R-:W-:Y:S01]  /*5b40*/  MOV R185, R163 ;  /* 0x000000a300b97202 */ /* 0x000fe20000000f00 */
[----:B----4-:R-:W-:Y:S02]  /*5b50*/  FFMA.FTZ R4, R251, c[0x0][0x2d0], -R0 ;  /* 0x0000b400fb047a23 */ /* 0x010fe40000010800 */
[----:B------:R-:W-:Y:S02]  /*5b60*/  IMAD.MOV.U32 R184, RZ, RZ, R178 ;  /* 0x000000ffffb87224 */ /* 0x000fe400078e00b2 */
[----:B------:R-:W-:Y:S01]  /*5b70*/  FFMA.FTZ R0, R222, c[0x0][0x2d0], -R0 ;  /* 0x0000b400de007a23 */ /* 0x000fe20000010800 */
[----:B------:R-:W-:Y:S01]  /*5b80*/  HMMA.16816.F32 R36, R8, R14, R36 ;  /* 0x0000000e0824723c */ /* 0x000fe20000001824 */
[----:B------:R-:W-:-:S02]  /*5b90*/  FADD.FTZ R20, R209, R208 ;  /* 0x000000d0d1147221 */ /* 0x000fc40000010000 */
[----:B------:R-:W-:Y:S02]  /*5ba0*/  FADD.FTZ R21, R219, R217 ;  /* 0x000000d9db157221 */ /* 0x000fe40000010000 */
[----:B------:R-:W-:Y:S02]  /*5bb0*/  IMAD.MOV.U32 R178, RZ, RZ, R135 ;  /* 0x000000ffffb27224 */ /* 0x000fe400078e0087 */
[----:B--2---:R-:W-:Y:S01]  /*5bc0*/  FFMA.FTZ R3, R175, c[0x0][0x2d0], -R5 ;  /* 0x0000b400af037a23 */ /* 0x004fe20000010805 */
[----:B------:R-:W-:Y:S01]  /*5bd0*/  HMMA.16816.F32 R32, R8, R16, R32 ;  /* 0x000000100820723c */ /* 0x000fe20000001820 */
[----:B------:R-:W-:Y:S01]  /*5be0*/  IMAD.MOV.U32 R163, RZ, RZ, R132 ;  /* 0x000000ffffa37224 */ /* 0x000fe200078e0084 */
[----:B------:R-:W2:Y:S01]  /*5bf0*/  LDSM.16.MT88.4 R172, [R227+0x3100] ;  /* 0x00310000e3ac783b */ /* 0x000ea20000004200 */
[----:B------:R4:W-:Y:S01]  /*5c00*/  MUFU.EX2 R26, R3 ;  /* 0x00000003001a7308 */ /* 0x0009e20000000800 */
[----:B------:R-:W-:Y:S01]  /*5c10*/  IMAD.MOV.U32 R77, RZ, RZ, R185 ;  /* 0x000000ffff4d7224 */ /* 0x000fe200078e00b9 */
[----:B-1----:R-:W-:Y:S01]  /*5c20*/  F2FP.PACK_AB R132, R31, R29 ;  /* 0x0000001d1f84723e */ /* 0x002fe200000000ff */
[----:B------:R-:W-:-:S02]  /*5c30*/  IMAD.MOV.U32 R79, RZ, RZ, R178 ;  /* 0x000000ffff4f7224 */ /* 0x000fc400078e00b2 */
[----:B------:R-:W-:Y:S01]  /*5c40*/  HMMA.16816.F32 R40, R8, R18, R40 ;  /* 0x000000120828723c */ /* 0x000fe20000001828 */
[----:B------:R-:W-:Y:S01]  /*5c50*/  IMAD.MOV.U32 R245, RZ, RZ, R163 ;  /* 0x000000fffff57224 */ /* 0x000fe200078e00a3 */
[----:B------:R-:W1:Y:S01]  /*5c60*/  LDSM.16.MT88.4 R16, [R226+0x3100] ;  /* 0x00310000e210783b */ /* 0x000e620000004200 */
[----:B------:R3:W-:Y:S01]  /*5c70*/  MUFU.EX2 R9, R4 ;  /* 0x0000000400097308 */ /* 0x0007e20000000800 */
[----:B----4-:R-:W-:-:S07]  /*5c80*/  FFMA.FTZ R3, R249, c[0x0][0x2d0], -R5 ;  /* 0x0000b400f9037a23 */ /* 0x010fce0000010805 */
[----:B------:R-:W-:Y:S01]  /*5c90*/  MUFU.EX2 R11, R12 ;  /* 0x0000000c000b7308 */ /* 0x000fe20000000800 */
[----:B---3--:R-:W-:-:S07]  /*5ca0*/  FADD.FTZ R4, R184, R13 ;  /* 0x0000000db8047221 */ /* 0x008fce0000010000 */
[----:B------:R3:W-:Y:S01]  /*5cb0*/  MUFU.EX2 R25, R3 ;  /* 0x0000000300197308 */ /* 0x0007e20000000800 */
[----:B------:R-:W-:-:S07]  /*5cc0*/  FADD.FTZ R4, R160, R4 ;  /* 0x00000004a0047221 */ /* 0x000fce0000010000 */
[----:B------:R4:W-:Y:S01]  /*5cd0*/  MUFU.EX2 R12, R0 ;  /* 0x00000000000c7308 */ /* 0x0009e20000000800 */
[----:B---3--:R-:W-:-:S07]  /*5ce0*/  FFMA.FTZ R3, R205, c[0x0][0x2d0], -R5 ;  /* 0x0000b400cd037a23 */ /* 0x008fce0000010805 */
[----:B------:R-:W3:Y:S01]  /*5cf0*/  MUFU.EX2 R10, R6 ;  /* 0x00000006000a7308 */ /* 0x000ee20000000800 */
[----:B------:R-:W-:Y:S02]  /*5d00*/  FFMA.FTZ R5, R186, c[0x0][0x2d0], -R7 ;  /* 0x0000b400ba057a23 */ /* 0x000fe40000010807 */
[----:B------:R-:W-:Y:S02]  /*5d10*/  IMAD.MOV.U32 R186, RZ, RZ, R177 ;  /* 0x000000ffffba7224 */ /* 0x000fe400078e00b1 */
[----:B------:R-:W-:Y:S01]  /*5d20*/  IMAD.MOV.U32 R177, RZ, RZ, R134 ;  /* 0x000000ffffb17224 */ /* 0x000fe200078e0086 */
[----:B------:R-:W-:Y:S01]  /*5d30*/  F2FP.PACK_AB R134, R28, R30 ;  /* 0x0000001e1c86723e */ /* 0x000fe200000000ff */
[----:B------:R-:W-:Y:S01]  /*5d40*/  IMAD.MOV.U32 R205, RZ, RZ, R148 ;  /* 0x000000ffffcd7224 */ /* 0x000fe200078e0094 */
[----:B------:R1:W1:Y:S01]  /*5d50*/  MUFU.EX2 R24, R3 ;  /* 0x0000000300187308 */ /* 0x0002620000000800 */
[----:B----4-:R-:W-:-:S07]  /*5d60*/  FADD.FTZ R0, R177, R21 ;  /* 0x00000015b1007221 */ /* 0x010fce0000010000 */
[----:B------:R4:W-:Y:S01]  /*5d70*/  MUFU.EX2 R15, R5 ;  /* 0x00000005000f7308 */ /* 0x0009e20000000800 */
[----:B---3--:R-:W-:Y:S01]  /*5d80*/  F2FP.PACK_AB R185, R9, R10 ;  /* 0x0000000a09b9723e */ /* 0x008fe200000000ff */
[--C-:B-1----:R-:W-:Y:S01]  /*5d90*/  FFMA.FTZ R3, R187, c[0x0][0x2d0], -R7.reuse ;  /* 0x0000b400bb037a23 */ /* 0x102fe20000010807 */
[----:B------:R-:W-:Y:S01]  /*5da0*/  F2FP.PACK_AB R135, R24, R25 ;  /* 0x000000191887723e */ /* 0x000fe200000000ff */
[----:B------:R-:W-:Y:S01]  /*5db0*/  FFMA.FTZ R7, R179, c[0x0][0x2d0], -R7 ;  /* 0x0000b400b3077a23 */ /* 0x000fe20000010807 */
[----:B------:R-:W-:Y:S01]  /*5dc0*/  F2FP.PACK_AB R187, R12, R11 ;  /* 0x0000000b0cbb723e */ /* 0x000fe200000000ff */
[----:B------:R-:W-:Y:S02]  /*5dd0*/  IMAD.MOV.U32 R179, RZ, RZ, R176 ;  /* 0x000000ffffb37224 */ /* 0x000fe400078e00b0 */
[----:B------:R1:W3:Y:S01]  /*5de0*/  MUFU.EX2 R22, R3 ;  /* 0x0000000300167308 */ /* 0x0002e20000000800 */
[----:B------:R-:W-:Y:S01]  /*5df0*/  IMAD.MOV.U32 R176, RZ, RZ, R162 ;  /* 0x000000ffffb07224 */ /* 0x000fe200078e00a2 */
[----:B------:R-:W-:Y:S01]  /*5e00*/  MOV R162, R133 ;  /* 0x0000008500a27202 */ /* 0x000fe20000000f00 */
[----:B----4-:R-:W-:Y:S01]  /*5e10*/  FADD.FTZ R5, R179, R186 ;  /* 0x000000bab3057221 */ /* 0x010fe20000010000 */
[----:B------:R-:W-:Y:S01]  /*5e20*/  F2FP.PACK_AB R133, R26, R27 ;  /* 0x0000001b1a85723e */ /* 0x000fe200000000ff */
[----:B------:R-:W-:-:S02]  /*5e30*/  IMAD.MOV.U32 R78, RZ, RZ, R176 ;  /* 0x000000ffff4e7224 */ /* 0x000fc400078e00b0 */
[----:B------:R-:W-:Y:S01]  /*5e40*/  FADD.FTZ R6, R162, R5 ;  /* 0x00000005a2067221 */ /* 0x000fe20000010000 */
[----:B------:R4:W2:Y:S03]  /*5e50*/  MUFU.EX2 R14, R7 ;  /* 0x00000007000e7308 */ /* 0x0008a60000000800 */
[----:B------:R-:W-:Y:S01]  /*5e60*/  HMMA.16816.F32 R144, R132, R156, R144 ;  /* 0x0000009c8490723c */ /* 0x000fe20000001890 */
[----:B-1----:R-:W-:Y:S01]  /*5e70*/  FADD.FTZ R3, R248, R20 ;  /* 0x00000014f8037221 */ /* 0x002fe20000010000 */
[----:B---3--:R-:W-:-:S06]  /*5e80*/  F2FP.PACK_AB R184, R22, R23 ;  /* 0x0000001716b8723e */ /* 0x008fcc00000000ff */
[C---:B------:R-:W-:Y:S01]  /*5e90*/  HMMA.16816.F32 R152, R132.reuse, R158, R152 ;  /* 0x0000009e8498723c */ /* 0x040fe20000001898 */
[----:B------:R-:W-:Y:S02]  /*5ea0*/  FADD.FTZ R5, R250, R3 ;  /* 0x00000003fa057221 */ /* 0x000fe40000010000 */
[----:B------:R-:W-:Y:S02]  /*5eb0*/  FADD.FTZ R3, R77, R6 ;  /* 0x000000064d037221 */ /* 0x000fe40000010000 */
[----:B----4-:R-:W-:Y:S01]  /*5ec0*/  FADD.FTZ R7, R149, R0 ;  /* 0x0000000095077221 */ /* 0x010fe20000010000 */
[----:B--2---:R-:W-:Y:S01]  /*5ed0*/  F2FP.PACK_AB R186, R14, R15 ;  /* 0x0000000f0eba723e */ /* 0x004fe200000000ff */
[----:B------:R-:W-:Y:S01]  /*5ee0*/  FADD.FTZ R0, R78, R4 ;  /* 0x000000044e007221 */ /* 0x000fe20000010000 */
[----:B------:R-:W-:Y:S01]  /*5ef0*/  HMMA.16816.F32 R164, R132, R172, R164 ;  /* 0x000000ac84a4723c */ /* 0x000fe200000018a4 */
[----:B------:R-:W-:Y:S02]  /*5f00*/  FADD.FTZ R5, R244, R5 ;  /* 0x00000005f4057221 */ /* 0x000fe40000010000 */
[----:B------:R-:W-:-:S02]  /*5f10*/  FADD.FTZ R4, R79, R7 ;  /* 0x000000074f047221 */ /* 0x000fc40000010000 */
[----:B------:R-:W-:Y:S02]  /*5f20*/  FADD.FTZ R3, R245, R3 ;  /* 0x00000003f5037221 */ /* 0x000fe40000010000 */
        /* <DEDUP_REMOVED lines=12> */
[----:B------:R-:W-:Y:S01]  /*5ff0*/  FADD.FTZ R4, R242, R4 ;  /* 0x00000004f2047221 */ /* 0x000fe20000010000 */
[----:B------:R-:W-:Y:S01]  /*6000*/  IADD3 R242, R142, -0x2, RZ ;  /* 0xfffffffe8ef27810 */ /* 0x000fe20007ffe0ff */
[----:B------:R-:W-:Y:S02]  /*6010*/  FADD.FTZ R5, R205, R3 ;  /* 0x00000003cd057221 */ /* 0x000fe40000010000 */
[----:B------:R-:W-:Y:S01]  /*6020*/  FADD.FTZ R3, R141, R0 ;  /* 0x000000008d037221 */ /* 0x000fe20000010000 */
[----:B------:R-:W-:Y:S01]  /*6030*/  ISETP.GE.AND P0, PT, R242, R139, PT ;  /* 0x0000008bf200720c */ /* 0x000fe20003f06270 */
        /* <DEDUP_REMOVED lines=41> */
[-C--:B------:R-:W-:Y:S01]  /*62d0*/  HMMA.16816.F32 R132, R132, R18.reuse, R68 ;  /* 0x000000128484723c */ /* 0x080fe20000001844 */
        /* <DEDUP_REMOVED lines=47> */
[----:B------:R1:W-:Y:S01]  /*65d0*/  STL [R1], R6 ;  /* 0x0000000601007387 */ /* 0x0003e20000100800 */
[----:B------:R-:W-:-:S03]  /*65e0*/  FADD.FTZ R0, R24, R5 ;  /* 0x0000000518007221 */ /* 0x000fc60000010000 */
[----:B------:R1:W-:Y:S04]  /*65f0*/  STL [R1+0x4], R4 ;  /* 0x0000040401007387 */ /* 0x0003e80000100800 */
[----:B------:R1:W-:Y:S04]  /*6600*/  STL [R1+0xc], R0 ;  /* 0x00000c0001007387 */ /* 0x0003e80000100800 */
[----:B------:R1:W-:Y:S01]  /*6610*/  STL [R1+0x8], R3 ;  /* 0x0000080301007387 */ /* 0x0003e20000100800 */
[----:B------:R-:W-:Y:S05]  /*6620*/  @!P0 BRA `(.L_x_1633) ;  /* 0x00003eb000008947 */ /* 0x000fea0003800000 */
[----:B------:R-:W2:Y:S01]  /*6630*/  LDL.LU.64 R76, [R1+0x30] ;  /* 0x00003000014c7983 */ /* 0x000ea20000300a00 */
[----:B-1----:R-:W-:Y:S01]  /*6640*/  IMAD.MOV.U32 R3, RZ, RZ, R137 ;  /* 0x000000ffff037224 */ /* 0x002fe200078e0089 */
[----:B------:R-:W-:Y:S01]  /*6650*/  MOV R142, R2 ;  /* 0x00000002008e7202 */ /* 0x000fe20000000f00 */
[----:B------:R-:W-:Y:S01]  /*6660*/  IMAD.MOV.U32 R0, RZ, RZ, R138 ;  /* 0x000000ffff007224 */ /* 0x000fe200078e008a */
[----:B------:R-:W3:Y:S01]  /*6670*/  LDL.LU.64 R78, [R1+0x38] ;  /* 0x00003800014e7983 */ /* 0x000ee20000300a00 */
[----:B------:R-:W-:Y:S01]  /*6680*/  IMAD.MOV.U32 R140, RZ, RZ, R136 ;  /* 0x000000ffff8c7224 */ /* 0x000fe200078e0088 */
[----:B--2---:R-:W-:-:S02]  /*6690*/  MOV R5, R77 ;  /* 0x0000004d00057202 */ /* 0x004fc40000000f00 */
[----:B---3--:R-:W-:-:S05]  /*66a0*/  MOV R4, R78 ;  /* 0x0000004e00047202 */ /* 0x008fca0000000f00 */
[----:B------:R1:W-:Y:S02]  /*66b0*/  STL.64 [R1+0x10], R4 ;  /* 0x0000100401007387 */ /* 0x0003e40000100a00 */
.L_x_1634:
[----:B------:R-:W2:Y:S01]  /*66c0*/  LDL.64 R72, [R1+0x10] ;  /* 0x0000100001487983 */ /* 0x000ea20000100a00 */
[----:B------:R-:W-:Y:S04]  /*66d0*/  DEPBAR.LE SB0, 0x0 ;  /* 0x000080000000791a */ /* 0x000fe80000000000 */
[----:B------:R-:W-:Y:S01]  /*66e0*/  SHF.R.S32.HI R2, RZ, 0x1f, R242 ;  /* 0x0000001fff027819 */ /* 0x000fe200000114f2 */
[----:B------:R-:W-:Y:S01]  /*66f0*/  BAR.SYNC.DEFER_BLOCKING 0x0 ;  /* 0x0000000000007b1d */ /* 0x000fe20000010000 */
[----:B------:R-:W-:Y:S01]  /*6700*/  IMAD.WIDE.U32 R84, R242, c[0x0][0x208], RZ ;  /* 0x00008200f2547a25 */ /* 0x000fe200078e00ff */
[----:B------:R-:W-:Y:S03]  /*6710*/  MOV R247, c[0x0][0x1e4] ;  /* 0x0000790000f77a02 */ /* 0x000fe60000000f00 */
[----:B------:R-:W-:Y:S04]  /*6720*/  IMAD R2, R2, c[0x0][0x208], RZ ;  /* 0x0000820002027a24 */ /* 0x000fe800078e02ff */
[----:B------:R-:W-:Y:S05]  /*6730*/  IMAD R2, R242, c[0x0][0x20c], R2 ;  /* 0x00008300f2027a24 */ /* 0x000fea00078e0202 */
[----:B------:R-:W-:Y:S05]  /*6740*/  IADD3 R2, R85, R2, RZ ;  /* 0x0000000255027210 */ /* 0x000fea0007ffe0ff */
[----:B------:R-:W-:Y:S01]  /*6750*/  IMAD R2, R2, 0x70, RZ ;  /* 0x0000007002027824 */ /* 0x000fe200078e02ff */
[----:B------:R-:W-:Y:S08]  /*6760*/  LDSM.16.M88.4 R112, [R230+0x7100] ;  /* 0x00710000e670783b */ /* 0x000ff00000000200 */
[----:B-----5:R-:W3:Y:S08]  /*6770*/  LDSM.16.M88.4 R16, [R143+0x3900] ;  /* 0x003900008f10783b */ /* 0x020ef00000000200 */
[----:B------:R-:W4:Y:S08]  /*6780*/  LDSM.16.M88.4 R108, [R230+0x9100] ;  /* 0x00910000e66c783b */ /* 0x000f300000000200 */
[----:B------:R-:W1:Y:S08]  /*6790*/  LDSM.16.M88.4 R32, [R143+0x4100] ;  /* 0x004100008f20783b */ /* 0x000e700000000200 */
[----:B------:R-:W2:Y:S04]  /*67a0*/  LDL R245, [R1+0x24] ;  /* 0x0000240001f57983 */ /* 0x000ea80000100800 */
[----:B------:R-:W1:Y:S08]  /*67b0*/  LDSM.16.M88.4 R48, [R143+0x4900] ;  /* 0x004900008f30783b */ /* 0x000e700000000200 */
[----:B------:R-:W1:Y:S02]  /*67c0*/  LDSM.16.M88.4 R64, [R143+0x5100] ;  /* 0x005100008f40783b */ /* 0x000e640000000200 */
[-C--:B-1-3--:R-:W-:Y:S06]  /*67d0*/  HMMA.16816.F32 R4, R112, R16.reuse, RZ ;  /* 0x000000107004723c */ /* 0x08afec00000018ff */
[----:B------:R-:W1:Y:S02]  /*67e0*/  LDSM.16.M88.4 R80, [R143+0x5900] ;  /* 0x005900008f50783b */ /* 0x000e640000000200 */
[C---:B----4-:R-:W-:Y:S06]  /*67f0*/  HMMA.16816.F32 R8, R108.reuse, R16, RZ ;  /* 0x000000106c08723c */ /* 0x050fec00000018ff */
[----:B------:R-:W3:Y:S02]  /*6800*/  LDSM.16.M88.4 R96, [R143+0x6100] ;  /* 0x006100008f60783b */ /* 0x000ee40000000200 */
[-C--:B------:R-:W-:Y:S06]  /*6810*/  HMMA.16816.F32 R12, R108, R18.reuse, RZ ;  /* 0x000000126c0c723c */ /* 0x080fec00000018ff */
[----:B------:R-:W4:Y:S02]  /*6820*/  LDSM.16.M88.4 R136, [R143+0x6900] ;  /* 0x006900008f88783b */ /* 0x000f240000000200 */
[C---:B------:R-:W-:Y:S06]  /*6830*/  HMMA.16816.F32 R16, R112.reuse, R18, RZ ;  /* 0x000000127010723c */ /* 0x040fec00000018ff */
[----:B------:R-:W-:Y:S02]  /*6840*/  LDSM.16.M88.4 R188, [R233+0x7100] ;  /* 0x00710000e9bc783b */ /* 0x000fe40000000200 */
[-C--:B------:R-:W-:Y:S06]  /*6850*/  HMMA.16816.F32 R20, R112, R32.reuse, RZ ;  /* 0x000000207014723c */ /* 0x080fec00000018ff */
[----:B------:R-:W1:Y:S02]  /*6860*/  LDSM.16.M88.4 R192, [R234] ;  /* 0x00000000eac0783b */ /* 0x000e640000000200 */
[C---:B------:R-:W-:Y:S06]  /*6870*/  HMMA.16816.F32 R24, R108.reuse, R32, RZ ;  /* 0x000000206c18723c */ /* 0x040fec00000018ff */
[----:B------:R-:W1:Y:S02]  /*6880*/  LDSM.16.M88.4 R196, [R233+0x9100] ;  /* 0x00910000e9c4783b */ /* 0x000e640000000200 */
[-C--:B------:R-:W-:Y:S06]  /*6890*/  HMMA.16816.F32 R28, R108, R34.reuse, RZ ;  /* 0x000000226c1c723c */ /* 0x080fec00000018ff */
[----:B------:R-:W1:Y:S02]  /*68a0*/  LDSM.16.M88.4 R200, [R240] ;  /* 0x00000000f0c8783b */ /* 0x000e640000000200 */
[C---:B------:R-:W-:Y:S06]  /*68b0*/  HMMA.16816.F32 R32, R112.reuse, R34, RZ ;  /* 0x000000227020723c */ /* 0x040fec00000018ff */
[----:B------:R-:W1:Y:S02]  /*68c0*/  LDSM.16.M88.4 R204, [R239] ;  /* 0x00000000efcc783b */ /* 0x000e640000000200 */
[-C--:B------:R-:W-:Y:S06]  /*68d0*/  HMMA.16816.F32 R36, R112, R48.reuse, RZ ;  /* 0x000000307024723c */ /* 0x080fec00000018ff */
[----:B------:R-:W1:Y:S02]  /*68e0*/  LDSM.16.M88.4 R208, [R238] ;  /* 0x00000000eed0783b */ /* 0x000e640000000200 */
[C---:B------:R-:W-:Y:S06]  /*68f0*/  HMMA.16816.F32 R40, R108.reuse, R48, RZ ;  /* 0x000000306c28723c */ /* 0x040fec00000018ff */
[----:B------:R-:W1:Y:S02]  /*6900*/  LDSM.16.M88.4 R212, [R237] ;  /* 0x00000000edd4783b */ /* 0x000e640000000200 */
[-C--:B------:R-:W-:Y:S06]  /*6910*/  HMMA.16816.F32 R44, R108, R50.reuse, RZ ;  /* 0x000000326c2c723c */ /* 0x080fec00000018ff */
[----:B------:R-:W1:Y:S02]  /*6920*/  LDSM.16.M88.4 R216, [R236] ;  /* 0x00000000ecd8783b */ /* 0x000e640000000200 */
[C---:B------:R-:W-:Y:S06]  /*6930*/  HMMA.16816.F32 R48, R112.reuse, R50, RZ ;  /* 0x000000327030723c */ /* 0x040fec00000018ff */
[----:B------:R-:W2:Y:S02]  /*6940*/  LDSM.16.M88.4 R220, [R235] ;  /* 0x00000000ebdc783b */ /* 0x000ea40000000200 */
[-C--:B------:R-:W-:Y:S06]  /*6950*/  HMMA.16816.F32 R52, R112, R64.reuse, RZ ;  /* 0x000000407034723c */ /* 0x080fec00000018ff */
[----:B------:R-:W4:Y:S02]  /*6960*/  LDL.64 R250, [R1+0x18] ;  /* 0x0000180001fa7983 */ /* 0x000f240000100a00 */
[C---:B------:R-:W-:Y:S04]  /*6970*/  HMMA.16816.F32 R56, R108.reuse, R64, RZ ;  /* 0x000000406c38723c */ /* 0x040fe800000018ff */
[----:B------:R-:W4:Y:S04]  /*6980*/  LDL.64 R248, [R1+0x28] ;  /* 0x0000280001f87983 */ /* 0x000f280000100a00 */
[-C--:B------:R-:W-:Y:S08]  /*6990*/  HMMA.16816.F32 R60, R108, R66.reuse, RZ ;  /* 0x000000426c3c723c */ /* 0x080ff000000018ff */
[C---:B------:R-:W-:Y:S08]  /*69a0*/  HMMA.16816.F32 R64, R112.reuse, R66, RZ ;  /* 0x000000427040723c */ /* 0x040ff000000018ff */
[-C--:B-1----:R-:W-:Y:S01]  /*69b0*/  HMMA.16816.F32 R68, R112, R80.reuse, RZ ;  /* 0x000000507044723c */ /* 0x082fe200000018ff */
[----:B--2---:R-:W-:Y:S07]  /*69c0*/  IMAD.WIDE.U32 R84, R84, 0x70, R72 ;  /* 0x0000007054547825 */ /* 0x004fee00078e0048 */
[C---:B------:R-:W-:Y:S04]  /*69d0*/  HMMA.16816.F32 R72, R108.reuse, R80, RZ ;  /* 0x000000506c48723c */ /* 0x040fe800000018ff */
[----:B------:R-:W-:Y:S02]  /*69e0*/  LEA R88, P0, R84, c[0x0][0x1f8], 0x1 ;  /* 0x00007e0054587a11 */ /* 0x000fe400078008ff */
[----:B------:R-:W-:Y:S02]  /*69f0*/  IADD3 R2, R85, R2, RZ ;  /* 0x0000000255027210 */ /* 0x000fe40007ffe0ff */
[----:B------:R-:W-:Y:S01]  /*6a00*/  IADD3 R92, P2, R88, UR7, RZ ;  /* 0x00000007585c7c10 */ /* 0x000fe2000ff5e0ff */
[-C--:B------:R-:W-:Y:S03]  /*6a10*/  HMMA.16816.F32 R76, R108, R82.reuse, RZ ;  /* 0x000000526c4c723c */ /* 0x080fe600000018ff */
[----:B------:R-:W-:Y:S02]  /*6a20*/  LEA.HI.X R89, R84, c[0x0][0x1fc], R2, 0x1, P0 ;  /* 0x00007f0054597a11 */ /* 0x000fe400000f0c02 */
[----:B------:R-:W-:Y:S03]  /*6a30*/  IADD3 R94, P0, R92, UR7, RZ ;  /* 0x000000075c5e7c10 */ /* 0x000fe6000ff1e0ff */
[----:B------:R-:W-:Y:S01]  /*6a40*/  @!PT LDS RZ, [RZ] ;  /* 0x00000000fffff984 */ /* 0x000fe20000000800 */
[----:B------:R-:W-:Y:S01]  /*6a50*/  @!PT LDS RZ, [RZ] ;  /* 0x00000000fffff984 */ /* 0x000fe20000000800 */
[----:B------:R-:W-:Y:S01]  /*6a60*/  @!PT LDS RZ, [RZ] ;  /* 0x00000000fffff984 */ /* 0x000fe20000000800 */
[----:B------:R1:W-:Y:S01]  /*6a70*/  LDGSTS.E.BYPASS.LTC128B.128 [R241+0x100], [R88.64], !P1 ;  /* 0x0010000058f17fae */ /* 0x0003e2000c901d48 */
[----:B------:R-:W-:Y:S01]  /*6a80*/  IADD3.X R93, R89, UR5, RZ, P2, !PT ;  /* 0x00000005595d7c10 */ /* 0x000fe200097fe4ff */
[C---:B------:R-:W-:Y:S03]  /*6a90*/  HMMA.16816.F32 R80, R112.reuse, R82, RZ ;  /* 0x000000527050723c */ /* 0x040fe600000018ff */
[----:B------:R-:W-:Y:S03]  /*6aa0*/  IADD3.X R95, R93, UR5, RZ, P0, !PT ;  /* 0x000000055d5f7c10 */ /* 0x000fe600087fe4ff */
[----:B------:R2:W-:Y:S01]  /*6ab0*/  LDGSTS.E.BYPASS.LTC128B.128 [R241+0x900], [R92.64], !P1 ;  /* 0x009000005cf17fae */ /* 0x0005e2000c901d48 */
[----:B------:R-:W-:Y:S01]  /*6ac0*/  IADD3 R102, P2, R94, UR7, RZ ;  /* 0x000000075e667c10 */ /* 0x000fe2000ff5e0ff */
[-C--:B---3--:R-:W-:Y:S04]  /*6ad0*/  HMMA.16816.F32 R84, R112, R96.reuse, RZ ;  /* 0x000000607054723c */ /* 0x088fe800000018ff */
[----:B------:R-:W-:Y:S02]  /*6ae0*/  IADD3.X R103, R95, UR5, RZ, P2, !PT ;  /* 0x000000055f677c10 */ /* 0x000fe400097fe4ff */
[----:B------:R2:W-:Y:S08]  /*6af0*/  LDGSTS.E.BYPASS.LTC128B.128 [R241+0x1100], [R94.64], !P1 ;  /* 0x011000005ef17fae */ /* 0x0005f0000c901d48 */
[----:B------:R3:W-:Y:S01]  /*6b00*/  LDGSTS.E.BYPASS.LTC128B.128 [R241+0x1900], [R102.64], !P1 ;  /* 0x0190000066f17fae */ /* 0x0007e2000c901d48 */
[C---:B-1----:R-:W-:Y:S07]  /*6b10*/  HMMA.16816.F32 R88, R108.reuse, R96, RZ ;  /* 0x000000606c58723c */ /* 0x042fee00000018ff */
[----:B------:R-:W-:Y:S05]  /*6b20*/  IADD3 R96, P0, R102, UR7, RZ ;  /* 0x0000000766607c10 */ /* 0x000fea000ff1e0ff */
[----:B------:R-:W-:Y:S02]  /*6b30*/  IADD3.X R97, R103, UR5, RZ, P0, !PT ;  /* 0x0000000567617c10 */ /* 0x000fe400087fe4ff */
[----:B------:R-:W-:Y:S01]  /*6b40*/  IADD3 R100, P2, R96, UR7, RZ ;  /* 0x0000000760647c10 */ /* 0x000fe2000ff5e0ff */
[-C--:B--2---:R-:W-:Y:S02]  /*6b50*/  HMMA.16816.F32 R92, R108, R98.reuse, RZ ;  /* 0x000000626c5c723c */ /* 0x084fe400000018ff */
[----:B------:R1:W-:Y:S01]  /*6b60*/  LDGSTS.E.BYPASS.LTC128B.128 [R241+0x2100], [R96.64], !P1 ;  /* 0x0210000060f17fae */ /* 0x0003e2000c901d48 */
[----:B------:R-:W-:Y:S02]  /*6b70*/  IADD3.X R101, R97, UR5, RZ, P2, !PT ;  /* 0x0000000561657c10 */ /* 0x000fe400097fe4ff */
[----:B---3--:R-:W-:Y:S05]  /*6b80*/  IADD3 R102, P0, R100, UR7, RZ ;  /* 0x0000000764667c10 */ /* 0x008fea000ff1e0ff */
[----:B------:R4:W-:Y:S02]  /*6b90*/  LDGSTS.E.BYPASS.LTC128B.128 [R241+0x2900], [R100.64], !P1 ;  /* 0x0290000064f17fae */ /* 0x0009e4000c901d48 */
[----:B------:R-:W-:Y:S02]  /*6ba0*/  IADD3.X R103, R101, UR5, RZ, P0, !PT ;  /* 0x0000000565677c10 */ /* 0x000fe400087fe4ff */
[C---:B------:R-:W-:Y:S02]  /*6bb0*/  ISETP.GT.AND P0, PT, R242.reuse, R245, PT ;  /* 0x000000f5f200720c */ /* 0x040fe40003f04270 */
[----:B------:R-:W-:Y:S02]  /*6bc0*/  MOV R245, c[0x0][0x1e0] ;  /* 0x0000780000f57a02 */ /* 0x000fe40000000f00 */
[----:B------:R4:W-:Y:S01]  /*6bd0*/  LDGSTS.E.BYPASS.LTC128B.128 [R241+0x3100], [R102.64], !P1 ;  /* 0x0310000066f17fae */ /* 0x0009e2000c901d48 */
[----:B------:R-:W-:Y:S07]  /*6be0*/  IADD3 R242, R242, -0x1, RZ ;  /* 0xfffffffff2f27810 */ /* 0x000fee0007ffe0ff */
[----:B------:R-:W0:Y:S01]  /*6bf0*/  LDGDEPBAR ;  /* 0x00000000000079af */ /* 0x000e220000000000 */
[C---:B-1----:R-:W-:Y:S08]  /*6c00*/  HMMA.16816.F32 R96, R112.reuse, R98, RZ ;  /* 0x000000627060723c */ /* 0x042ff000000018ff */
[-C--:B----4-:R-:W-:Y:S08]  /*6c10*/  HMMA.16816.F32 R100, R112, R136.reuse, RZ ;  /* 0x000000887064723c */ /* 0x090ff000000018ff */
        /* <DEDUP_REMOVED lines=36> */
[-C--:B------:R-:W-:Y:S01]  /*6e60*/  HMMA.16816.F32 R108, R196, R222.reuse, R108 ;  /* 0x000000dec46c723c */ /* 0x080fe2000000186c */
[----:B------:R-:W3:Y:S07]  /*6e70*/  LDSM.16.M88.4 R196, [R229+0x5100] ;  /* 0x00510000e5c4783b */ /* 0x000eee0000000200 */
[----:B------:R-:W-:Y:S01]  /*6e80*/  HMMA.16816.F32 R112, R188, R222, R112 ;  /* 0x000000debc70723c */ /* 0x000fe20000001870 */
[----:B------:R-:W4:Y:S07]  /*6e90*/  LDSM.16.M88.4 R188, [R229+0x6100] ;  /* 0x00610000e5bc783b */ /* 0x000f2e0000000200 */
[-C--:B-1----:R-:W-:Y:S08]  /*6ea0*/  HMMA.16816.F32 R4, R136, R192.reuse, R4 ;  /* 0x000000c08804723c */ /* 0x082ff00000001804 */
[C---:B--2---:R-:W-:Y:S08]  /*6eb0*/  HMMA.16816.F32 R8, R200.reuse, R192, R8 ;  /* 0x000000c0c808723c */ /* 0x044ff00000001808 */
[-C--:B------:R-:W-:Y:S08]  /*6ec0*/  HMMA.16816.F32 R12, R200, R194.reuse, R12 ;  /* 0x000000c2c80c723c */ /* 0x080ff0000000180c */
[C---:B------:R-:W-:Y:S01]  /*6ed0*/  HMMA.16816.F32 R16, R136.reuse, R194, R16 ;  /* 0x000000c28810723c */ /* 0x040fe20000001810 */
[----:B------:R-:W-:Y:S07]  /*6ee0*/  LDSM.16.M88.4 R192, [R228] ;  /* 0x00000000e4c0783b */ /* 0x000fee0000000200 */
[-C--:B---3--:R-:W-:Y:S08]  /*6ef0*/  HMMA.16816.F32 R20, R136, R204.reuse, R20 ;  /* 0x000000cc8814723c */ /* 0x088ff00000001814 */
[C---:B------:R-:W-:Y:S08]  /*6f00*/  HMMA.16816.F32 R24, R200.reuse, R204, R24 ;  /* 0x000000ccc818723c */ /* 0x040ff00000001818 */
[-C--:B------:R-:W-:Y:S08]  /*6f10*/  HMMA.16816.F32 R28, R200, R206.reuse, R28 ;  /* 0x000000cec81c723c */ /* 0x080ff0000000181c */
[C---:B------:R-:W-:Y:S01]  /*6f20*/  HMMA.16816.F32 R32, R136.reuse, R206, R32 ;  /* 0x000000ce8820723c */ /* 0x040fe20000001820 */
[----:B------:R-:W-:Y:S07]  /*6f30*/  LDSM.16.M88.4 R204, [R228+0x800] ;  /* 0x00080000e4cc783b */ /* 0x000fee0000000200 */
[-C--:B----4-:R-:W-:Y:S08]  /*6f40*/  HMMA.16816.F32 R36, R136, R208.reuse, R36 ;  /* 0x000000d08824723c */ /* 0x090ff00000001824 */
        /* <DEDUP_REMOVED lines=21> */
[-C--:B------:R-:W-:Y:S01]  /*70a0*/  HMMA.16816.F32 R108, R200, R218.reuse, R108 ;  /* 0x000000dac86c723c */ /* 0x080fe2000000186c */
[----:B------:R-:W2:Y:S07]  /*70b0*/  LDSM.16.M88.4 R200, [R228+0x2000] ;  /* 0x00200000e4c8783b */ /* 0x000eae0000000200 */
[----:B------:R-:W-:Y:S01]  /*70c0*/  HMMA.16816.F32 R112, R136, R218, R112 ;  /* 0x000000da8870723c */ /* 0x000fe20000001870 */
[----:B------:R-:W3:Y:S07]  /*70d0*/  LDSM.16.M88.4 R136, [R228+0x2800] ;  /* 0x00280000e488783b */ /* 0x000eee0000000200 */
[-C--:B-1----:R-:W-:Y:S08]  /*70e0*/  HMMA.16816.F32 R4, R188, R192.reuse, R4 ;  /* 0x000000c0bc04723c */ /* 0x082ff00000001804 */
[C---:B------:R-:W-:Y:S08]  /*70f0*/  HMMA.16816.F32 R8, R196.reuse, R192, R8 ;  /* 0x000000c0c408723c */ /* 0x040ff00000001808 */
[-C--:B------:R-:W-:Y:S08]  /*7100*/  HMMA.16816.F32 R12, R196, R194.reuse, R12 ;  /* 0x000000c2c40c723c */ /* 0x080ff0000000180c */
[C---:B------:R-:W-:Y:S01]  /*7110*/  HMMA.16816.F32 R16, R188.reuse, R194, R16 ;  /* 0x000000c2bc10723c */ /* 0x040fe20000001810 */
[----:B------:R-:W1:Y:S01]  /*7120*/  LDSM.16.M88.4 R192, [R228+0x3000] ;  /* 0x00300000e4c0783b */ /* 0x000e620000000200 */
[----:B------:R-:W-:Y:S04]  /*7130*/  DEPBAR.LE SB0, 0x0 ;  /* 0x000080000000791a */ /* 0x000fe80000000000 */
[----:B------:R-:W-:Y:S02]  /*7140*/  FMNMX.FTZ R2, R4, R0, !PT ;  /* 0x0000000004027209 */ /* 0x000fe40007810000 */
[-C--:B------:R-:W-:Y:S01]  /*7150*/  HMMA.16816.F32 R20, R188, R204.reuse, R20 ;  /* 0x000000ccbc14723c */ /* 0x080fe20000001814 */
[----:B------:R-:W-:Y:S04]  /*7160*/  BAR.SYNC.DEFER_BLOCKING 0x0 ;  /* 0x0000000000007b1d */ /* 0x000fe80000010000 */
[----:B------:R-:W-:Y:S02]  /*7170*/  FMNMX.FTZ R2, R5, R2, !PT ;  /* 0x0000000205027209 */ /* 0x000fe40007810000 */
[----:B------:R-:W-:Y:S01]  /*7180*/  FMNMX.FTZ R141, R6, R3, !PT ;  /* 0x00000003068d7209 */ /* 0x000fe20007810000 */
[C---:B------:R-:W-:Y:S04]  /*7190*/  HMMA.16816.F32 R24, R196.reuse, R204, R24 ;  /* 0x000000ccc418723c */ /* 0x040fe80000001818 */
[----:B------:R-:W-:Y:S04]  /*71a0*/  FMNMX.FTZ R141, R7, R141, !PT ;  /* 0x0000008d078d7209 */ /* 0x000fe80007810000 */
[-C--:B------:R-:W-:Y:S04]  /*71b0*/  HMMA.16816.F32 R28, R196, R206.reuse, R28 ;  /* 0x000000cec41c723c */ /* 0x080fe8000000181c */
[----:B------:R-:W-:Y:S02]  /*71c0*/  FMNMX.FTZ R2, R16, R2, !PT ;  /* 0x0000000210027209 */ /* 0x000fe40007810000 */
[----:B------:R-:W-:Y:S02]  /*71d0*/  FMNMX.FTZ R141, R18, R141, !PT ;  /* 0x0000008d128d7209 */ /* 0x000fe40007810000 */
[C---:B------:R-:W-:Y:S04]  /*71e0*/  HMMA.16816.F32 R32, R188.reuse, R206, R32 ;  /* 0x000000cebc20723c */ /* 0x040fe80000001820 */
[----:B------:R-:W-:Y:S02]  /*71f0*/  FMNMX.FTZ R2, R17, R2, !PT ;  /* 0x0000000211027209 */ /* 0x000fe40007810000 */
[----:B------:R-:W-:Y:S02]  /*7200*/  FMNMX.FTZ R141, R19, R141, !PT ;  /* 0x0000008d138d7209 */ /* 0x000fe40007810000 */
[-C--:B------:R-:W-:Y:S04]  /*7210*/  HMMA.16816.F32 R36, R188, R208.reuse, R36 ;  /* 0x000000d0bc24723c */ /* 0x080fe80000001824 */
[----:B------:R-:W-:Y:S04]  /*7220*/  FMNMX.FTZ R2, R20, R2, !PT ;  /* 0x0000000214027209 */ /* 0x000fe80007810000 */
[C---:B------:R-:W-:Y:S04]  /*7230*/  HMMA.16816.F32 R40, R196.reuse, R208, R40 ;  /* 0x000000d0c428723c */ /* 0x040fe80000001828 */
[----:B------:R-:W-:Y:S04]  /*7240*/  FMNMX.FTZ R2, R21, R2, !PT ;  /* 0x0000000215027209 */ /* 0x000fe80007810000 */
        /* <DEDUP_REMOVED lines=12> */
[-C--:B--2---:R-:W-:Y:S04]  /*7310*/  HMMA.16816.F32 R68, R188, R200.reuse, R68 ;  /* 0x000000c8bc44723c */ /* 0x084fe80000001844 */
[----:B------:R-:W-:Y:S04]  /*7320*/  FMNMX.FTZ R2, R52, R2, !PT ;  /* 0x0000000234027209 */ /* 0x000fe80007810000 */
[C---:B------:R-:W-:Y:S04]  /*7330*/  HMMA.16816.F32 R72, R196.reuse, R200, R72 ;  /* 0x000000c8c448723c */ /* 0x040fe80000001848 */
[----:B------:R-:W-:Y:S03]  /*7340*/  FMNMX.FTZ R2, R53, R2, !PT ;  /* 0x0000000235027209 */ /* 0x000fe60007810000 */
[----:B------:R-:W-:Y:S01]  /*7350*/  FMNMX.FTZ R200, R8, R140, !PT ;  /* 0x0000008c08c87209 */ /* 0x000fe20007810000 */
[-C--:B------:R-:W-:Y:S04]  /*7360*/  HMMA.16816.F32 R76, R196, R202.reuse, R76 ;  /* 0x000000cac44c723c */ /* 0x080fe8000000184c */
[----:B------:R-:W-:Y:S04]  /*7370*/  FMNMX.FTZ R2, R64, R2, !PT ;  /* 0x0000000240027209 */ /* 0x000fe80007810000 */
[C---:B------:R-:W-:Y:S04]  /*7380*/  HMMA.16816.F32 R80, R188.reuse, R202, R80 ;  /* 0x000000cabc50723c */ /* 0x040fe80000001850 */
[----:B------:R-:W-:Y:S04]  /*7390*/  FMNMX.FTZ R2, R65, R2, !PT ;  /* 0x0000000241027209 */ /* 0x000fe80007810000 */
[-C--:B---3--:R-:W-:Y:S04]  /*73a0*/  HMMA.16816.F32 R84, R188, R136.reuse, R84 ;  /* 0x00000088bc54723c */ /* 0x088fe80000001854 */
[----:B------:R-:W-:Y:S04]  /*73b0*/  FMNMX.FTZ R2, R68, R2, !PT ;  /* 0x0000000244027209 */ /* 0x000fe80007810000 */
[C---:B------:R-:W-:Y:S07]  /*73c0*/  HMMA.16816.F32 R88, R196.reuse, R136, R88 ;  /* 0x00000088c458723c */ /* 0x040fee0000001858 */
[----:B------:R-:W-:Y:S01]  /*73d0*/  FMNMX.FTZ R136, R22, R141, !PT ;  /* 0x0000008d16887209 */ /* 0x000fe20007810000 */
[-C--:B------:R-:W-:Y:S04]  /*73e0*/  HMMA.16816.F32 R92, R196, R138.reuse, R92 ;  /* 0x0000008ac45c723c */ /* 0x080fe8000000185c */
[----:B------:R-:W-:Y:S02]  /*73f0*/  FMNMX.FTZ R137, R9, R200, !PT ;  /* 0x000000c809897209 */ /* 0x000fe40007810000 */
[----:B------:R-:W-:Y:S02]  /*7400*/  FMNMX.FTZ R136, R23, R136, !PT ;  /* 0x0000008817887209 */ /* 0x000fe40007810000 */
[----:B------:R-:W-:Y:S01]  /*7410*/  FMNMX.FTZ R137, R12, R137, !PT ;  /* 0x000000890c897209 */ /* 0x000fe20007810000 */
[C---:B------:R-:W-:Y:S04]  /*7420*/  HMMA.16816.F32 R96, R188.reuse, R138, R96 ;  /* 0x0000008abc60723c */ /* 0x040fe80000001860 */
[----:B------:R-:W-:Y:S02]  /*7430*/  FMNMX.FTZ R137, R13, R137, !PT ;  /* 0x000000890d897209 */ /* 0x000fe40007810000 */
[----:B------:R-:W-:Y:S02]  /*7440*/  FMNMX.FTZ R136, R34, R136, !PT ;  /* 0x0000008822887209 */ /* 0x000fe40007810000 */
[----:B------:R-:W-:Y:S01]  /*7450*/  FMNMX.FTZ R137, R24, R137, !PT ;  /* 0x0000008918897209 */ /* 0x000fe20007810000 */
[-C--:B-1----:R-:W-:Y:S03]  /*7460*/  HMMA.16816.F32 R100, R188, R192.reuse, R100 ;  /* 0x000000c0bc64723c */ /* 0x082fe60000001864 */
[----:B------:R-:W-:Y:S02]  /*7470*/  FMNMX.FTZ R136, R35, R136, !PT ;  /* 0x0000008823887209 */ /* 0x000fe40007810000 */
[----:B------:R-:W-:Y:S02]  /*7480*/  FMNMX.FTZ R137, R25, R137, !PT ;  /* 0x0000008919897209 */ /* 0x000fe40007810000 */
[----:B------:R-:W-:Y:S01]  /*7490*/  FMNMX.FTZ R136, R38, R136, !PT ;  /* 0x0000008826887209 */ /* 0x000fe20007810000 */
[C---:B------:R-:W-:Y:S04]  /*74a0*/  HMMA.16816.F32 R104, R196.reuse, R192, R104 ;  /* 0x000000c0c468723c */ /* 0x040fe80000001868 */
[----:B------:R-:W-:Y:S02]  /*74b0*/  FMNMX.FTZ R137, R28, R137, !PT ;  /* 0x000000891c897209 */ /* 0x000fe40007810000 */
[----:B------:R-:W-:Y:S02]  /*74c0*/  FMNMX.FTZ R136, R39, R136, !PT ;  /* 0x0000008827887209 */ /* 0x000fe40007810000 */
[----:B------:R-:W-:Y:S01]  /*74d0*/  FMNMX.FTZ R137, R29, R137, !PT ;  /* 0x000000891d897209 */ /* 0x000fe20007810000 */
[-C--:B------:R-:W-:Y:S03]  /*74e0*/  HMMA.16816.F32 R108, R196, R194.reuse, R108 ;  /* 0x000000c2c46c723c */ /* 0x080fe6000000186c */
[----:B------:R-:W-:Y:S02]  /*74f0*/  FMNMX.FTZ R136, R50, R136, !PT ;  /* 0x0000008832887209 */ /* 0x000fe40007810000 */
[----:B------:R-:W-:Y:S02]  /*7500*/  FMNMX.FTZ R137, R40, R137, !PT ;  /* 0x0000008928897209 */ /* 0x000fe40007810000 */
[----:B------:R-:W-:Y:S01]  /*7510*/  FMNMX.FTZ R136, R51, R136, !PT ;  /* 0x0000008833887209 */ /* 0x000fe20007810000 */
[----:B------:R-:W-:Y:S04]  /*7520*/  HMMA.16816.F32 R112, R188, R194, R112 ;  /* 0x000000c2bc70723c */ /* 0x000fe80000001870 */
[----:B------:R-:W-:Y:S02]  /*7530*/  FMNMX.FTZ R136, R54, R136, !PT ;  /* 0x0000008836887209 */ /* 0x000fe40007810000 */
[----:B------:R-:W-:Y:S02]  /*7540*/  FMNMX.FTZ R137, R41, R137, !PT ;  /* 0x0000008929897209 */ /* 0x000fe40007810000 */
[----:B------:R-:W-:Y:S04]  /*7550*/  FMNMX.FTZ R136, R55, R136, !PT ;  /* 0x0000008837887209 */ /* 0x000fe80007810000 */
        /* <DEDUP_REMOVED lines=40> */
[----:B------:R-:W1:Y:S01]  /*77e0*/  SHFL.BFLY PT, R188, R138, 0x2, 0x1f ;  /* 0x0c401f008abc7f89 */ /* 0x000e6200000e0000 */
[----:B------:R-:W-:Y:S02]  /*77f0*/  FMNMX.FTZ R137, R42, R137, !PT ;  /* 0x000000892a897209 */ /* 0x000fe40007810000 */
[----:B------:R-:W-:Y:S02]  /*7800*/  FMNMX.FTZ R2, R114, R2, !PT ;  /* 0x0000000272027209 */ /* 0x000fe40007810000 */
[----:B------:R-:W-:Y:S02]  /*7810*/  FMNMX.FTZ R136, R77, R136, !PT ;  /* 0x000000884d887209 */ /* 0x000fe40007810000 */
[----:B------:R-:W-:Y:S02]  /*7820*/  FMNMX.FTZ R137, R43, R137, !PT ;  /* 0x000000892b897209 */ /* 0x000fe40007810000 */
[----:B------:R-:W-:Y:S02]  /*7830*/  FMNMX.FTZ R2, R115, R2, !PT ;  /* 0x0000000273027209 */ /* 0x000fe40007810000 */
[----:B------:R-:W-:Y:S02]  /*7840*/  FMNMX.FTZ R136, R88, R136, !PT ;  /* 0x0000008858887209 */ /* 0x000fe40007810000 */
[----:B------:R-:W-:Y:S01]  /*7850*/  FMNMX.FTZ R137, R46, R137, !PT ;  /* 0x000000892e897209 */ /* 0x000fe20007810000 */
[----:B------:R-:W2:Y:S01]  /*7860*/  SHFL.BFLY PT, R141, R2, 0x2, 0x1f ;  /* 0x0c401f00028d7f89 */ /* 0x000ea200000e0000 */
        /* <DEDUP_REMOVED lines=8> */
[----:B-1----:R-:W-:Y:S02]  /*78f0*/  FMNMX.FTZ R138, R138, R188, !PT ;  /* 0x000000bc8a8a7209 */ /* 0x002fe40007810000 */
[----:B------:R-:W-:Y:S02]  /*7900*/  FMNMX.FTZ R136, R105, R136, !PT ;  /* 0x0000008869887209 */ /* 0x000fe40007810000 */
[----:B------:R-:W-:Y:S01]  /*7910*/  FMNMX.FTZ R137, R63, R137, !PT ;  /* 0x000000893f897209 */ /* 0x000fe20007810000 */
[----:B------:R-:W1:Y:S01]  /*7920*/  SHFL.BFLY PT, R188, R138, 0x1, 0x1f ;  /* 0x0c201f008abc7f89 */ /* 0x000e6200000e0000 */
[----:B------:R-:W-:Y:S02]  /*7930*/  FMNMX.FTZ R136, R108, R136, !PT ;  /* 0x000000886c887209 */ /* 0x000fe40007810000 */
[----:B------:R-:W-:Y:S02]  /*7940*/  FMNMX.FTZ R137, R74, R137, !PT ;  /* 0x000000894a897209 */ /* 0x000fe40007810000 */
[----:B------:R-:W-:Y:S02]  /*7950*/  FMNMX.FTZ R136, R109, R136, !PT ;  /* 0x000000886d887209 */ /* 0x000fe40007810000 */
[----:B--2---:R-:W-:Y:S02]  /*7960*/  FMNMX.FTZ R2, R2, R141, !PT ;  /* 0x0000008d02027209 */ /* 0x004fe40007810000 */
[----:B------:R-:W-:Y:S01]  /*7970*/  FMNMX.FTZ R137, R75, R137, !PT ;  /* 0x000000894b897209 */ /* 0x000fe20007810000 */
[----:B------:R-:W2:Y:S03]  /*7980*/  SHFL.BFLY PT, R139, R136, 0x2, 0x1f ;  /* 0x0c401f00888b7f89 */ /* 0x000ea600000e0000 */
[----:B------:R-:W-:Y:S04]  /*7990*/  FMNMX.FTZ R137, R78, R137, !PT ;  /* 0x000000894e897209 */ /* 0x000fe80007810000 */
[----:B------:R-:W-:Y:S01]  /*79a0*/  FMNMX.FTZ R137, R79, R137, !PT ;  /* 0x000000894f897209 */ /* 0x000fe20007810000 */
[----:B------:R-:W3:Y:S03]  /*79b0*/  SHFL.BFLY PT, R141, R2, 0x1, 0x1f ;  /* 0x0c201f00028d7f89 */ /* 0x000ee600000e0000 */
[----:B------:R-:W-:Y:S02]  /*79c0*/  FMNMX.FTZ R137, R90, R137, !PT ;  /* 0x000000895a897209 */ /* 0x000fe40007810000 */
[----:B-1----:R-:W-:Y:S02]  /*79d0*/  FMNMX.FTZ R138, R138, R188, !PT ;  /* 0x000000bc8a8a7209 */ /* 0x002fe40007810000 */
[----:B------:R-:W-:Y:S03]  /*79e0*/  FMNMX.FTZ R137, R91, R137, !PT ;  /* 0x000000895b897209 */ /* 0x000fe60007810000 */
[----:B------:R-:W-:Y:S01]  /*79f0*/  FADD.FTZ R0, -R138, R0 ;  /* 0x000000008a007221 */ /* 0x000fe20000010100 */
[----:B------:R-:W-:Y:S01]  /*7a00*/  FMNMX.FTZ R137, R94, R137, !PT ;  /* 0x000000895e897209 */ /* 0x000fe20007810000 */
[----:B------:R-:W-:Y:S03]  /*7a10*/  FMUL.FTZ R192, R138, c[0x0][0x2d0] ;  /* 0x0000b4008ac07a20 */ /* 0x000fe60000410000 */
[----:B------:R-:W-:Y:S01]  /*7a20*/  FMNMX.FTZ R137, R95, R137, !PT ;  /* 0x000000895f897209 */ /* 0x000fe20007810000 */
[--C-:B------:R-:W-:Y:S01]  /*7a30*/  FFMA.FTZ R20, R20, c[0x0][0x2d0], -R192.reuse ;  /* 0x0000b40014147a23 */ /* 0x100fe200000108c0 */
[----:B--2---:R-:W-:Y:S01]  /*7a40*/  FMNMX.FTZ R136, R136, R139, !PT ;  /* 0x0000008b88887209 */ /* 0x004fe20007810000 */
[--C-:B------:R-:W-:Y:S01]  /*7a50*/  FFMA.FTZ R21, R21, c[0x0][0x2d0], -R192.reuse ;  /* 0x0000b40015157a23 */ /* 0x100fe200000108c0 */
[----:B------:R-:W-:Y:S01]  /*7a60*/  FMNMX.FTZ R139, R106, R137, !PT ;  /* 0x000000896a8b7209 */ /* 0x000fe20007810000 */
[----:B------:R-:W-:Y:S01]  /*7a70*/  MUFU.EX2 R209, R20 ;  /* 0x0000001400d17308 */ /* 0x000fe20000000800 */
[--C-:B------:R-:W-:Y:S01]  /*7a80*/  FFMA.FTZ R52, R52, c[0x0][0x2d0], -R192.reuse ;  /* 0x0000b40034347a23 */ /* 0x100fe200000108c0 */
[----:B------:R-:W1:Y:S01]  /*7a90*/  SHFL.BFLY PT, R189, R136, 0x1, 0x1f ;  /* 0x0c201f0088bd7f89 */ /* 0x000e6200000e0000 */
[----:B---3--:R-:W-:Y:S01]  /*7aa0*/  FMNMX.FTZ R137, R2, R141, !PT ;  /* 0x0000008d02897209 */ /* 0x008fe20007810000 */
[----:B------:R-:W-:Y:S01]  /*7ab0*/  FMUL.FTZ R2, R0, c[0x0][0x2d0] ;  /* 0x0000b40000027a20 */ /* 0x000fe20000410000 */
[----:B------:R-:W-:Y:S01]  /*7ac0*/  FMNMX.FTZ R0, R107, R139, !PT ;  /* 0x0000008b6b007209 */ /* 0x000fe20007810000 */
[--C-:B------:R-:W-:Y:S02]  /*7ad0*/  FFMA.FTZ R53, R53, c[0x0][0x2d0], -R192.reuse ;  /* 0x0000b40035357a23 */ /* 0x100fe400000108c0 */
[--C-:B------:R-:W-:Y:S01]  /*7ae0*/  FFMA.FTZ R64, R64, c[0x0][0x2d0], -R192.reuse ;  /* 0x0000b40040407a23 */ /* 0x100fe200000108c0 */
[----:B------:R-:W-:Y:S01]  /*7af0*/  FMNMX.FTZ R0, R110, R0, !PT ;  /* 0x000000006e007209 */ /* 0x000fe20007810000 */
[----:B------:R2:W3:Y:S01]  /*7b00*/  MUFU.EX2 R141, R2 ;  /* 0x00000002008d7308 */ /* 0x0004e20000000800 */
[--C-:B------:R-:W-:Y:S02]  /*7b10*/  FFMA.FTZ R65, R65, c[0x0][0x2d0], -R192.reuse ;  /* 0x0000b40041417a23 */ /* 0x100fe400000108c0 */
[----:B------:R-:W-:Y:S01]  /*7b20*/  FMNMX.FTZ R0, R111, R0, !PT ;  /* 0x000000006f007209 */ /* 0x000fe20007810000 */
[--C-:B------:R-:W-:Y:S02]  /*7b30*/  FFMA.FTZ R68, R68, c[0x0][0x2d0], -R192.reuse ;  /* 0x0000b40044447a23 */ /* 0x100fe400000108c0 */
[--C-:B------:R-:W-:Y:S02]  /*7b40*/  FFMA.FTZ R69, R69, c[0x0][0x2d0], -R192.reuse ;  /* 0x0000b40045457a23 */ /* 0x100fe400000108c0 */
[----:B------:R-:W-:Y:S02]  /*7b50*/  FMUL.FTZ R193, R137, c[0x0][0x2d0] ;  /* 0x0000b40089c17a20 */ /* 0x000fe40000410000 */
[----:B------:R-:W-:Y:S01]  /*7b60*/  MUFU.EX2 R208, R21 ;  /* 0x0000001500d07308 */ /* 0x000fe20000000800 */
[--C-:B------:R-:W-:Y:S02]  /*7b70*/  FFMA.FTZ R4, R4, c[0x0][0x2d0], -R192.reuse ;  /* 0x0000b40004047a23 */ /* 0x100fe400000108c0 */
[--C-:B------:R-:W-:Y:S02]  /*7b80*/  FFMA.FTZ R22, R22, c[0x0][0x2d0], -R193.reuse ;  /* 0x0000b40016167a23 */ /* 0x100fe400000108c1 */
[--C-:B------:R-:W-:Y:S01]  /*7b90*/  FFMA.FTZ R23, R23, c[0x0][0x2d0], -R193.reuse ;  /* 0x0000b40017177a23 */ /* 0x100fe200000108c1 */
[----:B-1----:R-:W-:Y:S01]  /*7ba0*/  FMNMX.FTZ R136, R136, R189, !PT ;  /* 0x000000bd88887209 */ /* 0x002fe20007810000 */
[--C-:B------:R-:W-:Y:S02]  /*7bb0*/  FFMA.FTZ R54, R54, c[0x0][0x2d0], -R193.reuse ;  /* 0x0000b40036367a23 */ /* 0x100fe400000108c1 */
[--C-:B------:R-:W-:Y:S01]  /*7bc0*/  FFMA.FTZ R55, R55, c[0x0][0x2d0], -R193.reuse ;  /* 0x0000b40037377a23 */ /* 0x100fe200000108c1 */
[----:B------:R1:W-:Y:S01]  /*7bd0*/  MUFU.EX2 R219, R4 ;  /* 0x0000000400db7308 */ /* 0x0003e20000000800 */
[--C-:B------:R-:W-:Y:S02]  /*7be0*/  FFMA.FTZ R6, R6, c[0x0][0x2d0], -R193.reuse ;  /* 0x0000b40006067a23 */ /* 0x100fe400000108c1 */
[----:B------:R-:W-:Y:S02]  /*7bf0*/  FFMA.FTZ R66, R66, c[0x0][0x2d0], -R193 ;  /* 0x0000b40042427a23 */ /* 0x000fe400000108c1 */
[----:B--2---:R-:W-:Y:S02]  /*7c00*/  FADD.FTZ R2, -R137, R3 ;  /* 0x0000000389027221 */ /* 0x004fe40000010100 */
[----:B------:R-:W2:Y:S01]  /*7c10*/  SHFL.BFLY PT, R3, R0, 0x2, 0x1f ;  /* 0x0c401f0000037f89 */ /* 0x000ea200000e0000 */
[--C-:B------:R-:W-:Y:S02]  /*7c20*/  FFMA.FTZ R67, R67, c[0x0][0x2d0], -R193.reuse ;  /* 0x0000b40043437a23 */ /* 0x100fe400000108c1 */
[----:B------:R-:W-:Y:S01]  /*7c30*/  MUFU.EX2 R218, R6 ;  /* 0x0000000600da7308 */ /* 0x000fe20000000800 */
[----:B------:R-:W-:Y:S02]  /*7c40*/  FMUL.FTZ R2, R2, c[0x0][0x2d0] ;  /* 0x0000b40002027a20 */ /* 0x000fe40000410000 */
[--C-:B------:R-:W-:Y:S02]  /*7c50*/  FFMA.FTZ R70, R70, c[0x0][0x2d0], -R193.reuse ;  /* 0x0000b40046467a23 */ /* 0x100fe400000108c1 */
[--C-:B------:R-:W-:Y:S02]  /*7c60*/  FFMA.FTZ R71, R71, c[0x0][0x2d0], -R193.reuse ;  /* 0x0000b40047477a23 */ /* 0x100fe400000108c1 */
[--C-:B------:R-:W-:Y:S02]  /*7c70*/  FFMA.FTZ R7, R7, c[0x0][0x2d0], -R193.reuse ;  /* 0x0000b40007077a23 */ /* 0x100fe400000108c1 */
[----:B------:R-:W-:Y:S01]  /*7c80*/  FMUL.FTZ R194, R136, c[0x0][0x2d0] ;  /* 0x0000b40088c27a20 */ /* 0x000fe20000410000 */
[----:B------:R4:W4:Y:S01]  /*7c90*/  MUFU.EX2 R139, R2 ;  /* 0x00000002008b7308 */ /* 0x0009220000000800 */
[----:B------:R-:W-:Y:S02]  /*7ca0*/  FFMA.FTZ R5, R5, c[0x0][0x2d0], -R192 ;  /* 0x0000b40005057a23 */ /* 0x000fe400000108c0 */
[----:B------:R-:W-:Y:S01]  /*7cb0*/  FFMA.FTZ R60, R60, c[0x0][0x2d0], -R194 ;  /* 0x0000b4003c3c7a23 */ /* 0x000fe200000108c2 */
[----:B-1----:R-:W-:Y:S01]  /*7cc0*/  @P0 SHF.R.S32.HI R4, RZ, 0x1f, R242 ;  /* 0x0000001fff040819 */ /* 0x002fe200000114f2 */
[----:B------:R-:W-:Y:S02]  /*7cd0*/  FFMA.FTZ R61, R61, c[0x0][0x2d0], -R194 ;  /* 0x0000b4003d3d7a23 */ /* 0x000fe400000108c2 */
[--C-:B------:R-:W-:Y:S02]  /*7ce0*/  FFMA.FTZ R16, R16, c[0x0][0x2d0], -R192.reuse ;  /* 0x0000b40010107a23 */ /* 0x100fe400000108c0 */
[----:B------:R-:W-:Y:S01]  /*7cf0*/  FFMA.FTZ R17, R17, c[0x0][0x2d0], -R192 ;  /* 0x0000b40011117a23 */ /* 0x000fe200000108c0 */
[----:B------:R-:W-:Y:S01]  /*7d00*/  MUFU.EX2 R220, R7 ;  /* 0x0000000700dc7308 */ /* 0x000fe20000000800 */
[----:B--2---:R-:W-:Y:S01]  /*7d10*/  FMNMX.FTZ R0, R0, R3, !PT ;  /* 0x0000000300007209 */ /* 0x004fe20007810000 */
[--C-:B------:R-:W-:Y:S02]  /*7d20*/  FFMA.FTZ R18, R18, c[0x0][0x2d0], -R193.reuse ;  /* 0x0000b40012127a23 */ /* 0x100fe400000108c1 */
[----:B------:R-:W-:Y:S02]  /*7d30*/  FFMA.FTZ R19, R19, c[0x0][0x2d0], -R193 ;  /* 0x0000b40013137a23 */ /* 0x000fe400000108c1 */
[C---:B---3--:R-:W-:Y:S02]  /*7d40*/  FMUL.FTZ R120, R141.reuse, R120 ;  /* 0x000000788d787220 */ /* 0x048fe40000410000 */
[----:B------:R-:W-:Y:S02]  /*7d50*/  FMUL.FTZ R121, R141, R121 ;  /* 0x000000798d797220 */ /* 0x000fe40000410000 */
[----:B------:R-:W-:Y:S01]  /*7d60*/  MUFU.EX2 R223, R5 ;  /* 0x0000000500df7308 */ /* 0x000fe20000000800 */
[--C-:B------:R-:W-:Y:S02]  /*7d70*/  FFMA.FTZ R8, R8, c[0x0][0x2d0], -R194.reuse ;  /* 0x0000b40008087a23 */ /* 0x100fe400000108c2 */
[----:B------:R-:W-:Y:S02]  /*7d80*/  FFMA.FTZ R9, R9, c[0x0][0x2d0], -R194 ;  /* 0x0000b40009097a23 */ /* 0x000fe400000108c2 */
[----:B----4-:R-:W-:Y:S02]  /*7d90*/  FADD.FTZ R2, -R136, R140 ;  /* 0x0000008c88027221 */ /* 0x010fe40000010100 */
[C---:B------:R-:W-:Y:S02]  /*7da0*/  FMUL.FTZ R122, R139.reuse, R122 ;  /* 0x0000007a8b7a7220 */ /* 0x040fe40000410000 */
[----:B------:R-:W-:Y:S01]  /*7db0*/  FMUL.FTZ R2, R2, c[0x0][0x2d0] ;  /* 0x0000b40002027a20 */ /* 0x000fe20000410000 */
[----:B------:R1:W-:Y:S01]  /*7dc0*/  MUFU.EX2 R216, R8 ;  /* 0x0000000800d87308 */ /* 0x0003e20000000800 */
[----:B------:R-:W-:Y:S02]  /*7dd0*/  FMUL.FTZ R123, R139, R123 ;  /* 0x0000007b8b7b7220 */ /* 0x000fe40000410000 */
[C---:B------:R-:W-:Y:S02]  /*7de0*/  FMUL.FTZ R124, R141.reuse, R124 ;  /* 0x0000007c8d7c7220 */ /* 0x040fe40000410000 */
[----:B------:R-:W-:Y:S02]  /*7df0*/  FMUL.FTZ R125, R141, R125 ;  /* 0x0000007d8d7d7220 */ /* 0x000fe40000410000 */
[C---:B------:R-:W-:Y:S02]  /*7e00*/  FMUL.FTZ R126, R139.reuse, R126 ;  /* 0x0000007e8b7e7220 */ /* 0x040fe40000410000 */
[----:B------:R-:W-:Y:S01]  /*7e10*/  FMUL.FTZ R127, R139, R127 ;  /* 0x0000007f8b7f7220 */ /* 0x000fe20000410000 */
[----:B------:R2:W3:Y:S01]  /*7e20*/  MUFU.EX2 R140, R2 ;  /* 0x00000002008c7308 */ /* 0x0004e20000000800 */
[--C-:B------:R-:W-:Y:S02]  /*7e30*/  FFMA.FTZ R56, R56, c[0x0][0x2d0], -R194.reuse ;  /* 0x0000b40038387a23 */ /* 0x100fe400000108c2 */
[----:B------:R-:W-:Y:S02]  /*7e40*/  FFMA.FTZ R57, R57, c[0x0][0x2d0], -R194 ;  /* 0x0000b40039397a23 */ /* 0x000fe400000108c2 */
[--C-:B------:R-:W-:Y:S02]  /*7e50*/  FFMA.FTZ R80, R80, c[0x0][0x2d0], -R192.reuse ;  /* 0x0000b40050507a23 */ /* 0x100fe400000108c0 */
[----:B------:R-:W-:Y:S02]  /*7e60*/  FFMA.FTZ R81, R81, c[0x0][0x2d0], -R192 ;  /* 0x0000b40051517a23 */ /* 0x000fe400000108c0 */
[--C-:B------:R-:W-:Y:S01]  /*7e70*/  FFMA.FTZ R13, R13, c[0x0][0x2d0], -R194.reuse ;  /* 0x0000b4000d0d7a23 */ /* 0x100fe200000108c2 */
[----:B------:R4:W-:Y:S01]  /*7e80*/  MUFU.EX2 R217, R9 ;  /* 0x0000000900d97308 */ /* 0x0009e20000000800 */
[--C-:B------:R-:W-:Y:S02]  /*7e90*/  FFMA.FTZ R24, R24, c[0x0][0x2d0], -R194.reuse ;  /* 0x0000b40018187a23 */ /* 0x100fe400000108c2 */
[--C-:B------:R-:W-:Y:S01]  /*7ea0*/  FFMA.FTZ R12, R12, c[0x0][0x2d0], -R194.reuse ;  /* 0x0000b4000c0c7a23 */ /* 0x100fe200000108c2 */
[----:B-1----:R-:W-:Y:S01]  /*7eb0*/  @P0 MOV R8, R248 ;  /* 0x000000f800080202 */ /* 0x002fe20000000f00 */
[----:B------:R-:W-:Y:S02]  /*7ec0*/  FFMA.FTZ R25, R25, c[0x0][0x2d0], -R194 ;  /* 0x0000b40019197a23 */ /* 0x000fe400000108c2 */
[----:B------:R-:W-:Y:S02]  /*7ed0*/  FFMA.FTZ R33, R33, c[0x0][0x2d0], -R192 ;  /* 0x0000b40021217a23 */ /* 0x000fe400000108c0 */
[--C-:B------:R-:W-:Y:S01]  /*7ee0*/  FFMA.FTZ R28, R28, c[0x0][0x2d0], -R194.reuse ;  /* 0x0000b4001c1c7a23 */ /* 0x100fe200000108c2 */
[----:B------:R1:W-:Y:S01]  /*7ef0*/  MUFU.EX2 R205, R13 ;  /* 0x0000000d00cd7308 */ /* 0x0003e20000000800 */
[----:B------:R-:W-:Y:S02]  /*7f00*/  @P0 IMAD R6, R4, c[0x0][0x1e0], RZ ;  /* 0x0000780004060a24 */ /* 0x000fe400078e02ff */
[----:B------:R-:W-:Y:S01]  /*7f10*/  FFMA.FTZ R29, R29, c[0x0][0x2d0], -R194 ;  /* 0x0000b4001d1d7a23 */ /* 0x000fe200000108c2 */
[----:B--2---:R-:W2:Y:S01]  /*7f20*/  SHFL.BFLY PT, R2, R0, 0x1, 0x1f ;  /* 0x0c201f0000027f89 */ /* 0x004ea200000e0000 */
[C---:B---3--:R-:W-:Y:S02]  /*7f30*/  FMUL.FTZ R116, R140.reuse, R116 ;  /* 0x000000748c747220 */ /* 0x048fe40000410000 */
[C---:B------:R-:W-:Y:S02]  /*7f40*/  FMUL.FTZ R117, R140.reuse, R117 ;  /* 0x000000758c757220 */ /* 0x040fe40000410000 */
[----:B------:R-:W-:Y:S01]  /*7f50*/  FMUL.FTZ R128, R140, R128 ;  /* 0x000000808c807220 */ /* 0x000fe20000410000 */
[----:B------:R3:W-:Y:S01]  /*7f60*/  MUFU.EX2 R206, R12 ;  /* 0x0000000c00ce7308 */ /* 0x0007e20000000800 */
[C---:B------:R-:W-:Y:S01]  /*7f70*/  @P0 IMAD.WIDE.U32 R4, R242.reuse, c[0x0][0x1e0], RZ ;  /* 0x00007800f2040a25 */ /* 0x040fe200078e00ff */
[----:B----4-:R-:W-:Y:S03]  /*7f80*/  @P0 MOV R9, R251 ;  /* 0x000000fb00090202 */ /* 0x010fe60000000f00 */
[----:B------:R-:W-:Y:S02]  /*7f90*/  @P0 IMAD R6, R242, c[0x0][0x1e4], R6 ;  /* 0x00007900f2060a24 */ /* 0x000fe400078e0206 */
[----:B------:R-:W-:Y:S02]  /*7fa0*/  FMUL.FTZ R129, R140, R129 ;  /* 0x000000818c817220 */ /* 0x000fe40000410000 */
[----:B------:R-:W-:Y:S01]  /*7fb0*/  @P0 IMAD.WIDE.U32 R8, R4, 0x70, R8 ;  /* 0x0000007004080825 */ /* 0x000fe200078e0008 */
[----:B------:R-:W-:Y:S01]  /*7fc0*/  MUFU.EX2 R203, R23 ;  /* 0x0000001700cb7308 */ /* 0x000fe20000000800 */
[----:B------:R-:W-:Y:S02]  /*7fd0*/  @P0 IADD3 R6, R5, R6, RZ ;  /* 0x0000000605060210 */ /* 0x000fe40007ffe0ff */
[C---:B------:R-:W-:Y:S01]  /*7fe0*/  FMUL.FTZ R132, R140.reuse, R132 ;  /* 0x000000848c847220 */ /* 0x040fe20000410000 */
[----:B-1----:R-:W-:Y:S01]  /*7ff0*/  @P0 SHF.L.U32 R13, R245, 0x5, RZ ;  /* 0x00000005f50d0819 */ /* 0x002fe200000006ff */
[----:B------:R-:W-:Y:S02]  /*8000*/  FMUL.FTZ R133, R140, R133 ;  /* 0x000000858c857220 */ /* 0x000fe40000410000 */
[----:B------:R-:W-:Y:S01]  /*8010*/  @P0 IMAD R4, R6, 0x70, RZ ;  /* 0x0000007006040824 */ /* 0x000fe200078e02ff */
[----:B--2---:R-:W-:Y:S01]  /*8020*/  FMNMX.FTZ R2, R0, R2, !PT ;  /* 0x0000000200027209 */ /* 0x004fe20007810000 */
[----:B------:R-:W-:Y:S01]  /*8030*/  FFMA.FTZ R35, R35, c[0x0][0x2d0], -R193 ;  /* 0x0000b40023237a23 */ /* 0x000fe200000108c1 */
[----:B------:R1:W-:Y:S01]  /*8040*/  MUFU.EX2 R246, R16 ;  /* 0x0000001000f67308 */ /* 0x0003e20000000800 */
[----:B------:R-:W-:Y:S01]  /*8050*/  @P0 LEA R6, P3, R8, c[0x0][0x1c8], 0x1 ;  /* 0x0000720008060a11 */ /* 0x000fe200078608ff */
[----:B------:R-:W-:Y:S01]  /*8060*/  FFMA.FTZ R36, R36, c[0x0][0x2d0], -R192 ;  /* 0x0000b40024247a23 */ /* 0x000fe200000108c0 */
[----:B------:R-:W-:Y:S01]  /*8070*/  @P0 IADD3 R5, R9, R4, RZ ;  /* 0x0000000409050210 */ /* 0x000fe20007ffe0ff */
[----:B------:R-:W-:Y:S01]  /*8080*/  FMUL.FTZ R3, R2, c[0x0][0x2d0] ;  /* 0x0000b40002037a20 */ /* 0x000fe20000410000 */
[-C--:B------:R-:W-:Y:S01]  /*8090*/  @P0 IADD3 R4, P2, R6, R13.reuse, RZ ;  /* 0x0000000d06040210 */ /* 0x080fe20007f5e0ff */
[----:B------:R-:W-:Y:S01]  /*80a0*/  FADD.FTZ R0, -R2, R142 ;  /* 0x0000008e02007221 */ /* 0x000fe20000010100 */
[----:B------:R-:W-:Y:S01]  /*80b0*/  @P0 LEA.HI.X R7, R8, c[0x0][0x1cc], R5, 0x1, P3 ;  /* 0x0000730008070a11 */ /* 0x000fe200018f0c05 */
[----:B------:R-:W-:Y:S01]  /*80c0*/  FFMA.FTZ R10, R10, c[0x0][0x2d0], -R3 ;  /* 0x0000b4000a0a7a23 */ /* 0x000fe20000010803 */
[----:B---3--:R-:W-:Y:S01]  /*80d0*/  @P0 SHF.L.U64.HI R12, R245, 0x5, R247 ;  /* 0x00000005f50c0819 */ /* 0x008fe200000102f7 */
[----:B------:R-:W-:Y:S01]  /*80e0*/  MUFU.EX2 R142, R22 ;  /* 0x00000016008e7308 */ /* 0x000fe20000000800 */
[--C-:B------:R-:W-:Y:S01]  /*80f0*/  FFMA.FTZ R62, R62, c[0x0][0x2d0], -R3.reuse ;  /* 0x0000b4003e3e7a23 */ /* 0x100fe20000010803 */
[----:B------:R2:W-:Y:S01]  /*8100*/  @P0 LDGSTS.E.BYPASS.LTC128B.128 [R241+0x3900], [R6.64], !P1 ;  /* 0x0390000006f10fae */ /* 0x0005e2000c901d48 */
[----:B------:R-:W-:Y:S01]  /*8110*/  @P0 IADD3.X R5, R7, R12, RZ, P2, !PT ;  /* 0x0000000c07050210 */ /* 0x000fe200017fe4ff */
[--C-:B------:R-:W-:Y:S02]  /*8120*/  FFMA.FTZ R63, R63, c[0x0][0x2d0], -R3.reuse ;  /* 0x0000b4003f3f7a23 */ /* 0x100fe40000010803 */
[--C-:B------:R-:W-:Y:S02]  /*8130*/  FFMA.FTZ R11, R11, c[0x0][0x2d0], -R3.reuse ;  /* 0x0000b4000b0b7a23 */ /* 0x100fe40000010803 */
[--C-:B------:R-:W-:Y:S02]  /*8140*/  FFMA.FTZ R14, R14, c[0x0][0x2d0], -R3.reuse ;  /* 0x0000b4000e0e7a23 */ /* 0x100fe40000010803 */
[----:B------:R3:W-:Y:S01]  /*8150*/  MUFU.EX2 R195, R10 ;  /* 0x0000000a00c37308 */ /* 0x0007e20000000800 */
[----:B------:R4:W-:Y:S01]  /*8160*/  @P0 LDGSTS.E.BYPASS.LTC128B.128 [R241+0x4100], [R4.64], !P1 ;  /* 0x0410000004f10fae */ /* 0x0009e2000c901d48 */
[--C-:B------:R-:W-:Y:S02]  /*8170*/  FFMA.FTZ R15, R15, c[0x0][0x2d0], -R3.reuse ;  /* 0x0000b4000f0f7a23 */ /* 0x100fe40000010803 */
[----:B-1----:R-:W-:Y:S02]  /*8180*/  FMUL.FTZ R16, R141, R156 ;  /* 0x0000009c8d107220 */ /* 0x002fe40000410000 */
[--C-:B------:R-:W-:Y:S02]  /*8190*/  FFMA.FTZ R58, R58, c[0x0][0x2d0], -R3.reuse ;  /* 0x0000b4003a3a7a23 */ /* 0x100fe40000010803 */
[--C-:B------:R-:W-:Y:S02]  /*81a0*/  FFMA.FTZ R59, R59, c[0x0][0x2d0], -R3.reuse ;  /* 0x0000b4003b3b7a23 */ /* 0x100fe40000010803 */
[----:B------:R1:W-:Y:S01]  /*81b0*/  MUFU.EX2 R207, R17 ;  /* 0x0000001100cf7308 */ /* 0x0003e20000000800 */
[----:B------:R-:W-:Y:S02]  /*81c0*/  FMUL.FTZ R0, R0, c[0x0][0x2d0] ;  /* 0x0000b40000007a20 */ /* 0x000fe40000410000 */
[--C-:B------:R-:W-:Y:S02]  /*81d0*/  FFMA.FTZ R31, R31, c[0x0][0x2d0], -R3.reuse ;  /* 0x0000b4001f1f7a23 */ /* 0x100fe40000010803 */
[--C-:B------:R-:W-:Y:S02]  /*81e0*/  FFMA.FTZ R26, R26, c[0x0][0x2d0], -R3.reuse ;  /* 0x0000b4001a1a7a23 */ /* 0x100fe40000010803 */
[--C-:B------:R-:W-:Y:S02]  /*81f0*/  FFMA.FTZ R27, R27, c[0x0][0x2d0], -R3.reuse ;  /* 0x0000b4001b1b7a23 */ /* 0x100fe40000010803 */
[----:B------:R-:W-:Y:S01]  /*8200*/  FFMA.FTZ R30, R30, c[0x0][0x2d0], -R3 ;  /* 0x0000b4001e1e7a23 */ /* 0x000fe20000010803 */
[----:B------:R4:W-:Y:S01]  /*8210*/  MUFU.EX2 R196, R11 ;  /* 0x0000000b00c47308 */ /* 0x0009e20000000800 */
[--C-:B------:R-:W-:Y:S02]  /*8220*/  FFMA.FTZ R37, R37, c[0x0][0x2d0], -R192.reuse ;  /* 0x0000b40025257a23 */ /* 0x100fe400000108c0 */
[--C-:B------:R-:W-:Y:S01]  /*8230*/  FFMA.FTZ R38, R38, c[0x0][0x2d0], -R193.reuse ;  /* 0x0000b40026267a23 */ /* 0x100fe200000108c1 */
[-C--:B---3--:R-:W-:Y:S01]  /*8240*/  @P0 IADD3 R10, P4, R4, R13.reuse, RZ ;  /* 0x0000000d040a0210 */ /* 0x088fe20007f9e0ff */
[--C-:B------:R-:W-:Y:S02]  /*8250*/  FFMA.FTZ R39, R39, c[0x0][0x2d0], -R193.reuse ;  /* 0x0000b40027277a23 */ /* 0x100fe400000108c1 */
[--C-:B------:R-:W-:Y:S01]  /*8260*/  FFMA.FTZ R48, R48, c[0x0][0x2d0], -R192.reuse ;  /* 0x0000b40030307a23 */ /* 0x100fe200000108c0 */
[-C--:B------:R-:W-:Y:S01]  /*8270*/  @P0 IADD3 R8, P3, R10, R13.reuse, RZ ;  /* 0x0000000d0a080210 */ /* 0x080fe20007f7e0ff */
[----:B------:R-:W-:Y:S01]  /*8280*/  FFMA.FTZ R49, R49, c[0x0][0x2d0], -R192 ;  /* 0x0000b40031317a23 */ /* 0x000fe200000108c0 */
[----:B------:R3:W-:Y:S01]  /*8290*/  MUFU.EX2 R244, R18 ;  /* 0x0000001200f47308 */ /* 0x0007e20000000800 */
[--C-:B------:R-:W-:Y:S01]  /*82a0*/  FFMA.FTZ R50, R50, c[0x0][0x2d0], -R193.reuse ;  /* 0x0000b40032327a23 */ /* 0x100fe200000108c1 */
[----:B--2---:R-:W-:Y:S01]  /*82b0*/  @P0 IADD3 R6, P2, R8, R13, RZ ;  /* 0x0000000d08060210 */ /* 0x004fe20007f5e0ff */
[----:B------:R-:W-:Y:S02]  /*82c0*/  FFMA.FTZ R51, R51, c[0x0][0x2d0], -R193 ;  /* 0x0000b40033337a23 */ /* 0x000fe400000108c1 */
[----:B-1----:R-:W-:Y:S02]  /*82d0*/  FMUL.FTZ R17, R141, R157 ;  /* 0x0000009d8d117220 */ /* 0x002fe40000410000 */
[--C-:B------:R-:W-:Y:S02]  /*82e0*/  FFMA.FTZ R40, R40, c[0x0][0x2d0], -R194.reuse ;  /* 0x0000b40028287a23 */ /* 0x100fe400000108c2 */
[--C-:B------:R-:W-:Y:S01]  /*82f0*/  FFMA.FTZ R41, R41, c[0x0][0x2d0], -R194.reuse ;  /* 0x0000b40029297a23 */ /* 0x100fe200000108c2 */
[----:B------:R1:W-:Y:S01]  /*8300*/  MUFU.EX2 R204, R19 ;  /* 0x0000001300cc7308 */ /* 0x0003e20000000800 */
[--C-:B------:R-:W-:Y:S02]  /*8310*/  FFMA.FTZ R42, R42, c[0x0][0x2d0], -R3.reuse ;  /* 0x0000b4002a2a7a23 */ /* 0x100fe40000010803 */
[--C-:B------:R-:W-:Y:S01]  /*8320*/  FFMA.FTZ R43, R43, c[0x0][0x2d0], -R3.reuse ;  /* 0x0000b4002b2b7a23 */ /* 0x100fe20000010803 */
[-C--:B----4-:R-:W-:Y:S01]  /*8330*/  @P0 IADD3.X R11, R5, R12.reuse, RZ, P4, !PT ;  /* 0x0000000c050b0210 */ /* 0x090fe200027fe4ff */
[--C-:B------:R-:W-:Y:S02]  /*8340*/  FFMA.FTZ R44, R44, c[0x0][0x2d0], -R194.reuse ;  /* 0x0000b4002c2c7a23 */ /* 0x100fe400000108c2 */
[----:B------:R-:W-:Y:S01]  /*8350*/  FFMA.FTZ R45, R45, c[0x0][0x2d0], -R194 ;  /* 0x0000b4002d2d7a23 */ /* 0x000fe200000108c2 */
[-C--:B------:R-:W-:Y:S01]  /*8360*/  @P0 IADD3.X R9, R11, R12.reuse, RZ, P3, !PT ;  /* 0x0000000c0b090210 */ /* 0x080fe20001ffe4ff */
[----:B------:R2:W-:Y:S01]  /*8370*/  @P0 LDGSTS.E.BYPASS.LTC128B.128 [R241+0x4900], [R10.64], !P1 ;  /* 0x049000000af10fae */ /* 0x0005e2000c901d48 */
[----:B------:R-:W4:Y:S01]  /*8380*/  MUFU.EX2 R0, R0 ;  /* 0x0000000000007308 */ /* 0x000f220000000800 */
[----:B------:R-:W-:Y:S01]  /*8390*/  @P0 IADD3 R4, P3, R6, R13, RZ ;  /* 0x0000000d06040210 */ /* 0x000fe20007f7e0ff */
[----:B------:R-:W-:Y:S01]  /*83a0*/  FFMA.FTZ R46, R46, c[0x0][0x2d0], -R3 ;  /* 0x0000b4002e2e7a23 */ /* 0x000fe20000010803 */
[----:B------:R-:W-:Y:S01]  /*83b0*/  @P0 IADD3.X R7, R9, R12, RZ, P2, !PT ;  /* 0x0000000c09070210 */ /* 0x000fe200017fe4ff */
[----:B---3--:R-:W-:Y:S02]  /*83c0*/  FMUL.FTZ R18, R139, R158 ;  /* 0x0000009e8b127220 */ /* 0x008fe40000410000 */
[----:B------:R-:W-:Y:S01]  /*83d0*/  FFMA.FTZ R113, R113, c[0x0][0x2d0], -R192 ;  /* 0x0000b40071717a23 */ /* 0x000fe200000108c0 */
[----:B------:R3:W-:Y:S01]  /*83e0*/  @P0 LDGSTS.E.BYPASS.LTC128B.128 [R241+0x5100], [R8.64], !P1 ;  /* 0x0510000008f10fae */ /* 0x0007e2000c901d48 */
[----:B------:R-:W-:Y:S01]  /*83f0*/  @P0 IADD3.X R5, R7, R12, RZ, P3, !PT ;  /* 0x0000000c07050210 */ /* 0x000fe20001ffe4ff */
[----:B------:R-:W-:Y:S01]  /*8400*/  FFMA.FTZ R109, R109, c[0x0][0x2d0], -R194 ;  /* 0x0000b4006d6d7a23 */ /* 0x000fe200000108c2 */
[----:B------:R3:W-:Y:S01]  /*8410*/  MUFU.EX2 R201, R14 ;  /* 0x0000000e00c97308 */ /* 0x0007e20000000800 */
[----:B------:R-:W-:Y:S02]  /*8420*/  FFMA.FTZ R32, R32, c[0x0][0x2d0], -R192 ;  /* 0x0000b40020207a23 */ /* 0x000fe400000108c0 */
[--C-:B------:R-:W-:Y:S02]  /*8430*/  FFMA.FTZ R34, R34, c[0x0][0x2d0], -R193.reuse ;  /* 0x0000b40022227a23 */ /* 0x100fe400000108c1 */
[----:B------:R3:W-:Y:S01]  /*8440*/  @P0 LDGSTS.E.BYPASS.LTC128B.128 [R241+0x5900], [R6.64], !P1 ;  /* 0x0590000006f10fae */ /* 0x0007e2000c901d48 */
[----:B-1----:R-:W-:Y:S02]  /*8450*/  FMUL.FTZ R19, R139, R159 ;  /* 0x0000009f8b137220 */ /* 0x002fe40000410000 */
[--C-:B------:R-:W-:Y:S02]  /*8460*/  FFMA.FTZ R82, R82, c[0x0][0x2d0], -R193.reuse ;  /* 0x0000b40052527a23 */ /* 0x100fe400000108c1 */
[----:B------:R1:W1:Y:S01]  /*8470*/  MUFU.EX2 R202, R15 ;  /* 0x0000000f00ca7308 */ /* 0x0002620000000800 */
[----:B------:R-:W-:Y:S02]  /*8480*/  FFMA.FTZ R83, R83, c[0x0][0x2d0], -R193 ;  /* 0x0000b40053537a23 */ /* 0x000fe400000108c1 */
[----:B------:R1:W-:Y:S01]  /*8490*/  @P0 LDGSTS.E.BYPASS.LTC128B.128 [R241+0x6100], [R4.64], !P1 ;  /* 0x0610000004f10fae */ /* 0x0003e2000c901d48 */
[----:B----4-:R-:W-:Y:S01]  /*84a0*/  FMUL.FTZ R118, R0, R118 ;  /* 0x0000007600767220 */ /* 0x010fe20000410000 */
[----:B--2---:R-:W-:Y:S01]  /*84b0*/  @P0 IADD3 R10, P2, R4, R13, RZ ;  /* 0x0000000d040a0210 */ /* 0x004fe20007f5e0ff */
[----:B------:R-:W-:Y:S02]  /*84c0*/  FMUL.FTZ R13, R140, R153 ;  /* 0x000000998c0d7220 */ /* 0x000fe40000410000 */
[----:B------:R-:W-:Y:S02]  /*84d0*/  FMUL.FTZ R119, R0, R119 ;  /* 0x0000007700777220 */ /* 0x000fe40000410000 */
[----:B------:R-:W2:Y:S01]  /*84e0*/  MUFU.EX2 R243, R32 ;  /* 0x0000002000f37308 */ /* 0x000ea20000000800 */
[----:B------:R-:W-:Y:S01]  /*84f0*/  @P0 IADD3.X R11, R5, R12, RZ, P2, !PT ;  /* 0x0000000c050b0210 */ /* 0x000fe200017fe4ff */
[C---:B------:R-:W-:Y:S02]  /*8500*/  FMUL.FTZ R12, R140.reuse, R152 ;  /* 0x000000988c0c7220 */ /* 0x040fe40000410000 */
[C---:B---3--:R-:W-:Y:S01]  /*8510*/  FMUL.FTZ R8, R140.reuse, R144 ;  /* 0x000000908c087220 */ /* 0x048fe20000410000 */
[----:B------:R-:W-:Y:S01]  /*8520*/  F2FP.PACK_AB R144, R217, R216 ;  /* 0x000000d8d990723e */ /* 0x000fe200000000ff */
[----:B------:R3:W-:Y:S01]  /*8530*/  @P0 LDGSTS.E.BYPASS.LTC128B.128 [R241+0x6900], [R10.64], !P1 ;  /* 0x069000000af10fae */ /* 0x0007e2000c901d48 */
[----:B------:R-:W-:Y:S01]  /*8540*/  FMUL.FTZ R9, R140, R145 ;  /* 0x000000918c097220 */ /* 0x000fe20000410000 */
[----:B------:R-:W-:Y:S01]  /*8550*/  F2FP.PACK_AB R145, R196, R195 ;  /* 0x000000c3c491723e */ /* 0x000fe200000000ff */
[C---:B------:R-:W-:Y:S01]  /*8560*/  FMUL.FTZ R14, R0.reuse, R154 ;  /* 0x0000009a000e7220 */ /* 0x040fe20000410000 */
[----:B------:R4:W-:Y:S01]  /*8570*/  MUFU.EX2 R200, R31 ;  /* 0x0000001f00c87308 */ /* 0x0009e20000000800 */
[----:B------:R-:W-:Y:S02]  /*8580*/  FMUL.FTZ R130, R0, R130 ;  /* 0x0000008200827220 */ /* 0x000fe40000410000 */
[----:B------:R-:W-:Y:S01]  /*8590*/  FMUL.FTZ R6, R139, R150 ;  /* 0x000000968b067220 */ /* 0x000fe20000410000 */
[----:B------:R-:W2:Y:S01]  /*85a0*/  LDSM.16.MT88.4 R20, [R224+0x100] ;  /* 0x00010000e014783b */ /* 0x000ea20000004200 */
[----:B------:R-:W-:Y:S01]  /*85b0*/  F2FP.PACK_AB R150, R207, R246 ;  /* 0x000000f6cf96723e */ /* 0x000fe200000000ff */
[----:B------:R-:W-:Y:S01]  /*85c0*/  FMUL.FTZ R7, R139, R151 ;  /* 0x000000978b077220 */ /* 0x000fe20000410000 */
[----:B------:R-:W-:Y:S01]  /*85d0*/  F2FP.PACK_AB R151, R204, R244 ;  /* 0x000000f4cc97723e */ /* 0x000fe200000000ff */
[----:B-1----:R-:W-:Y:S02]  /*85e0*/  FMUL.FTZ R15, R0, R155 ;  /* 0x0000009b000f7220 */ /* 0x002fe40000410000 */
[----:B------:R1:W-:Y:S01]  /*85f0*/  MUFU.EX2 R252, R24 ;  /* 0x0000001800fc7308 */ /* 0x0003e20000000800 */
[----:B------:R-:W-:Y:S01]  /*8600*/  FMUL.FTZ R4, R141, R148 ;  /* 0x000000948d047220 */ /* 0x000fe20000410000 */
[----:B------:R-:W-:Y:S01]  /*8610*/  F2FP.PACK_AB R148, R223, R219 ;  /* 0x000000dbdf94723e */ /* 0x000fe200000000ff */
[----:B------:R-:W-:Y:S01]  /*8620*/  FMUL.FTZ R5, R141, R149 ;  /* 0x000000958d057220 */ /* 0x000fe20000410000 */
[----:B------:R-:W-:Y:S01]  /*8630*/  F2FP.PACK_AB R149, R220, R218 ;  /* 0x000000dadc95723e */ /* 0x000fe200000000ff */
[----:B------:R-:W2:Y:S01]  /*8640*/  LDSM.16.MT88.4 R188, [R227+0x100] ;  /* 0x00010000e3bc783b */ /* 0x000ea20000004200 */
[C---:B------:R-:W-:Y:S02]  /*8650*/  FMUL.FTZ R131, R0.reuse, R131 ;  /* 0x0000008300837220 */ /* 0x040fe40000410000 */
[C---:B------:R-:W-:Y:S02]  /*8660*/  FMUL.FTZ R134, R0.reuse, R134 ;  /* 0x0000008600867220 */ /* 0x040fe40000410000 */
[----:B------:R-:W-:Y:S01]  /*8670*/  MUFU.EX2 R212, R52 ;  /* 0x0000003400d47308 */ /* 0x000fe20000000800 */
[C---:B------:R-:W-:Y:S02]  /*8680*/  FMUL.FTZ R135, R0.reuse, R135 ;  /* 0x0000008700877220 */ /* 0x040fe40000410000 */
[----:B------:R-:W2:Y:S01]  /*8690*/  LDSM.16.MT88.4 R152, [R225+0x100] ;  /* 0x00010000e198783b */ /* 0x000ea20000004200 */
[C---:B---3--:R-:W-:Y:S01]  /*86a0*/  FMUL.FTZ R10, R0.reuse, R146 ;  /* 0x00000092000a7220 */ /* 0x048fe20000410000 */
[----:B------:R-:W-:Y:S01]  /*86b0*/  F2FP.PACK_AB R146, R205, R206 ;  /* 0x000000cecd92723e */ /* 0x000fe200000000ff */
[----:B------:R-:W-:Y:S01]  /*86c0*/  FMUL.FTZ R11, R0, R147 ;  /* 0x00000093000b7220 */ /* 0x000fe20000410000 */
[----:B------:R-:W-:Y:S01]  /*86d0*/  F2FP.PACK_AB R147, R202, R201 ;  /* 0x000000c9ca93723e */ /* 0x000fe200000000ff */
[----:B----4-:R-:W-:Y:S01]  /*86e0*/  FMUL.FTZ R31, R0, R171 ;  /* 0x000000ab001f7220 */ /* 0x010fe20000410000 */
[----:B--2---:R-:W-:Y:S01]  /*86f0*/  MOV R171, R243 ;  /* 0x000000f300ab7202 */ /* 0x004fe20000000f00 */
[----:B------:R-:W-:Y:S01]  /*8700*/  MUFU.EX2 R210, R33 ;  /* 0x0000002100d27308 */ /* 0x000fe20000000800 */
[----:B------:R-:W2:Y:S01]  /*8710*/  LDSM.16.MT88.4 R156, [R226+0x100] ;  /* 0x00010000e29c783b */ /* 0x000ea20000004200 */
[--C-:B------:R-:W-:Y:S02]  /*8720*/  FFMA.FTZ R72, R72, c[0x0][0x2d0], -R194.reuse ;  /* 0x0000b40048487a23 */ /* 0x100fe400000108c2 */
[----:B-1----:R-:W-:Y:S02]  /*8730*/  FMUL.FTZ R24, R140, R164 ;  /* 0x000000a48c187220 */ /* 0x002fe40000410000 */
[--C-:B------:R-:W-:Y:S02]  /*8740*/  FFMA.FTZ R73, R73, c[0x0][0x2d0], -R194.reuse ;  /* 0x0000b40049497a23 */ /* 0x100fe400000108c2 */
[--C-:B------:R-:W-:Y:S01]  /*8750*/  FFMA.FTZ R76, R76, c[0x0][0x2d0], -R194.reuse ;  /* 0x0000b4004c4c7a23 */ /* 0x100fe200000108c2 */
[----:B------:R-:W0:Y:S01]  /*8760*/  LDGDEPBAR ;  /* 0x00000000000079af */ /* 0x000e220000000000 */
[----:B------:R-:W1:Y:S01]  /*8770*/  MUFU.EX2 R211, R35 ;  /* 0x0000002300d37308 */ /* 0x000e620000000800 */
[----:B------:R-:W-:Y:S02]  /*8780*/  FFMA.FTZ R77, R77, c[0x0][0x2d0], -R194 ;  /* 0x0000b4004d4d7a23 */ /* 0x000fe400000108c2 */
[--C-:B------:R-:W-:Y:S01]  /*8790*/  FFMA.FTZ R74, R74, c[0x0][0x2d0], -R3.reuse ;  /* 0x0000b4004a4a7a23 */ /* 0x100fe20000010803 */
[-C--:B------:R-:W-:Y:S05]  /*87a0*/  HMMA.16816.F32 R4, R148, R20.reuse, R4 ;  /* 0x000000149404723c */ /* 0x080fea0000001804 */
[--C-:B------:R-:W-:Y:S01]  /*87b0*/  FFMA.FTZ R75, R75, c[0x0][0x2d0], -R3.reuse ;  /* 0x0000b4004b4b7a23 */ /* 0x100fe20000010803 */
[----:B------:R3:W-:Y:S01]  /*87c0*/  MUFU.EX2 R249, R37 ;  /* 0x0000002500f97308 */ /* 0x0007e20000000800 */
[--C-:B------:R-:W-:Y:S01]  /*87d0*/  FFMA.FTZ R78, R78, c[0x0][0x2d0], -R3.reuse ;  /* 0x0000b4004e4e7a23 */ /* 0x100fe20000010803 */
[C---:B------:R-:W-:Y:S04]  /*87e0*/  HMMA.16816.F32 R8, R144.reuse, R20, R8 ;  /* 0x000000149008723c */ /* 0x040fe80000001808 */
[----:B------:R-:W-:Y:S02]  /*87f0*/  FFMA.FTZ R79, R79, c[0x0][0x2d0], -R3 ;  /* 0x0000b4004f4f7a23 */ /* 0x000fe40000010803 */
[--C-:B------:R-:W-:Y:S02]  /*8800*/  FFMA.FTZ R84, R84, c[0x0][0x2d0], -R192.reuse ;  /* 0x0000b40054547a23 */ /* 0x100fe400000108c0 */
[-C--:B------:R-:W-:Y:S01]  /*8810*/  HMMA.16816.F32 R12, R144, R22.reuse, R12 ;  /* 0x00000016900c723c */ /* 0x080fe2000000180c */
[----:B------:R4:W-:Y:S03]  /*8820*/  MUFU.EX2 R251, R25 ;  /* 0x0000001900fb7308 */ /* 0x0009e60000000800 */
[C---:B------:R-:W-:Y:S01]  /*8830*/  FMUL.FTZ R20, R141.reuse, R160 ;  /* 0x000000a08d147220 */ /* 0x040fe20000410000 */
[----:B-1----:R-:W-:Y:S01]  /*8840*/  MOV R164, R211 ;  /* 0x000000d300a47202 */ /* 0x002fe20000000f00 */
[----:B------:R-:W-:Y:S02]  /*8850*/  FMUL.FTZ R21, R141, R161 ;  /* 0x000000a18d157220 */ /* 0x000fe40000410000 */
[C---:B------:R-:W-:Y:S03]  /*8860*/  HMMA.16816.F32 R16, R148.reuse, R22, R16 ;  /* 0x000000169410723c */ /* 0x040fe60000001810 */
[----:B------:R1:W-:Y:S01]  /*8870*/  MUFU.EX2 R197, R26 ;  /* 0x0000001a00c57308 */ /* 0x0003e20000000800 */
[----:B------:R-:W-:Y:S01]  /*8880*/  FMUL.FTZ R35, R139, R175 ;  /* 0x000000af8b237220 */ /* 0x000fe20000410000 */
[----:B------:R-:W-:Y:S01]  /*8890*/  MOV R175, R206 ;  /* 0x000000ce00af7202 */ /* 0x000fe20000000f00 */
[----:B---3--:R-:W-:Y:S02]  /*88a0*/  FMUL.FTZ R37, R141, R177 ;  /* 0x000000b18d257220 */ /* 0x008fe40000410000 */
[C---:B------:R-:W-:Y:S04]  /*88b0*/  FMUL.FTZ R22, R139.reuse, R162 ;  /* 0x000000a28b167220 */ /* 0x040fe80000410000 */
[----:B------:R-:W-:Y:S01]  /*88c0*/  FMUL.FTZ R23, R139, R163 ;  /* 0x000000a38b177220 */ /* 0x000fe20000410000 */
[----:B------:R3:W-:Y:S01]  /*88d0*/  MUFU.EX2 R198, R27 ;  /* 0x0000001b00c67308 */ /* 0x0007e20000000800 */
[----:B------:R-:W-:Y:S01]  /*88e0*/  LDSM.16.MT88.4 R160, [R227+0x900] ;  /* 0x00090000e3a0783b */ /* 0x000fe20000004200 */
[--C-:B------:R-:W-:Y:S02]  /*88f0*/  FFMA.FTZ R85, R85, c[0x0][0x2d0], -R192.reuse ;  /* 0x0000b40055557a23 */ /* 0x100fe400000108c0 */
[----:B----4-:R-:W-:Y:S01]  /*8900*/  FMUL.FTZ R25, R140, R165 ;  /* 0x000000a58c197220 */ /* 0x010fe20000410000 */
[----:B------:R-:W-:Y:S01]  /*8910*/  MOV R165, R210 ;  /* 0x000000d200a57202 */ /* 0x000fe20000000f00 */
[-C--:B------:R-:W-:Y:S03]  /*8920*/  HMMA.16816.F32 R20, R148, R188.reuse, R20 ;  /* 0x000000bc9414723c */ /* 0x080fe60000001814 */
[--C-:B------:R-:W-:Y:S01]  /*8930*/  FFMA.FTZ R96, R96, c[0x0][0x2d0], -R192.reuse ;  /* 0x0000b40060607a23 */ /* 0x100fe200000108c0 */
[----:B------:R-:W4:Y:S01]  /*8940*/  MUFU.EX2 R32, R34 ;  /* 0x0000002200207308 */ /* 0x000f220000000800 */
[--C-:B------:R-:W-:Y:S02]  /*8950*/  FFMA.FTZ R97, R97, c[0x0][0x2d0], -R192.reuse ;  /* 0x0000b40061617a23 */ /* 0x100fe400000108c0 */
[--C-:B------:R-:W-:Y:S02]  /*8960*/  FFMA.FTZ R86, R86, c[0x0][0x2d0], -R193.reuse ;  /* 0x0000b40056567a23 */ /* 0x100fe400000108c1 */
[----:B-1----:R-:W-:Y:S03]  /*8970*/  FMUL.FTZ R26, R0, R166 ;  /* 0x000000a6001a7220 */ /* 0x002fe60000410000 */
[--C-:B------:R-:W-:Y:S02]  /*8980*/  FFMA.FTZ R87, R87, c[0x0][0x2d0], -R193.reuse ;  /* 0x0000b40057577a23 */ /* 0x100fe400000108c1 */
[----:B------:R1:W1:Y:S01]  /*8990*/  MUFU.EX2 R33, R28 ;  /* 0x0000001c00217308 */ /* 0x0002620000000800 */
[--C-:B------:R-:W-:Y:S02]  /*89a0*/  FFMA.FTZ R98, R98, c[0x0][0x2d0], -R193.reuse ;  /* 0x0000b40062627a23 */ /* 0x100fe400000108c1 */
[----:B------:R-:W-:Y:S02]  /*89b0*/  FFMA.FTZ R99, R99, c[0x0][0x2d0], -R193 ;  /* 0x0000b40063637a23 */ /* 0x000fe400000108c1 */
[----:B---3--:R-:W-:Y:S02]  /*89c0*/  FMUL.FTZ R27, R0, R167 ;  /* 0x000000a7001b7220 */ /* 0x008fe40000410000 */
[--C-:B------:R-:W-:Y:S02]  /*89d0*/  FFMA.FTZ R90, R90, c[0x0][0x2d0], -R3.reuse ;  /* 0x0000b4005a5a7a23 */ /* 0x100fe40000010803 */
[--C-:B------:R-:W-:Y:S01]  /*89e0*/  FFMA.FTZ R91, R91, c[0x0][0x2d0], -R3.reuse ;  /* 0x0000b4005b5b7a23 */ /* 0x100fe20000010803 */
[----:B------:R3:W2:Y:S01]  /*89f0*/  MUFU.EX2 R34, R29 ;  /* 0x0000001d00227308 */ /* 0x0006a20000000800 */
[--C-:B------:R-:W-:Y:S01]  /*8a00*/  FFMA.FTZ R94, R94, c[0x0][0x2d0], -R3.reuse ;  /* 0x0000b4005e5e7a23 */ /* 0x100fe20000010803 */
[C---:B------:R-:W-:Y:S04]  /*8a10*/  HMMA.16816.F32 R24, R144.reuse, R188, R24 ;  /* 0x000000bc9018723c */ /* 0x040fe80000001818 */
[----:B----4-:R-:W-:Y:S01]  /*8a20*/  MOV R167, R32 ;  /* 0x0000002000a77202 */ /* 0x010fe20000000f00 */
[----:B------:R-:W-:Y:S01]  /*8a30*/  FMUL.FTZ R32, R141, R172 ;  /* 0x000000ac8d207220 */ /* 0x000fe20000410000 */
[----:B------:R-:W-:Y:S01]  /*8a40*/  MOV R172, R205 ;  /* 0x000000cd00ac7202 */ /* 0x000fe20000000f00 */
[--C-:B------:R-:W-:Y:S01]  /*8a50*/  FFMA.FTZ R95, R95, c[0x0][0x2d0], -R3.reuse ;  /* 0x0000b4005f5f7a23 */ /* 0x100fe20000010803 */
[----:B------:R4:W2:Y:S01]  /*8a60*/  MUFU.EX2 R199, R30 ;  /* 0x0000001e00c77308 */ /* 0x0008a20000000800 */
[--C-:B------:R-:W-:Y:S03]  /*8a70*/  FFMA.FTZ R106, R106, c[0x0][0x2d0], -R3.reuse ;  /* 0x0000b4006a6a7a23 */ /* 0x100fe60000010803 */
[----:B-1----:R-:W-:Y:S01]  /*8a80*/  FMUL.FTZ R28, R140, R168 ;  /* 0x000000a88c1c7220 */ /* 0x002fe20000410000 */
[----:B------:R-:W-:Y:S01]  /*8a90*/  MOV R166, R33 ;  /* 0x0000002100a67202 */ /* 0x000fe20000000f00 */
[----:B------:R-:W-:Y:S01]  /*8aa0*/  FMUL.FTZ R33, R141, R173 ;  /* 0x000000ad8d217220 */ /* 0x000fe20000410000 */
[----:B------:R-:W-:Y:S01]  /*8ab0*/  MOV R173, R204 ;  /* 0x000000cc00ad7202 */ /* 0x000fe20000000f00 */
[--C-:B------:R-:W-:Y:S02]  /*8ac0*/  FFMA.FTZ R107, R107, c[0x0][0x2d0], -R3.reuse ;  /* 0x0000b4006b6b7a23 */ /* 0x100fe40000010803 */
[----:B------:R1:W-:Y:S01]  /*8ad0*/  MUFU.EX2 R243, R39 ;  /* 0x0000002700f37308 */ /* 0x0003e20000000800 */
[----:B------:R-:W-:Y:S02]  /*8ae0*/  FFMA.FTZ R110, R110, c[0x0][0x2d0], -R3 ;  /* 0x0000b4006e6e7a23 */ /* 0x000fe40000010803 */
[--C-:B------:R-:W-:Y:S02]  /*8af0*/  FFMA.FTZ R100, R100, c[0x0][0x2d0], -R192.reuse ;  /* 0x0000b40064647a23 */ /* 0x100fe400000108c0 */
[----:B---3--:R-:W-:Y:S02]  /*8b00*/  FMUL.FTZ R29, R140, R169 ;  /* 0x000000a98c1d7220 */ /* 0x008fe40000410000 */
[--C-:B------:R-:W-:Y:S02]  /*8b10*/  FFMA.FTZ R101, R101, c[0x0][0x2d0], -R192.reuse ;  /* 0x0000b40065657a23 */ /* 0x100fe400000108c0 */
[----:B------:R-:W-:Y:S01]  /*8b20*/  FFMA.FTZ R112, R112, c[0x0][0x2d0], -R192 ;  /* 0x0000b40070707a23 */ /* 0x000fe200000108c0 */
[----:B------:R3:W-:Y:S01]  /*8b30*/  MUFU.EX2 R250, R36 ;  /* 0x0000002400fa7308 */ /* 0x0007e20000000800 */
[--C-:B------:R-:W-:Y:S02]  /*8b40*/  FFMA.FTZ R102, R102, c[0x0][0x2d0], -R193.reuse ;  /* 0x0000b40066667a23 */ /* 0x100fe400000108c1 */
[--C-:B------:R-:W-:Y:S02]  /*8b50*/  FFMA.FTZ R103, R103, c[0x0][0x2d0], -R193.reuse ;  /* 0x0000b40067677a23 */ /* 0x100fe400000108c1 */
[----:B----4-:R-:W-:Y:S01]  /*8b60*/  FMUL.FTZ R30, R0, R170 ;  /* 0x000000aa001e7220 */ /* 0x010fe20000410000 */
[----:B--2---:R-:W-:Y:S01]  /*8b70*/  MOV R170, R34 ;  /* 0x0000002200aa7202 */ /* 0x004fe20000000f00 */
[----:B------:R-:W-:Y:S01]  /*8b80*/  FMUL.FTZ R34, R139, R174 ;  /* 0x000000ae8b227220 */ /* 0x000fe20000410000 */
[----:B------:R-:W-:Y:S01]  /*8b90*/  MOV R174, R207 ;  /* 0x000000cf00ae7202 */ /* 0x000fe20000000f00 */
[--C-:B------:R-:W-:Y:S01]  /*8ba0*/  FFMA.FTZ R114, R114, c[0x0][0x2d0], -R193.reuse ;  /* 0x0000b40072727a23 */ /* 0x100fe200000108c1 */
[----:B------:R2:W-:Y:S01]  /*8bb0*/  MUFU.EX2 R245, R38 ;  /* 0x0000002600f57308 */ /* 0x0005e20000000800 */
[----:B------:R-:W-:Y:S01]  /*8bc0*/  FFMA.FTZ R193, R115, c[0x0][0x2d0], -R193 ;  /* 0x0000b40073c17a23 */ /* 0x000fe200000108c1 */
[-C--:B------:R-:W-:Y:S03]  /*8bd0*/  HMMA.16816.F32 R28, R144, R190.reuse, R28 ;  /* 0x000000be901c723c */ /* 0x080fe6000000181c */
[----:B-1----:R-:W-:Y:S02]  /*8be0*/  FMUL.FTZ R39, R139, R179 ;  /* 0x000000b38b277220 */ /* 0x002fe40000410000 */
[--C-:B------:R-:W-:Y:S02]  /*8bf0*/  FFMA.FTZ R105, R105, c[0x0][0x2d0], -R194.reuse ;  /* 0x0000b40069697a23 */ /* 0x100fe400000108c2 */
[--C-:B------:R-:W-:Y:S01]  /*8c00*/  FFMA.FTZ R108, R108, c[0x0][0x2d0], -R194.reuse ;  /* 0x0000b4006c6c7a23 */ /* 0x100fe200000108c2 */
[C---:B------:R-:W-:Y:S01]  /*8c10*/  HMMA.16816.F32 R32, R148.reuse, R190, R32 ;  /* 0x000000be9420723c */ /* 0x040fe20000001820 */
[----:B------:R1:W-:Y:S03]  /*8c20*/  MUFU.EX2 R248, R48 ;  /* 0x0000003000f87308 */ /* 0x0003e60000000800 */
[----:B---3--:R-:W-:Y:S02]  /*8c30*/  FMUL.FTZ R36, R141, R176 ;  /* 0x000000b08d247220 */ /* 0x008fe40000410000 */
[--C-:B------:R-:W-:Y:S02]  /*8c40*/  FFMA.FTZ R88, R88, c[0x0][0x2d0], -R194.reuse ;  /* 0x0000b40058587a23 */ /* 0x100fe400000108c2 */
[--C-:B------:R-:W-:Y:S03]  /*8c50*/  FFMA.FTZ R89, R89, c[0x0][0x2d0], -R194.reuse ;  /* 0x0000b40059597a23 */ /* 0x100fe600000108c2 */
[----:B------:R3:W-:Y:S01]  /*8c60*/  MUFU.EX2 R222, R50 ;  /* 0x0000003200de7308 */ /* 0x0007e20000000800 */
[--C-:B------:R-:W-:Y:S02]  /*8c70*/  FFMA.FTZ R92, R92, c[0x0][0x2d0], -R194.reuse ;  /* 0x0000b4005c5c7a23 */ /* 0x100fe400000108c2 */
[----:B--2---:R-:W-:Y:S02]  /*8c80*/  FMUL.FTZ R38, R139, R178 ;  /* 0x000000b28b267220 */ /* 0x004fe40000410000 */
[--C-:B------:R-:W-:Y:S02]  /*8c90*/  FFMA.FTZ R93, R93, c[0x0][0x2d0], -R194.reuse ;  /* 0x0000b4005d5d7a23 */ /* 0x100fe400000108c2 */
[----:B------:R-:W-:Y:S03]  /*8ca0*/  FFMA.FTZ R104, R104, c[0x0][0x2d0], -R194 ;  /* 0x0000b40068687a23 */ /* 0x000fe600000108c2 */
[-C--:B------:R-:W-:Y:S01]  /*8cb0*/  HMMA.16816.F32 R36, R148, R152.reuse, R36 ;  /* 0x000000989424723c */ /* 0x080fe20000001824 */
[----:B------:R2:W-:Y:S02]  /*8cc0*/  MUFU.EX2 R247, R49 ;  /* 0x0000003100f77308 */ /* 0x0005e40000000800 */
[----:B-1----:R-:W-:Y:S08]  /*8cd0*/  FMUL.FTZ R48, R140, R180 ;  /* 0x000000b48c307220 */ /* 0x002ff00000410000 */
[----:B------:R1:W-:Y:S01]  /*8ce0*/  MUFU.EX2 R221, R51 ;  /* 0x0000003300dd7308 */ /* 0x0003e20000000800 */
[----:B---3--:R-:W-:Y:S09]  /*8cf0*/  FMUL.FTZ R50, R0, R182 ;  /* 0x000000b600327220 */ /* 0x008ff20000410000 */
[----:B------:R3:W-:Y:S01]  /*8d00*/  MUFU.EX2 R169, R40 ;  /* 0x0000002800a97308 */ /* 0x0007e20000000800 */
[----:B--2---:R-:W-:Y:S09]  /*8d10*/  FMUL.FTZ R49, R140, R181 ;  /* 0x000000b58c317220 */ /* 0x004ff20000410000 */
[----:B------:R2:W2:Y:S01]  /*8d20*/  MUFU.EX2 R215, R41 ;  /* 0x0000002900d77308 */ /* 0x0004a20000000800 */
[----:B-1----:R-:W-:Y:S09]  /*8d30*/  FMUL.FTZ R51, R0, R183 ;  /* 0x000000b700337220 */ /* 0x002ff20000410000 */
[----:B------:R-:W-:Y:S01]  /*8d40*/  MUFU.EX2 R211, R53 ;  /* 0x0000003500d37308 */ /* 0x000fe20000000800 */
[C---:B------:R-:W-:Y:S04]  /*8d50*/  HMMA.16816.F32 R48, R144.reuse, R152, R48 ;  /* 0x000000989030723c */ /* 0x040fe80000001830 */
[C---:B---3--:R-:W-:Y:S01]  /*8d60*/  FMUL.FTZ R40, R141.reuse, R184 ;  /* 0x000000b88d287220 */ /* 0x048fe20000410000 */
[----:B------:R-:W-:Y:S03]  /*8d70*/  MOV R184, R203 ;  /* 0x000000cb00b87202 */ /* 0x000fe60000000f00 */
[-C--:B------:R-:W-:Y:S01]  /*8d80*/  HMMA.16816.F32 R116, R144, R154.reuse, R116 ;  /* 0x0000009a9074723c */ /* 0x080fe20000001874 */
[----:B------:R-:W-:Y:S03]  /*8d90*/  MUFU.EX2 R207, R55 ;  /* 0x0000003700cf7308 */ /* 0x000fe60000000800 */
[----:B--2---:R-:W-:Y:S01]  /*8da0*/  FMUL.FTZ R41, R141, R185 ;  /* 0x000000b98d297220 */ /* 0x004fe20000410000 */
[----:B------:R-:W-:Y:S03]  /*8db0*/  MOV R185, R208 ;  /* 0x000000d000b97202 */ /* 0x000fe60000000f00 */
[C---:B------:R-:W-:Y:S01]  /*8dc0*/  HMMA.16816.F32 R120, R148.reuse, R154, R120 ;  /* 0x0000009a9478723c */ /* 0x040fe20000001878 */
[----:B------:R-:W1:Y:S02]  /*8dd0*/  LDSM.16.MT88.4 R152, [R224+0x900] ;  /* 0x00090000e098783b */ /* 0x000e640000004200 */
[----:B------:R2:W-:Y:S05]  /*8de0*/  MUFU.EX2 R168, R42 ;  /* 0x0000002a00a87308 */ /* 0x0005ea0000000800 */
[-C--:B------:R-:W-:Y:S05]  /*8df0*/  HMMA.16816.F32 R124, R148, R156.reuse, R124 ;  /* 0x0000009c947c723c */ /* 0x080fea000000187c */
[----:B------:R3:W1:Y:S03]  /*8e00*/  MUFU.EX2 R178, R43 ;  /* 0x0000002b00b27308 */ /* 0x0006660000000800 */
[C---:B------:R-:W-:Y:S01]  /*8e10*/  HMMA.16816.F32 R128, R144.reuse, R156, R128 ;  /* 0x0000009c9080723c */ /* 0x040fe20000001880 */
[----:B------:R-:W4:Y:S04]  /*8e20*/  LDL.LU R157, [R1+0x8] ;  /* 0x00000800019d7983 */ /* 0x000f280000300800 */
[----:B------:R-:W4:Y:S02]  /*8e30*/  LDL.LU R156, [R1+0xc] ;  /* 0x00000c00019c7983 */ /* 0x000f240000300800 */
[----:B------:R1:W-:Y:S01]  /*8e40*/  MUFU.EX2 R214, R44 ;  /* 0x0000002c00d67308 */ /* 0x0003e20000000800 */
[-C--:B------:R-:W-:Y:S04]  /*8e50*/  HMMA.16816.F32 R132, R144, R158.reuse, R132 ;  /* 0x0000009e9084723c */ /* 0x080fe80000001884 */
[----:B--2---:R-:W-:Y:S01]  /*8e60*/  FMUL.FTZ R42, R139, R186 ;  /* 0x000000ba8b2a7220 */ /* 0x004fe20000410000 */
[----:B------:R-:W-:Y:S01]  /*8e70*/  MOV R186, R142 ;  /* 0x0000008e00ba7202 */ /* 0x000fe20000000f00 */
[--C-:B------:R-:W-:Y:S01]  /*8e80*/  FFMA.FTZ R142, R47, c[0x0][0x2d0], -R3.reuse ;  /* 0x0000b4002f8e7a23 */ /* 0x100fe20000010803 */
[----:B------:R-:W-:Y:S01]  /*8e90*/  F2FP.PACK_AB R47, R164, R167 ;  /* 0x000000a7a42f723e */ /* 0x000fe200000000ff */
[----:B------:R-:W-:Y:S01]  /*8ea0*/  FFMA.FTZ R3, R111, c[0x0][0x2d0], -R3 ;  /* 0x0000b4006f037a23 */ /* 0x000fe20000010803 */
[----:B------:R2:W2:Y:S03]  /*8eb0*/  MUFU.EX2 R213, R45 ;  /* 0x0000002d00d57308 */ /* 0x0004a60000000800 */
[----:B------:R-:W-:Y:S01]  /*8ec0*/  F2FP.PACK_AB R144, R251, R252 ;  /* 0x000000fcfb90723e */ /* 0x000fe200000000ff */
[----:B---3--:R-:W-:Y:S01]  /*8ed0*/  FMUL.FTZ R43, R139, R187 ;  /* 0x000000bb8b2b7220 */ /* 0x008fe20000410000 */
[----:B------:R-:W-:Y:S02]  /*8ee0*/  MOV R187, R209 ;  /* 0x000000d100bb7202 */ /* 0x000fe40000000f00 */
[----:B------:R-:W-:Y:S02]  /*8ef0*/  F2FP.PACK_AB R146, R170, R166 ;  /* 0x000000a6aa92723e */ /* 0x000fe400000000ff */
[----:B------:R-:W-:Y:S01]  /*8f00*/  F2FP.PACK_AB R145, R198, R197 ;  /* 0x000000c5c691723e */ /* 0x000fe200000000ff */
[----:B------:R3:W-:Y:S01]  /*8f10*/  MUFU.EX2 R177, R46 ;  /* 0x0000002e00b17308 */ /* 0x0007e20000000800 */
[----:B------:R-:W-:Y:S01]  /*8f20*/  HMMA.16816.F32 R40, R148, R158, R40 ;  /* 0x0000009e9428723c */ /* 0x000fe20000001828 */
[----:B------:R-:W3:Y:S03]  /*8f30*/  LDSM.16.MT88.4 R148, [R225+0x900] ;  /* 0x00090000e194783b */ /* 0x000ee60000004200 */
[----:B-1----:R-:W-:Y:S02]  /*8f40*/  F2FP.PACK_AB R44, R185, R187 ;  /* 0x000000bbb92c723e */ /* 0x002fe400000000ff */
[----:B------:R-:W-:Y:S03]  /*8f50*/  F2FP.PACK_AB R147, R200, R199 ;  /* 0x000000c7c893723e */ /* 0x000fe600000000ff */
[----:B------:R1:W-:Y:S01]  /*8f60*/  MUFU.EX2 R208, R54 ;  /* 0x0000003600d07308 */ /* 0x0003e20000000800 */
[----:B------:R-:W4:Y:S02]  /*8f70*/  LDL.LU R158, [R1] ;  /* 0x00000000019e7983 */ /* 0x000f240000300800 */
[----:B--2---:R-:W-:Y:S02]  /*8f80*/  F2FP.PACK_AB R45, R184, R186 ;  /* 0x000000bab82d723e */ /* 0x004fe400000000ff */
[----:B------:R-:W2:Y:S05]  /*8f90*/  LDL.LU R159, [R1+0x4] ;  /* 0x00000400019f7983 */ /* 0x000eaa0000300800 */
[----:B------:R-:W-:Y:S01]  /*8fa0*/  MUFU.EX2 R210, R64 ;  /* 0x0000004000d27308 */ /* 0x000fe20000000800 */
[----:B---3--:R-:W-:Y:S09]  /*8fb0*/  F2FP.PACK_AB R46, R165, R171 ;  /* 0x000000aba52e723e */ /* 0x008ff200000000ff */
[----:B------:R-:W-:Y:S01]  /*8fc0*/  MUFU.EX2 R209, R65 ;  /* 0x0000004100d17308 */ /* 0x000fe20000000800 */
[-C--:B------:R-:W-:Y:S01]  /*8fd0*/  HMMA.16816.F32 R4, R44, R152.reuse, R4 ;  /* 0x000000982c04723c */ /* 0x080fe20000001804 */
[----:B-1----:R-:W-:Y:S07]  /*8fe0*/  LDSM.16.MT88.4 R52, [R224+0x1100] ;  /* 0x00110000e034783b */ /* 0x002fee0000004200 */
[C---:B------:R-:W-:Y:S01]  /*8ff0*/  HMMA.16816.F32 R8, R144.reuse, R152, R8 ;  /* 0x000000989008723c */ /* 0x040fe20000001808 */
[----:B------:R-:W-:Y:S07]  /*9000*/  MUFU.EX2 R183, R66 ;  /* 0x0000004200b77308 */ /* 0x000fee0000000800 */
[-C--:B------:R-:W-:Y:S03]  /*9010*/  HMMA.16816.F32 R12, R144, R154.reuse, R12 ;  /* 0x0000009a900c723c */ /* 0x080fe6000000180c */
[----:B------:R1:W-:Y:S05]  /*9020*/  MUFU.EX2 R206, R67 ;  /* 0x0000004300ce7308 */ /* 0x0003ea0000000800 */
[C---:B------:R-:W-:Y:S01]  /*9030*/  HMMA.16816.F32 R16, R44.reuse, R154, R16 ;  /* 0x0000009a2c10723c */ /* 0x040fe20000001810 */
[----:B------:R-:W3:Y:S04]  /*9040*/  LDSM.16.MT88.4 R152, [R226+0x900] ;  /* 0x00090000e298783b */ /* 0x000ee80000004200 */
[----:B------:R-:W-:Y:S03]  /*9050*/  MUFU.EX2 R205, R60 ;  /* 0x0000003c00cd7308 */ /* 0x000fe60000000800 */
[-C--:B------:R-:W-:Y:S07]  /*9060*/  HMMA.16816.F32 R20, R44, R160.reuse, R20 ;  /* 0x000000a02c14723c */ /* 0x080fee0000001814 */
[----:B------:R-:W-:Y:S01]  /*9070*/  MUFU.EX2 R204, R61 ;  /* 0x0000003d00cc7308 */ /* 0x000fe20000000800 */
[C---:B------:R-:W-:Y:S01]  /*9080*/  HMMA.16816.F32 R24, R144.reuse, R160, R24 ;  /* 0x000000a09018723c */ /* 0x040fe20000001818 */
[----:B-1----:R-:W1:Y:S07]  /*9090*/  LDSM.16.MT88.4 R64, [R227+0x1100] ;  /* 0x00110000e340783b */ /* 0x002e6e0000004200 */
[-C--:B------:R-:W-:Y:S01]  /*90a0*/  HMMA.16816.F32 R28, R144, R162.reuse, R28 ;  /* 0x000000a2901c723c */ /* 0x080fe2000000181c */
[----:B------:R-:W-:Y:S07]  /*90b0*/  MUFU.EX2 R188, R62 ;  /* 0x0000003e00bc7308 */ /* 0x000fee0000000800 */
[C---:B------:R-:W-:Y:S03]  /*90c0*/  HMMA.16816.F32 R32, R44.reuse, R162, R32 ;  /* 0x000000a22c20723c */ /* 0x040fe60000001820 */
[----:B------:R-:W-:Y:S05]  /*90d0*/  MUFU.EX2 R190, R68 ;  /* 0x0000004400be7308 */ /* 0x000fea0000000800 */
[-C--:B------:R-:W-:Y:S05]  /*90e0*/  HMMA.16816.F32 R36, R44, R148.reuse, R36 ;  /* 0x000000942c24723c */ /* 0x080fea0000001824 */
[----:B------:R-:W-:Y:S03]  /*90f0*/  MUFU.EX2 R203, R69 ;  /* 0x0000004500cb7308 */ /* 0x000fe60000000800 */
[C---:B------:R-:W-:Y:S07]  /*9100*/  HMMA.16816.F32 R48, R144.reuse, R148, R48 ;  /* 0x000000949030723c */ /* 0x040fee0000001830 */
[----:B------:R-:W1:Y:S01]  /*9110*/  MUFU.EX2 R176, R142 ;  /* 0x0000008e00b07308 */ /* 0x000e620000000800 */
[-C--:B------:R-:W-:Y:S08]  /*9120*/  HMMA.16816.F32 R116, R144, R150.reuse, R116 ;  /* 0x000000969074723c */ /* 0x080ff00000001874 */
[C---:B------:R-:W-:Y:S01]  /*9130*/  HMMA.16816.F32 R120, R44.reuse, R150, R120 ;  /* 0x000000962c78723c */ /* 0x040fe20000001878 */
[----:B------:R1:W-:Y:S07]  /*9140*/  MUFU.EX2 R142, R63 ;  /* 0x0000003f008e7308 */ /* 0x0003ee0000000800 */
[-C--:B---3--:R-:W-:Y:S03]  /*9150*/  HMMA.16816.F32 R124, R44, R152.reuse, R124 ;  /* 0x000000982c7c723c */ /* 0x088fe6000000187c */
[----:B------:R3:W-:Y:S05]  /*9160*/  MUFU.EX2 R179, R56 ;  /* 0x0000003800b37308 */ /* 0x0007ea0000000800 */
[C---:B------:R-:W-:Y:S05]  /*9170*/  HMMA.16816.F32 R128, R144.reuse, R152, R128 ;  /* 0x000000989080723c */ /* 0x040fea0000001880 */
[----:B------:R3:W3:Y:S03]  /*9180*/  MUFU.EX2 R182, R57 ;  /* 0x0000003900b67308 */ /* 0x0006e60000000800 */
[-C--:B------:R-:W-:Y:S01]  /*9190*/  HMMA.16816.F32 R132, R144, R154.reuse, R132 ;  /* 0x0000009a9084723c */ /* 0x080fe20000001884 */
[----:B-1----:R-:W1:Y:S06]  /*91a0*/  LDSM.16.MT88.4 R60, [R225+0x1100] ;  /* 0x00110000e13c783b */ /* 0x002e6c0000004200 */
[----:B------:R1:W-:Y:S01]  /*91b0*/  MUFU.EX2 R181, R58 ;  /* 0x0000003a00b57308 */ /* 0x0003e20000000800 */
[----:B------:R-:W-:Y:S04]  /*91c0*/  HMMA.16816.F32 R40, R44, R154, R40 ;  /* 0x0000009a2c28723c */ /* 0x000fe80000001828 */
[----:B---3--:R-:W-:Y:S03]  /*91d0*/  F2FP.PACK_AB R56, R215, R169 ;  /* 0x000000a9d738723e */ /* 0x008fe600000000ff */
[----:B------:R-:W-:Y:S02]  /*91e0*/  F2FP.PACK_AB R44, R249, R250 ;  /* 0x000000faf92c723e */ /* 0x000fe400000000ff */
[----:B------:R3:W1:Y:S03]  /*91f0*/  MUFU.EX2 R180, R59 ;  /* 0x0000003b00b47308 */ /* 0x0006660000000800 */
[----:B------:R-:W-:Y:S02]  /*9200*/  F2FP.PACK_AB R46, R247, R248 ;  /* 0x000000f8f72e723e */ /* 0x000fe400000000ff */
[----:B------:R-:W-:Y:S02]  /*9210*/  F2FP.PACK_AB R45, R243, R245 ;  /* 0x000000f5f32d723e */ /* 0x000fe400000000ff */
[----:B------:R-:W-:Y:S02]  /*9220*/  F2FP.PACK_AB R47, R221, R222 ;  /* 0x000000dedd2f723e */ /* 0x000fe400000000ff */
[----:B------:R-:W-:Y:S01]  /*9230*/  F2FP.PACK_AB R57, R178, R168 ;  /* 0x000000a8b239723e */ /* 0x000fe200000000ff */
[----:B------:R-:W-:Y:S04]  /*9240*/  MUFU.EX2 R191, R80 ;  /* 0x0000005000bf7308 */ /* 0x000fe80000000800 */
[-C--:B------:R-:W-:Y:S03]  /*9250*/  HMMA.16816.F32 R4, R44, R52.reuse, R4 ;  /* 0x000000342c04723c */ /* 0x080fe60000001804 */
[----:B-1----:R-:W-:Y:S03]  /*9260*/  F2FP.PACK_AB R58, R213, R214 ;  /* 0x000000d6d53a723e */ /* 0x002fe600000000ff */
[----:B------:R-:W-:Y:S01]  /*9270*/  MUFU.EX2 R80, R71 ;  /* 0x0000004700507308 */ /* 0x000fe20000000800 */
[----:B---3--:R-:W-:Y:S09]  /*9280*/  F2FP.PACK_AB R59, R176, R177 ;  /* 0x000000b1b03b723e */ /* 0x008ff200000000ff */
[----:B------:R-:W-:Y:S01]  /*9290*/  MUFU.EX2 R189, R81 ;  /* 0x0000005100bd7308 */ /* 0x000fe20000000800 */
[C---:B------:R-:W-:Y:S09]  /*92a0*/  HMMA.16816.F32 R8, R56.reuse, R52, R8 ;  /* 0x000000343808723c */ /* 0x040ff20000001808 */
[----:B------:R1:W-:Y:S01]  /*92b0*/  MUFU.EX2 R81, R70 ;  /* 0x0000004600517308 */ /* 0x0003e20000000800 */
[-C--:B------:R-:W-:Y:S08]  /*92c0*/  HMMA.16816.F32 R12, R56, R54.reuse, R12 ;  /* 0x00000036380c723c */ /* 0x080ff0000000180c */
[C---:B------:R-:W-:Y:S01]  /*92d0*/  HMMA.16816.F32 R16, R44.reuse, R54, R16 ;  /* 0x000000362c10723c */ /* 0x040fe20000001810 */
[----:B------:R-:W3:Y:S01]  /*92e0*/  LDSM.16.MT88.4 R52, [R226+0x1100] ;  /* 0x00110000e234783b */ /* 0x000ee20000004200 */
[----:B------:R-:W-:Y:S06]  /*92f0*/  MUFU.EX2 R113, R113 ;  /* 0x0000007100717308 */ /* 0x000fec0000000800 */
[-C--:B------:R-:W-:Y:S04]  /*9300*/  HMMA.16816.F32 R20, R44, R64.reuse, R20 ;  /* 0x000000402c14723c */ /* 0x080fe80000001814 */
[----:B------:R-:W-:Y:S01]  /*9310*/  MUFU.EX2 R193, R193 ;  /* 0x000000c100c17308 */ /* 0x000fe20000000800 */
[----:B-1----:R-:W-:Y:S03]  /*9320*/  LDSM.16.MT88.4 R68, [R225+0x2100] ;  /* 0x00210000e144783b */ /* 0x002fe60000004200 */
[C---:B------:R-:W-:Y:S06]  /*9330*/  HMMA.16816.F32 R24, R56.reuse, R64, R24 ;  /* 0x000000403818723c */ /* 0x040fec0000001818 */
[----:B------:R-:W-:Y:S02]  /*9340*/  MUFU.EX2 R109, R109 ;  /* 0x0000006d006d7308 */ /* 0x000fe40000000800 */
[-C--:B------:R-:W-:Y:S08]  /*9350*/  HMMA.16816.F32 R28, R56, R66.reuse, R28 ;  /* 0x00000042381c723c */ /* 0x080ff0000000181c */
[C---:B------:R-:W-:Y:S01]  /*9360*/  HMMA.16816.F32 R32, R44.reuse, R66, R32 ;  /* 0x000000422c20723c */ /* 0x040fe20000001820 */
[----:B------:R-:W1:Y:S01]  /*9370*/  LDSM.16.MT88.4 R64, [R224+0x1900] ;  /* 0x00190000e040783b */ /* 0x000e620000004200 */
[----:B------:R-:W-:Y:S06]  /*9380*/  MUFU.EX2 R82, R82 ;  /* 0x0000005200527308 */ /* 0x000fec0000000800 */
[-C--:B------:R-:W-:Y:S04]  /*9390*/  HMMA.16816.F32 R36, R44, R60.reuse, R36 ;  /* 0x0000003c2c24723c */ /* 0x080fe80000001824 */
[----:B------:R-:W-:Y:S04]  /*93a0*/  MUFU.EX2 R83, R83 ;  /* 0x0000005300537308 */ /* 0x000fe80000000800 */
[C---:B------:R-:W-:Y:S06]  /*93b0*/  HMMA.16816.F32 R48, R56.reuse, R60, R48 ;  /* 0x0000003c3830723c */ /* 0x040fec0000001830 */
[----:B------:R-:W-:Y:S02]  /*93c0*/  MUFU.EX2 R72, R72 ;  /* 0x0000004800487308 */ /* 0x000fe40000000800 */
[-C--:B------:R-:W-:Y:S08]  /*93d0*/  HMMA.16816.F32 R116, R56, R62.reuse, R116 ;  /* 0x0000003e3874723c */ /* 0x080ff00000001874 */
[C---:B------:R-:W-:Y:S01]  /*93e0*/  HMMA.16816.F32 R120, R44.reuse, R62, R120 ;  /* 0x0000003e2c78723c */ /* 0x040fe20000001878 */
[----:B------:R-:W-:Y:S01]  /*93f0*/  LDSM.16.MT88.4 R60, [R225+0x1900] ;  /* 0x00190000e13c783b */ /* 0x000fe20000004200 */
[----:B------:R-:W1:Y:S02]  /*9400*/  MUFU.EX2 R73, R73 ;  /* 0x0000004900497308 */ /* 0x000e640000000800 */
[----:B----4-:R-:W-:Y:S02]  /*9410*/  FFMA.FTZ R140, R140, R157, R216 ;  /* 0x0000009d8c8c7223 */ /* 0x010fe400000100d8 */
[----:B------:R-:W-:Y:S02]  /*9420*/  FFMA.FTZ R0, R0, R156, R195 ;  /* 0x0000009c00007223 */ /* 0x000fe400000100c3 */
[-C--:B---3--:R-:W-:Y:S04]  /*9430*/  HMMA.16816.F32 R124, R44, R52.reuse, R124 ;  /* 0x000000342c7c723c */ /* 0x088fe8000000187c */
[----:B------:R-:W-:Y:S01]  /*9440*/  FADD.FTZ R140, R217, R140 ;  /* 0x0000008cd98c7221 */ /* 0x000fe20000010000 */
[----:B------:R-:W-:Y:S01]  /*9450*/  MUFU.EX2 R76, R76 ;  /* 0x0000004c004c7308 */ /* 0x000fe20000000800 */
[----:B------:R-:W-:Y:S02]  /*9460*/  FADD.FTZ R0, R196, R0 ;  /* 0x00000000c4007221 */ /* 0x000fe40000010000 */
[C---:B------:R-:W-:Y:S04]  /*9470*/  HMMA.16816.F32 R128, R56.reuse, R52, R128 ;  /* 0x000000343880723c */ /* 0x040fe80000001880 */
[----:B------:R-:W-:Y:S03]  /*9480*/  FADD.FTZ R0, R201, R0 ;  /* 0x00000000c9007221 */ /* 0x000fe60000010000 */
[----:B------:R-:W-:Y:S01]  /*9490*/  F2FP.PACK_AB R52, R182, R179 ;  /* 0x000000b3b634723e */ /* 0x000fe200000000ff */
[-C--:B------:R-:W-:Y:S01]  /*94a0*/  HMMA.16816.F32 R132, R56, R54.reuse, R132 ;  /* 0x000000363884723c */ /* 0x080fe20000001884 */
[----:B------:R-:W3:Y:S01]  /*94b0*/  LDSM.16.MT88.4 R56, [R227+0x1900] ;  /* 0x00190000e338783b */ /* 0x000ee20000004200 */
[----:B------:R-:W4:Y:S02]  /*94c0*/  MUFU.EX2 R77, R77 ;  /* 0x0000004d004d7308 */ /* 0x000f240000000800 */
[----:B------:R-:W-:Y:S04]  /*94d0*/  F2FP.PACK_AB R53, R180, R181 ;  /* 0x000000b5b435723e */ /* 0x000fe800000000ff */
[----:B------:R-:W-:Y:S04]  /*94e0*/  HMMA.16816.F32 R40, R44, R54, R40 ;  /* 0x000000362c28723c */ /* 0x000fe80000001828 */
[----:B------:R-:W-:Y:S01]  /*94f0*/  MUFU.EX2 R74, R74 ;  /* 0x0000004a004a7308 */ /* 0x000fe20000000800 */
[----:B------:R-:W-:Y:S02]  /*9500*/  FFMA.FTZ R141, R141, R158, R219 ;  /* 0x0000009e8d8d7223 */ /* 0x000fe400000100db */
[----:B------:R-:W-:Y:S02]  /*9510*/  F2FP.PACK_AB R44, R211, R212 ;  /* 0x000000d4d32c723e */ /* 0x000fe400000000ff */
[----:B------:R-:W-:Y:S03]  /*9520*/  F2FP.PACK_AB R46, R209, R210 ;  /* 0x000000d2d12e723e */ /* 0x000fe600000000ff */
[----:B------:R-:W-:Y:S01]  /*9530*/  F2FP.PACK_AB R45, R207, R208 ;  /* 0x000000d0cf2d723e */ /* 0x000fe200000000ff */
[----:B--2---:R-:W-:Y:S01]  /*9540*/  FFMA.FTZ R139, R139, R159, R218 ;  /* 0x0000009f8b8b7223 */ /* 0x004fe200000100da */
[----:B------:R-:W-:Y:S01]  /*9550*/  F2FP.PACK_AB R47, R206, R183 ;  /* 0x000000b7ce2f723e */ /* 0x000fe200000000ff */
[----:B------:R-:W-:Y:S01]  /*9560*/  LDSM.16.MT88.4 R156, [R224+0x3100] ;  /* 0x00310000e09c783b */ /* 0x000fe20000004200 */
[----:B------:R-:W-:Y:S01]  /*9570*/  F2FP.PACK_AB R54, R204, R205 ;  /* 0x000000cdcc36723e */ /* 0x000fe200000000ff */
[----:B------:R-:W2:Y:S01]  /*9580*/  MUFU.EX2 R75, R75 ;  /* 0x0000004b004b7308 */ /* 0x000ea20000000800 */
[----:B------:R-:W-:Y:S01]  /*9590*/  F2FP.PACK_AB R55, R142, R188 ;  /* 0x000000bc8e37723e */ /* 0x000fe200000000ff */
[----:B------:R-:W-:Y:S02]  /*95a0*/  FADD.FTZ R141, R223, R141 ;  /* 0x0000008ddf8d7221 */ /* 0x000fe40000010000 */
[-C--:B-1----:R-:W-:Y:S03]  /*95b0*/  HMMA.16816.F32 R4, R44, R64.reuse, R4 ;  /* 0x000000402c04723c */ /* 0x082fe60000001804 */
[----:B------:R-:W-:Y:S02]  /*95c0*/  FADD.FTZ R141, R246, R141 ;  /* 0x0000008df68d7221 */ /* 0x000fe40000010000 */
[----:B------:R-:W-:Y:S01]  /*95d0*/  FADD.FTZ R139, R220, R139 ;  /* 0x0000008bdc8b7221 */ /* 0x000fe20000010000 */
[----:B------:R-:W-:Y:S02]  /*95e0*/  MUFU.EX2 R78, R78 ;  /* 0x0000004e004e7308 */ /* 0x000fe40000000800 */
[C---:B------:R-:W-:Y:S04]  /*95f0*/  HMMA.16816.F32 R8, R52.reuse, R64, R8 ;  /* 0x000000403408723c */ /* 0x040fe80000001808 */
[----:B------:R-:W-:Y:S04]  /*9600*/  FADD.FTZ R139, R244, R139 ;  /* 0x0000008bf48b7221 */ /* 0x000fe80000010000 */
[-C--:B------:R-:W-:Y:S01]  /*9610*/  HMMA.16816.F32 R12, R52, R66.reuse, R12 ;  /* 0x00000042340c723c */ /* 0x080fe2000000180c */
[----:B------:R-:W1:Y:S07]  /*9620*/  MUFU.EX2 R79, R79 ;  /* 0x0000004f004f7308 */ /* 0x000e6e0000000800 */
[C---:B------:R-:W-:Y:S01]  /*9630*/  HMMA.16816.F32 R16, R44.reuse, R66, R16 ;  /* 0x000000422c10723c */ /* 0x040fe20000001810 */
[----:B------:R-:W1:Y:S02]  /*9640*/  LDSM.16.MT88.4 R64, [R226+0x1900] ;  /* 0x00190000e240783b */ /* 0x000e640000004200 */
[----:B------:R-:W-:Y:S05]  /*9650*/  MUFU.EX2 R84, R84 ;  /* 0x0000005400547308 */ /* 0x000fea0000000800 */
[-C--:B---3--:R-:W-:Y:S05]  /*9660*/  HMMA.16816.F32 R20, R44, R56.reuse, R20 ;  /* 0x000000382c14723c */ /* 0x088fea0000001814 */
[----:B------:R-:W-:Y:S03]  /*9670*/  MUFU.EX2 R85, R85 ;  /* 0x0000005500557308 */ /* 0x000fe60000000800 */
[C---:B------:R-:W-:Y:S07]  /*9680*/  HMMA.16816.F32 R24, R52.reuse, R56, R24 ;  /* 0x000000383418723c */ /* 0x040fee0000001818 */
[----:B------:R-:W-:Y:S01]  /*9690*/  MUFU.EX2 R96, R96 ;  /* 0x0000006000607308 */ /* 0x000fe20000000800 */
[-C--:B------:R-:W-:Y:S08]  /*96a0*/  HMMA.16816.F32 R28, R52, R58.reuse, R28 ;  /* 0x0000003a341c723c */ /* 0x080ff0000000181c */
[C---:B------:R-:W-:Y:S01]  /*96b0*/  HMMA.16816.F32 R32, R44.reuse, R58, R32 ;  /* 0x0000003a2c20723c */ /* 0x040fe20000001820 */
[----:B------:R-:W3:Y:S01]  /*96c0*/  LDSM.16.MT88.4 R56, [R224+0x2100] ;  /* 0x00210000e038783b */ /* 0x000ee20000004200 */
[----:B------:R-:W-:Y:S06]  /*96d0*/  MUFU.EX2 R97, R97 ;  /* 0x0000006100617308 */ /* 0x000fec0000000800 */
[-C--:B------:R-:W-:Y:S04]  /*96e0*/  HMMA.16816.F32 R36, R44, R60.reuse, R36 ;  /* 0x0000003c2c24723c */ /* 0x080fe80000001824 */
[----:B------:R-:W-:Y:S04]  /*96f0*/  MUFU.EX2 R86, R86 ;  /* 0x0000005600567308 */ /* 0x000fe80000000800 */
[C---:B------:R-:W-:Y:S06]  /*9700*/  HMMA.16816.F32 R48, R52.reuse, R60, R48 ;  /* 0x0000003c3430723c */ /* 0x040fec0000001830 */
[----:B------:R-:W-:Y:S02]  /*9710*/  MUFU.EX2 R87, R87 ;  /* 0x0000005700577308 */ /* 0x000fe40000000800 */
[-C--:B------:R-:W-:Y:S08]  /*9720*/  HMMA.16816.F32 R116, R52, R62.reuse, R116 ;  /* 0x0000003e3474723c */ /* 0x080ff00000001874 */
[C---:B------:R-:W-:Y:S01]  /*9730*/  HMMA.16816.F32 R120, R44.reuse, R62, R120 ;  /* 0x0000003e2c78723c */ /* 0x040fe20000001878 */
[----:B------:R-:W3:Y:S01]  /*9740*/  LDSM.16.MT88.4 R60, [R227+0x2100] ;  /* 0x00210000e33c783b */ /* 0x000ee20000004200 */
[----:B------:R-:W-:Y:S06]  /*9750*/  MUFU.EX2 R98, R98 ;  /* 0x0000006200627308 */ /* 0x000fec0000000800 */
[-C--:B-1----:R-:W-:Y:S04]  /*9760*/  HMMA.16816.F32 R124, R44, R64.reuse, R124 ;  /* 0x000000402c7c723c */ /* 0x082fe8000000187c */
[----:B------:R-:W-:Y:S04]  /*9770*/  MUFU.EX2 R99, R99 ;  /* 0x0000006300637308 */ /* 0x000fe80000000800 */
[C---:B------:R-:W-:Y:S06]  /*9780*/  HMMA.16816.F32 R128, R52.reuse, R64, R128 ;  /* 0x000000403480723c */ /* 0x040fec0000001880 */
[----:B------:R-:W-:Y:S02]  /*9790*/  MUFU.EX2 R100, R100 ;  /* 0x0000006400647308 */ /* 0x000fe40000000800 */
[-C--:B------:R-:W-:Y:S07]  /*97a0*/  HMMA.16816.F32 R132, R52, R66.reuse, R132 ;  /* 0x000000423484723c */ /* 0x080fee0000001884 */
[----:B------:R-:W-:Y:S01]  /*97b0*/  F2FP.PACK_AB R52, R73, R72 ;  /* 0x000000484934723e */ /* 0x000fe200000000ff */
[----:B------:R-:W-:Y:S01]  /*97c0*/  HMMA.16816.F32 R40, R44, R66, R40 ;  /* 0x000000422c28723c */ /* 0x000fe20000001828 */
[----:B------:R-:W1:Y:S01]  /*97d0*/  LDSM.16.MT88.4 R64, [R226+0x2100] ;  /* 0x00210000e240783b */ /* 0x000e620000004200 */
[----:B------:R-:W-:Y:S02]  /*97e0*/  MUFU.EX2 R101, R101 ;  /* 0x0000006500657308 */ /* 0x000fe40000000800 */
[----:B----4-:R-:W-:Y:S02]  /*97f0*/  F2FP.PACK_AB R54, R77, R76 ;  /* 0x0000004c4d36723e */ /* 0x010fe400000000ff */
[----:B--2---:R-:W-:Y:S02]  /*9800*/  F2FP.PACK_AB R53, R75, R74 ;  /* 0x0000004a4b35723e */ /* 0x004fe400000000ff */
[----:B------:R-:W-:Y:S04]  /*9810*/  F2FP.PACK_AB R44, R203, R190 ;  /* 0x000000becb2c723e */ /* 0x000fe800000000ff */
[----:B------:R-:W-:Y:S01]  /*9820*/  F2FP.PACK_AB R46, R189, R191 ;  /* 0x000000bfbd2e723e */ /* 0x000fe200000000ff */
[----:B------:R-:W-:Y:S01]  /*9830*/  MUFU.EX2 R112, R112 ;  /* 0x0000007000707308 */ /* 0x000fe20000000800 */
[----:B------:R-:W-:Y:S02]  /*9840*/  F2FP.PACK_AB R45, R80, R81 ;  /* 0x00000051502d723e */ /* 0x000fe400000000ff */
[----:B------:R-:W-:Y:S02]  /*9850*/  F2FP.PACK_AB R47, R83, R82 ;  /* 0x00000052532f723e */ /* 0x000fe400000000ff */
[----:B------:R-:W-:Y:S05]  /*9860*/  F2FP.PACK_AB R55, R79, R78 ;  /* 0x0000004e4f37723e */ /* 0x000fea00000000ff */
[-C--:B---3--:R-:W-:Y:S01]  /*9870*/  HMMA.16816.F32 R4, R44, R56.reuse, R4 ;  /* 0x000000382c04723c */ /* 0x088fe20000001804 */
[----:B------:R-:W-:Y:S07]  /*9880*/  MUFU.EX2 R102, R102 ;  /* 0x0000006600667308 */ /* 0x000fee0000000800 */
[C---:B------:R-:W-:Y:S03]  /*9890*/  HMMA.16816.F32 R8, R52.reuse, R56, R8 ;  /* 0x000000383408723c */ /* 0x040fe60000001808 */
[----:B------:R-:W-:Y:S05]  /*98a0*/  MUFU.EX2 R103, R103 ;  /* 0x0000006700677308 */ /* 0x000fea0000000800 */
[-C--:B------:R-:W-:Y:S05]  /*98b0*/  HMMA.16816.F32 R12, R52, R58.reuse, R12 ;  /* 0x0000003a340c723c */ /* 0x080fea000000180c */
[----:B------:R-:W-:Y:S03]  /*98c0*/  MUFU.EX2 R114, R114 ;  /* 0x0000007200727308 */ /* 0x000fe60000000800 */
[C---:B------:R-:W-:Y:S01]  /*98d0*/  HMMA.16816.F32 R16, R44.reuse, R58, R16 ;  /* 0x0000003a2c10723c */ /* 0x040fe20000001810 */
[----:B------:R-:W2:Y:S06]  /*98e0*/  LDSM.16.MT88.4 R56, [R224+0x2900] ;  /* 0x00290000e038783b */ /* 0x000eac0000004200 */
[----:B------:R-:W-:Y:S01]  /*98f0*/  MUFU.EX2 R105, R105 ;  /* 0x0000006900697308 */ /* 0x000fe20000000800 */
[-C--:B------:R-:W-:Y:S08]  /*9900*/  HMMA.16816.F32 R20, R44, R60.reuse, R20 ;  /* 0x0000003c2c14723c */ /* 0x080ff00000001814 */
[C---:B------:R-:W-:Y:S01]  /*9910*/  HMMA.16816.F32 R24, R52.reuse, R60, R24 ;  /* 0x0000003c3418723c */ /* 0x040fe20000001818 */
[----:B------:R-:W-:Y:S07]  /*9920*/  MUFU.EX2 R108, R108 ;  /* 0x0000006c006c7308 */ /* 0x000fee0000000800 */
[-C--:B------:R-:W-:Y:S03]  /*9930*/  HMMA.16816.F32 R28, R52, R62.reuse, R28 ;  /* 0x0000003e341c723c */ /* 0x080fe6000000181c */
[----:B------:R-:W-:Y:S05]  /*9940*/  MUFU.EX2 R88, R88 ;  /* 0x0000005800587308 */ /* 0x000fea0000000800 */
[C---:B------:R-:W-:Y:S01]  /*9950*/  HMMA.16816.F32 R32, R44.reuse, R62, R32 ;  /* 0x0000003e2c20723c */ /* 0x040fe20000001820 */
[----:B------:R-:W3:Y:S04]  /*9960*/  LDSM.16.MT88.4 R60, [R227+0x2900] ;  /* 0x00290000e33c783b */ /* 0x000ee80000004200 */
[----:B------:R-:W4:Y:S03]  /*9970*/  MUFU.EX2 R89, R89 ;  /* 0x0000005900597308 */ /* 0x000f260000000800 */
[-C--:B------:R-:W-:Y:S07]  /*9980*/  HMMA.16816.F32 R36, R44, R68.reuse, R36 ;  /* 0x000000442c24723c */ /* 0x080fee0000001824 */
[----:B------:R-:W-:Y:S01]  /*9990*/  MUFU.EX2 R92, R92 ;  /* 0x0000005c005c7308 */ /* 0x000fe20000000800 */
[C---:B------:R-:W-:Y:S08]  /*99a0*/  HMMA.16816.F32 R48, R52.reuse, R68, R48 ;  /* 0x000000443430723c */ /* 0x040ff00000001830 */
[-C--:B------:R-:W-:Y:S01]  /*99b0*/  HMMA.16816.F32 R116, R52, R70.reuse, R116 ;  /* 0x000000463474723c */ /* 0x080fe20000001874 */
[----:B------:R-:W2:Y:S07]  /*99c0*/  MUFU.EX2 R93, R93 ;  /* 0x0000005d005d7308 */ /* 0x000eae0000000800 */
[C---:B------:R-:W-:Y:S01]  /*99d0*/  HMMA.16816.F32 R120, R44.reuse, R70, R120 ;  /* 0x000000462c78723c */ /* 0x040fe20000001878 */
[----:B------:R-:W3:Y:S02]  /*99e0*/  LDSM.16.MT88.4 R68, [R225+0x2900] ;  /* 0x00290000e144783b */ /* 0x000ee40000004200 */
[----:B------:R-:W-:Y:S05]  /*99f0*/  MUFU.EX2 R90, R90 ;  /* 0x0000005a005a7308 */ /* 0x000fea0000000800 */
[-C--:B-1----:R-:W-:Y:S05]  /*9a00*/  HMMA.16816.F32 R124, R44, R64.reuse, R124 ;  /* 0x000000402c7c723c */ /* 0x082fea000000187c */
[----:B------:R-:W1:Y:S03]  /*9a10*/  MUFU.EX2 R91, R91 ;  /* 0x0000005b005b7308 */ /* 0x000e660000000800 */
[C---:B------:R-:W-:Y:S07]  /*9a20*/  HMMA.16816.F32 R128, R52.reuse, R64, R128 ;  /* 0x000000403480723c */ /* 0x040fee0000001880 */
[----:B------:R-:W-:Y:S01]  /*9a30*/  MUFU.EX2 R94, R94 ;  /* 0x0000005e005e7308 */ /* 0x000fe20000000800 */
[-C--:B------:R-:W-:Y:S07]  /*9a40*/  HMMA.16816.F32 R132, R52, R66.reuse, R132 ;  /* 0x000000423484723c */ /* 0x080fee0000001884 */
[----:B----4-:R-:W-:Y:S01]  /*9a50*/  F2FP.PACK_AB R52, R89, R88 ;  /* 0x000000585934723e */ /* 0x010fe200000000ff */
[----:B------:R-:W-:Y:S01]  /*9a60*/  HMMA.16816.F32 R40, R44, R66, R40 ;  /* 0x000000422c28723c */ /* 0x000fe20000001828 */
[----:B------:R-:W4:Y:S01]  /*9a70*/  MUFU.EX2 R95, R95 ;  /* 0x0000005f005f7308 */ /* 0x000f220000000800 */
[----:B------:R-:W3:Y:S02]  /*9a80*/  LDSM.16.MT88.4 R64, [R226+0x2900] ;  /* 0x00290000e240783b */ /* 0x000ee40000004200 */
[----:B--2---:R-:W-:Y:S02]  /*9a90*/  F2FP.PACK_AB R54, R93, R92 ;  /* 0x0000005c5d36723e */ /* 0x004fe400000000ff */
[----:B-1----:R-:W-:Y:S02]  /*9aa0*/  F2FP.PACK_AB R53, R91, R90 ;  /* 0x0000005a5b35723e */ /* 0x002fe400000000ff */
[----:B------:R-:W-:Y:S03]  /*9ab0*/  F2FP.PACK_AB R44, R85, R84 ;  /* 0x00000054552c723e */ /* 0x000fe600000000ff */
[----:B------:R-:W1:Y:S01]  /*9ac0*/  MUFU.EX2 R104, R104 ;  /* 0x0000006800687308 */ /* 0x000e620000000800 */
[----:B------:R-:W-:Y:S02]  /*9ad0*/  F2FP.PACK_AB R46, R97, R96 ;  /* 0x00000060612e723e */ /* 0x000fe400000000ff */
[----:B------:R-:W-:Y:S02]  /*9ae0*/  F2FP.PACK_AB R45, R87, R86 ;  /* 0x00000056572d723e */ /* 0x000fe400000000ff */
[----:B------:R-:W-:Y:S05]  /*9af0*/  F2FP.PACK_AB R47, R99, R98 ;  /* 0x00000062632f723e */ /* 0x000fea00000000ff */
[----:B------:R-:W-:Y:S02]  /*9b00*/  MUFU.EX2 R106, R106 ;  /* 0x0000006a006a7308 */ /* 0x000fe40000000800 */
[-C--:B------:R-:W-:Y:S03]  /*9b10*/  HMMA.16816.F32 R4, R44, R56.reuse, R4 ;  /* 0x000000382c04723c */ /* 0x080fe60000001804 */
[----:B----4-:R-:W-:Y:S05]  /*9b20*/  F2FP.PACK_AB R55, R95, R94 ;  /* 0x0000005e5f37723e */ /* 0x010fea00000000ff */
[----:B------:R-:W2:Y:S02]  /*9b30*/  MUFU.EX2 R107, R107 ;  /* 0x0000006b006b7308 */ /* 0x000ea40000000800 */
[C---:B------:R-:W-:Y:S07]  /*9b40*/  HMMA.16816.F32 R8, R52.reuse, R56, R8 ;  /* 0x000000383408723c */ /* 0x040fee0000001808 */
[----:B------:R-:W-:Y:S01]  /*9b50*/  FADD.FTZ R57, R174, R141 ;  /* 0x0000008dae397221 */ /* 0x000fe20000010000 */
[-C--:B------:R-:W-:Y:S04]  /*9b60*/  HMMA.16816.F32 R12, R52, R58.reuse, R12 ;  /* 0x0000003a340c723c */ /* 0x080fe8000000180c */
[----:B------:R-:W-:Y:S01]  /*9b70*/  FADD.FTZ R56, R175, R140 ;  /* 0x0000008caf387221 */ /* 0x000fe20000010000 */
[----:B------:R-:W-:Y:S03]  /*9b80*/  MOV R140, R136 ;  /* 0x00000088008c7202 */ /* 0x000fe60000000f00 */
[C---:B------:R-:W-:Y:S07]  /*9b90*/  HMMA.16816.F32 R16, R44.reuse, R58, R16 ;  /* 0x0000003a2c10723c */ /* 0x040fee0000001810 */
[----:B------:R-:W-:Y:S01]  /*9ba0*/  FADD.FTZ R59, R173, R139 ;  /* 0x0000008bad3b7221 */ /* 0x000fe20000010000 */
[-C--:B---3--:R-:W-:Y:S04]  /*9bb0*/  HMMA.16816.F32 R20, R44, R60.reuse, R20 ;  /* 0x0000003c2c14723c */ /* 0x088fe80000001814 */
[----:B------:R-:W-:Y:S02]  /*9bc0*/  FADD.FTZ R58, R172, R56 ;  /* 0x00000038ac3a7221 */ /* 0x000fe40000010000 */
[----:B------:R-:W3:Y:S01]  /*9bd0*/  LDSM.16.MT88.4 R172, [R227+0x3100] ;  /* 0x00310000e3ac783b */ /* 0x000ee20000004200 */
[----:B------:R-:W-:Y:S01]  /*9be0*/  FADD.FTZ R56, R202, R0 ;  /* 0x00000000ca387221 */ /* 0x000fe20000010000 */
[C---:B------:R-:W-:Y:S01]  /*9bf0*/  HMMA.16816.F32 R24, R52.reuse, R60, R24 ;  /* 0x0000003c3418723c */ /* 0x040fe20000001818 */
[----:B------:R4:W-:Y:S03]  /*9c00*/  MUFU.EX2 R60, R3 ;  /* 0x00000003003c7308 */ /* 0x0009e60000000800 */
[----:B------:R-:W-:Y:S02]  /*9c10*/  FADD.FTZ R0, R252, R58 ;  /* 0x0000003afc007221 */ /* 0x000fe40000010000 */
[----:B------:R-:W-:Y:S02]  /*9c20*/  FADD.FTZ R56, R197, R56 ;  /* 0x00000038c5387221 */ /* 0x000fe40000010000 */
[-C--:B------:R-:W-:Y:S03]  /*9c30*/  HMMA.16816.F32 R28, R52, R62.reuse, R28 ;  /* 0x0000003e341c723c */ /* 0x080fe6000000181c */
[----:B------:R-:W1:Y:S01]  /*9c40*/  MUFU.EX2 R61, R110 ;  /* 0x0000006e003d7308 */ /* 0x000e620000000800 */
[----:B------:R-:W-:Y:S04]  /*9c50*/  FADD.FTZ R56, R198, R56 ;  /* 0x00000038c6387221 */ /* 0x000fe80000010000 */
[C---:B------:R-:W-:Y:S08]  /*9c60*/  HMMA.16816.F32 R32, R44.reuse, R62, R32 ;  /* 0x0000003e2c20723c */ /* 0x040ff00000001820 */
[-C--:B------:R-:W-:Y:S04]  /*9c70*/  HMMA.16816.F32 R36, R44, R68.reuse, R36 ;  /* 0x000000442c24723c */ /* 0x080fe80000001824 */
[----:B----4-:R-:W-:Y:S01]  /*9c80*/  FADD.FTZ R3, R186, R59 ;  /* 0x0000003bba037221 */ /* 0x010fe20000010000 */
[----:B------:R-:W-:Y:S03]  /*9c90*/  F2FP.PACK_AB R186, R113, R112 ;  /* 0x0000007071ba723e */ /* 0x000fe600000000ff */
[C---:B------:R-:W-:Y:S04]  /*9ca0*/  HMMA.16816.F32 R48, R52.reuse, R68, R48 ;  /* 0x000000443430723c */ /* 0x040fe80000001830 */
[----:B------:R-:W-:Y:S01]  /*9cb0*/  FADD.FTZ R3, R184, R3 ;  /* 0x00000003b8037221 */ /* 0x000fe20000010000 */
[----:B------:R-:W-:Y:S03]  /*9cc0*/  F2FP.PACK_AB R184, R101, R100 ;  /* 0x0000006465b8723e */ /* 0x000fe600000000ff */
[-C--:B------:R-:W-:Y:S08]  /*9cd0*/  HMMA.16816.F32 R116, R52, R70.reuse, R116 ;  /* 0x000000463474723c */ /* 0x080ff00000001874 */
[C---:B------:R-:W-:Y:S08]  /*9ce0*/  HMMA.16816.F32 R120, R44.reuse, R70, R120 ;  /* 0x000000462c78723c */ /* 0x040ff00000001878 */
[-C--:B------:R-:W-:Y:S08]  /*9cf0*/  HMMA.16816.F32 R124, R44, R64.reuse, R124 ;  /* 0x000000402c7c723c */ /* 0x080ff0000000187c */
[C---:B------:R-:W-:Y:S08]  /*9d00*/  HMMA.16816.F32 R128, R52.reuse, R64, R128 ;  /* 0x000000403480723c */ /* 0x040ff00000001880 */
[-C--:B------:R-:W-:Y:S07]  /*9d10*/  HMMA.16816.F32 R132, R52, R66.reuse, R132 ;  /* 0x000000423484723c */ /* 0x080fee0000001884 */
[----:B------:R-:W-:Y:S01]  /*9d20*/  FADD.FTZ R52, R187, R57 ;  /* 0x00000039bb347221 */ /* 0x000fe20000010000 */
[----:B------:R-:W-:Y:S04]  /*9d30*/  HMMA.16816.F32 R40, R44, R66, R40 ;  /* 0x000000422c28723c */ /* 0x000fe80000001828 */
[----:B------:R-:W-:Y:S01]  /*9d40*/  FADD.FTZ R52, R185, R52 ;  /* 0x00000034b9347221 */ /* 0x000fe20000010000 */
[----:B------:R-:W-:Y:S01]  /*9d50*/  F2FP.PACK_AB R185, R103, R102 ;  /* 0x0000006667b9723e */ /* 0x000fe200000000ff */
[----:B------:R-:W-:Y:S01]  /*9d60*/  FADD.FTZ R53, R251, R0 ;  /* 0x00000000fb357221 */ /* 0x000fe20000010000 */
[----:B------:R-:W-:Y:S01]  /*9d70*/  F2FP.PACK_AB R187, R193, R114 ;  /* 0x00000072c1bb723e */ /* 0x000fe200000000ff */
[----:B------:R-:W-:Y:S01]  /*9d80*/  FADD.FTZ R0, R171, R52 ;  /* 0x00000034ab007221 */ /* 0x000fe20000010000 */
[----:B-1----:R-:W-:Y:S03]  /*9d90*/  F2FP.PACK_AB R44, R105, R104 ;  /* 0x00000068692c723e */ /* 0x002fe600000000ff */
[----:B------:R-:W-:Y:S01]  /*9da0*/  FADD.FTZ R52, R167, R3 ;  /* 0x00000003a7347221 */ /* 0x000fe20000010000 */
[----:B------:R-:W-:Y:S01]  /*9db0*/  F2FP.PACK_AB R46, R109, R108 ;  /* 0x0000006c6d2e723e */ /* 0x000fe200000000ff */
[----:B------:R-:W-:Y:S01]  /*9dc0*/  FADD.FTZ R3, R199, R56 ;  /* 0x00000038c7037221 */ /* 0x000fe20000010000 */
[-C--:B------:R-:W-:Y:S01]  /*9dd0*/  HMMA.16816.F32 R148, R184, R156.reuse, R4 ;  /* 0x0000009cb894723c */ /* 0x080fe20000001804 */
[----:B------:R-:W1:Y:S04]  /*9de0*/  LDSM.16.MT88.4 R4, [R225+0x3100] ;  /* 0x00310000e104783b */ /* 0x000e680000004200 */
[----:B------:R-:W-:Y:S01]  /*9df0*/  FADD.FTZ R0, R165, R0 ;  /* 0x00000000a5007221 */ /* 0x000fe20000010000 */
[----:B--2---:R-:W-:Y:S01]  /*9e00*/  F2FP.PACK_AB R45, R107, R106 ;  /* 0x0000006a6b2d723e */ /* 0x004fe200000000ff */
[----:B------:R-:W-:Y:S01]  /*9e10*/  FADD.FTZ R3, R200, R3 ;  /* 0x00000003c8037221 */ /* 0x000fe20000010000 */
[----:B------:R-:W-:Y:S01]  /*9e20*/  F2FP.PACK_AB R47, R60, R61 ;  /* 0x0000003d3c2f723e */ /* 0x000fe200000000ff */
[----:B------:R-:W-:Y:S06]  /*9e30*/  FADD.FTZ R0, R250, R0 ;  /* 0x00000000fa007221 */ /* 0x000fec0000010000 */
        /* <DEDUP_REMOVED lines=10> */
[-C--:B---3--:R-:W-:Y:S03]  /*9ee0*/  HMMA.16816.F32 R160, R184, R172.reuse, R20 ;  /* 0x000000acb8a0723c */ /* 0x088fe60000001814 */
[----:B------:R-:W-:Y:S02]  /*9ef0*/  FADD.FTZ R8, R243, R12 ;  /* 0x0000000cf3087221 */ /* 0x000fe40000010000 */
[----:B------:R-:W-:Y:S02]  /*9f00*/  FADD.FTZ R3, R215, R11 ;  /* 0x0000000bd7037221 */ /* 0x000fe40000010000 */
[----:B------:R-:W-:Y:S01]  /*9f10*/  FADD.FTZ R0, R178, R10 ;  /* 0x0000000ab2007221 */ /* 0x000fe20000010000 */
[C---:B------:R-:W-:Y:S04]  /*9f20*/  HMMA.16816.F32 R164, R44.reuse, R172, R24 ;  /* 0x000000ac2ca4723c */ /* 0x040fe80000001818 */
[----:B------:R-:W-:Y:S02]  /*9f30*/  FADD.FTZ R12, R248, R9 ;  /* 0x00000009f80c7221 */ /* 0x000fe40000010000 */
[----:B------:R-:W-:Y:S02]  /*9f40*/  FADD.FTZ R15, R222, R8 ;  /* 0x00000008de0f7221 */ /* 0x000fe40000010000 */
[----:B------:R-:W-:Y:S01]  /*9f50*/  FADD.FTZ R14, R214, R3 ;  /* 0x00000003d60e7221 */ /* 0x000fe20000010000 */
[----:B------:R-:W2:Y:S01]  /*9f60*/  LDSM.16.MT88.4 R8, [R226+0x3100] ;  /* 0x00310000e208783b */ /* 0x000ea20000004200 */
        /* <DEDUP_REMOVED lines=31> */
[-C--:B--2---:R-:W-:Y:S03]  /*a160*/  HMMA.16816.F32 R124, R184, R8.reuse, R124 ;  /* 0x00000008b87c723c */ /* 0x084fe6000000187c */
        /* <DEDUP_REMOVED lines=47> */
[----:B------:R-:W-:Y:S01]  /*a460*/  FADD.FTZ R0, R61, R7 ;  /* 0x000000073d007221 */ /* 0x000fe20000010000 */
[----:B------:R-:W-:Y:S03]  /*a470*/  STL [R1+0x4], R4 ;  /* 0x0000040401007387 */ /* 0x000fe60000100800 */
[----:B------:R-:W-:Y:S01]  /*a480*/  FADD.FTZ R0, R60, R0 ;  /* 0x000000003c007221 */ /* 0x000fe20000010000 */
[----:B------:R1:W-:Y:S04]  /*a490*/  STL [R1+0x8], R3 ;  /* 0x0000080301007387 */ /* 0x0003e80000100800 */
[----:B------:R2:W-:Y:S01]  /*a4a0*/  STL [R1+0xc], R0 ;  /* 0x00000c0001007387 */ /* 0x0005e20000100800 */
[----:B-1----:R-:W-:Y:S02]  /*a4b0*/  MOV R3, R137 ;  /* 0x0000008900037202 */ /* 0x002fe40000000f00 */
[----:B--2---:R-:W-:Y:S01]  /*a4c0*/  MOV R0, R138 ;  /* 0x0000008a00007202 */ /* 0x004fe20000000f00 */
[----:B------:R-:W-:-:S05]  /*a4d0*/  @P0 BRA `(.L_x_1634) ;  /* 0xffffc1e000000947 */ /* 0x000fca000383ffff */
.L_x_1633:
[----:B-1----:R-:W2:Y:S04]  /*a4e0*/  LDL.LU R6, [R1] ;  /* 0x0000000001067983 */ /* 0x002ea80000300800 */
        /* <DEDUP_REMOVED lines=10> */
[----:B----4-:R-:W3:Y:S01]  /*a590*/  SHFL.BFLY PT, R7, R10, 0x2, 0x1f ;  /* 0x0c401f000a077f89 */ /* 0x010ee200000e0000 */
[----:B-1----:R-:W-:-:S03]  /*a5a0*/  FADD.FTZ R5, R5, R6 ;  /* 0x0000000605057221 */ /* 0x002fc60000010000 */
[----:B------:R-:W1:Y:S01]  /*a5b0*/  SHFL.BFLY PT, R6, R8, 0x2, 0x1f ;  /* 0x0c401f0008067f89 */ /* 0x000e6200000e0000 */
[----:B--2---:R-:W-:-:S03]  /*a5c0*/  FADD.FTZ R9, R9, R4 ;  /* 0x0000000409097221 */ /* 0x004fc60000010000 */
[----:B------:R-:W2:Y:S01]  /*a5d0*/  SHFL.BFLY PT, R0, R5, 0x1, 0x1f ;  /* 0x0c201f0005007f89 */ /* 0x000ea200000e0000 */
[----:B---3--:R-:W-:-:S03]  /*a5e0*/  FADD.FTZ R7, R7, R10 ;  /* 0x0000000a07077221 */ /* 0x008fc60000010000 */
[----:B------:R-:W3:Y:S04]  /*a5f0*/  SHFL.BFLY PT, R4, R9, 0x1, 0x1f ;  /* 0x0c201f0009047f89 */ /* 0x000ee800000e0000 */
[----:B------:R-:W4:Y:S01]  /*a600*/  SHFL.BFLY PT, R3, R7, 0x1, 0x1f ;  /* 0x0c201f0007037f89 */ /* 0x000f2200000e0000 */
[----:B-1----:R-:W-:Y:S02]  /*a610*/  FADD.FTZ R6, R6, R8 ;  /* 0x0000000806067221 */ /* 0x002fe40000010000 */
[----:B--2---:R-:W-:-:S03]  /*a620*/  FADD.FTZ R5, R5, R0 ;  /* 0x0000000005057221 */ /* 0x004fc60000010000 */
[----:B------:R-:W1:Y:S01]  /*a630*/  SHFL.BFLY PT, R8, R6, 0x1, 0x1f ;  /* 0x0c201f0006087f89 */ /* 0x000e6200000e0000 */
[----:B------:R-:W-:Y:S01]  /*a640*/  MOV R0, RZ ;  /* 0x000000ff00007202 */ /* 0x000fe20000000f00 */
[----:B---3--:R-:W-:Y:S01]  /*a650*/  FADD.FTZ R9, R9, R4 ;  /* 0x0000000409097221 */ /* 0x008fe20000010000 */
[----:B------:R-:W-:Y:S02]  /*a660*/  FSETP.NE.FTZ.AND P3, PT, R5, RZ, PT ;  /* 0x000000ff0500720b */ /* 0x000fe40003f75000 */
[----:B------:R-:W-:Y:S01]  /*a670*/  MOV R4, RZ ;  /* 0x000000ff00047202 */ /* 0x000fe20000000f00 */
[----:B----4-:R-:W-:Y:S01]  /*a680*/  FADD.FTZ R7, R7, R3 ;  /* 0x0000000307077221 */ /* 0x010fe20000010000 */
[----:B------:R-:W-:Y:S02]  /*a690*/  FSETP.NE.FTZ.AND P2, PT, R9, RZ, PT ;  /* 0x000000ff0900720b */ /* 0x000fe40003f55000 */
[----:B------:R-:W-:Y:S02]  /*a6a0*/  MOV R3, RZ ;  /* 0x000000ff00037202 */ /* 0x000fe40000000f00 */
[----:B------:R-:W-:-:S05]  /*a6b0*/  FSETP.NE.FTZ.AND P1, PT, R7, RZ, PT ;  /* 0x000000ff0700720b */ /* 0x000fca0003f35000 */
[----:B------:R-:W2:Y:S01]  /*a6c0*/  @P3 MUFU.RCP R0, R5 ;  /* 0x0000000500003308 */ /* 0x000ea20000001000 */
[----:B-1----:R-:W-:-:S07]  /*a6d0*/  FADD.FTZ R6, R8, R6 ;  /* 0x0000000608067221 */ /* 0x002fce0000010000 */
[----:B------:R-:W1:Y:S01]  /*a6e0*/  @P1 MUFU.RCP R3, R7 ;  /* 0x0000000700031308 */ /* 0x000e620000001000 */
[----:B------:R-:W-:Y:S01]  /*a6f0*/  FSETP.NE.FTZ.AND P0, PT, R6, RZ, PT ;  /* 0x000000ff0600720b */ /* 0x000fe20003f15000 */
[----:B--2---:R-:W-:-:S06]  /*a700*/  FMUL.FTZ R148, R0, R148 ;  /* 0x0000009400947220 */ /* 0x004fcc0000410000 */
[----:B------:R-:W2:Y:S01]  /*a710*/  @P2 MUFU.RCP R4, R9 ;  /* 0x0000000900042308 */ /* 0x000ea20000001000 */
[C---:B------:R-:W-:Y:S02]  /*a720*/  FMUL.FTZ R149, R0.reuse, R149 ;  /* 0x0000009500957220 */ /* 0x040fe40000410000 */
[C---:B------:R-:W-:Y:S02]  /*a730*/  FMUL.FTZ R156, R0.reuse, R156 ;  /* 0x0000009c009c7220 */ /* 0x040fe40000410000 */
[C---:B------:R-:W-:Y:S02]  /*a740*/  FMUL.FTZ R157, R0.reuse, R157 ;  /* 0x0000009d009d7220 */ /* 0x040fe40000410000 */
[C---:B------:R-:W-:Y:S01]  /*a750*/  FMUL.FTZ R160, R0.reuse, R160 ;  /* 0x000000a000a07220 */ /* 0x040fe20000410000 */
[----:B------:R-:W-:Y:S01]  /*a760*/  @P3 MUFU.LG2 R11, R5 ;  /* 0x00000005000b3308 */ /* 0x000fe20000000c00 */
[C---:B------:R-:W-:Y:S01]  /*a770*/  FMUL.FTZ R161, R0.reuse, R161 ;  /* 0x000000a100a17220 */ /* 0x040fe20000410000 */
[----:B------:R-:W-:Y:S01]  /*a780*/  @P0 MOV R8, 0x3f317218 ;  /* 0x3f31721800080802 */ /* 0x000fe20000000f00 */
        /* <DEDUP_REMOVED lines=13> */
[C---:B-1----:R-:W-:Y:S02]  /*a860*/  FMUL.FTZ R144, R3.reuse, R144 ;  /* 0x0000009003907220 */ /* 0x042fe40000410000 */
[C---:B------:R-:W-:Y:S02]  /*a870*/  FMUL.FTZ R145, R3.reuse, R145 ;  /* 0x0000009103917220 */ /* 0x040fe40000410000 */
[C---:B------:R-:W-:Y:S01]  /*a880*/  FMUL.FTZ R152, R3.reuse, R152 ;  /* 0x0000009803987220 */ /* 0x040fe20000410000 */
[----:B------:R-:W1:Y:S01]  /*a890*/  @P0 MUFU.RCP R0, R6 ;  /* 0x0000000600000308 */ /* 0x000e620000001000 */
        /* <DEDUP_REMOVED lines=15> */
[----:B--2---:R-:W-:-:S02]  /*a990*/  FMUL.FTZ R150, R4, R150 ;  /* 0x0000009604967220 */ /* 0x004fc40000410000 */
        /* <DEDUP_REMOVED lines=16> */
[C---:B-1----:R-:W-:Y:S02]  /*aaa0*/  FMUL.FTZ R146, R0.reuse, R146 ;  /* 0x0000009200927220 */ /* 0x042fe40000410000 */
        /* <DEDUP_REMOVED lines=28> */
.L_x_1617:
        /* <DEDUP_REMOVED lines=172> */
.L_x_1637:
[----:B-1----:R-:W-:Y:S05]  /*b730*/  BSYNC B0 ;  /* 0x0000000000007941 */ /* 0x002fea0003800000 */
.L_x_1636:
        /* <DEDUP_REMOVED lines=49> */
.L_x_1639:
[----:B------:R-:W-:Y:S05]  /*ba50*/  BSYNC B0 ;  /* 0x0000000000007941 */ /* 0x000fea0003800000 */
.L_x_1638:
        /* <DEDUP_REMOVED lines=49> */
.L_x_1641:
[----:B------:R-:W-:Y:S05]  /*bd70*/  BSYNC B0 ;  /* 0x0000000000007941 */ /* 0x000fea0003800000 */
.L_x_1640:
        /* <DEDUP_REMOVED lines=50> */
.L_x_1635:
        /* <DEDUP_REMOVED lines=47> */
.L_x_1642:
        /* <DEDUP_REMOVED lines=15> */
.L_x_3263:


//--------------------- .text._ZN7cutlass13device_kernelIN5flash19enable_sm80_to_sm89INS1_16FlashAttnFwdSm80INS1_25CollectiveMainloopFwdSm80ILi4ELi1ELb0EN4cute5tupleIJNS5_1CILi128EEENS7_ILi80EEENS7_ILi64EEEEEELi64ENS_6half_tEfNS_4arch4Sm80ELb0ELb0ELb0ELb1ELb0ELb0ELb1ELb1EEENS1_21CollectiveEpilogueFwdINS6_IJS8_SA_S9_EEENS6_IJNS7_ILi1EEESI_SI_EEESC_SE_Li128ELb1ELb1ELb1ELb0EEENS1_36VarlenDynamicPersistentTileSchedulerILi128ELi80ELi128ELi128ELb1ELb1ELb0ELb0ELb1ELb1EEEEEEEEEvNT_6ParamsE --------------------------
	.section	.text._ZN7cutlass13device_kernelIN5flash19enable_sm80_to_sm89INS1_16FlashAttnFwdSm80INS1_25CollectiveMainloopFwdSm80ILi4ELi1ELb0EN4cute5tupleIJNS5_1CILi128EEENS7_ILi80EEENS7_ILi64EEEEEELi64ENS_6half_tEfNS_4arch4Sm80ELb0ELb0ELb0ELb1ELb0ELb0ELb1ELb1EEENS1_21CollectiveEpilogueFwdINS6_IJS8_SA_S9_EEENS6_IJNS7_ILi1EEESI_SI_EEESC_SE_Li128ELb1ELb1ELb1ELb0EEENS1_36VarlenDynamicPersistentTileSchedulerILi128ELi80ELi128ELi128ELb1ELb1ELb0ELb0ELb1ELb1EEEEEEEEEvNT_6ParamsE,"ax",@progbits
	.sectioninfo	@"SHI_REGISTERS=255"
	.align	128
.text._ZN7cutlass13device_kernelIN5flash19enable_sm80_to_sm89INS1_16FlashAttnFwdSm80INS1_25CollectiveMainloopFwdSm80ILi4ELi1ELb0EN4cute5tupleIJNS5_1CILi128EEENS7_ILi80EEENS7_ILi64EEEEEELi64ENS_6half_tEfNS_4arch4Sm80ELb0ELb0ELb0ELb1ELb0ELb0ELb1ELb1EEENS1_21CollectiveEpilogueFwdINS6_IJS8_SA_S9_EEENS6_IJNS7_ILi1EEESI_SI_EEESC_SE_Li128ELb1ELb1ELb1ELb0EEENS1_36VarlenDynamicPersistentTileSchedulerILi128ELi80ELi128ELi128ELb1ELb1ELb0ELb0ELb1ELb1EEEEEEEEEvNT_6ParamsE:
        .type           _ZN7cutlass13device_kernelIN5flash19enable_sm80_to_sm89INS1_16FlashAttnFwdSm80INS1_25CollectiveMainloopFwdSm80ILi4ELi1ELb0EN4cute5tupleIJNS5_1CILi128EEENS7_ILi80EEENS7_ILi64EEEEEELi64ENS_6half_tEfNS_4arch4Sm80ELb0ELb0ELb0ELb1ELb0ELb0ELb1ELb1EEENS1_21CollectiveEpilogueFwdINS6_IJS8_SA_S9_EEENS6_IJNS7_ILi1EEESI_SI_EEESC_SE_Li128ELb1ELb1ELb1ELb0EEENS1_36VarlenDynamicPersistentTileSchedulerILi128ELi80ELi128ELi128ELb1ELb1ELb0ELb0ELb1ELb1EEEEEEEEEvNT_6ParamsE,@function
        .size           _ZN7cutlass13device_kernelIN5flash19enable_sm80_to_sm89INS1_16FlashAttnFwdSm80INS1_25CollectiveMainloopFwdSm80ILi4ELi1ELb0EN4cute5tupleIJNS5_1CILi128EEENS7_ILi80EEENS7_ILi64EEEEEELi64ENS_6half_tEfNS_4arch4Sm80ELb0ELb0ELb0ELb1ELb0ELb0ELb1ELb1EEENS1_21CollectiveEpilogueFwdINS6_IJS8_SA_S9_EEENS6_IJNS7_ILi1EEESI_SI_EEESC_SE_Li128ELb1ELb1ELb1ELb0EEENS1_36VarlenDynamicPersistentTileSchedulerILi128ELi80ELi128ELi128ELb1ELb1ELb0ELb0ELb1ELb1EEEEEEEEEvNT_6ParamsE,(.L_x_3264 - _ZN7cutlass13device_kernelIN5flash19enable_sm80_to_sm89INS1_16FlashAttnFwdSm80INS1_25CollectiveMainloopFwdSm80ILi4ELi1ELb0EN4cute5tupleIJNS5_1CILi128EEENS7_ILi80EEENS7_ILi64EEEEEELi64ENS_6half_tEfNS_4arch4Sm80ELb0ELb0ELb0ELb1ELb0ELb0ELb1ELb1EEENS1_21CollectiveEpilogueFwdINS6_IJS8_SA_S9_EEENS6_IJNS7_ILi1EEESI_SI_EEESC_SE_Li128ELb1ELb1ELb1ELb0EEENS1_36VarlenDynamicPersistentTileSchedulerILi128ELi80ELi128ELi128ELb1ELb1ELb0ELb0ELb1ELb1EEEEEEEEEvNT_6ParamsE)
        .other          _ZN7cutlass13device_kernelIN5flash19enable_sm80_to_sm89INS1_16FlashAttnFwdSm80INS1_25CollectiveMainloopFwdSm80ILi4ELi1ELb0EN4cute5tupleIJNS5_1CILi128EEENS7_ILi80EEENS7_ILi64EEEEEELi64ENS_6half_tEfNS_4arch4Sm80ELb0ELb0ELb0ELb1ELb0ELb0ELb1ELb1EEENS1_21CollectiveEpilogueFwdINS6_IJS8_SA_S9_EEENS6_IJNS7_ILi1EEESI_SI_EEESC_SE_Li128ELb1ELb1ELb1ELb0EEENS1_36VarlenDynamicPersistentTileSchedulerILi128ELi80ELi128ELi128ELb1ELb1ELb0ELb0ELb1ELb1EEEEEEEEEvNT_6ParamsE,@"STO_CUDA_ENTRY STV_DEFAULT"
_ZN7cutlass13device_kernelIN5flash19enable_sm80_to_sm89INS1_16FlashAttnFwdSm80INS1_25CollectiveMainloopFwdSm80ILi4ELi1ELb0EN4cute5tupleIJNS5_1CILi128EEENS7_ILi80EEENS7_ILi64EEEEEELi64ENS_6half_tEfNS_4arch4Sm80ELb0ELb0ELb0ELb1ELb0ELb0ELb1ELb1EEENS1_21CollectiveEpilogueFwdINS6_IJS8_SA_S9_EEENS6_IJNS7_ILi1EEESI_SI_EEESC_SE_Li128ELb1ELb1ELb1ELb0EEENS1_36VarlenDynamicPersistentTileSchedulerILi128ELi80ELi128ELi128ELb1ELb1ELb0ELb0ELb1ELb1EEEEEEEEEvNT_6ParamsE:
[----:B------:R-:W-:-:S03]  /*0000*/  MOV R1, c[0x0][0x28] ;  /* 0x00000a0000017a02 */ /* 0x000fc60000000f00 */
[----:B------:R-:W1:Y:S01]  /*0010*/  S2R R2, SR_TID.X ;  /* 0x0000000000027919 */ /* 0x000e620000002100 */
[----:B------:R-:W-:Y:S01]  /*0020*/  IADD3 R1, R1, -0x58, RZ ;  /* 0xffffffa801017810 */ /* 0x000fe20007ffe0ff */
[----:B------:R-:W-:Y:S01]  /*0030*/  ULDC.64 UR8, c[0x0][0x118] ;  /* 0x0000460000087ab9 */ /* 0x000fe20000000a00 */
[----:B-1----:R-:W-:-:S05]  /*0040*/  SHF.R.U32.HI R0, RZ, 0x5, R2 ;  /* 0x00000005ff007819 */ /* 0x002fca0000011602 */
[----:B------:R-:W1:Y:S02]  /*0050*/  SHFL.IDX PT, R3, R0, RZ, 0x1f ;  /* 0x00001fff00037589 */ /* 0x000e6400000e0000 */
[----:B-1----:R-:W-:Y:S02]  /*0060*/  ISETP.NE.AND P0, PT, R3, RZ, PT ;  /* 0x000000ff0300720c */ /* 0x002fe40003f05270 */
[----:B------:R1:W-:Y:S11]  /*0070*/  STL [R1+0x4c], R3 ;  /* 0x00004c0301007387 */ /* 0x0003f60000100800 */
[----:B------:R-:W-:Y:S06]  /*0080*/  @P0 BAR.SYNC.DEFER_BLOCKING 0x5, 0x80 ;  /* 0x0142000000000b1d */ /* 0x000fec0000010000 */
[----:B------:R-:W2:Y:S04]  /*0090*/  @P0 LDS.128 R248, [0x9100] ;  /* 0x00910000fff80984 */ /* 0x000ea80000000c00 */
[----:B------:R-:W-:Y:S06]  /*00a0*/  @P0 BAR.ARV 0x4, 0x80 ;  /* 0x0102000000000b1d */ /* 0x000fec0000002000 */
[----:B------:R-:W-:Y:S05]  /*00b0*/  @P0 BRA `(.L_x_1643) ;  /* 0x00000a8000000947 */ /* 0x000fea0003800000 */
[----:B-1----:R-:W-:Y:S01]  /*00c0*/  LOP3.LUT R13, R2, 0x1f, RZ, 0xc0, !PT ;  /* 0x0000001f020d7812 */ /* 0x002fe200078ec0ff */
[----:B------:R-:W-:-:S02]  /*00d0*/  IMAD.MOV.U32 R8, RZ, RZ, RZ ;  /* 0x000000ffff087224 */ /* 0x000fc400078e00ff */
[----:B------:R-:W-:Y:S01]  /*00e0*/  IMAD.MOV.U32 R7, RZ, RZ, RZ ;  /* 0x000000ffff077224 */ /* 0x000fe200078e00ff */
[----:B------:R-:W-:-:S04]  /*00f0*/  ISETP.NE.AND P6, PT, R13, 0x1f, PT ;  /* 0x0000001f0d00780c */ /* 0x000fc80003fc5270 */
[----:B------:R-:W-:-:S13]  /*0100*/  ISETP.GE.OR P0, PT, R13, c[0x0][0x53c], !P6 ;  /* 0x00014f000d007a0c */ /* 0x000fda0007706670 */
[----:B------:R-:W-:Y:S02]  /*0110*/  @!P0 IMAD.MOV.U32 R4, RZ, RZ, 0x4 ;  /* 0x00000004ff048424 */ /* 0x000fe400078e00ff */
[----:B------:R-:W-:Y:S02]  /*0120*/  @!P0 IMAD.MOV.U32 R2, RZ, RZ, 0x4 ;  /* 0x00000004ff028424 */ /* 0x000fe400078e00ff */
[----:B------:R-:W-:-:S04]  /*0130*/  @!P0 IMAD.WIDE.U32 R4, R13, R4, c[0x0][0x580] ;  /* 0x000160000d048625 */ /* 0x000fc800078e0004 */
[C---:B------:R-:W-:Y:S01]  /*0140*/  @!P0 IMAD.WIDE.U32 R2, R13.reuse, R2, c[0x0][0x578] ;  /* 0x00015e000d028625 */ /* 0x040fe200078e0002 */
[----:B------:R-:W3:Y:S04]  /*0150*/  @!P0 LDG.E R8, [R4.64] ;  /* 0x0000000804088981 */ /* 0x000ee8000c1e1900 */
[----:B------:R-:W3:Y:S01]  /*0160*/  @!P0 LDG.E R7, [R2.64] ;  /* 0x0000000802078981 */ /* 0x000ee2000c1e1900 */
[C---:B------:R-:W-:Y:S01]  /*0170*/  ISETP.NE.AND P5, PT, R13.reuse, RZ, PT ;  /* 0x000000ff0d00720c */ /* 0x040fe20003fa5270 */
[----:B------:R-:W1:Y:S01]  /*0180*/  S2UR UR4, SR_CTAID.X ;  /* 0x00000000000479c3 */ /* 0x000e620000002500 */
[C---:B------:R-:W-:Y:S02]  /*0190*/  ISETP.GE.U32.AND P4, PT, R13.reuse, 0x2, PT ;  /* 0x000000020d00780c */ /* 0x040fe40003f86070 */
[----:B------:R-:W-:-:S02]  /*01a0*/  ISETP.GE.U32.AND P3, PT, R13, 0x4, PT ;  /* 0x000000040d00780c */ /* 0x000fc40003f66070 */
[C---:B------:R-:W-:Y:S02]  /*01b0*/  ISETP.GE.U32.AND P2, PT, R13.reuse, 0x8, PT ;  /* 0x000000080d00780c */ /* 0x040fe40003f46070 */
[----:B------:R-:W-:Y:S02]  /*01c0*/  ISETP.GE.U32.AND P1, PT, R13, 0x10, PT ;  /* 0x000000100d00780c */ /* 0x000fe40003f26070 */
[----:B------:R-:W-:Y:S01]  /*01d0*/  MOV R10, RZ ;  /* 0x000000ff000a7202 */ /* 0x000fe20000000f00 */
[----:B---3--:R-:W-:-:S05]  /*01e0*/  IMAD R4, R8, R7, RZ ;  /* 0x0000000708047224 */ /* 0x008fca00078e02ff */
[----:B------:R-:W3:Y:S02]  /*01f0*/  SHFL.UP PT, R0, R4, 0x1, RZ ;  /* 0x0420000004007989 */ /* 0x000ee400000e00ff */
[----:B---3--:R-:W-:-:S05]  /*0200*/  SEL R0, R0, RZ, P5 ;  /* 0x000000ff00007207 */ /* 0x008fca0002800000 */
[----:B------:R-:W-:-:S05]  /*0210*/  IMAD.IADD R4, R4, 0x1, R0 ;  /* 0x0000000104047824 */ /* 0x000fca00078e0200 */
[----:B------:R-:W3:Y:S02]  /*0220*/  SHFL.UP PT, R0, R4, 0x2, RZ ;  /* 0x0440000004007989 */ /* 0x000ee400000e00ff */
[----:B---3--:R-:W-:-:S04]  /*0230*/  SEL R0, R0, RZ, P4 ;  /* 0x000000ff00007207 */ /* 0x008fc80002000000 */
[----:B------:R-:W-:-:S05]  /*0240*/  IADD3 R4, R4, R0, RZ ;  /* 0x0000000004047210 */ /* 0x000fca0007ffe0ff */
        /* <DEDUP_REMOVED lines=9> */
[----:B------:R-:W3:Y:S02]  /*02e0*/  SHFL.IDX PT, R6, R4, 0x1f, 0x1f ;  /* 0x03e01f0004067f89 */ /* 0x000ee400000e0000 */
[----:B---3--:R-:W-:-:S04]  /*02f0*/  IMAD R6, R6, c[0x0][0x538], RZ ;  /* 0x00014e0006067a24 */ /* 0x008fc800078e02ff */
[----:B------:R-:W-:Y:S01]  /*0300*/  IMAD.MOV.U32 R0, RZ, RZ, R6 ;  /* 0x000000ffff007224 */ /* 0x000fe200078e0006 */
[----:B-1----:R-:W-:-:S13]  /*0310*/  ISETP.GT.AND P0, PT, R6, UR4, PT ;  /* 0x0000000406007c0c */ /* 0x002fda000bf04270 */
[----:B------:R-:W-:Y:S05]  /*0320*/  @P0 BRA `(.L_x_1644) ;  /* 0x0000027000000947 */ /* 0x000fea0003800000 */
[----:B------:R-:W-:Y:S02]  /*0330*/  MOV R6, R0 ;  /* 0x0000000000067202 */ /* 0x000fe40000000f00 */
[----:B------:R-:W-:-:S04]  /*0340*/  MOV R10, RZ ;  /* 0x000000ff000a7202 */ /* 0x000fc80000000f00 */
.L_x_1648:
        /* <DEDUP_REMOVED lines=12> */
[----:B------:R-:W3:Y:S04]  /*0410*/  @!P0 LDG.E R8, [R4.64] ;  /* 0x0000000804088981 */ /* 0x000ee8000c1e1900 */
[----:B------:R-:W3:Y:S02]  /*0420*/  @!P0 LDG.E R7, [R2.64] ;  /* 0x0000000802078981 */ /* 0x000ee4000c1e1900 */
[----:B---3--:R-:W-:Y:S01]  /*0430*/  IMAD R5, R8, R7, RZ ;  /* 0x0000000708057224 */ /* 0x008fe200078e02ff */
[----:B------:R-:W-:Y:S05]  /*0440*/  BRA.DIV ~URZ, `(.L_x_1646) ;  /* 0x0000c6127f007947 */ /* 0x000fea000b800000 */
[----:B------:R1:W3:Y:S02]  /*0450*/  SHFL.UP PT, R0, R5, 0x1, RZ ;  /* 0x0420000005007989 */ /* 0x0002e400000e00ff */
.L_x_1757:
[----:B---3--:R-:W-:-:S04]  /*0460*/  SEL R0, R0, RZ, P5 ;  /* 0x000000ff00007207 */ /* 0x008fc80002800000 */
        /* <DEDUP_REMOVED lines=14> */
[----:B------:R1:W3:Y:S02]  /*0550*/  SHFL.IDX PT, R0, R4, 0x1f, 0x1f ;  /* 0x03e01f0004007f89 */ /* 0x0002e400000e0000 */
.L_x_1758:
[----:B---3--:R-:W-:-:S05]  /*0560*/  IMAD R0, R0, c[0x0][0x538], RZ ;  /* 0x00014e0000007a24 */ /* 0x008fca00078e02ff */
[----:B------:R-:W-:-:S04]  /*0570*/  IADD3 R6, R0, R6, RZ ;  /* 0x0000000600067210 */ /* 0x000fc80007ffe0ff */
[----:B------:R-:W-:-:S13]  /*0580*/  ISETP.GT.AND P0, PT, R6, UR4, PT ;  /* 0x0000000406007c0c */ /* 0x000fda000bf04270 */
[----:B-12---:R-:W-:Y:S05]  /*0590*/  @!P0 BRA `(.L_x_1648) ;  /* 0xfffffdb000008947 */ /* 0x006fea000383ffff */
.L_x_1644:
[----:B------:R-:W-:-:S05]  /*05a0*/  IADD3 R6, -R0, R6, RZ ;  /* 0x0000000600067210 */ /* 0x000fca0007ffe1ff */
[----:B------:R-:W-:-:S05]  /*05b0*/  IMAD R0, R4, c[0x0][0x538], R6 ;  /* 0x00014e0004007a24 */ /* 0x000fca00078e0206 */
[----:B------:R-:W-:Y:S01]  /*05c0*/  ISETP.GT.AND P0, PT, R0, UR4, PT ;  /* 0x0000000400007c0c */ /* 0x000fe2000bf04270 */
[----:B------:R-:W-:-:S12]  /*05d0*/  BRA.DIV ~URZ, `(.L_x_1649) ;  /* 0x0000c6a27f007947 */ /* 0x000fd8000b800000 */
[----:B------:R-:W-:-:S04]  /*05e0*/  VOTE.ANY R0, PT, !P0 ;  /* 0x0000000000007806 */ /* 0x000fc800040e0100 */
.L_x_1759:
[----:B--2---:R1:W2:Y:S01]  /*05f0*/  POPC R251, R0 ;  /* 0x0000000000fb7309 */ /* 0x0042a20000000000 */
[----:B------:R-:W-:Y:S05]  /*0600*/  BRA.DIV ~URZ, `(.L_x_1650) ;  /* 0x0000c6b27f007947 */ /* 0x000fea000b800000 */
[----:B--2---:R2:W3:Y:S01]  /*0610*/  SHFL.IDX PT, R12, R8, R251, 0x1f ;  /* 0x00001ffb080c7589 */ /* 0x0044e200000e0000 */
[----:B------:R-:W-:-:S03]  /*0620*/  MOV R248, RZ ;  /* 0x000000ff00f87202 */ /* 0x000fc60000000f00 */
[----:B------:R2:W4:Y:S04]  /*0630*/  SHFL.IDX PT, R11, R7, R251, 0x1f ;  /* 0x00001ffb070b7589 */ /* 0x00052800000e0000 */
.L_x_1760:
[----:B------:R-:W-:Y:S01]  /*0640*/  ISETP.NE.AND P0, PT, R0, RZ, PT ;  /* 0x000000ff0000720c */ /* 0x000fe20003f05270 */
[----:B------:R-:W-:-:S12]  /*0650*/  BSSY B0, `(.L_x_1651) ;  /* 0x0000005000007945 */ /* 0x000fd80003800000 */
[----:B------:R-:W-:Y:S05]  /*0660*/  @!P0 BRA `(.L_x_1652) ;  /* 0x0000003000008947 */ /* 0x000fea0003800000 */
[----:B------:R-:W-:Y:S01]  /*0670*/  IADD3 R5, R251, -0x1, RZ ;  /* 0xfffffffffb057810 */ /* 0x000fe20007ffe0ff */
[----:B------:R-:W-:Y:S05]  /*0680*/  BRA.DIV ~URZ, `(.L_x_1653) ;  /* 0x0000c7127f007947 */ /* 0x000fea000b800000 */
[----:B------:R1:W2:Y:S02]  /*0690*/  SHFL.IDX PT, R248, R4, R5, 0x1f ;  /* 0x00001f0504f87589 */ /* 0x0002a400000e0000 */
.L_x_1652:
[----:B------:R-:W-:Y:S05]  /*06a0*/  BSYNC B0 ;  /* 0x0000000000007941 */ /* 0x000fea0003800000 */
.L_x_1651:
[----:B-1-3--:R-:W-:Y:S01]  /*06b0*/  IABS R0, R12 ;  /* 0x0000000c00007213 */ /* 0x00afe20000000000 */
[----:B--2---:R-:W-:Y:S02]  /*06c0*/  IMAD R248, R248, c[0x0][0x538], R6 ;  /* 0x00014e00f8f87a24 */ /* 0x004fe400078e0206 */
[----:B------:R-:W-:Y:S02]  /*06d0*/  IMAD.IADD R251, R251, 0x1, R10 ;  /* 0x00000001fbfb7824 */ /* 0x000fe400078e020a */
[----:B------:R-:W-:Y:S01]  /*06e0*/  IMAD.MOV.U32 R5, RZ, RZ, R0 ;  /* 0x000000ffff057224 */ /* 0x000fe200078e0000 */
[----:B----4-:R-:W-:Y:S02]  /*06f0*/  IABS R0, R11 ;  /* 0x0000000b00007213 */ /* 0x010fe40000000000 */
[----:B------:R-:W-:Y:S01]  /*0700*/  IADD3 R249, -R248, UR4, RZ ;  /* 0x00000004f8f97c10 */ /* 0x000fe2000fffe1ff */
[----:B------:R-:W1:Y:S02]  /*0710*/  I2F.RP R2, R5 ;  /* 0x0000000500027306 */ /* 0x000e640000209400 */
[----:B------:R-:W-:Y:S01]  /*0720*/  IMAD.MOV.U32 R7, RZ, RZ, R0 ;  /* 0x000000ffff077224 */ /* 0x000fe200078e0000 */
[----:B------:R-:W-:-:S02]  /*0730*/  IABS R6, R249 ;  /* 0x000000f900067213 */ /* 0x000fc40000000000 */
[----:B------:R-:W-:-:S03]  /*0740*/  IABS R0, R12 ;  /* 0x0000000c00007213 */ /* 0x000fc60000000000 */
[----:B------:R-:W-:Y:S01]  /*0750*/  I2F.RP R8, R7 ;  /* 0x0000000700087306 */ /* 0x000fe20000209400 */
[----:B------:R-:W-:-:S07]  /*0760*/  IADD3 R0, RZ, -R0, RZ ;  /* 0x80000000ff007210 */ /* 0x000fce0007ffe0ff */
[----:B-1----:R-:W1:Y:S02]  /*0770*/  MUFU.RCP R2, R2 ;  /* 0x0000000200027308 */ /* 0x002e640000001000 */
[----:B-1----:R-:W-:-:S06]  /*0780*/  IADD3 R2, R2, 0xffffffe, RZ ;  /* 0x0ffffffe02027810 */ /* 0x002fcc0007ffe0ff */
[----:B------:R-:W1:Y:S02]  /*0790*/  F2I.FTZ.U32.TRUNC.NTZ R3, R2 ;  /* 0x0000000200037305 */ /* 0x000e64000021f000 */
[----:B-1----:R-:W-:-:S04]  /*07a0*/  IMAD.MOV R2, RZ, RZ, -R3 ;  /* 0x000000ffff027224 */ /* 0x002fc800078e0a03 */
[----:B------:R-:W-:Y:S02]  /*07b0*/  IMAD R4, R2, R5, RZ ;  /* 0x0000000502047224 */ /* 0x000fe400078e02ff */
        /* <DEDUP_REMOVED lines=45> */
[----:B------:R-:W-:-:S04]  /*0a90*/  IMAD R2, R11, R2, R4 ;  /* 0x000000020b027224 */ /* 0x000fc800078e0204 */
[----:B------:R-:W-:Y:S01]  /*0aa0*/  IMAD R250, R2, 0x10000, R0 ;  /* 0x0001000002fa7824 */ /* 0x000fe200078e0200 */
[----:B------:R-:W-:Y:S05]  /*0ab0*/  BRA `(.L_x_1654) ;  /* 0x0000004000007947 */ /* 0x000fea0003800000 */
.L_x_1645:
[----:B--2---:R-:W-:Y:S01]  /*0ac0*/  IMAD.MOV.U32 R249, RZ, RZ, RZ ;  /* 0x000000fffff97224 */ /* 0x004fe200078e00ff */
[----:B------:R-:W-:Y:S01]  /*0ad0*/  MOV R250, RZ ;  /* 0x000000ff00fa7202 */ /* 0x000fe20000000f00 */
[----:B------:R-:W-:Y:S01]  /*0ae0*/  IMAD.U32 R248, RZ, RZ, UR4 ;  /* 0x00000004fff87e24 */ /* 0x000fe2000f8e00ff */
[----:B------:R-:W-:Y:S02]  /*0af0*/  MOV R251, c[0x0][0x53c] ;  /* 0x00014f0000fb7a02 */ /* 0x000fe40000000f00 */
.L_x_1654:
[----:B------:R-:W-:Y:S01]  /*0b00*/  ISETP.NE.AND P0, PT, R13, RZ, PT ;  /* 0x000000ff0d00720c */ /* 0x000fe20003f05270 */
[----:B------:R-:W-:-:S12]  /*0b10*/  WARPSYNC 0xffffffff ;  /* 0xffffffff00007948 */ /* 0x000fd80003800000 */
[----:B------:R1:W-:Y:S04]  /*0b20*/  @!P0 STS.128 [0x9100], R248 ;  /* 0x009100f8ff008388 */ /* 0x0003e80000000c00 */
[----:B------:R-:W-:Y:S06]  /*0b30*/  BAR.ARV 0x5, 0x80 ;  /* 0x0142000000007b1d */ /* 0x000fec0000002000 */
.L_x_1643:
[----:B-12---:R-:W-:-:S13]  /*0b40*/  ISETP.GE.AND P0, PT, R251, c[0x0][0x53c], PT ;  /* 0x00014f00fb007a0c */ /* 0x006fda0003f06270 */
        /* <DEDUP_REMOVED lines=23> */
[----:B------:R-:W-:Y:S02]  /*0cc0*/  LOP3.LUT R3, R3, 0xfffffff8, RZ, 0xc0, !PT ;  /* 0xfffffff803037812 */ /* 0x000fe400078ec0ff */
        /* <DEDUP_REMOVED lines=75> */
[C---:B------:R-:W-:Y:S01]  /*1180*/  @P4 IADD3 R210, R119.reuse, -0x20, RZ ;  /* 0xffffffe077d24810 */ /* 0x040fe20007ffe0ff */
        /* <DEDUP_REMOVED lines=11> */
[----:B------:R-:W-:Y:S01]  /*1240*/  IADD3 R213, R210, 0x1000, RZ ;  /* 0x00001000d2d57810 */ /* 0x000fe20007ffe0ff */
[----:B------:R-:W-:Y:S01]  /*1250*/  IMAD.IADD R204, R0, 0x1, R200 ;  /* 0x0000000100cc7824 */ /* 0x000fe200078e02c8 */
[----:B------:R-:W-:Y:S02]  /*1260*/  IADD3 R212, R210, 0x1800, RZ ;  /* 0x00001800d2d47810 */ /* 0x000fe40007ffe0ff */
        /* <DEDUP_REMOVED lines=22> */
.L_x_1756:
[----:B------:R-:W-:-:S04]  /*13d0*/  IMAD.MOV.U32 R14, RZ, RZ, 0x4 ;  /* 0x00000004ff0e7424 */ /* 0x000fc800078e00ff */
[----:B--2---:R-:W-:-:S05]  /*13e0*/  IMAD.WIDE R2, R251, R14, c[0x0][0x588] ;  /* 0x00016200fb027625 */ /* 0x004fca00078e020e */
[----:B------:R-:W2:Y:S01]  /*13f0*/  LDG.E R245, [R2.64] ;  /* 0x0000000802f57981 */ /* 0x000ea2000c1e1900 */
[----:B------:R-:W-:Y:S01]  /*1400*/  ISETP.NE.U32.AND P0, PT, RZ, c[0x0][0x370], PT ;  /* 0x0000dc00ff007a0c */ /* 0x000fe20003f05070 */
[----:B------:R-:W-:Y:S01]  /*1410*/  CS2R R8, SRZ ;  /* 0x0000000000087805 */ /* 0x000fe2000001ff00 */
[----:B------:R-:W-:Y:S02]  /*1420*/  ISETP.NE.U32.AND P3, PT, RZ, c[0x0][0x360], PT ;  /* 0x0000d800ff007a0c */ /* 0x000fe40003f65070 */
[----:B------:R-:W-:Y:S02]  /*1430*/  ISETP.NE.AND.EX P0, PT, RZ, c[0x0][0x374], PT, P0 ;  /* 0x0000dd00ff007a0c */ /* 0x000fe40003f05300 */
[----:B------:R-:W-:Y:S02]  /*1440*/  ISETP.NE.AND.EX P3, PT, RZ, c[0x0][0x364], PT, P3 ;  /* 0x0000d900ff007a0c */ /* 0x000fe40003f65330 */
[----:B------:R-:W-:Y:S02]  /*1450*/  ISETP.NE.U32.AND P5, PT, RZ, c[0x0][0x348], PT ;  /* 0x0000d200ff007a0c */ /* 0x000fe40003fa5070 */
[----:B------:R-:W-:-:S02]  /*1460*/  ISETP.NE.U32.AND P4, PT, RZ, c[0x0][0x350], PT ;  /* 0x0000d400ff007a0c */ /* 0x000fc40003f85070 */
[----:B------:R-:W-:Y:S02]  /*1470*/  ISETP.NE.AND.EX P5, PT, RZ, c[0x0][0x34c], PT, P5 ;  /* 0x0000d300ff007a0c */ /* 0x000fe40003fa5350 */
[----:B------:R-:W-:Y:S01]  /*1480*/  ISETP.NE.AND.EX P4, PT, RZ, c[0x0][0x354], PT, P4 ;  /* 0x0000d500ff007a0c */ /* 0x000fe20003f85340 */
[----:B------:R-:W-:Y:S01]  /*1490*/  IMAD.MOV.U32 R11, RZ, RZ, RZ ;  /* 0x000000ffff0b7224 */ /* 0x000fe200078e00ff */
[----:B--2---:R-:W-:Y:S02]  /*14a0*/  SHF.R.S32.HI R12, RZ, 0x1f, R245 ;  /* 0x0000001fff0c7819 */ /* 0x004fe400000114f5 */
        /* <DEDUP_REMOVED lines=9> */
[----:B-1----:R-:W-:-:S04]  /*1540*/  LEA R2, P1, R245, c[0x0][0x350], 0x2 ;  /* 0x0000d400f5027a11 */ /* 0x002fc800078210ff */
[----:B------:R-:W-:-:S05]  /*1550*/  LEA.HI.X R3, R245, c[0x0][0x354], R12, 0x2, P1 ;  /* 0x0000d500f5037a11 */ /* 0x000fca00008f140c */
[----:B------:R2:W5:Y:S01]  /*1560*/  @P4 LDG.E R9, [R2.64] ;  /* 0x0000000802094981 */ /* 0x000562000c1e1900 */
[----:B------:R-:W-:-:S05]  /*1570*/  LOP3.LUT R18, R250, 0xffff, RZ, 0xc0, !PT ;  /* 0x0000fffffa127812 */ /* 0x000fca00078ec0ff */
[----:B------:R2:W-:Y:S01]  /*1580*/  STL [R1+0x14], R18 ;  /* 0x0000141201007387 */ /* 0x0005e20000100800 */
[----:B------:R-:W-:Y:S01]  /*1590*/  YIELD ;  /* 0x0000000000007946 */ /* 0x000fe20003800000 */
[----:B------:R-:W-:Y:S05]  /*15a0*/  @P3 BRA `(.L_x_1655) ;  /* 0x0000005000003947 */ /* 0x000fea0003800000 */
[----:B-----5:R-:W-:Y:S01]  /*15b0*/  MOV R17, c[0x0][0x168] ;  /* 0x00005a0000117a02 */ /* 0x020fe20000000f00 */
[----:B------:R-:W-:Y:S05]  /*15c0*/  @!P5 BRA `(.L_x_1655) ;  /* 0x000000300000d947 */ /* 0x000fea0003800000 */
[----:B--2---:R-:W2:Y:S04]  /*15d0*/  LDG.E R6, [R4.64] ;  /* 0x0000000804067981 */ /* 0x004ea8000c1e1900 */
[----:B------:R-:W2:Y:S02]  /*15e0*/  LDG.E R0, [R4.64+0x4] ;  /* 0x0000040804007981 */ /* 0x000ea4000c1e1900 */
[----:B--2---:R-:W-:Y:S02]  /*15f0*/  IADD3 R17, -R6, R0, RZ ;  /* 0x0000000006117210 */ /* 0x004fe40007ffe1ff */
.L_x_1655:
[----:B------:R-:W-:-:S04]  /*1600*/  ISETP.NE.U32.AND P0, PT, RZ, c[0x0][0x368], PT ;  /* 0x0000da00ff007a0c */ /* 0x000fc80003f05070 */
[----:B------:R-:W-:-:S13]  /*1610*/  ISETP.NE.AND.EX P0, PT, RZ, c[0x0][0x36c], PT, P0 ;  /* 0x0000db00ff007a0c */ /* 0x000fda0003f05300 */
[----:B------:R-:W-:Y:S05]  /*1620*/  @!P0 BRA `(.L_x_1656) ;  /* 0x0000004000008947 */ /* 0x000fea0003800000 */
[----:B--2---:R-:W-:-:S04]  /*1630*/  LEA R2, P0, R245, c[0x0][0x368], 0x2 ;  /* 0x0000da00f5027a11 */ /* 0x004fc800078010ff */
[----:B------:R-:W-:-:S05]  /*1640*/  LEA.HI.X R3, R245, c[0x0][0x36c], R12, 0x2, P0 ;  /* 0x0000db00f5037a11 */ /* 0x000fca00000f140c */
[----:B------:R1:W5:Y:S01]  /*1650*/  LDG.E R0, [R2.64] ;  /* 0x0000000802007981 */ /* 0x000362000c1e1900 */
[----:B------:R-:W-:Y:S05]  /*1660*/  BRA `(.L_x_1657) ;  /* 0x0000005000007947 */ /* 0x000fea0003800000 */
.L_x_1656:
[----:B------:R-:W-:Y:S01]  /*1670*/  MOV R0, c[0x0][0x1d0] ;  /* 0x0000740000007a02 */ /* 0x000fe20000000f00 */
[----:B------:R-:W-:Y:S05]  /*1680*/  @!P4 BRA `(.L_x_1657) ;  /* 0x000000300000c947 */ /* 0x000fea0003800000 */
[----:B--2---:R-:W2:Y:S04]  /*1690*/  LDG.E R4, [R2.64] ;  /* 0x0000000802047981 */ /* 0x004ea8000c1e1900 */
[----:B------:R-:W2:Y:S02]  /*16a0*/  LDG.E R0, [R2.64+0x4] ;  /* 0x0000040802007981 */ /* 0x000ea4000c1e1900 */
[----:B--2---:R-:W-:-:S04]  /*16b0*/  IADD3 R0, -R4, R0, RZ ;  /* 0x0000000004007210 */ /* 0x004fc80007ffe1ff */
.L_x_1657:
[----:B-12---:R-:W-:Y:S01]  /*16c0*/  LOP3.LUT R2, R250, 0xff000000, RZ, 0xc0, !PT ;  /* 0xff000000fa027812 */ /* 0x006fe200078ec0ff */
        /* <DEDUP_REMOVED lines=47> */
.L_x_1659:
[----:B------:R-:W-:Y:S05]  /*19c0*/  BSYNC B0 ;  /* 0x0000000000007941 */ /* 0x000fea0003800000 */
.L_x_1658:
[----:B------:R-:W-:Y:S01]  /*19d0*/  IMAD R250, R15, R2, RZ ;  /* 0x000000020ffa7224 */ /* 0x000fe200078e02ff */
        /* <DEDUP_REMOVED lines=40> */
[----:B------:R-:W2:Y:S01]  /*1c60*/  LDL R4, [R1+0x40] ;  /* 0x0000400001047983 */ /* 0x000ea20000100800 */
[----:B------:R-:W-:-:S04]  /*1c70*/  ISETP.NE.U32.AND P1, PT, RZ, c[0x0][0x340], PT ;  /* 0x0000d000ff007a0c */ /* 0x000fc80003f25070 */
[----:B------:R-:W-:-:S13]  /*1c80*/  ISETP.NE.AND.EX P1, PT, RZ, c[0x0][0x344], PT, P1 ;  /* 0x0000d100ff007a0c */ /* 0x000fda0003f25310 */
[----:B------:R-:W-:-:S05]  /*1c90*/  @P1 IMAD.WIDE R2, R245, R14, c[0x0][0x340] ;  /* 0x0000d000f5021625 */ /* 0x000fca00078e020e */
[----:B------:R3:W4:Y:S01]  /*1ca0*/  @P1 LDG.E R14, [R2.64] ;  /* 0x00000008020e1981 */ /* 0x000722000c1e1900 */
[----:B------:R-:W-:Y:S02]  /*1cb0*/  MOV R0, c[0x0][0x2c4] ;  /* 0x0000b10000007a02 */ /* 0x000fe40000000f00 */
[----:B------:R-:W-:Y:S01]  /*1cc0*/  SHF.R.S32.HI R247, RZ, 0x1f, R246 ;  /* 0x0000001ffff77819 */ /* 0x000fe200000114f6 */
[----:B------:R-:W5:Y:S01]  /*1cd0*/  S2R R6, SR_TID.X ;  /* 0x0000000000067919 */ /* 0x000f620000002100 */
[----:B------:R-:W-:Y:S02]  /*1ce0*/  ISETP.NE.AND P0, PT, R0, 0x1, PT ;  /* 0x000000010000780c */ /* 0x000fe40003f05270 */
[----:B------:R-:W-:Y:S02]  /*1cf0*/  SHF.R.S32.HI R0, RZ, 0x1f, R11 ;  /* 0x0000001fff007819 */ /* 0x000fe4000001140b */
[----:B------:R-:W-:Y:S02]  /*1d00*/  ISETP.GE.AND P3, PT, R246, c[0x0][0x198], PT ;  /* 0x00006600f6007a0c */ /* 0x000fe40003f66270 */
[----:B------:R-:W-:Y:S01]  /*1d10*/  IADD3 R64, R244, -0x1, RZ ;  /* 0xfffffffff4407810 */ /* 0x000fe20007ffe0ff */
[----:B------:R-:W-:-:S04]  /*1d20*/  IMAD R0, R0, c[0x0][0x178], RZ ;  /* 0x00005e0000007a24 */ /* 0x000fc800078e02ff */
[----:B---3--:R-:W-:Y:S01]  /*1d30*/  IMAD R2, R11, c[0x0][0x17c], R0 ;  /* 0x00005f000b027a24 */ /* 0x008fe200078e0200 */
[----:B-----5:R-:W-:-:S04]  /*1d40*/  SHF.R.S32.HI R22, RZ, 0x1f, R6 ;  /* 0x0000001fff167819 */ /* 0x020fc80000011406 */
[----:B------:R-:W-:Y:S02]  /*1d50*/  LEA.HI R22, R22, R6, RZ, 0x3 ;  /* 0x0000000616167211 */ /* 0x000fe400078f18ff */
[----:B------:R-:W-:Y:S02]  /*1d60*/  SEL R6, R12, RZ, !P5 ;  /* 0x000000ff0c067207 */ /* 0x000fe40006800000 */
[----:B------:R-:W-:-:S03]  /*1d70*/  SHF.R.S32.HI R22, RZ, 0x3, R22 ;  /* 0x00000003ff167819 */ /* 0x000fc60000011416 */
[----:B------:R-:W-:Y:S01]  /*1d80*/  IMAD R16, R6, c[0x0][0x1c0], RZ ;  /* 0x0000700006107a24 */ /* 0x000fe200078e02ff */
[----:B--2---:R-:W-:Y:S01]  /*1d90*/  LEA R10, R249, R4, 0x7 ;  /* 0x00000004f90a7211 */ /* 0x004fe200078e38ff */
[----:B-1----:R-:W-:Y:S01]  /*1da0*/  IMAD.WIDE.U32 R4, R11, c[0x0][0x178], RZ ;  /* 0x00005e000b047a25 */ /* 0x002fe200078e00ff */
[----:B------:R-:W-:Y:S02]  /*1db0*/  SEL R11, R245, RZ, !P5 ;  /* 0x000000fff50b7207 */ /* 0x000fe40006800000 */
[----:B------:R-:W-:Y:S01]  /*1dc0*/  MOV R0, R10 ;  /* 0x0000000a00007202 */ /* 0x000fe20000000f00 */
[----:B------:R-:W-:-:S04]  /*1dd0*/  @P0 IMAD.HI.U32 R3, R10, c[0x0][0x2c8], RZ ;  /* 0x0000b2000a030a27 */ /* 0x000fc800078e00ff */
[----:B------:R-:W-:Y:S01]  /*1de0*/  IMAD.IADD R5, R5, 0x1, R2 ;  /* 0x0000000105057824 */ /* 0x000fe200078e0202 */
[----:B------:R-:W-:Y:S02]  /*1df0*/  @P0 SHF.R.U32.HI R0, RZ, c[0x0][0x2cc], R3 ;  /* 0x0000b300ff000a19 */ /* 0x000fe40000011603 */
[----:B------:R-:W-:Y:S01]  /*1e00*/  SHF.R.S32.HI R3, RZ, 0x1f, R13 ;  /* 0x0000001fff037819 */ /* 0x000fe2000001140d */
[----:B------:R-:W-:Y:S01]  /*1e10*/  IMAD.WIDE.U32 R4, R18, c[0x0][0x1b8], R4 ;  /* 0x00006e0012047a25 */ /* 0x000fe200078e0004 */
[----:B------:R-:W-:-:S04]  /*1e20*/  IADD3 R2, P0, R22, R13, RZ ;  /* 0x0000000d16027210 */ /* 0x000fc80007f1e0ff */
[----:B------:R-:W-:Y:S01]  /*1e30*/  LEA.HI.X.SX32 R3, R22, R3, 0x1, P0 ;  /* 0x0000000316037211 */ /* 0x000fe200000f0eff */
[----:B------:R-:W-:-:S04]  /*1e40*/  IMAD.WIDE.U32 R6, R2, c[0x0][0x1e0], R246 ;  /* 0x0000780002067a25 */ /* 0x000fc800078e00f6 */
[C---:B------:R-:W-:Y:S02]  /*1e50*/  IMAD R15, R3.reuse, c[0x0][0x1e0], RZ ;  /* 0x00007800030f7a24 */ /* 0x040fe400078e02ff */
[----:B------:R-:W-:Y:S02]  /*1e60*/  IMAD R13, R3, c[0x0][0x208], RZ ;  /* 0x00008200030d7a24 */ /* 0x000fe400078e02ff */
[----:B------:R-:W-:Y:S02]  /*1e70*/  IMAD R3, R18, c[0x0][0x1bc], R5 ;  /* 0x00006f0012037a24 */ /* 0x000fe400078e0205 */
[C---:B------:R-:W-:Y:S02]  /*1e80*/  IMAD R5, R2.reuse, c[0x0][0x1e4], R15 ;  /* 0x0000790002057a24 */ /* 0x040fe400078e020f */
[----:B------:R-:W-:-:S04]  /*1e90*/  IMAD.WIDE.U32 R8, R2, c[0x0][0x208], R246 ;  /* 0x0000820002087a25 */ /* 0x000fc800078e00f6 */
[----:B------:R-:W-:Y:S01]  /*1ea0*/  IMAD R15, R2, c[0x0][0x20c], R13 ;  /* 0x00008300020f7a24 */ /* 0x000fe200078e020d */
[----:B------:R-:W-:Y:S01]  /*1eb0*/  MOV R2, R4 ;  /* 0x0000000400027202 */ /* 0x000fe20000000f00 */
[----:B------:R-:W-:Y:S01]  /*1ec0*/  IMAD R13, R11, c[0x0][0x1c4], R16 ;  /* 0x000071000b0d7a24 */ /* 0x000fe200078e0210 */
[----:B------:R-:W-:Y:S01]  /*1ed0*/  IADD3 R4, -R0, RZ, RZ ;  /* 0x000000ff00047210 */ /* 0x000fe20007ffe1ff */
[----:B------:R-:W-:Y:S01]  /*1ee0*/  IMAD.IADD R7, R7, 0x1, R5 ;  /* 0x0000000107077824 */ /* 0x000fe200078e0205 */
[----:B------:R-:W-:Y:S01]  /*1ef0*/  IADD3 R5, R9, R15, RZ ;  /* 0x0000000f09057210 */ /* 0x000fe20007ffe0ff */
[----:B------:R-:W-:Y:S01]  /*1f00*/  IMAD.WIDE.U32 R2, R11, c[0x0][0x1c0], R2 ;  /* 0x000070000b027a25 */ /* 0x000fe200078e0002 */
[----:B------:R-:W-:-:S03]  /*1f10*/  SHF.R.S32.HI R11, RZ, 0x1f, R0 ;  /* 0x0000001fff0b7819 */ /* 0x000fc60000011400 */
[----:B------:R-:W-:Y:S01]  /*1f20*/  IMAD R10, R4, c[0x0][0x2c4], R10 ;  /* 0x0000b100040a7a24 */ /* 0x000fe200078e020a */
[----:B------:R-:W-:Y:S01]  /*1f30*/  IADD3 R3, R3, R13, RZ ;  /* 0x0000000d03037210 */ /* 0x000fe20007ffe0ff */
[----:B------:R-:W-:Y:S01]  /*1f40*/  IMAD R9, R11, c[0x0][0x1b0], RZ ;  /* 0x00006c000b097a24 */ /* 0x000fe200078e02ff */
[----:B------:R-:W-:Y:S01]  /*1f50*/  MOV R4, R8 ;  /* 0x0000000800047202 */ /* 0x000fe20000000f00 */
[----:B------:R-:W-:-:S04]  /*1f60*/  IMAD.WIDE.U32 R6, R18, c[0x0][0x1e8], R6 ;  /* 0x00007a0012067a25 */ /* 0x000fc800078e0006 */
[C---:B------:R-:W-:Y:S02]  /*1f70*/  IMAD R11, R0.reuse, c[0x0][0x1b4], R9 ;  /* 0x00006d00000b7a24 */ /* 0x040fe400078e0209 */
[----:B------:R-:W-:Y:S01]  /*1f80*/  IMAD.WIDE.U32 R2, R0, c[0x0][0x1b0], R2 ;  /* 0x00006c0000027a25 */ /* 0x000fe200078e0002 */
[----:B----4-:R-:W-:Y:S02]  /*1f90*/  @P1 SHF.R.S32.HI R0, RZ, 0x1f, R14 ;  /* 0x0000001fff001819 */ /* 0x010fe4000001140e */
[----:B------:R-:W-:Y:S01]  /*1fa0*/  @!P1 MOV R0, R12 ;  /* 0x0000000c00009202 */ /* 0x000fe20000000f00 */
[C---:B------:R-:W-:Y:S01]  /*1fb0*/  IMAD R9, R18.reuse, c[0x0][0x1ec], R7 ;  /* 0x00007b0012097a24 */ /* 0x040fe200078e0207 */
[----:B------:R-:W-:Y:S01]  /*1fc0*/  SHF.R.S32.HI R7, RZ, 0x1f, R10 ;  /* 0x0000001fff077819 */ /* 0x000fe2000001140a */
[----:B------:R-:W-:Y:S01]  /*1fd0*/  IMAD.MOV.U32 R8, RZ, RZ, R6 ;  /* 0x000000ffff087224 */ /* 0x000fe200078e0006 */
[----:B------:R-:W-:Y:S01]  /*1fe0*/  IADD3 R3, R3, R11, RZ ;  /* 0x0000000b03037210 */ /* 0x000fe20007ffe0ff */
[----:B------:R-:W-:Y:S01]  /*1ff0*/  IMAD.WIDE.U32 R4, R18, c[0x0][0x210], R4 ;  /* 0x0000840012047a25 */ /* 0x000fe200078e0004 */
[----:B------:R-:W-:-:S02]  /*2000*/  SEL R6, R0, RZ, !P4 ;  /* 0x000000ff00067207 */ /* 0x000fc40006000000 */
[----:B------:R-:W-:Y:S01]  /*2010*/  @!P1 MOV R14, R245 ;  /* 0x000000f5000e9202 */ /* 0x000fe20000000f00 */
[----:B------:R-:W-:Y:S01]  /*2020*/  IMAD R7, R7, c[0x0][0x1a8], RZ ;  /* 0x00006a0007077a24 */ /* 0x000fe200078e02ff */
[----:B------:R-:W-:Y:S01]  /*2030*/  ISETP.GE.AND P1, PT, R246, c[0x0][0x1d4], PT ;  /* 0x00007500f6007a0c */ /* 0x000fe20003f26270 */
[----:B------:R-:W-:Y:S01]  /*2040*/  IMAD.WIDE.U32 R2, R10, c[0x0][0x1a8], R2 ;  /* 0x00006a000a027a25 */ /* 0x000fe200078e0002 */
[----:B------:R-:W-:-:S03]  /*2050*/  SEL R0, R14, RZ, !P4 ;  /* 0x000000ff0e007207 */ /* 0x000fc60006000000 */
[----:B------:R-:W-:Y:S02]  /*2060*/  IMAD R7, R10, c[0x0][0x1ac], R7 ;  /* 0x00006b000a077a24 */ /* 0x000fe400078e0207 */
[----:B------:R-:W-:Y:S02]  /*2070*/  IMAD R11, R6, c[0x0][0x1f0], RZ ;  /* 0x00007c00060b7a24 */ /* 0x000fe400078e02ff */
[----:B------:R-:W-:Y:S02]  /*2080*/  IMAD R5, R18, c[0x0][0x214], R5 ;  /* 0x0000850012057a24 */ /* 0x000fe400078e0205 */
[----:B------:R-:W-:Y:S02]  /*2090*/  IMAD R6, R6, c[0x0][0x218], RZ ;  /* 0x0000860006067a24 */ /* 0x000fe400078e02ff */
[----:B------:R-:W-:Y:S01]  /*20a0*/  IMAD.IADD R3, R3, 0x1, R7 ;  /* 0x0000000103037824 */ /* 0x000fe200078e0207 */
[----:B------:R-:W-:Y:S01]  /*20b0*/  LEA R7, P0, R2, c[0x0][0x160], 0x1 ;  /* 0x0000580002077a11 */ /* 0x000fe200078008ff */
[----:B------:R-:W-:-:S02]  /*20c0*/  IMAD R10, R0, c[0x0][0x21c], R6 ;  /* 0x00008700000a7a24 */ /* 0x000fc400078e0206 */
[----:B------:R-:W-:Y:S01]  /*20d0*/  IMAD.WIDE.U32 R18, R0, c[0x0][0x218], R4 ;  /* 0x0000860000127a25 */ /* 0x000fe200078e0004 */
[----:B------:R-:W-:-:S03]  /*20e0*/  LEA.HI.X R6, R2, c[0x0][0x164], R3, 0x1, P0 ;  /* 0x0000590002067a11 */ /* 0x000fc600000f0c03 */
[----:B------:R-:W-:Y:S01]  /*20f0*/  IMAD.WIDE.U32 R20, R0, c[0x0][0x1f0], R8 ;  /* 0x00007c0000147a25 */ /* 0x000fe200078e0008 */
[----:B------:R-:W-:-:S03]  /*2100*/  IADD3 R2, R19, R10, RZ ;  /* 0x0000000a13027210 */ /* 0x000fc60007ffe0ff */
[----:B------:R-:W-:Y:S01]  /*2110*/  IMAD R11, R0, c[0x0][0x1f4], R11 ;  /* 0x00007d00000b7a24 */ /* 0x000fe200078e020b */
[----:B------:R1:W-:Y:S01]  /*2120*/  STL.64 [R1], R20 ;  /* 0x0000001401007387 */ /* 0x0003e20000100a00 */
[----:B------:R-:W-:-:S03]  /*2130*/  LEA R0, R249, R22, 0x7 ;  /* 0x00000016f9007211 */ /* 0x000fc600078e38ff */
[----:B------:R1:W-:Y:S01]  /*2140*/  STL.64 [R1+0x8], R18 ;  /* 0x0000081201007387 */ /* 0x0003e20000100a00 */
[----:B------:R-:W-:-:S03]  /*2150*/  IADD3 R252, R21, R11, RZ ;  /* 0x0000000b15fc7210 */ /* 0x000fc60007ffe0ff */
[----:B------:R1:W-:Y:S01]  /*2160*/  STL [R1+0x10], R2 ;  /* 0x0000100201007387 */ /* 0x0003e20000100800 */
[----:B------:R-:W-:Y:S05]  /*2170*/  BRA.DIV ~URZ, `(.L_x_1661) ;  /* 0x0000ac827f007947 */ /* 0x000fea000b800000 */
[----:B------:R2:W3:Y:S02]  /*2180*/  SHFL.IDX PT, R8, R6, RZ, 0x181f ;  /* 0x00181fff06087589 */ /* 0x0004e400000e0000 */
.L_x_1761:
[----:B------:R-:W-:Y:S05]  /*2190*/  BRA.DIV ~URZ, `(.L_x_1662) ;  /* 0x0000acd27f007947 */ /* 0x000fea000b800000 */
[----:B-1----:R1:W4:Y:S02]  /*21a0*/  SHFL.IDX PT, R2, R7, RZ, 0x181f ;  /* 0x00181fff07027589 */ /* 0x00232400000e0000 */
.L_x_1762:
        /* <DEDUP_REMOVED lines=10> */
.L_x_1664:
[----:B------:R-:W-:Y:S05]  /*2250*/  BSYNC B0 ;  /* 0x0000000000007941 */ /* 0x000fea0003800000 */
.L_x_1663:
[----:B------:R-:W-:Y:S05]  /*2260*/  BRA.DIV ~URZ, `(.L_x_1665) ;  /* 0x0000ac727f007947 */ /* 0x000fea000b800000 */
[----:B---3--:R3:W1:Y:S04]  /*2270*/  SHFL.IDX PT, R8, R6, 0x1, 0x181f ;  /* 0x00381f0006087f89 */ /* 0x00866800000e0000 */
[----:B----4-:R3:W4:Y:S02]  /*2280*/  SHFL.IDX PT, R2, R7, 0x1, 0x181f ;  /* 0x00381f0007027f89 */ /* 0x01072400000e0000 */
.L_x_1763:
        /* <DEDUP_REMOVED lines=10> */
.L_x_1667:
[----:B------:R-:W-:Y:S05]  /*2330*/  BSYNC B0 ;  /* 0x0000000000007941 */ /* 0x000fea0003800000 */
.L_x_1666:
[----:B------:R-:W-:Y:S05]  /*2340*/  BRA.DIV ~URZ, `(.L_x_1668) ;  /* 0x0000ac627f007947 */ /* 0x000fea000b800000 */
[----:B-1----:R1:W2:Y:S02]  /*2350*/  SHFL.IDX PT, R8, R6, 0x2, 0x181f ;  /* 0x00581f0006087f89 */ /* 0x0022a400000e0000 */
.L_x_1764:
[----:B------:R-:W-:Y:S05]  /*2360*/  BRA.DIV ~URZ, `(.L_x_1669) ;  /* 0x0000acb27f007947 */ /* 0x000fea000b800000 */
[----:B----4-:R4:W1:Y:S02]  /*2370*/  SHFL.IDX PT, R2, R7, 0x2, 0x181f ;  /* 0x00581f0007027f89 */ /* 0x01086400000e0000 */
.L_x_1765:
        /* <DEDUP_REMOVED lines=10> */
.L_x_1671:
[----:B------:R-:W-:Y:S05]  /*2420*/  BSYNC B0 ;  /* 0x0000000000007941 */ /* 0x000fea0003800000 */
.L_x_1670:
[----:B------:R-:W-:Y:S05]  /*2430*/  BRA.DIV ~URZ, `(.L_x_1672) ;  /* 0x0000ac527f007947 */ /* 0x000fea000b800000 */
[----:B--2---:R2:W3:Y:S04]  /*2440*/  SHFL.IDX PT, R8, R6, 0x3, 0x181f ;  /* 0x00781f0006087f89 */ /* 0x0044e800000e0000 */
[----:B-1----:R2:W1:Y:S02]  /*2450*/  SHFL.IDX PT, R2, R7, 0x3, 0x181f ;  /* 0x00781f0007027f89 */ /* 0x00246400000e0000 */
.L_x_1766:
        /* <DEDUP_REMOVED lines=10> */
.L_x_1674:
[----:B------:R-:W-:Y:S05]  /*2500*/  BSYNC B0 ;  /* 0x0000000000007941 */ /* 0x000fea0003800000 */
.L_x_1673:
[----:B------:R-:W-:Y:S05]  /*2510*/  BRA.DIV ~URZ, `(.L_x_1675) ;  /* 0x0000ac427f007947 */ /* 0x000fea000b800000 */
[----:B---3--:R3:W2:Y:S02]  /*2520*/  SHFL.IDX PT, R8, R6, 0x4, 0x181f ;  /* 0x00981f0006087f89 */ /* 0x0086a400000e0000 */
.L_x_1767:
[----:B------:R-:W-:Y:S05]  /*2530*/  BRA.DIV ~URZ, `(.L_x_1676) ;  /* 0x0000ac927f007947 */ /* 0x000fea000b800000 */
[----:B-1----:R1:W3:Y:S02]  /*2540*/  SHFL.IDX PT, R2, R7, 0x4, 0x181f ;  /* 0x00981f0007027f89 */ /* 0x0022e400000e0000 */
.L_x_1768:
        /* <DEDUP_REMOVED lines=10> */
.L_x_1678:
[----:B------:R-:W-:Y:S05]  /*25f0*/  BSYNC B0 ;  /* 0x0000000000007941 */ /* 0x000fea0003800000 */
.L_x_1677:
[----:B------:R-:W-:Y:S05]  /*2600*/  BRA.DIV ~URZ, `(.L_x_1679) ;  /* 0x0000ac327f007947 */ /* 0x000fea000b800000 */
[----:B--2---:R2:W1:Y:S04]  /*2610*/  SHFL.IDX PT, R8, R6, 0x5, 0x181f ;  /* 0x00b81f0006087f89 */ /* 0x00446800000e0000 */
[----:B---3--:R2:W3:Y:S02]  /*2620*/  SHFL.IDX PT, R2, R7, 0x5, 0x181f ;  /* 0x00b81f0007027f89 */ /* 0x0084e400000e0000 */
.L_x_1769:
        /* <DEDUP_REMOVED lines=10> */
.L_x_1681:
[----:B------:R-:W-:Y:S05]  /*26d0*/  BSYNC B0 ;  /* 0x0000000000007941 */ /* 0x000fea0003800000 */
.L_x_1680:
[----:B------:R-:W-:Y:S05]  /*26e0*/  BRA.DIV ~URZ, `(.L_x_1682) ;  /* 0x0000ac227f007947 */ /* 0x000fea000b800000 */
[----:B-1----:R1:W2:Y:S02]  /*26f0*/  SHFL.IDX PT, R8, R6, 0x6, 0x181f ;  /* 0x00d81f0006087f89 */ /* 0x0022a400000e0000 */
.L_x_1770:
[----:B------:R-:W-:Y:S05]  /*2700*/  BRA.DIV ~URZ, `(.L_x_1683) ;  /* 0x0000ac727f007947 */ /* 0x000fea000b800000 */
[----:B---3--:R3:W1:Y:S02]  /*2710*/  SHFL.IDX PT, R2, R7, 0x6, 0x181f ;  /* 0x00d81f0007027f89 */ /* 0x00866400000e0000 */
.L_x_1771:
        /* <DEDUP_REMOVED lines=10> */
.L_x_1685:
[----:B------:R-:W-:Y:S05]  /*27c0*/  BSYNC B0 ;  /* 0x0000000000007941 */ /* 0x000fea0003800000 */
.L_x_1684:
[----:B------:R-:W-:Y:S05]  /*27d0*/  BRA.DIV ~URZ, `(.L_x_1686) ;  /* 0x0000ac127f007947 */ /* 0x000fea000b800000 */
[----:B-12---:R-:W1:Y:S04]  /*27e0*/  SHFL.IDX PT, R6, R6, 0x7, 0x181f ;  /* 0x00f81f0006067f89 */ /* 0x006e6800000e0000 */
[----:B------:R2:W3:Y:S02]  /*27f0*/  SHFL.IDX PT, R2, R7, 0x7, 0x181f ;  /* 0x00f81f0007027f89 */ /* 0x0004e400000e0000 */
.L_x_1772:
[----:B------:R-:W-:-:S04]  /*2800*/  IADD3 R0, R0, 0x70, RZ ;  /* 0x0000007000007810 */ /* 0x000fc80007ffe0ff */
[----:B------:R-:W-:-:S13]  /*2810*/  ISETP.GE.AND P2, PT, R0, R4, PT ;  /* 0x000000040000720c */ /* 0x000fda0003f46270 */
[----:B---3--:R-:W-:-:S04]  /*2820*/  @!P2 LEA R2, P0, R246, R2, 0x1 ;  /* 0x00000002f602a211 */ /* 0x008fc800078008ff */
[----:B-1----:R-:W-:-:S05]  /*2830*/  @!P2 LEA.HI.X R3, R246, R6, R247, 0x1, P0 ;  /* 0x00000006f603a211 */ /* 0x002fca00000f0cf7 */
[----:B------:R-:W-:Y:S01]  /*2840*/  @!PT LDS RZ, [RZ] ;  /* 0x00000000fffff984 */ /* 0x000fe20000000800 */
[----:B------:R-:W-:Y:S01]  /*2850*/  @!PT LDS RZ, [RZ] ;  /* 0x00000000fffff984 */ /* 0x000fe20000000800 */
[----:B------:R-:W-:Y:S01]  /*2860*/  @!PT LDS RZ, [RZ] ;  /* 0x00000000fffff984 */ /* 0x000fe20000000800 */
[----:B------:R1:W-:Y:S04]  /*2870*/  @!P2 LDGSTS.E.BYPASS.LTC128B.128 [R216+0x8900], [R2.64], !P3 ;  /* 0x0890000002d8afae */ /* 0x0003e8000d901d48 */
[----:B------:R-:W0:Y:S01]  /*2880*/  LDGDEPBAR ;  /* 0x00000000000079af */ /* 0x000e220000000000 */
[----:B------:R-:W-:Y:S02]  /*2890*/  WARPSYNC 0xffffffff ;  /* 0xffffffff00007948 */ /* 0x000fe40003800000 */
[----:B------:R-:W3:Y:S04]  /*28a0*/  LDL.64 R8, [R1] ;  /* 0x0000000001087983 */ /* 0x000ee80000100a00 */
[----:B------:R-:W5:Y:S04]  /*28b0*/  LDL R17, [R1+0x10] ;  /* 0x0000100001117983 */ /* 0x000f680000100800 */
[----:B--2---:R-:W2:Y:S04]  /*28c0*/  LDL.64 R136, [R1+0x8] ;  /* 0x0000080001887983 */ /* 0x004ea80000100a00 */
[----:B----4-:R-:W4:Y:S01]  /*28d0*/  S2R R7, SR_TID.X ;  /* 0x0000000000077919 */ /* 0x010f220000002100 */
[----:B------:R-:W-:Y:S01]  /*28e0*/  IMAD.MOV.U32 R65, RZ, RZ, -0x50 ;  /* 0xffffffb0ff417424 */ /* 0x000fe200078e00ff */
[----:B------:R-:W-:Y:S01]  /*28f0*/  SHF.R.S32.HI R16, RZ, 0x1f, R64 ;  /* 0x0000001fff107819 */ /* 0x000fe20000011440 */
[----:B-1----:R-:W-:Y:S01]  /*2900*/  IMAD.WIDE.U32 R2, R64, c[0x0][0x1e0], RZ ;  /* 0x0000780040027a25 */ /* 0x002fe200078e00ff */
[----:B------:R-:W-:-:S03]  /*2910*/  ULDC.64 UR4, c[0x0][0x208] ;  /* 0x0000820000047ab9 */ /* 0x000fc60000000a00 */
[----:B------:R-:W-:Y:S02]  /*2920*/  IMAD R65, R244, R65, 0x50 ;  /* 0x00000050f4417424 */ /* 0x000fe400078e0241 */
[----:B------:R-:W-:Y:S01]  /*2930*/  IMAD R0, R16, c[0x0][0x1e0], RZ ;  /* 0x0000780010007a24 */ /* 0x000fe200078e02ff */
[----:B----4-:R-:W-:-:S04]  /*2940*/  SHF.R.S32.HI R5, RZ, 0x1f, R7 ;  /* 0x0000001fff057819 */ /* 0x010fc80000011407 */
[----:B------:R-:W-:-:S04]  /*2950*/  LEA.HI R5, R5, R7, RZ, 0x3 ;  /* 0x0000000705057211 */ /* 0x000fc800078f18ff */
[----:B------:R-:W-:-:S04]  /*2960*/  SHF.R.S32.HI R5, RZ, 0x3, R5 ;  /* 0x00000003ff057819 */ /* 0x000fc80000011405 */
[----:B------:R-:W-:Y:S01]  /*2970*/  IADD3 R18, R65, R116, -R5 ;  /* 0x0000007441127210 */ /* 0x000fe20007ffe805 */
[----:B------:R-:W-:-:S03]  /*2980*/  IMAD R0, R64, c[0x0][0x1e4], R0 ;  /* 0x0000790040007a24 */ /* 0x000fc600078e0200 */
[C---:B------:R-:W-:Y:S02]  /*2990*/  ISETP.GE.AND P2, PT, R18.reuse, 0x1, PT ;  /* 0x000000011200780c */ /* 0x040fe40003f46270 */
[----:B------:R-:W-:Y:S01]  /*29a0*/  ISETP.GE.AND P6, PT, R18, 0x11, PT ;  /* 0x000000111200780c */ /* 0x000fe20003fc6270 */
[----:B------:R-:W-:Y:S02]  /*29b0*/  IMAD.IADD R0, R3, 0x1, R0 ;  /* 0x0000000103007824 */ /* 0x000fe400078e0200 */
[----:B------:R-:W-:Y:S02]  /*29c0*/  IMAD.MOV.U32 R67, RZ, RZ, R252 ;  /* 0x000000ffff437224 */ /* 0x000fe400078e00fc */
[----:B------:R-:W-:Y:S02]  /*29d0*/  IMAD.MOV.U32 R117, RZ, RZ, c[0x0][0x1e0] ;  /* 0x00007800ff757624 */ /* 0x000fe400078e00ff */
[----:B------:R-:W-:Y:S01]  /*29e0*/  IMAD R5, R0, 0x50, RZ ;  /* 0x0000005000057824 */ /* 0x000fe200078e02ff */
[----:B------:R-:W-:Y:S01]  /*29f0*/  BAR.SYNC.DEFER_BLOCKING 0x0 ;  /* 0x0000000000007b1d */ /* 0x000fe20000010000 */
[----:B------:R-:W-:Y:S01]  /*2a00*/  ISETP.GE.AND P5, PT, R18, 0x21, PT ;  /* 0x000000211200780c */ /* 0x000fe20003fa6270 */
[----:B------:R-:W-:Y:S01]  /*2a10*/  IMAD.MOV.U32 R118, RZ, RZ, c[0x0][0x1e4] ;  /* 0x00007900ff767624 */ /* 0x000fe200078e00ff */
[----:B------:R-:W-:-:S03]  /*2a20*/  USHF.L.U32 UR7, UR4, 0x5, URZ ;  /* 0x0000000504077899 */ /* 0x000fc6000800063f */
[----:B------:R-:W-:Y:S02]  /*2a30*/  UMOV UR6, 0x5 ;  /* 0x0000000500067882 */ /* 0x000fe40000000000 */
[----:B------:R-:W-:Y:S01]  /*2a40*/  USHF.L.U64.HI UR5, UR4, UR6, UR5 ;  /* 0x0000000604057299 */ /* 0x000fe20008010205 */
[----:B---3--:R-:W-:-:S04]  /*2a50*/  IMAD.MOV.U32 R66, RZ, RZ, R8 ;  /* 0x000000ffff427224 */ /* 0x008fc800078e0008 */
[----:B------:R-:W-:-:S04]  /*2a60*/  IMAD.WIDE.U32 R2, R2, 0x50, R66 ;  /* 0x0000005002027825 */ /* 0x000fc800078e0042 */
[----:B------:R-:W-:Y:S01]  /*2a70*/  IMAD.IADD R3, R3, 0x1, R5 ;  /* 0x0000000103037824 */ /* 0x000fe200078e0205 */
[C---:B------:R-:W-:Y:S02]  /*2a80*/  @P2 LEA R4, P4, R2.reuse, c[0x0][0x1c8], 0x1 ;  /* 0x0000720002042a11 */ /* 0x040fe400078808ff */
[C---:B------:R-:W-:Y:S02]  /*2a90*/  @P6 LEA R0, P3, R117.reuse, R2, 0x4 ;  /* 0x0000000275006211 */ /* 0x040fe400078620ff */
[----:B------:R-:W-:Y:S02]  /*2aa0*/  @P2 LEA.HI.X R5, R2, c[0x0][0x1cc], R3, 0x1, P4 ;  /* 0x0000730002052a11 */ /* 0x000fe400020f0c03 */
[C---:B------:R-:W-:Y:S02]  /*2ab0*/  @P6 LEA.HI.X R6, R117.reuse, R3, R118, 0x4, P3 ;  /* 0x0000000375066211 */ /* 0x040fe400018f2476 */
[C---:B------:R-:W-:Y:S01]  /*2ac0*/  ISETP.GE.AND P4, PT, R18.reuse, 0x31, PT ;  /* 0x000000311200780c */ /* 0x040fe20003f86270 */
[----:B------:R-:W-:Y:S01]  /*2ad0*/  IMAD.WIDE.U32 R8, R117, 0x20, RZ ;  /* 0x0000002075087825 */ /* 0x000fe200078e00ff */
[----:B------:R-:W-:Y:S01]  /*2ae0*/  ISETP.GE.AND P3, PT, R18, 0x41, PT ;  /* 0x000000411200780c */ /* 0x000fe20003f66270 */
[----:B------:R-:W-:Y:S01]  /*2af0*/  @!PT LDS RZ, [RZ] ;  /* 0x00000000fffff984 */ /* 0x000fe20000000800 */
[----:B------:R-:W-:Y:S01]  /*2b00*/  @!PT LDS RZ, [RZ] ;  /* 0x00000000fffff984 */ /* 0x000fe20000000800 */
[----:B------:R-:W-:Y:S01]  /*2b10*/  @!PT LDS RZ, [RZ] ;  /* 0x00000000fffff984 */ /* 0x000fe20000000800 */
[----:B------:R1:W-:Y:S01]  /*2b20*/  @P2 LDGSTS.E.BYPASS.LTC128B.128 [R216+0x2900], [R4.64], !P1 ;  /* 0x0290000004d82fae */ /* 0x0003e2000c901d48 */
[----:B------:R-:W-:-:S04]  /*2b30*/  @P6 LEA R10, P0, R0, c[0x0][0x1c8], 0x1 ;  /* 0x00007200000a6a11 */ /* 0x000fc800078008ff */
[----:B------:R-:W-:Y:S01]  /*2b40*/  @P6 LEA.HI.X R11, R0, c[0x0][0x1cc], R6, 0x1, P0 ;  /* 0x00007300000b6a11 */ /* 0x000fe200000f0c06 */
[----:B------:R-:W-:Y:S01]  /*2b50*/  IMAD.SHL.U32 R6, R118, 0x20, RZ ;  /* 0x0000002076067824 */ /* 0x000fe200078e00ff */
[----:B------:R-:W-:-:S03]  /*2b60*/  @P5 IADD3 R0, P0, R2, R8, RZ ;  /* 0x0000000802005210 */ /* 0x000fc60007f1e0ff */
[----:B------:R-:W-:Y:S01]  /*2b70*/  @P4 IMAD R12, R118, 0x30, RZ ;  /* 0x00000030760c4824 */ /* 0x000fe200078e02ff */
[----:B------:R-:W-:Y:S01]  /*2b80*/  @P5 IADD3.X R6, R3, R9, R6, P0, !PT ;  /* 0x0000000903065210 */ /* 0x000fe200007fe406 */
[----:B------:R3:W-:Y:S01]  /*2b90*/  @P6 LDGSTS.E.BYPASS.LTC128B.128 [R216+0x3100], [R10.64], !P1 ;  /* 0x031000000ad86fae */ /* 0x0007e2000c901d48 */
[C---:B------:R-:W-:Y:S02]  /*2ba0*/  @P5 LEA R8, P0, R0.reuse, c[0x0][0x1c8], 0x1 ;  /* 0x0000720000085a11 */ /* 0x040fe400078008ff */
[----:B------:R-:W-:Y:S02]  /*2bb0*/  @P3 LEA R7, P2, R117, R2, 0x6 ;  /* 0x0000000275073211 */ /* 0x000fe400078430ff */
[----:B------:R-:W-:-:S05]  /*2bc0*/  @P5 LEA.HI.X R9, R0, c[0x0][0x1cc], R6, 0x1, P0 ;  /* 0x0000730000095a11 */ /* 0x000fca00000f0c06 */
[----:B------:R3:W-:Y:S01]  /*2bd0*/  @P5 LDGSTS.E.BYPASS.LTC128B.128 [R216+0x3900], [R8.64], !P1 ;  /* 0x0390000008d85fae */ /* 0x0007e2000c901d48 */
[----:B-1----:R-:W-:Y:S01]  /*2be0*/  @P4 IMAD.WIDE.U32 R4, R117, 0x30, R2 ;  /* 0x0000003075044825 */ /* 0x002fe200078e0002 */
[----:B------:R-:W-:Y:S02]  /*2bf0*/  @P3 LEA R2, P0, R7, c[0x0][0x1c8], 0x1 ;  /* 0x0000720007023a11 */ /* 0x000fe400078008ff */
[----:B------:R-:W-:Y:S01]  /*2c00*/  @P3 LEA.HI.X R3, R117, R3, R118, 0x6, P2 ;  /* 0x0000000375033211 */ /* 0x000fe200010f3476 */
[----:B------:R-:W-:Y:S01]  /*2c10*/  @P4 IMAD.IADD R0, R5, 0x1, R12 ;  /* 0x0000000105004824 */ /* 0x000fe200078e020c */
[C---:B------:R-:W-:Y:S02]  /*2c20*/  @P4 LEA R6, P2, R4.reuse, c[0x0][0x1c8], 0x1 ;  /* 0x0000720004064a11 */ /* 0x040fe400078408ff */
[----:B------:R-:W-:Y:S02]  /*2c30*/  @P3 LEA.HI.X R3, R7, c[0x0][0x1cc], R3, 0x1, P0 ;  /* 0x0000730007033a11 */ /* 0x000fe400000f0c03 */
[----:B------:R-:W-:-:S05]  /*2c40*/  @P4 LEA.HI.X R7, R4, c[0x0][0x1cc], R0, 0x1, P2 ;  /* 0x0000730004074a11 */ /* 0x000fca00010f0c00 */
[----:B------:R1:W-:Y:S04]  /*2c50*/  @P4 LDGSTS.E.BYPASS.LTC128B.128 [R216+0x4100], [R6.64], !P1 ;  /* 0x0410000006d84fae */ /* 0x0003e8000c901d48 */
[----:B------:R4:W-:Y:S04]  /*2c60*/  @P3 LDGSTS.E.BYPASS.LTC128B.128 [R216+0x4900], [R2.64], !P1 ;  /* 0x0490000002d83fae */ /* 0x0009e8000c901d48 */
[----:B------:R-:W0:Y:S01]  /*2c70*/  LDGDEPBAR ;  /* 0x00000000000079af */ /* 0x000e220000000000 */
[----:B------:R-:W-:-:S04]  /*2c80*/  DEPBAR.LE SB0, 0x1 ;  /* 0x000080400000791a */ /* 0x000fc80000000000 */
[----:B------:R-:W-:-:S04]  /*2c90*/  DEPBAR.LE SB0, 0x0 ;  /* 0x000080000000791a */ /* 0x000fc80000000000 */
[----:B------:R-:W-:Y:S06]  /*2ca0*/  BAR.SYNC.DEFER_BLOCKING 0x0 ;  /* 0x0000000000007b1d */ /* 0x000fec0000010000 */
[----:B-1----:R-:W-:Y:S04]  /*2cb0*/  LDSM.16.M88.4 R4, [R206+0x2000] ;  /* 0x00200000ce04783b */ /* 0x002fe80000000200 */
[----:B------:R-:W1:Y:S04]  /*2cc0*/  LDSM.16.M88.4 R20, [R119] ;  /* 0x000000007714783b */ /* 0x000e680000000200 */
[----:B------:R-:W2:Y:S04]  /*2cd0*/  LDSM.16.M88.4 R12, [R119+0x800] ;  /* 0x00080000770c783b */ /* 0x000ea80000000200 */
[----:B------:R-:W2:Y:S04]  /*2ce0*/  LDSM.16.M88.4 R24, [R119+0x1000] ;  /* 0x001000007718783b */ /* 0x000ea80000000200 */
[----:B------:R-:W5:Y:S04]  /*2cf0*/  LDSM.16.M88.4 R32, [R119+0x1800] ;  /* 0x001800007720783b */ /* 0x000f680000000200 */
[----:B------:R-:W5:Y:S04]  /*2d00*/  LDSM.16.M88.4 R28, [R119+0x2000] ;  /* 0x00200000771c783b */ /* 0x000f680000000200 */
[----:B---3--:R-:W3:Y:S01]  /*2d10*/  LDSM.16.M88.4 R8, [R206] ;  /* 0x00000000ce08783b */ /* 0x008ee20000000200 */
[----:B------:R-:W-:-:S02]  /*2d20*/  IMAD R0, R16, c[0x0][0x208], RZ ;  /* 0x0000820010007a24 */ /* 0x000fc400078e02ff */
[C---:B----4-:R-:W-:Y:S01]  /*2d30*/  IMAD.WIDE.U32 R2, R64.reuse, c[0x0][0x208], RZ ;  /* 0x0000820040027a25 */ /* 0x050fe200078e00ff */
[----:B------:R-:W-:Y:S03]  /*2d40*/  LDSM.16.M88.4 R36, [R213] ;  /* 0x00000000d524783b */ /* 0x000fe60000000200 */
[----:B------:R-:W-:Y:S01]  /*2d50*/  IMAD R0, R64, c[0x0][0x20c], R0 ;  /* 0x0000830040007a24 */ /* 0x000fe200078e0200 */
[----:B------:R-:W-:Y:S03]  /*2d60*/  LDSM.16.M88.4 R56, [R214] ;  /* 0x00000000d638783b */ /* 0x000fe60000000200 */
[----:B------:R-:W-:Y:S01]  /*2d70*/  IMAD.IADD R0, R3, 0x1, R0 ;  /* 0x0000000103007824 */ /* 0x000fe200078e0200 */
[----:B------:R-:W-:Y:S01]  /*2d80*/  ISETP.GE.AND P2, PT, R246, c[0x0][0x1d4], PT ;  /* 0x00007500f6007a0c */ /* 0x000fe20003f46270 */
[----:B------:R-:W-:Y:S01]  /*2d90*/  LDSM.16.M88.4 R68, [R210] ;  /* 0x00000000d244783b */ /* 0x000fe20000000200 */
[C---:B-1----:R-:W-:Y:S08]  /*2da0*/  HMMA.16816.F32 R40, R4.reuse, R20, RZ ;  /* 0x000000140428723c */ /* 0x042ff000000018ff */
[C---:B--2---:R-:W-:Y:S08]  /*2db0*/  HMMA.16816.F32 R44, R4.reuse, R12, RZ ;  /* 0x0000000c042c723c */ /* 0x044ff000000018ff */
[C---:B------:R-:W-:Y:S08]  /*2dc0*/  HMMA.16816.F32 R48, R4.reuse, R24, RZ ;  /* 0x000000180430723c */ /* 0x040ff000000018ff */
[C---:B-----5:R-:W-:Y:S08]  /*2dd0*/  HMMA.16816.F32 R52, R4.reuse, R32, RZ ;  /* 0x000000200434723c */ /* 0x060ff000000018ff */
[C---:B------:R-:W-:Y:S08]  /*2de0*/  HMMA.16816.F32 R60, R4.reuse, R28, RZ ;  /* 0x0000001c043c723c */ /* 0x040ff000000018ff */
[C---:B------:R-:W-:Y:S08]  /*2df0*/  HMMA.16816.F32 R76, R4.reuse, R22, RZ ;  /* 0x00000016044c723c */ /* 0x040ff000000018ff */
[C---:B------:R-:W-:Y:S08]  /*2e00*/  HMMA.16816.F32 R72, R4.reuse, R14, RZ ;  /* 0x0000000e0448723c */ /* 0x040ff000000018ff */
[C---:B------:R-:W-:Y:S08]  /*2e10*/  HMMA.16816.F32 R96, R4.reuse, R26, RZ ;  /* 0x0000001a0460723c */ /* 0x040ff000000018ff */
[C---:B------:R-:W-:Y:S08]  /*2e20*/  HMMA.16816.F32 R112, R4.reuse, R34, RZ ;  /* 0x000000220470723c */ /* 0x040ff000000018ff */
[----:B------:R-:W-:Y:S01]  /*2e30*/  HMMA.16816.F32 R108, R4, R30, RZ ;  /* 0x0000001e046c723c */ /* 0x000fe200000018ff */
[----:B------:R-:W1:Y:S01]  /*2e40*/  LDSM.16.M88.4 R4, [R209+0x2000] ;  /* 0x00200000d104783b */ /* 0x000e620000000200 */
[----:B------:R-:W-:-:S06]  /*2e50*/  IMAD R0, R0, 0x50, RZ ;  /* 0x0000005000007824 */ /* 0x000fcc00078e02ff */
[C---:B---3--:R-:W-:Y:S08]  /*2e60*/  HMMA.16816.F32 R120, R8.reuse, R20, RZ ;  /* 0x000000140878723c */ /* 0x048ff000000018ff */
[C---:B------:R-:W-:Y:S01]  /*2e70*/  HMMA.16816.F32 R144, R8.reuse, R22, RZ ;  /* 0x000000160890723c */ /* 0x040fe200000018ff */
[----:B------:R-:W-:Y:S07]  /*2e80*/  LDSM.16.M88.4 R20, [R211] ;  /* 0x00000000d314783b */ /* 0x000fee0000000200 */
[C---:B------:R-:W-:Y:S08]  /*2e90*/  HMMA.16816.F32 R104, R8.reuse, R12, RZ ;  /* 0x0000000c0868723c */ /* 0x040ff000000018ff */
[C---:B------:R-:W-:Y:S08]  /*2ea0*/  HMMA.16816.F32 R128, R8.reuse, R14, RZ ;  /* 0x0000000e0880723c */ /* 0x040ff000000018ff */
[C---:B------:R-:W-:Y:S08]  /*2eb0*/  HMMA.16816.F32 R100, R8.reuse, R24, RZ ;  /* 0x000000180864723c */ /* 0x040ff000000018ff */
[C---:B------:R-:W-:Y:S01]  /*2ec0*/  HMMA.16816.F32 R124, R8.reuse, R26, RZ ;  /* 0x0000001a087c723c */ /* 0x040fe200000018ff */
[----:B------:R-:W2:Y:S07]  /*2ed0*/  LDSM.16.M88.4 R24, [R212] ;  /* 0x00000000d418783b */ /* 0x000eae0000000200 */
[C---:B------:R-:W-:Y:S08]  /*2ee0*/  HMMA.16816.F32 R92, R8.reuse, R32, RZ ;  /* 0x00000020085c723c */ /* 0x040ff000000018ff */
[C---:B------:R-:W-:Y:S08]  /*2ef0*/  HMMA.16816.F32 R132, R8.reuse, R34, RZ ;  /* 0x000000220884723c */ /* 0x040ff000000018ff */
[C---:B------:R-:W-:Y:S08]  /*2f00*/  HMMA.16816.F32 R84, R8.reuse, R28, RZ ;  /* 0x0000001c0854723c */ /* 0x040ff000000018ff */
[----:B------:R-:W-:Y:S07]  /*2f10*/  HMMA.16816.F32 R88, R8, R30, RZ ;  /* 0x0000001e0858723c */ /* 0x000fee00000018ff */
[----:B------:R-:W-:-:S02]  /*2f20*/  IMAD.MOV.U32 R8, RZ, RZ, R136 ;  /* 0x000000ffff087224 */ /* 0x000fc400078e0088 */
[----:B------:R-:W-:-:S04]  /*2f30*/  IMAD.MOV.U32 R9, RZ, RZ, R17 ;  /* 0x000000ffff097224 */ /* 0x000fc800078e0011 */
[----:B------:R-:W-:Y:S01]  /*2f40*/  IMAD.WIDE.U32 R2, R2, 0x50, R8 ;  /* 0x0000005002027825 */ /* 0x000fe200078e0008 */
[----:B------:R-:W-:Y:S01]  /*2f50*/  ISETP.LT.OR P6, PT, R18, 0x1, P2 ;  /* 0x000000011200780c */ /* 0x000fe200017c1670 */
[----:B------:R-:W3:Y:S02]  /*2f60*/  LDSM.16.M88.4 R8, [R209] ;  /* 0x00000000d108783b */ /* 0x000ee40000000200 */
[----:B------:R-:W-:Y:S01]  /*2f70*/  IMAD.IADD R0, R3, 0x1, R0 ;  /* 0x0000000103007824 */ /* 0x000fe200078e0200 */
[----:B------:R-:W-:-:S04]  /*2f80*/  LEA R16, P0, R2, c[0x0][0x1f8], 0x1 ;  /* 0x00007e0002107a11 */ /* 0x000fc800078008ff */
[----:B------:R-:W-:Y:S02]  /*2f90*/  LEA.HI.X R17, R2, c[0x0][0x1fc], R0, 0x1, P0 ;  /* 0x00007f0002117a11 */ /* 0x000fe400000f0c00 */
[----:B------:R-:W-:Y:S02]  /*2fa0*/  IADD3 R14, P3, R16, UR7, RZ ;  /* 0x00000007100e7c10 */ /* 0x000fe4000ff7e0ff */
[----:B------:R-:W-:Y:S01]  /*2fb0*/  ISETP.LT.OR P5, PT, R18, 0x11, P2 ;  /* 0x000000111200780c */ /* 0x000fe200017a1670 */
[----:B------:R-:W-:Y:S01]  /*2fc0*/  @!PT LDS RZ, [RZ] ;  /* 0x00000000fffff984 */ /* 0x000fe20000000800 */
[----:B------:R-:W-:Y:S01]  /*2fd0*/  @!PT LDS RZ, [RZ] ;  /* 0x00000000fffff984 */ /* 0x000fe20000000800 */
[----:B------:R-:W-:Y:S01]  /*2fe0*/  @!PT LDS RZ, [RZ] ;  /* 0x00000000fffff984 */ /* 0x000fe20000000800 */
[----:B------:R4:W-:Y:S01]  /*2ff0*/  LDGSTS.E.BYPASS.LTC128B.128 [R216+0x100], [R16.64], !P6 ;  /* 0x0010000010d87fae */ /* 0x0009e2000f101d48 */
[----:B------:R-:W-:Y:S02]  /*3000*/  IADD3 R12, P0, R14, UR7, RZ ;  /* 0x000000070e0c7c10 */ /* 0x000fe4000ff1e0ff */
[----:B------:R-:W-:Y:S02]  /*3010*/  IADD3.X R15, R17, UR5, RZ, P3, !PT ;  /* 0x00000005110f7c10 */ /* 0x000fe40009ffe4ff */
[----:B------:R-:W-:-:S02]  /*3020*/  ISETP.LT.OR P4, PT, R18, 0x21, P2 ;  /* 0x000000211200780c */ /* 0x000fc40001781670 */
[----:B------:R-:W-:Y:S02]  /*3030*/  IADD3.X R13, R15, UR5, RZ, P0, !PT ;  /* 0x000000050f0d7c10 */ /* 0x000fe400087fe4ff */
[----:B------:R-:W-:Y:S02]  /*3040*/  ISETP.LT.OR P3, PT, R18, 0x31, P2 ;  /* 0x000000311200780c */ /* 0x000fe40001761670 */
[----:B------:R-:W-:Y:S01]  /*3050*/  IADD3 R2, P0, R12, UR7, RZ ;  /* 0x000000070c027c10 */ /* 0x000fe2000ff1e0ff */
[----:B------:R5:W-:Y:S01]  /*3060*/  LDGSTS.E.BYPASS.LTC128B.128 [R216+0x900], [R14.64], !P5 ;  /* 0x009000000ed87fae */ /* 0x000be2000e901d48 */
[----:B------:R-:W-:Y:S02]  /*3070*/  ISETP.LT.OR P2, PT, R18, 0x41, P2 ;  /* 0x000000411200780c */ /* 0x000fe40001741670 */
[----:B------:R-:W-:Y:S01]  /*3080*/  IADD3.X R3, R13, UR5, RZ, P0, !PT ;  /* 0x000000050d037c10 */ /* 0x000fe200087fe4ff */
[----:B-1----:R-:W-:Y:S02]  /*3090*/  HMMA.16816.F32 R28, R4, R36, R48 ;  /* 0x00000024041c723c */ /* 0x002fe40000001830 */
[----:B------:R5:W-:Y:S04]  /*30a0*/  LDGSTS.E.BYPASS.LTC128B.128 [R216+0x1100], [R12.64], !P4 ;  /* 0x011000000cd87fae */ /* 0x000be8000e101d48 */
[----:B------:R1:W-:Y:S01]  /*30b0*/  LDGSTS.E.BYPASS.LTC128B.128 [R216+0x1900], [R2.64], !P3 ;  /* 0x0190000002d87fae */ /* 0x0003e2000d901d48 */
[----:B----4-:R-:W-:-:S04]  /*30c0*/  IADD3 R16, P0, R2, UR7, RZ ;  /* 0x0000000702107c10 */ /* 0x010fc8000ff1e0ff */
[----:B------:R-:W-:Y:S01]  /*30d0*/  IADD3.X R17, R3, UR5, RZ, P0, !PT ;  /* 0x0000000503117c10 */ /* 0x000fe200087fe4ff */
[C---:B------:R-:W-:Y:S04]  /*30e0*/  HMMA.16816.F32 R32, R4.reuse, R56, R44 ;  /* 0x000000380420723c */ /* 0x040fe8000000182c */
[----:B------:R4:W-:Y:S04]  /*30f0*/  LDGSTS.E.BYPASS.LTC128B.128 [R216+0x2100], [R16.64], !P2 ;  /* 0x0210000010d87fae */ /* 0x0009e8000d101d48 */
[----:B------:R-:W-:Y:S04]  /*3100*/  LDSM.16.M88.4 R48, [R205+0x800] ;  /* 0x00080000cd30783b */ /* 0x000fe80000000200 */
[----:B------:R-:W-:Y:S01]  /*3110*/  LDSM.16.M88.4 R44, [R205+0x1000] ;  /* 0x00100000cd2c783b */ /* 0x000fe20000000200 */
[C---:B--2---:R-:W-:Y:S03]  /*3120*/  HMMA.16816.F32 R140, R4.reuse, R24, R52 ;  /* 0x00000018048c723c */ /* 0x044fe60000001834 */
[----:B------:R-:W-:Y:S04]  /*3130*/  LDSM.16.M88.4 R52, [R205] ;  /* 0x00000000cd34783b */ /* 0x000fe80000000200 */
[----:B-----5:R-:W-:Y:S01]  /*3140*/  LDSM.16.M88.4 R12, [R207] ;  /* 0x00000000cf0c783b */ /* 0x020fe20000000200 */
[C---:B------:R-:W-:Y:S03]  /*3150*/  HMMA.16816.F32 R80, R4.reuse, R68, R40 ;  /* 0x000000440450723c */ /* 0x040fe60000001828 */
[----:B------:R-:W-:Y:S04]  /*3160*/  LDSM.16.M88.4 R40, [R205+0x2000] ;  /* 0x00200000cd28783b */ /* 0x000fe80000000200 */
[----:B------:R-:W0:Y:S04]  /*3170*/  LDGDEPBAR ;  /* 0x00000000000079af */ /* 0x000e280000000000 */
[----:B----4-:R-:W2:Y:S01]  /*3180*/  LDSM.16.M88.4 R16, [R207+0x2000] ;  /* 0x00200000cf10783b */ /* 0x010ea20000000200 */
[C---:B------:R-:W-:Y:S03]  /*3190*/  HMMA.16816.F32 R156, R4.reuse, R20, R60 ;  /* 0x00000014049c723c */ /* 0x040fe6000000183c */
[----:B------:R-:W4:Y:S05]  /*31a0*/  LDSM.16.M88.4 R60, [R205+0x1800] ;  /* 0x00180000cd3c783b */ /* 0x000f2a0000000200 */
[C---:B------:R-:W-:Y:S08]  /*31b0*/  HMMA.16816.F32 R76, R4.reuse, R70, R76 ;  /* 0x00000046044c723c */ /* 0x040ff0000000184c */
[----:B------:R-:W-:Y:S08]  /*31c0*/  HMMA.16816.F32 R72, R4, R58, R72 ;  /* 0x0000003a0448723c */ /* 0x000ff00000001848 */
[C---:B---3--:R-:W-:Y:S08]  /*31d0*/  HMMA.16816.F32 R136, R8.reuse, R68, R120 ;  /* 0x000000440888723c */ /* 0x048ff00000001878 */
[C---:B------:R-:W-:Y:S08]  /*31e0*/  HMMA.16816.F32 R68, R8.reuse, R70, R144 ;  /* 0x000000460844723c */ /* 0x040ff00000001890 */
[----:B------:R-:W-:Y:S08]  /*31f0*/  HMMA.16816.F32 R152, R8, R56, R104 ;  /* 0x000000380898723c */ /* 0x000ff00000001868 */
[C---:B------:R-:W-:Y:S08]  /*3200*/  HMMA.16816.F32 R172, R4.reuse, R38, R96 ;  /* 0x0000002604ac723c */ /* 0x040ff00000001860 */
[C---:B------:R-:W-:Y:S08]  /*3210*/  HMMA.16816.F32 R164, R4.reuse, R26, R112 ;  /* 0x0000001a04a4723c */ /* 0x040ff00000001870 */
[----:B------:R-:W-:Y:S01]  /*3220*/  HMMA.16816.F32 R148, R4, R22, R108 ;  /* 0x000000160494723c */ /* 0x000fe2000000186c */
[----:B------:R-:W-:Y:S07]  /*3230*/  LDSM.16.M88.4 R4, [R208+0x2000] ;  /* 0x00200000d004783b */ /* 0x000fee0000000200 */
[C---:B------:R-:W-:Y:S08]  /*3240*/  HMMA.16816.F32 R56, R8.reuse, R58, R128 ;  /* 0x0000003a0838723c */ /* 0x040ff00000001880 */
[C---:B------:R-:W-:Y:S08]  /*3250*/  HMMA.16816.F32 R160, R8.reuse, R36, R100 ;  /* 0x0000002408a0723c */ /* 0x040ff00000001864 */
[C---:B------:R-:W-:Y:S08]  /*3260*/  HMMA.16816.F32 R168, R8.reuse, R24, R92 ;  /* 0x0000001808a8723c */ /* 0x040ff0000000185c */
[C---:B------:R-:W-:Y:S08]  /*3270*/  HMMA.16816.F32 R176, R8.reuse, R20, R84 ;  /* 0x0000001408b0723c */ /* 0x040ff00000001854 */
[C---:B------:R-:W-:Y:S01]  /*3280*/  HMMA.16816.F32 R120, R8.reuse, R38, R124 ;  /* 0x000000260878723c */ /* 0x040fe2000000187c */
[----:B------:R-:W-:Y:S07]  /*3290*/  LDSM.16.M88.4 R36, [R202] ;  /* 0x00000000ca24783b */ /* 0x000fee0000000200 */
[C---:B------:R-:W-:Y:S01]  /*32a0*/  HMMA.16816.F32 R132, R8.reuse, R26, R132 ;  /* 0x0000001a0884723c */ /* 0x040fe20000001884 */
[----:B------:R-:W-:Y:S07]  /*32b0*/  LDSM.16.M88.4 R24, [R202+0x1800] ;  /* 0x00180000ca18783b */ /* 0x000fee0000000200 */
[----:B------:R-:W-:Y:S01]  /*32c0*/  HMMA.16816.F32 R128, R8, R22, R88 ;  /* 0x000000160880723c */ /* 0x000fe20000001858 */
[----:B------:R-:W-:Y:S04]  /*32d0*/  LDSM.16.M88.4 R8, [R208] ;  /* 0x00000000d008783b */ /* 0x000fe80000000200 */
[----:B------:R-:W-:Y:S03]  /*32e0*/  LDSM.16.M88.4 R20, [R202+0x2000] ;  /* 0x00200000ca14783b */ /* 0x000fe60000000200 */
[C---:B--2---:R-:W-:Y:S01]  /*32f0*/  HMMA.16816.F32 R112, R16.reuse, R48, R32 ;  /* 0x000000301070723c */ /* 0x044fe20000001820 */
[----:B------:R-:W2:Y:S07]  /*3300*/  LDSM.16.M88.4 R32, [R202+0x800] ;  /* 0x00080000ca20783b */ /* 0x000eae0000000200 */
[----:B------:R-:W-:Y:S01]  /*3310*/  HMMA.16816.F32 R108, R16, R44, R28 ;  /* 0x0000002c106c723c */ /* 0x000fe2000000181c */
[----:B------:R-:W3:Y:S01]  /*3320*/  LDSM.16.M88.4 R28, [R202+0x1000] ;  /* 0x00100000ca1c783b */ /* 0x000ee20000000200 */
[----:B------:R-:W-:Y:S01]  /*3330*/  ISETP.GT.AND P0, PT, R64, R250, PT ;  /* 0x000000fa4000720c */ /* 0x000fe20003f04270 */
[----:B------:R-:W-:-:S05]  /*3340*/  DEPBAR.LE SB0, 0x0 ;  /* 0x000080000000791a */ /* 0x000fca0000000000 */
[----:B------:R-:W-:Y:S08]  /*3350*/  HMMA.16816.F32 R92, R16, R50, R72 ;  /* 0x00000032105c723c */ /* 0x000ff00000001848 */
[----:B------:R-:W-:Y:S08]  /*3360*/  HMMA.16816.F32 R72, R12, R54, R68 ;  /* 0x000000360c48723c */ /* 0x000ff00000001844 */
[----:B------:R-:W-:Y:S08]  /*3370*/  HMMA.16816.F32 R124, R16, R52, R80 ;  /* 0x00000034107c723c */ /* 0x000ff00000001850 */
[----:B------:R-:W-:Y:S08]  /*3380*/  HMMA.16816.F32 R68, R12, R48, R152 ;  /* 0x000000300c44723c */ /* 0x000ff00000001898 */
[C---:B----4-:R-:W-:Y:S08]  /*3390*/  HMMA.16816.F32 R104, R16.reuse, R60, R140 ;  /* 0x0000003c1068723c */ /* 0x050ff0000000188c */
        /* <DEDUP_REMOVED lines=13> */
[----:B------:R-:W-:Y:S07]  /*3470*/  BSSY B0, `(.L_x_1687) ;  /* 0x0000035000007945 */ /* 0x000fee0003800000 */
[C---:B--2---:R-:W-:Y:S08]  /*3480*/  HMMA.16816.F32 R112, R4.reuse, R32, R112 ;  /* 0x000000200470723c */ /* 0x044ff00000001870 */
[----:B------:R-:W-:Y:S08]  /*3490*/  HMMA.16816.F32 R92, R4, R34, R92 ;  /* 0x00000022045c723c */ /* 0x000ff0000000185c */
[C---:B------:R-:W-:Y:S08]  /*34a0*/  HMMA.16816.F32 R68, R8.reuse, R32, R68 ;  /* 0x000000200844723c */ /* 0x040ff00000001844 */
[----:B------:R-:W-:Y:S08]  /*34b0*/  HMMA.16816.F32 R48, R8, R34, R48 ;  /* 0x000000220830723c */ /* 0x000ff00000001830 */
[C---:B---3--:R-:W-:Y:S08]  /*34c0*/  HMMA.16816.F32 R108, R4.reuse, R28, R108 ;  /* 0x0000001c046c723c */ /* 0x048ff0000000186c */
[C---:B------:R-:W-:Y:S08]  /*34d0*/  HMMA.16816.F32 R40, R4.reuse, R30, R88 ;  /* 0x0000001e0428723c */ /* 0x040ff00000001858 */
[C---:B------:R-:W-:Y:S08]  /*34e0*/  HMMA.16816.F32 R100, R4.reuse, R20, R100 ;  /* 0x000000140464723c */ /* 0x040ff00000001864 */
[----:B------:R-:W-:Y:S08]  /*34f0*/  HMMA.16816.F32 R80, R4, R22, R80 ;  /* 0x000000160450723c */ /* 0x000ff00000001850 */
        /* <DEDUP_REMOVED lines=11> */
[----:B------:R-:W-:Y:S01]  /*35b0*/  HMMA.16816.F32 R20, R8, R22, R12 ;  /* 0x000000160814723c */ /* 0x000fe2000000180c */
[----:B------:R-:W-:Y:S06]  /*35c0*/  BAR.SYNC.DEFER_BLOCKING 0x0 ;  /* 0x0000000000007b1d */ /* 0x000fec0000010000 */
[----:B------:R-:W-:Y:S01]  /*35d0*/  @!UPT UIADD3 URZ, URZ, URZ, URZ ;  /* 0x0000003f3f3ff290 */ /* 0x000fe2000fffe03f */
[----:B------:R-:W-:Y:S11]  /*35e0*/  @!P0 BRA `(.L_x_1688) ;  /* 0x000001d000008947 */ /* 0x000ff60003800000 */
[----:B-1----:R-:W-:Y:S01]  /*35f0*/  IADD3 R0, R244, -0x2, RZ ;  /* 0xfffffffef4007810 */ /* 0x002fe20007ffe0ff */
        /* <DEDUP_REMOVED lines=28> */
.L_x_1688:
[----:B-1----:R-:W-:Y:S05]  /*37c0*/  BSYNC B0 ;  /* 0x0000000000007941 */ /* 0x002fea0003800000 */
.L_x_1687:
[----:B------:R-:W2:Y:S04]  /*37d0*/  LDL R0, [R1+0x18] ;  /* 0x0000180001007983 */ /* 0x000ea80000100800 */
[----:B------:R-:W0:Y:S01]  /*37e0*/  LDGDEPBAR ;  /* 0x00000000000079af */ /* 0x000e220000000000 */
[----:B--2---:R-:W-:-:S04]  /*37f0*/  IADD3 R0, -R0, R116, R65 ;  /* 0x0000007400007210 */ /* 0x004fc80007ffe141 */
        /* <DEDUP_REMOVED lines=13> */
[----:B------:R-:W-:Y:S02]  /*38d0*/  FSEL R14, R127, -INF , P0 ;  /* 0xff8000007f0e7808 */ /* 0x000fe40000000000 */
[----:B------:R-:W-:Y:S02]  /*38e0*/  FSEL R36, R78, -INF , P2 ;  /* 0xff8000004e247808 */ /* 0x000fe40001000000 */
[----:B------:R-:W-:Y:S02]  /*38f0*/  FSEL R37, R79, -INF , P0 ;  /* 0xff8000004f257808 */ /* 0x000fe40000000000 */
[C---:B------:R-:W-:Y:S02]  /*3900*/  ISETP.GT.AND P2, PT, R0.reuse, 0x10, PT ;  /* 0x000000100000780c */ /* 0x040fe40003f44270 */
[----:B------:R-:W-:-:S02]  /*3910*/  ISETP.GT.AND P0, PT, R0, 0x11, PT ;  /* 0x000000110000780c */ /* 0x000fc40003f04270 */
[----:B------:R-:W-:Y:S02]  /*3920*/  FSEL R27, R73, -INF , P3 ;  /* 0xff800000491b7808 */ /* 0x000fe40001800000 */
[----:B------:R-:W-:Y:S02]  /*3930*/  FMNMX.FTZ R2, R26, R2, !PT ;  /* 0x000000021a027209 */ /* 0x000fe40007810000 */
[----:B------:R-:W-:Y:S02]  /*3940*/  FSEL R12, R97, -INF , P3 ;  /* 0xff800000610c7808 */ /* 0x000fe40001800000 */
[----:B------:R-:W-:Y:S02]  /*3950*/  FMNMX.FTZ R3, R11, R3, !PT ;  /* 0x000000030b037209 */ /* 0x000fe40007810000 */
[----:B------:R-:W-:Y:S02]  /*3960*/  FSEL R39, R75, -INF , P3 ;  /* 0xff8000004b277808 */ /* 0x000fe40001800000 */
[----:B------:R-:W-:-:S02]  /*3970*/  FSEL R38, R74, -INF , P4 ;  /* 0xff8000004a267808 */ /* 0x000fc40002000000 */
        /* <DEDUP_REMOVED lines=16> */
[----:B------:R-:W-:Y:S02]  /*3a80*/  FMNMX.FTZ R2, R90, R2, !PT ;  /* 0x000000025a027209 */ /* 0x000fe40007810000 */
[----:B------:R-:W-:-:S02]  /*3a90*/  FMNMX.FTZ R3, R44, R3, !PT ;  /* 0x000000032c037209 */ /* 0x000fc40007810000 */
        /* <DEDUP_REMOVED lines=19> */
[C---:B------:R-:W-:Y:S02]  /*3bd0*/  ISETP.GT.AND P2, PT, R0.reuse, 0x30, PT ;  /* 0x000000300000780c */ /* 0x040fe40003f44270 */
[----:B------:R-:W-:Y:S02]  /*3be0*/  ISETP.GT.AND P0, PT, R0, 0x31, PT ;  /* 0x000000310000780c */ /* 0x000fe40003f04270 */
[----:B------:R-:W-:Y:S02]  /*3bf0*/  FMNMX.FTZ R2, R91, R2, !PT ;  /* 0x000000025b027209 */ /* 0x000fe40007810000 */
[----:B------:R-:W-:Y:S02]  /*3c00*/  FMNMX.FTZ R3, R45, R3, !PT ;  /* 0x000000032d037209 */ /* 0x000fe40007810000 */
[----:B------:R-:W-:Y:S02]  /*3c10*/  FSEL R131, R42, -INF , P4 ;  /* 0xff8000002a837808 */ /* 0x000fe40002000000 */
[----:B------:R-:W-:-:S02]  /*3c20*/  FSEL R126, R40, -INF , P4 ;  /* 0xff800000287e7808 */ /* 0x000fc40002000000 */
[----:B------:R-:W-:Y:S02]  /*3c30*/  FSEL R132, R43, -INF , P3 ;  /* 0xff8000002b847808 */ /* 0x000fe40001800000 */
[----:B------:R-:W-:Y:S02]  /*3c40*/  FSEL R128, R41, -INF , P3 ;  /* 0xff80000029807808 */ /* 0x000fe40001800000 */
[----:B------:R-:W-:Y:S01]  /*3c50*/  FSEL R140, R30, -INF , P4 ;  /* 0xff8000001e8c7808 */ /* 0x000fe20002000000 */
[----:B------:R-:W-:Y:S01]  /*3c60*/  LDSM.16.MT88.4 R40, [R203] ;  /* 0x00000000cb28783b */ /* 0x000fe20000004200 */
[----:B------:R-:W-:Y:S02]  /*3c70*/  FSEL R133, R28, -INF , P4 ;  /* 0xff8000001c857808 */ /* 0x000fe40002000000 */
[----:B------:R-:W-:Y:S02]  /*3c80*/  FSEL R143, R31, -INF , P3 ;  /* 0xff8000001f8f7808 */ /* 0x000fe40001800000 */
[----:B------:R-:W-:-:S02]  /*3c90*/  FSEL R136, R29, -INF , P3 ;  /* 0xff8000001d887808 */ /* 0x000fc40001800000 */
[----:B------:R-:W-:Y:S01]  /*3ca0*/  FSEL R155, R106, -INF , P2 ;  /* 0xff8000006a9b7808 */ /* 0x000fe20001000000 */
[----:B------:R-:W-:Y:S01]  /*3cb0*/  LDSM.16.MT88.4 R28, [R201] ;  /* 0x00000000c91c783b */ /* 0x000fe20000004200 */
[----:B------:R-:W-:Y:S02]  /*3cc0*/  FSEL R146, R104, -INF , P2 ;  /* 0xff80000068927808 */ /* 0x000fe40001000000 */
[----:B------:R-:W-:Y:S02]  /*3cd0*/  FSEL R175, R107, -INF , P0 ;  /* 0xff8000006baf7808 */ /* 0x000fe40000000000 */
[----:B------:R-:W-:Y:S02]  /*3ce0*/  FSEL R147, R105, -INF , P0 ;  /* 0xff80000069937808 */ /* 0x000fe40000000000 */
[----:B------:R-:W-:Y:S02]  /*3cf0*/  FSEL R197, R18, -INF , P2 ;  /* 0xff80000012c57808 */ /* 0x000fe40001000000 */
[----:B------:R-:W-:-:S02]  /*3d00*/  FSEL R134, R16, -INF , P2 ;  /* 0xff80000010867808 */ /* 0x000fc40001000000 */
[----:B------:R-:W-:Y:S02]  /*3d10*/  FSEL R215, R19, -INF , P0 ;  /* 0xff80000013d77808 */ /* 0x000fe40000000000 */
[----:B------:R-:W-:Y:S02]  /*3d20*/  FSEL R139, R17, -INF , P0 ;  /* 0xff800000118b7808 */ /* 0x000fe40000000000 */
[C---:B------:R-:W-:Y:S01]  /*3d30*/  ISETP.GT.AND P6, PT, R0.reuse, 0x38, PT ;  /* 0x000000380000780c */ /* 0x040fe20003fc4270 */
[----:B------:R-:W-:Y:S01]  /*3d40*/  LDSM.16.MT88.4 R16, [R200] ;  /* 0x00000000c810783b */ /* 0x000fe20000004200 */
[C---:B------:R-:W-:Y:S02]  /*3d50*/  ISETP.GT.AND P5, PT, R0.reuse, 0x39, PT ;  /* 0x000000390000780c */ /* 0x040fe40003fa4270 */
[C---:B------:R-:W-:Y:S02]  /*3d60*/  ISETP.GT.AND P4, PT, R0.reuse, 0x40, PT ;  /* 0x000000400000780c */ /* 0x040fe40003f84270 */
[----:B------:R-:W-:-:S02]  /*3d70*/  ISETP.GT.AND P3, PT, R0, 0x41, PT ;  /* 0x000000410000780c */ /* 0x000fc40003f64270 */
[----:B------:R-:W-:Y:S02]  /*3d80*/  ISETP.GT.AND P2, PT, R0, 0x48, PT ;  /* 0x000000480000780c */ /* 0x000fe40003f44270 */
[----:B------:R-:W-:Y:S02]  /*3d90*/  FMNMX.FTZ R2, R96, R2, !PT ;  /* 0x0000000260027209 */ /* 0x000fe40007810000 */
        /* <DEDUP_REMOVED lines=35> */
[----:B------:R-:W-:Y:S02]  /*3fd0*/  FSEL R153, R53, -INF , P3 ;  /* 0xff80000035997808 */ /* 0x000fe40001800000 */
        /* <DEDUP_REMOVED lines=14> */
[----:B------:R-:W-:Y:S02]  /*40c0*/  FMNMX.FTZ R3, R180, R3, !PT ;  /* 0x00000003b4037209 */ /* 0x000fe40007810000 */
[----:B------:R-:W-:-:S02]  /*40d0*/  FMNMX.FTZ R0, R36, R37, !PT ;  /* 0x0000002524007209 */ /* 0x000fc40007810000 */
[----:B------:R-:W-:Y:S01]  /*40e0*/  FMNMX.FTZ R5, R187, R4, !PT ;  /* 0x00000004bb057209 */ /* 0x000fe20007810000 */
[----:B------:R-:W1:Y:S01]  /*40f0*/  SHFL.BFLY PT, R6, R3, 0x2, 0x1f ;  /* 0x0c401f0003067f89 */ /* 0x000e6200000e0000 */
[----:B------:R-:W-:Y:S02]  /*4100*/  FSEL R150, R86, -INF , P6 ;  /* 0xff80000056967808 */ /* 0x000fe40003000000 */
[----:B------:R-:W-:Y:S01]  /*4110*/  FMNMX.FTZ R2, R175, R2, !PT ;  /* 0x00000002af027209 */ /* 0x000fe20007810000 */
[----:B------:R-:W2:Y:S01]  /*4120*/  SHFL.BFLY PT, R7, R5, 0x2, 0x1f ;  /* 0x0c401f0005077f89 */ /* 0x000ea200000e0000 */
[----:B------:R-:W-:Y:S02]  /*4130*/  FMNMX.FTZ R0, R38, R0, !PT ;  /* 0x0000000026007209 */ /* 0x000fe40007810000 */
[----:B------:R-:W-:Y:S02]  /*4140*/  FSEL R142, R87, -INF , P5 ;  /* 0xff800000578e7808 */ /* 0x000fe40002800000 */
[----:B------:R-:W-:-:S02]  /*4150*/  FMNMX.FTZ R2, R150, R2, !PT ;  /* 0x0000000296027209 */ /* 0x000fc40007810000 */
[----:B------:R-:W-:Y:S02]  /*4160*/  FMNMX.FTZ R0, R39, R0, !PT ;  /* 0x0000000027007209 */ /* 0x000fe40007810000 */
[----:B------:R-:W-:Y:S02]  /*4170*/  FSEL R186, R102, -INF , P4 ;  /* 0xff80000066ba7808 */ /* 0x000fe40002000000 */
[----:B------:R-:W-:Y:S02]  /*4180*/  FMNMX.FTZ R2, R142, R2, !PT ;  /* 0x000000028e027209 */ /* 0x000fe40007810000 */
        /* <DEDUP_REMOVED lines=10> */
[----:B------:R-:W-:Y:S02]  /*4230*/  FMNMX.FTZ R2, R198, R2, !PT ;  /* 0x00000002c6027209 */ /* 0x000fe40007810000 */
[----:B------:R-:W-:Y:S02]  /*4240*/  FMNMX.FTZ R4, R138, R4, !PT ;  /* 0x000000048a047209 */ /* 0x000fe40007810000 */
[----:B-1----:R-:W-:Y:S02]  /*4250*/  FMNMX.FTZ R0, R3, R6, !PT ;  /* 0x0000000603007209 */ /* 0x002fe40007810000 */
[----:B--2---:R-:W-:Y:S02]  /*4260*/  FMNMX.FTZ R3, R5, R7, !PT ;  /* 0x0000000705037209 */ /* 0x004fe40007810000 */
[----:B------:R-:W1:Y:S01]  /*4270*/  SHFL.BFLY PT, R5, R2, 0x2, 0x1f ;  /* 0x0c401f0002057f89 */ /* 0x000e6200000e0000 */
[----:B------:R-:W-:-:S02]  /*4280*/  FMNMX.FTZ R4, R141, R4, !PT ;  /* 0x000000048d047209 */ /* 0x000fc40007810000 */
[----:B------:R-:W-:Y:S01]  /*4290*/  FSEL R148, R62, -INF , P6 ;  /* 0xff8000003e947808 */ /* 0x000fe20003000000 */
[----:B------:R-:W2:Y:S01]  /*42a0*/  SHFL.BFLY PT, R6, R0, 0x1, 0x1f ;  /* 0x0c201f0000067f89 */ /* 0x000ea200000e0000 */
[----:B------:R-:W-:Y:S02]  /*42b0*/  FMNMX.FTZ R4, R140, R4, !PT ;  /* 0x000000048c047209 */ /* 0x000fe40007810000 */
[----:B------:R-:W-:Y:S01]  /*42c0*/  FSEL R149, R63, -INF , P5 ;  /* 0xff8000003f957808 */ /* 0x000fe20002800000 */
[----:B------:R-:W3:Y:S01]  /*42d0*/  SHFL.BFLY PT, R7, R3, 0x1, 0x1f ;  /* 0x0c201f0003077f89 */ /* 0x000ee200000e0000 */
[----:B------:R-:W-:Y:S02]  /*42e0*/  FMNMX.FTZ R4, R143, R4, !PT ;  /* 0x000000048f047209 */ /* 0x000fe40007810000 */
[----:B------:R-:W-:Y:S02]  /*42f0*/  FSEL R199, R54, -INF , P4 ;  /* 0xff80000036c77808 */ /* 0x000fe40002000000 */
[----:B------:R-:W-:-:S02]  /*4300*/  FMNMX.FTZ R4, R197, R4, !PT ;  /* 0x00000004c5047209 */ /* 0x000fc40007810000 */
[----:B------:R-:W-:Y:S02]  /*4310*/  FSEL R217, R55, -INF , P3 ;  /* 0xff80000037d97808 */ /* 0x000fe40001800000 */
[----:B------:R-:W-:Y:S02]  /*4320*/  FMNMX.FTZ R4, R215, R4, !PT ;  /* 0x00000004d7047209 */ /* 0x000fe40007810000 */
[----:B------:R-:W-:Y:S02]  /*4330*/  FSEL R218, R22, -INF , P2 ;  /* 0xff80000016da7808 */ /* 0x000fe40001000000 */
[----:B------:R-:W-:Y:S02]  /*4340*/  FMNMX.FTZ R4, R148, R4, !PT ;  /* 0x0000000494047209 */ /* 0x000fe40007810000 */
[----:B------:R-:W-:Y:S02]  /*4350*/  FSEL R219, R23, -INF , P0 ;  /* 0xff80000017db7808 */ /* 0x000fe40000000000 */
[----:B-1----:R-:W-:Y:S01]  /*4360*/  FMNMX.FTZ R5, R2, R5, !PT ;  /* 0x0000000502057209 */ /* 0x002fe20007810000 */
[----:B------:R-:W-:Y:S01]  /*4370*/  LDSM.16.MT88.4 R20, [R204] ;  /* 0x00000000cc14783b */ /* 0x000fe20000004200 */
[----:B------:R-:W-:-:S02]  /*4380*/  FMNMX.FTZ R2, R149, R4, !PT ;  /* 0x0000000495027209 */ /* 0x000fc40007810000 */
[----:B--2---:R-:W-:Y:S02]  /*4390*/  FMNMX.FTZ R114, R0, R6, !PT ;  /* 0x0000000600727209 */ /* 0x004fe40007810000 */
[----:B------:R-:W-:Y:S01]  /*43a0*/  FMNMX.FTZ R0, R199, R2, !PT ;  /* 0x00000002c7007209 */ /* 0x000fe20007810000 */
[----:B------:R-:W1:Y:S01]  /*43b0*/  SHFL.BFLY PT, R6, R5, 0x1, 0x1f ;  /* 0x0c201f0005067f89 */ /* 0x000e6200000e0000 */
[----:B---3--:R-:W-:Y:S01]  /*43c0*/  FMNMX.FTZ R112, R3, R7, !PT ;  /* 0x0000000703707209 */ /* 0x008fe20007810000 */
[C---:B------:R-:W-:Y:S01]  /*43d0*/  FMUL.FTZ R3, R114.reuse, c[0x0][0x2d0] ;  /* 0x0000b40072037a20 */ /* 0x040fe20000410000 */
[----:B------:R-:W-:Y:S02]  /*43e0*/  FMNMX.FTZ R0, R217, R0, !PT ;  /* 0x00000000d9007209 */ /* 0x000fe40007810000 */
[----:B------:R-:W-:Y:S01]  /*43f0*/  FSETP.NEU.FTZ.AND P3, PT, R114, -INF , PT ;  /* 0xff8000007200780b */ /* 0x000fe20003f7d000 */
[----:B------:R-:W-:Y:S01]  /*4400*/  FMUL.FTZ R2, R112, c[0x0][0x2d0] ;  /* 0x0000b40070027a20 */ /* 0x000fe20000410000 */
[----:B------:R-:W-:-:S02]  /*4410*/  FMNMX.FTZ R4, R218, R0, !PT ;  /* 0x00000000da047209 */ /* 0x000fc40007810000 */
[----:B------:R-:W-:Y:S02]  /*4420*/  FSEL R3, R3, RZ, P3 ;  /* 0x000000ff03037208 */ /* 0x000fe40001800000 */
[----:B------:R-:W-:Y:S02]  /*4430*/  FMNMX.FTZ R4, R219, R4, !PT ;  /* 0x00000004db047209 */ /* 0x000fe40007810000 */
[----:B------:R-:W-:Y:S01]  /*4440*/  FSETP.NEU.FTZ.AND P2, PT, R112, -INF , PT ;  /* 0xff8000007000780b */ /* 0x000fe20003f5d000 */
[----:B------:R-:W-:Y:S02]  /*4450*/  FFMA.FTZ R0, R8, c[0x0][0x2d0], -R3 ;  /* 0x0000b40008007a23 */ /* 0x000fe40000010803 */
[----:B------:R-:W2:Y:S01]  /*4460*/  SHFL.BFLY PT, R7, R4, 0x2, 0x1f ;  /* 0x0c401f0004077f89 */ /* 0x000ea200000e0000 */
[----:B------:R-:W-:Y:S01]  /*4470*/  FSEL R2, R2, RZ, P2 ;  /* 0x000000ff02027208 */ /* 0x000fe20001000000 */
[----:B------:R3:W-:Y:S01]  /*4480*/  MUFU.EX2 R240, R0 ;  /* 0x0000000000f07308 */ /* 0x0007e20000000800 */
[----:B-1----:R-:W-:-:S03]  /*4490*/  FMNMX.FTZ R5, R5, R6, !PT ;  /* 0x0000000605057209 */ /* 0x002fc60007810000 */
[----:B------:R-:W-:Y:S01]  /*44a0*/  FFMA.FTZ R6, R11, c[0x0][0x2d0], -R2 ;  /* 0x0000b4000b067a23 */ /* 0x000fe20000010802 */
[----:B------:R-:W-:-:S03]  /*44b0*/  FSETP.NEU.FTZ.AND P0, PT, R5, -INF , PT ;  /* 0xff8000000500780b */ /* 0x000fc60003f1d000 */
[----:B------:R1:W-:Y:S01]  /*44c0*/  MUFU.EX2 R242, R6 ;  /* 0x0000000600f27308 */ /* 0x0003e20000000800 */
[----:B---3--:R-:W-:-:S07]  /*44d0*/  FFMA.FTZ R0, R9, c[0x0][0x2d0], -R2 ;  /* 0x0000b40009007a23 */ /* 0x008fce0000010802 */
[----:B------:R3:W-:Y:S01]  /*44e0*/  MUFU.EX2 R239, R0 ;  /* 0x0000000000ef7308 */ /* 0x0007e20000000800 */
[----:B--2---:R-:W-:Y:S01]  /*44f0*/  FMNMX.FTZ R4, R4, R7, !PT ;  /* 0x0000000704047209 */ /* 0x004fe20007810000 */
[----:B-1----:R-:W-:-:S04]  /*4500*/  FFMA.FTZ R6, R12, c[0x0][0x2d0], -R2 ;  /* 0x0000b4000c067a23 */ /* 0x002fc80000010802 */
[----:B------:R-:W1:Y:S02]  /*4510*/  SHFL.BFLY PT, R7, R4, 0x1, 0x1f ;  /* 0x0c201f0004077f89 */ /* 0x000e6400000e0000 */
[----:B------:R-:W2:Y:S01]  /*4520*/  MUFU.EX2 R243, R6 ;  /* 0x0000000600f37308 */ /* 0x000ea20000000800 */
[----:B---3--:R-:W-:-:S07]  /*4530*/  FFMA.FTZ R0, R10, c[0x0][0x2d0], -R2 ;  /* 0x0000b4000a007a23 */ /* 0x008fce0000010802 */
[----:B------:R3:W4:Y:S01]  /*4540*/  MUFU.EX2 R238, R0 ;  /* 0x0000000000ee7308 */ /* 0x0007220000000800 */
[----:B--2---:R-:W-:Y:S02]  /*4550*/  F2FP.PACK_AB R10, R243, R242 ;  /* 0x000000f2f30a723e */ /* 0x004fe400000000ff */
[----:B-1----:R-:W-:Y:S01]  /*4560*/  FMNMX.FTZ R113, R4, R7, !PT ;  /* 0x0000000704717209 */ /* 0x002fe20007810000 */
[----:B------:R-:W-:Y:S02]  /*4570*/  FFMA.FTZ R4, R26, c[0x0][0x2d0], -R3 ;  /* 0x0000b4001a047a23 */ /* 0x000fe40000010803 */
[----:B---3--:R-:W-:Y:S02]  /*4580*/  FMUL.FTZ R0, R5, c[0x0][0x2d0] ;  /* 0x0000b40005007a20 */ /* 0x008fe40000410000 */
[----:B------:R-:W-:Y:S01]  /*4590*/  MUFU.EX2 R227, R4 ;  /* 0x0000000400e37308 */ /* 0x000fe20000000800 */
[----:B----4-:R-:W-:Y:S02]  /*45a0*/  F2FP.PACK_AB R8, R238, R239 ;  /* 0x000000efee08723e */ /* 0x010fe400000000ff */
[----:B------:R-:W-:-:S02]  /*45b0*/  FSEL R0, R0, RZ, P0 ;  /* 0x000000ff00007208 */ /* 0x000fc40000000000 */
        /* <DEDUP_REMOVED lines=45> */
[----:B------:R-:W-:Y:S08]  /*4890*/  HMMA.16816.F32 R44, R8, R42, RZ ;  /* 0x0000002a082c723c */ /* 0x000ff000000018ff */
[----:B------:R-:W-:Y:S01]  /*48a0*/  HMMA.16816.F32 R80, R12, R20, RZ ;  /* 0x000000140c50723c */ /* 0x000fe200000018ff */
[----:B--2---:R-:W-:-:S07]  /*48b0*/  FFMA.FTZ R6, R72, c[0x0][0x2d0], -R2 ;  /* 0x0000b40048067a23 */ /* 0x004fce0000010802 */
[C---:B------:R-:W-:Y:S01]  /*48c0*/  HMMA.16816.F32 R108, R12.reuse, R22, RZ ;  /* 0x000000160c6c723c */ /* 0x040fe200000018ff */
[----:B----4-:R-:W-:Y:S01]  /*48d0*/  F2FP.PACK_AB R8, R233, R229 ;  /* 0x000000e5e908723e */ /* 0x010fe200000000ff */
[----:B------:R2:W-:Y:S06]  /*48e0*/  MUFU.EX2 R232, R6 ;  /* 0x0000000600e87308 */ /* 0x0005ec0000000800 */
[C---:B------:R-:W-:Y:S08]  /*48f0*/  HMMA.16816.F32 R20, R12.reuse, R40, RZ ;  /* 0x000000280c14723c */ /* 0x040ff000000018ff */
[----:B------:R-:W-:Y:S01]  /*4900*/  HMMA.16816.F32 R100, R12, R42, RZ ;  /* 0x0000002a0c64723c */ /* 0x000fe200000018ff */
[----:B--2---:R-:W-:-:S04]  /*4910*/  FFMA.FTZ R6, R73, c[0x0][0x2d0], -R2 ;  /* 0x0000b40049067a23 */ /* 0x004fc80000010802 */
[----:B------:R2:W4:Y:S03]  /*4920*/  MUFU.EX2 R231, R6 ;  /* 0x0000000600e77308 */ /* 0x0005260000000800 */
[----:B------:R-:W-:Y:S01]  /*4930*/  HMMA.16816.F32 R120, R12, R30, RZ ;  /* 0x0000001e0c78723c */ /* 0x000fe200000018ff */
[----:B--2---:R-:W-:Y:S01]  /*4940*/  FFMA.FTZ R6, R74, c[0x0][0x2d0], -R0 ;  /* 0x0000b4004a067a23 */ /* 0x004fe20000010800 */
[----:B----4-:R-:W-:-:S03]  /*4950*/  F2FP.PACK_AB R10, R231, R232 ;  /* 0x000000e8e70a723e */ /* 0x010fc600000000ff */
[----:B------:R2:W-:Y:S02]  /*4960*/  MUFU.EX2 R221, R6 ;  /* 0x0000000600dd7308 */ /* 0x0005e40000000800 */
[--C-:B--2---:R-:W-:Y:S02]  /*4970*/  FFMA.FTZ R6, R75, c[0x0][0x2d0], -R0.reuse ;  /* 0x0000b4004b067a23 */ /* 0x104fe40000010800 */
[----:B------:R-:W-:Y:S01]  /*4980*/  HMMA.16816.F32 R72, R12, R28, RZ ;  /* 0x0000001c0c48723c */ /* 0x000fe200000018ff */
[----:B------:R-:W-:Y:S03]  /*4990*/  LDSM.16.MT88.4 R12, [R200+0x1000] ;  /* 0x00100000c80c783b */ /* 0x000fe60000004200 */
[----:B------:R2:W4:Y:S01]  /*49a0*/  MUFU.EX2 R220, R6 ;  /* 0x0000000600dc7308 */ /* 0x0005220000000800 */
[----:B------:R-:W-:Y:S01]  /*49b0*/  LDSM.16.MT88.4 R28, [R201+0x1000] ;  /* 0x00100000c91c783b */ /* 0x000fe20000004200 */
[----:B--2---:R-:W-:Y:S01]  /*49c0*/  FFMA.FTZ R6, R88, c[0x0][0x2d0], -R0 ;  /* 0x0000b40058067a23 */ /* 0x004fe20000010800 */
[----:B----4-:R-:W-:-:S05]  /*49d0*/  F2FP.PACK_AB R9, R220, R221 ;  /* 0x000000dddc09723e */ /* 0x010fca00000000ff */
[----:B------:R2:W-:Y:S02]  /*49e0*/  MUFU.EX2 R223, R6 ;  /* 0x0000000600df7308 */ /* 0x0005e40000000800 */
[----:B--2---:R-:W-:-:S06]  /*49f0*/  FFMA.FTZ R6, R89, c[0x0][0x2d0], -R0 ;  /* 0x0000b40059067a23 */ /* 0x004fcc0000010800 */
[----:B------:R2:W4:Y:S02]  /*4a00*/  MUFU.EX2 R222, R6 ;  /* 0x0000000600de7308 */ /* 0x0005240000000800 */
[----:B--2---:R-:W-:Y:S01]  /*4a10*/  FFMA.FTZ R6, R90, c[0x0][0x2d0], -R3 ;  /* 0x0000b4005a067a23 */ /* 0x004fe20000010803 */
[----:B----4-:R-:W-:-:S05]  /*4a20*/  F2FP.PACK_AB R11, R222, R223 ;  /* 0x000000dfde0b723e */ /* 0x010fca00000000ff */
[----:B------:R2:W-:Y:S02]  /*4a30*/  MUFU.EX2 R191, R6 ;  /* 0x0000000600bf7308 */ /* 0x0005e40000000800 */
[C---:B-1----:R-:W-:Y:S08]  /*4a40*/  HMMA.16816.F32 R104, R8.reuse, R24, R76 ;  /* 0x000000180868723c */ /* 0x042ff0000000184c */
[----:B------:R-:W-:Y:S01]  /*4a50*/  HMMA.16816.F32 R76, R8, R32, R48 ;  /* 0x00000020084c723c */ /* 0x000fe20000001830 */
[----:B--2---:R-:W-:-:S04]  /*4a60*/  FFMA.FTZ R6, R91, c[0x0][0x2d0], -R3 ;  /* 0x0000b4005b067a23 */ /* 0x004fc80000010803 */
[----:B------:R1:W2:Y:S03]  /*4a70*/  MUFU.EX2 R190, R6 ;  /* 0x0000000600be7308 */ /* 0x0002a60000000800 */
[C---:B---3--:R-:W-:Y:S08]  /*4a80*/  HMMA.16816.F32 R88, R8.reuse, R16, R56 ;  /* 0x000000100858723c */ /* 0x048ff00000001838 */
[----:B------:R-:W-:Y:S01]  /*4a90*/  HMMA.16816.F32 R68, R8, R26, R68 ;  /* 0x0000001a0844723c */ /* 0x000fe20000001844 */
[----:B-1----:R-:W-:-:S07]  /*4aa0*/  FFMA.FTZ R6, R96, c[0x0][0x2d0], -R3 ;  /* 0x0000b40060067a23 */ /* 0x002fce0000010803 */
[----:B------:R-:W-:Y:S01]  /*4ab0*/  HMMA.16816.F32 R44, R8, R34, R44 ;  /* 0x00000022082c723c */ /* 0x000fe2000000182c */
[----:B------:R1:W-:Y:S02]  /*4ac0*/  MUFU.EX2 R195, R6 ;  /* 0x0000000600c37308 */ /* 0x0003e40000000800 */
[----:B-1----:R-:W-:-:S05]  /*4ad0*/  FFMA.FTZ R6, R97, c[0x0][0x2d0], -R3 ;  /* 0x0000b40061067a23 */ /* 0x002fca0000010803 */
[C---:B------:R-:W-:Y:S01]  /*4ae0*/  HMMA.16816.F32 R96, R8.reuse, R36, R64 ;  /* 0x000000240860723c */ /* 0x040fe20000001840 */
[----:B------:R1:W3:Y:S07]  /*4af0*/  MUFU.EX2 R189, R6 ;  /* 0x0000000600bd7308 */ /* 0x0002ee0000000800 */
[C---:B------:R-:W-:Y:S08]  /*4b00*/  HMMA.16816.F32 R64, R8.reuse, R38, R60 ;  /* 0x000000260840723c */ /* 0x040ff0000000183c */
[----:B------:R-:W-:Y:S01]  /*4b10*/  HMMA.16816.F32 R60, R8, R18, R52 ;  /* 0x00000012083c723c */ /* 0x000fe20000001834 */
[----:B-1----:R-:W-:-:S04]  /*4b20*/  FFMA.FTZ R6, R115, c[0x0][0x2d0], -R4 ;  /* 0x0000b40073067a23 */ /* 0x002fc80000010804 */
[----:B------:R1:W-:Y:S02]  /*4b30*/  MUFU.EX2 R185, R6 ;  /* 0x0000000600b97308 */ /* 0x0003e40000000800 */
[----:B--2---:R-:W-:Y:S02]  /*4b40*/  F2FP.PACK_AB R8, R190, R191 ;  /* 0x000000bfbe08723e */ /* 0x004fe400000000ff */
[----:B---3--:R-:W-:Y:S01]  /*4b50*/  F2FP.PACK_AB R10, R189, R195 ;  /* 0x000000c3bd0a723e */ /* 0x008fe200000000ff */
        /* <DEDUP_REMOVED lines=20> */
[----:B------:R3:W4:Y:S06]  /*4ca0*/  MUFU.EX2 R179, R6 ;  /* 0x0000000600b37308 */ /* 0x00072c0000000800 */
[C---:B------:R-:W-:Y:S08]  /*4cb0*/  HMMA.16816.F32 R56, R8.reuse, R16, R72 ;  /* 0x000000100838723c */ /* 0x040ff00000001848 */
[----:B------:R-:W-:Y:S01]  /*4cc0*/  HMMA.16816.F32 R16, R8, R18, R120 ;  /* 0x000000120810723c */ /* 0x000fe20000001878 */
[----:B---3--:R-:W-:-:S04]  /*4cd0*/  FFMA.FTZ R6, R126, c[0x0][0x2d0], -R2 ;  /* 0x0000b4007e067a23 */ /* 0x008fc80000010802 */
[----:B------:R3:W-:Y:S03]  /*4ce0*/  MUFU.EX2 R177, R6 ;  /* 0x0000000600b17308 */ /* 0x0007e60000000800 */
[----:B------:R-:W-:Y:S07]  /*4cf0*/  HMMA.16816.F32 R80, R8, R34, R100 ;  /* 0x000000220850723c */ /* 0x000fee0000001864 */
[----:B----4-:R-:W-:Y:S01]  /*4d00*/  F2FP.PACK_AB R8, R179, R178 ;  /* 0x000000b2b308723e */ /* 0x010fe200000000ff */
        /* <DEDUP_REMOVED lines=14> */
[----:B------:R3:W4:Y:S02]  /*4df0*/  MUFU.EX2 R170, R6 ;  /* 0x0000000600aa7308 */ /* 0x0007240000000800 */
[C---:B--2---:R-:W-:Y:S08]  /*4e00*/  HMMA.16816.F32 R92, R8.reuse, R36, R76 ;  /* 0x00000024085c723c */ /* 0x044ff0000000184c */
[----:B------:R-:W-:Y:S01]  /*4e10*/  HMMA.16816.F32 R76, R8, R14, R68 ;  /* 0x0000000e084c723c */ /* 0x000fe20000001844 */
[----:B---3--:R-:W-:-:S04]  /*4e20*/  FFMA.FTZ R6, R133, c[0x0][0x2d0], -R3 ;  /* 0x0000b40085067a23 */ /* 0x008fc80000010803 */
[----:B------:R2:W-:Y:S03]  /*4e30*/  MUFU.EX2 R169, R6 ;  /* 0x0000000600a97308 */ /* 0x0005e60000000800 */
[C---:B-1----:R-:W-:Y:S08]  /*4e40*/  HMMA.16816.F32 R72, R8.reuse, R22, R64 ;  /* 0x000000160848723c */ /* 0x042ff00000001840 */
[----:B------:R-:W-:Y:S01]  /*4e50*/  HMMA.16816.F32 R104, R8, R12, R104 ;  /* 0x0000000c0868723c */ /* 0x000fe20000001868 */
[----:B--2---:R-:W-:-:S07]  /*4e60*/  FFMA.FTZ R6, R136, c[0x0][0x2d0], -R3 ;  /* 0x0000b40088067a23 */ /* 0x004fce0000010803 */
[C---:B------:R-:W-:Y:S01]  /*4e70*/  HMMA.16816.F32 R96, R8.reuse, R20, R96 ;  /* 0x000000140860723c */ /* 0x040fe20000001860 */
[----:B------:R1:W2:Y:S07]  /*4e80*/  MUFU.EX2 R168, R6 ;  /* 0x0000000600a87308 */ /* 0x0002ae0000000800 */
[C---:B------:R-:W-:Y:S08]  /*4e90*/  HMMA.16816.F32 R88, R8.reuse, R28, R88 ;  /* 0x0000001c0858723c */ /* 0x040ff00000001858 */
[----:B------:R-:W-:Y:S01]  /*4ea0*/  HMMA.16816.F32 R68, R8, R30, R60 ;  /* 0x0000001e0844723c */ /* 0x000fe2000000183c */
[----:B-1----:R-:W-:-:S02]  /*4eb0*/  FFMA.FTZ R6, R134, c[0x0][0x2d0], -R3 ;  /* 0x0000b40086067a23 */ /* 0x002fc40000010803 */
[----:B------:R-:W-:Y:S02]  /*4ec0*/  LDSM.16.MT88.4 R132, [R200+0x2000] ;  /* 0x00200000c884783b */ /* 0x000fe40000004200 */
[----:B------:R1:W-:Y:S03]  /*4ed0*/  MUFU.EX2 R167, R6 ;  /* 0x0000000600a77308 */ /* 0x0003e60000000800 */
[----:B------:R-:W-:Y:S07]  /*4ee0*/  HMMA.16816.F32 R64, R8, R38, R44 ;  /* 0x000000260840723c */ /* 0x000fee000000182c */
[----:B----4-:R-:W-:-:S02]  /*4ef0*/  F2FP.PACK_AB R8, R170, R181 ;  /* 0x000000b5aa08723e */ /* 0x010fc400000000ff */
        /* <DEDUP_REMOVED lines=17> */
[----:B-1----:R-:W-:-:S04]  /*5010*/  FFMA.FTZ R6, R137, c[0x0][0x2d0], -R3 ;  /* 0x0000b40089067a23 */ /* 0x002fc80000010803 */
        /* <DEDUP_REMOVED lines=38> */
[----:B------:R-:W2:Y:S01]  /*5280*/  LDSM.16.MT88.4 R96, [R201+0x2000] ;  /* 0x00200000c960783b */ /* 0x000ea20000004200 */
[----:B-1----:R-:W-:-:S06]  /*5290*/  FFMA.FTZ R6, R153, c[0x0][0x2d0], -R3 ;  /* 0x0000b40099067a23 */ /* 0x002fcc0000010803 */
[C---:B-----5:R-:W-:Y:S01]  /*52a0*/  HMMA.16816.F32 R88, R8.reuse, R16, R88 ;  /* 0x000000100858723c */ /* 0x060fe20000001858 */
[----:B------:R1:W3:Y:S07]  /*52b0*/  MUFU.EX2 R80, R6 ;  /* 0x0000000600507308 */ /* 0x0002ee0000000800 */
[C---:B------:R-:W-:Y:S08]  /*52c0*/  HMMA.16816.F32 R68, R8.reuse, R18, R68 ;  /* 0x000000120844723c */ /* 0x040ff00000001844 */
[----:B------:R-:W-:Y:S01]  /*52d0*/  HMMA.16816.F32 R104, R8, R12, R92 ;  /* 0x0000000c0868723c */ /* 0x000fe2000000185c */
[--C-:B-1----:R-:W-:Y:S01]  /*52e0*/  FFMA.FTZ R6, R152, c[0x0][0x2d0], -R3.reuse ;  /* 0x0000b40098067a23 */ /* 0x102fe20000010803 */
[----:B---3--:R-:W-:Y:S01]  /*52f0*/  F2FP.PACK_AB R108, R80, R81 ;  /* 0x00000051506c723e */ /* 0x008fe200000000ff */
[----:B------:R-:W-:-:S02]  /*5300*/  FFMA.FTZ R3, R180, c[0x0][0x2d0], -R3 ;  /* 0x0000b400b4037a23 */ /* 0x000fc40000010803 */
[----:B------:R1:W-:Y:S03]  /*5310*/  MUFU.EX2 R77, R6 ;  /* 0x00000006004d7308 */ /* 0x0003e60000000800 */
[----:B------:R-:W-:Y:S05]  /*5320*/  HMMA.16816.F32 R64, R8, R14, R64 ;  /* 0x0000000e0840723c */ /* 0x000fea0000001840 */
[----:B------:R3:W4:Y:S02]  /*5330*/  MUFU.EX2 R241, R3 ;  /* 0x0000000300f17308 */ /* 0x0007240000000800 */
[----:B------:R-:W-:-:S02]  /*5340*/  F2FP.PACK_AB R8, R165, R167 ;  /* 0x000000a7a508723e */ /* 0x000fc400000000ff */
[----:B------:R-:W-:Y:S01]  /*5350*/  F2FP.PACK_AB R10, R115, R161 ;  /* 0x000000a1730a723e */ /* 0x000fe200000000ff */
[----:B-1----:R-:W-:-:S04]  /*5360*/  FFMA.FTZ R6, R197, c[0x0][0x2d0], -R4 ;  /* 0x0000b400c5067a23 */ /* 0x002fc80000010804 */
[----:B------:R1:W-:Y:S01]  /*5370*/  MUFU.EX2 R76, R6 ;  /* 0x00000006004c7308 */ /* 0x0003e20000000800 */
[----:B---3--:R-:W-:Y:S01]  /*5380*/  FFMA.FTZ R3, R194, c[0x0][0x2d0], -R2 ;  /* 0x0000b400c2037a23 */ /* 0x008fe20000010802 */
[----:B----4-:R-:W-:-:S06]  /*5390*/  F2FP.PACK_AB R110, R241, R77 ;  /* 0x0000004df16e723e */ /* 0x010fcc00000000ff */
[----:B------:R3:W-:Y:S01]  /*53a0*/  MUFU.EX2 R56, R3 ;  /* 0x0000000300387308 */ /* 0x0007e20000000800 */
[----:B-1----:R-:W-:-:S07]  /*53b0*/  FFMA.FTZ R6, R215, c[0x0][0x2d0], -R4 ;  /* 0x0000b400d7067a23 */ /* 0x002fce0000010804 */
[----:B------:R1:W4:Y:S01]  /*53c0*/  MUFU.EX2 R73, R6 ;  /* 0x0000000600497308 */ /* 0x0003220000000800 */
[----:B---3--:R-:W-:-:S07]  /*53d0*/  FFMA.FTZ R3, R196, c[0x0][0x2d0], -R2 ;  /* 0x0000b400c4037a23 */ /* 0x008fce0000010802 */
[----:B------:R3:W5:Y:S01]  /*53e0*/  MUFU.EX2 R58, R3 ;  /* 0x00000003003a7308 */ /* 0x0007620000000800 */
[----:B-1----:R-:W-:Y:S01]  /*53f0*/  FFMA.FTZ R6, R148, c[0x0][0x2d0], -R4 ;  /* 0x0000b40094067a23 */ /* 0x002fe20000010804 */
[----:B----4-:R-:W-:-:S06]  /*5400*/  F2FP.PACK_AB R9, R73, R76 ;  /* 0x0000004c4909723e */ /* 0x010fcc00000000ff */
[----:B------:R1:W-:Y:S01]  /*5410*/  MUFU.EX2 R72, R6 ;  /* 0x0000000600487308 */ /* 0x0003e20000000800 */
[--C-:B---3--:R-:W-:Y:S01]  /*5420*/  FFMA.FTZ R3, R192, c[0x0][0x2d0], -R2.reuse ;  /* 0x0000b400c0037a23 */ /* 0x108fe20000010802 */
[----:B-----5:R-:W-:Y:S01]  /*5430*/  F2FP.PACK_AB R152, R58, R56 ;  /* 0x000000383a98723e */ /* 0x020fe200000000ff */
[----:B------:R-:W-:-:S05]  /*5440*/  FFMA.FTZ R2, R187, c[0x0][0x2d0], -R2 ;  /* 0x0000b400bb027a23 */ /* 0x000fca0000010802 */
[----:B------:R3:W-:Y:S01]  /*5450*/  MUFU.EX2 R57, R3 ;  /* 0x0000000300397308 */ /* 0x0007e20000000800 */
[----:B-1----:R-:W-:-:S07]  /*5460*/  FFMA.FTZ R6, R149, c[0x0][0x2d0], -R4 ;  /* 0x0000b40095067a23 */ /* 0x002fce0000010804 */
[----:B------:R-:W1:Y:S01]  /*5470*/  MUFU.EX2 R59, R6 ;  /* 0x00000006003b7308 */ /* 0x000e620000000800 */
[----:B---3--:R-:W-:-:S04]  /*5480*/  FADD.FTZ R3, R239, R238 ;  /* 0x000000eeef037221 */ /* 0x008fc80000010000 */
[----:B------:R-:W-:Y:S01]  /*5490*/  FADD.FTZ R3, R242, R3 ;  /* 0x00000003f2037221 */ /* 0x000fe20000010000 */
[----:B-1----:R-:W-:-:S07]  /*54a0*/  F2FP.PACK_AB R11, R59, R72 ;  /* 0x000000483b0b723e */ /* 0x002fce00000000ff */
[C---:B------:R-:W-:Y:S01]  /*54b0*/  HMMA.16816.F32 R60, R8.reuse, R24, R60 ;  /* 0x00000018083c723c */ /* 0x040fe2000000183c */
[----:B------:R1:W3:Y:S07]  /*54c0*/  MUFU.EX2 R25, R2 ;  /* 0x0000000200197308 */ /* 0x0002ee0000000800 */
[C---:B------:R-:W-:Y:S08]  /*54d0*/  HMMA.16816.F32 R32, R8.reuse, R22, R32 ;  /* 0x000000160820723c */ /* 0x040ff00000001820 */
[----:B------:R-:W-:Y:S01]  /*54e0*/  HMMA.16816.F32 R48, R8, R20, R48 ;  /* 0x000000140830723c */ /* 0x000fe20000001830 */
[----:B-1----:R-:W-:Y:S01]  /*54f0*/  FFMA.FTZ R2, R186, c[0x0][0x2d0], -R0 ;  /* 0x0000b400ba027a23 */ /* 0x002fe20000010800 */
[----:B---3--:R-:W-:-:S03]  /*5500*/  F2FP.PACK_AB R154, R25, R57 ;  /* 0x00000039199a723e */ /* 0x008fc600000000ff */
[----:B------:R1:W-:Y:S03]  /*5510*/  MUFU.EX2 R24, R2 ;  /* 0x0000000200187308 */ /* 0x0003e60000000800 */
[C---:B------:R-:W-:Y:S08]  /*5520*/  HMMA.16816.F32 R44, R8.reuse, R12, R44 ;  /* 0x0000000c082c723c */ /* 0x040ff0000000182c */
[----:B------:R-:W-:Y:S01]  /*5530*/  HMMA.16816.F32 R52, R8, R26, R52 ;  /* 0x0000001a0834723c */ /* 0x000fe20000001834 */
[----:B-1----:R-:W-:-:S07]  /*5540*/  FFMA.FTZ R2, R188, c[0x0][0x2d0], -R0 ;  /* 0x0000b400bc027a23 */ /* 0x002fce0000010800 */
[C---:B------:R-:W-:Y:S01]  /*5550*/  HMMA.16816.F32 R40, R8.reuse, R16, R40 ;  /* 0x000000100828723c */ /* 0x040fe20000001828 */
[----:B------:R1:W3:Y:S07]  /*5560*/  MUFU.EX2 R22, R2 ;  /* 0x0000000200167308 */ /* 0x0002ee0000000800 */
[C---:B------:R-:W-:Y:S01]  /*5570*/  HMMA.16816.F32 R28, R8.reuse, R18, R28 ;  /* 0x00000012081c723c */ /* 0x040fe2000000181c */
[----:B------:R-:W4:Y:S07]  /*5580*/  LDSM.16.MT88.4 R16, [R203+0x2000] ;  /* 0x00200000cb10783b */ /* 0x000f2e0000004200 */
[----:B------:R-:W-:Y:S01]  /*5590*/  HMMA.16816.F32 R36, R8, R14, R36 ;  /* 0x0000000e0824723c */ /* 0x000fe20000001824 */
[--C-:B-1----:R-:W-:Y:S01]  /*55a0*/  FFMA.FTZ R2, R193, c[0x0][0x2d0], -R0.reuse ;  /* 0x0000b400c1027a23 */ /* 0x102fe20000010800 */
[----:B---3--:R-:W-:Y:S01]  /*55b0*/  F2FP.PACK_AB R153, R22, R24 ;  /* 0x000000181699723e */ /* 0x008fe200000000ff */
[----:B------:R-:W-:-:S02]  /*55c0*/  FFMA.FTZ R0, R198, c[0x0][0x2d0], -R0 ;  /* 0x0000b400c6007a23 */ /* 0x000fc40000010800 */
[----:B------:R1:W-:Y:S08]  /*55d0*/  MUFU.EX2 R21, R2 ;  /* 0x0000000200157308 */ /* 0x0003f00000000800 */
[----:B------:R3:W5:Y:S01]  /*55e0*/  MUFU.EX2 R20, R0 ;  /* 0x0000000000147308 */ /* 0x0007620000000800 */
[----:B-1----:R-:W-:-:S04]  /*55f0*/  FADD.FTZ R2, R240, R228 ;  /* 0x000000e4f0027221 */ /* 0x002fc80000010000 */
[----:B------:R-:W-:Y:S02]  /*5600*/  FADD.FTZ R6, R227, R2 ;  /* 0x00000002e3067221 */ /* 0x000fe40000010000 */
[----:B---3--:R-:W-:Y:S01]  /*5610*/  FFMA.FTZ R0, R199, c[0x0][0x2d0], -R4 ;  /* 0x0000b400c7007a23 */ /* 0x008fe20000010804 */
[----:B-----5:R-:W-:-:S03]  /*5620*/  F2FP.PACK_AB R155, R20, R21 ;  /* 0x00000015149b723e */ /* 0x020fc600000000ff */
[----:B------:R1:W-:Y:S04]  /*5630*/  MUFU.EX2 R12, R0 ;  /* 0x00000000000c7308 */ /* 0x0003e80000000800 */
[C---:B------:R-:W-:Y:S08]  /*5640*/  HMMA.16816.F32 R120, R152.reuse, R132, R120 ;  /* 0x000000849878723c */ /* 0x040ff00000001878 */
[----:B------:R-:W-:Y:S01]  /*5650*/  HMMA.16816.F32 R128, R152, R134, R128 ;  /* 0x000000869880723c */ /* 0x000fe20000001880 */
[----:B-1----:R-:W-:-:S04]  /*5660*/  FFMA.FTZ R0, R217, c[0x0][0x2d0], -R4 ;  /* 0x0000b400d9007a23 */ /* 0x002fc80000010804 */
[----:B------:R1:W3:Y:S03]  /*5670*/  MUFU.EX2 R9, R0 ;  /* 0x0000000000097308 */ /* 0x0002e60000000800 */
[C---:B------:R-:W-:Y:S08]  /*5680*/  HMMA.16816.F32 R140, R152.reuse, R84, R140 ;  /* 0x00000054988c723c */ /* 0x040ff0000000188c */
[----:B------:R-:W-:Y:S01]  /*5690*/  HMMA.16816.F32 R144, R152, R86, R144 ;  /* 0x000000569890723c */ /* 0x000fe20000001890 */
[----:B-1----:R-:W-:Y:S01]  /*56a0*/  FFMA.FTZ R0, R218, c[0x0][0x2d0], -R4 ;  /* 0x0000b400da007a23 */ /* 0x002fe20000010804 */
[----:B---3--:R-:W-:-:S06]  /*56b0*/  F2FP.PACK_AB R109, R9, R12 ;  /* 0x0000000c096d723e */ /* 0x008fcc00000000ff */
[C---:B--2---:R-:W-:Y:S01]  /*56c0*/  HMMA.16816.F32 R88, R152.reuse, R96, R88 ;  /* 0x000000609858723c */ /* 0x044fe20000001858 */
[----:B------:R1:W-:Y:S07]  /*56d0*/  MUFU.EX2 R10, R0 ;  /* 0x00000000000a7308 */ /* 0x0003ee0000000800 */
[C---:B------:R-:W-:Y:S08]  /*56e0*/  HMMA.16816.F32 R92, R152.reuse, R98, R68 ;  /* 0x00000062985c723c */ /* 0x040ff00000001844 */
[----:B----4-:R-:W-:Y:S01]  /*56f0*/  HMMA.16816.F32 R104, R152, R16, R104 ;  /* 0x000000109868723c */ /* 0x010fe20000001868 */
        /* <DEDUP_REMOVED lines=73> */
[----:B------:R-:W-:Y:S01]  /*5b90*/  IADD3 R0, R244, -0x2, RZ ;  /* 0xfffffffef4007810 */ /* 0x000fe20007ffe0ff */
[----:B------:R-:W-:Y:S02]  /*5ba0*/  FADD.FTZ R6, R117, R6 ;  /* 0x0000000675067221 */ /* 0x000fe40000010000 */
[----:B------:R-:W-:Y:S01]  /*5bb0*/  FADD.FTZ R4, R77, R4 ;  /* 0x000000044d047221 */ /* 0x000fe20000010000 */
[----:B------:R-:W-:Y:S01]  /*5bc0*/  ISETP.GE.AND P0, PT, R0, R250, PT ;  /* 0x000000fa0000720c */ /* 0x000fe20003f06270 */
        /* <DEDUP_REMOVED lines=9> */
[----:B------:R-:W-:Y:S05]  /*5c60*/  @!P0 BRA `(.L_x_1689) ;  /* 0x00002ec000008947 */ /* 0x000fea0003800000 */
[----:B------:R-:W-:Y:S01]  /*5c70*/  MOV R215, R0 ;  /* 0x0000000000d77202 */ /* 0x000fe20000000f00 */
[----:B------:R-:W-:Y:S01]  /*5c80*/  IMAD.MOV.U32 R0, RZ, RZ, R114 ;  /* 0x000000ffff007224 */ /* 0x000fe200078e0072 */
[----:B------:R-:W-:Y:S01]  /*5c90*/  MOV R3, R113 ;  /* 0x0000007100037202 */ /* 0x000fe20000000f00 */
[----:B------:R-:W-:Y:S01]  /*5ca0*/  IMAD.MOV.U32 R115, RZ, RZ, R112 ;  /* 0x000000ffff737224 */ /* 0x000fe200078e0070 */
[----:B------:R-:W-:Y:S02]  /*5cb0*/  MOV R118, R5 ;  /* 0x0000000500767202 */ /* 0x000fe40000000f00 */
.L_x_1690:
[----:B------:R-:W2:Y:S01]  /*5cc0*/  LDL R72, [R1+0x10] ;  /* 0x0000100001487983 */ /* 0x000ea20000100800 */
[----:B------:R-:W-:Y:S04]  /*5cd0*/  DEPBAR.LE SB0, 0x0 ;  /* 0x000080000000791a */ /* 0x000fe80000000000 */
[----:B------:R-:W3:Y:S01]  /*5ce0*/  LDL.64 R70, [R1+0x8] ;  /* 0x0000080001467983 */ /* 0x000ee20000100a00 */
[----:B------:R-:W-:Y:S01]  /*5cf0*/  WARPSYNC 0xffffffff ;  /* 0xffffffff00007948 */ /* 0x000fe20003800000 */
[----:B------:R-:W-:Y:S01]  /*5d00*/  SHF.R.S32.HI R2, RZ, 0x1f, R215 ;  /* 0x0000001fff027819 */ /* 0x000fe200000114d7 */
[C---:B------:R-:W-:Y:S01]  /*5d10*/  IMAD.WIDE.U32 R68, R215.reuse, c[0x0][0x208], RZ ;  /* 0x00008200d7447a25 */ /* 0x040fe200078e00ff */
[----:B------:R-:W-:Y:S02]  /*5d20*/  MOV R114, c[0x0][0x208] ;  /* 0x0000820000727a02 */ /* 0x000fe40000000f00 */
[----:B------:R-:W-:Y:S01]  /*5d30*/  BAR.SYNC.DEFER_BLOCKING 0x0 ;  /* 0x0000000000007b1d */ /* 0x000fe20000010000 */
[----:B------:R-:W-:Y:S01]  /*5d40*/  IMAD R2, R2, c[0x0][0x208], RZ ;  /* 0x0000820002027a24 */ /* 0x000fe200078e02ff */
[----:B------:R-:W-:Y:S02]  /*5d50*/  MOV R74, 0x5 ;  /* 0x00000005004a7802 */ /* 0x000fe40000000f00 */
[C---:B------:R-:W-:Y:S01]  /*5d60*/  SHF.L.U32 R190, R114.reuse, 0x5, RZ ;  /* 0x0000000572be7819 */ /* 0x040fe200000006ff */
[----:B------:R-:W-:Y:S01]  /*5d70*/  IMAD R2, R215, c[0x0][0x20c], R2 ;  /* 0x00008300d7027a24 */ /* 0x000fe200078e0202 */
[----:B------:R-:W-:Y:S04]  /*5d80*/  SHF.L.U64.HI R114, R114, R74, c[0x0][0x20c] ;  /* 0x0000830072727619 */ /* 0x000fe8000001024a */
[----:B------:R-:W-:Y:S05]  /*5d90*/  IADD3 R2, R69, R2, RZ ;  /* 0x0000000245027210 */ /* 0x000fea0007ffe0ff */
[----:B------:R-:W-:Y:S01]  /*5da0*/  IMAD R2, R2, 0x50, RZ ;  /* 0x0000005002027824 */ /* 0x000fe200078e02ff */
[----:B------:R-:W-:Y:S08]  /*5db0*/  LDSM.16.M88.4 R80, [R206] ;  /* 0x00000000ce50783b */ /* 0x000ff00000000200 */
[----:B------:R-:W1:Y:S08]  /*5dc0*/  LDSM.16.M88.4 R16, [R119] ;  /* 0x000000007710783b */ /* 0x000e700000000200 */
[----:B------:R-:W4:Y:S08]  /*5dd0*/  LDSM.16.M88.4 R76, [R206+0x2000] ;  /* 0x00200000ce4c783b */ /* 0x000f300000000200 */
[----:B------:R-:W5:Y:S08]  /*5de0*/  LDSM.16.M88.4 R32, [R119+0x800] ;  /* 0x000800007720783b */ /* 0x000f700000000200 */
[----:B------:R-:W5:Y:S08]  /*5df0*/  LDSM.16.M88.4 R48, [R119+0x1000] ;  /* 0x001000007730783b */ /* 0x000f700000000200 */
[----:B------:R-:W5:Y:S01]  /*5e00*/  LDSM.16.M88.4 R64, [R119+0x1800] ;  /* 0x001800007740783b */ /* 0x000f620000000200 */
[-C--:B-1----:R-:W-:Y:S07]  /*5e10*/  HMMA.16816.F32 R4, R80, R16.reuse, RZ ;  /* 0x000000105004723c */ /* 0x082fee00000018ff */
[----:B------:R-:W1:Y:S01]  /*5e20*/  LDSM.16.M88.4 R156, [R119+0x2000] ;  /* 0x00200000779c783b */ /* 0x000e620000000200 */
[C---:B----4-:R-:W-:Y:S07]  /*5e30*/  HMMA.16816.F32 R8, R76.reuse, R16, RZ ;  /* 0x000000104c08723c */ /* 0x050fee00000018ff */
[----:B------:R-:W-:Y:S01]  /*5e40*/  LDSM.16.M88.4 R160, [R209] ;  /* 0x00000000d1a0783b */ /* 0x000fe20000000200 */
[-C--:B------:R-:W-:Y:S07]  /*5e50*/  HMMA.16816.F32 R12, R76, R18.reuse, RZ ;  /* 0x000000124c0c723c */ /* 0x080fee00000018ff */
[----:B------:R-:W4:Y:S01]  /*5e60*/  LDSM.16.M88.4 R164, [R210] ;  /* 0x00000000d2a4783b */ /* 0x000f220000000200 */
[C---:B------:R-:W-:Y:S07]  /*5e70*/  HMMA.16816.F32 R16, R80.reuse, R18, RZ ;  /* 0x000000125010723c */ /* 0x040fee00000018ff */
[----:B------:R-:W1:Y:S01]  /*5e80*/  LDSM.16.M88.4 R168, [R209+0x2000] ;  /* 0x00200000d1a8783b */ /* 0x000e620000000200 */
[-C--:B-----5:R-:W-:Y:S07]  /*5e90*/  HMMA.16816.F32 R20, R80, R32.reuse, RZ ;  /* 0x000000205014723c */ /* 0x0a0fee00000018ff */
[----:B------:R-:W5:Y:S01]  /*5ea0*/  LDSM.16.M88.4 R172, [R214] ;  /* 0x00000000d6ac783b */ /* 0x000f620000000200 */
[C---:B------:R-:W-:Y:S07]  /*5eb0*/  HMMA.16816.F32 R24, R76.reuse, R32, RZ ;  /* 0x000000204c18723c */ /* 0x040fee00000018ff */
[----:B------:R-:W1:Y:S01]  /*5ec0*/  LDSM.16.M88.4 R176, [R213] ;  /* 0x00000000d5b0783b */ /* 0x000e620000000200 */
[-C--:B------:R-:W-:Y:S07]  /*5ed0*/  HMMA.16816.F32 R28, R76, R34.reuse, RZ ;  /* 0x000000224c1c723c */ /* 0x080fee00000018ff */
[----:B------:R-:W1:Y:S01]  /*5ee0*/  LDSM.16.M88.4 R180, [R212] ;  /* 0x00000000d4b4783b */ /* 0x000e620000000200 */
[C---:B------:R-:W-:Y:S07]  /*5ef0*/  HMMA.16816.F32 R32, R80.reuse, R34, RZ ;  /* 0x000000225020723c */ /* 0x040fee00000018ff */
[----:B------:R-:W1:Y:S01]  /*5f00*/  LDSM.16.M88.4 R184, [R211] ;  /* 0x00000000d3b8783b */ /* 0x000e620000000200 */
[-C--:B------:R-:W-:Y:S07]  /*5f10*/  HMMA.16816.F32 R36, R80, R48.reuse, RZ ;  /* 0x000000305024723c */ /* 0x080fee00000018ff */
[----:B------:R-:W5:Y:S01]  /*5f20*/  LDL.64 R218, [R1] ;  /* 0x0000000001da7983 */ /* 0x000f620000100a00 */
[C---:B------:R-:W-:Y:S08]  /*5f30*/  HMMA.16816.F32 R40, R76.reuse, R48, RZ ;  /* 0x000000304c28723c */ /* 0x040ff000000018ff */
[-C--:B------:R-:W-:Y:S08]  /*5f40*/  HMMA.16816.F32 R44, R76, R50.reuse, RZ ;  /* 0x000000324c2c723c */ /* 0x080ff000000018ff */
[C---:B------:R-:W-:Y:S08]  /*5f50*/  HMMA.16816.F32 R48, R80.reuse, R50, RZ ;  /* 0x000000325030723c */ /* 0x040ff000000018ff */
[-C--:B------:R-:W-:Y:S08]  /*5f60*/  HMMA.16816.F32 R52, R80, R64.reuse, RZ ;  /* 0x000000405034723c */ /* 0x080ff000000018ff */
[C---:B------:R-:W-:Y:S08]  /*5f70*/  HMMA.16816.F32 R56, R76.reuse, R64, RZ ;  /* 0x000000404c38723c */ /* 0x040ff000000018ff */
[-C--:B------:R-:W-:Y:S08]  /*5f80*/  HMMA.16816.F32 R60, R76, R66.reuse, RZ ;  /* 0x000000424c3c723c */ /* 0x080ff000000018ff */
[C---:B------:R-:W-:Y:S04]  /*5f90*/  HMMA.16816.F32 R64, R80.reuse, R66, RZ ;  /* 0x000000425040723c */ /* 0x040fe800000018ff */
[----:B--2---:R-:W-:Y:S02]  /*5fa0*/  MOV R73, R72 ;  /* 0x0000004800497202 */ /* 0x004fe40000000f00 */
[----:B---3--:R-:W-:Y:S06]  /*5fb0*/  MOV R72, R70 ;  /* 0x0000004600487202 */ /* 0x008fec0000000f00 */
[----:B------:R-:W-:Y:S02]  /*5fc0*/  IMAD.WIDE.U32 R72, R68, 0x50, R72 ;  /* 0x0000005044487825 */ /* 0x000fe400078e0048 */
[-C--:B-1----:R-:W-:Y:S03]  /*5fd0*/  HMMA.16816.F32 R68, R80, R156.reuse, RZ ;  /* 0x0000009c5044723c */ /* 0x082fe600000018ff */
[----:B------:R-:W-:Y:S02]  /*5fe0*/  LEA R116, P0, R72, c[0x0][0x1f8], 0x1 ;  /* 0x00007e0048747a11 */ /* 0x000fe400078008ff */
[----:B------:R-:W-:Y:S02]  /*5ff0*/  IADD3 R2, R73, R2, RZ ;  /* 0x0000000249027210 */ /* 0x000fe40007ffe0ff */
[----:B------:R-:W-:Y:S02]  /*6000*/  IADD3 R112, P2, R116, R190, RZ ;  /* 0x000000be74707210 */ /* 0x000fe40007f5e0ff */
[----:B------:R-:W-:Y:S02]  /*6010*/  LEA.HI.X R117, R72, c[0x0][0x1fc], R2, 0x1, P0 ;  /* 0x00007f0048757a11 */ /* 0x000fe400000f0c02 */
[C---:B------:R-:W-:Y:S02]  /*6020*/  HMMA.16816.F32 R72, R76.reuse, R156, RZ ;  /* 0x0000009c4c48723c */ /* 0x040fe400000018ff */
[----:B------:R-:W-:Y:S01]  /*6030*/  IADD3.X R113, R117, R114, RZ, P2, !PT ;  /* 0x0000007275717210 */ /* 0x000fe200017fe4ff */
[----:B------:R-:W-:Y:S01]  /*6040*/  @!PT LDS RZ, [RZ] ;  /* 0x00000000fffff984 */ /* 0x000fe20000000800 */
[----:B------:R-:W-:Y:S01]  /*6050*/  @!PT LDS RZ, [RZ] ;  /* 0x00000000fffff984 */ /* 0x000fe20000000800 */
[----:B------:R-:W-:Y:S01]  /*6060*/  @!PT LDS RZ, [RZ] ;  /* 0x00000000fffff984 */ /* 0x000fe20000000800 */
[----:B------:R1:W-:Y:S01]  /*6070*/  LDGSTS.E.BYPASS.LTC128B.128 [R216+0x100], [R116.64], !P1 ;  /* 0x0010000074d87fae */ /* 0x0003e2000c901d48 */
[----:B------:R-:W-:Y:S04]  /*6080*/  IADD3 R188, P0, R112, R190, RZ ;  /* 0x000000be70bc7210 */ /* 0x000fe80007f1e0ff */
[-C--:B------:R-:W-:Y:S01]  /*6090*/  HMMA.16816.F32 R76, R76, R158.reuse, RZ ;  /* 0x0000009e4c4c723c */ /* 0x080fe200000018ff */
[----:B------:R-:W-:Y:S02]  /*60a0*/  IADD3.X R189, R113, R114, RZ, P0, !PT ;  /* 0x0000007271bd7210 */ /* 0x000fe400007fe4ff */
[----:B------:R2:W-:Y:S01]  /*60b0*/  LDGSTS.E.BYPASS.LTC128B.128 [R216+0x900], [R112.64], !P1 ;  /* 0x0090000070d87fae */ /* 0x0005e2000c901d48 */
[----:B------:R-:W-:Y:S04]  /*60c0*/  IADD3 R156, P2, R188, R190, RZ ;  /* 0x000000bebc9c7210 */ /* 0x000fe80007f5e0ff */
[----:B------:R-:W-:Y:S03]  /*60d0*/  HMMA.16816.F32 R80, R80, R158, RZ ;  /* 0x0000009e5050723c */ /* 0x000fe600000018ff */
[----:B------:R3:W-:Y:S01]  /*60e0*/  LDGSTS.E.BYPASS.LTC128B.128 [R216+0x1100], [R188.64], !P1 ;  /* 0x01100000bcd87fae */ /* 0x0007e2000c901d48 */
[----:B------:R-:W-:Y:S04]  /*60f0*/  IADD3.X R157, R189, R114, RZ, P2, !PT ;  /* 0x00000072bd9d7210 */ /* 0x000fe800017fe4ff */
[-C--:B----4-:R-:W-:Y:S03]  /*6100*/  HMMA.16816.F32 R4, R160, R164.reuse, R4 ;  /* 0x000000a4a004723c */ /* 0x090fe60000001804 */
[----:B------:R4:W-:Y:S02]  /*6110*/  LDGSTS.E.BYPASS.LTC128B.128 [R216+0x1900], [R156.64], !P1 ;  /* 0x019000009cd87fae */ /* 0x0009e4000c901d48 */
[----:B-1----:R-:W-:Y:S03]  /*6120*/  IADD3 R116, P0, R156, R190, RZ ;  /* 0x000000be9c747210 */ /* 0x002fe60007f1e0ff */
[C---:B------:R-:W-:Y:S04]  /*6130*/  HMMA.16816.F32 R8, R168.reuse, R164, R8 ;  /* 0x000000a4a808723c */ /* 0x040fe80000001808 */
[----:B------:R-:W-:Y:S02]  /*6140*/  IADD3.X R117, R157, R114, RZ, P0, !PT ;  /* 0x000000729d757210 */ /* 0x000fe400007fe4ff */
[C---:B------:R-:W-:Y:S02]  /*6150*/  ISETP.GT.AND P0, PT, R215.reuse, R250, PT ;  /* 0x000000fad700720c */ /* 0x040fe40003f04270 */
[-C--:B------:R-:W-:Y:S01]  /*6160*/  HMMA.16816.F32 R12, R168, R166.reuse, R12 ;  /* 0x000000a6a80c723c */ /* 0x080fe2000000180c */
[----:B------:R1:W-:Y:S03]  /*6170*/  LDGSTS.E.BYPASS.LTC128B.128 [R216+0x2100], [R116.64], !P1 ;  /* 0x0210000074d87fae */ /* 0x0003e6000c901d48 */
[----:B------:R-:W-:Y:S04]  /*6180*/  IADD3 R215, R215, -0x1, RZ ;  /* 0xffffffffd7d77810 */ /* 0x000fe80007ffe0ff */
[C---:B------:R-:W-:Y:S01]  /*6190*/  HMMA.16816.F32 R16, R160.reuse, R166, R16 ;  /* 0x000000a6a010723c */ /* 0x040fe20000001810 */
[----:B---3--:R-:W-:Y:S07]  /*61a0*/  LDSM.16.M88.4 R188, [R205] ;  /* 0x00000000cdbc783b */ /* 0x008fee0000000200 */
[-C--:B-----5:R-:W-:Y:S01]  /*61b0*/  HMMA.16816.F32 R20, R160, R172.reuse, R20 ;  /* 0x000000aca014723c */ /* 0x0a0fe20000001814 */
[----:B------:R-:W0:Y:S07]  /*61c0*/  LDGDEPBAR ;  /* 0x00000000000079af */ /* 0x000e2e0000000000 */
[C---:B------:R-:W-:Y:S01]  /*61d0*/  HMMA.16816.F32 R24, R168.reuse, R172, R24 ;  /* 0x000000aca818723c */ /* 0x040fe20000001818 */
[----:B----4-:R-:W3:Y:S07]  /*61e0*/  LDSM.16.M88.4 R156, [R207] ;  /* 0x00000000cf9c783b */ /* 0x010eee0000000200 */
[-C--:B------:R-:W-:Y:S01]  /*61f0*/  HMMA.16816.F32 R28, R168, R174.reuse, R28 ;  /* 0x000000aea81c723c */ /* 0x080fe2000000181c */
[----:B------:R-:W4:Y:S07]  /*6200*/  LDSM.16.M88.4 R192, [R207+0x2000] ;  /* 0x00200000cfc0783b */ /* 0x000f2e0000000200 */
[C---:B------:R-:W-:Y:S01]  /*6210*/  HMMA.16816.F32 R32, R160.reuse, R174, R32 ;  /* 0x000000aea020723c */ /* 0x040fe20000001820 */
[----:B------:R-:W5:Y:S07]  /*6220*/  LDSM.16.M88.4 R196, [R205+0x800] ;  /* 0x00080000cdc4783b */ /* 0x000f6e0000000200 */
[-C--:B------:R-:W-:Y:S01]  /*6230*/  HMMA.16816.F32 R36, R160, R176.reuse, R36 ;  /* 0x000000b0a024723c */ /* 0x080fe20000001824 */
[----:B------:R-:W1:Y:S07]  /*6240*/  LDSM.16.M88.4 R164, [R205+0x1000] ;  /* 0x00100000cda4783b */ /* 0x000e6e0000000200 */
[C---:B------:R-:W-:Y:S01]  /*6250*/  HMMA.16816.F32 R40, R168.reuse, R176, R40 ;  /* 0x000000b0a828723c */ /* 0x040fe20000001828 */
[----:B------:R-:W-:Y:S07]  /*6260*/  LDSM.16.M88.4 R172, [R208] ;  /* 0x00000000d0ac783b */ /* 0x000fee0000000200 */
[-C--:B------:R-:W-:Y:S08]  /*6270*/  HMMA.16816.F32 R44, R168, R178.reuse, R44 ;  /* 0x000000b2a82c723c */ /* 0x080ff0000000182c */
[C---:B------:R-:W-:Y:S01]  /*6280*/  HMMA.16816.F32 R48, R160.reuse, R178, R48 ;  /* 0x000000b2a030723c */ /* 0x040fe20000001830 */
[----:B------:R-:W-:Y:S07]  /*6290*/  LDSM.16.M88.4 R176, [R202] ;  /* 0x00000000cab0783b */ /* 0x000fee0000000200 */
        /* <DEDUP_REMOVED lines=8> */
[----:B------:R-:W-:Y:S07]  /*6320*/  LDSM.16.M88.4 R168, [R205+0x2000] ;  /* 0x00200000cda8783b */ /* 0x000fee0000000200 */
[----:B------:R-:W-:Y:S01]  /*6330*/  HMMA.16816.F32 R80, R160, R186, R80 ;  /* 0x000000baa050723c */ /* 0x000fe20000001850 */
[----:B------:R-:W1:Y:S07]  /*6340*/  LDSM.16.M88.4 R160, [R205+0x1800] ;  /* 0x00180000cda0783b */ /* 0x000e6e0000000200 */
[-C--:B---3--:R-:W-:Y:S01]  /*6350*/  HMMA.16816.F32 R4, R156, R188.reuse, R4 ;  /* 0x000000bc9c04723c */ /* 0x088fe20000001804 */
[----:B------:R-:W3:Y:S07]  /*6360*/  LDSM.16.M88.4 R184, [R202+0x800] ;  /* 0x00080000cab8783b */ /* 0x000eee0000000200 */
[C---:B----4-:R-:W-:Y:S08]  /*6370*/  HMMA.16816.F32 R8, R192.reuse, R188, R8 ;  /* 0x000000bcc008723c */ /* 0x050ff00000001808 */
[-C--:B------:R-:W-:Y:S08]  /*6380*/  HMMA.16816.F32 R12, R192, R190.reuse, R12 ;  /* 0x000000bec00c723c */ /* 0x080ff0000000180c */
[C---:B------:R-:W-:Y:S01]  /*6390*/  HMMA.16816.F32 R16, R156.reuse, R190, R16 ;  /* 0x000000be9c10723c */ /* 0x040fe20000001810 */
[----:B------:R-:W4:Y:S07]  /*63a0*/  LDSM.16.M88.4 R188, [R202+0x1000] ;  /* 0x00100000cabc783b */ /* 0x000f2e0000000200 */
[-C--:B-----5:R-:W-:Y:S08]  /*63b0*/  HMMA.16816.F32 R20, R156, R196.reuse, R20 ;  /* 0x000000c49c14723c */ /* 0x0a0ff00000001814 */
[C---:B------:R-:W-:Y:S08]  /*63c0*/  HMMA.16816.F32 R24, R192.reuse, R196, R24 ;  /* 0x000000c4c018723c */ /* 0x040ff00000001818 */
[-C--:B------:R-:W-:Y:S08]  /*63d0*/  HMMA.16816.F32 R28, R192, R198.reuse, R28 ;  /* 0x000000c6c01c723c */ /* 0x080ff0000000181c */
[C---:B------:R-:W-:Y:S01]  /*63e0*/  HMMA.16816.F32 R32, R156.reuse, R198, R32 ;  /* 0x000000c69c20723c */ /* 0x040fe20000001820 */
[----:B------:R-:W5:Y:S07]  /*63f0*/  LDSM.16.M88.4 R196, [R202+0x1800] ;  /* 0x00180000cac4783b */ /* 0x000f6e0000000200 */
        /* <DEDUP_REMOVED lines=11> */
[----:B------:R-:W-:Y:S01]  /*64b0*/  HMMA.16816.F32 R80, R156, R170, R80 ;  /* 0x000000aa9c50723c */ /* 0x000fe20000001850 */
[----:B------:R-:W1:Y:S01]  /*64c0*/  LDSM.16.M88.4 R156, [R202+0x2000] ;  /* 0x00200000ca9c783b */ /* 0x000e620000000200 */
[----:B------:R-:W-:Y:S06]  /*64d0*/  DEPBAR.LE SB0, 0x0 ;  /* 0x000080000000791a */ /* 0x000fec0000000000 */
[-C--:B------:R-:W-:Y:S01]  /*64e0*/  HMMA.16816.F32 R4, R172, R176.reuse, R4 ;  /* 0x000000b0ac04723c */ /* 0x080fe20000001804 */
[----:B------:R-:W-:Y:S07]  /*64f0*/  BAR.SYNC.DEFER_BLOCKING 0x0 ;  /* 0x0000000000007b1d */ /* 0x000fee0000010000 */
[C---:B------:R-:W-:Y:S08]  /*6500*/  HMMA.16816.F32 R8, R180.reuse, R176, R8 ;  /* 0x000000b0b408723c */ /* 0x040ff00000001808 */
[-C--:B------:R-:W-:Y:S08]  /*6510*/  HMMA.16816.F32 R12, R180, R178.reuse, R12 ;  /* 0x000000b2b40c723c */ /* 0x080ff0000000180c */
[C---:B------:R-:W-:Y:S04]  /*6520*/  HMMA.16816.F32 R16, R172.reuse, R178, R16 ;  /* 0x000000b2ac10723c */ /* 0x040fe80000001810 */
[----:B------:R-:W-:Y:S02]  /*6530*/  FMNMX.FTZ R2, R4, R0, !PT ;  /* 0x0000000004027209 */ /* 0x000fe40007810000 */
[----:B--2---:R-:W-:Y:S02]  /*6540*/  FMNMX.FTZ R112, R6, R3, !PT ;  /* 0x0000000306707209 */ /* 0x004fe40007810000 */
[-C--:B---3--:R-:W-:Y:S04]  /*6550*/  HMMA.16816.F32 R20, R172, R184.reuse, R20 ;  /* 0x000000b8ac14723c */ /* 0x088fe80000001814 */
[----:B------:R-:W-:Y:S02]  /*6560*/  FMNMX.FTZ R2, R5, R2, !PT ;  /* 0x0000000205027209 */ /* 0x000fe40007810000 */
[----:B------:R-:W-:Y:S02]  /*6570*/  FMNMX.FTZ R112, R7, R112, !PT ;  /* 0x0000007007707209 */ /* 0x000fe40007810000 */
        /* <DEDUP_REMOVED lines=8> */
[-C--:B----4-:R-:W-:Y:S04]  /*6600*/  HMMA.16816.F32 R36, R172, R188.reuse, R36 ;  /* 0x000000bcac24723c */ /* 0x090fe80000001824 */
[----:B------:R-:W-:Y:S02]  /*6610*/  FMNMX.FTZ R2, R20, R2, !PT ;  /* 0x0000000214027209 */ /* 0x000fe40007810000 */
[----:B------:R-:W-:Y:S02]  /*6620*/  FMNMX.FTZ R112, R22, R112, !PT ;  /* 0x0000007016707209 */ /* 0x000fe40007810000 */
[C---:B------:R-:W-:Y:S04]  /*6630*/  HMMA.16816.F32 R40, R180.reuse, R188, R40 ;  /* 0x000000bcb428723c */ /* 0x040fe80000001828 */
[----:B------:R-:W-:Y:S02]  /*6640*/  FMNMX.FTZ R2, R21, R2, !PT ;  /* 0x0000000215027209 */ /* 0x000fe40007810000 */
[----:B------:R-:W-:Y:S02]  /*6650*/  FMNMX.FTZ R113, R9, R113, !PT ;  /* 0x0000007109717209 */ /* 0x000fe40007810000 */
[-C--:B------:R-:W-:Y:S04]  /*6660*/  HMMA.16816.F32 R44, R180, R190.reuse, R44 ;  /* 0x000000beb42c723c */ /* 0x080fe8000000182c */
[----:B------:R-:W-:Y:S02]  /*6670*/  FMNMX.FTZ R2, R32, R2, !PT ;  /* 0x0000000220027209 */ /* 0x000fe40007810000 */
[----:B------:R-:W-:Y:S02]  /*6680*/  FMNMX.FTZ R113, R12, R113, !PT ;  /* 0x000000710c717209 */ /* 0x000fe40007810000 */
[C---:B------:R-:W-:Y:S04]  /*6690*/  HMMA.16816.F32 R48, R172.reuse, R190, R48 ;  /* 0x000000beac30723c */ /* 0x040fe80000001830 */
[----:B------:R-:W-:Y:S02]  /*66a0*/  FMNMX.FTZ R112, R23, R112, !PT ;  /* 0x0000007017707209 */ /* 0x000fe40007810000 */
[----:B------:R-:W-:Y:S02]  /*66b0*/  FMNMX.FTZ R2, R33, R2, !PT ;  /* 0x0000000221027209 */ /* 0x000fe40007810000 */
[-C--:B-----5:R-:W-:Y:S04]  /*66c0*/  HMMA.16816.F32 R52, R172, R196.reuse, R52 ;  /* 0x000000c4ac34723c */ /* 0x0a0fe80000001834 */
        /* <DEDUP_REMOVED lines=11> */
[-C--:B-1----:R-:W-:Y:S04]  /*6780*/  HMMA.16816.F32 R68, R172, R156.reuse, R68 ;  /* 0x0000009cac44723c */ /* 0x082fe80000001844 */
        /* <DEDUP_REMOVED lines=8> */
[----:B------:R-:W-:Y:S04]  /*6810*/  HMMA.16816.F32 R80, R172, R158, R80 ;  /* 0x0000009eac50723c */ /* 0x000fe80000001850 */
[----:B------:R-:W-:Y:S04]  /*6820*/  FMNMX.FTZ R112, R29, R116, !PT ;  /* 0x000000741d707209 */ /* 0x000fe80007810000 */
        /* <DEDUP_REMOVED lines=36> */
[----:B-1----:R-:W-:Y:S02]  /*6a70*/  FMNMX.FTZ R2, R2, R156, !PT ;  /* 0x0000009c02027209 */ /* 0x002fe40007810000 */
[----:B------:R-:W-:Y:S02]  /*6a80*/  FMNMX.FTZ R114, R31, R114, !PT ;  /* 0x000000721f727209 */ /* 0x000fe40007810000 */
[----:B------:R-:W-:Y:S01]  /*6a90*/  FMNMX.FTZ R112, R83, R112, !PT ;  /* 0x0000007053707209 */ /* 0x000fe20007810000 */
[----:B------:R-:W1:Y:S01]  /*6aa0*/  SHFL.BFLY PT, R157, R2, 0x1, 0x1f ;  /* 0x0c201f00029d7f89 */ /* 0x000e6200000e0000 */
[----:B------:R-:W-:Y:S04]  /*6ab0*/  FMNMX.FTZ R114, R42, R114, !PT ;  /* 0x000000722a727209 */ /* 0x000fe80007810000 */
[----:B------:R-:W-:Y:S03]  /*6ac0*/  FMNMX.FTZ R114, R43, R114, !PT ;  /* 0x000000722b727209 */ /* 0x000fe60007810000 */
[----:B------:R-:W3:Y:S01]  /*6ad0*/  SHFL.BFLY PT, R117, R112, 0x2, 0x1f ;  /* 0x0c401f0070757f89 */ /* 0x000ee200000e0000 */
[----:B------:R-:W-:Y:S04]  /*6ae0*/  FMNMX.FTZ R114, R46, R114, !PT ;  /* 0x000000722e727209 */ /* 0x000fe80007810000 */
[----:B------:R-:W-:Y:S02]  /*6af0*/  FMNMX.FTZ R114, R47, R114, !PT ;  /* 0x000000722f727209 */ /* 0x000fe40007810000 */
[----:B--2---:R-:W-:Y:S02]  /*6b00*/  FMNMX.FTZ R116, R113, R116, !PT ;  /* 0x0000007471747209 */ /* 0x004fe40007810000 */
[----:B------:R-:W-:Y:S03]  /*6b10*/  FMNMX.FTZ R114, R58, R114, !PT ;  /* 0x000000723a727209 */ /* 0x000fe60007810000 */
[----:B------:R-:W-:Y:S01]  /*6b20*/  SHFL.BFLY PT, R158, R116, 0x1, 0x1f ;  /* 0x0c201f00749e7f89 */ /* 0x000fe200000e0000 */
[----:B------:R-:W-:Y:S02]  /*6b30*/  FMNMX.FTZ R113, R59, R114, !PT ;  /* 0x000000723b717209 */ /* 0x000fe40007810000 */
[----:B-1----:R-:W-:Y:S02]  /*6b40*/  FMNMX.FTZ R114, R2, R157, !PT ;  /* 0x0000009d02727209 */ /* 0x002fe40007810000 */
[----:B------:R-:W-:Y:S03]  /*6b50*/  FMNMX.FTZ R113, R62, R113, !PT ;  /* 0x000000713e717209 */ /* 0x000fe60007810000 */
[C---:B------:R-:W-:Y:S01]  /*6b60*/  FADD.FTZ R0, -R114.reuse, R0 ;  /* 0x0000000072007221 */ /* 0x040fe20000010100 */
[----:B------:R-:W-:Y:S01]  /*6b70*/  FMNMX.FTZ R2, R63, R113, !PT ;  /* 0x000000713f027209 */ /* 0x000fe20007810000 */
[----:B------:R-:W-:Y:S01]  /*6b80*/  FMUL.FTZ R164, R114, c[0x0][0x2d0] ;  /* 0x0000b40072a47a20 */ /* 0x000fe20000410000 */
[----:B---3--:R-:W-:Y:S02]  /*6b90*/  FMNMX.FTZ R112, R112, R117, !PT ;  /* 0x0000007570707209 */ /* 0x008fe40007810000 */
[----:B------:R-:W-:Y:S01]  /*6ba0*/  FMNMX.FTZ R117, R74, R2, !PT ;  /* 0x000000024a757209 */ /* 0x000fe20007810000 */
[----:B------:R-:W-:Y:S02]  /*6bb0*/  FMUL.FTZ R2, R0, c[0x0][0x2d0] ;  /* 0x0000b40000027a20 */ /* 0x000fe40000410000 */
[----:B------:R-:W1:Y:S01]  /*6bc0*/  SHFL.BFLY PT, R156, R112, 0x1, 0x1f ;  /* 0x0c201f00709c7f89 */ /* 0x000e6200000e0000 */
[----:B------:R-:W-:Y:S01]  /*6bd0*/  FMNMX.FTZ R0, R75, R117, !PT ;  /* 0x000000754b007209 */ /* 0x000fe20007810000 */
[--C-:B------:R-:W-:Y:S01]  /*6be0*/  FFMA.FTZ R4, R4, c[0x0][0x2d0], -R164.reuse ;  /* 0x0000b40004047a23 */ /* 0x100fe200000108a4 */
[----:B------:R-:W2:Y:S01]  /*6bf0*/  MUFU.EX2 R117, R2 ;  /* 0x0000000200757308 */ /* 0x000ea20000000800 */
[--C-:B------:R-:W-:Y:S01]  /*6c00*/  FFMA.FTZ R37, R37, c[0x0][0x2d0], -R164.reuse ;  /* 0x0000b40025257a23 */ /* 0x100fe200000108a4 */
[----:B------:R-:W-:Y:S01]  /*6c10*/  FMNMX.FTZ R0, R78, R0, !PT ;  /* 0x000000004e007209 */ /* 0x000fe20007810000 */
[--C-:B------:R-:W-:Y:S03]  /*6c20*/  FFMA.FTZ R36, R36, c[0x0][0x2d0], -R164.reuse ;  /* 0x0000b40024247a23 */ /* 0x100fe600000108a4 */
[----:B------:R-:W-:Y:S04]  /*6c30*/  FMNMX.FTZ R0, R79, R0, !PT ;  /* 0x000000004f007209 */ /* 0x000fe80007810000 */
[----:B------:R-:W-:Y:S10]  /*6c40*/  MUFU.EX2 R232, R4 ;  /* 0x0000000400e87308 */ /* 0x000ff40000000800 */
[----:B------:R3:W-:Y:S01]  /*6c50*/  MUFU.EX2 R199, R36 ;  /* 0x0000002400c77308 */ /* 0x0007e20000000800 */
[----:B-1----:R-:W-:Y:S02]  /*6c60*/  FMNMX.FTZ R113, R112, R156, !PT ;  /* 0x0000009c70717209 */ /* 0x002fe40007810000 */
[----:B------:R-:W-:Y:S01]  /*6c70*/  FMNMX.FTZ R112, R116, R158, !PT ;  /* 0x0000009e74707209 */ /* 0x000fe20007810000 */
[----:B--2---:R-:W-:Y:S02]  /*6c80*/  FMUL.FTZ R84, R117, R84 ;  /* 0x0000005475547220 */ /* 0x004fe40000410000 */
[C---:B------:R-:W-:Y:S02]  /*6c90*/  FADD.FTZ R2, -R113.reuse, R3 ;  /* 0x0000000371027221 */ /* 0x040fe40000010100 */
[----:B------:R-:W1:Y:S01]  /*6ca0*/  SHFL.BFLY PT, R3, R0, 0x2, 0x1f ;  /* 0x0c401f0000037f89 */ /* 0x000e6200000e0000 */
[----:B------:R-:W-:Y:S01]  /*6cb0*/  FMUL.FTZ R165, R113, c[0x0][0x2d0] ;  /* 0x0000b40071a57a20 */ /* 0x000fe20000410000 */
[----:B------:R-:W-:Y:S01]  /*6cc0*/  MUFU.EX2 R198, R37 ;  /* 0x0000002500c67308 */ /* 0x000fe20000000800 */
[----:B------:R-:W-:Y:S02]  /*6cd0*/  FMUL.FTZ R2, R2, c[0x0][0x2d0] ;  /* 0x0000b40002027a20 */ /* 0x000fe40000410000 */
[--C-:B------:R-:W-:Y:S02]  /*6ce0*/  FFMA.FTZ R55, R55, c[0x0][0x2d0], -R165.reuse ;  /* 0x0000b40037377a23 */ /* 0x100fe400000108a5 */
[--C-:B------:R-:W-:Y:S02]  /*6cf0*/  FFMA.FTZ R67, R67, c[0x0][0x2d0], -R165.reuse ;  /* 0x0000b40043437a23 */ /* 0x100fe400000108a5 */
[----:B------:R-:W-:Y:S02]  /*6d00*/  FMUL.FTZ R166, R112, c[0x0][0x2d0] ;  /* 0x0000b40070a67a20 */ /* 0x000fe40000410000 */
[----:B------:R-:W-:Y:S01]  /*6d10*/  FMUL.FTZ R85, R117, R85 ;  /* 0x0000005575557220 */ /* 0x000fe20000410000 */
[----:B------:R2:W4:Y:S01]  /*6d20*/  MUFU.EX2 R116, R2 ;  /* 0x0000000200747308 */ /* 0x0005220000000800 */
[--C-:B------:R-:W-:Y:S02]  /*6d30*/  FFMA.FTZ R38, R38, c[0x0][0x2d0], -R165.reuse ;  /* 0x0000b40026267a23 */ /* 0x100fe400000108a5 */
[----:B------:R-:W-:Y:S02]  /*6d40*/  FFMA.FTZ R39, R39, c[0x0][0x2d0], -R165 ;  /* 0x0000b40027277a23 */ /* 0x000fe400000108a5 */
[----:B---3--:R-:W-:Y:S02]  /*6d50*/  FFMA.FTZ R36, R48, c[0x0][0x2d0], -R164 ;  /* 0x0000b40030247a23 */ /* 0x008fe400000108a4 */
[----:B------:R-:W-:Y:S02]  /*6d60*/  FFMA.FTZ R41, R41, c[0x0][0x2d0], -R166 ;  /* 0x0000b40029297a23 */ /* 0x000fe400000108a6 */
[C---:B------:R-:W-:Y:S01]  /*6d70*/  FMUL.FTZ R96, R117.reuse, R96 ;  /* 0x0000006075607220 */ /* 0x040fe20000410000 */
[----:B------:R3:W-:Y:S01]  /*6d80*/  MUFU.EX2 R197, R36 ;  /* 0x0000002400c57308 */ /* 0x0007e20000000800 */
[----:B------:R-:W-:Y:S01]  /*6d90*/  FMUL.FTZ R97, R117, R97 ;  /* 0x0000006175617220 */ /* 0x000fe20000410000 */
[----:B-1----:R-:W-:Y:S01]  /*6da0*/  FMNMX.FTZ R0, R0, R3, !PT ;  /* 0x0000000300007209 */ /* 0x002fe20007810000 */
[--C-:B------:R-:W-:Y:S02]  /*6db0*/  FFMA.FTZ R3, R17, c[0x0][0x2d0], -R164.reuse ;  /* 0x0000b40011037a23 */ /* 0x100fe400000108a4 */
[C---:B------:R-:W-:Y:S02]  /*6dc0*/  FMUL.FTZ R17, R117.reuse, R133 ;  /* 0x0000008575117220 */ /* 0x040fe40000410000 */
[C---:B------:R-:W-:Y:S02]  /*6dd0*/  FMUL.FTZ R100, R117.reuse, R100 ;  /* 0x0000006475647220 */ /* 0x040fe40000410000 */
[C---:B------:R-:W-:Y:S01]  /*6de0*/  FMUL.FTZ R101, R117.reuse, R101 ;  /* 0x0000006575657220 */ /* 0x040fe20000410000 */
[----:B------:R1:W-:Y:S01]  /*6df0*/  MUFU.EX2 R240, R3 ;  /* 0x0000000300f07308 */ /* 0x0003e20000000800 */
[C---:B------:R-:W-:Y:S02]  /*6e00*/  FMUL.FTZ R108, R117.reuse, R108 ;  /* 0x0000006c756c7220 */ /* 0x040fe40000410000 */
[----:B------:R-:W-:Y:S02]  /*6e10*/  FMUL.FTZ R109, R117, R109 ;  /* 0x0000006d756d7220 */ /* 0x000fe40000410000 */
[----:B--2---:R-:W-:Y:S02]  /*6e20*/  FADD.FTZ R2, -R112, R115 ;  /* 0x0000007370027221 */ /* 0x004fe40000010100 */
[----:B----4-:R-:W-:Y:S02]  /*6e30*/  FMUL.FTZ R86, R116, R86 ;  /* 0x0000005674567220 */ /* 0x010fe40000410000 */
[----:B------:R-:W-:Y:S01]  /*6e40*/  FMUL.FTZ R2, R2, c[0x0][0x2d0] ;  /* 0x0000b40002027a20 */ /* 0x000fe20000410000 */
[----:B------:R-:W-:Y:S01]  /*6e50*/  MUFU.EX2 R195, R38 ;  /* 0x0000002600c37308 */ /* 0x000fe20000000800 */
[C---:B------:R-:W-:Y:S02]  /*6e60*/  FMUL.FTZ R87, R116.reuse, R87 ;  /* 0x0000005774577220 */ /* 0x040fe40000410000 */
[C---:B------:R-:W-:Y:S02]  /*6e70*/  FMUL.FTZ R98, R116.reuse, R98 ;  /* 0x0000006274627220 */ /* 0x040fe40000410000 */
[C---:B------:R-:W-:Y:S02]  /*6e80*/  FMUL.FTZ R99, R116.reuse, R99 ;  /* 0x0000006374637220 */ /* 0x040fe40000410000 */
[C---:B------:R-:W-:Y:S02]  /*6e90*/  FMUL.FTZ R102, R116.reuse, R102 ;  /* 0x0000006674667220 */ /* 0x040fe40000410000 */
[C---:B------:R-:W-:Y:S01]  /*6ea0*/  FMUL.FTZ R103, R116.reuse, R103 ;  /* 0x0000006774677220 */ /* 0x040fe20000410000 */
[----:B------:R2:W4:Y:S01]  /*6eb0*/  MUFU.EX2 R115, R2 ;  /* 0x0000000200737308 */ /* 0x0005220000000800 */
[----:B---3--:R-:W-:Y:S02]  /*6ec0*/  FFMA.FTZ R36, R49, c[0x0][0x2d0], -R164 ;  /* 0x0000b40031247a23 */ /* 0x008fe400000108a4 */
[----:B------:R-:W-:Y:S02]  /*6ed0*/  FMUL.FTZ R110, R116, R110 ;  /* 0x0000006e746e7220 */ /* 0x000fe40000410000 */
[--C-:B-1----:R-:W-:Y:S02]  /*6ee0*/  FFMA.FTZ R3, R6, c[0x0][0x2d0], -R165.reuse ;  /* 0x0000b40006037a23 */ /* 0x102fe400000108a5 */
[----:B------:R-:W-:Y:S02]  /*6ef0*/  FMUL.FTZ R111, R116, R111 ;  /* 0x0000006f746f7220 */ /* 0x000fe40000410000 */
[--C-:B------:R-:W-:Y:S01]  /*6f00*/  FFMA.FTZ R50, R50, c[0x0][0x2d0], -R165.reuse ;  /* 0x0000b40032327a23 */ /* 0x100fe200000108a5 */
[----:B------:R1:W-:Y:S01]  /*6f10*/  MUFU.EX2 R233, R3 ;  /* 0x0000000300e97308 */ /* 0x0003e20000000800 */
[----:B------:R-:W-:Y:S02]  /*6f20*/  FFMA.FTZ R51, R51, c[0x0][0x2d0], -R165 ;  /* 0x0000b40033337a23 */ /* 0x000fe400000108a5 */
[--C-:B------:R-:W-:Y:S02]  /*6f30*/  FFMA.FTZ R40, R40, c[0x0][0x2d0], -R166.reuse ;  /* 0x0000b40028287a23 */ /* 0x100fe400000108a6 */
[----:B------:R-:W-:Y:S05]  /*6f40*/  FFMA.FTZ R56, R56, c[0x0][0x2d0], -R166 ;  /* 0x0000b40038387a23 */ /* 0x000fea00000108a6 */
[----:B------:R3:W-:Y:S01]  /*6f50*/  MUFU.EX2 R196, R36 ;  /* 0x0000002400c47308 */ /* 0x0007e20000000800 */
[--C-:B--2---:R-:W-:Y:S01]  /*6f60*/  FFMA.FTZ R2, R5, c[0x0][0x2d0], -R164.reuse ;  /* 0x0000b40005027a23 */ /* 0x104fe200000108a4 */
[----:B------:R-:W-:Y:S01]  /*6f70*/  @P0 SHF.R.S32.HI R5, RZ, 0x1f, R215 ;  /* 0x0000001fff050819 */ /* 0x000fe200000114d7 */
[C---:B----4-:R-:W-:Y:S02]  /*6f80*/  FMUL.FTZ R88, R115.reuse, R88 ;  /* 0x0000005873587220 */ /* 0x050fe40000410000 */
[C---:B------:R-:W-:Y:S05]  /*6f90*/  FMUL.FTZ R89, R115.reuse, R89 ;  /* 0x0000005973597220 */ /* 0x040fea0000410000 */
[----:B------:R2:W-:Y:S01]  /*6fa0*/  MUFU.EX2 R239, R2 ;  /* 0x0000000200ef7308 */ /* 0x0005e20000000800 */
[C---:B------:R-:W-:Y:S02]  /*6fb0*/  FMUL.FTZ R92, R115.reuse, R92 ;  /* 0x0000005c735c7220 */ /* 0x040fe40000410000 */
[----:B------:R-:W-:Y:S02]  /*6fc0*/  FMUL.FTZ R93, R115, R93 ;  /* 0x0000005d735d7220 */ /* 0x000fe40000410000 */
[--C-:B-1----:R-:W-:Y:S02]  /*6fd0*/  FFMA.FTZ R3, R7, c[0x0][0x2d0], -R165.reuse ;  /* 0x0000b40007037a23 */ /* 0x102fe400000108a5 */
[C---:B------:R-:W-:Y:S02]  /*6fe0*/  FMUL.FTZ R104, R115.reuse, R104 ;  /* 0x0000006873687220 */ /* 0x040fe40000410000 */
[----:B------:R-:W-:Y:S01]  /*6ff0*/  FMUL.FTZ R105, R115, R105 ;  /* 0x0000006973697220 */ /* 0x000fe20000410000 */
[----:B------:R1:W-:Y:S01]  /*7000*/  MUFU.EX2 R235, R3 ;  /* 0x0000000300eb7308 */ /* 0x0003e20000000800 */
[----:B------:R-:W-:Y:S02]  /*7010*/  @P0 IMAD R7, R5, c[0x0][0x1e0], RZ ;  /* 0x0000780005070a24 */ /* 0x000fe400078e02ff */
[C---:B------:R-:W-:Y:S02]  /*7020*/  FMUL.FTZ R37, R115.reuse, R153 ;  /* 0x0000009973257220 */ /* 0x040fe40000410000 */
[----:B---3--:R-:W-:Y:S05]  /*7030*/  FMUL.FTZ R36, R115, R152 ;  /* 0x0000009873247220 */ /* 0x008fea0000410000 */
[----:B------:R-:W-:Y:S01]  /*7040*/  MUFU.EX2 R194, R39 ;  /* 0x0000002700c27308 */ /* 0x000fe20000000800 */
[----:B--2---:R-:W-:Y:S02]  /*7050*/  FFMA.FTZ R2, R16, c[0x0][0x2d0], -R164 ;  /* 0x0000b40010027a23 */ /* 0x004fe400000108a4 */
[--C-:B------:R-:W-:Y:S02]  /*7060*/  FFMA.FTZ R16, R28, c[0x0][0x2d0], -R166.reuse ;  /* 0x0000b4001c107a23 */ /* 0x100fe400000108a6 */
[----:B------:R-:W-:Y:S05]  /*7070*/  FMUL.FTZ R28, R117, R148 ;  /* 0x00000094751c7220 */ /* 0x000fea0000410000 */
[----:B------:R2:W-:Y:S01]  /*7080*/  MUFU.EX2 R238, R2 ;  /* 0x0000000200ee7308 */ /* 0x0005e20000000800 */
[----:B-1----:R-:W-:Y:S02]  /*7090*/  FFMA.FTZ R3, R18, c[0x0][0x2d0], -R165 ;  /* 0x0000b40012037a23 */ /* 0x002fe400000108a5 */
[----:B------:R-:W-:Y:S07]  /*70a0*/  FMUL.FTZ R18, R116, R134 ;  /* 0x0000008674127220 */ /* 0x000fee0000410000 */
[----:B------:R1:W-:Y:S10]  /*70b0*/  MUFU.EX2 R236, R3 ;  /* 0x0000000300ec7308 */ /* 0x0003f40000000800 */
[----:B------:R-:W-:Y:S01]  /*70c0*/  MUFU.EX2 R193, R50 ;  /* 0x0000003200c17308 */ /* 0x000fe20000000800 */
[----:B--2---:R-:W2:Y:S09]  /*70d0*/  SHFL.BFLY PT, R2, R0, 0x1, 0x1f ;  /* 0x0c201f0000027f89 */ /* 0x004eb200000e0000 */
[----:B------:R-:W-:Y:S01]  /*70e0*/  MUFU.EX2 R192, R51 ;  /* 0x0000003300c07308 */ /* 0x000fe20000000800 */
[--C-:B-1----:R-:W-:Y:S02]  /*70f0*/  FFMA.FTZ R3, R8, c[0x0][0x2d0], -R166.reuse ;  /* 0x0000b40008037a23 */ /* 0x102fe400000108a6 */
[----:B------:R-:W-:Y:S01]  /*7100*/  @P0 IMAD R8, R215, c[0x0][0x1e4], R7 ;  /* 0x00007900d7080a24 */ /* 0x000fe200078e0207 */
[----:B------:R-:W-:Y:S06]  /*7110*/  @P0 MOV R7, R252 ;  /* 0x000000fc00070202 */ /* 0x000fec0000000f00 */
[----:B------:R1:W-:Y:S01]  /*7120*/  MUFU.EX2 R229, R3 ;  /* 0x0000000300e57308 */ /* 0x0003e20000000800 */
[----:B--2---:R-:W-:Y:S01]  /*7130*/  FMNMX.FTZ R2, R0, R2, !PT ;  /* 0x0000000200027209 */ /* 0x004fe20007810000 */
[----:B------:R-:W-:Y:S08]  /*7140*/  FFMA.FTZ R0, R19, c[0x0][0x2d0], -R165 ;  /* 0x0000b40013007a23 */ /* 0x000ff000000108a5 */
[----:B------:R2:W-:Y:S01]  /*7150*/  MUFU.EX2 R191, R40 ;  /* 0x0000002800bf7308 */ /* 0x0005e20000000800 */
[----:B------:R-:W-:Y:S09]  /*7160*/  FMUL.FTZ R19, R116, R135 ;  /* 0x0000008774137220 */ /* 0x000ff20000410000 */
[----:B------:R3:W-:Y:S01]  /*7170*/  MUFU.EX2 R237, R0 ;  /* 0x0000000000ed7308 */ /* 0x0007e20000000800 */
[----:B-1----:R-:W-:Y:S02]  /*7180*/  FFMA.FTZ R3, R9, c[0x0][0x2d0], -R166 ;  /* 0x0000b40009037a23 */ /* 0x002fe400000108a6 */
[----:B------:R-:W-:Y:S02]  /*7190*/  FFMA.FTZ R9, R21, c[0x0][0x2d0], -R164 ;  /* 0x0000b40015097a23 */ /* 0x000fe400000108a4 */
[----:B------:R-:W-:Y:S05]  /*71a0*/  FMUL.FTZ R21, R117, R137 ;  /* 0x0000008975157220 */ /* 0x000fea0000410000 */
[----:B------:R1:W-:Y:S01]  /*71b0*/  MUFU.EX2 R230, R3 ;  /* 0x0000000300e67308 */ /* 0x0003e20000000800 */
[----:B--2---:R-:W-:Y:S02]  /*71c0*/  FFMA.FTZ R40, R44, c[0x0][0x2d0], -R166 ;  /* 0x0000b4002c287a23 */ /* 0x004fe400000108a6 */
[--C-:B------:R-:W-:Y:S02]  /*71d0*/  FFMA.FTZ R44, R52, c[0x0][0x2d0], -R164.reuse ;  /* 0x0000b400342c7a23 */ /* 0x100fe400000108a4 */
[----:B------:R-:W-:Y:S05]  /*71e0*/  FFMA.FTZ R52, R64, c[0x0][0x2d0], -R164 ;  /* 0x0000b40040347a23 */ /* 0x000fea00000108a4 */
[----:B------:R2:W-:Y:S01]  /*71f0*/  MUFU.EX2 R227, R9 ;  /* 0x0000000900e37308 */ /* 0x0005e20000000800 */
[----:B---3--:R-:W-:Y:S04]  /*7200*/  FADD.FTZ R0, -R2, R118 ;  /* 0x0000007602007221 */ /* 0x008fe80000010100 */
[----:B------:R-:W-:Y:S05]  /*7210*/  FMUL.FTZ R0, R0, c[0x0][0x2d0] ;  /* 0x0000b40000007a20 */ /* 0x000fea0000410000 */
[----:B------:R3:W-:Y:S01]  /*7220*/  MUFU.EX2 R189, R40 ;  /* 0x0000002800bd7308 */ /* 0x0007e20000000800 */
[--C-:B-1----:R-:W-:Y:S09]  /*7230*/  FFMA.FTZ R3, R12, c[0x0][0x2d0], -R166.reuse ;  /* 0x0000b4000c037a23 */ /* 0x102ff200000108a6 */
[----:B------:R1:W-:Y:S01]  /*7240*/  MUFU.EX2 R231, R3 ;  /* 0x0000000300e77308 */ /* 0x0003e20000000800 */
[----:B--2---:R-:W-:Y:S09]  /*7250*/  @P0 MOV R9, c[0x0][0x1e4] ;  /* 0x0000790000090a02 */ /* 0x004ff20000000f00 */
[----:B------:R-:W2:Y:S01]  /*7260*/  MUFU.EX2 R0, R0 ;  /* 0x0000000000007308 */ /* 0x000ea20000000800 */
[--C-:B---3--:R-:W-:Y:S09]  /*7270*/  FFMA.FTZ R40, R45, c[0x0][0x2d0], -R166.reuse ;  /* 0x0000b4002d287a23 */ /* 0x108ff200000108a6 */
[----:B------:R-:W-:Y:S01]  /*7280*/  MUFU.EX2 R190, R41 ;  /* 0x0000002900be7308 */ /* 0x000fe20000000800 */
[----:B-1----:R-:W-:Y:S02]  /*7290*/  FFMA.FTZ R3, R13, c[0x0][0x2d0], -R166 ;  /* 0x0000b4000d037a23 */ /* 0x002fe400000108a6 */
[----:B------:R-:W-:Y:S07]  /*72a0*/  FMUL.FTZ R13, R115, R129 ;  /* 0x00000081730d7220 */ /* 0x000fee0000410000 */
[----:B------:R1:W-:Y:S01]  /*72b0*/  MUFU.EX2 R234, R3 ;  /* 0x0000000300ea7308 */ /* 0x0003e20000000800 */
[C---:B--2---:R-:W-:Y:S02]  /*72c0*/  FMUL.FTZ R90, R0.reuse, R90 ;  /* 0x0000005a005a7220 */ /* 0x044fe40000410000 */
[C---:B------:R-:W-:Y:S02]  /*72d0*/  FMUL.FTZ R91, R0.reuse, R91 ;  /* 0x0000005b005b7220 */ /* 0x040fe40000410000 */
[C---:B------:R-:W-:Y:S02]  /*72e0*/  FMUL.FTZ R94, R0.reuse, R94 ;  /* 0x0000005e005e7220 */ /* 0x040fe40000410000 */
[C---:B------:R-:W-:Y:S03]  /*72f0*/  FMUL.FTZ R95, R0.reuse, R95 ;  /* 0x0000005f005f7220 */ /* 0x040fe60000410000 */
[----:B------:R-:W-:Y:S01]  /*7300*/  MUFU.EX2 R188, R40 ;  /* 0x0000002800bc7308 */ /* 0x000fe20000000800 */
[C---:B------:R-:W-:Y:S02]  /*7310*/  FMUL.FTZ R106, R0.reuse, R106 ;  /* 0x0000006a006a7220 */ /* 0x040fe40000410000 */
[C---:B------:R-:W-:Y:S02]  /*7320*/  FMUL.FTZ R107, R0.reuse, R107 ;  /* 0x0000006b006b7220 */ /* 0x040fe40000410000 */
[C---:B------:R-:W-:Y:S02]  /*7330*/  FMUL.FTZ R38, R0.reuse, R154 ;  /* 0x0000009a00267220 */ /* 0x040fe40000410000 */
[----:B------:R-:W-:Y:S03]  /*7340*/  FMUL.FTZ R39, R0, R155 ;  /* 0x0000009b00277220 */ /* 0x000fe60000410000 */
[----:B------:R2:W-:Y:S01]  /*7350*/  MUFU.EX2 R187, R44 ;  /* 0x0000002c00bb7308 */ /* 0x0005e20000000800 */
[----:B-1----:R-:W-:Y:S04]  /*7360*/  FMUL.FTZ R3, R2, c[0x0][0x2d0] ;  /* 0x0000b40002037a20 */ /* 0x002fe80000410000 */
[--C-:B------:R-:W-:Y:S02]  /*7370*/  FFMA.FTZ R4, R10, c[0x0][0x2d0], -R3.reuse ;  /* 0x0000b4000a047a23 */ /* 0x100fe40000010803 */
[--C-:B------:R-:W-:Y:S03]  /*7380*/  FFMA.FTZ R6, R15, c[0x0][0x2d0], -R3.reuse ;  /* 0x0000b4000f067a23 */ /* 0x100fe60000010803 */
[----:B------:R-:W-:Y:S01]  /*7390*/  MUFU.EX2 R183, R55 ;  /* 0x0000003700b77308 */ /* 0x000fe20000000800 */
[----:B------:R-:W-:Y:S02]  /*73a0*/  FMUL.FTZ R15, R0, R131 ;  /* 0x00000083000f7220 */ /* 0x000fe40000410000 */
[--C-:B------:R-:W-:Y:S02]  /*73b0*/  FFMA.FTZ R26, R26, c[0x0][0x2d0], -R3.reuse ;  /* 0x0000b4001a1a7a23 */ /* 0x100fe40000010803 */
[--C-:B------:R-:W-:Y:S02]  /*73c0*/  FFMA.FTZ R27, R27, c[0x0][0x2d0], -R3.reuse ;  /* 0x0000b4001b1b7a23 */ /* 0x100fe40000010803 */
[--C-:B------:R-:W-:Y:S02]  /*73d0*/  FFMA.FTZ R30, R30, c[0x0][0x2d0], -R3.reuse ;  /* 0x0000b4001e1e7a23 */ /* 0x100fe40000010803 */
[--C-:B------:R-:W-:Y:S01]  /*73e0*/  FFMA.FTZ R31, R31, c[0x0][0x2d0], -R3.reuse ;  /* 0x0000b4001f1f7a23 */ /* 0x100fe20000010803 */
[----:B------:R1:W-:Y:S01]  /*73f0*/  MUFU.EX2 R171, R4 ;  /* 0x0000000400ab7308 */ /* 0x0003e20000000800 */
[--C-:B------:R-:W-:Y:S02]  /*7400*/  FFMA.FTZ R42, R42, c[0x0][0x2d0], -R3.reuse ;  /* 0x0000b4002a2a7a23 */ /* 0x100fe40000010803 */
[--C-:B------:R-:W-:Y:S02]  /*7410*/  FFMA.FTZ R43, R43, c[0x0][0x2d0], -R3.reuse ;  /* 0x0000b4002b2b7a23 */ /* 0x100fe40000010803 */
[--C-:B--2---:R-:W-:Y:S02]  /*7420*/  FFMA.FTZ R44, R53, c[0x0][0x2d0], -R164.reuse ;  /* 0x0000b400352c7a23 */ /* 0x104fe400000108a4 */
[--C-:B------:R-:W-:Y:S02]  /*7430*/  FFMA.FTZ R46, R46, c[0x0][0x2d0], -R3.reuse ;  /* 0x0000b4002e2e7a23 */ /* 0x100fe40000010803 */
[--C-:B------:R-:W-:Y:S01]  /*7440*/  FFMA.FTZ R47, R47, c[0x0][0x2d0], -R3.reuse ;  /* 0x0000b4002f2f7a23 */ /* 0x100fe20000010803 */
[----:B------:R2:W-:Y:S10]  /*7450*/  MUFU.EX2 R174, R6 ;  /* 0x0000000600ae7308 */ /* 0x0005f40000000800 */
[----:B------:R3:W-:Y:S01]  /*7460*/  MUFU.EX2 R170, R26 ;  /* 0x0000001a00aa7308 */ /* 0x0007e20000000800 */
[--C-:B-1----:R-:W-:Y:S09]  /*7470*/  FFMA.FTZ R4, R11, c[0x0][0x2d0], -R3.reuse ;  /* 0x0000b4000b047a23 */ /* 0x102ff20000010803 */
[----:B------:R1:W-:Y:S01]  /*7480*/  MUFU.EX2 R172, R4 ;  /* 0x0000000400ac7308 */ /* 0x0003e20000000800 */
[----:B--2---:R-:W-:Y:S09]  /*7490*/  @P0 MOV R6, R218 ;  /* 0x000000da00060202 */ /* 0x004ff20000000f00 */
[----:B------:R2:W-:Y:S01]  /*74a0*/  MUFU.EX2 R218, R16 ;  /* 0x0000001000da7308 */ /* 0x0005e20000000800 */
[----:B---3--:R-:W-:Y:S09]  /*74b0*/  FMUL.FTZ R26, R0, R146 ;  /* 0x00000092001a7220 */ /* 0x008ff20000410000 */
[----:B------:R3:W-:Y:S01]  /*74c0*/  MUFU.EX2 R169, R27 ;  /* 0x0000001b00a97308 */ /* 0x0007e20000000800 */
[----:B-1----:R-:W-:Y:S02]  /*74d0*/  FFMA.FTZ R4, R14, c[0x0][0x2d0], -R3 ;  /* 0x0000b4000e047a23 */ /* 0x002fe40000010803 */
[C---:B------:R-:W-:Y:S07]  /*74e0*/  FMUL.FTZ R14, R0.reuse, R130 ;  /* 0x00000082000e7220 */ /* 0x040fee0000410000 */
[----:B------:R1:W-:Y:S01]  /*74f0*/  MUFU.EX2 R173, R4 ;  /* 0x0000000400ad7308 */ /* 0x0003e20000000800 */
[----:B--2---:R-:W-:Y:S09]  /*7500*/  FMUL.FTZ R16, R117, R132 ;  /* 0x0000008475107220 */ /* 0x004ff20000410000 */
[----:B------:R2:W-:Y:S01]  /*7510*/  MUFU.EX2 R168, R30 ;  /* 0x0000001e00a87308 */ /* 0x0005e20000000800 */
[----:B---3--:R-:W-:Y:S09]  /*7520*/  FMUL.FTZ R27, R0, R147 ;  /* 0x00000093001b7220 */ /* 0x008ff20000410000 */
[----:B------:R3:W-:Y:S01]  /*7530*/  MUFU.EX2 R167, R31 ;  /* 0x0000001f00a77308 */ /* 0x0007e20000000800 */
[----:B-1----:R-:W-:Y:S05]  /*7540*/  @P0 IMAD.WIDE.U32 R4, R215, c[0x0][0x1e0], RZ ;  /* 0x00007800d7040a25 */ /* 0x002fea00078e00ff */
[----:B------:R-:W-:Y:S01]  /*7550*/  @P0 IADD3 R5, R5, R8, RZ ;  /* 0x0000000805050210 */ /* 0x000fe20007ffe0ff */
[----:B------:R-:W-:Y:S03]  /*7560*/  FFMA.FTZ R8, R20, c[0x0][0x2d0], -R164 ;  /* 0x0000b40014087a23 */ /* 0x000fe600000108a4 */
[----:B------:R1:W-:Y:S01]  /*7570*/  MUFU.EX2 R186, R44 ;  /* 0x0000002c00ba7308 */ /* 0x0003e20000000800 */
[----:B------:R-:W-:Y:S01]  /*7580*/  @P0 IMAD.WIDE.U32 R6, R4, 0x50, R6 ;  /* 0x0000005004060825 */ /* 0x000fe200078e0006 */
[----:B------:R-:W-:Y:S03]  /*7590*/  @P0 MOV R4, c[0x0][0x1e0] ;  /* 0x0000780000040a02 */ /* 0x000fe60000000f00 */
[----:B------:R-:W-:Y:S01]  /*75a0*/  FFMA.FTZ R20, R29, c[0x0][0x2d0], -R166 ;  /* 0x0000b4001d147a23 */ /* 0x000fe200000108a6 */
[----:B------:R-:W-:Y:S01]  /*75b0*/  @P0 LEA R10, P2, R6, c[0x0][0x1c8], 0x1 ;  /* 0x00007200060a0a11 */ /* 0x000fe200078408ff */
[----:B------:R-:W-:Y:S01]  /*75c0*/  FMUL.FTZ R29, R117, R149 ;  /* 0x00000095751d7220 */ /* 0x000fe20000410000 */
[----:B------:R-:W-:Y:S01]  /*75d0*/  @P0 SHF.L.U64.HI R12, R4, 0x5, R9 ;  /* 0x00000005040c0819 */ /* 0x000fe20000010209 */
[C---:B--2---:R-:W-:Y:S01]  /*75e0*/  FMUL.FTZ R30, R116.reuse, R150 ;  /* 0x00000096741e7220 */ /* 0x044fe20000410000 */
[----:B------:R2:W4:Y:S01]  /*75f0*/  MUFU.EX2 R228, R8 ;  /* 0x0000000800e47308 */ /* 0x0005220000000800 */
[----:B---3--:R-:W-:Y:S09]  /*7600*/  FMUL.FTZ R31, R116, R151 ;  /* 0x00000097741f7220 */ /* 0x008ff20000410000 */
[----:B------:R3:W-:Y:S01]  /*7610*/  MUFU.EX2 R217, R20 ;  /* 0x0000001400d97308 */ /* 0x0007e20000000800 */
[----:B-1----:R-:W-:Y:S09]  /*7620*/  FFMA.FTZ R44, R54, c[0x0][0x2d0], -R165 ;  /* 0x0000b400362c7a23 */ /* 0x002ff200000108a5 */
[----:B------:R-:W-:Y:S01]  /*7630*/  MUFU.EX2 R185, R44 ;  /* 0x0000002c00b97308 */ /* 0x000fe20000000800 */
[----:B--2---:R-:W-:Y:S01]  /*7640*/  @P0 IMAD R8, R5, 0x50, RZ ;  /* 0x0000005005080824 */ /* 0x004fe200078e02ff */
[----:B------:R-:W-:Y:S02]  /*7650*/  @P0 SHF.L.U32 R5, R4, 0x5, RZ ;  /* 0x0000000504050819 */ /* 0x000fe400000006ff */
[----:B----4-:R-:W-:Y:S02]  /*7660*/  F2FP.PACK_AB R48, R227, R228 ;  /* 0x000000e4e330723e */ /* 0x010fe400000000ff */
[----:B------:R-:W-:Y:S04]  /*7670*/  @P0 IADD3 R7, R7, R8, RZ ;  /* 0x0000000807070210 */ /* 0x000fe80007ffe0ff */
[----:B------:R-:W-:Y:S01]  /*7680*/  MUFU.EX2 R184, R52 ;  /* 0x0000003400b87308 */ /* 0x000fe20000000800 */
[-C--:B------:R-:W-:Y:S02]  /*7690*/  @P0 IADD3 R8, P4, R10, R5.reuse, RZ ;  /* 0x000000050a080210 */ /* 0x080fe40007f9e0ff */
[----:B------:R-:W-:Y:S01]  /*76a0*/  @P0 LEA.HI.X R11, R6, c[0x0][0x1cc], R7, 0x1, P2 ;  /* 0x00007300060b0a11 */ /* 0x000fe200010f0c07 */
[--C-:B------:R-:W-:Y:S01]  /*76b0*/  FFMA.FTZ R7, R32, c[0x0][0x2d0], -R164.reuse ;  /* 0x0000b40020077a23 */ /* 0x100fe200000108a4 */
[-C--:B------:R-:W-:Y:S01]  /*76c0*/  @P0 IADD3 R6, P3, R8, R5.reuse, RZ ;  /* 0x0000000508060210 */ /* 0x080fe20007f7e0ff */
[----:B---3--:R-:W-:Y:S01]  /*76d0*/  FMUL.FTZ R20, R117, R136 ;  /* 0x0000008875147220 */ /* 0x008fe20000410000 */
[----:B------:R-:W-:Y:S01]  /*76e0*/  @P0 IADD3.X R9, R11, R12, RZ, P4, !PT ;  /* 0x0000000c0b090210 */ /* 0x000fe200027fe4ff */
[----:B------:R1:W-:Y:S01]  /*76f0*/  @P0 LDGSTS.E.BYPASS.LTC128B.128 [R216+0x2900], [R10.64], !P1 ;  /* 0x029000000ad80fae */ /* 0x0003e2000c901d48 */
[-C--:B------:R-:W-:Y:S01]  /*7700*/  @P0 IADD3 R4, P2, R6, R5.reuse, RZ ;  /* 0x0000000506040210 */ /* 0x080fe20007f5e0ff */
[----:B------:R2:W-:Y:S01]  /*7710*/  MUFU.EX2 R226, R7 ;  /* 0x0000000700e27308 */ /* 0x0005e20000000800 */
[----:B------:R-:W-:Y:S05]  /*7720*/  FMUL.FTZ R32, R115, R140 ;  /* 0x0000008c73207220 */ /* 0x000fea0000410000 */
[----:B------:R3:W-:Y:S04]  /*7730*/  @P0 LDGSTS.E.BYPASS.LTC128B.128 [R216+0x3100], [R8.64], !P1 ;  /* 0x0310000008d80fae */ /* 0x0007e8000c901d48 */
[----:B------:R-:W-:Y:S10]  /*7740*/  MUFU.EX2 R180, R67 ;  /* 0x0000004300b47308 */ /* 0x000ff40000000800 */
[----:B------:R4:W-:Y:S01]  /*7750*/  MUFU.EX2 R179, R56 ;  /* 0x0000003800b37308 */ /* 0x0009e20000000800 */
[-C--:B--2---:R-:W-:Y:S01]  /*7760*/  @P0 IADD3.X R7, R9, R12.reuse, RZ, P3, !PT ;  /* 0x0000000c09070210 */ /* 0x084fe20001ffe4ff */
[----:B-1----:R-:W-:Y:S01]  /*7770*/  FFMA.FTZ R11, R33, c[0x0][0x2d0], -R164 ;  /* 0x0000b400210b7a23 */ /* 0x002fe200000108a4 */
[----:B------:R-:W-:Y:S01]  /*7780*/  @P0 IADD3 R10, P3, R4, R5, RZ ;  /* 0x00000005040a0210 */ /* 0x000fe20007f7e0ff */
[----:B------:R-:W-:Y:S01]  /*7790*/  FMUL.FTZ R33, R115, R141 ;  /* 0x0000008d73217220 */ /* 0x000fe20000410000 */
[----:B------:R-:W-:Y:S01]  /*77a0*/  @P0 IADD3.X R5, R7, R12, RZ, P2, !PT ;  /* 0x0000000c07050210 */ /* 0x000fe200017fe4ff */
[----:B------:R1:W-:Y:S04]  /*77b0*/  @P0 LDGSTS.E.BYPASS.LTC128B.128 [R216+0x3900], [R6.64], !P1 ;  /* 0x0390000006d80fae */ /* 0x0003e8000c901d48 */
[----:B------:R2:W5:Y:S01]  /*77c0*/  MUFU.EX2 R225, R11 ;  /* 0x0000000b00e17308 */ /* 0x0005620000000800 */
[C---:B---3--:R-:W-:Y:S01]  /*77d0*/  FMUL.FTZ R8, R115.reuse, R120 ;  /* 0x0000007873087220 */ /* 0x048fe20000410000 */
[----:B------:R-:W-:Y:S01]  /*77e0*/  F2FP.PACK_AB R120, R230, R229 ;  /* 0x000000e5e678723e */ /* 0x000fe200000000ff */
[----:B------:R-:W-:Y:S01]  /*77f0*/  FMUL.FTZ R9, R115, R121 ;  /* 0x0000007973097220 */ /* 0x000fe20000410000 */
[----:B------:R-:W-:Y:S01]  /*7800*/  F2FP.PACK_AB R121, R172, R171 ;  /* 0x000000abac79723e */ /* 0x000fe200000000ff */
[----:B------:R3:W-:Y:S01]  /*7810*/  @P0 LDGSTS.E.BYPASS.LTC128B.128 [R216+0x4100], [R4.64], !P1 ;  /* 0x0410000004d80fae */ /* 0x0007e2000c901d48 */
[--C-:B----4-:R-:W-:Y:S01]  /*7820*/  FFMA.FTZ R56, R70, c[0x0][0x2d0], -R165.reuse ;  /* 0x0000b40046387a23 */ /* 0x110fe200000108a5 */
[----:B--2---:R-:W-:Y:S01]  /*7830*/  @P0 IADD3.X R11, R5, R12, RZ, P3, !PT ;  /* 0x0000000c050b0210 */ /* 0x004fe20001ffe4ff */
[----:B------:R-:W-:Y:S01]  /*7840*/  FFMA.FTZ R12, R25, c[0x0][0x2d0], -R166 ;  /* 0x0000b400190c7a23 */ /* 0x000fe200000108a6 */
[----:B-----5:R-:W-:Y:S01]  /*7850*/  F2FP.PACK_AB R50, R225, R226 ;  /* 0x000000e2e132723e */ /* 0x020fe200000000ff */
[--C-:B-1----:R-:W-:Y:S03]  /*7860*/  FFMA.FTZ R6, R22, c[0x0][0x2d0], -R165.reuse ;  /* 0x0000b40016067a23 */ /* 0x102fe600000108a5 */
[----:B------:R1:W-:Y:S01]  /*7870*/  @P0 LDGSTS.E.BYPASS.LTC128B.128 [R216+0x4900], [R10.64], !P1 ;  /* 0x049000000ad80fae */ /* 0x0003e2000c901d48 */
[----:B------:R2:W-:Y:S01]  /*7880*/  MUFU.EX2 R219, R12 ;  /* 0x0000000c00db7308 */ /* 0x0005e20000000800 */
[C---:B------:R-:W-:Y:S01]  /*7890*/  FMUL.FTZ R7, R116.reuse, R127 ;  /* 0x0000007f74077220 */ /* 0x040fe20000410000 */
[----:B------:R-:W-:Y:S01]  /*78a0*/  F2FP.PACK_AB R127, R237, R236 ;  /* 0x000000eced7f723e */ /* 0x000fe200000000ff */
[C---:B------:R-:W-:Y:S02]  /*78b0*/  FMUL.FTZ R22, R116.reuse, R138 ;  /* 0x0000008a74167220 */ /* 0x040fe40000410000 */
[--C-:B---3--:R-:W-:Y:S02]  /*78c0*/  FFMA.FTZ R4, R23, c[0x0][0x2d0], -R165.reuse ;  /* 0x0000b40017047a23 */ /* 0x108fe400000108a5 */
[----:B------:R-:W3:Y:S01]  /*78d0*/  LDSM.16.MT88.4 R156, [R200] ;  /* 0x00000000c89c783b */ /* 0x000ee20000004200 */
[----:B------:R-:W-:Y:S01]  /*78e0*/  FMUL.FTZ R5, R117, R125 ;  /* 0x0000007d75057220 */ /* 0x000fe20000410000 */
[----:B------:R-:W-:Y:S01]  /*78f0*/  F2FP.PACK_AB R125, R235, R233 ;  /* 0x000000e9eb7d723e */ /* 0x000fe200000000ff */
[----:B------:R4:W-:Y:S01]  /*7900*/  MUFU.EX2 R222, R4 ;  /* 0x0000000400de7308 */ /* 0x0009e20000000800 */
[----:B------:R-:W-:Y:S02]  /*7910*/  FMUL.FTZ R23, R116, R139 ;  /* 0x0000008b74177220 */ /* 0x000fe40000410000 */
[C---:B------:R-:W-:Y:S02]  /*7920*/  FMUL.FTZ R25, R115.reuse, R145 ;  /* 0x0000009173197220 */ /* 0x040fe40000410000 */
[----:B------:R-:W5:Y:S05]  /*7930*/  LDSM.16.MT88.4 R160, [R204] ;  /* 0x00000000cca0783b */ /* 0x000f6a0000004200 */
[----:B------:R3:W3:Y:S03]  /*7940*/  MUFU.EX2 R221, R6 ;  /* 0x0000000600dd7308 */ /* 0x0006e60000000800 */
[----:B------:R-:W-:Y:S01]  /*7950*/  LDSM.16.MT88.4 R132, [R203] ;  /* 0x00000000cb84783b */ /* 0x000fe20000004200 */
[----:B--2---:R-:W-:Y:S02]  /*7960*/  FMUL.FTZ R12, R115, R128 ;  /* 0x00000080730c7220 */ /* 0x004fe40000410000 */
[----:B-1----:R-:W-:Y:S01]  /*7970*/  FMUL.FTZ R10, R0, R122 ;  /* 0x0000007a000a7220 */ /* 0x002fe20000410000 */
[----:B------:R-:W-:Y:S01]  /*7980*/  F2FP.PACK_AB R122, R234, R231 ;  /* 0x000000e7ea7a723e */ /* 0x000fe200000000ff */
[----:B------:R-:W-:Y:S01]  /*7990*/  FMUL.FTZ R11, R0, R123 ;  /* 0x0000007b000b7220 */ /* 0x000fe20000410000 */
[----:B------:R-:W-:Y:S02]  /*79a0*/  F2FP.PACK_AB R123, R174, R173 ;  /* 0x000000adae7b723e */ /* 0x000fe400000000ff */
[----:B------:R-:W1:Y:S01]  /*79b0*/  LDSM.16.MT88.4 R128, [R201] ;  /* 0x00000000c980783b */ /* 0x000e620000004200 */
[--C-:B----4-:R-:W-:Y:S02]  /*79c0*/  FFMA.FTZ R4, R34, c[0x0][0x2d0], -R165.reuse ;  /* 0x0000b40022047a23 */ /* 0x110fe400000108a5 */
[----:B------:R-:W-:Y:S02]  /*79d0*/  FMUL.FTZ R34, R0, R142 ;  /* 0x0000008e00227220 */ /* 0x000fe40000410000 */
[----:B------:R2:W-:Y:S03]  /*79e0*/  MUFU.EX2 R223, R4 ;  /* 0x0000000400df7308 */ /* 0x0005e60000000800 */
[----:B------:R-:W-:Y:S01]  /*79f0*/  LDSM.16.MT88.4 R52, [R204+0x1000] ;  /* 0x00100000cc34783b */ /* 0x000fe20000004200 */
[----:B---3--:R-:W-:Y:S01]  /*7a00*/  FMUL.FTZ R6, R116, R126 ;  /* 0x0000007e74067220 */ /* 0x008fe20000410000 */
[----:B------:R-:W-:Y:S02]  /*7a10*/  F2FP.PACK_AB R126, R240, R238 ;  /* 0x000000eef07e723e */ /* 0x000fe400000000ff */
[----:B------:R-:W-:Y:S04]  /*7a20*/  F2FP.PACK_AB R49, R222, R221 ;  /* 0x000000ddde31723e */ /* 0x000fe800000000ff */
[----:B------:R-:W0:Y:S01]  /*7a30*/  LDGDEPBAR ;  /* 0x00000000000079af */ /* 0x000e220000000000 */
[----:B--2---:R-:W-:Y:S02]  /*7a40*/  FFMA.FTZ R4, R35, c[0x0][0x2d0], -R165 ;  /* 0x0000b40023047a23 */ /* 0x004fe400000108a5 */
[C---:B------:R-:W-:Y:S02]  /*7a50*/  FMUL.FTZ R35, R0.reuse, R143 ;  /* 0x0000008f00237220 */ /* 0x040fe40000410000 */
[----:B------:R2:W3:Y:S01]  /*7a60*/  MUFU.EX2 R224, R4 ;  /* 0x0000000400e07308 */ /* 0x0004e20000000800 */
[----:B------:R-:W-:Y:S04]  /*7a70*/  FFMA.FTZ R0, R0, R244, R171 ;  /* 0x000000f400007223 */ /* 0x000fe800000100ab */
[----:B------:R-:W-:Y:S02]  /*7a80*/  FADD.FTZ R0, R172, R0 ;  /* 0x00000000ac007221 */ /* 0x000fe40000010000 */
[----:B--2---:R-:W-:Y:S01]  /*7a90*/  FFMA.FTZ R4, R24, c[0x0][0x2d0], -R166 ;  /* 0x0000b40018047a23 */ /* 0x004fe200000108a6 */
[----:B---3--:R-:W-:Y:S01]  /*7aa0*/  F2FP.PACK_AB R51, R224, R223 ;  /* 0x000000dfe033723e */ /* 0x008fe200000000ff */
[----:B------:R-:W-:Y:S02]  /*7ab0*/  FMUL.FTZ R24, R115, R144 ;  /* 0x0000009073187220 */ /* 0x000fe40000410000 */
[----:B------:R2:W3:Y:S02]  /*7ac0*/  MUFU.EX2 R220, R4 ;  /* 0x0000000400dc7308 */ /* 0x0004e40000000800 */
[----:B--2---:R-:W-:Y:S01]  /*7ad0*/  FMUL.FTZ R4, R117, R124 ;  /* 0x0000007c75047220 */ /* 0x004fe20000410000 */
[----:B------:R-:W-:Y:S07]  /*7ae0*/  F2FP.PACK_AB R124, R239, R232 ;  /* 0x000000e8ef7c723e */ /* 0x000fee00000000ff */
[-C--:B------:R-:W-:Y:S08]  /*7af0*/  HMMA.16816.F32 R4, R124, R156.reuse, R4 ;  /* 0x0000009c7c04723c */ /* 0x080ff00000001804 */
[C---:B------:R-:W-:Y:S08]  /*7b00*/  HMMA.16816.F32 R8, R120.reuse, R156, R8 ;  /* 0x0000009c7808723c */ /* 0x040ff00000001808 */
[-C--:B------:R-:W-:Y:S08]  /*7b10*/  HMMA.16816.F32 R12, R120, R158.reuse, R12 ;  /* 0x0000009e780c723c */ /* 0x080ff0000000180c */
[C---:B------:R-:W-:Y:S01]  /*7b20*/  HMMA.16816.F32 R16, R124.reuse, R158, R16 ;  /* 0x0000009e7c10723c */ /* 0x040fe20000001810 */
[----:B------:R-:W-:Y:S07]  /*7b30*/  MUFU.EX2 R158, R46 ;  /* 0x0000002e009e7308 */ /* 0x000fee0000000800 */
[-C--:B-----5:R-:W-:Y:S03]  /*7b40*/  HMMA.16816.F32 R20, R124, R160.reuse, R20 ;  /* 0x000000a07c14723c */ /* 0x0a0fe60000001814 */
[----:B------:R2:W-:Y:S05]  /*7b50*/  MUFU.EX2 R159, R47 ;  /* 0x0000002f009f7308 */ /* 0x0005ea0000000800 */
[C---:B------:R-:W-:Y:S05]  /*7b60*/  HMMA.16816.F32 R32, R120.reuse, R160, R32 ;  /* 0x000000a07820723c */ /* 0x040fea0000001820 */
[----:B------:R-:W-:Y:S03]  /*7b70*/  MUFU.EX2 R161, R42 ;  /* 0x0000002a00a17308 */ /* 0x000fe60000000800 */
[-C--:B------:R-:W-:Y:S07]  /*7b80*/  HMMA.16816.F32 R24, R120, R162.reuse, R24 ;  /* 0x000000a27818723c */ /* 0x080fee0000001818 */
[----:B------:R4:W5:Y:S01]  /*7b90*/  MUFU.EX2 R160, R43 ;  /* 0x0000002b00a07308 */ /* 0x0009620000000800 */
[C---:B------:R-:W-:Y:S01]  /*7ba0*/  HMMA.16816.F32 R84, R124.reuse, R162, R84 ;  /* 0x000000a27c54723c */ /* 0x040fe20000001854 */
[----:B--2---:R-:W-:Y:S07]  /*7bb0*/  LDSM.16.MT88.4 R44, [R200+0x1000] ;  /* 0x00100000c82c783b */ /* 0x004fee0000004200 */
[-C--:B-1----:R-:W-:Y:S01]  /*7bc0*/  HMMA.16816.F32 R28, R124, R128.reuse, R28 ;  /* 0x000000807c1c723c */ /* 0x082fe2000000181c */
[----:B------:R1:W-:Y:S07]  /*7bd0*/  MUFU.EX2 R162, R56 ;  /* 0x0000003800a27308 */ /* 0x0003ee0000000800 */
[C---:B------:R-:W-:Y:S01]  /*7be0*/  HMMA.16816.F32 R88, R120.reuse, R128, R88 ;  /* 0x000000807858723c */ /* 0x040fe20000001858 */
[----:B----4-:R-:W-:Y:S07]  /*7bf0*/  LDSM.16.MT88.4 R40, [R203+0x800] ;  /* 0x00080000cb28783b */ /* 0x010fee0000004200 */
[-C--:B------:R-:W-:Y:S08]  /*7c00*/  HMMA.16816.F32 R92, R120, R130.reuse, R92 ;  /* 0x00000082785c723c */ /* 0x080ff0000000185c */
[C---:B------:R-:W-:Y:S01]  /*7c10*/  HMMA.16816.F32 R96, R124.reuse, R130, R96 ;  /* 0x000000827c60723c */ /* 0x040fe20000001860 */
[----:B------:R-:W2:Y:S03]  /*7c20*/  LDSM.16.MT88.4 R128, [R200+0x800] ;  /* 0x00080000c880783b */ /* 0x000ea60000004200 */
[--C-:B-1----:R-:W-:Y:S04]  /*7c30*/  FFMA.FTZ R56, R71, c[0x0][0x2d0], -R165.reuse ;  /* 0x0000b40047387a23 */ /* 0x102fe800000108a5 */
[-C--:B------:R-:W-:Y:S01]  /*7c40*/  HMMA.16816.F32 R100, R124, R132.reuse, R100 ;  /* 0x000000847c64723c */ /* 0x080fe20000001864 */
[----:B------:R1:W-:Y:S07]  /*7c50*/  MUFU.EX2 R71, R56 ;  /* 0x0000003800477308 */ /* 0x0003ee0000000800 */
[C---:B------:R-:W-:Y:S08]  /*7c60*/  HMMA.16816.F32 R104, R120.reuse, R132, R104 ;  /* 0x000000847868723c */ /* 0x040ff00000001868 */
[-C--:B------:R-:W-:Y:S07]  /*7c70*/  HMMA.16816.F32 R36, R120, R134.reuse, R36 ;  /* 0x000000867824723c */ /* 0x080fee0000001824 */
[----:B---3--:R-:W-:Y:S01]  /*7c80*/  F2FP.PACK_AB R120, R219, R220 ;  /* 0x000000dcdb78723e */ /* 0x008fe200000000ff */
[----:B------:R-:W-:Y:S01]  /*7c90*/  HMMA.16816.F32 R108, R124, R134, R108 ;  /* 0x000000867c6c723c */ /* 0x000fe2000000186c */
[----:B------:R-:W3:Y:S03]  /*7ca0*/  LDSM.16.MT88.4 R124, [R204+0x800] ;  /* 0x00080000cc7c783b */ /* 0x000ee60000004200 */
[--C-:B-1----:R-:W-:Y:S01]  /*7cb0*/  FFMA.FTZ R56, R83, c[0x0][0x2d0], -R165.reuse ;  /* 0x0000b40053387a23 */ /* 0x102fe200000108a5 */
[----:B------:R-:W-:Y:S02]  /*7cc0*/  F2FP.PACK_AB R122, R217, R218 ;  /* 0x000000dad97a723e */ /* 0x000fe400000000ff */
[----:B------:R-:W-:Y:S01]  /*7cd0*/  F2FP.PACK_AB R121, R169, R170 ;  /* 0x000000aaa979723e */ /* 0x000fe200000000ff */
[-C--:B--2---:R-:W-:Y:S01]  /*7ce0*/  HMMA.16816.F32 R4, R48, R128.reuse, R4 ;  /* 0x000000803004723c */ /* 0x084fe20000001804 */
[----:B------:R-:W1:Y:S04]  /*7cf0*/  LDSM.16.MT88.4 R132, [R201+0x800] ;  /* 0x00080000c984783b */ /* 0x000e680000004200 */
[----:B------:R-:W-:Y:S07]  /*7d00*/  F2FP.PACK_AB R123, R167, R168 ;  /* 0x000000a8a77b723e */ /* 0x000fee00000000ff */
[C---:B------:R-:W-:Y:S08]  /*7d10*/  HMMA.16816.F32 R8, R120.reuse, R128, R8 ;  /* 0x000000807808723c */ /* 0x040ff00000001808 */
[-C--:B------:R-:W-:Y:S08]  /*7d20*/  HMMA.16816.F32 R12, R120, R130.reuse, R12 ;  /* 0x00000082780c723c */ /* 0x080ff0000000180c */
[C---:B------:R-:W-:Y:S08]  /*7d30*/  HMMA.16816.F32 R16, R48.reuse, R130, R16 ;  /* 0x000000823010723c */ /* 0x040ff00000001810 */
[-C--:B---3--:R-:W-:Y:S08]  /*7d40*/  HMMA.16816.F32 R20, R48, R124.reuse, R20 ;  /* 0x0000007c3014723c */ /* 0x088ff00000001814 */
[C---:B------:R-:W-:Y:S08]  /*7d50*/  HMMA.16816.F32 R32, R120.reuse, R124, R32 ;  /* 0x0000007c7820723c */ /* 0x040ff00000001820 */
[-C--:B------:R-:W-:Y:S08]  /*7d60*/  HMMA.16816.F32 R24, R120, R126.reuse, R24 ;  /* 0x0000007e7818723c */ /* 0x080ff00000001818 */
[C---:B------:R-:W-:Y:S08]  /*7d70*/  HMMA.16816.F32 R84, R48.reuse, R126, R84 ;  /* 0x0000007e3054723c */ /* 0x040ff00000001854 */
[-C--:B-1----:R-:W-:Y:S08]  /*7d80*/  HMMA.16816.F32 R28, R48, R132.reuse, R28 ;  /* 0x00000084301c723c */ /* 0x082ff0000000181c */
[C---:B------:R-:W-:Y:S08]  /*7d90*/  HMMA.16816.F32 R88, R120.reuse, R132, R88 ;  /* 0x000000847858723c */ /* 0x040ff00000001858 */
[-C--:B------:R-:W-:Y:S08]  /*7da0*/  HMMA.16816.F32 R92, R120, R134.reuse, R92 ;  /* 0x00000086785c723c */ /* 0x080ff0000000185c */
[C---:B------:R-:W-:Y:S01]  /*7db0*/  HMMA.16816.F32 R96, R48.reuse, R134, R96 ;  /* 0x000000863060723c */ /* 0x040fe20000001860 */
[----:B------:R-:W-:Y:S07]  /*7dc0*/  LDSM.16.MT88.4 R132, [R200+0x2000] ;  /* 0x00200000c884783b */ /* 0x000fee0000004200 */
[-C--:B------:R-:W-:Y:S08]  /*7dd0*/  HMMA.16816.F32 R100, R48, R40.reuse, R100 ;  /* 0x000000283064723c */ /* 0x080ff00000001864 */
[C---:B------:R-:W-:Y:S07]  /*7de0*/  HMMA.16816.F32 R104, R120.reuse, R40, R104 ;  /* 0x000000287868723c */ /* 0x040fee0000001868 */
[----:B------:R-:W-:Y:S01]  /*7df0*/  FFMA.FTZ R40, R65, c[0x0][0x2d0], -R164 ;  /* 0x0000b40041287a23 */ /* 0x000fe200000108a4 */
[-C--:B------:R-:W-:Y:S03]  /*7e00*/  HMMA.16816.F32 R36, R120, R42.reuse, R36 ;  /* 0x0000002a7824723c */ /* 0x080fe60000001824 */
[----:B------:R1:W-:Y:S01]  /*7e10*/  MUFU.EX2 R182, R40 ;  /* 0x0000002800b67308 */ /* 0x0003e20000000800 */
[----:B------:R-:W-:Y:S04]  /*7e20*/  F2FP.PACK_AB R41, R194, R195 ;  /* 0x000000c3c229723e */ /* 0x000fe800000000ff */
[----:B------:R-:W-:Y:S07]  /*7e30*/  HMMA.16816.F32 R108, R48, R42, R108 ;  /* 0x0000002a306c723c */ /* 0x000fee000000186c */
[----:B------:R-:W-:Y:S02]  /*7e40*/  F2FP.PACK_AB R42, R196, R197 ;  /* 0x000000c5c42a723e */ /* 0x000fe400000000ff */
[----:B------:R-:W-:Y:S03]  /*7e50*/  F2FP.PACK_AB R43, R192, R193 ;  /* 0x000000c1c02b723e */ /* 0x000fe600000000ff */
[----:B------:R-:W-:Y:S02]  /*7e60*/  F2FP.PACK_AB R48, R190, R191 ;  /* 0x000000bfbe30723e */ /* 0x000fe400000000ff */
[----:B-----5:R-:W-:Y:S02]  /*7e70*/  F2FP.PACK_AB R49, R160, R161 ;  /* 0x000000a1a031723e */ /* 0x020fe400000000ff */
[----:B------:R-:W-:Y:S02]  /*7e80*/  F2FP.PACK_AB R50, R188, R189 ;  /* 0x000000bdbc32723e */ /* 0x000fe400000000ff */
[----:B------:R-:W-:Y:S01]  /*7e90*/  F2FP.PACK_AB R51, R159, R158 ;  /* 0x0000009e9f33723e */ /* 0x000fe200000000ff */
[----:B-1----:R-:W-:Y:S02]  /*7ea0*/  FFMA.FTZ R40, R66, c[0x0][0x2d0], -R165 ;  /* 0x0000b40042287a23 */ /* 0x002fe400000108a5 */
[----:B------:R-:W1:Y:S02]  /*7eb0*/  LDSM.16.MT88.4 R64, [R201+0x1000] ;  /* 0x00100000c940783b */ /* 0x000e640000004200 */
[----:B------:R2:W-:Y:S02]  /*7ec0*/  MUFU.EX2 R181, R40 ;  /* 0x0000002800b57308 */ /* 0x0005e40000000800 */
[----:B--2---:R-:W-:Y:S07]  /*7ed0*/  F2FP.PACK_AB R40, R198, R199 ;  /* 0x000000c7c628723e */ /* 0x004fee00000000ff */
[-C--:B------:R-:W-:Y:S08]  /*7ee0*/  HMMA.16816.F32 R4, R40, R44.reuse, R4 ;  /* 0x0000002c2804723c */ /* 0x080ff00000001804 */
[C---:B------:R-:W-:Y:S07]  /*7ef0*/  HMMA.16816.F32 R8, R48.reuse, R44, R8 ;  /* 0x0000002c3008723c */ /* 0x040fee0000001808 */
[--C-:B------:R-:W-:Y:S01]  /*7f00*/  FFMA.FTZ R44, R57, c[0x0][0x2d0], -R166.reuse ;  /* 0x0000b400392c7a23 */ /* 0x100fe200000108a6 */
[-C--:B------:R-:W-:Y:S03]  /*7f10*/  HMMA.16816.F32 R12, R48, R46.reuse, R12 ;  /* 0x0000002e300c723c */ /* 0x080fe6000000180c */
[----:B------:R2:W-:Y:S05]  /*7f20*/  MUFU.EX2 R178, R44 ;  /* 0x0000002c00b27308 */ /* 0x0005ea0000000800 */
[C---:B------:R-:W-:Y:S08]  /*7f30*/  HMMA.16816.F32 R16, R40.reuse, R46, R16 ;  /* 0x0000002e2810723c */ /* 0x040ff00000001810 */
[-C--:B------:R-:W-:Y:S08]  /*7f40*/  HMMA.16816.F32 R20, R40, R52.reuse, R20 ;  /* 0x000000342814723c */ /* 0x080ff00000001814 */
[C---:B------:R-:W-:Y:S04]  /*7f50*/  HMMA.16816.F32 R32, R48.reuse, R52, R32 ;  /* 0x000000343020723c */ /* 0x040fe80000001820 */
[--C-:B--2---:R-:W-:Y:S03]  /*7f60*/  FFMA.FTZ R44, R58, c[0x0][0x2d0], -R3.reuse ;  /* 0x0000b4003a2c7a23 */ /* 0x104fe60000010803 */
[--C-:B------:R-:W-:Y:S01]  /*7f70*/  FFMA.FTZ R52, R61, c[0x0][0x2d0], -R166.reuse ;  /* 0x0000b4003d347a23 */ /* 0x100fe200000108a6 */
[-C--:B------:R-:W-:Y:S01]  /*7f80*/  HMMA.16816.F32 R24, R48, R54.reuse, R24 ;  /* 0x000000363018723c */ /* 0x080fe20000001818 */
[----:B------:R2:W-:Y:S07]  /*7f90*/  MUFU.EX2 R157, R44 ;  /* 0x0000002c009d7308 */ /* 0x0005ee0000000800 */
[C---:B------:R-:W-:Y:S03]  /*7fa0*/  HMMA.16816.F32 R84, R40.reuse, R54, R84 ;  /* 0x000000362854723c */ /* 0x040fe60000001854 */
[----:B------:R3:W-:Y:S05]  /*7fb0*/  MUFU.EX2 R176, R52 ;  /* 0x0000003400b07308 */ /* 0x0007ea0000000800 */
[-C--:B-1----:R-:W-:Y:S08]  /*7fc0*/  HMMA.16816.F32 R28, R40, R64.reuse, R28 ;  /* 0x00000040281c723c */ /* 0x082ff0000000181c */
[C---:B------:R-:W-:Y:S04]  /*7fd0*/  HMMA.16816.F32 R88, R48.reuse, R64, R88 ;  /* 0x000000403058723c */ /* 0x040fe80000001858 */
[--C-:B--2---:R-:W-:Y:S04]  /*7fe0*/  FFMA.FTZ R44, R59, c[0x0][0x2d0], -R3.reuse ;  /* 0x0000b4003b2c7a23 */ /* 0x104fe80000010803 */
[-C--:B------:R-:W-:Y:S01]  /*7ff0*/  HMMA.16816.F32 R92, R48, R66.reuse, R92 ;  /* 0x00000042305c723c */ /* 0x080fe2000000185c */
[----:B------:R1:W2:Y:S03]  /*8000*/  MUFU.EX2 R156, R44 ;  /* 0x0000002c009c7308 */ /* 0x0002a60000000800 */
[--C-:B---3--:R-:W-:Y:S04]  /*8010*/  FFMA.FTZ R52, R62, c[0x0][0x2d0], -R3.reuse ;  /* 0x0000b4003e347a23 */ /* 0x108fe80000010803 */
[C---:B------:R-:W-:Y:S03]  /*8020*/  HMMA.16816.F32 R96, R40.reuse, R66, R96 ;  /* 0x000000422860723c */ /* 0x040fe60000001860 */
[----:B------:R3:W-:Y:S10]  /*8030*/  MUFU.EX2 R118, R52 ;  /* 0x0000003400767308 */ /* 0x0007f40000000800 */
[----:B------:R4:W-:Y:S01]  /*8040*/  MUFU.EX2 R67, R56 ;  /* 0x0000003800437308 */ /* 0x0009e20000000800 */
[----:B-1----:R-:W-:Y:S09]  /*8050*/  FFMA.FTZ R44, R60, c[0x0][0x2d0], -R166 ;  /* 0x0000b4003c2c7a23 */ /* 0x002ff200000108a6 */
[----:B------:R1:W5:Y:S01]  /*8060*/  MUFU.EX2 R177, R44 ;  /* 0x0000002c00b17308 */ /* 0x0003620000000800 */
[----:B---3--:R-:W-:Y:S09]  /*8070*/  FFMA.FTZ R52, R63, c[0x0][0x2d0], -R3 ;  /* 0x0000b4003f347a23 */ /* 0x008ff20000010803 */
[----:B------:R3:W2:Y:S01]  /*8080*/  MUFU.EX2 R62, R52 ;  /* 0x00000034003e7308 */ /* 0x0006a20000000800 */
[----:B----4-:R-:W-:Y:S08]  /*8090*/  LDSM.16.MT88.4 R56, [R201+0x1800] ;  /* 0x00180000c938783b */ /* 0x010ff00000004200 */
[----:B-1----:R-:W1:Y:S01]  /*80a0*/  LDSM.16.MT88.4 R44, [R203+0x1000] ;  /* 0x00100000cb2c783b */ /* 0x002e620000004200 */
[--C-:B---3--:R-:W-:Y:S04]  /*80b0*/  FFMA.FTZ R52, R68, c[0x0][0x2d0], -R164.reuse ;  /* 0x0000b40044347a23 */ /* 0x108fe800000108a4 */
[----:B------:R3:W-:Y:S02]  /*80c0*/  MUFU.EX2 R175, R52 ;  /* 0x0000003400af7308 */ /* 0x0007e40000000800 */
[--C-:B---3--:R-:W-:Y:S01]  /*80d0*/  FFMA.FTZ R52, R69, c[0x0][0x2d0], -R164.reuse ;  /* 0x0000b40045347a23 */ /* 0x108fe200000108a4 */
[-C--:B-1----:R-:W-:Y:S07]  /*80e0*/  HMMA.16816.F32 R100, R40, R44.reuse, R100 ;  /* 0x0000002c2864723c */ /* 0x082fee0000001864 */
[----:B------:R1:W-:Y:S01]  /*80f0*/  MUFU.EX2 R163, R52 ;  /* 0x0000003400a37308 */ /* 0x0003e20000000800 */
[C---:B------:R-:W-:Y:S07]  /*8100*/  HMMA.16816.F32 R104, R48.reuse, R44, R104 ;  /* 0x0000002c3068723c */ /* 0x040fee0000001868 */
[--C-:B------:R-:W-:Y:S01]  /*8110*/  FFMA.FTZ R44, R80, c[0x0][0x2d0], -R164.reuse ;  /* 0x0000b400502c7a23 */ /* 0x100fe200000108a4 */
[-C--:B------:R-:W-:Y:S01]  /*8120*/  HMMA.16816.F32 R36, R48, R46.reuse, R36 ;  /* 0x0000002e3024723c */ /* 0x080fe20000001824 */
[----:B------:R-:W-:Y:S02]  /*8130*/  LDSM.16.MT88.4 R48, [R204+0x1800] ;  /* 0x00180000cc30783b */ /* 0x000fe40000004200 */
[----:B------:R3:W-:Y:S01]  /*8140*/  MUFU.EX2 R70, R44 ;  /* 0x0000002c00467308 */ /* 0x0007e20000000800 */
[----:B--2---:R-:W-:Y:S04]  /*8150*/  F2FP.PACK_AB R45, R156, R157 ;  /* 0x0000009d9c2d723e */ /* 0x004fe800000000ff */
[----:B------:R-:W-:Y:S01]  /*8160*/  HMMA.16816.F32 R108, R40, R46, R108 ;  /* 0x0000002e286c723c */ /* 0x000fe2000000186c */
[----:B-1----:R-:W1:Y:S06]  /*8170*/  LDSM.16.MT88.4 R52, [R200+0x1800] ;  /* 0x00180000c834783b */ /* 0x002e6c0000004200 */
[----:B------:R-:W-:Y:S02]  /*8180*/  F2FP.PACK_AB R40, R186, R187 ;  /* 0x000000bbba28723e */ /* 0x000fe400000000ff */
[----:B------:R-:W-:Y:S03]  /*8190*/  F2FP.PACK_AB R41, R183, R185 ;  /* 0x000000b9b729723e */ /* 0x000fe600000000ff */
[----:B------:R-:W-:Y:S02]  /*81a0*/  F2FP.PACK_AB R42, R182, R184 ;  /* 0x000000b8b62a723e */ /* 0x000fe400000000ff */
[----:B------:R-:W-:Y:S02]  /*81b0*/  F2FP.PACK_AB R43, R180, R181 ;  /* 0x000000b5b42b723e */ /* 0x000fe400000000ff */
[----:B-----5:R-:W-:Y:S02]  /*81c0*/  F2FP.PACK_AB R46, R176, R177 ;  /* 0x000000b1b02e723e */ /* 0x020fe400000000ff */
[----:B------:R-:W-:Y:S01]  /*81d0*/  F2FP.PACK_AB R47, R62, R118 ;  /* 0x000000763e2f723e */ /* 0x000fe200000000ff */
[----:B---3--:R-:W-:Y:S04]  /*81e0*/  FFMA.FTZ R44, R81, c[0x0][0x2d0], -R164 ;  /* 0x0000b400512c7a23 */ /* 0x008fe800000108a4 */
[----:B------:R2:W-:Y:S01]  /*81f0*/  MUFU.EX2 R69, R44 ;  /* 0x0000002c00457308 */ /* 0x0005e20000000800 */
[-C--:B-1----:R-:W-:Y:S03]  /*8200*/  HMMA.16816.F32 R4, R40, R52.reuse, R4 ;  /* 0x000000342804723c */ /* 0x082fe60000001804 */
[----:B--2---:R-:W-:Y:S06]  /*8210*/  FFMA.FTZ R44, R82, c[0x0][0x2d0], -R165 ;  /* 0x0000b400522c7a23 */ /* 0x004fec00000108a5 */
[----:B------:R1:W-:Y:S03]  /*8220*/  MUFU.EX2 R68, R44 ;  /* 0x0000002c00447308 */ /* 0x0003e60000000800 */
        /* <DEDUP_REMOVED lines=8> */
[--C-:B-1----:R-:W-:Y:S03]  /*82b0*/  FFMA.FTZ R52, R73, c[0x0][0x2d0], -R166.reuse ;  /* 0x0000b40049347a23 */ /* 0x102fe600000108a6 */
[--C-:B------:R-:W-:Y:S01]  /*82c0*/  FFMA.FTZ R48, R76, c[0x0][0x2d0], -R166.reuse ;  /* 0x0000b4004c307a23 */ /* 0x100fe200000108a6 */
[-C--:B------:R-:W-:Y:S01]  /*82d0*/  HMMA.16816.F32 R24, R44, R50.reuse, R24 ;  /* 0x000000322c18723c */ /* 0x080fe20000001818 */
[----:B------:R1:W2:Y:S07]  /*82e0*/  MUFU.EX2 R66, R52 ;  /* 0x0000003400427308 */ /* 0x0002ae0000000800 */
[C---:B------:R-:W-:Y:S03]  /*82f0*/  HMMA.16816.F32 R84, R40.reuse, R50, R84 ;  /* 0x000000322854723c */ /* 0x040fe60000001854 */
[----:B------:R3:W-:Y:S05]  /*8300*/  MUFU.EX2 R64, R48 ;  /* 0x0000003000407308 */ /* 0x0007ea0000000800 */
[-C--:B------:R-:W-:Y:S08]  /*8310*/  HMMA.16816.F32 R28, R40, R56.reuse, R28 ;  /* 0x00000038281c723c */ /* 0x080ff0000000181c */
[C---:B------:R-:W-:Y:S04]  /*8320*/  HMMA.16816.F32 R88, R44.reuse, R56, R88 ;  /* 0x000000382c58723c */ /* 0x040fe80000001858 */
[--C-:B-1----:R-:W-:Y:S01]  /*8330*/  FFMA.FTZ R52, R74, c[0x0][0x2d0], -R3.reuse ;  /* 0x0000b4004a347a23 */ /* 0x102fe20000010803 */
[----:B--2---:R-:W-:Y:S03]  /*8340*/  F2FP.PACK_AB R152, R66, R65 ;  /* 0x000000414298723e */ /* 0x004fe600000000ff */
[-C--:B------:R-:W-:Y:S01]  /*8350*/  HMMA.16816.F32 R92, R44, R58.reuse, R92 ;  /* 0x0000003a2c5c723c */ /* 0x080fe2000000185c */
[----:B------:R1:W-:Y:S03]  /*8360*/  MUFU.EX2 R61, R52 ;  /* 0x00000034003d7308 */ /* 0x0003e60000000800 */
[----:B---3--:R-:W-:Y:S04]  /*8370*/  FFMA.FTZ R48, R77, c[0x0][0x2d0], -R166 ;  /* 0x0000b4004d307a23 */ /* 0x008fe800000108a6 */
[C---:B------:R-:W-:Y:S03]  /*8380*/  HMMA.16816.F32 R96, R40.reuse, R58, R96 ;  /* 0x0000003a2860723c */ /* 0x040fe60000001860 */
[----:B------:R2:W3:Y:S01]  /*8390*/  MUFU.EX2 R63, R48 ;  /* 0x00000030003f7308 */ /* 0x0004e20000000800 */
[--C-:B-1----:R-:W-:Y:S09]  /*83a0*/  FFMA.FTZ R52, R75, c[0x0][0x2d0], -R3.reuse ;  /* 0x0000b4004b347a23 */ /* 0x102ff20000010803 */
[----:B------:R1:W4:Y:S01]  /*83b0*/  MUFU.EX2 R60, R52 ;  /* 0x00000034003c7308 */ /* 0x0003220000000800 */
[--C-:B--2---:R-:W-:Y:S01]  /*83c0*/  FFMA.FTZ R48, R78, c[0x0][0x2d0], -R3.reuse ;  /* 0x0000b4004e307a23 */ /* 0x104fe20000010803 */
[----:B---3--:R-:W-:Y:S01]  /*83d0*/  F2FP.PACK_AB R154, R63, R64 ;  /* 0x000000403f9a723e */ /* 0x008fe200000000ff */
[----:B------:R-:W-:Y:S07]  /*83e0*/  FFMA.FTZ R3, R79, c[0x0][0x2d0], -R3 ;  /* 0x0000b4004f037a23 */ /* 0x000fee0000010803 */
[----:B------:R2:W-:Y:S10]  /*83f0*/  MUFU.EX2 R57, R48 ;  /* 0x0000003000397308 */ /* 0x0005f40000000800 */
[----:B------:R-:W3:Y:S01]  /*8400*/  MUFU.EX2 R56, R3 ;  /* 0x0000000300387308 */ /* 0x000ee20000000800 */
[----:B-1----:R-:W1:Y:S01]  /*8410*/  LDSM.16.MT88.4 R52, [R203+0x1800] ;  /* 0x00180000cb34783b */ /* 0x002e620000004200 */
[----:B----4-:R-:W-:Y:S07]  /*8420*/  F2FP.PACK_AB R153, R60, R61 ;  /* 0x0000003d3c99723e */ /* 0x010fee00000000ff */
[----:B--2---:R-:W2:Y:S01]  /*8430*/  LDSM.16.MT88.4 R48, [R204+0x2000] ;  /* 0x00200000cc30783b */ /* 0x004ea20000004200 */
[----:B---3--:R-:W-:Y:S01]  /*8440*/  F2FP.PACK_AB R155, R56, R57 ;  /* 0x00000039389b723e */ /* 0x008fe200000000ff */
[----:B------:R-:W-:Y:S04]  /*8450*/  FFMA.FTZ R3, R117, R241, R232 ;  /* 0x000000f175037223 */ /* 0x000fe800000100e8 */
[----:B------:R-:W-:Y:S04]  /*8460*/  FADD.FTZ R3, R239, R3 ;  /* 0x00000003ef037221 */ /* 0x000fe80000010000 */
[----:B------:R-:W-:Y:S01]  /*8470*/  FADD.FTZ R3, R238, R3 ;  /* 0x00000003ee037221 */ /* 0x000fe20000010000 */
[-C--:B-1----:R-:W-:Y:S08]  /*8480*/  HMMA.16816.F32 R100, R40, R52.reuse, R100 ;  /* 0x000000342864723c */ /* 0x082ff00000001864 */
[C---:B------:R-:W-:Y:S07]  /*8490*/  HMMA.16816.F32 R104, R44.reuse, R52, R104 ;  /* 0x000000342c68723c */ /* 0x040fee0000001868 */
[----:B------:R-:W-:Y:S01]  /*84a0*/  FFMA.FTZ R53, R116, R242, R233 ;  /* 0x000000f274357223 */ /* 0x000fe200000100e9 */
[-C--:B------:R-:W-:Y:S01]  /*84b0*/  HMMA.16816.F32 R36, R44, R54.reuse, R36 ;  /* 0x000000362c24723c */ /* 0x080fe20000001824 */
[----:B------:R-:W1:Y:S03]  /*84c0*/  LDSM.16.MT88.4 R44, [R201+0x2000] ;  /* 0x00200000c92c783b */ /* 0x000e660000004200 */
[----:B------:R-:W-:Y:S01]  /*84d0*/  FFMA.FTZ R52, R115, R243, R229 ;  /* 0x000000f373347223 */ /* 0x000fe200000100e5 */
[----:B------:R-:W-:Y:S03]  /*84e0*/  MOV R115, R112 ;  /* 0x0000007000737202 */ /* 0x000fe60000000f00 */
[----:B------:R-:W-:Y:S07]  /*84f0*/  HMMA.16816.F32 R108, R40, R54, R108 ;  /* 0x00000036286c723c */ /* 0x000fee000000186c */
[----:B------:R-:W-:Y:S02]  /*8500*/  F2FP.PACK_AB R40, R163, R175 ;  /* 0x000000afa328723e */ /* 0x000fe400000000ff */
[----:B------:R-:W-:Y:S03]  /*8510*/  F2FP.PACK_AB R41, R71, R162 ;  /* 0x000000a24729723e */ /* 0x000fe600000000ff */
[----:B------:R-:W-:Y:S02]  /*8520*/  F2FP.PACK_AB R42, R69, R70 ;  /* 0x00000046452a723e */ /* 0x000fe400000000ff */
[----:B------:R-:W-:Y:S07]  /*8530*/  F2FP.PACK_AB R43, R67, R68 ;  /* 0x00000044432b723e */ /* 0x000fee00000000ff */
[-C--:B------:R-:W-:Y:S07]  /*8540*/  HMMA.16816.F32 R124, R40, R132.reuse, R4 ;  /* 0x00000084287c723c */ /* 0x080fee0000001804 */
[----:B------:R-:W-:Y:S01]  /*8550*/  FADD.FTZ R4, R235, R53 ;  /* 0x00000035eb047221 */ /* 0x000fe20000010000 */
[C---:B------:R-:W-:Y:S04]  /*8560*/  HMMA.16816.F32 R120, R152.reuse, R132, R8 ;  /* 0x000000849878723c */ /* 0x040fe80000001808 */
[----:B------:R-:W-:Y:S03]  /*8570*/  FADD.FTZ R5, R230, R52 ;  /* 0x00000034e6057221 */ /* 0x000fe60000010000 */
[----:B------:R-:W-:Y:S01]  /*8580*/  FADD.FTZ R9, R236, R4 ;  /* 0x00000004ec097221 */ /* 0x000fe20000010000 */
[-C--:B------:R-:W-:Y:S04]  /*8590*/  HMMA.16816.F32 R128, R152, R134.reuse, R12 ;  /* 0x000000869880723c */ /* 0x080fe8000000180c */
[----:B------:R-:W-:Y:S02]  /*85a0*/  FADD.FTZ R11, R231, R5 ;  /* 0x00000005e70b7221 */ /* 0x000fe40000010000 */
[----:B------:R-:W-:Y:S01]  /*85b0*/  FADD.FTZ R10, R173, R0 ;  /* 0x00000000ad0a7221 */ /* 0x000fe20000010000 */
[----:B------:R-:W3:Y:S01]  /*85c0*/  LDSM.16.MT88.4 R4, [R203+0x2000] ;  /* 0x00200000cb04783b */ /* 0x000ee20000004200 */
[----:B------:R-:W-:Y:S01]  /*85d0*/  FADD.FTZ R8, R240, R3 ;  /* 0x00000003f0087221 */ /* 0x000fe20000010000 */
[C---:B------:R-:W-:Y:S04]  /*85e0*/  HMMA.16816.F32 R132, R40.reuse, R134, R16 ;  /* 0x000000862884723c */ /* 0x040fe80000001810 */
[----:B------:R-:W-:Y:S02]  /*85f0*/  FADD.FTZ R3, R237, R9 ;  /* 0x00000009ed037221 */ /* 0x000fe40000010000 */
        /* <DEDUP_REMOVED lines=18> */
[-C--:B-1----:R-:W-:Y:S03]  /*8720*/  HMMA.16816.F32 R148, R40, R44.reuse, R28 ;  /* 0x0000002c2894723c */ /* 0x082fe6000000181c */
        /* <DEDUP_REMOVED lines=39> */
[-C--:B------:R-:W-:Y:S01]  /*89a0*/  MOV R118, R2.reuse ;  /* 0x0000000200767202 */ /* 0x080fe20000000f00 */
        /* <DEDUP_REMOVED lines=20> */
[----:B------:R-:W-:Y:S01]  /*8af0*/  MOV R3, R113 ;  /* 0x0000007100037202 */ /* 0x000fe20000000f00 */
[----:B------:R-:W-:Y:S01]  /*8b00*/  FADD.FTZ R244, R56, R0 ;  /* 0x0000000038f47221 */ /* 0x000fe20000010000 */
[----:B------:R-:W-:Y:S01]  /*8b10*/  MOV R0, R114 ;  /* 0x0000007200007202 */ /* 0x000fe20000000f00 */
[----:B------:R-:W-:-:S05]  /*8b20*/  @P0 BRA `(.L_x_1690) ;  /* 0xffffd19000000947 */ /* 0x000fca000383ffff */
.L_x_1689:
[----:B------:R-:W-:Y:S05]  /*8b30*/  BRA.DIV ~URZ, `(.L_x_1691) ;  /* 0x000049827f007947 */ /* 0x000fea000b800000 */
[----:B------:R-:W1:Y:S04]  /*8b40*/  SHFL.BFLY PT, R0, R241, 0x2, 0x1f ;  /* 0x0c401f00f1007f89 */ /* 0x000e6800000e0000 */
[----:B------:R-:W2:Y:S04]  /*8b50*/  SHFL.BFLY PT, R2, R242, 0x2, 0x1f ;  /* 0x0c401f00f2027f89 */ /* 0x000ea800000e0000 */
[----:B------:R-:W3:Y:S04]  /*8b60*/  SHFL.BFLY PT, R3, R243, 0x2, 0x1f ;  /* 0x0c401f00f3037f89 */ /* 0x000ee800000e0000 */
        /* <DEDUP_REMOVED lines=8> */
[----:B------:R4:W4:Y:S01]  /*8bf0*/  SHFL.BFLY PT, R9, R8, 0x1, 0x1f ;  /* 0x0c201f0008097f89 */ /* 0x00092200000e0000 */
[----:B-1----:R-:W-:Y:S02]  /*8c00*/  FADD.FTZ R4, R0, R4 ;  /* 0x0000000400047221 */ /* 0x002fe40000010000 */
[----:B--2---:R-:W-:Y:S02]  /*8c10*/  FADD.FTZ R6, R2, R6 ;  /* 0x0000000602067221 */ /* 0x004fe40000010000 */
[----:B---3--:R-:W-:Y:S02]  /*8c20*/  FADD.FTZ R7, R3, R7 ;  /* 0x0000000703077221 */ /* 0x008fe40000010000 */
.L_x_1773:
        /* <DEDUP_REMOVED lines=46> */
[----:B------:R-:W3:Y:S01]  /*8f10*/  @P0 MUFU.RCP R0, R4 ;  /* 0x0000000400000308 */ /* 0x000ee20000001000 */
        /* <DEDUP_REMOVED lines=24> */
[----:B------:R1:W4:Y:S01]  /*90a0*/  @P0 MUFU.LG2 R2, R4 ;  /* 0x0000000400020308 */ /* 0x0003220000000c00 */
[----:B------:R-:W-:-:S02]  /*90b0*/  @P3 FMUL.FTZ R7, R3, c[0x0][0x2d0] ;  /* 0x0000b40003073a20 */ /* 0x000fc40000410000 */
[----:B------:R-:W-:Y:S02]  /*90c0*/  @P1 FMUL.FTZ R3, R11, c[0x0][0x2d0] ;  /* 0x0000b4000b031a20 */ /* 0x000fe40000410000 */
[----:B------:R-:W-:Y:S02]  /*90d0*/  @P3 FMUL.FTZ R10, R10, 0.69314718246459960938 ;  /* 0x3f3172180a0a3820 */ /* 0x000fe40000410000 */
[----:B------:R-:W-:Y:S01]  /*90e0*/  @P1 FFMA.FTZ R26, R3, R112, R8 ;  /* 0x00000070031a1223 */ /* 0x000fe20000010008 */
[----:B------:R-:W-:Y:S01]  /*90f0*/  @P0 MOV R3, 0x3f317218 ;  /* 0x3f31721800030802 */ /* 0x000fe20000000f00 */
[----:B--2---:R-:W-:Y:S02]  /*9100*/  @P2 FMUL.FTZ R9, R9, 0.69314718246459960938 ;  /* 0x3f31721809092820 */ /* 0x004fe40000410000 */
[----:B------:R-:W-:Y:S02]  /*9110*/  @P2 FMUL.FTZ R6, R6, c[0x0][0x2d0] ;  /* 0x0000b40006062a20 */ /* 0x000fe40000410000 */
[----:B------:R-:W-:-:S02]  /*9120*/  @P0 FMUL.FTZ R3, R3, c[0x0][0x2d0] ;  /* 0x0000b40003030a20 */ /* 0x000fc40000410000 */
[----:B---3--:R-:W-:Y:S01]  /*9130*/  FMUL.FTZ R32, R0, R122 ;  /* 0x0000007a00207220 */ /* 0x008fe20000410000 */
[----:B-1----:R-:W-:Y:S01]  /*9140*/  MOV R4, 0x1 ;  /* 0x0000000100047802 */ /* 0x002fe20000000f00 */
[----:B----4-:R-:W-:Y:S02]  /*9150*/  @P0 FMUL.FTZ R2, R2, 0.69314718246459960938 ;  /* 0x3f31721802020820 */ /* 0x010fe40000410000 */
        /* <DEDUP_REMOVED lines=19> */
.L_x_1660:
[----:B------:R-:W2:Y:S01]  /*9290*/  S2R R2, SR_TID.X ;  /* 0x0000000000027919 */ /* 0x000ea20000002100 */
[----:B------:R-:W-:Y:S01]  /*92a0*/  BSSY B0, `(.L_x_1692) ;  /* 0x0000010000007945 */ /* 0x000fe20003800000 */
[----:B--2---:R-:W-:-:S13]  /*92b0*/  LOP3.LUT P0, RZ, R2, 0x7f, RZ, 0xc0, !PT ;  /* 0x0000007f02ff7812 */ /* 0x004fda000780c0ff */
[----:B------:R-:W-:Y:S05]  /*92c0*/  @P0 BRA `(.L_x_1693) ;  /* 0x000000d000000947 */ /* 0x000fea0003800000 */
[----:B------:R-:W2:Y:S01]  /*92d0*/  S2R R4, SR_LANEID ;  /* 0x0000000000047919 */ /* 0x000ea20000000000 */
        /* <DEDUP_REMOVED lines=11> */
[----:B--2---:R-:W-:-:S06]  /*9390*/  IADD3 R248, R3, c[0x0][0xc], R2 ;  /* 0x0000030003f87a10 */ /* 0x004fcc0007ffe002 */
.L_x_1693:
[----:B------:R-:W-:Y:S05]  /*93a0*/  BSYNC B0 ;  /* 0x0000000000007941 */ /* 0x000fea0003800000 */
.L_x_1692:
[----:B------:R-:W-:Y:S01]  /*93b0*/  PRMT R0, R0, 0x9910, RZ ;  /* 0x0000991000007816 */ /* 0x000fe200000000ff */
[----:B------:R-:W-:Y:S01]  /*93c0*/  BSSY B1, `(.L_x_1694) ;  /* 0x00002b0000017945 */ /* 0x000fe20003800000 */
[----:B------:R-:W-:Y:S01]  /*93d0*/  IMAD.MOV.U32 R88, RZ, RZ, R248 ;  /* 0x000000ffff587224 */ /* 0x000fe200078e00f8 */
[----:B------:R-:W-:Y:S02]  /*93e0*/  SHF.R.S32.HI R8, RZ, 0x1f, R245 ;  /* 0x0000001fff087819 */ /* 0x000fe400000114f5 */
[----:B------:R-:W-:Y:S02]  /*93f0*/  ISETP.NE.AND P0, PT, R0, RZ, PT ;  /* 0x000000ff0000720c */ /* 0x000fe40003f05270 */
[----:B------:R-:W-:-:S11]  /*9400*/  SHF.R.S32.HI R18, RZ, 0x1f, R246 ;  /* 0x0000001fff127819 */ /* 0x000fd600000114f6 */
[----:B------:R-:W-:Y:S05]  /*9410*/  @!P0 BRA `(.L_x_1695) ;  /* 0x00001f0000008947 */ /* 0x000fea0003800000 */
[----:B------:R-:W2:Y:S04]  /*9420*/  LDL R6, [R1+0x24] ;  /* 0x0000240001067983 */ /* 0x000ea80000100800 */
[----:B-1----:R-:W3:Y:S04]  /*9430*/  LDL R5, [R1+0x34] ;  /* 0x0000340001057983 */ /* 0x002ee80000100800 */
        /* <DEDUP_REMOVED lines=94> */
.L_x_1696:
[----:B-1----:R-:W2:Y:S04]  /*9a20*/  LDL R4, [R1+0x54] ;  /* 0x0000540001047983 */ /* 0x002ea80000100800 */
        /* <DEDUP_REMOVED lines=127> */
.L_x_1774:
[----:B------:R-:W-:Y:S05]  /*a220*/  BRA.DIV ~URZ, `(.L_x_1699) ;  /* 0x000035b27f007947 */ /* 0x000fea000b800000 */
[----:B------:R3:W4:Y:S02]  /*a230*/  SHFL.IDX PT, R2, R7, RZ, 0x181f ;  /* 0x00181fff07027589 */ /* 0x00072400000e0000 */
.L_x_1775:
[----:B------:R-:W-:-:S04]  /*a240*/  ISETP.GE.AND P2, PT, R246, c[0x0][0x3c8], PT ;  /* 0x0000f200f6007a0c */ /* 0x000fc80003f46270 */
[----:B------:R-:W-:-:S13]  /*a250*/  ISETP.GE.OR P1, PT, R4, R0, P2 ;  /* 0x000000000400720c */ /* 0x000fda0001726670 */
[----:B----4-:R-:W-:-:S04]  /*a260*/  @!P1 LEA R2, P0, R246, R2, 0x1 ;  /* 0x00000002f6029211 */ /* 0x010fc800078008ff */
[----:B--2---:R-:W-:-:S05]  /*a270*/  @!P1 LEA.HI.X R3, R246, R8, R18, 0x1, P0 ;  /* 0x00000008f6039211 */ /* 0x004fca00000f0c12 */
[----:B------:R2:W-:Y:S01]  /*a280*/  @!P1 ST.E.128 [R2.64], R12 ;  /* 0x0000000c02009985 */ /* 0x0005e2000c101d08 */
[----:B------:R-:W-:Y:S05]  /*a290*/  BRA.DIV ~URZ, `(.L_x_1700) ;  /* 0x000035b27f007947 */ /* 0x000fea000b800000 */
[----:B------:R4:W1:Y:S04]  /*a2a0*/  SHFL.IDX PT, R8, R6, 0x1, 0x181f ;  /* 0x00381f0006087f89 */ /* 0x00086800000e0000 */
[----:B--2---:R4:W2:Y:S02]  /*a2b0*/  SHFL.IDX PT, R2, R7, 0x1, 0x181f ;  /* 0x00381f0007027f89 */ /* 0x0048a400000e0000 */
.L_x_1776:
[----:B------:R-:W-:-:S04]  /*a2c0*/  IADD3 R3, R4, 0x10, RZ ;  /* 0x0000001004037810 */ /* 0x000fc80007ffe0ff */
[----:B------:R-:W-:-:S13]  /*a2d0*/  ISETP.GE.OR P1, PT, R3, R0, P2 ;  /* 0x000000000300720c */ /* 0x000fda0001726670 */
[----:B--2---:R-:W-:-:S04]  /*a2e0*/  @!P1 LEA R2, P0, R246, R2, 0x1 ;  /* 0x00000002f6029211 */ /* 0x004fc800078008ff */
[----:B-1----:R-:W-:-:S05]  /*a2f0*/  @!P1 LEA.HI.X R3, R246, R8, R18, 0x1, P0 ;  /* 0x00000008f6039211 */ /* 0x002fca00000f0c12 */
[----:B------:R1:W-:Y:S01]  /*a300*/  @!P1 ST.E.128 [R2.64], R20 ;  /* 0x0000001402009985 */ /* 0x0003e2000c101d08 */
[----:B------:R-:W-:Y:S05]  /*a310*/  BRA.DIV ~URZ, `(.L_x_1701) ;  /* 0x000036027f007947 */ /* 0x000fea000b800000 */
[----:B------:R2:W1:Y:S02]  /*a320*/  SHFL.IDX PT, R8, R6, 0x2, 0x181f ;  /* 0x00581f0006087f89 */ /* 0x00046400000e0000 */
.L_x_1777:
[----:B------:R-:W-:Y:S05]  /*a330*/  BRA.DIV ~URZ, `(.L_x_1702) ;  /* 0x000036527f007947 */ /* 0x000fea000b800000 */
[----:B-1----:R1:W2:Y:S02]  /*a340*/  SHFL.IDX PT, R2, R7, 0x2, 0x181f ;  /* 0x00581f0007027f89 */ /* 0x0022a400000e0000 */
.L_x_1778:
[----:B------:R-:W-:-:S04]  /*a350*/  IADD3 R3, R4, 0x20, RZ ;  /* 0x0000002004037810 */ /* 0x000fc80007ffe0ff */
[----:B------:R-:W-:-:S13]  /*a360*/  ISETP.GE.OR P1, PT, R3, R0, P2 ;  /* 0x000000000300720c */ /* 0x000fda0001726670 */
[----:B--2---:R-:W-:-:S04]  /*a370*/  @!P1 LEA R2, P0, R246, R2, 0x1 ;  /* 0x00000002f6029211 */ /* 0x004fc800078008ff */
[----:B------:R-:W-:-:S05]  /*a380*/  @!P1 LEA.HI.X R3, R246, R8, R18, 0x1, P0 ;  /* 0x00000008f6039211 */ /* 0x000fca00000f0c12 */
[----:B------:R2:W-:Y:S01]  /*a390*/  @!P1 ST.E.128 [R2.64], R24 ;  /* 0x0000001802009985 */ /* 0x0005e2000c101d08 */
[----:B------:R-:W-:Y:S05]  /*a3a0*/  BRA.DIV ~URZ, `(.L_x_1703) ;  /* 0x000036527f007947 */ /* 0x000fea000b800000 */
[----:B------:R1:W2:Y:S04]  /*a3b0*/  SHFL.IDX PT, R8, R6, 0x3, 0x181f ;  /* 0x00781f0006087f89 */ /* 0x0002a800000e0000 */
[----:B--2---:R1:W2:Y:S02]  /*a3c0*/  SHFL.IDX PT, R2, R7, 0x3, 0x181f ;  /* 0x00781f0007027f89 */ /* 0x0042a400000e0000 */
.L_x_1779:
[----:B------:R-:W-:-:S04]  /*a3d0*/  IADD3 R3, R4, 0x30, RZ ;  /* 0x0000003004037810 */ /* 0x000fc80007ffe0ff */
[----:B------:R-:W-:-:S13]  /*a3e0*/  ISETP.GE.OR P1, PT, R3, R0, P2 ;  /* 0x000000000300720c */ /* 0x000fda0001726670 */
[----:B--2---:R-:W-:-:S04]  /*a3f0*/  @!P1 LEA R2, P0, R246, R2, 0x1 ;  /* 0x00000002f6029211 */ /* 0x004fc800078008ff */
[----:B------:R-:W-:-:S05]  /*a400*/  @!P1 LEA.HI.X R3, R246, R8, R18, 0x1, P0 ;  /* 0x00000008f6039211 */ /* 0x000fca00000f0c12 */
[----:B------:R2:W-:Y:S01]  /*a410*/  @!P1 ST.E.128 [R2.64], R28 ;  /* 0x0000001c02009985 */ /* 0x0005e2000c101d08 */
[----:B------:R-:W-:Y:S05]  /*a420*/  BRA.DIV ~URZ, `(.L_x_1704) ;  /* 0x000036a27f007947 */ /* 0x000fea000b800000 */
[----:B------:R1:W2:Y:S02]  /*a430*/  SHFL.IDX PT, R8, R6, 0x4, 0x181f ;  /* 0x00981f0006087f89 */ /* 0x0002a400000e0000 */
.L_x_1780:
[----:B------:R-:W-:Y:S05]  /*a440*/  BRA.DIV ~URZ, `(.L_x_1705) ;  /* 0x000036f27f007947 */ /* 0x000fea000b800000 */
[----:B--2---:R2:W1:Y:S02]  /*a450*/  SHFL.IDX PT, R2, R7, 0x4, 0x181f ;  /* 0x00981f0007027f89 */ /* 0x00446400000e0000 */
.L_x_1781:
[----:B------:R-:W-:-:S04]  /*a460*/  IADD3 R3, R4, 0x40, RZ ;  /* 0x0000004004037810 */ /* 0x000fc80007ffe0ff */
[----:B------:R-:W-:-:S13]  /*a470*/  ISETP.GE.OR P1, PT, R3, R0, P2 ;  /* 0x000000000300720c */ /* 0x000fda0001726670 */
[----:B-1----:R-:W-:-:S04]  /*a480*/  @!P1 LEA R2, P0, R246, R2, 0x1 ;  /* 0x00000002f6029211 */ /* 0x002fc800078008ff */
[----:B------:R-:W-:-:S05]  /*a490*/  @!P1 LEA.HI.X R3, R246, R8, R18, 0x1, P0 ;  /* 0x00000008f6039211 */ /* 0x000fca00000f0c12 */
[----:B------:R1:W-:Y:S01]  /*a4a0*/  @!P1 ST.E.128 [R2.64], R32 ;  /* 0x0000002002009985 */ /* 0x0003e2000c101d08 */
[----:B------:R-:W-:Y:S05]  /*a4b0*/  BRA.DIV ~URZ, `(.L_x_1706) ;  /* 0x000036f27f007947 */ /* 0x000fea000b800000 */
[----:B------:R1:W2:Y:S04]  /*a4c0*/  SHFL.IDX PT, R8, R6, 0x5, 0x181f ;  /* 0x00b81f0006087f89 */ /* 0x0002a800000e0000 */
[----:B-1----:R1:W3:Y:S02]  /*a4d0*/  SHFL.IDX PT, R2, R7, 0x5, 0x181f ;  /* 0x00b81f0007027f89 */ /* 0x0022e400000e0000 */
.L_x_1782:
[----:B------:R-:W-:-:S04]  /*a4e0*/  IADD3 R3, R4, 0x50, RZ ;  /* 0x0000005004037810 */ /* 0x000fc80007ffe0ff */
[----:B------:R-:W-:-:S13]  /*a4f0*/  ISETP.GE.OR P1, PT, R3, R0, P2 ;  /* 0x000000000300720c */ /* 0x000fda0001726670 */
[----:B---3--:R-:W-:-:S04]  /*a500*/  @!P1 LEA R2, P0, R246, R2, 0x1 ;  /* 0x00000002f6029211 */ /* 0x008fc800078008ff */
[----:B--2---:R-:W-:-:S05]  /*a510*/  @!P1 LEA.HI.X R3, R246, R8, R18, 0x1, P0 ;  /* 0x00000008f6039211 */ /* 0x004fca00000f0c12 */
[----:B------:R2:W-:Y:S01]  /*a520*/  @!P1 ST.E.128 [R2.64], R36 ;  /* 0x0000002402009985 */ /* 0x0005e2000c101d08 */
[----:B------:R-:W-:Y:S05]  /*a530*/  BRA.DIV ~URZ, `(.L_x_1707) ;  /* 0x000037427f007947 */ /* 0x000fea000b800000 */
[----:B------:R3:W1:Y:S02]  /*a540*/  SHFL.IDX PT, R8, R6, 0x6, 0x181f ;  /* 0x00d81f0006087f89 */ /* 0x00066400000e0000 */
.L_x_1783:
[----:B------:R-:W-:Y:S05]  /*a550*/  BRA.DIV ~URZ, `(.L_x_1708) ;  /* 0x000037927f007947 */ /* 0x000fea000b800000 */
[----:B--2---:R2:W3:Y:S02]  /*a560*/  SHFL.IDX PT, R2, R7, 0x6, 0x181f ;  /* 0x00d81f0007027f89 */ /* 0x0044e400000e0000 */
.L_x_1784:
[----:B------:R-:W-:-:S04]  /*a570*/  IADD3 R3, R4, 0x60, RZ ;  /* 0x0000006004037810 */ /* 0x000fc80007ffe0ff */
[----:B------:R-:W-:-:S13]  /*a580*/  ISETP.GE.OR P1, PT, R3, R0, P2 ;  /* 0x000000000300720c */ /* 0x000fda0001726670 */
[----:B---3--:R-:W-:-:S04]  /*a590*/  @!P1 LEA R2, P0, R246, R2, 0x1 ;  /* 0x00000002f6029211 */ /* 0x008fc800078008ff */
[----:B-1----:R-:W-:-:S05]  /*a5a0*/  @!P1 LEA.HI.X R3, R246, R8, R18, 0x1, P0 ;  /* 0x00000008f6039211 */ /* 0x002fca00000f0c12 */
[----:B------:R1:W-:Y:S01]  /*a5b0*/  @!P1 ST.E.128 [R2.64], R40 ;  /* 0x0000002802009985 */ /* 0x0003e2000c101d08 */
[----:B------:R-:W-:Y:S05]  /*a5c0*/  BRA.DIV ~URZ, `(.L_x_1709) ;  /* 0x000037927f007947 */ /* 0x000fea000b800000 */
[----:B----4-:R-:W3:Y:S04]  /*a5d0*/  SHFL.IDX PT, R6, R6, 0x7, 0x181f ;  /* 0x00f81f0006067f89 */ /* 0x010ee800000e0000 */
[----:B-1----:R1:W4:Y:S02]  /*a5e0*/  SHFL.IDX PT, R3, R7, 0x7, 0x181f ;  /* 0x00f81f0007037f89 */ /* 0x00232400000e0000 */
.L_x_1785:
[----:B------:R-:W-:-:S04]  /*a5f0*/  IADD3 R2, R4, 0x70, RZ ;  /* 0x0000007004027810 */ /* 0x000fc80007ffe0ff */
[----:B------:R-:W-:-:S13]  /*a600*/  ISETP.GE.OR P2, PT, R2, R0, P2 ;  /* 0x000000000200720c */ /* 0x000fda0001746670 */
[----:B------:R-:W-:Y:S05]  /*a610*/  @P2 BRA `(.L_x_1710) ;  /* 0x000018a000002947 */ /* 0x000fea0003800000 */
[----:B----4-:R-:W-:-:S04]  /*a620*/  LEA R2, P0, R246, R3, 0x1 ;  /* 0x00000003f6027211 */ /* 0x010fc800078008ff */
[----:B---3--:R-:W-:-:S05]  /*a630*/  LEA.HI.X R3, R246, R6, R18, 0x1, P0 ;  /* 0x00000006f6037211 */ /* 0x008fca00000f0c12 */
[----:B------:R3:W-:Y:S01]  /*a640*/  ST.E.128 [R2.64], R44 ;  /* 0x0000002c02007985 */ /* 0x0007e2000c101d08 */
[----:B------:R-:W-:Y:S05]  /*a650*/  BRA `(.L_x_1710) ;  /* 0x0000186000007947 */ /* 0x000fea0003800000 */
.L_x_1697:
        /* <DEDUP_REMOVED lines=34> */
.L_x_1786:
[----:B------:R-:W-:Y:S05]  /*a880*/  BRA.DIV ~URZ, `(.L_x_1712) ;  /* 0x000036127f007947 */ /* 0x000fea000b800000 */
[----:B------:R3:W4:Y:S02]  /*a890*/  SHFL.IDX PT, R2, R20, RZ, 0x1c1f ;  /* 0x001c1fff14027589 */ /* 0x00072400000e0000 */
.L_x_1787:
        /* <DEDUP_REMOVED lines=49> */
.L_x_1714:
[----:B------:R-:W-:Y:S05]  /*abb0*/  BSYNC B0 ;  /* 0x0000000000007941 */ /* 0x000fea0003800000 */
.L_x_1713:
[----:B------:R-:W-:Y:S05]  /*abc0*/  BRA.DIV ~URZ, `(.L_x_1715) ;  /* 0x000033427f007947 */ /* 0x000fea000b800000 */
[----:B--2---:R2:W1:Y:S04]  /*abd0*/  SHFL.IDX PT, R12, R13, 0x1, 0x1c1f ;  /* 0x003c1f000d0c7f89 */ /* 0x00446800000e0000 */
[----:B----4-:R2:W4:Y:S02]  /*abe0*/  SHFL.IDX PT, R2, R20, 0x1, 0x1c1f ;  /* 0x003c1f0014027f89 */ /* 0x01052400000e0000 */
.L_x_1788:
        /* <DEDUP_REMOVED lines=35> */
.L_x_1717:
[----:B------:R-:W-:Y:S05]  /*ae20*/  BSYNC B0 ;  /* 0x0000000000007941 */ /* 0x000fea0003800000 */
.L_x_1716:
[----:B------:R-:W-:Y:S05]  /*ae30*/  BRA.DIV ~URZ, `(.L_x_1718) ;  /* 0x000031a27f007947 */ /* 0x000fea000b800000 */
[----:B-1----:R1:W2:Y:S02]  /*ae40*/  SHFL.IDX PT, R12, R13, 0x2, 0x1c1f ;  /* 0x005c1f000d0c7f89 */ /* 0x0022a400000e0000 */
.L_x_1789:
[----:B------:R-:W-:Y:S05]  /*ae50*/  BRA.DIV ~URZ, `(.L_x_1719) ;  /* 0x000031f27f007947 */ /* 0x000fea000b800000 */
[----:B--2-4-:R2:W4:Y:S02]  /*ae60*/  SHFL.IDX PT, R2, R20, 0x2, 0x1c1f ;  /* 0x005c1f0014027f89 */ /* 0x01452400000e0000 */
.L_x_1790:
        /* <DEDUP_REMOVED lines=35> */
.L_x_1721:
[----:B------:R-:W-:Y:S05]  /*b0a0*/  BSYNC B0 ;  /* 0x0000000000007941 */ /* 0x000fea0003800000 */
.L_x_1720:
[----:B------:R-:W-:Y:S05]  /*b0b0*/  BRA.DIV ~URZ, `(.L_x_1722) ;  /* 0x000030027f007947 */ /* 0x000fea000b800000 */
[----:B------:R1:W2:Y:S04]  /*b0c0*/  SHFL.IDX PT, R12, R13, 0x3, 0x1c1f ;  /* 0x007c1f000d0c7f89 */ /* 0x0002a800000e0000 */
[----:B-1--4-:R1:W4:Y:S02]  /*b0d0*/  SHFL.IDX PT, R2, R20, 0x3, 0x1c1f ;  /* 0x007c1f0014027f89 */ /* 0x01232400000e0000 */
.L_x_1791:
        /* <DEDUP_REMOVED lines=36> */
.L_x_1695:
[----:B------:R-:W-:Y:S01]  /*b320*/  ISETP.NE.U32.AND P1, PT, RZ, c[0x0][0x508], PT ;  /* 0x00014200ff007a0c */ /* 0x000fe20003f25070 */
[----:B------:R-:W2:Y:S01]  /*b330*/  LDL.LU R6, [R1+0x1c] ;  /* 0x00001c0001067983 */ /* 0x000ea20000300800 */
[----:B------:R-:W-:Y:S01]  /*b340*/  ISETP.NE.U32.AND P2, PT, RZ, c[0x0][0x500], PT ;  /* 0x00014000ff007a0c */ /* 0x000fe20003f45070 */
[----:B------:R-:W-:Y:S01]  /*b350*/  IMAD.MOV.U32 R4, RZ, RZ, 0x4 ;  /* 0x00000004ff047424 */ /* 0x000fe200078e00ff */
[----:B------:R-:W-:Y:S01]  /*b360*/  ISETP.NE.AND.EX P1, PT, RZ, c[0x0][0x50c], PT, P1 ;  /* 0x00014300ff007a0c */ /* 0x000fe20003f25310 */
[----:B------:R-:W-:Y:S01]  /*b370*/  IMAD.MOV.U32 R0, RZ, RZ, RZ ;  /* 0x000000ffff007224 */ /* 0x000fe200078e00ff */
[----:B------:R-:W-:Y:S01]  /*b380*/  ISETP.NE.AND.EX P2, PT, RZ, c[0x0][0x504], PT, P2 ;  /* 0x00014100ff007a0c */ /* 0x000fe20003f45320 */
[----:B------:R-:W-:Y:S02]  /*b390*/  IMAD.MOV.U32 R20, RZ, RZ, c[0x0][0x388] ;  /* 0x0000e200ff147624 */ /* 0x000fe400078e00ff */
[----:B-1----:R-:W-:-:S08]  /*b3a0*/  IMAD.WIDE R4, R245, R4, c[0x0][0x500] ;  /* 0x00014000f5047625 */ /* 0x002fd000078e0204 */
[C---:B------:R-:W-:Y:S02]  /*b3b0*/  @P1 LEA R2, P0, R245.reuse, c[0x0][0x508], 0x2 ;  /* 0x00014200f5021a11 */ /* 0x040fe400078010ff */
[----:B------:R1:W5:Y:S02]  /*b3c0*/  @P2 LDG.E R0, [R4.64] ;  /* 0x0000000804002981 */ /* 0x000364000c1e1900 */
[----:B------:R-:W-:-:S05]  /*b3d0*/  @P1 LEA.HI.X R3, R245, c[0x0][0x50c], R8, 0x2, P0 ;  /* 0x00014300f5031a11 */ /* 0x000fca00000f1408 */
[----:B------:R1:W5:Y:S01]  /*b3e0*/  @P1 LDG.E R20, [R2.64] ;  /* 0x0000000802141981 */ /* 0x000362000c1e1900 */
[----:B--2---:R-:W-:-:S04]  /*b3f0*/  ISETP.NE.AND P0, PT, R6, RZ, PT ;  /* 0x000000ff0600720c */ /* 0x004fc80003f05270 */
[----:B------:R-:W-:Y:S01]  /*b400*/  SEL R19, R6, c[0x0][0x3d4], P0 ;  /* 0x0000f50006137a07 */ /* 0x000fe20000000000 */
[----:B------:R-:W-:Y:S05]  /*b410*/  @P1 BRA `(.L_x_1723) ;  /* 0x0000004000001947 */ /* 0x000fea0003800000 */
[----:B-1----:R-:W-:Y:S05]  /*b420*/  @!P2 BRA `(.L_x_1723) ;  /* 0x000000300000a947 */ /* 0x002fea0003800000 */
[----:B------:R1:W2:Y:S04]  /*b430*/  LDG.E R2, [R4.64] ;  /* 0x0000000804027981 */ /* 0x0002a8000c1e1900 */
[----:B-1----:R-:W2:Y:S02]  /*b440*/  LDG.E R4, [R4.64+0x4] ;  /* 0x0000040804047981 */ /* 0x002ea4000c1e1900 */
[----:B--2--5:R-:W-:Y:S02]  /*b450*/  IADD3 R20, -R2, R4, RZ ;  /* 0x0000000402147210 */ /* 0x024fe40007ffe1ff */
.L_x_1723:
[----:B-1----:R-:W1:Y:S01]  /*b460*/  S2R R3, SR_TID.X ;  /* 0x0000000000037919 */ /* 0x002e620000002100 */
[----:B------:R-:W-:Y:S01]  /*b470*/  BSSY B0, `(.L_x_1724) ;  /* 0x0000037000007945 */ /* 0x000fe20003800000 */
[----:B------:R-:W-:Y:S02]  /*b480*/  SEL R12, R245, RZ, !P2 ;  /* 0x000000fff50c7207 */ /* 0x000fe40005000000 */
[----:B------:R-:W-:-:S02]  /*b490*/  SEL R21, R8, RZ, !P2 ;  /* 0x000000ff08157207 */ /* 0x000fc40005000000 */
[----:B-----5:R-:W-:Y:S02]  /*b4a0*/  SHF.R.S32.HI R17, RZ, 0x1f, R0 ;  /* 0x0000001fff117819 */ /* 0x020fe40000011400 */
[----:B-1----:R-:W-:-:S13]  /*b4b0*/  ISETP.GT.AND P0, PT, R3, 0x7f, PT ;  /* 0x0000007f0300780c */ /* 0x002fda0003f04270 */
[----:B------:R-:W-:Y:S05]  /*b4c0*/  @P0 BRA `(.L_x_1725) ;  /* 0x0000031000000947 */ /* 0x000fea0003800000 */
[----:B------:R-:W-:Y:S01]  /*b4d0*/  IMAD R2, R20, c[0x0][0x4e8], RZ ;  /* 0x00013a0014027a24 */ /* 0x000fe200078e02ff */
[----:B------:R-:W-:-:S04]  /*b4e0*/  LEA R13, R249, R3, 0x7 ;  /* 0x00000003f90d7211 */ /* 0x000fc800078e38ff */
        /* <DEDUP_REMOVED lines=47> */
.L_x_1725:
[----:B------:R-:W-:Y:S05]  /*b7e0*/  BSYNC B0 ;  /* 0x0000000000007941 */ /* 0x000fea0003800000 */
.L_x_1724:
[----:B------:R-:W-:-:S13]  /*b7f0*/  ISETP.GT.AND P0, PT, R19, 0x1, PT ;  /* 0x000000011300780c */ /* 0x000fda0003f04270 */
[----:B------:R-:W-:Y:S05]  /*b800*/  @P0 BRA `(.L_x_1710) ;  /* 0x000006b000000947 */ /* 0x000fea0003800000 */
[----:B-1----:R-:W2:Y:S04]  /*b810*/  LDL.LU R2, [R1+0x14] ;  /* 0x0000140001027983 */ /* 0x002ea80000300800 */
[----:B------:R-:W3:Y:S01]  /*b820*/  LDL R5, [R1+0x40] ;  /* 0x0000400001057983 */ /* 0x000ee20000100800 */
[----:B------:R-:W-:-:S03]  /*b830*/  IMAD R4, R17, c[0x0][0x3a0], RZ ;  /* 0x0000e80011047a24 */ /* 0x000fc600078e02ff */
[----:B------:R-:W1:Y:S02]  /*b840*/  S2R R9, SR_TID.X ;  /* 0x0000000000097919 */ /* 0x000e640000002100 */
[----:B-1----:R-:W-:-:S04]  /*b850*/  SHF.R.S32.HI R8, RZ, 0x1f, R9 ;  /* 0x0000001fff087819 */ /* 0x002fc80000011409 */
[----:B------:R-:W-:-:S04]  /*b860*/  LEA.HI R8, R8, R9, RZ, 0x3 ;  /* 0x0000000908087211 */ /* 0x000fc800078f18ff */
[----:B------:R-:W-:Y:S02]  /*b870*/  SHF.R.S32.HI R8, RZ, 0x3, R8 ;  /* 0x00000003ff087819 */ /* 0x000fe40000011408 */
[----:B--2---:R-:W-:Y:S02]  /*b880*/  MOV R7, R2 ;  /* 0x0000000200077202 */ /* 0x004fe40000000f00 */
[----:B------:R-:W-:-:S04]  /*b890*/  MOV R2, c[0x0][0x4e8] ;  /* 0x00013a0000027a02 */ /* 0x000fc80000000f00 */
[----:B------:R-:W-:Y:S01]  /*b8a0*/  ISETP.NE.AND P0, PT, R2, 0x1, PT ;  /* 0x000000010200780c */ /* 0x000fe20003f05270 */
[----:B------:R-:W-:-:S04]  /*b8b0*/  IMAD.WIDE.U32 R2, R0, c[0x0][0x3a0], RZ ;  /* 0x0000e80000027a25 */ /* 0x000fc800078e00ff */
[----:B------:R-:W-:Y:S01]  /*b8c0*/  IMAD R0, R0, c[0x0][0x3a4], R4 ;  /* 0x0000e90000007a24 */ /* 0x000fe200078e0204 */
[----:B---3--:R-:W-:Y:S01]  /*b8d0*/  LEA R4, R249, R5, 0x7 ;  /* 0x00000005f9047211 */ /* 0x008fe200078e38ff */
[----:B------:R-:W-:-:S03]  /*b8e0*/  IMAD R5, R21, c[0x0][0x3f0], RZ ;  /* 0x0000fc0015057a24 */ /* 0x000fc600078e02ff */
[----:B------:R-:W-:Y:S01]  /*b8f0*/  IADD3 R3, R3, R0, RZ ;  /* 0x0000000003037210 */ /* 0x000fe20007ffe0ff */
[----:B------:R-:W-:Y:S02]  /*b900*/  IMAD.MOV.U32 R0, RZ, RZ, R4 ;  /* 0x000000ffff007224 */ /* 0x000fe400078e0004 */
[----:B------:R-:W-:-:S04]  /*b910*/  @P0 IMAD.HI.U32 R6, R4, c[0x0][0x4ec], RZ ;  /* 0x00013b0004060a27 */ /* 0x000fc800078e00ff */
[C---:B------:R-:W-:Y:S01]  /*b920*/  IMAD.WIDE.U32 R2, R7.reuse, c[0x0][0x3e8], R2 ;  /* 0x0000fa0007027a25 */ /* 0x040fe200078e0002 */
[----:B------:R-:W-:Y:S02]  /*b930*/  @P0 SHF.R.U32.HI R0, RZ, c[0x0][0x4f0], R6 ;  /* 0x00013c00ff000a19 */ /* 0x000fe40000011606 */
[----:B------:R-:W-:Y:S01]  /*b940*/  ISETP.GE.AND P0, PT, R246, c[0x0][0x3c8], PT ;  /* 0x0000f200f6007a0c */ /* 0x000fe20003f06270 */
[----:B------:R-:W-:Y:S01]  /*b950*/  IMAD R3, R7, c[0x0][0x3ec], R3 ;  /* 0x0000fb0007037a24 */ /* 0x000fe200078e0203 */
[----:B------:R-:W-:Y:S01]  /*b960*/  SHF.R.S32.HI R6, RZ, 0x1f, R0 ;  /* 0x0000001fff067819 */ /* 0x000fe20000011400 */
[----:B------:R-:W-:Y:S01]  /*b970*/  IMAD R7, R12, c[0x0][0x3f4], R5 ;  /* 0x0000fd000c077a24 */ /* 0x000fe200078e0205 */
[----:B------:R-:W-:Y:S01]  /*b980*/  IADD3 R5, -R0, RZ, RZ ;  /* 0x000000ff00057210 */ /* 0x000fe20007ffe1ff */
[----:B------:R-:W-:-:S04]  /*b990*/  IMAD.WIDE.U32 R2, R12, c[0x0][0x3f0], R2 ;  /* 0x0000fc000c027a25 */ /* 0x000fc800078e0002 */
[----:B------:R-:W-:Y:S01]  /*b9a0*/  IMAD R6, R6, c[0x0][0x3e0], RZ ;  /* 0x0000f80006067a24 */ /* 0x000fe200078e02ff */
[----:B------:R-:W-:Y:S01]  /*b9b0*/  IADD3 R3, R3, R7, RZ ;  /* 0x0000000703037210 */ /* 0x000fe20007ffe0ff */
[----:B------:R-:W-:Y:S02]  /*b9c0*/  IMAD R4, R5, c[0x0][0x4e8], R4 ;  /* 0x00013a0005047a24 */ /* 0x000fe400078e0204 */
[C---:B------:R-:W-:Y:S02]  /*b9d0*/  IMAD R6, R0.reuse, c[0x0][0x3e4], R6 ;  /* 0x0000f90000067a24 */ /* 0x040fe400078e0206 */
[----:B------:R-:W-:Y:S01]  /*b9e0*/  IMAD.WIDE.U32 R2, R0, c[0x0][0x3e0], R2 ;  /* 0x0000f80000027a25 */ /* 0x000fe200078e0002 */
[----:B------:R-:W-:-:S03]  /*b9f0*/  SHF.R.S32.HI R0, RZ, 0x1f, R4 ;  /* 0x0000001fff007819 */ /* 0x000fc60000011404 */
[----:B------:R-:W-:Y:S02]  /*ba00*/  IMAD.IADD R3, R3, 0x1, R6 ;  /* 0x0000000103037824 */ /* 0x000fe400078e0206 */
[----:B------:R-:W-:Y:S02]  /*ba10*/  IMAD R0, R0, c[0x0][0x3d8], RZ ;  /* 0x0000f60000007a24 */ /* 0x000fe400078e02ff */
        /* <DEDUP_REMOVED lines=8> */
.L_x_1792:
[----:B------:R-:W-:Y:S05]  /*baa0*/  BRA.DIV ~URZ, `(.L_x_1727) ;  /* 0x000027527f007947 */ /* 0x000fea000b800000 */
[----:B------:R3:W4:Y:S02]  /*bab0*/  SHFL.IDX PT, R2, R7, RZ, 0x181f ;  /* 0x00181fff07027589 */ /* 0x00072400000e0000 */
.L_x_1793:
        /* <DEDUP_REMOVED lines=8> */
.L_x_1794:
[----:B------:R-:W-:-:S04]  /*bb40*/  IADD3 R3, R0, 0x10, RZ ;  /* 0x0000001000037810 */ /* 0x000fc80007ffe0ff */
[----:B------:R-:W-:-:S13]  /*bb50*/  ISETP.GE.OR P2, PT, R3, R4, P0 ;  /* 0x000000040300720c */ /* 0x000fda0000746670 */
[----:B--2---:R-:W-:-:S04]  /*bb60*/  @!P2 LEA R2, P1, R246, R2, 0x1 ;  /* 0x00000002f602a211 */ /* 0x004fc800078208ff */
[----:B-1----:R-:W-:-:S05]  /*bb70*/  @!P2 LEA.HI.X R3, R246, R8, R18, 0x1, P1 ;  /* 0x00000008f603a211 */ /* 0x002fca00008f0c12 */
[----:B------:R1:W-:Y:S01]  /*bb80*/  @!P2 ST.E.128 [R2.64], RZ ;  /* 0x000000ff0200a985 */ /* 0x0003e2000c101d08 */
[----:B------:R-:W-:Y:S05]  /*bb90*/  BRA.DIV ~URZ, `(.L_x_1729) ;  /* 0x000027a27f007947 */ /* 0x000fea000b800000 */
[----:B------:R2:W1:Y:S02]  /*bba0*/  SHFL.IDX PT, R8, R6, 0x2, 0x181f ;  /* 0x00581f0006087f89 */ /* 0x00046400000e0000 */
.L_x_1795:
[----:B------:R-:W-:Y:S05]  /*bbb0*/  BRA.DIV ~URZ, `(.L_x_1730) ;  /* 0x000027f27f007947 */ /* 0x000fea000b800000 */
[----:B-1----:R1:W2:Y:S02]  /*bbc0*/  SHFL.IDX PT, R2, R7, 0x2, 0x181f ;  /* 0x00581f0007027f89 */ /* 0x0022a400000e0000 */
.L_x_1796:
        /* <DEDUP_REMOVED lines=8> */
.L_x_1797:
[----:B------:R-:W-:-:S04]  /*bc50*/  IADD3 R3, R0, 0x30, RZ ;  /* 0x0000003000037810 */ /* 0x000fc80007ffe0ff */
[----:B------:R-:W-:-:S13]  /*bc60*/  ISETP.GE.OR P2, PT, R3, R4, P0 ;  /* 0x000000040300720c */ /* 0x000fda0000746670 */
[----:B--2---:R-:W-:-:S04]  /*bc70*/  @!P2 LEA R2, P1, R246, R2, 0x1 ;  /* 0x00000002f602a211 */ /* 0x004fc800078208ff */
[----:B------:R-:W-:-:S05]  /*bc80*/  @!P2 LEA.HI.X R3, R246, R8, R18, 0x1, P1 ;  /* 0x00000008f603a211 */ /* 0x000fca00008f0c12 */
[----:B------:R2:W-:Y:S01]  /*bc90*/  @!P2 ST.E.128 [R2.64], RZ ;  /* 0x000000ff0200a985 */ /* 0x0005e2000c101d08 */
[----:B------:R-:W-:Y:S05]  /*bca0*/  BRA.DIV ~URZ, `(.L_x_1732) ;  /* 0x000028427f007947 */ /* 0x000fea000b800000 */
[----:B------:R1:W2:Y:S02]  /*bcb0*/  SHFL.IDX PT, R8, R6, 0x4, 0x181f ;  /* 0x00981f0006087f89 */ /* 0x0002a400000e0000 */
.L_x_1798:
[----:B------:R-:W-:Y:S05]  /*bcc0*/  BRA.DIV ~URZ, `(.L_x_1733) ;  /* 0x000028927f007947 */ /* 0x000fea000b800000 */
[----:B--2---:R2:W1:Y:S02]  /*bcd0*/  SHFL.IDX PT, R2, R7, 0x4, 0x181f ;  /* 0x00981f0007027f89 */ /* 0x00446400000e0000 */
.L_x_1799:
        /* <DEDUP_REMOVED lines=8> */
.L_x_1800:
[----:B------:R-:W-:-:S04]  /*bd60*/  IADD3 R3, R0, 0x50, RZ ;  /* 0x0000005000037810 */ /* 0x000fc80007ffe0ff */
[----:B------:R-:W-:-:S13]  /*bd70*/  ISETP.GE.OR P2, PT, R3, R4, P0 ;  /* 0x000000040300720c */ /* 0x000fda0000746670 */
[----:B---3--:R-:W-:-:S04]  /*bd80*/  @!P2 LEA R2, P1, R246, R2, 0x1 ;  /* 0x00000002f602a211 */ /* 0x008fc800078208ff */
[----:B--2---:R-:W-:-:S05]  /*bd90*/  @!P2 LEA.HI.X R3, R246, R8, R18, 0x1, P1 ;  /* 0x00000008f603a211 */ /* 0x004fca00008f0c12 */
[----:B------:R2:W-:Y:S01]  /*bda0*/  @!P2 ST.E.128 [R2.64], RZ ;  /* 0x000000ff0200a985 */ /* 0x0005e2000c101d08 */
[----:B------:R-:W-:Y:S05]  /*bdb0*/  BRA.DIV ~URZ, `(.L_x_1735) ;  /* 0x000028e27f007947 */ /* 0x000fea000b800000 */
[----:B------:R3:W1:Y:S02]  /*bdc0*/  SHFL.IDX PT, R8, R6, 0x6, 0x181f ;  /* 0x00d81f0006087f89 */ /* 0x00066400000e0000 */
.L_x_1801:
[----:B------:R-:W-:Y:S05]  /*bdd0*/  BRA.DIV ~URZ, `(.L_x_1736) ;  /* 0x000029327f007947 */ /* 0x000fea000b800000 */
[----:B--2---:R2:W3:Y:S02]  /*bde0*/  SHFL.IDX PT, R2, R7, 0x6, 0x181f ;  /* 0x00d81f0007027f89 */ /* 0x0044e400000e0000 */
.L_x_1802:
        /* <DEDUP_REMOVED lines=8> */
.L_x_1803:
[----:B------:R-:W-:-:S04]  /*be70*/  IADD3 R0, R0, 0x70, RZ ;  /* 0x0000007000007810 */ /* 0x000fc80007ffe0ff */
[----:B------:R-:W-:-:S13]  /*be80*/  ISETP.GE.OR P1, PT, R0, R4, P0 ;  /* 0x000000040000720c */ /* 0x000fda0000726670 */
[----:B----4-:R-:W-:-:S04]  /*be90*/  @!P1 LEA R2, P0, R246, R2, 0x1 ;  /* 0x00000002f6029211 */ /* 0x010fc800078008ff */
[----:B---3--:R-:W-:-:S05]  /*bea0*/  @!P1 LEA.HI.X R3, R246, R6, R18, 0x1, P0 ;  /* 0x00000006f6039211 */ /* 0x008fca00000f0c12 */
[----:B------:R3:W-:Y:S04]  /*beb0*/  @!P1 ST.E.128 [R2.64], RZ ;  /* 0x000000ff02009985 */ /* 0x0007e8000c101d08 */
.L_x_1710:
[----:B------:R-:W-:Y:S05]  /*bec0*/  BSYNC B1 ;  /* 0x0000000000017941 */ /* 0x000fea0003800000 */
.L_x_1694:
[----:B------:R-:W5:Y:S02]  /*bed0*/  LDL R0, [R1+0x4c] ;  /* 0x00004c0001007983 */ /* 0x000f640000100800 */
[----:B-----5:R-:W-:-:S13]  /*bee0*/  ISETP.NE.AND P0, PT, R0, RZ, PT ;  /* 0x000000ff0000720c */ /* 0x020fda0003f05270 */
[----:B------:R-:W-:Y:S01]  /*bef0*/  @P0 WARPSYNC 0xffffffff ;  /* 0xffffffff00000948 */ /* 0x000fe20003800000 */
[----:B------:R-:W-:Y:S06]  /*bf00*/  @P0 BAR.SYNC.DEFER_BLOCKING 0x5, 0x80 ;  /* 0x0142000000000b1d */ /* 0x000fec0000010000 */
[----:B------:R-:W1:Y:S04]  /*bf10*/  @P0 LDS.128 R248, [0x9100] ;  /* 0x00910000fff80984 */ /* 0x000e680000000c00 */
[----:B------:R-:W-:Y:S06]  /*bf20*/  @P0 BAR.ARV 0x4, 0x80 ;  /* 0x0102000000000b1d */ /* 0x000fec0000002000 */
[----:B------:R-:W-:Y:S05]  /*bf30*/  @P0 BRA `(.L_x_1738) ;  /* 0x00000ae000000947 */ /* 0x000fea0003800000 */
[----:B------:R-:W5:Y:S01]  /*bf40*/  S2R R0, SR_TID.X ;  /* 0x0000000000007919 */ /* 0x000f620000002100 */
[----:B-12---:R-:W-:Y:S01]  /*bf50*/  IMAD.MOV.U32 R7, RZ, RZ, RZ ;  /* 0x000000ffff077224 */ /* 0x006fe200078e00ff */
[----:B-----5:R-:W-:-:S04]  /*bf60*/  LOP3.LUT R14, R0, 0x1f, RZ, 0xc0, !PT ;  /* 0x0000001f000e7812 */ /* 0x020fc800078ec0ff */
[----:B------:R-:W-:Y:S01]  /*bf70*/  ISETP.NE.AND P5, PT, R14, 0x1f, PT ;  /* 0x0000001f0e00780c */ /* 0x000fe20003fa5270 */
[----:B------:R-:W-:Y:S10]  /*bf80*/  BRA.DIV ~URZ, `(.L_x_1739) ;  /* 0x000028c27f007947 */ /* 0x000ff4000b800000 */
[----:B------:R1:W2:Y:S02]  /*bf90*/  SHFL.IDX PT, R10, R88, RZ, 0x1f ;  /* 0x00001fff580a7589 */ /* 0x0002a400000e0000 */
.L_x_1804:
[----:B------:R-:W-:Y:S05]  /*bfa0*/  BRA.DIV ~URZ, `(.L_x_1740) ;  /* 0x000029127f007947 */ /* 0x000fea000b800000 */
[----:B------:R1:W4:Y:S02]  /*bfb0*/  SHFL.IDX PT, R8, R88, 0x1, 0x1f ;  /* 0x00201f0058087f89 */ /* 0x00032400000e0000 */
.L_x_1805:
[----:B------:R-:W-:Y:S02]  /*bfc0*/  IMAD.IADD R0, R251, 0x1, R14 ;  /* 0x00000001fb007824 */ /* 0x000fe400078e020e */
[----:B---3--:R-:W-:-:S03]  /*bfd0*/  IMAD.MOV.U32 R6, RZ, RZ, RZ ;  /* 0x000000ffff067224 */ /* 0x008fc600078e00ff */
[----:B------:R-:W-:-:S13]  /*bfe0*/  ISETP.GE.OR P0, PT, R0, c[0x0][0x53c], !P5 ;  /* 0x00014f0000007a0c */ /* 0x000fda0006f06670 */
[----:B----4-:R-:W-:Y:S01]  /*bff0*/  @!P0 IMAD.MOV.U32 R2, RZ, RZ, 0x4 ;  /* 0x00000004ff028424 */ /* 0x010fe200078e00ff */
[----:B------:R-:W-:-:S03]  /*c000*/  @!P0 MOV R3, 0x4 ;  /* 0x0000000400038802 */ /* 0x000fc60000000f00 */
[----:B------:R-:W-:-:S04]  /*c010*/  @!P0 IMAD.WIDE R4, R0, R2, c[0x0][0x580] ;  /* 0x0001600000048625 */ /* 0x000fc800078e0202 */
[----:B------:R-:W-:Y:S01]  /*c020*/  @!P0 IMAD.WIDE R2, R0, R3, c[0x0][0x578] ;  /* 0x00015e0000028625 */ /* 0x000fe200078e0203 */
[----:B------:R-:W3:Y:S04]  /*c030*/  @!P0 LDG.E R6, [R4.64] ;  /* 0x0000000804068981 */ /* 0x000ee8000c1e1900 */
[----:B------:R-:W3:Y:S01]  /*c040*/  @!P0 LDG.E R7, [R2.64] ;  /* 0x0000000802078981 */ /* 0x000ee2000c1e1900 */
[C---:B------:R-:W-:Y:S02]  /*c050*/  ISETP.GE.U32.AND P4, PT, R14.reuse, 0x10, PT ;  /* 0x000000100e00780c */ /* 0x040fe40003f86070 */
[C---:B------:R-:W-:Y:S02]  /*c060*/  ISETP.GE.U32.AND P3, PT, R14.reuse, 0x8, PT ;  /* 0x000000080e00780c */ /* 0x040fe40003f66070 */
[----:B------:R-:W-:-:S02]  /*c070*/  ISETP.GE.U32.AND P2, PT, R14, 0x4, PT ;  /* 0x000000040e00780c */ /* 0x000fc40003f46070 */
[C---:B------:R-:W-:Y:S02]  /*c080*/  ISETP.GE.U32.AND P1, PT, R14.reuse, 0x2, PT ;  /* 0x000000020e00780c */ /* 0x040fe40003f26070 */
[----:B------:R-:W-:Y:S02]  /*c090*/  ISETP.NE.AND P0, PT, R14, RZ, PT ;  /* 0x000000ff0e00720c */ /* 0x000fe40003f05270 */
[----:B------:R-:W-:Y:S01]  /*c0a0*/  MOV R13, RZ ;  /* 0x000000ff000d7202 */ /* 0x000fe20000000f00 */
[----:B---3--:R-:W-:Y:S01]  /*c0b0*/  IMAD R0, R7, R6, RZ ;  /* 0x0000000607007224 */ /* 0x008fe200078e02ff */
[----:B------:R-:W-:Y:S07]  /*c0c0*/  BRA.DIV ~URZ, `(.L_x_1741) ;  /* 0x000028627f007947 */ /* 0x000fee000b800000 */
[----:B------:R3:W4:Y:S02]  /*c0d0*/  SHFL.UP PT, R4, R0, 0x1, RZ ;  /* 0x0420000000047989 */ /* 0x00072400000e00ff */
.L_x_1806:
[----:B----4-:R-:W-:-:S04]  /*c0e0*/  SEL R4, R4, RZ, P0 ;  /* 0x000000ff04047207 */ /* 0x010fc80000000000 */
[----:B---3--:R-:W-:Y:S01]  /*c0f0*/  IADD3 R0, R0, R4, RZ ;  /* 0x0000000400007210 */ /* 0x008fe20007ffe0ff */
        /* <DEDUP_REMOVED lines=14> */
.L_x_1807:
[----:B----4-:R-:W-:Y:S01]  /*c1e0*/  IMAD R0, R0, c[0x0][0x538], RZ ;  /* 0x00014e0000007a24 */ /* 0x010fe200078e02ff */
[----:B------:R-:W-:Y:S04]  /*c1f0*/  BSSY B1, `(.L_x_1743) ;  /* 0x000007d000017945 */ /* 0x000fe80003800000 */
[----:B------:R-:W-:-:S04]  /*c200*/  IADD3 R8, R0, R8, RZ ;  /* 0x0000000800087210 */ /* 0x000fc80007ffe0ff */
[----:B--2---:R-:W-:-:S13]  /*c210*/  ISETP.GT.AND P6, PT, R8, R10, PT ;  /* 0x0000000a0800720c */ /* 0x004fda0003fc4270 */
[----:B------:R-:W-:Y:S05]  /*c220*/  @P6 BRA `(.L_x_1744) ;  /* 0x0000024000006947 */ /* 0x000fea0003800000 */
.L_x_1748:
        /* <DEDUP_REMOVED lines=15> */
[----:B------:R2:W3:Y:S02]  /*c320*/  SHFL.UP PT, R2, R0, 0x1, RZ ;  /* 0x0420000000027989 */ /* 0x0004e400000e00ff */
.L_x_1808:
[----:B---3--:R-:W-:-:S04]  /*c330*/  SEL R2, R2, RZ, P0 ;  /* 0x000000ff02027207 */ /* 0x008fc80000000000 */
[----:B--2---:R-:W-:Y:S01]  /*c340*/  IADD3 R0, R0, R2, RZ ;  /* 0x0000000200007210 */ /* 0x004fe20007ffe0ff */
[----:B------:R-:W-:Y:S05]  /*c350*/  BRA.DIV ~URZ, `(.L_x_1747) ;  /* 0x000028127f007947 */ /* 0x000fea000b800000 */
        /* <DEDUP_REMOVED lines=12> */
[----:B------:R2:W3:Y:S02]  /*c420*/  SHFL.IDX PT, R0, R4, 0x1f, 0x1f ;  /* 0x03e01f0004007f89 */ /* 0x0004e400000e0000 */
.L_x_1809:
[----:B---3--:R-:W-:-:S05]  /*c430*/  IMAD R0, R0, c[0x0][0x538], RZ ;  /* 0x00014e0000007a24 */ /* 0x008fca00078e02ff */
[----:B------:R-:W-:-:S04]  /*c440*/  IADD3 R8, R0, R8, RZ ;  /* 0x0000000800087210 */ /* 0x000fc80007ffe0ff */
[----:B------:R-:W-:-:S13]  /*c450*/  ISETP.GT.AND P6, PT, R8, R10, PT ;  /* 0x0000000a0800720c */ /* 0x000fda0003fc4270 */
[----:B-12---:R-:W-:Y:S05]  /*c460*/  @!P6 BRA `(.L_x_1748) ;  /* 0xfffffdc00000e947 */ /* 0x006fea000383ffff */
.L_x_1744:
[----:B------:R-:W-:-:S05]  /*c470*/  IADD3 R12, -R0, R8, RZ ;  /* 0x00000008000c7210 */ /* 0x000fca0007ffe1ff */
[----:B------:R-:W-:-:S05]  /*c480*/  IMAD R0, R4, c[0x0][0x538], R12 ;  /* 0x00014e0004007a24 */ /* 0x000fca00078e020c */
[----:B------:R-:W-:Y:S01]  /*c490*/  ISETP.GT.AND P0, PT, R0, R10, PT ;  /* 0x0000000a0000720c */ /* 0x000fe20003f04270 */
[----:B------:R-:W-:-:S12]  /*c4a0*/  BRA.DIV ~URZ, `(.L_x_1749) ;  /* 0x000028727f007947 */ /* 0x000fd8000b800000 */
[----:B------:R-:W-:-:S04]  /*c4b0*/  VOTE.ANY R0, PT, !P0 ;  /* 0x0000000000007806 */ /* 0x000fc800040e0100 */
.L_x_1810:
[----:B------:R2:W4:Y:S01]  /*c4c0*/  POPC R11, R0 ;  /* 0x00000000000b7309 */ /* 0x0005220000000000 */
[----:B------:R-:W-:Y:S05]  /*c4d0*/  BRA.DIV ~URZ, `(.L_x_1750) ;  /* 0x000028827f007947 */ /* 0x000fea000b800000 */
[----:B----4-:R4:W1:Y:S04]  /*c4e0*/  SHFL.IDX PT, R8, R6, R11, 0x1f ;  /* 0x00001f0b06087589 */ /* 0x01086800000e0000 */
[----:B------:R4:W2:Y:S02]  /*c4f0*/  SHFL.IDX PT, R7, R7, R11, 0x1f ;  /* 0x00001f0b07077589 */ /* 0x0008a400000e0000 */
.L_x_1811:
[----:B------:R-:W-:Y:S01]  /*c500*/  ISETP.NE.AND P0, PT, R0, RZ, PT ;  /* 0x000000ff0000720c */ /* 0x000fe20003f05270 */
[----:B------:R-:W-:-:S12]  /*c510*/  BSSY B0, `(.L_x_1751) ;  /* 0x0000005000007945 */ /* 0x000fd80003800000 */
[----:B------:R-:W-:Y:S05]  /*c520*/  @!P0 BRA `(.L_x_1752) ;  /* 0x0000003000008947 */ /* 0x000fea0003800000 */
[----:B------:R-:W-:Y:S01]  /*c530*/  IADD3 R5, R11, -0x1, RZ ;  /* 0xffffffff0b057810 */ /* 0x000fe20007ffe0ff */
[----:B------:R-:W-:Y:S05]  /*c540*/  BRA.DIV ~URZ, `(.L_x_1753) ;  /* 0x000028e27f007947 */ /* 0x000fea000b800000 */
[----:B------:R3:W4:Y:S02]  /*c550*/  SHFL.IDX PT, R13, R4, R5, 0x1f ;  /* 0x00001f05040d7589 */ /* 0x00072400000e0000 */
.L_x_1752:
[----:B------:R-:W-:Y:S05]  /*c560*/  BSYNC B0 ;  /* 0x0000000000007941 */ /* 0x000fea0003800000 */
.L_x_1751:
[----:B-1----:R-:W-:Y:S01]  /*c570*/  IABS R2, R8 ;  /* 0x0000000800027213 */ /* 0x002fe20000000000 */
[----:B----4-:R-:W-:Y:S01]  /*c580*/  IMAD R248, R13, c[0x0][0x538], R12 ;  /* 0x00014e000df87a24 */ /* 0x010fe200078e020c */
[----:B--2---:R-:W-:Y:S01]  /*c590*/  IABS R3, R7 ;  /* 0x0000000700037213 */ /* 0x004fe20000000000 */
[----:B------:R-:W-:Y:S01]  /*c5a0*/  IMAD.IADD R251, R11, 0x1, R251 ;  /* 0x000000010bfb7824 */ /* 0x000fe200078e02fb */
[----:B---3--:R-:W1:Y:S01]  /*c5b0*/  I2F.RP R4, R2 ;  /* 0x0000000200047306 */ /* 0x008e620000209400 */
[----:B------:R-:W-:Y:S01]  /*c5c0*/  IMAD.IADD R9, R10, 0x1, -R248 ;  /* 0x000000010a097824 */ /* 0x000fe200078e0af8 */
[----:B------:R-:W-:-:S04]  /*c5d0*/  MOV R6, R3 ;  /* 0x0000000300067202 */ /* 0x000fc80000000f00 */
[----:B------:R-:W-:Y:S02]  /*c5e0*/  IABS R10, R9 ;  /* 0x00000009000a7213 */ /* 0x000fe40000000000 */
[----:B------:R-:W-:Y:S08]  /*c5f0*/  I2F.RP R12, R6 ;  /* 0x00000006000c7306 */ /* 0x000ff00000209400 */
        /* <DEDUP_REMOVED lines=9> */
[----:B------:R-:W-:-:S03]  /*c690*/  IMAD.HI.U32 R5, R5, R3, R4 ;  /* 0x0000000305057227 */ /* 0x000fc600078e0004 */
[----:B------:R-:W-:Y:S01]  /*c6a0*/  MOV R4, R0 ;  /* 0x0000000000047202 */ /* 0x000fe20000000f00 */
        /* <DEDUP_REMOVED lines=39> */
[----:B------:R-:W-:-:S04]  /*c920*/  @!P1 LOP3.LUT R2, RZ, R7, RZ, 0x33, !PT ;  /* 0x00000007ff029212 */ /* 0x000fc800078e33ff */
[----:B------:R-:W-:Y:S01]  /*c930*/  IADD3 R3, -R2, RZ, RZ ;  /* 0x000000ff02037210 */ /* 0x000fe20007ffe1ff */
[----:B------:R-:W-:-:S04]  /*c940*/  IMAD R2, R7, 0x1000000, R2 ;  /* 0x0100000007027824 */ /* 0x000fc800078e0202 */
[----:B------:R-:W-:-:S04]  /*c950*/  IMAD R0, R7, R3, R0 ;  /* 0x0000000307007224 */ /* 0x000fc800078e0200 */
[----:B------:R-:W-:Y:S01]  /*c960*/  IMAD R250, R0, 0x10000, R2 ;  /* 0x0001000000fa7824 */ /* 0x000fe200078e0202 */
[----:B------:R-:W-:Y:S05]  /*c970*/  BRA `(.L_x_1754) ;  /* 0x0000004000007947 */ /* 0x000fea0003800000 */
.L_x_1745:
[----:B------:R-:W-:Y:S01]  /*c980*/  IMAD.MOV.U32 R248, RZ, RZ, R10 ;  /* 0x000000fffff87224 */ /* 0x000fe200078e000a */
[----:B------:R-:W-:Y:S01]  /*c990*/  MOV R250, RZ ;  /* 0x000000ff00fa7202 */ /* 0x000fe20000000f00 */
[----:B------:R-:W-:Y:S01]  /*c9a0*/  IMAD.MOV.U32 R249, RZ, RZ, RZ ;  /* 0x000000fffff97224 */ /* 0x000fe200078e00ff */
[----:B------:R-:W-:Y:S02]  /*c9b0*/  MOV R251, c[0x0][0x53c] ;  /* 0x00014f0000fb7a02 */ /* 0x000fe40000000f00 */
.L_x_1754:
[----:B------:R-:W-:Y:S05]  /*c9c0*/  BSYNC B1 ;  /* 0x0000000000017941 */ /* 0x000fea0003800000 */
.L_x_1743:
[----:B------:R-:W-:Y:S01]  /*c9d0*/  WARPSYNC 0xffffffff ;  /* 0xffffffff00007948 */ /* 0x000fe20003800000 */
[----:B------:R-:W-:Y:S01]  /*c9e0*/  BAR.SYNC.DEFER_BLOCKING 0x4, 0x80 ;  /* 0x0102000000007b1d */ /* 0x000fe20000010000 */
[----:B------:R-:W-:-:S13]  /*c9f0*/  ISETP.NE.AND P0, PT, R14, RZ, PT ;  /* 0x000000ff0e00720c */ /* 0x000fda0003f05270 */
[----:B------:R2:W-:Y:S04]  /*ca00*/  @!P0 STS.128 [0x9100], R248 ;  /* 0x009100f8ff008388 */ /* 0x0005e80000000c00 */
[----:B------:R-:W-:Y:S06]  /*ca10*/  BAR.ARV 0x5, 0x80 ;  /* 0x0142000000007b1d */ /* 0x000fec0000002000 */
.L_x_1738:
[----:B-1----:R-:W-:-:S13]  /*ca20*/  ISETP.GE.AND P0, PT, R251, c[0x0][0x53c], PT ;  /* 0x00014f00fb007a0c */ /* 0x002fda0003f06270 */
[----:B--234-:R-:W-:Y:S01]  /*ca30*/  @P0 CALL.REL.NOINC `(.L_x_1755) ;  /* 0x0000001000000944 */ /* 0x01cfe20003c00000 */
[----:B------:R-:W-:Y:S05]  /*ca40*/  BRA `(.L_x_1756) ;  /* 0xffff498000007947 */ /* 0x000fea000383ffff */
.L_x_1755:
[----:B------:R-:W-:Y:S05]  /*ca50*/  EXIT ;  /* 0x000000000000794d */ /* 0x000fea0003800000 */
.L_x_1646:
[----:B------:R-:W-:Y:S01]  /*ca60*/  IMAD.MOV.U32 R0, RZ, RZ, R5 ;  /* 0x000000ffff007224 */ /* 0x000fe200078e0005 */
[----:B------:R-:W-:Y:S02]  /*ca70*/  MOV R2, 0x1 ;  /* 0x0000000100027802 */ /* 0x000fe40000000f00 */
[----:B------:R-:W-:Y:S02]  /*ca80*/  MOV R3, 0xcaa0 ;  /* 0x0000caa000037802 */ /* 0x000fe40000000f00 */
[----:B--2---:R-:W-:Y:S05]  /*ca90*/  CALL.REL.NOINC `($__internal_28_$__cuda_sm70_shflsync_up_p) ;  /* 0x0000248000007944 */ /* 0x004fea0003c00000 */
[----:B------:R-:W-:Y:S01]  /*caa0*/  MOV R0, R4 ;  /* 0x0000000400007202 */ /* 0x000fe20000000f00 */
[----:B------:R-:W-:Y:S05]  /*cab0*/  BRA `(.L_x_1757) ;  /* 0xffff39a000007947 */ /* 0x000fea000383ffff */
.L_x_1647:
[----:B------:R-:W-:Y:S01]  /*cac0*/  IMAD.MOV.U32 R0, RZ, RZ, R5 ;  /* 0x000000ffff007224 */ /* 0x000fe200078e0005 */
[----:B------:R-:W-:Y:S02]  /*cad0*/  MOV R2, 0x2 ;  /* 0x0000000200027802 */ /* 0x000fe40000000f00 */
[----:B------:R-:W-:Y:S02]  /*cae0*/  MOV R3, 0xcb00 ;  /* 0x0000cb0000037802 */ /* 0x000fe40000000f00 */
[----:B--2---:R-:W-:Y:S05]  /*caf0*/  CALL.REL.NOINC `($__internal_28_$__cuda_sm70_shflsync_up_p) ;  /* 0x0000242000007944 */ /* 0x004fea0003c00000 */
[----:B------:R-:W-:Y:S01]  /*cb00*/  SEL R0, R4, RZ, P4 ;  /* 0x000000ff04007207 */ /* 0x000fe20002000000 */
[----:B------:R-:W-:Y:S01]  /*cb10*/  IMAD.MOV.U32 R2, RZ, RZ, 0x4 ;  /* 0x00000004ff027424 */ /* 0x000fe200078e00ff */
[----:B------:R-:W-:-:S03]  /*cb20*/  MOV R3, 0xcb50 ;  /* 0x0000cb5000037802 */ /* 0x000fc60000000f00 */
[----:B------:R-:W-:Y:S02]  /*cb30*/  IMAD.IADD R0, R5, 0x1, R0 ;  /* 0x0000000105007824 */ /* 0x000fe400078e0200 */
[----:B------:R-:W-:Y:S05]  /*cb40*/  CALL.REL.NOINC `($__internal_28_$__cuda_sm70_shflsync_up_p) ;  /* 0x000023d000007944 */ /* 0x000fea0003c00000 */
        /* <DEDUP_REMOVED lines=12> */
[----:B------:R-:W-:Y:S02]  /*cc10*/  MOV R3, 0x1f ;  /* 0x0000001f00037802 */ /* 0x000fe40000000f00 */
[----:B------:R-:W-:Y:S01]  /*cc20*/  MOV R2, 0xcc60 ;  /* 0x0000cc6000027802 */ /* 0x000fe20000000f00 */
[----:B------:R-:W-:-:S04]  /*cc30*/  IMAD.IADD R4, R0, 0x1, R4 ;  /* 0x0000000100047824 */ /* 0x000fc800078e0204 */
[----:B------:R-:W-:Y:S02]  /*cc40*/  IMAD.MOV.U32 R9, RZ, RZ, R4 ;  /* 0x000000ffff097224 */ /* 0x000fe400078e0004 */
[----:B------:R-:W-:Y:S05]  /*cc50*/  CALL.REL.NOINC `($__internal_27_$__cuda_sm70_shflsync_idx_p) ;  /* 0x0000227000007944 */ /* 0x000fea0003c00000 */
[----:B------:R-:W-:Y:S01]  /*cc60*/  MOV R0, R5 ;  /* 0x0000000500007202 */ /* 0x000fe20000000f00 */
[----:B------:R-:W-:Y:S05]  /*cc70*/  BRA `(.L_x_1758) ;  /* 0xffff38e000007947 */ /* 0x000fea000383ffff */
.L_x_1649:
[----:B------:R-:W-:Y:S02]  /*cc80*/  SEL R0, RZ, 0x1, P0 ;  /* 0x00000001ff007807 */ /* 0x000fe40000000000 */
[----:B------:R-:W-:Y:S02]  /*cc90*/  MOV R2, 0xccb0 ;  /* 0x0000ccb000027802 */ /* 0x000fe40000000f00 */
[----:B--2---:R-:W-:Y:S05]  /*cca0*/  CALL.REL.NOINC `($__internal_29_$__cuda_sm70_votesync_ballot) ;  /* 0x000022e000007944 */ /* 0x004fea0003c00000 */
[----:B------:R-:W-:Y:S05]  /*ccb0*/  BRA `(.L_x_1759) ;  /* 0xffff393000007947 */ /* 0x000fea000383ffff */
.L_x_1650:
[----:B------:R-:W-:Y:S01]  /*ccc0*/  IMAD.MOV.U32 R9, RZ, RZ, R8 ;  /* 0x000000ffff097224 */ /* 0x000fe200078e0008 */
[----:B--2---:R-:W-:Y:S01]  /*ccd0*/  MOV R5, R251 ;  /* 0x000000fb00057202 */ /* 0x004fe20000000f00 */
[----:B------:R-:W-:Y:S01]  /*cce0*/  IMAD.MOV.U32 R3, RZ, RZ, 0x1f ;  /* 0x0000001fff037424 */ /* 0x000fe200078e00ff */
[----:B------:R-:W-:Y:S02]  /*ccf0*/  MOV R2, 0xcd10 ;  /* 0x0000cd1000027802 */ /* 0x000fe40000000f00 */
[----:B-1----:R-:W-:Y:S05]  /*cd00*/  CALL.REL.NOINC `($__internal_27_$__cuda_sm70_shflsync_idx_p) ;  /* 0x000021c000007944 */ /* 0x002fea0003c00000 */
[----:B------:R-:W-:Y:S01]  /*cd10*/  IMAD.MOV.U32 R12, RZ, RZ, R5 ;  /* 0x000000ffff0c7224 */ /* 0x000fe200078e0005 */
[----:B------:R-:W-:Y:S01]  /*cd20*/  MOV R9, R7 ;  /* 0x0000000700097202 */ /* 0x000fe20000000f00 */
[----:B------:R-:W-:Y:S01]  /*cd30*/  IMAD.MOV.U32 R248, RZ, RZ, RZ ;  /* 0x000000fffff87224 */ /* 0x000fe200078e00ff */
[----:B------:R-:W-:Y:S01]  /*cd40*/  MOV R5, R251 ;  /* 0x000000fb00057202 */ /* 0x000fe20000000f00 */
[----:B------:R-:W-:Y:S01]  /*cd50*/  IMAD.MOV.U32 R3, RZ, RZ, 0x1f ;  /* 0x0000001fff037424 */ /* 0x000fe200078e00ff */
[----:B------:R-:W-:-:S02]  /*cd60*/  MOV R2, 0xcd80 ;  /* 0x0000cd8000027802 */ /* 0x000fc40000000f00 */
[----:B------:R-:W-:Y:S05]  /*cd70*/  CALL.REL.NOINC `($__internal_27_$__cuda_sm70_shflsync_idx_p) ;  /* 0x0000215000007944 */ /* 0x000fea0003c00000 */
[----:B------:R-:W-:Y:S01]  /*cd80*/  MOV R11, R5 ;  /* 0x00000005000b7202 */ /* 0x000fe20000000f00 */
[----:B------:R-:W-:Y:S05]  /*cd90*/  BRA `(.L_x_1760) ;  /* 0xffff38a000007947 */ /* 0x000fea000383ffff */
.L_x_1653:
[----:B------:R-:W-:Y:S01]  /*cda0*/  IMAD.MOV.U32 R9, RZ, RZ, R4 ;  /* 0x000000ffff097224 */ /* 0x000fe200078e0004 */
[----:B------:R-:W-:-:S02]  /*cdb0*/  MOV R3, 0x1f ;  /* 0x0000001f00037802 */ /* 0x000fc40000000f00 */
[----:B------:R-:W-:Y:S02]  /*cdc0*/  MOV R2, 0xcde0 ;  /* 0x0000cde000027802 */ /* 0x000fe40000000f00 */
[----:B-1234-:R-:W-:Y:S05]  /*cdd0*/  CALL.REL.NOINC `($__internal_27_$__cuda_sm70_shflsync_idx_p) ;  /* 0x000020f000007944 */ /* 0x01efea0003c00000 */
[----:B------:R-:W-:Y:S01]  /*cde0*/  MOV R248, R5 ;  /* 0x0000000500f87202 */ /* 0x000fe20000000f00 */
[----:B------:R-:W-:Y:S05]  /*cdf0*/  BRA `(.L_x_1652) ;  /* 0xffff38a000007947 */ /* 0x000fea000383ffff */
.L_x_1661:
[----:B------:R-:W-:Y:S01]  /*ce00*/  IMAD.MOV.U32 R9, RZ, RZ, R6 ;  /* 0x000000ffff097224 */ /* 0x000fe200078e0006 */
[----:B------:R-:W-:Y:S01]  /*ce10*/  MOV R5, RZ ;  /* 0x000000ff00057202 */ /* 0x000fe20000000f00 */
[----:B------:R-:W-:Y:S01]  /*ce20*/  IMAD.MOV.U32 R3, RZ, RZ, 0x181f ;  /* 0x0000181fff037424 */ /* 0x000fe200078e00ff */
[----:B-1----:R-:W-:Y:S02]  /*ce30*/  MOV R2, 0xce50 ;  /* 0x0000ce5000027802 */ /* 0x002fe40000000f00 */
[----:B------:R-:W-:Y:S05]  /*ce40*/  CALL.REL.NOINC `($__internal_27_$__cuda_sm70_shflsync_idx_p) ;  /* 0x0000208000007944 */ /* 0x000fea0003c00000 */
[----:B------:R-:W-:Y:S01]  /*ce50*/  MOV R8, R5 ;  /* 0x0000000500087202 */ /* 0x000fe20000000f00 */
[----:B------:R-:W-:Y:S05]  /*ce60*/  BRA `(.L_x_1761) ;  /* 0xffff532000007947 */ /* 0x000fea000383ffff */
.L_x_1662:
[----:B------:R-:W-:Y:S01]  /*ce70*/  IMAD.MOV.U32 R9, RZ, RZ, R7 ;  /* 0x000000ffff097224 */ /* 0x000fe200078e0007 */
[----:B------:R-:W-:Y:S01]  /*ce80*/  MOV R5, RZ ;  /* 0x000000ff00057202 */ /* 0x000fe20000000f00 */
[----:B------:R-:W-:Y:S01]  /*ce90*/  IMAD.MOV.U32 R3, RZ, RZ, 0x181f ;  /* 0x0000181fff037424 */ /* 0x000fe200078e00ff */
[----:B-1----:R-:W-:Y:S02]  /*cea0*/  MOV R2, 0xcec0 ;  /* 0x0000cec000027802 */ /* 0x002fe40000000f00 */
[----:B--23--:R-:W-:Y:S05]  /*ceb0*/  CALL.REL.NOINC `($__internal_27_$__cuda_sm70_shflsync_idx_p) ;  /* 0x0000201000007944 */ /* 0x00cfea0003c00000 */
[----:B------:R-:W-:Y:S01]  /*cec0*/  MOV R2, R5 ;  /* 0x0000000500027202 */ /* 0x000fe20000000f00 */
[----:B------:R-:W-:Y:S05]  /*ced0*/  BRA `(.L_x_1762) ;  /* 0xffff52d000007947 */ /* 0x000fea000383ffff */
.L_x_1665:
[----:B------:R-:W-:Y:S01]  /*cee0*/  IMAD.MOV.U32 R9, RZ, RZ, R6 ;  /* 0x000000ffff097224 */ /* 0x000fe200078e0006 */
[----:B------:R-:W-:Y:S01]  /*cef0*/  MOV R5, 0x1 ;  /* 0x0000000100057802 */ /* 0x000fe20000000f00 */
[----:B---3--:R-:W-:Y:S01]  /*cf00*/  IMAD.MOV.U32 R3, RZ, RZ, 0x181f ;  /* 0x0000181fff037424 */ /* 0x008fe200078e00ff */
[----:B----4-:R-:W-:-:S02]  /*cf10*/  MOV R2, 0xcf30 ;  /* 0x0000cf3000027802 */ /* 0x010fc40000000f00 */
[----:B-12---:R-:W-:Y:S05]  /*cf20*/  CALL.REL.NOINC `($__internal_27_$__cuda_sm70_shflsync_idx_p) ;  /* 0x00001fa000007944 */ /* 0x006fea0003c00000 */
[----:B------:R-:W-:Y:S01]  /*cf30*/  IMAD.MOV.U32 R8, RZ, RZ, R5 ;  /* 0x000000ffff087224 */ /* 0x000fe200078e0005 */
[----:B------:R-:W-:Y:S01]  /*cf40*/  MOV R5, 0x1 ;  /* 0x0000000100057802 */ /* 0x000fe20000000f00 */
[----:B------:R-:W-:Y:S01]  /*cf50*/  IMAD.MOV.U32 R9, RZ, RZ, R7 ;  /* 0x000000ffff097224 */ /* 0x000fe200078e0007 */
[----:B------:R-:W-:-:S02]  /*cf60*/  MOV R3, 0x181f ;  /* 0x0000181f00037802 */ /* 0x000fc40000000f00 */
[----:B------:R-:W-:Y:S02]  /*cf70*/  MOV R2, 0xcf90 ;  /* 0x0000cf9000027802 */ /* 0x000fe40000000f00 */
[----:B------:R-:W-:Y:S05]  /*cf80*/  CALL.REL.NOINC `($__internal_27_$__cuda_sm70_shflsync_idx_p) ;  /* 0x00001f4000007944 */ /* 0x000fea0003c00000 */
[----:B------:R-:W-:Y:S01]  /*cf90*/  MOV R2, R5 ;  /* 0x0000000500027202 */ /* 0x000fe20000000f00 */
[----:B------:R-:W-:Y:S05]  /*cfa0*/  BRA `(.L_x_1763) ;  /* 0xffff52e000007947 */ /* 0x000fea000383ffff */
.L_x_1668:
[----:B------:R-:W-:Y:S01]  /*cfb0*/  IMAD.MOV.U32 R9, RZ, RZ, R6 ;  /* 0x000000ffff097224 */ /* 0x000fe200078e0006 */
[----:B------:R-:W-:Y:S01]  /*cfc0*/  MOV R5, 0x2 ;  /* 0x0000000200057802 */ /* 0x000fe20000000f00 */
[----:B-1----:R-:W-:Y:S01]  /*cfd0*/  IMAD.MOV.U32 R3, RZ, RZ, 0x181f ;  /* 0x0000181fff037424 */ /* 0x002fe200078e00ff */
[----:B----4-:R-:W-:Y:S02]  /*cfe0*/  MOV R2, 0xd000 ;  /* 0x0000d00000027802 */ /* 0x010fe40000000f00 */
[----:B--23--:R-:W-:Y:S05]  /*cff0*/  CALL.REL.NOINC `($__internal_27_$__cuda_sm70_shflsync_idx_p) ;  /* 0x00001ed000007944 */ /* 0x00cfea0003c00000 */
[----:B------:R-:W-:Y:S01]  /*d000*/  MOV R8, R5 ;  /* 0x0000000500087202 */ /* 0x000fe20000000f00 */
[----:B------:R-:W-:Y:S05]  /*d010*/  BRA `(.L_x_1764) ;  /* 0xffff534000007947 */ /* 0x000fea000383ffff */
.L_x_1669:
[----:B------:R-:W-:Y:S01]  /*d020*/  IMAD.MOV.U32 R9, RZ, RZ, R7 ;  /* 0x000000ffff097224 */ /* 0x000fe200078e0007 */
[----:B------:R-:W-:Y:S01]  /*d030*/  MOV R5, 0x2 ;  /* 0x0000000200057802 */ /* 0x000fe20000000f00 */
[----:B------:R-:W-:Y:S01]  /*d040*/  IMAD.MOV.U32 R3, RZ, RZ, 0x181f ;  /* 0x0000181fff037424 */ /* 0x000fe200078e00ff */
[----:B----4-:R-:W-:Y:S02]  /*d050*/  MOV R2, 0xd070 ;  /* 0x0000d07000027802 */ /* 0x010fe40000000f00 */
[----:B-123--:R-:W-:Y:S05]  /*d060*/  CALL.REL.NOINC `($__internal_27_$__cuda_sm70_shflsync_idx_p) ;  /* 0x00001e6000007944 */ /* 0x00efea0003c00000 */
[----:B------:R-:W-:Y:S01]  /*d070*/  MOV R2, R5 ;  /* 0x0000000500027202 */ /* 0x000fe20000000f00 */
[----:B------:R-:W-:Y:S05]  /*d080*/  BRA `(.L_x_1765) ;  /* 0xffff52f000007947 */ /* 0x000fea000383ffff */
.L_x_1672:
[----:B------:R-:W-:Y:S01]  /*d090*/  IMAD.MOV.U32 R9, RZ, RZ, R6 ;  /* 0x000000ffff097224 */ /* 0x000fe200078e0006 */
[----:B------:R-:W-:Y:S01]  /*d0a0*/  MOV R5, 0x3 ;  /* 0x0000000300057802 */ /* 0x000fe20000000f00 */
[----:B-1----:R-:W-:Y:S01]  /*d0b0*/  IMAD.MOV.U32 R3, RZ, RZ, 0x181f ;  /* 0x0000181fff037424 */ /* 0x002fe200078e00ff */
[----:B------:R-:W-:-:S02]  /*d0c0*/  MOV R2, 0xd0e0 ;  /* 0x0000d0e000027802 */ /* 0x000fc40000000f00 */
[----:B--234-:R-:W-:Y:S05]  /*d0d0*/  CALL.REL.NOINC `($__internal_27_$__cuda_sm70_shflsync_idx_p) ;  /* 0x00001df000007944 */ /* 0x01cfea0003c00000 */
        /* <DEDUP_REMOVED lines=8> */
.L_x_1675:
[----:B------:R-:W-:Y:S01]  /*d160*/  IMAD.MOV.U32 R9, RZ, RZ, R6 ;  /* 0x000000ffff097224 */ /* 0x000fe200078e0006 */
[----:B------:R-:W-:Y:S01]  /*d170*/  MOV R5, 0x4 ;  /* 0x0000000400057802 */ /* 0x000fe20000000f00 */
[----:B-1----:R-:W-:Y:S01]  /*d180*/  IMAD.MOV.U32 R3, RZ, RZ, 0x181f ;  /* 0x0000181fff037424 */ /* 0x002fe200078e00ff */
[----:B------:R-:W-:Y:S02]  /*d190*/  MOV R2, 0xd1b0 ;  /* 0x0000d1b000027802 */ /* 0x000fe40000000f00 */
[----:B--234-:R-:W-:Y:S05]  /*d1a0*/  CALL.REL.NOINC `($__internal_27_$__cuda_sm70_shflsync_idx_p) ;  /* 0x00001d2000007944 */ /* 0x01cfea0003c00000 */
[----:B------:R-:W-:Y:S01]  /*d1b0*/  MOV R8, R5 ;  /* 0x0000000500087202 */ /* 0x000fe20000000f00 */
[----:B------:R-:W-:Y:S05]  /*d1c0*/  BRA `(.L_x_1767) ;  /* 0xffff536000007947 */ /* 0x000fea000383ffff */
.L_x_1676:
[----:B------:R-:W-:Y:S01]  /*d1d0*/  IMAD.MOV.U32 R9, RZ, RZ, R7 ;  /* 0x000000ffff097224 */ /* 0x000fe200078e0007 */
[----:B------:R-:W-:Y:S01]  /*d1e0*/  MOV R5, 0x4 ;  /* 0x0000000400057802 */ /* 0x000fe20000000f00 */
[----:B-1----:R-:W-:Y:S01]  /*d1f0*/  IMAD.MOV.U32 R3, RZ, RZ, 0x181f ;  /* 0x0000181fff037424 */ /* 0x002fe200078e00ff */
[----:B------:R-:W-:Y:S02]  /*d200*/  MOV R2, 0xd220 ;  /* 0x0000d22000027802 */ /* 0x000fe40000000f00 */
[----:B--234-:R-:W-:Y:S05]  /*d210*/  CALL.REL.NOINC `($__internal_27_$__cuda_sm70_shflsync_idx_p) ;  /* 0x00001cb000007944 */ /* 0x01cfea0003c00000 */
[----:B------:R-:W-:Y:S01]  /*d220*/  MOV R2, R5 ;  /* 0x0000000500027202 */ /* 0x000fe20000000f00 */
[----:B------:R-:W-:Y:S05]  /*d230*/  BRA `(.L_x_1768) ;  /* 0xffff531000007947 */ /* 0x000fea000383ffff */
.L_x_1679:
[----:B------:R-:W-:Y:S01]  /*d240*/  IMAD.MOV.U32 R9, RZ, RZ, R6 ;  /* 0x000000ffff097224 */ /* 0x000fe200078e0006 */
[----:B------:R-:W-:Y:S01]  /*d250*/  MOV R5, 0x5 ;  /* 0x0000000500057802 */ /* 0x000fe20000000f00 */
[----:B--2---:R-:W-:Y:S01]  /*d260*/  IMAD.MOV.U32 R3, RZ, RZ, 0x181f ;  /* 0x0000181fff037424 */ /* 0x004fe200078e00ff */
[----:B---3--:R-:W-:-:S02]  /*d270*/  MOV R2, 0xd290 ;  /* 0x0000d29000027802 */ /* 0x008fc40000000f00 */
[----:B-1--4-:R-:W-:Y:S05]  /*d280*/  CALL.REL.NOINC `($__internal_27_$__cuda_sm70_shflsync_idx_p) ;  /* 0x00001c4000007944 */ /* 0x012fea0003c00000 */
        /* <DEDUP_REMOVED lines=8> */
.L_x_1682:
[----:B------:R-:W-:Y:S01]  /*d310*/  IMAD.MOV.U32 R9, RZ, RZ, R6 ;  /* 0x000000ffff097224 */ /* 0x000fe200078e0006 */
[----:B------:R-:W-:Y:S01]  /*d320*/  MOV R5, 0x6 ;  /* 0x0000000600057802 */ /* 0x000fe20000000f00 */
[----:B-1----:R-:W-:Y:S01]  /*d330*/  IMAD.MOV.U32 R3, RZ, RZ, 0x181f ;  /* 0x0000181fff037424 */ /* 0x002fe200078e00ff */
[----:B---3--:R-:W-:Y:S02]  /*d340*/  MOV R2, 0xd360 ;  /* 0x0000d36000027802 */ /* 0x008fe40000000f00 */
[----:B--2-4-:R-:W-:Y:S05]  /*d350*/  CALL.REL.NOINC `($__internal_27_$__cuda_sm70_shflsync_idx_p) ;  /* 0x00001b7000007944 */ /* 0x014fea0003c00000 */
[----:B------:R-:W-:Y:S01]  /*d360*/  MOV R8, R5 ;  /* 0x0000000500087202 */ /* 0x000fe20000000f00 */
[----:B------:R-:W-:Y:S05]  /*d370*/  BRA `(.L_x_1770) ;  /* 0xffff538000007947 */ /* 0x000fea000383ffff */
.L_x_1683:
[----:B------:R-:W-:Y:S01]  /*d380*/  IMAD.MOV.U32 R9, RZ, RZ, R7 ;  /* 0x000000ffff097224 */ /* 0x000fe200078e0007 */
[----:B------:R-:W-:Y:S01]  /*d390*/  MOV R5, 0x6 ;  /* 0x0000000600057802 */ /* 0x000fe20000000f00 */
[----:B------:R-:W-:Y:S01]  /*d3a0*/  IMAD.MOV.U32 R3, RZ, RZ, 0x181f ;  /* 0x0000181fff037424 */ /* 0x000fe200078e00ff */
[----:B---3--:R-:W-:Y:S02]  /*d3b0*/  MOV R2, 0xd3d0 ;  /* 0x0000d3d000027802 */ /* 0x008fe40000000f00 */
[----:B-12-4-:R-:W-:Y:S05]  /*d3c0*/  CALL.REL.NOINC `($__internal_27_$__cuda_sm70_shflsync_idx_p) ;  /* 0x00001b0000007944 */ /* 0x016fea0003c00000 */
[----:B------:R-:W-:Y:S01]  /*d3d0*/  MOV R2, R5 ;  /* 0x0000000500027202 */ /* 0x000fe20000000f00 */
[----:B------:R-:W-:Y:S05]  /*d3e0*/  BRA `(.L_x_1771) ;  /* 0xffff533000007947 */ /* 0x000fea000383ffff */
.L_x_1686:
        /* <DEDUP_REMOVED lines=13> */
.L_x_1691:
[----:B------:R-:W-:Y:S01]  /*d4c0*/  IMAD.MOV.U32 R0, RZ, RZ, R241 ;  /* 0x000000ffff007224 */ /* 0x000fe200078e00f1 */
[----:B------:R-:W-:Y:S01]  /*d4d0*/  MOV R10, 0x1f ;  /* 0x0000001f000a7802 */ /* 0x000fe20000000f00 */
[----:B------:R-:W-:Y:S01]  /*d4e0*/  IMAD.MOV.U32 R3, RZ, RZ, 0x2 ;  /* 0x00000002ff037424 */ /* 0x000fe200078e00ff */
[----:B------:R-:W-:Y:S02]  /*d4f0*/  MOV R9, 0xffffffff ;  /* 0xffffffff00097802 */ /* 0x000fe40000000f00 */
[----:B------:R-:W-:Y:S02]  /*d500*/  MOV R2, 0xd520 ;  /* 0x0000d52000027802 */ /* 0x000fe40000000f00 */
[----:B------:R-:W-:Y:S05]  /*d510*/  CALL.REL.NOINC `($__internal_26_$__cuda_sm70_shflsync_bfly_p) ;  /* 0x0000197000007944 */ /* 0x000fea0003c00000 */
[----:B------:R-:W-:Y:S01]  /*d520*/  FADD.FTZ R241, R241, R0 ;  /* 0x00000000f1f17221 */ /* 0x000fe20000010000 */
[----:B------:R-:W-:Y:S02]  /*d530*/  MOV R3, 0x1 ;  /* 0x0000000100037802 */ /* 0x000fe40000000f00 */
[----:B------:R-:W-:Y:S02]  /*d540*/  MOV R2, 0xd570 ;  /* 0x0000d57000027802 */ /* 0x000fe40000000f00 */
[----:B------:R-:W-:-:S02]  /*d550*/  MOV R0, R241 ;  /* 0x000000f100007202 */ /* 0x000fc40000000f00 */
[----:B------:R-:W-:Y:S05]  /*d560*/  CALL.REL.NOINC `($__internal_26_$__cuda_sm70_shflsync_bfly_p) ;  /* 0x0000192000007944 */ /* 0x000fea0003c00000 */
[----:B------:R-:W-:Y:S01]  /*d570*/  FADD.FTZ R4, R241, R0 ;  /* 0x00000000f1047221 */ /* 0x000fe20000010000 */
[----:B------:R-:W-:-:S02]  /*d580*/  MOV R0, R242 ;  /* 0x000000f200007202 */ /* 0x000fc40000000f00 */
[----:B------:R-:W-:Y:S02]  /*d590*/  MOV R3, 0x2 ;  /* 0x0000000200037802 */ /* 0x000fe40000000f00 */
[----:B------:R-:W-:Y:S02]  /*d5a0*/  MOV R2, 0xd5c0 ;  /* 0x0000d5c000027802 */ /* 0x000fe40000000f00 */
[----:B------:R-:W-:Y:S05]  /*d5b0*/  CALL.REL.NOINC `($__internal_26_$__cuda_sm70_shflsync_bfly_p) ;  /* 0x000018d000007944 */ /* 0x000fea0003c00000 */
[----:B------:R-:W-:Y:S01]  /*d5c0*/  FADD.FTZ R6, R242, R0 ;  /* 0x00000000f2067221 */ /* 0x000fe20000010000 */
[----:B------:R-:W-:Y:S02]  /*d5d0*/  MOV R3, 0x1 ;  /* 0x0000000100037802 */ /* 0x000fe40000000f00 */
[----:B------:R-:W-:Y:S02]  /*d5e0*/  MOV R2, 0xd610 ;  /* 0x0000d61000027802 */ /* 0x000fe40000000f00 */
[----:B------:R-:W-:Y:S02]  /*d5f0*/  MOV R0, R6 ;  /* 0x0000000600007202 */ /* 0x000fe40000000f00 */
[----:B------:R-:W-:Y:S05]  /*d600*/  CALL.REL.NOINC `($__internal_26_$__cuda_sm70_shflsync_bfly_p) ;  /* 0x0000188000007944 */ /* 0x000fea0003c00000 */
[----:B------:R-:W-:Y:S01]  /*d610*/  FADD.FTZ R6, R6, R0 ;  /* 0x0000000006067221 */ /* 0x000fe20000010000 */
[----:B------:R-:W-:Y:S02]  /*d620*/  MOV R0, R243 ;  /* 0x000000f300007202 */ /* 0x000fe40000000f00 */
[----:B------:R-:W-:-:S02]  /*d630*/  MOV R3, 0x2 ;  /* 0x0000000200037802 */ /* 0x000fc40000000f00 */
        /* <DEDUP_REMOVED lines=9> */
[----:B------:R-:W-:Y:S02]  /*d6d0*/  MOV R3, 0x2 ;  /* 0x0000000200037802 */ /* 0x000fe40000000f00 */
[----:B------:R-:W-:-:S02]  /*d6e0*/  MOV R2, 0xd700 ;  /* 0x0000d70000027802 */ /* 0x000fc40000000f00 */
[----:B------:R-:W-:Y:S05]  /*d6f0*/  CALL.REL.NOINC `($__internal_26_$__cuda_sm70_shflsync_bfly_p) ;  /* 0x0000179000007944 */ /* 0x000fea0003c00000 */
[----:B------:R-:W-:Y:S01]  /*d700*/  FADD.FTZ R8, R244, R0 ;  /* 0x00000000f4087221 */ /* 0x000fe20000010000 */
[----:B------:R-:W-:-:S02]  /*d710*/  MOV R3, 0x1 ;  /* 0x0000000100037802 */ /* 0x000fc40000000f00 */
[----:B------:R-:W-:Y:S02]  /*d720*/  MOV R2, 0xd750 ;  /* 0x0000d75000027802 */ /* 0x000fe40000000f00 */
[----:B------:R-:W-:Y:S02]  /*d730*/  MOV R0, R8 ;  /* 0x0000000800007202 */ /* 0x000fe40000000f00 */
[----:B------:R-:W-:Y:S05]  /*d740*/  CALL.REL.NOINC `($__internal_26_$__cuda_sm70_shflsync_bfly_p) ;  /* 0x0000174000007944 */ /* 0x000fea0003c00000 */
[----:B------:R-:W-:Y:S01]  /*d750*/  MOV R9, R0 ;  /* 0x0000000000097202 */ /* 0x000fe20000000f00 */
[----:B------:R-:W-:Y:S05]  /*d760*/  BRA `(.L_x_1773) ;  /* 0xffffb4c000007947 */ /* 0x000fea000383ffff */
.L_x_1698:
[----:B-1-34-:R-:W-:Y:S01]  /*d770*/  IMAD.MOV.U32 R9, RZ, RZ, R6 ;  /* 0x000000ffff097224 */ /* 0x01afe200078e0006 */
[----:B------:R-:W-:Y:S01]  /*d780*/  MOV R5, RZ ;  /* 0x000000ff00057202 */ /* 0x000fe20000000f00 */
[----:B------:R-:W-:Y:S01]  /*d790*/  IMAD.MOV.U32 R3, RZ, RZ, 0x181f ;  /* 0x0000181fff037424 */ /* 0x000fe200078e00ff */
[----:B------:R-:W-:Y:S02]  /*d7a0*/  MOV R2, 0xd7c0 ;  /* 0x0000d7c000027802 */ /* 0x000fe40000000f00 */
[----:B------:R-:W-:Y:S05]  /*d7b0*/  CALL.REL.NOINC `($__internal_27_$__cuda_sm70_shflsync_idx_p) ;  /* 0x0000171000007944 */ /* 0x000fea0003c00000 */
[----:B------:R-:W-:Y:S01]  /*d7c0*/  MOV R8, R5 ;  /* 0x0000000500087202 */ /* 0x000fe20000000f00 */
[----:B------:R-:W-:Y:S05]  /*d7d0*/  BRA `(.L_x_1774) ;  /* 0xffffca4000007947 */ /* 0x000fea000383ffff */
.L_x_1699:
[----:B------:R-:W-:Y:S01]  /*d7e0*/  IMAD.MOV.U32 R9, RZ, RZ, R7 ;  /* 0x000000ffff097224 */ /* 0x000fe200078e0007 */
[----:B------:R-:W-:Y:S01]  /*d7f0*/  MOV R5, RZ ;  /* 0x000000ff00057202 */ /* 0x000fe20000000f00 */
[----:B------:R-:W-:Y:S01]  /*d800*/  IMAD.MOV.U32 R3, RZ, RZ, 0x181f ;  /* 0x0000181fff037424 */ /* 0x000fe200078e00ff */
[----:B------:R-:W-:-:S02]  /*d810*/  MOV R2, 0xd830 ;  /* 0x0000d83000027802 */ /* 0x000fc40000000f00 */
[----:B-12---:R-:W-:Y:S05]  /*d820*/  CALL.REL.NOINC `($__internal_27_$__cuda_sm70_shflsync_idx_p) ;  /* 0x000016a000007944 */ /* 0x006fea0003c00000 */
[----:B------:R-:W-:Y:S01]  /*d830*/  MOV R2, R5 ;  /* 0x0000000500027202 */ /* 0x000fe20000000f00 */
[----:B------:R-:W-:Y:S05]  /*d840*/  BRA `(.L_x_1775) ;  /* 0xffffc9f000007947 */ /* 0x000fea000383ffff */
.L_x_1700:
[----:B------:R-:W-:Y:S01]  /*d850*/  IMAD.MOV.U32 R9, RZ, RZ, R6 ;  /* 0x000000ffff097224 */ /* 0x000fe200078e0006 */
[----:B------:R-:W-:Y:S01]  /*d860*/  MOV R5, 0x1 ;  /* 0x0000000100057802 */ /* 0x000fe20000000f00 */
[----:B--2---:R-:W-:Y:S01]  /*d870*/  IMAD.MOV.U32 R3, RZ, RZ, 0x181f ;  /* 0x0000181fff037424 */ /* 0x004fe200078e00ff */
[----:B------:R-:W-:-:S02]  /*d880*/  MOV R2, 0xd8a0 ;  /* 0x0000d8a000027802 */ /* 0x000fc40000000f00 */
[----:B-1-3--:R-:W-:Y:S05]  /*d890*/  CALL.REL.NOINC `($__internal_27_$__cuda_sm70_shflsync_idx_p) ;  /* 0x0000163000007944 */ /* 0x00afea0003c00000 */
        /* <DEDUP_REMOVED lines=8> */
.L_x_1701:
[----:B------:R-:W-:Y:S01]  /*d920*/  IMAD.MOV.U32 R9, RZ, RZ, R6 ;  /* 0x000000ffff097224 */ /* 0x000fe200078e0006 */
[----:B------:R-:W-:Y:S01]  /*d930*/  MOV R5, 0x2 ;  /* 0x0000000200057802 */ /* 0x000fe20000000f00 */
[----:B-1----:R-:W-:Y:S01]  /*d940*/  IMAD.MOV.U32 R3, RZ, RZ, 0x181f ;  /* 0x0000181fff037424 */ /* 0x002fe200078e00ff */
[----:B------:R-:W-:Y:S02]  /*d950*/  MOV R2, 0xd970 ;  /* 0x0000d97000027802 */ /* 0x000fe40000000f00 */
[----:B---34-:R-:W-:Y:S05]  /*d960*/  CALL.REL.NOINC `($__internal_27_$__cuda_sm70_shflsync_idx_p) ;  /* 0x0000156000007944 */ /* 0x018fea0003c00000 */
[----:B------:R-:W-:Y:S01]  /*d970*/  MOV R8, R5 ;  /* 0x0000000500087202 */ /* 0x000fe20000000f00 */
[----:B------:R-:W-:Y:S05]  /*d980*/  BRA `(.L_x_1777) ;  /* 0xffffc9a000007947 */ /* 0x000fea000383ffff */
.L_x_1702:
[----:B------:R-:W-:Y:S01]  /*d990*/  IMAD.MOV.U32 R9, RZ, RZ, R7 ;  /* 0x000000ffff097224 */ /* 0x000fe200078e0007 */
[----:B------:R-:W-:Y:S01]  /*d9a0*/  MOV R5, 0x2 ;  /* 0x0000000200057802 */ /* 0x000fe20000000f00 */
[----:B-1----:R-:W-:Y:S01]  /*d9b0*/  IMAD.MOV.U32 R3, RZ, RZ, 0x181f ;  /* 0x0000181fff037424 */ /* 0x002fe200078e00ff */
[----:B------:R-:W-:Y:S02]  /*d9c0*/  MOV R2, 0xd9e0 ;  /* 0x0000d9e000027802 */ /* 0x000fe40000000f00 */
[----:B--234-:R-:W-:Y:S05]  /*d9d0*/  CALL.REL.NOINC `($__internal_27_$__cuda_sm70_shflsync_idx_p) ;  /* 0x000014f000007944 */ /* 0x01cfea0003c00000 */
[----:B------:R-:W-:Y:S01]  /*d9e0*/  MOV R2, R5 ;  /* 0x0000000500027202 */ /* 0x000fe20000000f00 */
[----:B------:R-:W-:Y:S05]  /*d9f0*/  BRA `(.L_x_1778) ;  /* 0xffffc95000007947 */ /* 0x000fea000383ffff */
.L_x_1703:
[----:B------:R-:W-:Y:S01]  /*da00*/  IMAD.MOV.U32 R9, RZ, RZ, R6 ;  /* 0x000000ffff097224 */ /* 0x000fe200078e0006 */
[----:B------:R-:W-:Y:S01]  /*da10*/  MOV R5, 0x3 ;  /* 0x0000000300057802 */ /* 0x000fe20000000f00 */
[----:B--2---:R-:W-:Y:S01]  /*da20*/  IMAD.MOV.U32 R3, RZ, RZ, 0x181f ;  /* 0x0000181fff037424 */ /* 0x004fe200078e00ff */
[----:B------:R-:W-:-:S02]  /*da30*/  MOV R2, 0xda50 ;  /* 0x0000da5000027802 */ /* 0x000fc40000000f00 */
[----:B-1-34-:R-:W-:Y:S05]  /*da40*/  CALL.REL.NOINC `($__internal_27_$__cuda_sm70_shflsync_idx_p) ;  /* 0x0000148000007944 */ /* 0x01afea0003c00000 */
        /* <DEDUP_REMOVED lines=8> */
.L_x_1704:
[----:B------:R-:W-:Y:S01]  /*dad0*/  IMAD.MOV.U32 R9, RZ, RZ, R6 ;  /* 0x000000ffff097224 */ /* 0x000fe200078e0006 */
[----:B------:R-:W-:Y:S01]  /*dae0*/  MOV R5, 0x4 ;  /* 0x0000000400057802 */ /* 0x000fe20000000f00 */
[----:B--2---:R-:W-:Y:S01]  /*daf0*/  IMAD.MOV.U32 R3, RZ, RZ, 0x181f ;  /* 0x0000181fff037424 */ /* 0x004fe200078e00ff */
[----:B------:R-:W-:Y:S02]  /*db00*/  MOV R2, 0xdb20 ;  /* 0x0000db2000027802 */ /* 0x000fe40000000f00 */
[----:B-1-34-:R-:W-:Y:S05]  /*db10*/  CALL.REL.NOINC `($__internal_27_$__cuda_sm70_shflsync_idx_p) ;  /* 0x000013b000007944 */ /* 0x01afea0003c00000 */
[----:B------:R-:W-:Y:S01]  /*db20*/  MOV R8, R5 ;  /* 0x0000000500087202 */ /* 0x000fe20000000f00 */
[----:B------:R-:W-:Y:S05]  /*db30*/  BRA `(.L_x_1780) ;  /* 0xffffc90000007947 */ /* 0x000fea000383ffff */
.L_x_1705:
[----:B------:R-:W-:Y:S01]  /*db40*/  IMAD.MOV.U32 R9, RZ, RZ, R7 ;  /* 0x000000ffff097224 */ /* 0x000fe200078e0007 */
[----:B------:R-:W-:Y:S01]  /*db50*/  MOV R5, 0x4 ;  /* 0x0000000400057802 */ /* 0x000fe20000000f00 */
[----:B--2---:R-:W-:Y:S01]  /*db60*/  IMAD.MOV.U32 R3, RZ, RZ, 0x181f ;  /* 0x0000181fff037424 */ /* 0x004fe200078e00ff */
[----:B------:R-:W-:Y:S02]  /*db70*/  MOV R2, 0xdb90 ;  /* 0x0000db9000027802 */ /* 0x000fe40000000f00 */
[----:B-1-34-:R-:W-:Y:S05]  /*db80*/  CALL.REL.NOINC `($__internal_27_$__cuda_sm70_shflsync_idx_p) ;  /* 0x0000134000007944 */ /* 0x01afea0003c00000 */
[----:B------:R-:W-:Y:S01]  /*db90*/  MOV R2, R5 ;  /* 0x0000000500027202 */ /* 0x000fe20000000f00 */
[----:B------:R-:W-:Y:S05]  /*dba0*/  BRA `(.L_x_1781) ;  /* 0xffffc8b000007947 */ /* 0x000fea000383ffff */
.L_x_1706:
        /* <DEDUP_REMOVED lines=13> */
.L_x_1707:
[----:B------:R-:W-:Y:S01]  /*dc80*/  IMAD.MOV.U32 R9, RZ, RZ, R6 ;  /* 0x000000ffff097224 */ /* 0x000fe200078e0006 */
[----:B------:R-:W-:Y:S01]  /*dc90*/  MOV R5, 0x6 ;  /* 0x0000000600057802 */ /* 0x000fe20000000f00 */
[----:B--2---:R-:W-:Y:S01]  /*dca0*/  IMAD.MOV.U32 R3, RZ, RZ, 0x181f ;  /* 0x0000181fff037424 */ /* 0x004fe200078e00ff */
[----:B------:R-:W-:Y:S02]  /*dcb0*/  MOV R2, 0xdcd0 ;  /* 0x0000dcd000027802 */ /* 0x000fe40000000f00 */
[----:B-1--4-:R-:W-:Y:S05]  /*dcc0*/  CALL.REL.NOINC `($__internal_27_$__cuda_sm70_shflsync_idx_p) ;  /* 0x0000120000007944 */ /* 0x012fea0003c00000 */
[----:B------:R-:W-:Y:S01]  /*dcd0*/  MOV R8, R5 ;  /* 0x0000000500087202 */ /* 0x000fe20000000f00 */
[----:B------:R-:W-:Y:S05]  /*dce0*/  BRA `(.L_x_1783) ;  /* 0xffffc86000007947 */ /* 0x000fea000383ffff */
.L_x_1708:
[----:B------:R-:W-:Y:S01]  /*dcf0*/  IMAD.MOV.U32 R9, RZ, RZ, R7 ;  /* 0x000000ffff097224 */ /* 0x000fe200078e0007 */
[----:B------:R-:W-:Y:S01]  /*dd00*/  MOV R5, 0x6 ;  /* 0x0000000600057802 */ /* 0x000fe20000000f00 */
[----:B--2---:R-:W-:Y:S01]  /*dd10*/  IMAD.MOV.U32 R3, RZ, RZ, 0x181f ;  /* 0x0000181fff037424 */ /* 0x004fe200078e00ff */
[----:B------:R-:W-:Y:S02]  /*dd20*/  MOV R2, 0xdd40 ;  /* 0x0000dd4000027802 */ /* 0x000fe40000000f00 */
[----:B-1-34-:R-:W-:Y:S05]  /*dd30*/  CALL.REL.NOINC `($__internal_27_$__cuda_sm70_shflsync_idx_p) ;  /* 0x0000119000007944 */ /* 0x01afea0003c00000 */
[----:B------:R-:W-:Y:S01]  /*dd40*/  MOV R2, R5 ;  /* 0x0000000500027202 */ /* 0x000fe20000000f00 */
[----:B------:R-:W-:Y:S05]  /*dd50*/  BRA `(.L_x_1784) ;  /* 0xffffc81000007947 */ /* 0x000fea000383ffff */
.L_x_1709:
[----:B------:R-:W-:Y:S01]  /*dd60*/  IMAD.MOV.U32 R9, RZ, RZ, R6 ;  /* 0x000000ffff097224 */ /* 0x000fe200078e0006 */
[----:B------:R-:W-:Y:S01]  /*dd70*/  MOV R5, 0x7 ;  /* 0x0000000700057802 */ /* 0x000fe20000000f00 */
[----:B-1----:R-:W-:Y:S01]  /*dd80*/  IMAD.MOV.U32 R3, RZ, RZ, 0x181f ;  /* 0x0000181fff037424 */ /* 0x002fe200078e00ff */
[----:B------:R-:W-:-:S02]  /*dd90*/  MOV R2, 0xddb0 ;  /* 0x0000ddb000027802 */ /* 0x000fc40000000f00 */
[----:B--2-4-:R-:W-:Y:S05]  /*dda0*/  CALL.REL.NOINC `($__internal_27_$__cuda_sm70_shflsync_idx_p) ;  /* 0x0000112000007944 */ /* 0x014fea0003c00000 */
        /* <DEDUP_REMOVED lines=8> */
.L_x_1711:
[----:B------:R-:W-:Y:S01]  /*de30*/  IMAD.MOV.U32 R9, RZ, RZ, R13 ;  /* 0x000000ffff097224 */ /* 0x000fe200078e000d */
[----:B------:R-:W-:Y:S01]  /*de40*/  MOV R5, RZ ;  /* 0x000000ff00057202 */ /* 0x000fe20000000f00 */
[----:B------:R-:W-:Y:S01]  /*de50*/  IMAD.MOV.U32 R3, RZ, RZ, 0x1c1f ;  /* 0x00001c1fff037424 */ /* 0x000fe200078e00ff */
[----:B------:R-:W-:Y:S02]  /*de60*/  MOV R2, 0xde80 ;  /* 0x0000de8000027802 */ /* 0x000fe40000000f00 */
[----:B------:R-:W-:Y:S05]  /*de70*/  CALL.REL.NOINC `($__internal_27_$__cuda_sm70_shflsync_idx_p) ;  /* 0x0000105000007944 */ /* 0x000fea0003c00000 */
[----:B------:R-:W-:Y:S01]  /*de80*/  MOV R12, R5 ;  /* 0x00000005000c7202 */ /* 0x000fe20000000f00 */
[----:B------:R-:W-:Y:S05]  /*de90*/  BRA `(.L_x_1786) ;  /* 0xffffc9e000007947 */ /* 0x000fea000383ffff */
.L_x_1712:
[----:B------:R-:W-:Y:S01]  /*dea0*/  IMAD.MOV.U32 R9, RZ, RZ, R20 ;  /* 0x000000ffff097224 */ /* 0x000fe200078e0014 */
[----:B------:R-:W-:Y:S01]  /*deb0*/  MOV R5, RZ ;  /* 0x000000ff00057202 */ /* 0x000fe20000000f00 */
[----:B------:R-:W-:Y:S01]  /*dec0*/  IMAD.MOV.U32 R3, RZ, RZ, 0x1c1f ;  /* 0x00001c1fff037424 */ /* 0x000fe200078e00ff */
[----:B------:R-:W-:Y:S02]  /*ded0*/  MOV R2, 0xdef0 ;  /* 0x0000def000027802 */ /* 0x000fe40000000f00 */
[----:B-12---:R-:W-:Y:S05]  /*dee0*/  CALL.REL.NOINC `($__internal_27_$__cuda_sm70_shflsync_idx_p) ;  /* 0x00000fe000007944 */ /* 0x006fea0003c00000 */
[----:B------:R-:W-:Y:S01]  /*def0*/  MOV R2, R5 ;  /* 0x0000000500027202 */ /* 0x000fe20000000f00 */
[----:B------:R-:W-:Y:S05]  /*df00*/  BRA `(.L_x_1787) ;  /* 0xffffc99000007947 */ /* 0x000fea000383ffff */
.L_x_1715:
[----:B------:R-:W-:Y:S01]  /*df10*/  IMAD.MOV.U32 R9, RZ, RZ, R13 ;  /* 0x000000ffff097224 */ /* 0x000fe200078e000d */
[----:B------:R-:W-:Y:S01]  /*df20*/  MOV R5, 0x1 ;  /* 0x0000000100057802 */ /* 0x000fe20000000f00 */
[----:B--2---:R-:W-:Y:S01]  /*df30*/  IMAD.MOV.U32 R3, RZ, RZ, 0x1c1f ;  /* 0x00001c1fff037424 */ /* 0x004fe200078e00ff */
[----:B----4-:R-:W-:-:S02]  /*df40*/  MOV R2, 0xdf60 ;  /* 0x0000df6000027802 */ /* 0x010fc40000000f00 */
        /* <DEDUP_REMOVED lines=9> */
.L_x_1718:
[----:B------:R-:W-:Y:S01]  /*dfe0*/  IMAD.MOV.U32 R9, RZ, RZ, R13 ;  /* 0x000000ffff097224 */ /* 0x000fe200078e000d */
[----:B------:R-:W-:Y:S01]  /*dff0*/  MOV R5, 0x2 ;  /* 0x0000000200057802 */ /* 0x000fe20000000f00 */
[----:B--2---:R-:W-:Y:S01]  /*e000*/  IMAD.MOV.U32 R3, RZ, RZ, 0x1c1f ;  /* 0x00001c1fff037424 */ /* 0x004fe200078e00ff */
[----:B----4-:R-:W-:Y:S02]  /*e010*/  MOV R2, 0xe030 ;  /* 0x0000e03000027802 */ /* 0x010fe40000000f00 */
[----:B-1-3--:R-:W-:Y:S05]  /*e020*/  CALL.REL.NOINC `($__internal_27_$__cuda_sm70_shflsync_idx_p) ;  /* 0x00000ea000007944 */ /* 0x00afea0003c00000 */
[----:B------:R-:W-:Y:S01]  /*e030*/  MOV R12, R5 ;  /* 0x00000005000c7202 */ /* 0x000fe20000000f00 */
[----:B------:R-:W-:Y:S05]  /*e040*/  BRA `(.L_x_1789) ;  /* 0xffffce0000007947 */ /* 0x000fea000383ffff */
.L_x_1719:
[----:B------:R-:W-:Y:S01]  /*e050*/  IMAD.MOV.U32 R9, RZ, RZ, R20 ;  /* 0x000000ffff097224 */ /* 0x000fe200078e0014 */
[----:B------:R-:W-:Y:S01]  /*e060*/  MOV R5, 0x2 ;  /* 0x0000000200057802 */ /* 0x000fe20000000f00 */
[----:B--2---:R-:W-:Y:S01]  /*e070*/  IMAD.MOV.U32 R3, RZ, RZ, 0x1c1f ;  /* 0x00001c1fff037424 */ /* 0x004fe200078e00ff */
[----:B----4-:R-:W-:Y:S02]  /*e080*/  MOV R2, 0xe0a0 ;  /* 0x0000e0a000027802 */ /* 0x010fe40000000f00 */
[----:B-1-3--:R-:W-:Y:S05]  /*e090*/  CALL.REL.NOINC `($__internal_27_$__cuda_sm70_shflsync_idx_p) ;  /* 0x00000e3000007944 */ /* 0x00afea0003c00000 */
[----:B------:R-:W-:Y:S01]  /*e0a0*/  MOV R2, R5 ;  /* 0x0000000500027202 */ /* 0x000fe20000000f00 */
[----:B------:R-:W-:Y:S05]  /*e0b0*/  BRA `(.L_x_1790) ;  /* 0xffffcdb000007947 */ /* 0x000fea000383ffff */
.L_x_1722:
[----:B------:R-:W-:Y:S01]  /*e0c0*/  IMAD.MOV.U32 R9, RZ, RZ, R13 ;  /* 0x000000ffff097224 */ /* 0x000fe200078e000d */
[----:B------:R-:W-:Y:S01]  /*e0d0*/  MOV R5, 0x3 ;  /* 0x0000000300057802 */ /* 0x000fe20000000f00 */
[----:B-1----:R-:W-:Y:S01]  /*e0e0*/  IMAD.MOV.U32 R3, RZ, RZ, 0x1c1f ;  /* 0x00001c1fff037424 */ /* 0x002fe200078e00ff */
[----:B----4-:R-:W-:-:S02]  /*e0f0*/  MOV R2, 0xe110 ;  /* 0x0000e11000027802 */ /* 0x010fc40000000f00 */
[----:B--23--:R-:W-:Y:S05]  /*e100*/  CALL.REL.NOINC `($__internal_27_$__cuda_sm70_shflsync_idx_p) ;  /* 0x00000dc000007944 */ /* 0x00cfea0003c00000 */
        /* <DEDUP_REMOVED lines=8> */
.L_x_1726:
[----:B------:R-:W-:Y:S01]  /*e190*/  IMAD.MOV.U32 R9, RZ, RZ, R6 ;  /* 0x000000ffff097224 */ /* 0x000fe200078e0006 */
[----:B------:R-:W-:Y:S01]  /*e1a0*/  MOV R5, RZ ;  /* 0x000000ff00057202 */ /* 0x000fe20000000f00 */
[----:B------:R-:W-:Y:S01]  /*e1b0*/  IMAD.MOV.U32 R3, RZ, RZ, 0x181f ;  /* 0x0000181fff037424 */ /* 0x000fe200078e00ff */
[----:B------:R-:W-:Y:S02]  /*e1c0*/  MOV R2, 0xe1e0 ;  /* 0x0000e1e000027802 */ /* 0x000fe40000000f00 */
[----:B------:R-:W-:Y:S05]  /*e1d0*/  CALL.REL.NOINC `($__internal_27_$__cuda_sm70_shflsync_idx_p) ;  /* 0x00000cf000007944 */ /* 0x000fea0003c00000 */
[----:B------:R-:W-:Y:S01]  /*e1e0*/  MOV R8, R5 ;  /* 0x0000000500087202 */ /* 0x000fe20000000f00 */
[----:B------:R-:W-:Y:S05]  /*e1f0*/  BRA `(.L_x_1792) ;  /* 0xffffd8a000007947 */ /* 0x000fea000383ffff */
.L_x_1727:
[----:B------:R-:W-:Y:S01]  /*e200*/  IMAD.MOV.U32 R9, RZ, RZ, R7 ;  /* 0x000000ffff097224 */ /* 0x000fe200078e0007 */
[----:B------:R-:W-:Y:S01]  /*e210*/  MOV R5, RZ ;  /* 0x000000ff00057202 */ /* 0x000fe20000000f00 */
[----:B------:R-:W-:Y:S01]  /*e220*/  IMAD.MOV.U32 R3, RZ, RZ, 0x181f ;  /* 0x0000181fff037424 */ /* 0x000fe200078e00ff */
[----:B------:R-:W-:Y:S02]  /*e230*/  MOV R2, 0xe250 ;  /* 0x0000e25000027802 */ /* 0x000fe40000000f00 */
[----:B-12---:R-:W-:Y:S05]  /*e240*/  CALL.REL.NOINC `($__internal_27_$__cuda_sm70_shflsync_idx_p) ;  /* 0x00000c8000007944 */ /* 0x006fea0003c00000 */
[----:B------:R-:W-:Y:S01]  /*e250*/  MOV R2, R5 ;  /* 0x0000000500027202 */ /* 0x000fe20000000f00 */
[----:B------:R-:W-:Y:S05]  /*e260*/  BRA `(.L_x_1793) ;  /* 0xffffd85000007947 */ /* 0x000fea000383ffff */
.L_x_1728:
        /* <DEDUP_REMOVED lines=13> */
.L_x_1729:
[----:B------:R-:W-:Y:S01]  /*e340*/  IMAD.MOV.U32 R9, RZ, RZ, R6 ;  /* 0x000000ffff097224 */ /* 0x000fe200078e0006 */
[----:B------:R-:W-:Y:S01]  /*e350*/  MOV R5, 0x2 ;  /* 0x0000000200057802 */ /* 0x000fe20000000f00 */
[----:B-1----:R-:W-:Y:S01]  /*e360*/  IMAD.MOV.U32 R3, RZ, RZ, 0x181f ;  /* 0x0000181fff037424 */ /* 0x002fe200078e00ff */
[----:B------:R-:W-:Y:S02]  /*e370*/  MOV R2, 0xe390 ;  /* 0x0000e39000027802 */ /* 0x000fe40000000f00 */
[----:B---34-:R-:W-:Y:S05]  /*e380*/  CALL.REL.NOINC `($__internal_27_$__cuda_sm70_shflsync_idx_p) ;  /* 0x00000b4000007944 */ /* 0x018fea0003c00000 */
[----:B------:R-:W-:Y:S01]  /*e390*/  MOV R8, R5 ;  /* 0x0000000500087202 */ /* 0x000fe20000000f00 */
[----:B------:R-:W-:Y:S05]  /*e3a0*/  BRA `(.L_x_1795) ;  /* 0xffffd80000007947 */ /* 0x000fea000383ffff */
.L_x_1730:
[----:B------:R-:W-:Y:S01]  /*e3b0*/  IMAD.MOV.U32 R9, RZ, RZ, R7 ;  /* 0x000000ffff097224 */ /* 0x000fe200078e0007 */
[----:B------:R-:W-:Y:S01]  /*e3c0*/  MOV R5, 0x2 ;  /* 0x0000000200057802 */ /* 0x000fe20000000f00 */
[----:B-1----:R-:W-:Y:S01]  /*e3d0*/  IMAD.MOV.U32 R3, RZ, RZ, 0x181f ;  /* 0x0000181fff037424 */ /* 0x002fe200078e00ff */
[----:B------:R-:W-:Y:S02]  /*e3e0*/  MOV R2, 0xe400 ;  /* 0x0000e40000027802 */ /* 0x000fe40000000f00 */
[----:B--234-:R-:W-:Y:S05]  /*e3f0*/  CALL.REL.NOINC `($__internal_27_$__cuda_sm70_shflsync_idx_p) ;  /* 0x00000ad000007944 */ /* 0x01cfea0003c00000 */
[----:B------:R-:W-:Y:S01]  /*e400*/  MOV R2, R5 ;  /* 0x0000000500027202 */ /* 0x000fe20000000f00 */
[----:B------:R-:W-:Y:S05]  /*e410*/  BRA `(.L_x_1796) ;  /* 0xffffd7b000007947 */ /* 0x000fea000383ffff */
.L_x_1731:
        /* <DEDUP_REMOVED lines=13> */
.L_x_1732:
[----:B------:R-:W-:Y:S01]  /*e4f0*/  IMAD.MOV.U32 R9, RZ, RZ, R6 ;  /* 0x000000ffff097224 */ /* 0x000fe200078e0006 */
[----:B------:R-:W-:Y:S01]  /*e500*/  MOV R5, 0x4 ;  /* 0x0000000400057802 */ /* 0x000fe20000000f00 */
[----:B--2---:R-:W-:Y:S01]  /*e510*/  IMAD.MOV.U32 R3, RZ, RZ, 0x181f ;  /* 0x0000181fff037424 */ /* 0x004fe200078e00ff */
[----:B------:R-:W-:Y:S02]  /*e520*/  MOV R2, 0xe540 ;  /* 0x0000e54000027802 */ /* 0x000fe40000000f00 */
[----:B-1-34-:R-:W-:Y:S05]  /*e530*/  CALL.REL.NOINC `($__internal_27_$__cuda_sm70_shflsync_idx_p) ;  /* 0x0000099000007944 */ /* 0x01afea0003c00000 */
[----:B------:R-:W-:Y:S01]  /*e540*/  MOV R8, R5 ;  /* 0x0000000500087202 */ /* 0x000fe20000000f00 */
[----:B------:R-:W-:Y:S05]  /*e550*/  BRA `(.L_x_1798) ;  /* 0xffffd76000007947 */ /* 0x000fea000383ffff */
.L_x_1733:
[----:B------:R-:W-:Y:S01]  /*e560*/  IMAD.MOV.U32 R9, RZ, RZ, R7 ;  /* 0x000000ffff097224 */ /* 0x000fe200078e0007 */
[----:B------:R-:W-:Y:S01]  /*e570*/  MOV R5, 0x4 ;  /* 0x0000000400057802 */ /* 0x000fe20000000f00 */
[----:B--2---:R-:W-:Y:S01]  /*e580*/  IMAD.MOV.U32 R3, RZ, RZ, 0x181f ;  /* 0x0000181fff037424 */ /* 0x004fe200078e00ff */
[----:B------:R-:W-:Y:S02]  /*e590*/  MOV R2, 0xe5b0 ;  /* 0x0000e5b000027802 */ /* 0x000fe40000000f00 */
[----:B-1-34-:R-:W-:Y:S05]  /*e5a0*/  CALL.REL.NOINC `($__internal_27_$__cuda_sm70_shflsync_idx_p) ;  /* 0x0000092000007944 */ /* 0x01afea0003c00000 */
[----:B------:R-:W-:Y:S01]  /*e5b0*/  MOV R2, R5 ;  /* 0x0000000500027202 */ /* 0x000fe20000000f00 */
[----:B------:R-:W-:Y:S05]  /*e5c0*/  BRA `(.L_x_1799) ;  /* 0xffffd71000007947 */ /* 0x000fea000383ffff */
.L_x_1734:
        /* <DEDUP_REMOVED lines=13> */
.L_x_1735:
[----:B------:R-:W-:Y:S01]  /*e6a0*/  IMAD.MOV.U32 R9, RZ, RZ, R6 ;  /* 0x000000ffff097224 */ /* 0x000fe200078e0006 */
[----:B------:R-:W-:Y:S01]  /*e6b0*/  MOV R5, 0x6 ;  /* 0x0000000600057802 */ /* 0x000fe20000000f00 */
[----:B--2---:R-:W-:Y:S01]  /*e6c0*/  IMAD.MOV.U32 R3, RZ, RZ, 0x181f ;  /* 0x0000181fff037424 */ /* 0x004fe200078e00ff */
[----:B------:R-:W-:Y:S02]  /*e6d0*/  MOV R2, 0xe6f0 ;  /* 0x0000e6f000027802 */ /* 0x000fe40000000f00 */
[----:B-1--4-:R-:W-:Y:S05]  /*e6e0*/  CALL.REL.NOINC `($__internal_27_$__cuda_sm70_shflsync_idx_p) ;  /* 0x000007e000007944 */ /* 0x012fea0003c00000 */
[----:B------:R-:W-:Y:S01]  /*e6f0*/  MOV R8, R5 ;  /* 0x0000000500087202 */ /* 0x000fe20000000f00 */
[----:B------:R-:W-:Y:S05]  /*e700*/  BRA `(.L_x_1801) ;  /* 0xffffd6c000007947 */ /* 0x000fea000383ffff */
.L_x_1736:
[----:B------:R-:W-:Y:S01]  /*e710*/  IMAD.MOV.U32 R9, RZ, RZ, R7 ;  /* 0x000000ffff097224 */ /* 0x000fe200078e0007 */
[----:B------:R-:W-:Y:S01]  /*e720*/  MOV R5, 0x6 ;  /* 0x0000000600057802 */ /* 0x000fe20000000f00 */
[----:B--2---:R-:W-:Y:S01]  /*e730*/  IMAD.MOV.U32 R3, RZ, RZ, 0x181f ;  /* 0x0000181fff037424 */ /* 0x004fe200078e00ff */
[----:B------:R-:W-:Y:S02]  /*e740*/  MOV R2, 0xe760 ;  /* 0x0000e76000027802 */ /* 0x000fe40000000f00 */
[----:B-1-34-:R-:W-:Y:S05]  /*e750*/  CALL.REL.NOINC `($__internal_27_$__cuda_sm70_shflsync_idx_p) ;  /* 0x0000077000007944 */ /* 0x01afea0003c00000 */
[----:B------:R-:W-:Y:S01]  /*e760*/  MOV R2, R5 ;  /* 0x0000000500027202 */ /* 0x000fe20000000f00 */
[----:B------:R-:W-:Y:S05]  /*e770*/  BRA `(.L_x_1802) ;  /* 0xffffd67000007947 */ /* 0x000fea000383ffff */
.L_x_1737:
        /* <DEDUP_REMOVED lines=13> */
.L_x_1739:
[----:B------:R-:W-:Y:S01]  /*e850*/  IMAD.MOV.U32 R9, RZ, RZ, R88 ;  /* 0x000000ffff097224 */ /* 0x000fe200078e0058 */
[----:B------:R-:W-:Y:S01]  /*e860*/  MOV R5, RZ ;  /* 0x000000ff00057202 */ /* 0x000fe20000000f00 */
[----:B---34-:R-:W-:Y:S01]  /*e870*/  IMAD.MOV.U32 R3, RZ, RZ, 0x1f ;  /* 0x0000001fff037424 */ /* 0x018fe200078e00ff */
[----:B------:R-:W-:Y:S02]  /*e880*/  MOV R2, 0xe8a0 ;  /* 0x0000e8a000027802 */ /* 0x000fe40000000f00 */
[----:B------:R-:W-:Y:S05]  /*e890*/  CALL.REL.NOINC `($__internal_27_$__cuda_sm70_shflsync_idx_p) ;  /* 0x0000063000007944 */ /* 0x000fea0003c00000 */
[----:B------:R-:W-:Y:S01]  /*e8a0*/  MOV R10, R5 ;  /* 0x00000005000a7202 */ /* 0x000fe20000000f00 */
[----:B------:R-:W-:Y:S05]  /*e8b0*/  BRA `(.L_x_1804) ;  /* 0xffffd6e000007947 */ /* 0x000fea000383ffff */
.L_x_1740:
[----:B------:R-:W-:Y:S01]  /*e8c0*/  IMAD.MOV.U32 R9, RZ, RZ, R88 ;  /* 0x000000ffff097224 */ /* 0x000fe200078e0058 */
[----:B------:R-:W-:Y:S01]  /*e8d0*/  MOV R5, 0x1 ;  /* 0x0000000100057802 */ /* 0x000fe20000000f00 */
[----:B---34-:R-:W-:Y:S01]  /*e8e0*/  IMAD.MOV.U32 R3, RZ, RZ, 0x1f ;  /* 0x0000001fff037424 */ /* 0x018fe200078e00ff */
[----:B------:R-:W-:Y:S02]  /*e8f0*/  MOV R2, 0xe910 ;  /* 0x0000e91000027802 */ /* 0x000fe40000000f00 */
[----:B-12---:R-:W-:Y:S05]  /*e900*/  CALL.REL.NOINC `($__internal_27_$__cuda_sm70_shflsync_idx_p) ;  /* 0x000005c000007944 */ /* 0x006fea0003c00000 */
[----:B------:R-:W-:Y:S01]  /*e910*/  MOV R8, R5 ;  /* 0x0000000500087202 */ /* 0x000fe20000000f00 */
[----:B------:R-:W-:Y:S05]  /*e920*/  BRA `(.L_x_1805) ;  /* 0xffffd69000007947 */ /* 0x000fea000383ffff */
.L_x_1741:
[----:B------:R-:W-:Y:S02]  /*e930*/  MOV R2, 0x1 ;  /* 0x0000000100027802 */ /* 0x000fe40000000f00 */
[----:B------:R-:W-:-:S02]  /*e940*/  MOV R3, 0xe960 ;  /* 0x0000e96000037802 */ /* 0x000fc40000000f00 */
[----:B-12---:R-:W-:Y:S05]  /*e950*/  CALL.REL.NOINC `($__internal_28_$__cuda_sm70_shflsync_up_p) ;  /* 0x000005c000007944 */ /* 0x006fea0003c00000 */
[----:B------:R-:W-:Y:S05]  /*e960*/  BRA `(.L_x_1806) ;  /* 0xffffd77000007947 */ /* 0x000fea000383ffff */
.L_x_1742:
[----:B------:R-:W-:Y:S02]  /*e970*/  MOV R2, 0x2 ;  /* 0x0000000200027802 */ /* 0x000fe40000000f00 */
[----:B------:R-:W-:-:S02]  /*e980*/  MOV R3, 0xe9a0 ;  /* 0x0000e9a000037802 */ /* 0x000fc40000000f00 */
[----:B-12---:R-:W-:Y:S05]  /*e990*/  CALL.REL.NOINC `($__internal_28_$__cuda_sm70_shflsync_up_p) ;  /* 0x0000058000007944 */ /* 0x006fea0003c00000 */
        /* <DEDUP_REMOVED lines=24> */
.L_x_1746:
[----:B------:R-:W-:Y:S02]  /*eb20*/  MOV R2, 0x1 ;  /* 0x0000000100027802 */ /* 0x000fe40000000f00 */
[----:B------:R-:W-:Y:S02]  /*eb30*/  MOV R3, 0xeb50 ;  /* 0x0000eb5000037802 */ /* 0x000fe40000000f00 */
[----:B-1----:R-:W-:Y:S05]  /*eb40*/  CALL.REL.NOINC `($__internal_28_$__cuda_sm70_shflsync_up_p) ;  /* 0x000003d000007944 */ /* 0x002fea0003c00000 */
[----:B------:R-:W-:Y:S01]  /*eb50*/  MOV R2, R4 ;  /* 0x0000000400027202 */ /* 0x000fe20000000f00 */
[----:B------:R-:W-:Y:S05]  /*eb60*/  BRA `(.L_x_1808) ;  /* 0xffffd7c000007947 */ /* 0x000fea000383ffff */
.L_x_1747:
[----:B------:R-:W-:Y:S02]  /*eb70*/  MOV R2, 0x2 ;  /* 0x0000000200027802 */ /* 0x000fe40000000f00 */
[----:B------:R-:W-:Y:S02]  /*eb80*/  MOV R3, 0xeba0 ;  /* 0x0000eba000037802 */ /* 0x000fe40000000f00 */
[----:B-1----:R-:W-:Y:S05]  /*eb90*/  CALL.REL.NOINC `($__internal_28_$__cuda_sm70_shflsync_up_p) ;  /* 0x0000038000007944 */ /* 0x002fea0003c00000 */
        /* <DEDUP_REMOVED lines=24> */
.L_x_1749:
[----:B------:R-:W-:Y:S02]  /*ed20*/  SEL R0, RZ, 0x1, P0 ;  /* 0x00000001ff007807 */ /* 0x000fe40000000000 */
[----:B------:R-:W-:Y:S02]  /*ed30*/  MOV R2, 0xed50 ;  /* 0x0000ed5000027802 */ /* 0x000fe40000000f00 */
[----:B-1-3--:R-:W-:Y:S05]  /*ed40*/  CALL.REL.NOINC `($__internal_29_$__cuda_sm70_votesync_ballot) ;  /* 0x0000024000007944 */ /* 0x00afea0003c00000 */
[----:B------:R-:W-:Y:S05]  /*ed50*/  BRA `(.L_x_1810) ;  /* 0xffffd76000007947 */ /* 0x000fea000383ffff */
.L_x_1750:
[----:B------:R-:W-:Y:S01]  /*ed60*/  IMAD.MOV.U32 R9, RZ, RZ, R6 ;  /* 0x000000ffff097224 */ /* 0x000fe200078e0006 */
[----:B----4-:R-:W-:Y:S01]  /*ed70*/  MOV R5, R11 ;  /* 0x0000000b00057202 */ /* 0x010fe20000000f00 */
[----:B------:R-:W-:Y:S01]  /*ed80*/  IMAD.MOV.U32 R3, RZ, RZ, 0x1f ;  /* 0x0000001fff037424 */ /* 0x000fe200078e00ff */
[----:B------:R-:W-:Y:S02]  /*ed90*/  MOV R2, 0xedb0 ;  /* 0x0000edb000027802 */ /* 0x000fe40000000f00 */
[----:B-123--:R-:W-:Y:S05]  /*eda0*/  CALL.REL.NOINC `($__internal_27_$__cuda_sm70_shflsync_idx_p) ;  /* 0x0000012000007944 */ /* 0x00efea0003c00000 */
[----:B------:R-:W-:Y:S01]  /*edb0*/  IMAD.MOV.U32 R8, RZ, RZ, R5 ;  /* 0x000000ffff087224 */ /* 0x000fe200078e0005 */
[----:B------:R-:W-:Y:S01]  /*edc0*/  MOV R5, R11 ;  /* 0x0000000b00057202 */ /* 0x000fe20000000f00 */
[----:B------:R-:W-:Y:S01]  /*edd0*/  IMAD.MOV.U32 R9, RZ, RZ, R7 ;  /* 0x000000ffff097224 */ /* 0x000fe200078e0007 */
[----:B------:R-:W-:Y:S02]  /*ede0*/  MOV R3, 0x1f ;  /* 0x0000001f00037802 */ /* 0x000fe40000000f00 */
[----:B------:R-:W-:-:S02]  /*edf0*/  MOV R2, 0xee10 ;  /* 0x0000ee1000027802 */ /* 0x000fc40000000f00 */
[----:B------:R-:W-:Y:S05]  /*ee00*/  CALL.REL.NOINC `($__internal_27_$__cuda_sm70_shflsync_idx_p) ;  /* 0x000000c000007944 */ /* 0x000fea0003c00000 */
[----:B------:R-:W-:Y:S01]  /*ee10*/  MOV R7, R5 ;  /* 0x0000000500077202 */ /* 0x000fe20000000f00 */
[----:B------:R-:W-:Y:S05]  /*ee20*/  BRA `(.L_x_1811) ;  /* 0xffffd6d000007947 */ /* 0x000fea000383ffff */
.L_x_1753:
[----:B------:R-:W-:Y:S01]  /*ee30*/  IMAD.MOV.U32 R9, RZ, RZ, R4 ;  /* 0x000000ffff097224 */ /* 0x000fe200078e0004 */
[----:B------:R-:W-:-:S02]  /*ee40*/  MOV R3, 0x1f ;  /* 0x0000001f00037802 */ /* 0x000fc40000000f00 */
[----:B------:R-:W-:Y:S02]  /*ee50*/  MOV R2, 0xee70 ;  /* 0x0000ee7000027802 */ /* 0x000fe40000000f00 */
[----:B-1234-:R-:W-:Y:S05]  /*ee60*/  CALL.REL.NOINC `($__internal_27_$__cuda_sm70_shflsync_idx_p) ;  /* 0x0000006000007944 */ /* 0x01efea0003c00000 */
[----:B------:R-:W-:Y:S01]  /*ee70*/  MOV R13, R5 ;  /* 0x00000005000d7202 */ /* 0x000fe20000000f00 */
[----:B------:R-:W-:Y:S05]  /*ee80*/  BRA `(.L_x_1752) ;  /* 0xffffd6d000007947 */ /* 0x000fea000383ffff */
        .weak           $__internal_26_$__cuda_sm70_shflsync_bfly_p
        .type           $__internal_26_$__cuda_sm70_shflsync_bfly_p,@function
        .size           $__internal_26_$__cuda_sm70_shflsync_bfly_p,($__internal_27_$__cuda_sm70_shflsync_idx_p - $__internal_26_$__cuda_sm70_shflsync_bfly_p)
$__internal_26_$__cuda_sm70_shflsync_bfly_p:
[----:B------:R-:W-:Y:S04]  /*ee90*/  WARPSYNC R9 ;  /* 0x0000000900007348 */ /* 0x000fe80003800000 */
[----:B------:R1:W2:Y:S02]  /*eea0*/  SHFL.BFLY PT, R0, R0, R3, R10 ;  /* 0x0c00000300007389 */ /* 0x0002a400000e000a */
[----:B-1----:R-:W-:-:S04]  /*eeb0*/  MOV R3, 0x0 ;  /* 0x0000000000037802 */ /* 0x002fc80000000f00 */
[----:B--2---:R-:W-:Y:S05]  /*eec0*/  RET.REL.NODEC R2 `(_ZN7cutlass13device_kernelIN5flash19enable_sm80_to_sm89INS1_16FlashAttnFwdSm80INS1_25CollectiveMainloopFwdSm80ILi4ELi1ELb0EN4cute5tupleIJNS5_1CILi128EEENS7_ILi80EEENS7_ILi64EEEEEELi64ENS_6half_tEfNS_4arch4Sm80ELb0ELb0ELb0ELb1ELb0ELb0ELb1ELb1EEENS1_21CollectiveEpilogueFwdINS6_IJS8_SA_S9_EEENS6_IJNS7_ILi1EEESI_SI_EEESC_SE_Li128ELb1ELb1ELb1ELb0EEENS1_36VarlenDynamicPersistentTileSchedulerILi128ELi80ELi128ELi128ELb1ELb1ELb0ELb0ELb1ELb1EEEEEEEEEvNT_6ParamsE) ;  /* 0xffff113002007950 */ /* 0x004fea0003c3ffff */
        .weak           $__internal_27_$__cuda_sm70_shflsync_idx_p
        .type           $__internal_27_$__cuda_sm70_shflsync_idx_p,@function
        .size           $__internal_27_$__cuda_sm70_shflsync_idx_p,($__internal_28_$__cuda_sm70_shflsync_up_p - $__internal_27_$__cuda_sm70_shflsync_idx_p)
$__internal_27_$__cuda_sm70_shflsync_idx_p:
[----:B------:R-:W-:-:S04]  /*eed0*/  MOV R16, 0xffffffff ;  /* 0xffffffff00107802 */ /* 0x000fc80000000f00 */
[----:B------:R-:W-:Y:S04]  /*eee0*/  WARPSYNC R16 ;  /* 0x0000001000007348 */ /* 0x000fe80003800000 */
[----:B------:R1:W2:Y:S02]  /*eef0*/  SHFL.IDX PT, R5, R9, R5, R3 ;  /* 0x0000000509057389 */ /* 0x0002a400000e0003 */
[----:B-1----:R-:W-:-:S04]  /*ef00*/  MOV R3, 0x0 ;  /* 0x0000000000037802 */ /* 0x002fc80000000f00 */
[----:B--2---:R-:W-:Y:S05]  /*ef10*/  RET.REL.NODEC R2 `(_ZN7cutlass13device_kernelIN5flash19enable_sm80_to_sm89INS1_16FlashAttnFwdSm80INS1_25CollectiveMainloopFwdSm80ILi4ELi1ELb0EN4cute5tupleIJNS5_1CILi128EEENS7_ILi80EEENS7_ILi64EEEEEELi64ENS_6half_tEfNS_4arch4Sm80ELb0ELb0ELb0ELb1ELb0ELb0ELb1ELb1EEENS1_21CollectiveEpilogueFwdINS6_IJS8_SA_S9_EEENS6_IJNS7_ILi1EEESI_SI_EEESC_SE_Li128ELb1ELb1ELb1ELb0EEENS1_36VarlenDynamicPersistentTileSchedulerILi128ELi80ELi128ELi128ELb1ELb1ELb0ELb0ELb1ELb1EEEEEEEEEvNT_6ParamsE) ;  /* 0xffff10e002007950 */ /* 0x004fea0003c3ffff */
        .weak           $__internal_28_$__cuda_sm70_shflsync_up_p
        .type           $__internal_28_$__cuda_sm70_shflsync_up_p,@function
        .size           $__internal_28_$__cuda_sm70_shflsync_up_p,($__internal_29_$__cuda_sm70_votesync_ballot - $__internal_28_$__cuda_sm70_shflsync_up_p)
$__internal_28_$__cuda_sm70_shflsync_up_p:
[----:B------:R-:W-:Y:S02]  /*ef20*/  IMAD.MOV.U32 R4, RZ, RZ, RZ ;  /* 0x000000ffff047224 */ /* 0x000fe400078e00ff */
[----:B------:R-:W-:-:S04]  /*ef30*/  IMAD.MOV.U32 R9, RZ, RZ, -0x1 ;  /* 0xffffffffff097424 */ /* 0x000fc800078e00ff */
[----:B------:R-:W-:Y:S04]  /*ef40*/  WARPSYNC R9 ;  /* 0x0000000900007348 */ /* 0x000fe80003800000 */
[----:B------:R1:W2:Y:S02]  /*ef50*/  SHFL.UP PT, R4, R0, R2, R4 ;  /* 0x0400000200047389 */ /* 0x0002a400000e0004 */
[----:B-1----:R-:W-:Y:S02]  /*ef60*/  MOV R2, R3 ;  /* 0x0000000300027202 */ /* 0x002fe40000000f00 */
[----:B------:R-:W-:-:S04]  /*ef70*/  MOV R3, 0x0 ;  /* 0x0000000000037802 */ /* 0x000fc80000000f00 */
[----:B--2---:R-:W-:Y:S05]  /*ef80*/  RET.REL.NODEC R2 `(_ZN7cutlass13device_kernelIN5flash19enable_sm80_to_sm89INS1_16FlashAttnFwdSm80INS1_25CollectiveMainloopFwdSm80ILi4ELi1ELb0EN4cute5tupleIJNS5_1CILi128EEENS7_ILi80EEENS7_ILi64EEEEEELi64ENS_6half_tEfNS_4arch4Sm80ELb0ELb0ELb0ELb1ELb0ELb0ELb1ELb1EEENS1_21CollectiveEpilogueFwdINS6_IJS8_SA_S9_EEENS6_IJNS7_ILi1EEESI_SI_EEESC_SE_Li128ELb1ELb1ELb1ELb0EEENS1_36VarlenDynamicPersistentTileSchedulerILi128ELi80ELi128ELi128ELb1ELb1ELb0ELb0ELb1ELb1EEEEEEEEEvNT_6ParamsE) ;  /* 0xffff107002007950 */ /* 0x004fea0003c3ffff */
        .weak           $__internal_29_$__cuda_sm70_votesync_ballot
        .type           $__internal_29_$__cuda_sm70_votesync_ballot,@function
        .size           $__internal_29_$__cuda_sm70_votesync_ballot,(.L_x_3264 - $__internal_29_$__cuda_sm70_votesync_ballot)
$__internal_29_$__cuda_sm70_votesync_ballot:
[----:B------:R-:W-:Y:S01]  /*ef90*/  ISETP.NE.U32.AND P0, PT, R0, 0x1, PT ;  /* 0x000000010000780c */ /* 0x000fe20003f05070 */
[----:B------:R-:W-:-:S04]  /*efa0*/  IMAD.MOV.U32 R3, RZ, RZ, -0x1 ;  /* 0xffffffffff037424 */ /* 0x000fc800078e00ff */
[----:B------:R-:W-:Y:S08]  /*efb0*/  WARPSYNC R3 ;  /* 0x0000000300007348 */ /* 0x000ff00003800000 */
[----:B------:R-:W-:-:S04]  /*efc0*/  VOTE.ANY R0, PT, !P0 ;  /* 0x0000000000007806 */ /* 0x000fc800040e0100 */
[----:B------:R-:W-:Y:S01]  /*efd0*/  LOP3.LUT R0, R0, R3, RZ, 0xc0, !PT ;  /* 0x0000000300007212 */ /* 0x000fe200078ec0ff */
[----:B------:R-:W-:-:S04]  /*efe0*/  IMAD.MOV.U32 R3, RZ, RZ, 0x0 ;  /* 0x00000000ff037424 */ /* 0x000fc800078e00ff */
[----:B------:R-:W-:Y:S05]  /*eff0*/  RET.REL.NODEC R2 `(_ZN7cutlass13device_kernelIN5flash19enable_sm80_to_sm89INS1_16FlashAttnFwdSm80INS1_25CollectiveMainloopFwdSm80ILi4ELi1ELb0EN4cute5tupleIJNS5_1CILi128EEENS7_ILi80EEENS7_ILi64EEEEEELi64ENS_6half_tEfNS_4arch4Sm80ELb0ELb0ELb0ELb1ELb0ELb0ELb1ELb1EEENS1_21CollectiveEpilogueFwdINS6_IJS8_SA_S9_EEENS6_IJNS7_ILi1EEESI_SI_EEESC_SE_Li128ELb1ELb1ELb1ELb0EEENS1_36VarlenDynamicPersistentTileSchedulerILi128ELi80ELi128ELi128ELb1ELb1ELb0ELb0ELb1ELb1EEEEEEEEEvNT_6ParamsE) ;  /* 0xffff100002007950 */ /* 0x000fea0003c3ffff */
.L_x_1812:
        /* <DEDUP_REMOVED lines=16> */
.L_x_3264:


//--------------------- .text._ZN7cutlass13device_kernelIN5flash19enable_sm80_to_sm89INS1_16FlashAttnFwdSm80INS1_25CollectiveMainloopFwdSm80ILi4ELi1ELb0EN4cute5tupleIJNS5_1CILi128EEENS7_ILi80EEENS7_ILi64EEEEEELi64ENS_6half_tEfNS_4arch4Sm80ELb0ELb0ELb0ELb1ELb0ELb1ELb1ELb1EEENS1_21CollectiveEpilogueFwdINS6_IJS8_SA_S9_EEENS6_IJNS7_ILi1EEESI_SI_EEESC_SE_Li128ELb1ELb1ELb1ELb0EEENS1_36VarlenDynamicPersistentTileSchedulerILi128ELi80ELi128ELi128ELb1ELb1ELb0ELb0ELb1ELb1EEEEEEEEEvNT_6ParamsE --------------------------
	.section	.text._ZN7cutlass13device_kernelIN5flash19enable_sm80_to_sm89INS1_16FlashAttnFwdSm80INS1_25CollectiveMainloopFwdSm80ILi4ELi1ELb0EN4cute5tupleIJNS5_1CILi128EEENS7_ILi80EEENS7_ILi64EEEEEELi64ENS_6half_tEfNS_4arch4Sm80ELb0ELb0ELb0ELb1ELb0ELb1ELb1ELb1EEENS1_21CollectiveEpilogueFwdINS6_IJS8_SA_S9_EEENS6_IJNS7_ILi1EEESI_SI_EEESC_SE_Li128ELb1ELb1ELb1ELb0EEENS1_36VarlenDynamicPersistentTileSchedulerILi128ELi80ELi128ELi128ELb1ELb1ELb0ELb0ELb1ELb1EEEEEEEEEvNT_6ParamsE,"ax",@progbits
	.sectioninfo	@"SHI_REGISTERS=255"
	.align	128
.text._ZN7cutlass13device_kernelIN5flash19enable_sm80_to_sm89INS1_16FlashAttnFwdSm80INS1_25CollectiveMainloopFwdSm80ILi4ELi1ELb0EN4cute5tupleIJNS5_1CILi128EEENS7_ILi80EEENS7_ILi64EEEEEELi64ENS_6half_tEfNS_4arch4Sm80ELb0ELb0ELb0ELb1ELb0ELb1ELb1ELb1EEENS1_21CollectiveEpilogueFwdINS6_IJS8_SA_S9_EEENS6_IJNS7_ILi1EEESI_SI_EEESC_SE_Li128ELb1ELb1ELb1ELb0EEENS1_36VarlenDynamicPersistentTileSchedulerILi128ELi80ELi128ELi128ELb1ELb1ELb0ELb0ELb1ELb1EEEEEEEEEvNT_6ParamsE:
        .type           _ZN7cutlass13device_kernelIN5flash19enable_sm80_to_sm89INS1_16FlashAttnFwdSm80INS1_25CollectiveMainloopFwdSm80ILi4ELi1ELb0EN4cute5tupleIJNS5_1CILi128EEENS7_ILi80EEENS7_ILi64EEEEEELi64ENS_6half_tEfNS_4arch4Sm80ELb0ELb0ELb0ELb1ELb0ELb1ELb1ELb1EEENS1_21CollectiveEpilogueFwdINS6_IJS8_SA_S9_EEENS6_IJNS7_ILi1EEESI_SI_EEESC_SE_Li128ELb1ELb1ELb1ELb0EEENS1_36VarlenDynamicPersistentTileSchedulerILi128ELi80ELi128ELi128ELb1ELb1ELb0ELb0ELb1ELb1EEEEEEEEEvNT_6ParamsE,@function
        .size           _ZN7cutlass13device_kernelIN5flash19enable_sm80_to_sm89INS1_16FlashAttnFwdSm80INS1_25CollectiveMainloopFwdSm80ILi4ELi1ELb0EN4cute5tupleIJNS5_1CILi128EEENS7_ILi80EEENS7_ILi64EEEEEELi64ENS_6half_tEfNS_4arch4Sm80ELb0ELb0ELb0ELb1ELb0ELb1ELb1ELb1EEENS1_21CollectiveEpilogueFwdINS6_IJS8_SA_S9_EEENS6_IJNS7_ILi1EEESI_SI_EEESC_SE_Li128ELb1ELb1ELb1ELb0EEENS1_36VarlenDynamicPersistentTileSchedulerILi128ELi80ELi128ELi128ELb1ELb1ELb0ELb0ELb1ELb1EEEEEEEEEvNT_6ParamsE,(.L_x_3269 - _ZN7cutlass13device_kernelIN5flash19enable_sm80_to_sm89INS1_16FlashAttnFwdSm80INS1_25CollectiveMainloopFwdSm80ILi4ELi1ELb0EN4cute5tupleIJNS5_1CILi128EEENS7_ILi80EEENS7_ILi64EEEEEELi64ENS_6half_tEfNS_4arch4Sm80ELb0ELb0ELb0ELb1ELb0ELb1ELb1ELb1EEENS1_21CollectiveEpilogueFwdINS6_IJS8_SA_S9_EEENS6_IJNS7_ILi1EEESI_SI_EEESC_SE_Li128ELb1ELb1ELb1ELb0EEENS1_36VarlenDynamicPersistentTileSchedulerILi128ELi80ELi128ELi128ELb1ELb1ELb0ELb0ELb1ELb1EEEEEEEEEvNT_6ParamsE)
        .other          _ZN7cutlass13device_kernelIN5flash19enable_sm80_to_sm89INS1_16FlashAttnFwdSm80INS1_25CollectiveMainloopFwdSm80ILi4ELi1ELb0EN4cute5tupleIJNS5_1CILi128EEENS7_ILi80EEENS7_ILi64EEEEEELi64ENS_6half_tEfNS_4arch4Sm80ELb0ELb0ELb0ELb1ELb0ELb1ELb1ELb1EEENS1_21CollectiveEpilogueFwdINS6_IJS8_SA_S9_EEENS6_IJNS7_ILi1EEESI_SI_EEESC_SE_Li128ELb1ELb1ELb1ELb0EEENS1_36VarlenDynamicPersistentTileSchedulerILi128ELi80ELi128ELi128ELb1ELb1ELb0ELb0ELb1ELb1EEEEEEEEEvNT_6ParamsE,@"STO_CUDA_ENTRY STV_DEFAULT"
_ZN7cutlass13device_kernelIN5flash19enable_sm80_to_sm89INS1_16FlashAttnFwdSm80INS1_25CollectiveMainloopFwdSm80ILi4ELi1ELb0EN4cute5tupleIJNS5_1CILi128EEENS7_ILi80EEENS7_ILi64EEEEEELi64ENS_6half_tEfNS_4arch4Sm80ELb0ELb0ELb0ELb1ELb0ELb1ELb1ELb1EEENS1_21CollectiveEpilogueFwdINS6_IJS8_SA_S9_EEENS6_IJNS7_ILi1EEESI_SI_EEESC_SE_Li128ELb1ELb1ELb1ELb0EEENS1_36VarlenDynamicPersistentTileSchedulerILi128ELi80ELi128ELi128ELb1ELb1ELb0ELb0ELb1ELb1EEEEEEEEEvNT_6ParamsE:
        /* <DEDUP_REMOVED lines=10> */
[----:B-1----:R1:W-:Y:S04]  /*00a0*/  @P0 STL.64 [R1], R4 ;  /* 0x0000000401000387 */ /* 0x0023e80000100a00 */
        /* <DEDUP_REMOVED lines=43> */
.L_x_1818:
        /* <DEDUP_REMOVED lines=17> */
.L_x_1995:
        /* <DEDUP_REMOVED lines=16> */
.L_x_1996:
[----:B--2---:R-:W-:-:S05]  /*0570*/  IMAD R0, R0, c[0x0][0x538], RZ ;  /* 0x00014e0000007a24 */ /* 0x004fca00078e02ff */
[----:B------:R-:W-:-:S04]  /*0580*/  IADD3 R6, R0, R6, RZ ;  /* 0x0000000600067210 */ /* 0x000fc80007ffe0ff */
[----:B------:R-:W-:-:S13]  /*0590*/  ISETP.GT.AND P0, PT, R6, UR4, PT ;  /* 0x0000000406007c0c */ /* 0x000fda000bf04270 */
[----:B-1----:R-:W-:Y:S05]  /*05a0*/  @!P0 BRA `(.L_x_1818) ;  /* 0xfffffdb000008947 */ /* 0x002fea000383ffff */
.L_x_1814:
[----:B------:R-:W-:-:S05]  /*05b0*/  IADD3 R14, -R0, R6, RZ ;  /* 0x00000006000e7210 */ /* 0x000fca0007ffe1ff */
[----:B------:R-:W-:-:S05]  /*05c0*/  IMAD R0, R4, c[0x0][0x538], R14 ;  /* 0x00014e0004007a24 */ /* 0x000fca00078e020e */
[----:B------:R-:W-:Y:S01]  /*05d0*/  ISETP.GT.AND P0, PT, R0, UR4, PT ;  /* 0x0000000400007c0c */ /* 0x000fe2000bf04270 */
[----:B------:R-:W-:-:S12]  /*05e0*/  BRA.DIV ~URZ, `(.L_x_1819) ;  /* 0x000159a27f007947 */ /* 0x000fd8000b800000 */
[----:B------:R-:W-:-:S04]  /*05f0*/  VOTE.ANY R0, PT, !P0 ;  /* 0x0000000000007806 */ /* 0x000fc800040e0100 */
.L_x_1997:
[----:B------:R1:W2:Y:S01]  /*0600*/  POPC R15, R0 ;  /* 0x00000000000f7309 */ /* 0x0002a20000000000 */
[----:B------:R-:W-:Y:S05]  /*0610*/  BRA.DIV ~URZ, `(.L_x_1820) ;  /* 0x000159b27f007947 */ /* 0x000fea000b800000 */
[----:B--2---:R2:W3:Y:S01]  /*0620*/  SHFL.IDX PT, R13, R8, R15, 0x1f ;  /* 0x00001f0f080d7589 */ /* 0x0044e200000e0000 */
[----:B------:R-:W-:-:S03]  /*0630*/  MOV R6, RZ ;  /* 0x000000ff00067202 */ /* 0x000fc60000000f00 */
[----:B------:R2:W4:Y:S04]  /*0640*/  SHFL.IDX PT, R10, R7, R15, 0x1f ;  /* 0x00001f0f070a7589 */ /* 0x00052800000e0000 */
.L_x_1998:
[----:B------:R-:W-:Y:S01]  /*0650*/  ISETP.NE.AND P0, PT, R0, RZ, PT ;  /* 0x000000ff0000720c */ /* 0x000fe20003f05270 */
[----:B------:R-:W-:-:S12]  /*0660*/  BSSY B0, `(.L_x_1821) ;  /* 0x0000005000007945 */ /* 0x000fd80003800000 */
[----:B------:R-:W-:Y:S05]  /*0670*/  @!P0 BRA `(.L_x_1822) ;  /* 0x0000003000008947 */ /* 0x000fea0003800000 */
[----:B------:R-:W-:Y:S01]  /*0680*/  IADD3 R11, R15, -0x1, RZ ;  /* 0xffffffff0f0b7810 */ /* 0x000fe20007ffe0ff */
[----:B------:R-:W-:Y:S05]  /*0690*/  BRA.DIV ~URZ, `(.L_x_1823) ;  /* 0x00015a127f007947 */ /* 0x000fea000b800000 */
[----:B------:R1:W2:Y:S02]  /*06a0*/  SHFL.IDX PT, R6, R4, R11, 0x1f ;  /* 0x00001f0b04067589 */ /* 0x0002a400000e0000 */
.L_x_1822:
[----:B------:R-:W-:Y:S05]  /*06b0*/  BSYNC B0 ;  /* 0x0000000000007941 */ /* 0x000fea0003800000 */
.L_x_1821:
[----:B-1-3--:R-:W-:Y:S01]  /*06c0*/  IABS R0, R13 ;  /* 0x0000000d00007213 */ /* 0x00afe20000000000 */
[----:B--2---:R-:W-:-:S04]  /*06d0*/  IMAD R4, R6, c[0x0][0x538], R14 ;  /* 0x00014e0006047a24 */ /* 0x004fc800078e020e */
[----:B------:R-:W-:Y:S01]  /*06e0*/  IMAD.MOV.U32 R5, RZ, RZ, R0 ;  /* 0x000000ffff057224 */ /* 0x000fe200078e0000 */
[----:B----4-:R-:W-:Y:S01]  /*06f0*/  IABS R0, R10 ;  /* 0x0000000a00007213 */ /* 0x010fe20000000000 */
[----:B------:R1:W-:Y:S01]  /*0700*/  STL [R1], R4 ;  /* 0x0000000401007387 */ /* 0x0003e20000100800 */
        /* <DEDUP_REMOVED lines=64> */
.L_x_1815:
[----:B------:R-:W-:Y:S01]  /*0b10*/  MOV R0, UR4 ;  /* 0x0000000400007c02 */ /* 0x000fe20008000f00 */
[----:B------:R-:W-:Y:S04]  /*0b20*/  STL [R1+0x4], RZ ;  /* 0x000004ff01007387 */ /* 0x000fe80000100800 */
[----:B------:R1:W-:Y:S04]  /*0b30*/  STL [R1], R0 ;  /* 0x0000000001007387 */ /* 0x0003e80000100800 */
[----:B------:R2:W-:Y:S01]  /*0b40*/  STL [R1+0x8], RZ ;  /* 0x000008ff01007387 */ /* 0x0005e20000100800 */
[----:B-1----:R-:W-:-:S05]  /*0b50*/  MOV R0, c[0x0][0x53c] ;  /* 0x00014f0000007a02 */ /* 0x002fca0000000f00 */
[----:B------:R2:W-:Y:S02]  /*0b60*/  STL [R1+0xc], R0 ;  /* 0x00000c0001007387 */ /* 0x0005e40000100800 */
.L_x_1824:
[----:B-1----:R-:W3:Y:S04]  /*0b70*/  LDL R4, [R1] ;  /* 0x0000000001047983 */ /* 0x002ee80000100800 */
[----:B------:R-:W3:Y:S04]  /*0b80*/  LDL R5, [R1+0x4] ;  /* 0x0000040001057983 */ /* 0x000ee80000100800 */
[----:B------:R-:W3:Y:S04]  /*0b90*/  LDL R6, [R1+0x8] ;  /* 0x0000080001067983 */ /* 0x000ee80000100800 */
[----:B------:R-:W3:Y:S01]  /*0ba0*/  LDL R7, [R1+0xc] ;  /* 0x00000c0001077983 */ /* 0x000ee20000100800 */
[----:B------:R-:W-:Y:S01]  /*0bb0*/  ISETP.NE.AND P0, PT, R16, RZ, PT ;  /* 0x000000ff1000720c */ /* 0x000fe20003f05270 */
[----:B------:R-:W-:-:S12]  /*0bc0*/  WARPSYNC 0xffffffff ;  /* 0xffffffff00007948 */ /* 0x000fd80003800000 */
[----:B---3--:R1:W-:Y:S04]  /*0bd0*/  @!P0 STS.128 [0x9100], R4 ;  /* 0x00910004ff008388 */ /* 0x0083e80000000c00 */
[----:B------:R-:W-:Y:S06]  /*0be0*/  BAR.ARV 0x5, 0x80 ;  /* 0x0142000000007b1d */ /* 0x000fec0000002000 */
.L_x_1813:
[----:B--2---:R-:W2:Y:S02]  /*0bf0*/  LDL R0, [R1+0xc] ;  /* 0x00000c0001007983 */ /* 0x004ea40000100800 */
        /* <DEDUP_REMOVED lines=75> */
[----:B------:R-:W-:Y:S02]  /*10b0*/  IADD3 R210, R115, 0x20, RZ ;  /* 0x0000002073d27810 */ /* 0x000fe40007ffe0ff */
        /* <DEDUP_REMOVED lines=30> */
.L_x_1994:
        /* <DEDUP_REMOVED lines=34> */
[----:B---3--:R-:W-:-:S05]  /*14c0*/  LOP3.LUT R40, R9, 0xffff, RZ, 0xc0, !PT ;  /* 0x0000ffff09287812 */ /* 0x008fca00078ec0ff */
        /* <DEDUP_REMOVED lines=9> */
.L_x_1825:
[----:B------:R-:W-:-:S04]  /*1560*/  ISETP.NE.U32.AND P0, PT, RZ, c[0x0][0x368], PT ;  /* 0x0000da00ff007a0c */ /* 0x000fc80003f05070 */
[----:B------:R-:W-:-:S13]  /*1570*/  ISETP.NE.AND.EX P0, PT, RZ, c[0x0][0x36c], PT, P0 ;  /* 0x0000db00ff007a0c */ /* 0x000fda0003f05300 */
[----:B------:R-:W-:Y:S05]  /*1580*/  @!P0 BRA `(.L_x_1826) ;  /* 0x0000004000008947 */ /* 0x000fea0003800000 */
[----:B----4-:R-:W-:-:S04]  /*1590*/  LEA R4, P0, R246, c[0x0][0x368], 0x2 ;  /* 0x0000da00f6047a11 */ /* 0x010fc800078010ff */
[----:B------:R-:W-:-:S05]  /*15a0*/  LEA.HI.X R5, R246, c[0x0][0x36c], R137, 0x2, P0 ;  /* 0x0000db00f6057a11 */ /* 0x000fca00000f1489 */
[----:B------:R1:W5:Y:S01]  /*15b0*/  LDG.E R11, [R4.64] ;  /* 0x00000008040b7981 */ /* 0x000362000c1e1900 */
[----:B------:R-:W-:Y:S05]  /*15c0*/  BRA `(.L_x_1827) ;  /* 0x0000005000007947 */ /* 0x000fea0003800000 */
.L_x_1826:
[----:B------:R-:W-:Y:S01]  /*15d0*/  MOV R11, c[0x0][0x1d0] ;  /* 0x00007400000b7a02 */ /* 0x000fe20000000f00 */
[----:B------:R-:W-:Y:S05]  /*15e0*/  @!P6 BRA `(.L_x_1827) ;  /* 0x000000300000e947 */ /* 0x000fea0003800000 */
[----:B----4-:R-:W2:Y:S04]  /*15f0*/  LDG.E R6, [R4.64] ;  /* 0x0000000804067981 */ /* 0x010ea8000c1e1900 */
[----:B------:R-:W2:Y:S02]  /*1600*/  LDG.E R0, [R4.64+0x4] ;  /* 0x0000040804007981 */ /* 0x000ea4000c1e1900 */
[----:B--2---:R-:W-:Y:S02]  /*1610*/  IADD3 R11, -R6, R0, RZ ;  /* 0x00000000060b7210 */ /* 0x004fe40007ffe1ff */
.L_x_1827:
        /* <DEDUP_REMOVED lines=58> */
.L_x_1829:
[----:B------:R-:W-:Y:S05]  /*19c0*/  BSYNC B0 ;  /* 0x0000000000007941 */ /* 0x000fea0003800000 */
.L_x_1828:
        /* <DEDUP_REMOVED lines=11> */
[----:B-1----:R-:W-:-:S04]  /*1a80*/  SHF.R.S32.HI R7, RZ, 0x1f, R15 ;  /* 0x0000001fff077819 */ /* 0x002fc8000001140f */
[----:B------:R-:W-:-:S07]  /*1a90*/  LEA.HI R8, R7, R15, RZ, 0x2 ;  /* 0x0000000f07087211 */ /* 0x000fce00078f10ff */
[----:B------:R-:W-:Y:S02]  /*1aa0*/  @P0 IADD3 R2, R2, 0x4f, RZ ;  /* 0x0000004f02020810 */ /* 0x000fe40007ffe0ff */
[----:B------:R-:W-:Y:S01]  /*1ab0*/  SHF.R.S32.HI R6, RZ, 0x1f, R8 ;  /* 0x0000001fff067819 */ /* 0x000fe20000011408 */
[----:B------:R-:W-:-:S03]  /*1ac0*/  IMAD.WIDE.U32 R4, R3, -0x33333333, RZ ;  /* 0xcccccccd03047825 */ /* 0x000fc600078e00ff */
[----:B------:R-:W-:Y:S01]  /*1ad0*/  LEA.HI R3, R6, R240, RZ, 0x3 ;  /* 0x000000f006037211 */ /* 0x000fe200078f18ff */
[----:B------:R-:W-:Y:S01]  /*1ae0*/  @P0 IMAD.HI R2, R2, 0x66666667, RZ ;  /* 0x6666666702020827 */ /* 0x000fe200078e02ff */
[----:B------:R-:W-:Y:S02]  /*1af0*/  SHF.R.U32.HI R128, RZ, 0x6, R5 ;  /* 0x00000006ff807819 */ /* 0x000fe40000011605 */
[----:B------:R-:W-:Y:S02]  /*1b00*/  LOP3.LUT R3, R3, 0xfffffff8, RZ, 0xc0, !PT ;  /* 0xfffffff803037812 */ /* 0x000fe400078ec0ff */
        /* <DEDUP_REMOVED lines=51> */
[----:B------:R-:W-:Y:S01]  /*1e40*/  IADD3 R36, R4, -0x1, RZ ;  /* 0xffffffff04247810 */ /* 0x000fe20007ffe0ff */
[----:B------:R-:W-:Y:S01]  /*1e50*/  IMAD.MOV.U32 R153, RZ, RZ, c[0x0][0x238] ;  /* 0x00008e00ff997624 */ /* 0x000fe200078e00ff */
[----:B------:R-:W-:Y:S01]  /*1e60*/  LEA.HI.X.SX32 R131, R12, R184, 0x1, P0 ;  /* 0x000000b80c837211 */ /* 0x000fe200000f0eff */
[----:B------:R-:W-:Y:S01]  /*1e70*/  IMAD R170, R142, c[0x0][0x23c], RZ ;  /* 0x00008f008eaa7a24 */ /* 0x000fe200078e02ff */
[----:B------:R-:W-:Y:S01]  /*1e80*/  IADD3 R114, -R138, R0, RZ ;  /* 0x000000008a727210 */ /* 0x000fe20007ffe1ff */
[----:B------:R-:W-:Y:S01]  /*1e90*/  IMAD.WIDE.U32 R146, R142, c[0x0][0x238], RZ ;  /* 0x00008e008e927a25 */ /* 0x000fe200078e00ff */
[----:B------:R-:W-:Y:S02]  /*1ea0*/  SEL R31, R137, RZ, !P5 ;  /* 0x000000ff891f7207 */ /* 0x000fe40006800000 */
[----:B------:R-:W-:Y:S01]  /*1eb0*/  SEL R27, R246, RZ, !P5 ;  /* 0x000000fff61b7207 */ /* 0x000fe20006800000 */
[----:B------:R-:W-:Y:S01]  /*1ec0*/  IMAD R5, R131, c[0x0][0x238], RZ ;  /* 0x00008e0083057a24 */ /* 0x000fe200078e02ff */
[----:B------:R-:W-:Y:S01]  /*1ed0*/  ISETP.GE.AND P6, PT, R132, c[0x0][0x1d4], PT ;  /* 0x0000750084007a0c */ /* 0x000fe20003fc6270 */
[----:B------:R-:W-:Y:S01]  /*1ee0*/  IMAD R8, R36, -0x50, R114 ;  /* 0xffffffb024087824 */ /* 0x000fe200078e0272 */
[----:B------:R-:W-:Y:S01]  /*1ef0*/  MOV R37, c[0x0][0x23c] ;  /* 0x00008f0000257a02 */ /* 0x000fe20000000f00 */
[----:B------:R-:W-:Y:S01]  /*1f00*/  IMAD R5, R123, c[0x0][0x23c], R5 ;  /* 0x00008f007b057a24 */ /* 0x000fe200078e0205 */
[----:B------:R-:W-:Y:S01]  /*1f10*/  IADD3 R26, R11, R159, RZ ;  /* 0x0000009f0b1a7210 */ /* 0x000fe20007ffe0ff */
[----:B------:R-:W-:Y:S01]  /*1f20*/  IMAD R4, R31, c[0x0][0x248], RZ ;  /* 0x000092001f047a24 */ /* 0x000fe200078e02ff */
[C---:B------:R-:W-:Y:S01]  /*1f30*/  ISETP.GE.AND P3, PT, R8.reuse, 0x11, PT ;  /* 0x000000110800780c */ /* 0x040fe20003f66270 */
[----:B------:R-:W-:Y:S01]  /*1f40*/  IMAD.IADD R170, R147, 0x1, R170 ;  /* 0x0000000193aa7824 */ /* 0x000fe200078e02aa */
[----:B------:R-:W-:Y:S01]  /*1f50*/  ISETP.GE.AND P0, PT, R8, 0x1, PT ;  /* 0x000000010800780c */ /* 0x000fe20003f06270 */
[----:B------:R-:W-:Y:S01]  /*1f60*/  IMAD R4, R27, c[0x0][0x24c], R4 ;  /* 0x000093001b047a24 */ /* 0x000fe200078e0204 */
[----:B------:R-:W-:Y:S01]  /*1f70*/  SHF.R.S32.HI R35, RZ, 0x1f, R240 ;  /* 0x0000001fff237819 */ /* 0x000fe200000114f0 */
[----:B------:R-:W-:Y:S01]  /*1f80*/  IMAD.WIDE.U32 R14, R153, 0x20, RZ ;  /* 0x00000020990e7825 */ /* 0x000fe200078e00ff */
[----:B------:R-:W-:-:S02]  /*1f90*/  SHF.R.S32.HI R34, RZ, 0x1f, R26 ;  /* 0x0000001fff227819 */ /* 0x000fc4000001141a */
[----:B------:R-:W-:Y:S01]  /*1fa0*/  SHF.R.S32.HI R29, RZ, 0x1f, R28 ;  /* 0x0000001fff1d7819 */ /* 0x000fe2000001141c */
[----:B-1----:R-:W-:Y:S01]  /*1fb0*/  IMAD.WIDE.U32 R2, R123, c[0x0][0x238], R132 ;  /* 0x00008e007b027a25 */ /* 0x002fe200078e0084 */
[----:B------:R-:W-:Y:S02]  /*1fc0*/  ISETP.NE.AND P5, PT, R13, RZ, PT ;  /* 0x000000ff0d00720c */ /* 0x000fe40003fa5270 */
[----:B------:R-:W-:Y:S01]  /*1fd0*/  IADD3 R91, R32, 0x20, RZ ;  /* 0x00000020205b7810 */ /* 0x000fe20007ffe0ff */
[----:B------:R-:W-:Y:S01]  /*1fe0*/  IMAD.IADD R3, R3, 0x1, R5 ;  /* 0x0000000103037824 */ /* 0x000fe200078e0205 */
[----:B------:R-:W-:Y:S01]  /*1ff0*/  LOP3.LUT R245, R245, 0xfffffffe, RZ, 0xc0, !PT ;  /* 0xfffffffef5f57812 */ /* 0x000fe200078ec0ff */
[----:B------:R-:W-:Y:S01]  /*2000*/  IMAD.SHL.U32 R17, R37, 0x20, RZ ;  /* 0x0000002025117824 */ /* 0x000fe200078e00ff */
[----:B------:R-:W-:Y:S01]  /*2010*/  MOV R155, c[0x0][0x290] ;  /* 0x0000a400009b7a02 */ /* 0x000fe20000000f00 */
[----:B------:R-:W-:Y:S01]  /*2020*/  IMAD.WIDE.U32 R2, R40, c[0x0][0x240], R2 ;  /* 0x0000900028027a25 */ /* 0x000fe200078e0002 */
[----:B------:R-:W-:-:S02]  /*2030*/  @P6 LOP3.LUT R245, R245, 0x1, RZ, 0xfc, !PT ;  /* 0x00000001f5f56812 */ /* 0x000fc400078efcff */
[----:B------:R-:W-:Y:S01]  /*2040*/  MOV R154, c[0x0][0x280] ;  /* 0x0000a000009a7a02 */ /* 0x000fe20000000f00 */
[----:B------:R-:W-:Y:S01]  /*2050*/  IMAD R3, R40, c[0x0][0x244], R3 ;  /* 0x0000910028037a24 */ /* 0x000fe200078e0203 */
[----:B------:R-:W-:Y:S01]  /*2060*/  LOP3.LUT R245, R245, 0xfffffffd, RZ, 0xc0, !PT ;  /* 0xfffffffdf5f57812 */ /* 0x000fe200078ec0ff */
[----:B------:R-:W-:Y:S01]  /*2070*/  IMAD.WIDE.U32 R10, R26, c[0x0][0x1e0], RZ ;  /* 0x000078001a0a7a25 */ /* 0x000fe200078e00ff */
[----:B------:R-:W-:-:S03]  /*2080*/  SHF.L.U32 R173, R154, 0x5, RZ ;  /* 0x000000059aad7819 */ /* 0x000fc600000006ff */
[----:B------:R-:W-:Y:S01]  /*2090*/  IMAD.WIDE.U32 R116, R27, c[0x0][0x248], R2 ;  /* 0x000092001b747a25 */ /* 0x000fe200078e0002 */
[----:B------:R-:W-:-:S03]  /*20a0*/  SHF.R.S32.HI R3, RZ, 0x1f, R36 ;  /* 0x0000001fff037819 */ /* 0x000fc60000011424 */
[----:B------:R-:W-:Y:S01]  /*20b0*/  IMAD R2, R170, R36, RZ ;  /* 0x00000024aa027224 */ /* 0x000fe200078e02ff */
[----:B------:R-:W-:Y:S01]  /*20c0*/  MOV R112, R116 ;  /* 0x0000007400707202 */ /* 0x000fe20000000f00 */
[----:B------:R-:W-:Y:S02]  /*20d0*/  IMAD.IADD R113, R117, 0x1, R4 ;  /* 0x0000000175717824 */ /* 0x000fe400078e0204 */
[-C--:B------:R-:W-:Y:S02]  /*20e0*/  IMAD R4, R3, R146.reuse, R2 ;  /* 0x0000009203047224 */ /* 0x080fe400078e0202 */
[----:B------:R-:W-:-:S04]  /*20f0*/  IMAD.WIDE.U32 R2, R36, R146, R112 ;  /* 0x0000009224027225 */ /* 0x000fc800078e0070 */
[----:B------:R-:W-:Y:S01]  /*2100*/  IMAD.IADD R3, R3, 0x1, R4 ;  /* 0x0000000103037824 */ /* 0x000fe200078e0204 */
[----:B------:R-:W-:Y:S01]  /*2110*/  @P3 LEA R5, P1, R153, R2, 0x4 ;  /* 0x0000000299053211 */ /* 0x000fe200078220ff */
[----:B------:R-:W-:Y:S01]  /*2120*/  IMAD R12, R35, c[0x0][0x290], RZ ;  /* 0x0000a400230c7a24 */ /* 0x000fe200078e02ff */
[----:B------:R-:W-:Y:S01]  /*2130*/  @P0 LEA R6, P2, R2, c[0x0][0x220], 0x1 ;  /* 0x0000880002060a11 */ /* 0x000fe200078408ff */
[----:B------:R-:W-:Y:S01]  /*2140*/  IMAD.WIDE.U32 R180, R240, c[0x0][0x1e0], RZ ;  /* 0x00007800f0b47a25 */ /* 0x000fe200078e00ff */
[----:B------:R-:W-:Y:S02]  /*2150*/  @P3 LEA.HI.X R9, R153, R3, R37, 0x4, P1 ;  /* 0x0000000399093211 */ /* 0x000fe400008f2425 */
[----:B------:R-:W-:Y:S01]  /*2160*/  @P0 LEA.HI.X R7, R2, c[0x0][0x224], R3, 0x1, P2 ;  /* 0x0000890002070a11 */ /* 0x000fe200010f0c03 */
[----:B------:R-:W-:Y:S01]  /*2170*/  IMAD R24, R240, c[0x0][0x294], R12 ;  /* 0x0000a500f0187a24 */ /* 0x000fe200078e020c */
[C---:B------:R-:W-:Y:S01]  /*2180*/  @P3 LEA R4, P1, R5.reuse, c[0x0][0x220], 0x1 ;  /* 0x0000880005043a11 */ /* 0x040fe200078208ff */
[----:B------:R-:W-:Y:S01]  /*2190*/  IMAD.MOV.U32 R167, RZ, RZ, 0x5 ;  /* 0x00000005ffa77424 */ /* 0x000fe200078e00ff */
[C---:B------:R-:W-:Y:S01]  /*21a0*/  ISETP.GE.AND P2, PT, R8.reuse, 0x21, PT ;  /* 0x000000210800780c */ /* 0x040fe20003f46270 */
[----:B------:R-:W-:Y:S01]  /*21b0*/  @!PT LDS RZ, [RZ] ;  /* 0x00000000fffff984 */ /* 0x000fe20000000800 */
[----:B------:R-:W-:Y:S01]  /*21c0*/  @!PT LDS RZ, [RZ] ;  /* 0x00000000fffff984 */ /* 0x000fe20000000800 */
[----:B------:R-:W-:Y:S01]  /*21d0*/  @!PT LDS RZ, [RZ] ;  /* 0x00000000fffff984 */ /* 0x000fe20000000800 */
[----:B------:R1:W-:Y:S01]  /*21e0*/  @P0 LDGSTS.E.BYPASS.LTC128B.128 [R215+0x2900], [R6.64], !P6 ;  /* 0x0290000006d70fae */ /* 0x0003e2000f101d48 */
[----:B------:R-:W-:Y:S01]  /*21f0*/  @P3 LEA.HI.X R5, R5, c[0x0][0x224], R9, 0x1, P1 ;  /* 0x0000890005053a11 */ /* 0x000fe200008f0c09 */
[----:B------:R-:W-:Y:S01]  /*2200*/  IMAD.MOV.U32 R187, RZ, RZ, c[0x0][0x27c] ;  /* 0x00009f00ffbb7624 */ /* 0x000fe200078e00ff */
[C---:B------:R-:W-:Y:S01]  /*2210*/  ISETP.GE.AND P0, PT, R8.reuse, 0x31, PT ;  /* 0x000000310800780c */ /* 0x040fe20003f06270 */
[----:B------:R-:W-:Y:S01]  /*2220*/  IMAD.SHL.U32 R174, R155, 0x20, RZ ;  /* 0x000000209bae7824 */ /* 0x000fe200078e00ff */
[----:B------:R-:W-:Y:S01]  /*2230*/  ISETP.GE.AND P1, PT, R8, 0x41, PT ;  /* 0x000000410800780c */ /* 0x000fe20003f26270 */
[----:B------:R3:W-:Y:S01]  /*2240*/  @P3 LDGSTS.E.BYPASS.LTC128B.128 [R215+0x3100], [R4.64], !P6 ;  /* 0x0310000004d73fae */ /* 0x0007e2000f101d48 */
[----:B------:R-:W-:Y:S01]  /*2250*/  IMAD.WIDE.U32 R8, R240, c[0x0][0x290], R28 ;  /* 0x0000a400f0087a25 */ /* 0x000fe200078e001c */
[----:B------:R-:W-:-:S02]  /*2260*/  SHF.L.U64.HI R156, R154, R167, c[0x0][0x284] ;  /* 0x0000a1009a9c7619 */ /* 0x000fc400000102a7 */
[----:B------:R-:W-:Y:S01]  /*2270*/  SHF.L.U64.HI R157, R155, R167, c[0x0][0x294] ;  /* 0x0000a5009b9d7619 */ /* 0x000fe200000102a7 */
[----:B------:R-:W-:Y:S01]  /*2280*/  IMAD.IADD R13, R9, 0x1, R24 ;  /* 0x00000001090d7824 */ /* 0x000fe200078e0218 */
[----:B------:R-:W-:Y:S02]  /*2290*/  @P2 IADD3 R16, P3, R2, R14, RZ ;  /* 0x0000000e02102210 */ /* 0x000fe40007f7e0ff */
[----:B------:R-:W-:Y:S01]  /*22a0*/  MOV R12, R8 ;  /* 0x00000008000c7202 */ /* 0x000fe20000000f00 */
[----:B------:R-:W-:Y:S01]  /*22b0*/  IMAD.WIDE.U32 R8, R240, c[0x0][0x280], R32 ;  /* 0x0000a000f0087a25 */ /* 0x000fe200078e0020 */
[----:B------:R-:W-:Y:S02]  /*22c0*/  @P2 IADD3.X R17, R3, R15, R17, P3, !PT ;  /* 0x0000000f03112210 */ /* 0x000fe40001ffe411 */
[----:B------:R-:W-:Y:S01]  /*22d0*/  @P2 LEA R20, P3, R16, c[0x0][0x220], 0x1 ;  /* 0x0000880010142a11 */ /* 0x000fe200078608ff */
[----:B------:R-:W-:Y:S02]  /*22e0*/  @P0 IMAD R18, R37, 0x30, RZ ;  /* 0x0000003025120824 */ /* 0x000fe400078e02ff */
[----:B-----5:R-:W-:Y:S01]  /*22f0*/  IMAD.WIDE.U32 R98, R136, c[0x0][0x290], R12 ;  /* 0x0000a40088627a25 */ /* 0x020fe200078e000c */
[----:B------:R-:W-:-:S03]  /*2300*/  @P2 LEA.HI.X R21, R16, c[0x0][0x224], R17, 0x1, P3 ;  /* 0x0000890010152a11 */ /* 0x000fc600018f0c11 */
[C---:B------:R-:W-:Y:S02]  /*2310*/  IMAD.WIDE.U32 R16, R240.reuse, c[0x0][0x290], R32 ;  /* 0x0000a400f0107a25 */ /* 0x040fe400078e0020 */
[----:B------:R4:W-:Y:S02]  /*2320*/  @P2 LDGSTS.E.BYPASS.LTC128B.128 [R215+0x3900], [R20.64], !P6 ;  /* 0x0390000014d72fae */ /* 0x0009e4000f101d48 */
[----:B-1----:R-:W-:-:S04]  /*2330*/  IMAD.WIDE.U32 R6, R240, c[0x0][0x280], R28 ;  /* 0x0000a000f0067a25 */ /* 0x002fc800078e001c */
[----:B---3--:R-:W-:Y:S02]  /*2340*/  IMAD R5, R35, c[0x0][0x280], RZ ;  /* 0x0000a00023057a24 */ /* 0x008fe400078e02ff */
[----:B------:R-:W-:Y:S02]  /*2350*/  IMAD R4, R34, c[0x0][0x1e0], RZ ;  /* 0x0000780022047a24 */ /* 0x000fe400078e02ff */
[----:B------:R-:W-:Y:S02]  /*2360*/  IMAD R23, R240, c[0x0][0x284], R5 ;  /* 0x0000a100f0177a24 */ /* 0x000fe400078e0205 */
[----:B------:R-:W-:Y:S02]  /*2370*/  IMAD R4, R26, c[0x0][0x1e4], R4 ;  /* 0x000079001a047a24 */ /* 0x000fe400078e0204 */
[----:B------:R-:W-:Y:S01]  /*2380*/  IMAD.MOV.U32 R14, RZ, RZ, R6 ;  /* 0x000000ffff0e7224 */ /* 0x000fe200078e0006 */
[----:B------:R-:W-:Y:S01]  /*2390*/  IADD3 R15, R7, R23, RZ ;  /* 0x00000017070f7210 */ /* 0x000fe20007ffe0ff */
[----:B------:R-:W-:Y:S01]  /*23a0*/  IMAD.MOV.U32 R6, RZ, RZ, R10 ;  /* 0x000000ffff067224 */ /* 0x000fe200078e000a */
[----:B------:R-:W-:Y:S01]  /*23b0*/  IADD3 R7, R11, R4, RZ ;  /* 0x000000040b077210 */ /* 0x000fe20007ffe0ff */
[----:B------:R-:W-:-:S04]  /*23c0*/  @P0 IMAD.WIDE.U32 R4, R153, 0x30, R2 ;  /* 0x0000003099040825 */ /* 0x000fc800078e0002 */
[----:B------:R-:W-:Y:S01]  /*23d0*/  IMAD.WIDE.U32 R10, R40, c[0x0][0x1e8], R6 ;  /* 0x00007a00280a7a25 */ /* 0x000fe200078e0006 */
[----:B------:R-:W-:Y:S02]  /*23e0*/  @P0 IADD3 R5, R5, R18, RZ ;  /* 0x0000001205050210 */ /* 0x000fe40007ffe0ff */
[----:B------:R-:W-:Y:S01]  /*23f0*/  @P0 LEA R18, P3, R4, c[0x0][0x220], 0x1 ;  /* 0x0000880004120a11 */ /* 0x000fe200078608ff */
[----:B------:R-:W-:Y:S02]  /*2400*/  IMAD.IADD R7, R23, 0x1, R9 ;  /* 0x0000000117077824 */ /* 0x000fe400078e0209 */
[----:B------:R-:W-:Y:S01]  /*2410*/  IMAD R9, R40, c[0x0][0x1ec], R11 ;  /* 0x00007b0028097a24 */ /* 0x000fe200078e020b */
[----:B------:R-:W-:Y:S01]  /*2420*/  @P0 LEA.HI.X R19, R4, c[0x0][0x224], R5, 0x1, P3 ;  /* 0x0000890004130a11 */ /* 0x000fe200018f0c05 */
[----:B------:R-:W-:Y:S01]  /*2430*/  IMAD.MOV.U32 R6, RZ, RZ, R8 ;  /* 0x000000ffff067224 */ /* 0x000fe200078e0008 */
[C---:B------:R-:W-:Y:S01]  /*2440*/  @P1 LEA R22, P3, R153.reuse, R2, 0x6 ;  /* 0x0000000299161211 */ /* 0x040fe200078630ff */
[----:B------:R-:W-:Y:S01]  /*2450*/  IMAD.MOV.U32 R8, RZ, RZ, R10 ;  /* 0x000000ffff087224 */ /* 0x000fe200078e000a */
[----:B------:R-:W-:Y:S01]  /*2460*/  IADD3 R5, R24, R17, RZ ;  /* 0x0000001118057210 */ /* 0x000fe20007ffe0ff */
[----:B------:R1:W-:Y:S01]  /*2470*/  @P0 LDGSTS.E.BYPASS.LTC128B.128 [R215+0x4100], [R18.64], !P6 ;  /* 0x0410000012d70fae */ /* 0x0003e2000f101d48 */
[----:B------:R-:W-:Y:S01]  /*2480*/  @P1 LEA.HI.X R3, R153, R3, R37, 0x6, P3 ;  /* 0x0000000399031211 */ /* 0x000fe200018f3425 */
[----:B------:R-:W-:Y:S01]  /*2490*/  IMAD.WIDE.U32 R100, R136, c[0x0][0x280], R14 ;  /* 0x0000a00088647a25 */ /* 0x000fe200078e000e */
[----:B------:R-:W-:-:S02]  /*24a0*/  @P1 LEA R2, P3, R22, c[0x0][0x220], 0x1 ;  /* 0x0000880016021a11 */ /* 0x000fc400078608ff */
[----:B------:R-:W-:Y:S01]  /*24b0*/  MOV R4, R16 ;  /* 0x0000001000047202 */ /* 0x000fe20000000f00 */
[----:B------:R-:W-:Y:S01]  /*24c0*/  IMAD.WIDE.U32 R96, R136, c[0x0][0x280], R6 ;  /* 0x0000a00088607a25 */ /* 0x000fe200078e0006 */
[----:B------:R-:W-:Y:S02]  /*24d0*/  @P1 LEA.HI.X R3, R22, c[0x0][0x224], R3, 0x1, P3 ;  /* 0x0000890016031a11 */ /* 0x000fe400018f0c03 */
[----:B------:R-:W-:Y:S01]  /*24e0*/  ISETP.GE.AND P0, PT, R91, c[0x0][0x1d4], PT ;  /* 0x000075005b007a0c */ /* 0x000fe20003f06270 */
[----:B------:R-:W-:Y:S01]  /*24f0*/  IMAD.WIDE.U32 R94, R136, c[0x0][0x290], R4 ;  /* 0x0000a400885e7a25 */ /* 0x000fe200078e0004 */
[----:B------:R-:W-:Y:S01]  /*2500*/  SHF.L.U32 R10, R187, 0x1, RZ ;  /* 0x00000001bb0a7819 */ /* 0x000fe200000006ff */
[----:B------:R3:W-:Y:S01]  /*2510*/  @P1 LDGSTS.E.BYPASS.LTC128B.128 [R215+0x4900], [R2.64], !P6 ;  /* 0x0490000002d71fae */ /* 0x0007e2000f101d48 */
[----:B------:R-:W-:-:S03]  /*2520*/  ISETP.GE.AND P6, PT, R32, c[0x0][0x1d4], PT ;  /* 0x0000750020007a0c */ /* 0x000fc60003fc6270 */
[----:B------:R-:W0:Y:S01]  /*2530*/  LDGDEPBAR ;  /* 0x00000000000079af */ /* 0x000e220000000000 */
[----:B------:R-:W-:Y:S05]  /*2540*/  WARPSYNC 0xffffffff ;  /* 0xffffffff00007948 */ /* 0x000fea0003800000 */
[----:B------:R-:W-:Y:S02]  /*2550*/  @P0 LOP3.LUT R245, R245, 0x2, RZ, 0xfc, !PT ;  /* 0x00000002f5f50812 */ /* 0x000fe400078efcff */
[----:B---3--:R-:W-:Y:S01]  /*2560*/  SHF.R.S32.HI R2, RZ, 0x1f, R136 ;  /* 0x0000001fff027819 */ /* 0x008fe20000011488 */
[----:B------:R-:W-:-:S04]  /*2570*/  IMAD R3, R35, c[0x0][0x1e0], RZ ;  /* 0x0000780023037a24 */ /* 0x000fc800078e02ff */
[C---:B------:R-:W-:Y:S02]  /*2580*/  IMAD R11, R2.reuse, c[0x0][0x280], RZ ;  /* 0x0000a000020b7a24 */ /* 0x040fe400078e02ff */
[----:B-1----:R-:W-:Y:S02]  /*2590*/  IMAD R18, R2, c[0x0][0x290], RZ ;  /* 0x0000a40002127a24 */ /* 0x002fe400078e02ff */
[----:B------:R-:W-:Y:S02]  /*25a0*/  IMAD R16, R240, c[0x0][0x1e4], R3 ;  /* 0x00007900f0107a24 */ /* 0x000fe400078e0203 */
[----:B------:R-:W-:Y:S02]  /*25b0*/  IMAD R3, R136, c[0x0][0x284], R11 ;  /* 0x0000a10088037a24 */ /* 0x000fe400078e020b */
[----:B------:R-:W-:-:S03]  /*25c0*/  IMAD.IADD R122, R181, 0x1, R16 ;  /* 0x00000001b57a7824 */ /* 0x000fc600078e0210 */
[----:B------:R-:W-:Y:S02]  /*25d0*/  IADD3 R111, R101, R3, RZ ;  /* 0x00000003656f7210 */ /* 0x000fe40007ffe0ff */
[----:B------:R-:W-:Y:S02]  /*25e0*/  IADD3 R108, R3, R97, RZ ;  /* 0x00000061036c7210 */ /* 0x000fe40007ffe0ff */
        /* <DEDUP_REMOVED lines=11> */
[----:B------:R-:W-:Y:S02]  /*26a0*/  IMAD.IADD R109, R99, 0x1, R2 ;  /* 0x00000001636d7824 */ /* 0x000fe400078e0202 */
[----:B------:R-:W-:-:S05]  /*26b0*/  IMAD.IADD R88, R85, 0x1, R8 ;  /* 0x0000000155587824 */ /* 0x000fca00078e0208 */
[----:B------:R-:W-:Y:S02]  /*26c0*/  IADD3.X R106, R88, R122, R33, P1, P0 ;  /* 0x0000007a586a7210 */ /* 0x000fe40000fe0421 */
[----:B----4-:R-:W-:Y:S01]  /*26d0*/  ISETP.GE.AND P0, PT, R32, c[0x0][0x27c], PT ;  /* 0x00009f0020007a0c */ /* 0x010fe20003f06270 */
[C---:B------:R-:W-:Y:S01]  /*26e0*/  IMAD.WIDE.U32 R2, R40.reuse, c[0x0][0x260], R132 ;  /* 0x0000980028027a25 */ /* 0x040fe200078e0084 */
[----:B------:R-:W-:Y:S01]  /*26f0*/  ISETP.GE.AND P2, PT, R187, 0x1, PT ;  /* 0x00000001bb00780c */ /* 0x000fe20003f46270 */
[----:B------:R-:W-:Y:S01]  /*2700*/  BAR.SYNC.DEFER_BLOCKING 0x0 ;  /* 0x0000000000007b1d */ /* 0x000fe20000010000 */
[----:B------:R-:W-:Y:S01]  /*2710*/  SHF.L.U32 R172, R155, 0x6, RZ ;  /* 0x000000069bac7819 */ /* 0x000fe200000006ff */
[C---:B------:R-:W-:Y:S01]  /*2720*/  IMAD.WIDE.U32 R6, R40.reuse, c[0x0][0x210], R32 ;  /* 0x0000840028067a25 */ /* 0x040fe200078e0020 */
[----:B------:R-:W-:Y:S02]  /*2730*/  SHF.L.U64.HI R135, R153, R167, c[0x0][0x23c] ;  /* 0x00008f0099877619 */ /* 0x000fe400000102a7 */
[----:B------:R-:W-:Y:S01]  /*2740*/  LOP3.LUT R245, R245, 0xfffffff7, RZ, 0xc0, !PT ;  /* 0xfffffff7f5f57812 */ /* 0x000fe200078ec0ff */
[----:B------:R-:W-:Y:S01]  /*2750*/  IMAD.MOV.U32 R4, RZ, RZ, R2 ;  /* 0x000000ffff047224 */ /* 0x000fe200078e0002 */
[----:B------:R-:W-:Y:S01]  /*2760*/  ULDC.U8 UR4, c[0x0][0x298] ;  /* 0x0000a60000047ab9 */ /* 0x000fe20000000000 */
        /* <DEDUP_REMOVED lines=10> */
[----:B------:R-:W-:Y:S01]  /*2810*/  @P2 LOP3.LUT R245, R245, 0x8, RZ, 0xfc, !PT ;  /* 0x00000008f5f52812 */ /* 0x000fe200078efcff */
        /* <DEDUP_REMOVED lines=11> */
[----:B------:R-:W-:-:S02]  /*28d0*/  IADD3 R130, P1, R240, R26, RZ ;  /* 0x0000001af0827210 */ /* 0x000fc40007f3e0ff */
[----:B------:R-:W-:Y:S01]  /*28e0*/  LOP3.LUT R245, R245, 0xfffffffb, RZ, 0xc0, !PT ;  /* 0xfffffffbf5f57812 */ /* 0x000fe200078ec0ff */
[----:B------:R-:W-:Y:S01]  /*28f0*/  IMAD R4, R139, c[0x0][0x1e4], R4 ;  /* 0x000079008b047a24 */ /* 0x000fe200078e0204 */
[----:B------:R-:W-:Y:S01]  /*2900*/  SHF.R.S32.HI R105, RZ, 0x1f, R103 ;  /* 0x0000001fff697819 */ /* 0x000fe20000011467 */
[----:B------:R-:W-:Y:S01]  /*2910*/  IMAD R3, R6, c[0x0][0x1e0], RZ ;  /* 0x0000780006037a24 */ /* 0x000fe200078e02ff */
[----:B------:R-:W-:Y:S01]  /*2920*/  @P0 LOP3.LUT R245, R245, 0x4, RZ, 0xfc, !PT ;  /* 0x00000004f5f50812 */ /* 0x000fe200078efcff */
[----:B------:R-:W-:Y:S01]  /*2930*/  IMAD.MOV.U32 R166, RZ, RZ, 0x6 ;  /* 0x00000006ffa67424 */ /* 0x000fe200078e00ff */
[----:B------:R-:W-:Y:S01]  /*2940*/  IADD3 R127, R179, R4, RZ ;  /* 0x00000004b37f7210 */ /* 0x000fe20007ffe0ff */
[----:B------:R-:W-:Y:S01]  /*2950*/  IMAD R3, R149, c[0x0][0x1e4], R3 ;  /* 0x0000790095037a24 */ /* 0x000fe200078e0203 */
[----:B------:R-:W-:Y:S01]  /*2960*/  SHF.R.S32.HI R4, RZ, 0x4, R5 ;  /* 0x00000004ff047819 */ /* 0x000fe20000011405 */
[----:B------:R-:W-:Y:S01]  /*2970*/  IMAD.MOV.U32 R7, RZ, RZ, c[0x0][0x1e0] ;  /* 0x00007800ff077624 */ /* 0x000fe200078e00ff */
[--C-:B------:R-:W-:Y:S01]  /*2980*/  LOP3.LUT R5, R39, 0x38, R2.reuse, 0xf8, !PT ;  /* 0x0000003827057812 */ /* 0x100fe200078ef802 */
[----:B------:R-:W-:Y:S01]  /*2990*/  IMAD.IADD R126, R177, 0x1, R3 ;  /* 0x00000001b17e7824 */ /* 0x000fe200078e0203 */
[----:B------:R-:W-:Y:S01]  /*29a0*/  LEA.HI.SX32 R6, R2, R4, 0x1d ;  /* 0x0000000402067211 */ /* 0x000fe200078feaff */
[----:B------:R-:W-:Y:S01]  /*29b0*/  IMAD.SHL.U32 R171, R154, 0x40, RZ ;  /* 0x000000409aab7824 */ /* 0x000fe200078e00ff */
[--C-:B------:R-:W-:Y:S01]  /*29c0*/  LOP3.LUT R3, R150, 0x38, R2.reuse, 0xf8, !PT ;  /* 0x0000003896037812 */ /* 0x100fe200078ef802 */
[----:B------:R-:W-:Y:S01]  /*29d0*/  IMAD.WIDE.U32 R140, R7, 0x50, RZ ;  /* 0x00000050078c7825 */ /* 0x000fe200078e00ff */
[----:B------:R-:W-:-:S02]  /*29e0*/  LOP3.LUT R4, R148, 0x38, R2, 0xf8, !PT ;  /* 0x0000003894047812 */ /* 0x000fc400078ef802 */
[----:B------:R-:W-:Y:S01]  /*29f0*/  LOP3.LUT R5, R5, R38, RZ, 0x3c, !PT ;  /* 0x0000002605057212 */ /* 0x000fe200078e3cff */
[----:B------:R-:W-:Y:S01]  /*2a00*/  IMAD.SHL.U32 R83, R6, 0x8, RZ ;  /* 0x0000000806537824 */ /* 0x000fe200078e00ff */
[----:B------:R-:W-:Y:S01]  /*2a10*/  LOP3.LUT R3, R3, R186, RZ, 0x3c, !PT ;  /* 0x000000ba03037212 */ /* 0x000fe200078e3cff */
[----:B------:R-:W-:Y:S01]  /*2a20*/  IMAD.SHL.U32 R175, R7, 0x20, RZ ;  /* 0x0000002007af7824 */ /* 0x000fe200078e00ff */
[----:B------:R-:W-:Y:S01]  /*2a30*/  LOP3.LUT R2, R4, R185, RZ, 0x3c, !PT ;  /* 0x000000b904027212 */ /* 0x000fe200078e3cff */
[----:B------:R-:W-:Y:S01]  /*2a40*/  IMAD.IADD R5, R152, 0x1, R5 ;  /* 0x0000000198057824 */ /* 0x000fe200078e0205 */
[-C--:B------:R-:W-:Y:S01]  /*2a50*/  SHF.L.U64.HI R154, R154, R166.reuse, c[0x0][0x284] ;  /* 0x0000a1009a9a7619 */ /* 0x080fe200000102a6 */
[----:B------:R-:W-:Y:S01]  /*2a60*/  IMAD R8, R17, c[0x0][0x218], RZ ;  /* 0x0000860011087a24 */ /* 0x000fe200078e02ff */
[-C--:B------:R-:W-:Y:S01]  /*2a70*/  SHF.L.U64.HI R155, R155, R166.reuse, c[0x0][0x294] ;  /* 0x0000a5009b9b7619 */ /* 0x080fe200000102a6 */
[----:B------:R-:W-:Y:S01]  /*2a80*/  IMAD.SHL.U32 R125, R5, 0x2, RZ ;  /* 0x00000002057d7824 */ /* 0x000fe200078e00ff */
[----:B------:R-:W-:Y:S01]  /*2a90*/  SHF.L.U64.HI R166, R7, R166, c[0x0][0x1e4] ;  /* 0x0000790007a67619 */ /* 0x000fe200000102a6 */
[----:B------:R-:W-:Y:S01]  /*2aa0*/  IMAD R8, R11, c[0x0][0x21c], R8 ;  /* 0x000087000b087a24 */ /* 0x000fe200078e0208 */
[C---:B------:R-:W-:Y:S01]  /*2ab0*/  SHF.L.U64.HI R167, R7.reuse, R167, c[0x0][0x1e4] ;  /* 0x0000790007a77619 */ /* 0x040fe200000102a7 */
[----:B------:R-:W-:Y:S01]  /*2ac0*/  IMAD R168, R142, c[0x0][0x294], RZ ;  /* 0x0000a5008ea87a24 */ /* 0x000fe200078e02ff */
[----:B------:R-:W-:Y:S01]  /*2ad0*/  SHF.L.U32 R183, R7, 0x6, RZ ;  /* 0x0000000607b77819 */ /* 0x000fe200000006ff */
[----:B------:R-:W-:Y:S01]  /*2ae0*/  IMAD.IADD R7, R162, 0x1, R3 ;  /* 0x00000001a2077824 */ /* 0x000fe200078e0203 */
[----:B------:R-:W-:Y:S01]  /*2af0*/  IADD3 R6, R161, R2, RZ ;  /* 0x00000002a1067210 */ /* 0x000fe20007ffe0ff */
[C---:B------:R-:W-:Y:S01]  /*2b00*/  IMAD R169, R142.reuse, c[0x0][0x284], RZ ;  /* 0x0000a1008ea97a24 */ /* 0x040fe200078e02ff */
[--C-:B------:R-:W-:Y:S01]  /*2b10*/  LOP3.LUT R3, R39, 0x38, R83.reuse, 0xf8, !PT ;  /* 0x0000003827037812 */ /* 0x100fe200078ef853 */
[----:B------:R-:W-:Y:S01]  /*2b20*/  IMAD R165, R142, c[0x0][0x1e4], RZ ;  /* 0x000079008ea57a24 */ /* 0x000fe200078e02ff */
[--C-:B------:R-:W-:Y:S01]  /*2b30*/  LOP3.LUT R2, R148, 0x38, R83.reuse, 0xf8, !PT ;  /* 0x0000003894027812 */ /* 0x100fe200078ef853 */
[----:B------:R-:W-:Y:S01]  /*2b40*/  IMAD.WIDE.U32 R144, R142, c[0x0][0x290], RZ ;  /* 0x0000a4008e907a25 */ /* 0x000fe200078e00ff */
[----:B------:R-:W-:-:S02]  /*2b50*/  LOP3.LUT R4, R150, 0x38, R83, 0xf8, !PT ;  /* 0x0000003896047812 */ /* 0x000fc400078ef853 */
[----:B------:R-:W-:Y:S01]  /*2b60*/  LOP3.LUT R5, R3, R38, RZ, 0x3c, !PT ;  /* 0x0000002603057212 */ /* 0x000fe200078e3cff */
[----:B------:R-:W-:Y:S01]  /*2b70*/  IMAD.WIDE.U32 R142, R142, c[0x0][0x280], RZ ;  /* 0x0000a0008e8e7a25 */ /* 0x000fe200078e00ff */
[----:B------:R-:W-:Y:S02]  /*2b80*/  LOP3.LUT R3, R2, R185, RZ, 0x3c, !PT ;  /* 0x000000b902037212 */ /* 0x000fe400078e3cff */
[----:B------:R-:W-:Y:S01]  /*2b90*/  LOP3.LUT R2, R4, R186, RZ, 0x3c, !PT ;  /* 0x000000ba04027212 */ /* 0x000fe200078e3cff */
[----:B------:R-:W-:Y:S01]  /*2ba0*/  IMAD.IADD R4, R152, 0x1, R5 ;  /* 0x0000000198047824 */ /* 0x000fe200078e0205 */
[----:B------:R-:W-:Y:S01]  /*2bb0*/  IADD3 R102, R93, R8, RZ ;  /* 0x000000085d667210 */ /* 0x000fe20007ffe0ff */
[----:B------:R-:W-:Y:S01]  /*2bc0*/  IMAD.IADD R3, R161, 0x1, R3 ;  /* 0x00000001a1037824 */ /* 0x000fe200078e0203 */
[----:B------:R-:W-:Y:S01]  /*2bd0*/  IADD3 R2, R162, R2, RZ ;  /* 0x00000002a2027210 */ /* 0x000fe20007ffe0ff */
[----:B------:R-:W-:Y:S01]  /*2be0*/  IMAD.X R129, R34, 0x1, R35, P1 ;  /* 0x0000000122817824 */ /* 0x000fe200008e0623 */
[----:B------:R-:W-:Y:S01]  /*2bf0*/  SHF.R.S32.HI R104, RZ, 0x1f, R83 ;  /* 0x0000001fff687819 */ /* 0x000fe20000011453 */
[----:B------:R-:W-:Y:S01]  /*2c00*/  IMAD.SHL.U32 R153, R153, 0x20, RZ ;  /* 0x0000002099997824 */ /* 0x000fe200078e00ff */
[----:B------:R-:W-:Y:S01]  /*2c10*/  SHF.L.U32 R124, R6, 0x1, RZ ;  /* 0x00000001067c7819 */ /* 0x000fe200000006ff */
[----:B------:R-:W-:Y:S01]  /*2c20*/  IMAD.IADD R168, R145, 0x1, R168 ;  /* 0x0000000191a87824 */ /* 0x000fe200078e02a8 */
[----:B------:R-:W-:Y:S01]  /*2c30*/  SHF.L.U32 R119, R3, 0x1, RZ ;  /* 0x0000000103777819 */ /* 0x000fe200000006ff */
[----:B------:R-:W-:-:S02]  /*2c40*/  IMAD.IADD R169, R143, 0x1, R169 ;  /* 0x000000018fa97824 */ /* 0x000fc400078e02a9 */
[----:B------:R-:W-:Y:S02]  /*2c50*/  IMAD.IADD R165, R141, 0x1, R165 ;  /* 0x000000018da57824 */ /* 0x000fe400078e02a5 */
[----:B------:R-:W-:Y:S02]  /*2c60*/  IMAD.IADD R90, R87, 0x1, R9 ;  /* 0x00000001575a7824 */ /* 0x000fe400078e0209 */
[----:B------:R-:W-:Y:S02]  /*2c70*/  IMAD.SHL.U32 R121, R7, 0x2, RZ ;  /* 0x0000000207797824 */ /* 0x000fe400078e00ff */
[----:B------:R-:W-:Y:S02]  /*2c80*/  IMAD.SHL.U32 R120, R4, 0x2, RZ ;  /* 0x0000000204787824 */ /* 0x000fe400078e00ff */
[----:B------:R-:W-:Y:S02]  /*2c90*/  IMAD.SHL.U32 R118, R2, 0x2, RZ ;  /* 0x0000000202767824 */ /* 0x000fe400078e00ff */
.L_x_1865:
        /* <DEDUP_REMOVED lines=24> */
[----:B------:R-:W-:Y:S01]  /*2e20*/  LOP3.LUT P2, RZ, R245, 0x4, RZ, 0xc0, !PT ;  /* 0x00000004f5ff7812 */ /* 0x000fe2000784c0ff */
        /* <DEDUP_REMOVED lines=38> */
.L_x_1835:
[----:B------:R-:W-:Y:S05]  /*3090*/  BSYNC B0 ;  /* 0x0000000000007941 */ /* 0x000fea0003800000 */
.L_x_1834:
        /* <DEDUP_REMOVED lines=39> */
.L_x_1837:
[----:B------:R-:W-:Y:S05]  /*3310*/  BSYNC B0 ;  /* 0x0000000000007941 */ /* 0x000fea0003800000 */
.L_x_1836:
        /* <DEDUP_REMOVED lines=37> */
.L_x_1839:
[----:B------:R-:W-:Y:S05]  /*3570*/  BSYNC B0 ;  /* 0x0000000000007941 */ /* 0x000fea0003800000 */
.L_x_1838:
        /* <DEDUP_REMOVED lines=68> */
.L_x_1843:
[----:B------:R-:W-:Y:S05]  /*39c0*/  BSYNC B0 ;  /* 0x0000000000007941 */ /* 0x000fea0003800000 */
.L_x_1842:
[----:B------:R-:W-:Y:S11]  /*39d0*/  LOP3.LUT P0, RZ, R245, 0x2, RZ, 0xc0, !PT ;  /* 0x00000002f5ff7812 */ /* 0x000ff6000780c0ff */
        /* <DEDUP_REMOVED lines=54> */
.L_x_1841:
[----:B------:R-:W-:Y:S05]  /*3d40*/  BSYNC B1 ;  /* 0x0000000000017941 */ /* 0x000fea0003800000 */
.L_x_1840:
        /* <DEDUP_REMOVED lines=56> */
.L_x_1847:
[----:B------:R-:W-:Y:S05]  /*40d0*/  BSYNC B0 ;  /* 0x0000000000007941 */ /* 0x000fea0003800000 */
.L_x_1846:
        /* <DEDUP_REMOVED lines=55> */
.L_x_1845:
[----:B------:R-:W-:Y:S05]  /*4450*/  BSYNC B1 ;  /* 0x0000000000017941 */ /* 0x000fea0003800000 */
.L_x_1844:
        /* <DEDUP_REMOVED lines=55> */
.L_x_1850:
[----:B------:R-:W-:Y:S05]  /*47d0*/  BSYNC B0 ;  /* 0x0000000000007941 */ /* 0x000fea0003800000 */
.L_x_1849:
        /* <DEDUP_REMOVED lines=56> */
.L_x_1833:
        /* <DEDUP_REMOVED lines=196> */
.L_x_1852:
[----:B------:R-:W-:Y:S05]  /*57a0*/  BSYNC B0 ;  /* 0x0000000000007941 */ /* 0x000fea0003800000 */
.L_x_1851:
        /* <DEDUP_REMOVED lines=115> */
.L_x_1854:
[----:B------:R-:W-:Y:S05]  /*5ee0*/  BSYNC B0 ;  /* 0x0000000000007941 */ /* 0x000fea0003800000 */
.L_x_1853:
        /* <DEDUP_REMOVED lines=116> */
.L_x_1832:
[----:B------:R-:W-:Y:S01]  /*6630*/  LOP3.LUT P1, RZ, R245, 0x2, RZ, 0xc0, !PT ;  /* 0x00000002f5ff7812 */ /* 0x000fe2000782c0ff */
        /* <DEDUP_REMOVED lines=10> */
.L_x_1856:
[----:B------:R-:W-:Y:S05]  /*66e0*/  BSYNC B0 ;  /* 0x0000000000007941 */ /* 0x000fea0003800000 */
.L_x_1855:
        /* <DEDUP_REMOVED lines=8> */
.L_x_1858:
[----:B------:R-:W-:Y:S05]  /*6770*/  BSYNC B0 ;  /* 0x0000000000007941 */ /* 0x000fea0003800000 */
.L_x_1857:
[----:B------:R-:W-:Y:S11]  /*6780*/  ISETP.GE.AND P0, PT, R149, R2, PT ;  /* 0x000000029500720c */ /* 0x000ff60003f06270 */
[----:B------:R-:W-:Y:S02]  /*6790*/  @!UPT UIADD3 URZ, URZ, URZ, URZ ;  /* 0x0000003f3f3ff290 */ /* 0x000fe4000fffe03f */
[----:B------:R-:W-:-:S05]  /*67a0*/  @P0 BRA `(.L_x_1848) ;  /* 0x0000004000000947 */ /* 0x000fca0003800000 */
[----:B-1----:R-:W1:Y:S04]  /*67b0*/  @!P6 LDS.128 R8, [R81+0x4800] ;  /* 0x004800005108e984 */ /* 0x002e680000000c00 */
[----:B------:R-:W2:Y:S04]  /*67c0*/  @!P1 LDS.128 R4, [R82+0x4800] ;  /* 0x0048000052049984 */ /* 0x000ea80000000c00 */
[----:B-1----:R1:W-:Y:S04]  /*67d0*/  @!P6 STG.E.128 [R64.64], R8 ;  /* 0x000000084000e986 */ /* 0x0023e8000c101d08 */
[----:B--2---:R1:W-:Y:S02]  /*67e0*/  @!P1 STG.E.128 [R64.64+0x40], R4 ;  /* 0x0000400440009986 */ /* 0x0043e4000c101d08 */
.L_x_1848:
[----:B------:R-:W-:Y:S05]  /*67f0*/  BSYNC B2 ;  /* 0x0000000000027941 */ /* 0x000fea0003800000 */
.L_x_1831:
[----:B-1----:R-:W-:Y:S01]  /*6800*/  IMAD R15, R36, -0x50, RZ ;  /* 0xffffffb0240f7824 */ /* 0x002fe200078e02ff */
        /* <DEDUP_REMOVED lines=61> */
[----:B------:R-:W-:Y:S11]  /*6be0*/  LOP3.LUT P5, RZ, R245, 0x1, RZ, 0xc0, !PT ;  /* 0x00000001f5ff7812 */ /* 0x000ff600078ac0ff */
        /* <DEDUP_REMOVED lines=32> */
.L_x_1860:
[----:B-1----:R-:W-:Y:S05]  /*6df0*/  BSYNC B0 ;  /* 0x0000000000007941 */ /* 0x002fea0003800000 */
.L_x_1859:
        /* <DEDUP_REMOVED lines=21> */
.L_x_1862:
[----:B------:R-:W-:Y:S05]  /*6f50*/  BSYNC B0 ;  /* 0x0000000000007941 */ /* 0x000fea0003800000 */
.L_x_1861:
        /* <DEDUP_REMOVED lines=21> */
.L_x_1864:
[----:B------:R-:W-:Y:S05]  /*70b0*/  BSYNC B0 ;  /* 0x0000000000007941 */ /* 0x000fea0003800000 */
.L_x_1863:
        /* <DEDUP_REMOVED lines=31> */
.L_x_1830:
        /* <DEDUP_REMOVED lines=33> */
.L_x_1867:
[----:B------:R-:W-:Y:S05]  /*74c0*/  BSYNC B0 ;  /* 0x0000000000007941 */ /* 0x000fea0003800000 */
.L_x_1866:
        /* <DEDUP_REMOVED lines=38> */
[----:B------:R-:W-:-:S04]  /*7730*/  PRMT R0, RZ, 0x7610, R0 ;  /* 0x00007610ff007816 */ /* 0x000fc80000000000 */
[----:B------:R-:W-:-:S04]  /*7740*/  IMNMX R17, R151, R2, PT ;  /* 0x0000000297117217 */ /* 0x000fc80003800200 */
[----:B------:R-:W-:Y:S01]  /*7750*/  ISETP.GT.AND P0, PT, R17, R247, PT ;  /* 0x000000f71100720c */ /* 0x000fe20003f04270 */
[----:B------:R1:W-:-:S12]  /*7760*/  STL [R1+0x14], R17 ;  /* 0x0000141101007387 */ /* 0x0003d80000100800 */
[----:B------:R-:W-:Y:S05]  /*7770*/  @!P0 BRA `(.L_x_1868) ;  /* 0x0000ab1000008947 */ /* 0x000fea0003800000 */
[----:B------:R-:W2:Y:S01]  /*7780*/  LDL R16, [R1+0x4] ;  /* 0x0000040001107983 */ /* 0x000ea20000100800 */
[----:B------:R-:W-:-:S03]  /*7790*/  ISETP.NE.U32.AND P0, PT, RZ, c[0x0][0x340], PT ;  /* 0x0000d000ff007a0c */ /* 0x000fc60003f05070 */
[----:B------:R-:W3:Y:S01]  /*77a0*/  LDL R18, [R1+0x10] ;  /* 0x0000100001127983 */ /* 0x000ee20000100800 */
[----:B------:R-:W-:-:S13]  /*77b0*/  ISETP.NE.AND.EX P2, PT, RZ, c[0x0][0x344], PT, P0 ;  /* 0x0000d100ff007a0c */ /* 0x000fda0003f45300 */
[----:B------:R-:W-:-:S05]  /*77c0*/  @P2 MOV R2, 0x4 ;  /* 0x0000000400022802 */ /* 0x000fca0000000f00 */
[----:B------:R-:W-:-:S05]  /*77d0*/  @P2 IMAD.WIDE R2, R246, R2, c[0x0][0x340] ;  /* 0x0000d000f6022625 */ /* 0x000fca00078e0202 */
[----:B------:R4:W3:Y:S01]  /*77e0*/  @P2 LDG.E R13, [R2.64] ;  /* 0x00000008020d2981 */ /* 0x0008e2000c1e1900 */
[----:B------:R-:W-:-:S04]  /*77f0*/  MOV R0, c[0x0][0x2c4] ;  /* 0x0000b10000007a02 */ /* 0x000fc80000000f00 */
[----:B------:R-:W-:Y:S02]  /*7800*/  ISETP.NE.AND P1, PT, R0, 0x1, PT ;  /* 0x000000010000780c */ /* 0x000fe40003f25270 */
[----:B------:R-:W-:Y:S01]  /*7810*/  LEA R0, R164, R138, 0x4 ;  /* 0x0000008aa4007211 */ /* 0x000fe200078e20ff */
[----:B------:R-:W-:Y:S01]  /*7820*/  IMAD.MOV.U32 R7, RZ, RZ, R133 ;  /* 0x000000ffff077224 */ /* 0x000fe200078e0085 */
[----:B------:R-:W-:Y:S02]  /*7830*/  MOV R6, R132 ;  /* 0x0000008400067202 */ /* 0x000fe40000000f00 */
[----:B----4-:R-:W-:Y:S02]  /*7840*/  SHF.R.S32.HI R3, RZ, 0x1f, R158 ;  /* 0x0000001fff037819 */ /* 0x010fe4000001149e */
[----:B------:R-:W-:-:S03]  /*7850*/  IADD3 R2, P0, R138, R9, RZ ;  /* 0x000000098a027210 */ /* 0x000fc60007f1e0ff */
[----:B------:R-:W-:Y:S01]  /*7860*/  IMAD R4, R3, c[0x0][0x178], RZ ;  /* 0x00005e0003047a24 */ /* 0x000fe200078e02ff */
[----:B------:R-:W-:-:S03]  /*7870*/  LEA.HI.X.SX32 R3, R9, R184, 0x1, P0 ;  /* 0x000000b809037211 */ /* 0x000fc600000f0eff */
[----:B------:R-:W-:Y:S01]  /*7880*/  IMAD R8, R158, c[0x0][0x17c], R4 ;  /* 0x00005f009e087a24 */ /* 0x000fe200078e0204 */
[----:B------:R-:W-:Y:S01]  /*7890*/  ISETP.NE.U32.AND P0, PT, RZ, c[0x0][0x348], PT ;  /* 0x0000d200ff007a0c */ /* 0x000fe20003f05070 */
[C---:B------:R-:W-:Y:S02]  /*78a0*/  IMAD R15, R3.reuse, c[0x0][0x1e0], RZ ;  /* 0x00007800030f7a24 */ /* 0x040fe400078e02ff */
[----:B------:R-:W-:Y:S01]  /*78b0*/  IMAD R14, R3, c[0x0][0x208], RZ ;  /* 0x00008200030e7a24 */ /* 0x000fe200078e02ff */
[----:B------:R-:W-:Y:S01]  /*78c0*/  ISETP.NE.AND.EX P0, PT, RZ, c[0x0][0x34c], PT, P0 ;  /* 0x0000d300ff007a0c */ /* 0x000fe20003f05300 */
[----:B------:R-:W-:Y:S01]  /*78d0*/  IMAD.WIDE.U32 R10, R2, c[0x0][0x1e0], R6 ;  /* 0x00007800020a7a25 */ /* 0x000fe200078e0006 */
[----:B------:R-:W-:-:S03]  /*78e0*/  IADD3 R112, R17, -0x1, RZ ;  /* 0xffffffff11707810 */ /* 0x000fc60007ffe0ff */
[----:B--2---:R-:W-:-:S04]  /*78f0*/  IMAD R12, R16, 0x80, R0 ;  /* 0x00000080100c7824 */ /* 0x004fc800078e0200 */
[----:B------:R-:W-:Y:S01]  /*7900*/  @P1 IMAD.HI.U32 R5, R12, c[0x0][0x2c8], RZ ;  /* 0x0000b2000c051a27 */ /* 0x000fe200078e00ff */
[----:B------:R-:W-:-:S04]  /*7910*/  MOV R0, R12 ;  /* 0x0000000c00007202 */ /* 0x000fc80000000f00 */
[----:B------:R-:W-:Y:S01]  /*7920*/  @P1 SHF.R.U32.HI R0, RZ, c[0x0][0x2cc], R5 ;  /* 0x0000b300ff001a19 */ /* 0x000fe20000011605 */
[----:B------:R-:W-:-:S05]  /*7930*/  IMAD.WIDE.U32 R4, R158, c[0x0][0x178], RZ ;  /* 0x00005e009e047a25 */ /* 0x000fca00078e00ff */
[----:B------:R-:W-:Y:S01]  /*7940*/  IADD3 R3, R5, R8, RZ ;  /* 0x0000000805037210 */ /* 0x000fe20007ffe0ff */
[----:B------:R-:W-:-:S04]  /*7950*/  IMAD.WIDE.U32 R8, R2, c[0x0][0x208], R6 ;  /* 0x0000820002087a25 */ /* 0x000fc800078e0006 */
[C---:B------:R-:W-:Y:S02]  /*7960*/  IMAD R6, R2.reuse, c[0x0][0x1e4], R15 ;  /* 0x0000790002067a24 */ /* 0x040fe400078e020f */
[----:B------:R-:W-:Y:S01]  /*7970*/  IMAD R5, R2, c[0x0][0x20c], R14 ;  /* 0x0000830002057a24 */ /* 0x000fe200078e020e */
[----:B------:R-:W-:Y:S02]  /*7980*/  MOV R2, R4 ;  /* 0x0000000400027202 */ /* 0x000fe40000000f00 */
[----:B------:R-:W-:Y:S01]  /*7990*/  SEL R4, R137, RZ, !P0 ;  /* 0x000000ff89047207 */ /* 0x000fe20004000000 */
[----:B------:R-:W-:Y:S01]  /*79a0*/  IMAD.IADD R7, R11, 0x1, R6 ;  /* 0x000000010b077824 */ /* 0x000fe200078e0206 */
[----:B------:R-:W-:Y:S01]  /*79b0*/  IADD3 R5, R9, R5, RZ ;  /* 0x0000000509057210 */ /* 0x000fe20007ffe0ff */
[----:B---3--:R-:W-:Y:S01]  /*79c0*/  IMAD.WIDE.U32 R2, R18, c[0x0][0x1b8], R2 ;  /* 0x00006e0012027a25 */ /* 0x008fe200078e0002 */
        /* <DEDUP_REMOVED lines=21> */
[----:B------:R-:W-:-:S02]  /*7b20*/  @P2 SHF.R.S32.HI R0, RZ, 0x1f, R13 ;  /* 0x0000001fff002819 */ /* 0x000fc4000001140d */
[----:B------:R-:W-:Y:S02]  /*7b30*/  @!P2 MOV R0, R137 ;  /* 0x000000890000a202 */ /* 0x000fe40000000f00 */
[----:B------:R-:W-:Y:S02]  /*7b40*/  ISETP.NE.AND.EX P0, PT, RZ, c[0x0][0x354], PT, P0 ;  /* 0x0000d500ff007a0c */ /* 0x000fe40003f05300 */
[----:B------:R-:W-:Y:S01]  /*7b50*/  IADD3 R3, R3, R10, RZ ;  /* 0x0000000a03037210 */ /* 0x000fe20007ffe0ff */
[----:B------:R-:W-:Y:S01]  /*7b60*/  IMAD R10, R8, c[0x0][0x1a8], RZ ;  /* 0x00006a00080a7a24 */ /* 0x000fe200078e02ff */
[----:B------:R-:W-:Y:S02]  /*7b70*/  @!P2 MOV R13, R246 ;  /* 0x000000f6000da202 */ /* 0x000fe40000000f00 */
[----:B------:R-:W-:Y:S01]  /*7b80*/  SEL R8, R0, RZ, !P0 ;  /* 0x000000ff00087207 */ /* 0x000fe20004000000 */
[----:B------:R-:W-:Y:S01]  /*7b90*/  IMAD R7, R18, c[0x0][0x214], R7 ;  /* 0x0000850012077a24 */ /* 0x000fe200078e0207 */
[----:B------:R-:W-:Y:S01]  /*7ba0*/  SEL R0, R13, RZ, !P0 ;  /* 0x000000ff0d007207 */ /* 0x000fe20004000000 */
[----:B------:R-:W-:-:S02]  /*7bb0*/  IMAD R10, R9, c[0x0][0x1ac], R10 ;  /* 0x00006b00090a7a24 */ /* 0x000fc400078e020a */
[----:B------:R-:W-:-:S04]  /*7bc0*/  IMAD.WIDE.U32 R2, R9, c[0x0][0x1a8], R2 ;  /* 0x00006a0009027a25 */ /* 0x000fc800078e0002 */
[----:B------:R-:W-:Y:S02]  /*7bd0*/  IMAD R9, R8, c[0x0][0x1f0], RZ ;  /* 0x00007c0008097a24 */ /* 0x000fe400078e02ff */
[----:B------:R-:W-:Y:S01]  /*7be0*/  IMAD.WIDE.U32 R250, R0, c[0x0][0x1f0], R4 ;  /* 0x00007c0000fa7a25 */ /* 0x000fe200078e0004 */
[----:B------:R-:W-:-:S03]  /*7bf0*/  LEA R5, P0, R2, c[0x0][0x160], 0x1 ;  /* 0x0000580002057a11 */ /* 0x000fc600078008ff */
[----:B------:R-:W-:Y:S02]  /*7c00*/  IMAD.IADD R3, R3, 0x1, R10 ;  /* 0x0000000103037824 */ /* 0x000fe400078e020a */
[----:B------:R-:W-:-:S04]  /*7c10*/  IMAD.WIDE.U32 R248, R0, c[0x0][0x218], R6 ;  /* 0x0000860000f87a25 */ /* 0x000fc800078e0006 */
[----:B------:R-:W-:Y:S01]  /*7c20*/  IMAD R7, R0, c[0x0][0x1f4], R9 ;  /* 0x00007d0000077a24 */ /* 0x000fe200078e0209 */
[----:B------:R-:W-:-:S04]  /*7c30*/  LEA.HI.X R4, R2, c[0x0][0x164], R3, 0x1, P0 ;  /* 0x0000590002047a11 */ /* 0x000fc800000f0c03 */
[----:B------:R-:W-:-:S05]  /*7c40*/  IADD3 R2, R251, R7, RZ ;  /* 0x00000007fb027210 */ /* 0x000fca0007ffe0ff */
[----:B------:R2:W-:Y:S01]  /*7c50*/  STL [R1+0x8], R2 ;  /* 0x0000080201007387 */ /* 0x0005e20000100800 */
[----:B------:R-:W-:-:S04]  /*7c60*/  IMAD R8, R8, c[0x0][0x218], RZ ;  /* 0x0000860008087a24 */ /* 0x000fc800078e02ff */
[----:B------:R-:W-:Y:S01]  /*7c70*/  IMAD R6, R0, c[0x0][0x21c], R8 ;  /* 0x0000870000067a24 */ /* 0x000fe200078e0208 */
[----:B------:R-:W-:Y:S02]  /*7c80*/  ISETP.GE.AND P2, PT, R132, c[0x0][0x198], PT ;  /* 0x0000660084007a0c */ /* 0x000fe40003f46270 */
[----:B------:R-:W-:Y:S02]  /*7c90*/  LEA R0, R16, R138, 0x7 ;  /* 0x0000008a10007211 */ /* 0x000fe400078e38ff */
[----:B------:R-:W-:Y:S01]  /*7ca0*/  IADD3 R252, R249, R6, RZ ;  /* 0x00000006f9fc7210 */ /* 0x000fe20007ffe0ff */
[----:B------:R-:W-:Y:S06]  /*7cb0*/  BRA.DIV ~URZ, `(.L_x_1869) ;  /* 0x0000e4527f007947 */ /* 0x000fec000b800000 */
[----:B------:R3:W4:Y:S02]  /*7cc0*/  SHFL.IDX PT, R6, R4, RZ, 0x181f ;  /* 0x00181fff04067589 */ /* 0x00072400000e0000 */
.L_x_1999:
[----:B------:R-:W-:Y:S05]  /*7cd0*/  BRA.DIV ~URZ, `(.L_x_1870) ;  /* 0x0000e4a27f007947 */ /* 0x000fea000b800000 */
[----:B--2---:R2:W1:Y:S02]  /*7ce0*/  SHFL.IDX PT, R2, R5, RZ, 0x181f ;  /* 0x00181fff05027589 */ /* 0x00446400000e0000 */
.L_x_2000:
[----:B------:R-:W-:Y:S01]  /*7cf0*/  IMAD R13, R163, c[0x0][0x2c4], RZ ;  /* 0x0000b100a30d7a24 */ /* 0x000fe200078e02ff */
[----:B------:R-:W-:Y:S04]  /*7d00*/  BSSY B0, `(.L_x_1871) ;  /* 0x0000009000007945 */ /* 0x000fe80003800000 */
        /* <DEDUP_REMOVED lines=8> */
.L_x_1872:
[----:B------:R-:W-:Y:S05]  /*7d90*/  BSYNC B0 ;  /* 0x0000000000007941 */ /* 0x000fea0003800000 */
.L_x_1871:
[----:B------:R-:W-:Y:S05]  /*7da0*/  BRA.DIV ~URZ, `(.L_x_1873) ;  /* 0x0000e4427f007947 */ /* 0x000fea000b800000 */
[----:B----4-:R4:W2:Y:S04]  /*7db0*/  SHFL.IDX PT, R6, R4, 0x1, 0x181f ;  /* 0x00381f0004067f89 */ /* 0x0108a800000e0000 */
[----:B-1----:R4:W1:Y:S02]  /*7dc0*/  SHFL.IDX PT, R2, R5, 0x1, 0x181f ;  /* 0x00381f0005027f89 */ /* 0x00286400000e0000 */
.L_x_2001:
        /* <DEDUP_REMOVED lines=10> */
.L_x_1875:
[----:B------:R-:W-:Y:S05]  /*7e70*/  BSYNC B0 ;  /* 0x0000000000007941 */ /* 0x000fea0003800000 */
.L_x_1874:
[----:B------:R-:W-:Y:S05]  /*7e80*/  BRA.DIV ~URZ, `(.L_x_1876) ;  /* 0x0000e4327f007947 */ /* 0x000fea000b800000 */
[----:B--2---:R2:W3:Y:S02]  /*7e90*/  SHFL.IDX PT, R6, R4, 0x2, 0x181f ;  /* 0x00581f0004067f89 */ /* 0x0044e400000e0000 */
.L_x_2002:
[----:B------:R-:W-:Y:S05]  /*7ea0*/  BRA.DIV ~URZ, `(.L_x_1877) ;  /* 0x0000e4827f007947 */ /* 0x000fea000b800000 */
[----:B-1----:R1:W2:Y:S02]  /*7eb0*/  SHFL.IDX PT, R2, R5, 0x2, 0x181f ;  /* 0x00581f0005027f89 */ /* 0x0022a400000e0000 */
.L_x_2003:
        /* <DEDUP_REMOVED lines=10> */
.L_x_1879:
[----:B------:R-:W-:Y:S05]  /*7f60*/  BSYNC B0 ;  /* 0x0000000000007941 */ /* 0x000fea0003800000 */
.L_x_1878:
[----:B------:R-:W-:Y:S05]  /*7f70*/  BRA.DIV ~URZ, `(.L_x_1880) ;  /* 0x0000e4227f007947 */ /* 0x000fea000b800000 */
[----:B---3--:R3:W1:Y:S04]  /*7f80*/  SHFL.IDX PT, R6, R4, 0x3, 0x181f ;  /* 0x00781f0004067f89 */ /* 0x00866800000e0000 */
[----:B--2---:R3:W2:Y:S02]  /*7f90*/  SHFL.IDX PT, R2, R5, 0x3, 0x181f ;  /* 0x00781f0005027f89 */ /* 0x0046a400000e0000 */
.L_x_2004:
        /* <DEDUP_REMOVED lines=10> */
.L_x_1882:
[----:B------:R-:W-:Y:S05]  /*8040*/  BSYNC B0 ;  /* 0x0000000000007941 */ /* 0x000fea0003800000 */
.L_x_1881:
[----:B------:R-:W-:Y:S05]  /*8050*/  BRA.DIV ~URZ, `(.L_x_1883) ;  /* 0x0000e4127f007947 */ /* 0x000fea000b800000 */
[----:B-1----:R1:W3:Y:S02]  /*8060*/  SHFL.IDX PT, R6, R4, 0x4, 0x181f ;  /* 0x00981f0004067f89 */ /* 0x0022e400000e0000 */
.L_x_2005:
[----:B------:R-:W-:Y:S05]  /*8070*/  BRA.DIV ~URZ, `(.L_x_1884) ;  /* 0x0000e4627f007947 */ /* 0x000fea000b800000 */
[----:B--2---:R2:W1:Y:S02]  /*8080*/  SHFL.IDX PT, R2, R5, 0x4, 0x181f ;  /* 0x00981f0005027f89 */ /* 0x00446400000e0000 */
.L_x_2006:
        /* <DEDUP_REMOVED lines=10> */
.L_x_1886:
[----:B------:R-:W-:Y:S05]  /*8130*/  BSYNC B0 ;  /* 0x0000000000007941 */ /* 0x000fea0003800000 */
.L_x_1885:
[----:B------:R-:W-:Y:S05]  /*8140*/  BRA.DIV ~URZ, `(.L_x_1887) ;  /* 0x0000e4027f007947 */ /* 0x000fea000b800000 */
[----:B---3--:R3:W2:Y:S04]  /*8150*/  SHFL.IDX PT, R6, R4, 0x5, 0x181f ;  /* 0x00b81f0004067f89 */ /* 0x0086a800000e0000 */
[----:B-1----:R3:W1:Y:S02]  /*8160*/  SHFL.IDX PT, R2, R5, 0x5, 0x181f ;  /* 0x00b81f0005027f89 */ /* 0x00266400000e0000 */
.L_x_2007:
        /* <DEDUP_REMOVED lines=10> */
.L_x_1889:
[----:B------:R-:W-:Y:S05]  /*8210*/  BSYNC B0 ;  /* 0x0000000000007941 */ /* 0x000fea0003800000 */
.L_x_1888:
[----:B------:R-:W-:Y:S05]  /*8220*/  BRA.DIV ~URZ, `(.L_x_1890) ;  /* 0x0000e3f27f007947 */ /* 0x000fea000b800000 */
[----:B--2---:R2:W3:Y:S02]  /*8230*/  SHFL.IDX PT, R6, R4, 0x6, 0x181f ;  /* 0x00d81f0004067f89 */ /* 0x0044e400000e0000 */
.L_x_2008:
[----:B------:R-:W-:Y:S05]  /*8240*/  BRA.DIV ~URZ, `(.L_x_1891) ;  /* 0x0000e4427f007947 */ /* 0x000fea000b800000 */
[----:B-1----:R1:W2:Y:S02]  /*8250*/  SHFL.IDX PT, R2, R5, 0x6, 0x181f ;  /* 0x00d81f0005027f89 */ /* 0x0022a400000e0000 */
.L_x_2009:
        /* <DEDUP_REMOVED lines=10> */
.L_x_1893:
[----:B------:R-:W-:Y:S05]  /*8300*/  BSYNC B0 ;  /* 0x0000000000007941 */ /* 0x000fea0003800000 */
.L_x_1892:
[----:B------:R-:W-:Y:S05]  /*8310*/  BRA.DIV ~URZ, `(.L_x_1894) ;  /* 0x0000e3e27f007947 */ /* 0x000fea000b800000 */
[----:B--234-:R-:W2:Y:S04]  /*8320*/  SHFL.IDX PT, R4, R4, 0x7, 0x181f ;  /* 0x00f81f0004047f89 */ /* 0x01cea800000e0000 */
[----:B------:R3:W4:Y:S02]  /*8330*/  SHFL.IDX PT, R2, R5, 0x7, 0x181f ;  /* 0x00f81f0005027f89 */ /* 0x00072400000e0000 */
.L_x_2010:
[----:B------:R-:W-:-:S04]  /*8340*/  IADD3 R0, R0, 0x70, RZ ;  /* 0x0000007000007810 */ /* 0x000fc80007ffe0ff */
[----:B------:R-:W-:-:S13]  /*8350*/  ISETP.GE.AND P0, PT, R0, R13, PT ;  /* 0x0000000d0000720c */ /* 0x000fda0003f06270 */
[----:B----4-:R-:W-:-:S04]  /*8360*/  @!P0 LEA R2, P1, R132, R2, 0x1 ;  /* 0x0000000284028211 */ /* 0x010fc800078208ff */
[C---:B--2---:R-:W-:Y:S02]  /*8370*/  @!P0 LEA.HI.X R3, R132.reuse, R4, R133, 0x1, P1 ;  /* 0x0000000484038211 */ /* 0x044fe400008f0c85 */
[----:B------:R-:W-:-:S03]  /*8380*/  ISETP.GE.AND P1, PT, R132, c[0x0][0x1d4], PT ;  /* 0x0000750084007a0c */ /* 0x000fc60003f26270 */
[----:B------:R-:W-:Y:S01]  /*8390*/  @!PT LDS RZ, [RZ] ;  /* 0x00000000fffff984 */ /* 0x000fe20000000800 */
[----:B------:R-:W-:Y:S01]  /*83a0*/  @!PT LDS RZ, [RZ] ;  /* 0x00000000fffff984 */ /* 0x000fe20000000800 */
[----:B------:R-:W-:Y:S01]  /*83b0*/  @!PT LDS RZ, [RZ] ;  /* 0x00000000fffff984 */ /* 0x000fe20000000800 */
[----:B------:R2:W-:Y:S04]  /*83c0*/  @!P0 LDGSTS.E.BYPASS.LTC128B.128 [R215+0x8900], [R2.64], !P2 ;  /* 0x0890000002d78fae */ /* 0x0005e8000d101d48 */
[----:B------:R-:W0:Y:S01]  /*83d0*/  LDGDEPBAR ;  /* 0x00000000000079af */ /* 0x000e220000000000 */
[----:B------:R-:W-:Y:S03]  /*83e0*/  WARPSYNC 0xffffffff ;  /* 0xffffffff00007948 */ /* 0x000fe60003800000 */
[----:B------:R-:W4:Y:S04]  /*83f0*/  LDL R184, [R1+0x14] ;  /* 0x0000140001b87983 */ /* 0x000f280000100800 */
[----:B-1-3--:R-:W3:Y:S01]  /*8400*/  LDL R5, [R1+0x8] ;  /* 0x0000080001057983 */ /* 0x00aee20000100800 */
[----:B------:R-:W-:Y:S01]  /*8410*/  IMAD.MOV.U32 R113, RZ, RZ, -0x50 ;  /* 0xffffffb0ff717424 */ /* 0x000fe200078e00ff */
[----:B------:R-:W-:Y:S01]  /*8420*/  SHF.R.S32.HI R72, RZ, 0x1f, R112 ;  /* 0x0000001fff487819 */ /* 0x000fe20000011470 */
[----:B--2---:R-:W-:-:S04]  /*8430*/  IMAD.WIDE.U32 R2, R112, c[0x0][0x1e0], RZ ;  /* 0x0000780070027a25 */ /* 0x004fc800078e00ff */
[----:B------:R-:W-:-:S04]  /*8440*/  IMAD R0, R72, c[0x0][0x1e0], RZ ;  /* 0x0000780048007a24 */ /* 0x000fc800078e02ff */
[----:B------:R-:W-:Y:S02]  /*8450*/  IMAD R0, R112, c[0x0][0x1e4], R0 ;  /* 0x0000790070007a24 */ /* 0x000fe400078e0200 */
[----:B------:R-:W-:Y:S02]  /*8460*/  IMAD.MOV.U32 R180, RZ, RZ, R250 ;  /* 0x000000ffffb47224 */ /* 0x000fe400078e00fa */
[----:B------:R-:W-:Y:S02]  /*8470*/  IMAD.IADD R0, R3, 0x1, R0 ;  /* 0x0000000103007824 */ /* 0x000fe400078e0200 */
[----:B------:R-:W-:Y:S02]  /*8480*/  IMAD.MOV.U32 R114, RZ, RZ, c[0x0][0x1e0] ;  /* 0x00007800ff727624 */ /* 0x000fe400078e00ff */
[----:B------:R-:W-:Y:S02]  /*8490*/  IMAD.MOV.U32 R183, RZ, RZ, c[0x0][0x1e4] ;  /* 0x00007900ffb77624 */ /* 0x000fe400078e00ff */
[----:B------:R-:W-:-:S04]  /*84a0*/  IMAD.WIDE.U32 R6, R114, 0x20, RZ ;  /* 0x0000002072067825 */ /* 0x000fc800078e00ff */
[----:B------:R-:W-:Y:S01]  /*84b0*/  IMAD.SHL.U32 R9, R183, 0x20, RZ ;  /* 0x00000020b7097824 */ /* 0x000fe200078e00ff */
[----:B------:R-:W-:Y:S01]  /*84c0*/  BSSY B0, `(.L_x_1895) ;  /* 0x000002a000007945 */ /* 0x000fe20003800000 */
[----:B------:R-:W-:Y:S01]  /*84d0*/  BAR.SYNC.DEFER_BLOCKING 0x0 ;  /* 0x0000000000007b1d */ /* 0x000fe20000010000 */
[----:B----4-:R-:W-:-:S05]  /*84e0*/  IMAD R113, R184, R113, 0x50 ;  /* 0x00000050b8717424 */ /* 0x010fca00078e0271 */
[----:B------:R-:W-:Y:S01]  /*84f0*/  IADD3 R92, R113, R182, -R138 ;  /* 0x000000b6715c7210 */ /* 0x000fe20007ffe88a */
[----:B---3--:R-:W-:-:S03]  /*8500*/  IMAD.MOV.U32 R181, RZ, RZ, R5 ;  /* 0x000000ffffb57224 */ /* 0x008fc600078e0005 */
[----:B------:R-:W-:Y:S01]  /*8510*/  ISETP.GE.AND P3, PT, R92, 0x11, PT ;  /* 0x000000115c00780c */ /* 0x000fe20003f66270 */
[----:B------:R-:W-:Y:S01]  /*8520*/  IMAD.WIDE.U32 R4, R2, 0x50, R180 ;  /* 0x0000005002047825 */ /* 0x000fe200078e00b4 */
[C---:B------:R-:W-:Y:S02]  /*8530*/  ISETP.GE.AND P2, PT, R92.reuse, 0x21, PT ;  /* 0x000000215c00780c */ /* 0x040fe40003f46270 */
[----:B------:R-:W-:Y:S01]  /*8540*/  ISETP.GE.AND P0, PT, R92, 0x31, PT ;  /* 0x000000315c00780c */ /* 0x000fe20003f06270 */
[----:B------:R-:W-:Y:S01]  /*8550*/  IMAD R2, R0, 0x50, RZ ;  /* 0x0000005000027824 */ /* 0x000fe200078e02ff */
[----:B------:R-:W-:-:S03]  /*8560*/  ISETP.GE.AND P6, PT, R92, 0x1, PT ;  /* 0x000000015c00780c */ /* 0x000fc60003fc6270 */
[----:B------:R-:W-:-:S04]  /*8570*/  IMAD.IADD R3, R5, 0x1, R2 ;  /* 0x0000000105037824 */ /* 0x000fc800078e0202 */
[----:B------:R-:W-:-:S04]  /*8580*/  @P3 LEA R0, P4, R114, R4, 0x4 ;  /* 0x0000000472003211 */ /* 0x000fc800078820ff */
[----:B------:R-:W-:Y:S02]  /*8590*/  @P3 LEA R14, P5, R0, c[0x0][0x1c8], 0x1 ;  /* 0x00007200000e3a11 */ /* 0x000fe400078a08ff */
        /* <DEDUP_REMOVED lines=28> */
.L_x_1896:
[----:B------:R-:W-:Y:S05]  /*8760*/  BSYNC B0 ;  /* 0x0000000000007941 */ /* 0x000fea0003800000 */
.L_x_1895:
[----:B------:R-:W-:Y:S01]  /*8770*/  ISETP.LT.AND P0, PT, RZ, c[0x0][0x27c], PT ;  /* 0x00009f00ff007a0c */ /* 0x000fe20003f01270 */
[----:B------:R-:W0:-:S12]  /*8780*/  LDGDEPBAR ;  /* 0x00000000000079af */ /* 0x000e180000000000 */
[----:B------:R-:W-:Y:S05]  /*8790*/  @P0 BRA `(.L_x_1897) ;  /* 0x0000002000000947 */ /* 0x000fea0003800000 */
[----:B------:R-:W-:-:S04]  /*87a0*/  DEPBAR.LE SB0, 0x1 ;  /* 0x000080400000791a */ /* 0x000fc80000000000 */
[----:B------:R-:W-:Y:S05]  /*87b0*/  BRA `(.L_x_1898) ;  /* 0x0000340000007947 */ /* 0x000fea0003800000 */
.L_x_1897:
[----:B------:R-:W3:Y:S01]  /*87c0*/  LDL R25, [R1+0x4] ;  /* 0x0000040001197983 */ /* 0x000ee20000100800 */
[----:B-----5:R-:W-:Y:S01]  /*87d0*/  SHF.R.S32.HI R0, RZ, 0x1f, R136 ;  /* 0x0000001fff007819 */ /* 0x020fe20000011488 */
[----:B------:R-:W-:Y:S01]  /*87e0*/  ULDC.U8 UR4, c[0x0][0x298] ;  /* 0x0000a60000047ab9 */ /* 0x000fe20000000000 */
[----:B--2---:R-:W-:Y:S01]  /*87f0*/  IMAD.WIDE.U32 R2, R136, c[0x0][0x280], RZ ;  /* 0x0000a00088027a25 */ /* 0x004fe200078e00ff */
[----:B------:R-:W-:Y:S01]  /*8800*/  ISETP.NE.AND P3, PT, RZ, UR4, PT ;  /* 0x00000004ff007c0c */ /* 0x000fe2000bf65270 */
[----:B------:R-:W-:Y:S01]  /*8810*/  BSSY B2, `(.L_x_1898) ;  /* 0x000033a000027945 */ /* 0x000fe20003800000 */
[----:B------:R-:W-:Y:S01]  /*8820*/  IADD3 R48, R240, 0x60, RZ ;  /* 0x00000060f0307810 */ /* 0x000fe20007ffe0ff */
[C---:B------:R-:W-:Y:S02]  /*8830*/  IMAD R6, R0.reuse, c[0x0][0x280], RZ ;  /* 0x0000a00000067a24 */ /* 0x040fe400078e02ff */
[----:B------:R-:W-:Y:S02]  /*8840*/  IMAD R0, R0, c[0x0][0x290], RZ ;  /* 0x0000a40000007a24 */ /* 0x000fe400078e02ff */
[----:B-1----:R-:W-:Y:S01]  /*8850*/  IMAD R8, R136, c[0x0][0x284], R6 ;  /* 0x0000a10088087a24 */ /* 0x002fe200078e0206 */
[----:B------:R-:W-:Y:S01]  /*8860*/  LEA R6, P2, R2, c[0x0][0x270], 0x1 ;  /* 0x00009c0002067a11 */ /* 0x000fe200078408ff */
[----:B------:R-:W-:-:S04]  /*8870*/  IMAD.WIDE.U32 R4, R136, c[0x0][0x290], RZ ;  /* 0x0000a40088047a25 */ /* 0x000fc800078e00ff */
[----:B------:R-:W-:Y:S01]  /*8880*/  IMAD R0, R136, c[0x0][0x294], R0 ;  /* 0x0000a50088007a24 */ /* 0x000fe200078e0200 */
[----:B------:R-:W-:Y:S01]  /*8890*/  LEA R7, P0, R4, c[0x0][0x288], 0x1 ;  /* 0x0000a20004077a11 */ /* 0x000fe200078008ff */
[----:B------:R-:W-:-:S03]  /*88a0*/  IMAD.IADD R3, R8, 0x1, R3 ;  /* 0x0000000108037824 */ /* 0x000fc600078e0203 */
[----:B------:R-:W-:Y:S02]  /*88b0*/  IADD3 R5, R0, R5, RZ ;  /* 0x0000000500057210 */ /* 0x000fe40007ffe0ff */
[----:B------:R-:W-:Y:S02]  /*88c0*/  LEA.HI.X R0, R2, c[0x0][0x274], R3, 0x1, P2 ;  /* 0x00009d0002007a11 */ /* 0x000fe400010f0c03 */
[----:B------:R-:W-:Y:S01]  /*88d0*/  LEA.HI.X R2, R4, c[0x0][0x28c], R5, 0x1, P0 ;  /* 0x0000a30004027a11 */ /* 0x000fe200000f0c05 */
        /* <DEDUP_REMOVED lines=30> */
.L_x_1901:
[----:B-12-4-:R-:W-:Y:S05]  /*8ac0*/  BSYNC B0 ;  /* 0x0000000000007941 */ /* 0x016fea0003800000 */
.L_x_1900:
        /* <DEDUP_REMOVED lines=72> */
.L_x_1905:
[----:B------:R-:W-:Y:S05]  /*8f50*/  BSYNC B0 ;  /* 0x0000000000007941 */ /* 0x000fea0003800000 */
.L_x_1904:
        /* <DEDUP_REMOVED lines=40> */
.L_x_1903:
[----:B------:R-:W-:Y:S05]  /*91e0*/  BSYNC B1 ;  /* 0x0000000000017941 */ /* 0x000fea0003800000 */
.L_x_1902:
        /* <DEDUP_REMOVED lines=44> */
.L_x_1909:
[----:B------:R-:W-:Y:S05]  /*94b0*/  BSYNC B0 ;  /* 0x0000000000007941 */ /* 0x000fea0003800000 */
.L_x_1908:
        /* <DEDUP_REMOVED lines=40> */
.L_x_1907:
[----:B------:R-:W-:Y:S05]  /*9740*/  BSYNC B1 ;  /* 0x0000000000017941 */ /* 0x000fea0003800000 */
.L_x_1906:
        /* <DEDUP_REMOVED lines=44> */
.L_x_1913:
[----:B------:R-:W-:Y:S05]  /*9a10*/  BSYNC B0 ;  /* 0x0000000000007941 */ /* 0x000fea0003800000 */
.L_x_1912:
        /* <DEDUP_REMOVED lines=40> */
.L_x_1911:
[----:B------:R-:W-:Y:S05]  /*9ca0*/  BSYNC B1 ;  /* 0x0000000000017941 */ /* 0x000fea0003800000 */
.L_x_1910:
        /* <DEDUP_REMOVED lines=43> */
.L_x_1916:
[----:B------:R-:W-:Y:S05]  /*9f60*/  BSYNC B0 ;  /* 0x0000000000007941 */ /* 0x000fea0003800000 */
.L_x_1915:
        /* <DEDUP_REMOVED lines=41> */
.L_x_1899:
        /* <DEDUP_REMOVED lines=22> */
.L_x_1918:
[----:B-123--:R-:W-:Y:S05]  /*a360*/  BSYNC B0 ;  /* 0x0000000000007941 */ /* 0x00efea0003800000 */
.L_x_1917:
        /* <DEDUP_REMOVED lines=118> */
.L_x_1920:
[----:B------:R-:W-:Y:S05]  /*aad0*/  BSYNC B0 ;  /* 0x0000000000007941 */ /* 0x000fea0003800000 */
.L_x_1919:
        /* <DEDUP_REMOVED lines=87> */
.L_x_1922:
[----:B------:R-:W-:Y:S05]  /*b050*/  BSYNC B0 ;  /* 0x0000000000007941 */ /* 0x000fea0003800000 */
.L_x_1921:
        /* <DEDUP_REMOVED lines=87> */
.L_x_1924:
[----:B------:R-:W-:Y:S05]  /*b5d0*/  BSYNC B0 ;  /* 0x0000000000007941 */ /* 0x000fea0003800000 */
.L_x_1923:
        /* <DEDUP_REMOVED lines=93> */
.L_x_1914:
[----:B------:R-:W-:Y:S05]  /*bbb0*/  BSYNC B2 ;  /* 0x0000000000027941 */ /* 0x000fea0003800000 */
.L_x_1898:
[----:B------:R-:W-:-:S04]  /*bbc0*/  DEPBAR.LE SB0, 0x0 ;  /* 0x000080000000791a */ /* 0x000fc80000000000 */
[----:B------:R-:W-:Y:S01]  /*bbd0*/  BAR.SYNC.DEFER_BLOCKING 0x0 ;  /* 0x0000000000007b1d */ /* 0x000fe20000010000 */
[----:B------:R-:W-:Y:S01]  /*bbe0*/  IMAD R0, R72, c[0x0][0x208], RZ ;  /* 0x0000820048007a24 */ /* 0x000fe200078e02ff */
[----:B------:R-:W-:Y:S01]  /*bbf0*/  ISETP.GE.AND P0, PT, R132, c[0x0][0x1d4], PT ;  /* 0x0000750084007a0c */ /* 0x000fe20003f06270 */
[----:B--2---:R-:W-:-:S03]  /*bc00*/  IMAD.WIDE.U32 R2, R112, c[0x0][0x208], RZ ;  /* 0x0000820070027a25 */ /* 0x004fc600078e00ff */
[----:B------:R-:W-:Y:S01]  /*bc10*/  ULDC.64 UR4, c[0x0][0x208] ;  /* 0x0000820000047ab9 */ /* 0x000fe20000000a00 */
[----:B------:R-:W-:Y:S01]  /*bc20*/  IMAD R0, R112, c[0x0][0x20c], R0 ;  /* 0x0000830070007a24 */ /* 0x000fe200078e0200 */
[----:B------:R-:W-:Y:S01]  /*bc30*/  USHF.L.U32 UR7, UR4, 0x5, URZ ;  /* 0x0000000504077899 */ /* 0x000fe2000800063f */
[C---:B------:R-:W-:Y:S01]  /*bc40*/  ISETP.LT.OR P4, PT, R92.reuse, 0x1, P0 ;  /* 0x000000015c00780c */ /* 0x040fe20000781670 */
[----:B------:R-:W-:Y:S01]  /*bc50*/  UMOV UR6, 0x5 ;  /* 0x0000000500067882 */ /* 0x000fe20000000000 */
[----:B------:R-:W-:Y:S01]  /*bc60*/  IMAD.IADD R0, R3, 0x1, R0 ;  /* 0x0000000103007824 */ /* 0x000fe200078e0200 */
[----:B------:R-:W-:Y:S01]  /*bc70*/  USHF.L.U64.HI UR5, UR4, UR6, UR5 ;  /* 0x0000000604057299 */ /* 0x000fe20008010205 */
[----:B------:R-:W-:Y:S01]  /*bc80*/  ISETP.LT.OR P6, PT, R92, 0x11, P0 ;  /* 0x000000115c00780c */ /* 0x000fe200007c1670 */
[----:B------:R-:W-:Y:S01]  /*bc90*/  BSSY B0, `(.L_x_1925) ;  /* 0x00000ac000007945 */ /* 0x000fe20003800000 */
[----:B------:R-:W-:Y:S01]  /*bca0*/  IMAD R0, R0, 0x50, RZ ;  /* 0x0000005000007824 */ /* 0x000fe200078e02ff */
[----:B------:R-:W-:Y:S01]  /*bcb0*/  ISETP.LT.OR P5, PT, R92, 0x21, P0 ;  /* 0x000000215c00780c */ /* 0x000fe200007a1670 */
[----:B-1----:R-:W-:Y:S04]  /*bcc0*/  LDSM.16.M88.4 R16, [R115] ;  /* 0x000000007310783b */ /* 0x002fe80000000200 */
[----:B------:R-:W-:Y:S04]  /*bcd0*/  LDSM.16.M88.4 R12, [R115+0x800] ;  /* 0x00080000730c783b */ /* 0x000fe80000000200 */
[----:B------:R-:W-:Y:S04]  /*bce0*/  LDSM.16.M88.4 R28, [R115+0x1000] ;  /* 0x00100000731c783b */ /* 0x000fe80000000200 */
[----:B------:R-:W-:Y:S04]  /*bcf0*/  LDSM.16.M88.4 R24, [R115+0x1800] ;  /* 0x001800007318783b */ /* 0x000fe80000000200 */
[----:B------:R-:W-:Y:S04]  /*bd00*/  LDSM.16.M88.4 R20, [R115+0x2000] ;  /* 0x002000007314783b */ /* 0x000fe80000000200 */
[----:B------:R-:W1:Y:S04]  /*bd10*/  LDSM.16.M88.4 R8, [R206] ;  /* 0x00000000ce08783b */ /* 0x000e680000000200 */
[----:B------:R-:W2:Y:S04]  /*bd20*/  LDSM.16.M88.4 R4, [R206+0x2000] ;  /* 0x00200000ce04783b */ /* 0x000ea80000000200 */
[----:B------:R-:W-:Y:S04]  /*bd30*/  LDSM.16.M88.4 R60, [R210] ;  /* 0x00000000d23c783b */ /* 0x000fe80000000200 */
[----:B------:R-:W-:Y:S04]  /*bd40*/  LDSM.16.M88.4 R32, [R213] ;  /* 0x00000000d520783b */ /* 0x000fe80000000200 */
[----:B------:R-:W-:Y:S01]  /*bd50*/  LDSM.16.M88.4 R36, [R214] ;  /* 0x00000000d624783b */ /* 0x000fe20000000200 */
[C---:B-1----:R-:W-:Y:S08]  /*bd60*/  HMMA.16816.F32 R120, R8.reuse, R16, RZ ;  /* 0x000000100878723c */ /* 0x042ff000000018ff */
        /* <DEDUP_REMOVED lines=9> */
[----:B------:R-:W-:Y:S01]  /*be00*/  IMAD.MOV.U32 R8, RZ, RZ, R248 ;  /* 0x000000ffff087224 */ /* 0x000fe200078e00f8 */
[----:B--2---:R-:W-:Y:S01]  /*be10*/  HMMA.16816.F32 R40, R4, R16, RZ ;  /* 0x000000100428723c */ /* 0x004fe200000018ff */
[----:B------:R-:W-:-:S04]  /*be20*/  IMAD.MOV.U32 R9, RZ, RZ, R252 ;  /* 0x000000ffff097224 */ /* 0x000fc800078e00fc */
[----:B------:R-:W-:Y:S02]  /*be30*/  IMAD.WIDE.U32 R2, R2, 0x50, R8 ;  /* 0x0000005002027825 */ /* 0x000fe400078e0008 */
[----:B------:R-:W1:Y:S01]  /*be40*/  LDSM.16.M88.4 R8, [R209] ;  /* 0x00000000d108783b */ /* 0x000e620000000200 */
[C---:B------:R-:W-:Y:S01]  /*be50*/  HMMA.16816.F32 R44, R4.reuse, R12, RZ ;  /* 0x0000000c042c723c */ /* 0x040fe200000018ff */
[----:B------:R-:W-:Y:S01]  /*be60*/  IMAD.IADD R0, R3, 0x1, R0 ;  /* 0x0000000103007824 */ /* 0x000fe200078e0200 */
[C---:B------:R-:W-:Y:S02]  /*be70*/  LEA R16, P2, R2.reuse, c[0x0][0x1f8], 0x1 ;  /* 0x00007e0002107a11 */ /* 0x040fe400078408ff */
[----:B------:R-:W-:Y:S02]  /*be80*/  P2R R3, PR, RZ, 0x10 ;  /* 0x00000010ff037803 */ /* 0x000fe40000000000 */
[----:B------:R-:W-:Y:S02]  /*be90*/  LEA.HI.X R17, R2, c[0x0][0x1fc], R0, 0x1, P2 ;  /* 0x00007f0002117a11 */ /* 0x000fe400010f0c00 */
[----:B------:R-:W-:Y:S01]  /*bea0*/  HMMA.16816.F32 R48, R4, R28, RZ ;  /* 0x0000001c0430723c */ /* 0x000fe200000018ff */
[----:B------:R-:W-:-:S07]  /*beb0*/  ISETP.LT.OR P4, PT, R92, 0x31, P0 ;  /* 0x000000315c00780c */ /* 0x000fce0000781670 */
[C---:B------:R-:W-:Y:S08]  /*bec0*/  HMMA.16816.F32 R52, R4.reuse, R24, RZ ;  /* 0x000000180434723c */ /* 0x040ff000000018ff */
[C---:B------:R-:W-:Y:S08]  /*bed0*/  HMMA.16816.F32 R56, R4.reuse, R20, RZ ;  /* 0x000000140438723c */ /* 0x040ff000000018ff */
[C---:B------:R-:W-:Y:S08]  /*bee0*/  HMMA.16816.F32 R68, R4.reuse, R18, RZ ;  /* 0x000000120444723c */ /* 0x040ff000000018ff */
[C---:B------:R-:W-:Y:S07]  /*bef0*/  HMMA.16816.F32 R64, R4.reuse, R14, RZ ;  /* 0x0000000e0440723c */ /* 0x040fee00000018ff */
[----:B------:R-:W-:Y:S01]  /*bf00*/  IADD3 R14, P3, R16, UR7, RZ ;  /* 0x00000007100e7c10 */ /* 0x000fe2000ff7e0ff */
[----:B------:R-:W-:Y:S01]  /*bf10*/  HMMA.16816.F32 R96, R4, R30, RZ ;  /* 0x0000001e0460723c */ /* 0x000fe200000018ff */
[----:B------:R-:W2:Y:S02]  /*bf20*/  LDSM.16.M88.4 R28, [R212] ;  /* 0x00000000d41c783b */ /* 0x000ea40000000200 */
[----:B------:R-:W-:-:S02]  /*bf30*/  IADD3 R12, P2, R14, UR7, RZ ;  /* 0x000000070e0c7c10 */ /* 0x000fc4000ff5e0ff */
[----:B------:R-:W-:Y:S02]  /*bf40*/  IADD3.X R15, R17, UR5, RZ, P3, !PT ;  /* 0x00000005110f7c10 */ /* 0x000fe40009ffe4ff */
[----:B------:R-:W-:Y:S01]  /*bf50*/  ISETP.LT.OR P3, PT, R92, 0x41, P0 ;  /* 0x000000415c00780c */ /* 0x000fe20000761670 */
[C---:B------:R-:W-:Y:S01]  /*bf60*/  HMMA.16816.F32 R116, R4.reuse, R26, RZ ;  /* 0x0000001a0474723c */ /* 0x040fe200000018ff */
[----:B------:R-:W-:Y:S01]  /*bf70*/  LDSM.16.M88.4 R24, [R211] ;  /* 0x00000000d318783b */ /* 0x000fe20000000200 */
[----:B------:R-:W-:Y:S02]  /*bf80*/  IADD3.X R13, R15, UR5, RZ, P2, !PT ;  /* 0x000000050f0d7c10 */ /* 0x000fe400097fe4ff */
[----:B------:R-:W-:Y:S02]  /*bf90*/  ISETP.NE.AND P2, PT, R3, RZ, PT ;  /* 0x000000ff0300720c */ /* 0x000fe40003f45270 */
[----:B------:R-:W-:Y:S02]  /*bfa0*/  IADD3 R2, P0, R12, UR7, RZ ;  /* 0x000000070c027c10 */ /* 0x000fe4000ff1e0ff */
[----:B------:R-:W-:Y:S01]  /*bfb0*/  HMMA.16816.F32 R108, R4, R22, RZ ;  /* 0x00000016046c723c */ /* 0x000fe200000018ff */
[----:B------:R-:W3:Y:S01]  /*bfc0*/  LDSM.16.M88.4 R4, [R209+0x2000] ;  /* 0x00200000d104783b */ /* 0x000ee20000000200 */
[----:B------:R-:W-:-:S06]  /*bfd0*/  IADD3.X R3, R13, UR5, RZ, P0, !PT ;  /* 0x000000050d037c10 */ /* 0x000fcc00087fe4ff */
[C---:B-1----:R-:W-:Y:S01]  /*bfe0*/  HMMA.16816.F32 R132, R8.reuse, R60, R120 ;  /* 0x0000003c0884723c */ /* 0x042fe20000001878 */
[----:B------:R-:W-:Y:S01]  /*bff0*/  @!PT LDS RZ, [RZ] ;  /* 0x00000000fffff984 */ /* 0x000fe20000000800 */
[----:B------:R-:W-:Y:S01]  /*c000*/  @!PT LDS RZ, [RZ] ;  /* 0x00000000fffff984 */ /* 0x000fe20000000800 */
[----:B------:R-:W-:Y:S01]  /*c010*/  @!PT LDS RZ, [RZ] ;  /* 0x00000000fffff984 */ /* 0x000fe20000000800 */
[----:B------:R1:W-:Y:S04]  /*c020*/  LDGSTS.E.BYPASS.LTC128B.128 [R215+0x100], [R16.64], !P2 ;  /* 0x0010000010d77fae */ /* 0x0003e8000d101d48 */
[----:B------:R4:W-:Y:S03]  /*c030*/  LDGSTS.E.BYPASS.LTC128B.128 [R215+0x900], [R14.64], !P6 ;  /* 0x009000000ed77fae */ /* 0x0009e6000f101d48 */
[C---:B------:R-:W-:Y:S01]  /*c040*/  HMMA.16816.F32 R144, R8.reuse, R36, R104 ;  /* 0x000000240890723c */ /* 0x040fe20000001868 */
[----:B------:R4:W-:Y:S04]  /*c050*/  LDGSTS.E.BYPASS.LTC128B.128 [R215+0x1100], [R12.64], !P5 ;  /* 0x011000000cd77fae */ /* 0x0009e8000e901d48 */
[----:B------:R4:W-:Y:S03]  /*c060*/  LDGSTS.E.BYPASS.LTC128B.128 [R215+0x1900], [R2.64], !P4 ;  /* 0x0190000002d77fae */ /* 0x0009e6000e101d48 */
[C---:B------:R-:W-:Y:S08]  /*c070*/  HMMA.16816.F32 R156, R8.reuse, R32, R100 ;  /* 0x00000020089c723c */ /* 0x040ff00000001864 */
[----:B--2---:R-:W-:Y:S01]  /*c080*/  HMMA.16816.F32 R168, R8, R28, R88 ;  /* 0x0000001c08a8723c */ /* 0x004fe20000001858 */
[----:B-1----:R-:W-:-:S04]  /*c090*/  IADD3 R16, P0, R2, UR7, RZ ;  /* 0x0000000702107c10 */ /* 0x002fc8000ff1e0ff */
[----:B------:R-:W-:-:S03]  /*c0a0*/  IADD3.X R17, R3, UR5, RZ, P0, !PT ;  /* 0x0000000503117c10 */ /* 0x000fc600087fe4ff */
[C---:B---3--:R-:W-:Y:S01]  /*c0b0*/  HMMA.16816.F32 R160, R4.reuse, R28, R52 ;  /* 0x0000001c04a0723c */ /* 0x048fe20000001834 */
[----:B------:R-:W-:Y:S01]  /*c0c0*/  ISETP.GT.AND P0, PT, R112, R247, PT ;  /* 0x000000f77000720c */ /* 0x000fe20003f04270 */
[----:B------:R1:W-:Y:S04]  /*c0d0*/  LDGSTS.E.BYPASS.LTC128B.128 [R215+0x2100], [R16.64], !P3 ;  /* 0x0210000010d77fae */ /* 0x0003e8000d901d48 */
[----:B------:R-:W-:Y:S02]  /*c0e0*/  LDSM.16.M88.4 R52, [R205+0x800] ;  /* 0x00080000cd34783b */ /* 0x000fe40000000200 */
[C---:B------:R-:W-:Y:S02]  /*c0f0*/  HMMA.16816.F32 R76, R4.reuse, R60, R40 ;  /* 0x0000003c044c723c */ /* 0x040fe40000001828 */
[----:B------:R-:W-:Y:S04]  /*c100*/  LDSM.16.M88.4 R40, [R205+0x2000] ;  /* 0x00200000cd28783b */ /* 0x000fe80000000200 */
[----:B----4-:R-:W-:Y:S02]  /*c110*/  LDSM.16.M88.4 R12, [R207] ;  /* 0x00000000cf0c783b */ /* 0x010fe40000000200 */
[C---:B------:R-:W-:Y:S02]  /*c120*/  HMMA.16816.F32 R92, R4.reuse, R24, R56 ;  /* 0x00000018045c723c */ /* 0x040fe40000001838 */
[----:B------:R-:W-:Y:S04]  /*c130*/  LDSM.16.M88.4 R56, [R205] ;  /* 0x00000000cd38783b */ /* 0x000fe80000000200 */
[----:B------:R-:W0:Y:S02]  /*c140*/  LDGDEPBAR ;  /* 0x00000000000079af */ /* 0x000e240000000000 */
[C---:B------:R-:W-:Y:S02]  /*c150*/  HMMA.16816.F32 R72, R4.reuse, R32, R48 ;  /* 0x000000200448723c */ /* 0x040fe40000001830 */
[----:B------:R-:W-:Y:S04]  /*c160*/  LDSM.16.M88.4 R48, [R205+0x1000] ;  /* 0x00100000cd30783b */ /* 0x000fe80000000200 */
[----:B-1----:R-:W1:Y:S02]  /*c170*/  LDSM.16.M88.4 R16, [R207+0x2000] ;  /* 0x00200000cf10783b */ /* 0x002e640000000200 */
[C---:B------:R-:W-:Y:S02]  /*c180*/  HMMA.16816.F32 R140, R4.reuse, R36, R44 ;  /* 0x00000024048c723c */ /* 0x040fe4000000182c */
[----:B------:R-:W2:Y:S06]  /*c190*/  LDSM.16.M88.4 R44, [R205+0x1800] ;  /* 0x00180000cd2c783b */ /* 0x000eac0000000200 */
[C---:B------:R-:W-:Y:S08]  /*c1a0*/  HMMA.16816.F32 R20, R4.reuse, R38, R64 ;  /* 0x000000260414723c */ /* 0x040ff00000001840 */
[-C--:B------:R-:W-:Y:S08]  /*c1b0*/  HMMA.16816.F32 R68, R4, R62.reuse, R68 ;  /* 0x0000003e0444723c */ /* 0x080ff00000001844 */
[----:B------:R-:W-:Y:S08]  /*c1c0*/  HMMA.16816.F32 R64, R8, R62, R152 ;  /* 0x0000003e0840723c */ /* 0x000ff00000001898 */
[----:B-----5:R-:W-:Y:S08]  /*c1d0*/  HMMA.16816.F32 R136, R4, R26, R108 ;  /* 0x0000001a0488723c */ /* 0x020ff0000000186c */
[----:B------:R-:W-:Y:S01]  /*c1e0*/  HMMA.16816.F32 R60, R8, R38, R148 ;  /* 0x00000026083c723c */ /* 0x000fe20000001894 */
[----:B------:R-:W-:Y:S07]  /*c1f0*/  LDSM.16.M88.4 R36, [R202] ;  /* 0x00000000ca24783b */ /* 0x000fee0000000200 */
[-C--:B------:R-:W-:Y:S08]  /*c200*/  HMMA.16816.F32 R172, R4, R34.reuse, R96 ;  /* 0x0000002204ac723c */ /* 0x080ff00000001860 */
[----:B------:R-:W-:Y:S01]  /*c210*/  HMMA.16816.F32 R108, R8, R34, R124 ;  /* 0x00000022086c723c */ /* 0x000fe2000000187c */
[----:B------:R-:W-:Y:S07]  /*c220*/  LDSM.16.M88.4 R32, [R202+0x800] ;  /* 0x00080000ca20783b */ /* 0x000fee0000000200 */
[----:B------:R-:W-:Y:S01]  /*c230*/  HMMA.16816.F32 R164, R4, R30, R116 ;  /* 0x0000001e04a4723c */ /* 0x000fe20000001874 */
[----:B------:R-:W-:Y:S07]  /*c240*/  LDSM.16.M88.4 R4, [R208+0x2000] ;  /* 0x00200000d004783b */ /* 0x000fee0000000200 */
[C---:B------:R-:W-:Y:S08]  /*c250*/  HMMA.16816.F32 R176, R8.reuse, R24, R80 ;  /* 0x0000001808b0723c */ /* 0x040ff00000001850 */
[C---:B------:R-:W-:Y:S01]  /*c260*/  HMMA.16816.F32 R128, R8.reuse, R30, R128 ;  /* 0x0000001e0880723c */ /* 0x040fe20000001880 */
[----:B------:R-:W-:Y:S07]  /*c270*/  LDSM.16.M88.4 R28, [R202+0x1000] ;  /* 0x00100000ca1c783b */ /* 0x000fee0000000200 */
[----:B------:R-:W-:Y:S01]  /*c280*/  HMMA.16816.F32 R124, R8, R26, R84 ;  /* 0x0000001a087c723c */ /* 0x000fe20000001854 */
[----:B------:R-:W-:Y:S04]  /*c290*/  LDSM.16.M88.4 R8, [R208] ;  /* 0x00000000d008783b */ /* 0x000fe80000000200 */
[----:B------:R-:W-:Y:S03]  /*c2a0*/  LDSM.16.M88.4 R24, [R202+0x1800] ;  /* 0x00180000ca18783b */ /* 0x000fe60000000200 */
[----:B-1----:R-:W-:Y:S01]  /*c2b0*/  HMMA.16816.F32 R88, R16, R54, R20 ;  /* 0x000000361058723c */ /* 0x002fe20000001814 */
[----:B------:R-:W1:Y:S01]  /*c2c0*/  LDSM.16.M88.4 R20, [R202+0x2000] ;  /* 0x00200000ca14783b */ /* 0x000e620000000200 */
[----:B------:R-:W-:-:S06]  /*c2d0*/  DEPBAR.LE SB0, 0x0 ;  /* 0x000080000000791a */ /* 0x000fcc0000000000 */
[C---:B------:R-:W-:Y:S08]  /*c2e0*/  HMMA.16816.F32 R96, R16.reuse, R40, R92 ;  /* 0x000000281060723c */ /* 0x040ff0000000185c */
[C---:B------:R-:W-:Y:S08]  /*c2f0*/  HMMA.16816.F32 R92, R16.reuse, R58, R68 ;  /* 0x0000003a105c723c */ /* 0x040ff00000001844 */
[----:B------:R-:W-:Y:S08]  /*c300*/  HMMA.16816.F32 R104, R16, R48, R72 ;  /* 0x000000301068723c */ /* 0x000ff00000001848 */
[----:B------:R-:W-:Y:S08]  /*c310*/  HMMA.16816.F32 R68, R12, R58, R64 ;  /* 0x0000003a0c44723c */ /* 0x000ff00000001840 */
[C---:B------:R-:W-:Y:S08]  /*c320*/  HMMA.16816.F32 R120, R16.reuse, R56, R76 ;  /* 0x000000381078723c */ /* 0x040ff0000000184c */
[----:B------:R-:W-:Y:S08]  /*c330*/  HMMA.16816.F32 R116, R16, R52, R140 ;  /* 0x000000341074723c */ /* 0x000ff0000000188c */
[C---:B------:R-:W-:Y:S08]  /*c340*/  HMMA.16816.F32 R72, R12.reuse, R56, R132 ;  /* 0x000000380c48723c */ /* 0x040ff00000001884 */
[C---:B------:R-:W-:Y:S08]  /*c350*/  HMMA.16816.F32 R64, R12.reuse, R52, R144 ;  /* 0x000000340c40723c */ /* 0x040ff00000001890 */
[----:B------:R-:W-:Y:S08]  /*c360*/  HMMA.16816.F32 R60, R12, R54, R60 ;  /* 0x000000360c3c723c */ /* 0x000ff0000000183c */
[----:B------:R-:W-:Y:S08]  /*c370*/  HMMA.16816.F32 R84, R16, R50, R172 ;  /* 0x000000321054723c */ /* 0x000ff000000018ac */
[C---:B------:R-:W-:Y:S08]  /*c380*/  HMMA.16816.F32 R56, R12.reuse, R48, R156 ;  /* 0x000000300c38723c */ /* 0x040ff0000000189c */
[----:B------:R-:W-:Y:S08]  /*c390*/  HMMA.16816.F32 R52, R12, R50, R108 ;  /* 0x000000320c34723c */ /* 0x000ff0000000186c */
[C---:B--2---:R-:W-:Y:S08]  /*c3a0*/  HMMA.16816.F32 R100, R16.reuse, R44, R160 ;  /* 0x0000002c1064723c */ /* 0x044ff000000018a0 */
[C---:B------:R-:W-:Y:S08]  /*c3b0*/  HMMA.16816.F32 R80, R16.reuse, R46, R164 ;  /* 0x0000002e1050723c */ /* 0x040ff000000018a4 */
[----:B------:R-:W-:Y:S08]  /*c3c0*/  HMMA.16816.F32 R76, R16, R42, R136 ;  /* 0x0000002a104c723c */ /* 0x000ff00000001888 */
[C---:B------:R-:W-:Y:S08]  /*c3d0*/  HMMA.16816.F32 R48, R12.reuse, R44, R168 ;  /* 0x0000002c0c30723c */ /* 0x040ff000000018a8 */
[C---:B------:R-:W-:Y:S08]  /*c3e0*/  HMMA.16816.F32 R44, R12.reuse, R46, R128 ;  /* 0x0000002e0c2c723c */ /* 0x040ff00000001880 */
[C---:B------:R-:W-:Y:S08]  /*c3f0*/  HMMA.16816.F32 R16, R12.reuse, R40, R176 ;  /* 0x000000280c10723c */ /* 0x040ff000000018b0 */
[----:B------:R-:W-:Y:S08]  /*c400*/  HMMA.16816.F32 R12, R12, R42, R124 ;  /* 0x0000002a0c0c723c */ /* 0x000ff0000000187c */
[C---:B-1----:R-:W-:Y:S08]  /*c410*/  HMMA.16816.F32 R136, R4.reuse, R20, R96 ;  /* 0x000000140488723c */ /* 0x042ff00000001860 */
[----:B------:R-:W-:Y:S08]  /*c420*/  HMMA.16816.F32 R76, R4, R22, R76 ;  /* 0x00000016044c723c */ /* 0x000ff0000000184c */
        /* <DEDUP_REMOVED lines=21> */
[----:B------:R-:W-:Y:S01]  /*c580*/  IADD3 R0, R184, -0x2, RZ ;  /* 0xfffffffeb8007810 */ /* 0x000fe20007ffe0ff */
        /* <DEDUP_REMOVED lines=28> */
.L_x_1926:
[----:B------:R-:W-:Y:S05]  /*c750*/  BSYNC B0 ;  /* 0x0000000000007941 */ /* 0x000fea0003800000 */
.L_x_1925:
[----:B-1----:R-:W1:Y:S01]  /*c760*/  S2R R2, SR_TID.X ;  /* 0x0000000000027919 */ /* 0x002e620000002100 */
[----:B------:R-:W-:-:S03]  /*c770*/  LOP3.LUT R0, R188, 0xffffffe0, RZ, 0xc0, !PT ;  /* 0xffffffe0bc007812 */ /* 0x000fc600078ec0ff */
[----:B------:R-:W-:Y:S04]  /*c780*/  LDSM.16.MT88.4 R28, [R201] ;  /* 0x00000000c91c783b */ /* 0x000fe80000004200 */
[----:B------:R-:W0:Y:S01]  /*c790*/  LDGDEPBAR ;  /* 0x00000000000079af */ /* 0x000e220000000000 */
        /* <DEDUP_REMOVED lines=28> */
[----:B------:R-:W-:Y:S02]  /*c960*/  FMNMX.FTZ R3, R11, R3, !PT ;  /* 0x000000030b037209 */ /* 0x000fe40007810000 */
[----:B------:R-:W-:Y:S02]  /*c970*/  FSEL R89, R64, -INF , P2 ;  /* 0xff80000040597808 */ /* 0x000fe40001000000 */
        /* <DEDUP_REMOVED lines=23> */
[----:B------:R-:W-:Y:S01]  /*caf0*/  FSEL R113, R62, -INF , P4 ;  /* 0xff8000003e717808 */ /* 0x000fe20002000000 */
[----:B------:R-:W-:Y:S01]  /*cb00*/  LDSM.16.MT88.4 R40, [R203] ;  /* 0x00000000cb28783b */ /* 0x000fe20000004200 */
        /* <DEDUP_REMOVED lines=11> */
[C---:B------:R-:W-:Y:S02]  /*cbc0*/  ISETP.GT.AND P4, PT, R0.reuse, 0x28, PT ;  /* 0x000000280000780c */ /* 0x040fe40003f84270 */
        /* <DEDUP_REMOVED lines=21> */
[----:B------:R-:W-:Y:S02]  /*cd20*/  FMNMX.FTZ R2, R91, R2, !PT ;  /* 0x000000025b027209 */ /* 0x000fe40007810000 */
        /* <DEDUP_REMOVED lines=50> */
[----:B------:R-:W-:-:S02]  /*d050*/  FMNMX.FTZ R4, R193, R0, !PT ;  /* 0x00000000c1047209 */ /* 0x000fc40007810000 */
        /* <DEDUP_REMOVED lines=8> */
[----:B------:R-:W-:Y:S02]  /*d0e0*/  FMNMX.FTZ R2, R156, R2, !PT ;  /* 0x000000029c027209 */ /* 0x000fe40007810000 */
[----:B------:R-:W-:Y:S02]  /*d0f0*/  FMNMX.FTZ R5, R188, R4, !PT ;  /* 0x00000004bc057209 */ /* 0x000fe40007810000 */
[----:B------:R-:W-:Y:S02]  /*d100*/  FMNMX.FTZ R0, R111, R0, !PT ;  /* 0x000000006f007209 */ /* 0x000fe40007810000 */
[----:B------:R-:W-:Y:S01]  /*d110*/  FSEL R153, R82, -INF , P5 ;  /* 0xff80000052997808 */ /* 0x000fe20002800000 */
[----:B------:R-:W2:Y:S01]  /*d120*/  SHFL.BFLY PT, R7, R5, 0x2, 0x1f ;  /* 0x0c401f0005077f89 */ /* 0x000ea200000e0000 */
[----:B------:R-:W-:-:S02]  /*d130*/  FMNMX.FTZ R2, R176, R2, !PT ;  /* 0x00000002b0027209 */ /* 0x000fc40007810000 */
[----:B------:R-:W-:Y:S02]  /*d140*/  FMNMX.FTZ R0, R112, R0, !PT ;  /* 0x0000000070007209 */ /* 0x000fe40007810000 */
[----:B------:R-:W-:Y:S02]  /*d150*/  FSEL R136, R83, -INF , P4 ;  /* 0xff80000053887808 */ /* 0x000fe40002000000 */
[----:B------:R-:W-:Y:S02]  /*d160*/  FMNMX.FTZ R2, R153, R2, !PT ;  /* 0x0000000299027209 */ /* 0x000fe40007810000 */
[----:B------:R-:W-:Y:S02]  /*d170*/  FMNMX.FTZ R0, R113, R0, !PT ;  /* 0x0000000071007209 */ /* 0x000fe40007810000 */
[----:B------:R-:W-:Y:S01]  /*d180*/  FSEL R187, R138, -INF , P3 ;  /* 0xff8000008abb7808 */ /* 0x000fe20001800000 */
[----:B------:R-:W-:Y:S01]  /*d190*/  IMAD.MOV.U32 R138, RZ, RZ, R184 ;  /* 0x000000ffff8a7224 */ /* 0x000fe200078e00b8 */
[----:B------:R-:W-:-:S02]  /*d1a0*/  FMNMX.FTZ R2, R136, R2, !PT ;  /* 0x0000000288027209 */ /* 0x000fc40007810000 */
[----:B------:R-:W-:Y:S02]  /*d1b0*/  FMNMX.FTZ R4, R114, R0, !PT ;  /* 0x0000000072047209 */ /* 0x000fe40007810000 */
[----:B------:R-:W-:Y:S02]  /*d1c0*/  FSEL R189, R139, -INF , P2 ;  /* 0xff8000008bbd7808 */ /* 0x000fe40001000000 */
[----:B------:R-:W-:Y:S02]  /*d1d0*/  FMNMX.FTZ R2, R187, R2, !PT ;  /* 0x00000002bb027209 */ /* 0x000fe40007810000 */
[----:B------:R-:W-:Y:S02]  /*d1e0*/  FMNMX.FTZ R4, R142, R4, !PT ;  /* 0x000000048e047209 */ /* 0x000fe40007810000 */
[----:B------:R-:W-:Y:S02]  /*d1f0*/  FSEL R194, R78, -INF , P0 ;  /* 0xff8000004ec27808 */ /* 0x000fe40000000000 */
[----:B------:R-:W-:-:S02]  /*d200*/  FMNMX.FTZ R2, R189, R2, !PT ;  /* 0x00000002bd027209 */ /* 0x000fc40007810000 */
[----:B-1----:R-:W-:Y:S02]  /*d210*/  FMNMX.FTZ R0, R3, R6, !PT ;  /* 0x0000000603007209 */ /* 0x002fe40007810000 */
[----:B------:R-:W-:Y:S02]  /*d220*/  FMNMX.FTZ R4, R145, R4, !PT ;  /* 0x0000000491047209 */ /* 0x000fe40007810000 */
[----:B------:R-:W-:Y:S01]  /*d230*/  FSEL R199, R79, -INF , P6 ;  /* 0xff8000004fc77808 */ /* 0x000fe20003000000 */
[----:B------:R-:W1:Y:S01]  /*d240*/  SHFL.BFLY PT, R6, R0, 0x1, 0x1f ;  /* 0x0c201f0000067f89 */ /* 0x000e6200000e0000 */
[----:B------:R-:W-:Y:S02]  /*d250*/  FMNMX.FTZ R2, R194, R2, !PT ;  /* 0x00000002c2027209 */ /* 0x000fe40007810000 */
[----:B------:R-:W-:Y:S02]  /*d260*/  FMNMX.FTZ R4, R144, R4, !PT ;  /* 0x0000000490047209 */ /* 0x000fe40007810000 */
[----:B------:R-:W-:-:S02]  /*d270*/  FMNMX.FTZ R2, R199, R2, !PT ;  /* 0x00000002c7027209 */ /* 0x000fc40007810000 */
[----:B------:R-:W-:Y:S02]  /*d280*/  FMNMX.FTZ R4, R146, R4, !PT ;  /* 0x0000000492047209 */ /* 0x000fe40007810000 */
[----:B--2---:R-:W-:Y:S02]  /*d290*/  FMNMX.FTZ R3, R5, R7, !PT ;  /* 0x0000000705037209 */ /* 0x004fe40007810000 */
[----:B------:R-:W2:Y:S01]  /*d2a0*/  SHFL.BFLY PT, R5, R2, 0x2, 0x1f ;  /* 0x0c401f0002057f89 */ /* 0x000ea200000e0000 */
[----:B------:R-:W-:Y:S02]  /*d2b0*/  FMNMX.FTZ R4, R198, R4, !PT ;  /* 0x00000004c6047209 */ /* 0x000fe40007810000 */
[----:B------:R-:W-:Y:S01]  /*d2c0*/  FSEL R150, R46, -INF , P5 ;  /* 0xff8000002e967808 */ /* 0x000fe20002800000 */
[----:B------:R-:W3:Y:S01]  /*d2d0*/  SHFL.BFLY PT, R7, R3, 0x1, 0x1f ;  /* 0x0c201f0003077f89 */ /* 0x000ee200000e0000 */
[----:B------:R-:W-:Y:S02]  /*d2e0*/  FMNMX.FTZ R4, R217, R4, !PT ;  /* 0x00000004d9047209 */ /* 0x000fe40007810000 */
[----:B------:R-:W-:-:S02]  /*d2f0*/  FSEL R152, R47, -INF , P4 ;  /* 0xff8000002f987808 */ /* 0x000fc40002000000 */
[----:B------:R-:W-:Y:S02]  /*d300*/  FMNMX.FTZ R4, R150, R4, !PT ;  /* 0x0000000496047209 */ /* 0x000fe40007810000 */
[----:B------:R-:W-:Y:S02]  /*d310*/  FSEL R216, R18, -INF , P3 ;  /* 0xff80000012d87808 */ /* 0x000fe40001800000 */
[----:B------:R-:W-:Y:S02]  /*d320*/  FMNMX.FTZ R4, R152, R4, !PT ;  /* 0x0000000498047209 */ /* 0x000fe40007810000 */
[----:B-1----:R-:W-:Y:S02]  /*d330*/  FMNMX.FTZ R110, R0, R6, !PT ;  /* 0x00000006006e7209 */ /* 0x002fe40007810000 */
[----:B------:R-:W-:Y:S02]  /*d340*/  FSEL R218, R19, -INF , P2 ;  /* 0xff80000013da7808 */ /* 0x000fe40001000000 */
[----:B------:R-:W-:Y:S01]  /*d350*/  FMNMX.FTZ R0, R216, R4, !PT ;  /* 0x00000004d8007209 */ /* 0x000fe20007810000 */
[----:B------:R-:W-:Y:S01]  /*d360*/  FMUL.FTZ R4, R110, c[0x0][0x2d0] ;  /* 0x0000b4006e047a20 */ /* 0x000fe20000410000 */
[----:B------:R-:W-:Y:S01]  /*d370*/  FSEL R219, R22, -INF , P0 ;  /* 0xff80000016db7808 */ /* 0x000fe20000000000 */
[----:B------:R-:W-:Y:S01]  /*d380*/  LDSM.16.MT88.4 R16, [R200] ;  /* 0x00000000c810783b */ /* 0x000fe20000004200 */
[----:B------:R-:W-:-:S02]  /*d390*/  FMNMX.FTZ R0, R218, R0, !PT ;  /* 0x00000000da007209 */ /* 0x000fc40007810000 */
[----:B--2---:R-:W-:Y:S02]  /*d3a0*/  FMNMX.FTZ R2, R2, R5, !PT ;  /* 0x0000000502027209 */ /* 0x004fe40007810000 */
[----:B------:R-:W-:Y:S02]  /*d3b0*/  FSEL R220, R23, -INF , P6 ;  /* 0xff80000017dc7808 */ /* 0x000fe40003000000 */
[----:B------:R-:W-:Y:S01]  /*d3c0*/  FMNMX.FTZ R5, R219, R0, !PT ;  /* 0x00000000db057209 */ /* 0x000fe20007810000 */
[----:B------:R-:W1:Y:S01]  /*d3d0*/  SHFL.BFLY PT, R6, R2, 0x1, 0x1f ;  /* 0x0c201f0002067f89 */ /* 0x000e6200000e0000 */
[----:B---3--:R-:W-:Y:S02]  /*d3e0*/  FMNMX.FTZ R108, R3, R7, !PT ;  /* 0x00000007036c7209 */ /* 0x008fe40007810000 */
[----:B------:R-:W-:Y:S01]  /*d3f0*/  FMNMX.FTZ R5, R220, R5, !PT ;  /* 0x00000005dc057209 */ /* 0x000fe20007810000 */
[----:B------:R-:W-:Y:S01]  /*d400*/  LDSM.16.MT88.4 R20, [R204] ;  /* 0x00000000cc14783b */ /* 0x000fe20000004200 */
        /* <DEDUP_REMOVED lines=21> */
[----:B------:R-:W-:Y:S01]  /*d560*/  FFMA.FTZ R5, R26, c[0x0][0x2d0], -R4 ;  /* 0x0000b4001a057a23 */ /* 0x000fe20000010804 */
[----:B-1----:R-:W-:-:S05]  /*d570*/  F2FP.PACK_AB R10, R244, R243 ;  /* 0x000000f3f40a723e */ /* 0x002fca00000000ff */
[----:B------:R-:W-:Y:S01]  /*d580*/  MUFU.EX2 R228, R5 ;  /* 0x0000000500e47308 */ /* 0x000fe20000000800 */
        /* <DEDUP_REMOVED lines=39> */
[----:B------:R-:W2:Y:S04]  /*d800*/  LDSM.16.MT88.4 R32, [R203+0x800] ;  /* 0x00080000cb20783b */ /* 0x000ea80000004200 */
        /* <DEDUP_REMOVED lines=11> */
[----:B---3--:R-:W-:-:S07]  /*d8c0*/  FFMA.FTZ R6, R38, c[0x0][0x2d0], -R3 ;  /* 0x0000b40026067a23 */ /* 0x008fce0000010803 */
[C---:B------:R-:W-:Y:S01]  /*d8d0*/  HMMA.16816.F32 R20, R12.reuse, R40, RZ ;  /* 0x000000280c14723c */ /* 0x040fe200000018ff */
[----:B-----5:R-:W-:Y:S01]  /*d8e0*/  F2FP.PACK_AB R8, R234, R230 ;  /* 0x000000e6ea08723e */ /* 0x020fe200000000ff */
[----:B------:R3:W-:Y:S06]  /*d8f0*/  MUFU.EX2 R233, R6 ;  /* 0x0000000600e97308 */ /* 0x0007ec0000000800 */
[C---:B------:R-:W-:Y:S08]  /*d900*/  HMMA.16816.F32 R100, R12.reuse, R42, RZ ;  /* 0x0000002a0c64723c */ /* 0x040ff000000018ff */
[----:B------:R-:W-:Y:S01]  /*d910*/  HMMA.16816.F32 R120, R12, R30, RZ ;  /* 0x0000001e0c78723c */ /* 0x000fe200000018ff */
[----:B---3--:R-:W-:-:S02]  /*d920*/  FFMA.FTZ R6, R39, c[0x0][0x2d0], -R3 ;  /* 0x0000b40027067a23 */ /* 0x008fc40000010803 */
[----:B------:R-:W3:Y:S02]  /*d930*/  LDSM.16.MT88.4 R36, [R204+0x800] ;  /* 0x00080000cc24783b */ /* 0x000ee40000004200 */
[----:B------:R5:W1:Y:S02]  /*d940*/  MUFU.EX2 R232, R6 ;  /* 0x0000000600e87308 */ /* 0x000a640000000800 */
[----:B-----5:R-:W-:Y:S01]  /*d950*/  FFMA.FTZ R6, R72, c[0x0][0x2d0], -R0 ;  /* 0x0000b40048067a23 */ /* 0x020fe20000010800 */
[----:B-1----:R-:W-:-:S05]  /*d960*/  F2FP.PACK_AB R10, R232, R233 ;  /* 0x000000e9e80a723e */ /* 0x002fca00000000ff */
[----:B------:R1:W-:Y:S02]  /*d970*/  MUFU.EX2 R222, R6 ;  /* 0x0000000600de7308 */ /* 0x0003e40000000800 */
[----:B-1----:R-:W-:-:S06]  /*d980*/  FFMA.FTZ R6, R73, c[0x0][0x2d0], -R0 ;  /* 0x0000b40049067a23 */ /* 0x002fcc0000010800 */
[----:B------:R1:W5:Y:S02]  /*d990*/  MUFU.EX2 R221, R6 ;  /* 0x0000000600dd7308 */ /* 0x0003640000000800 */
[--C-:B-1----:R-:W-:Y:S01]  /*d9a0*/  FFMA.FTZ R6, R74, c[0x0][0x2d0], -R0.reuse ;  /* 0x0000b4004a067a23 */ /* 0x102fe20000010800 */
[----:B-----5:R-:W-:Y:S01]  /*d9b0*/  F2FP.PACK_AB R9, R221, R222 ;  /* 0x000000dedd09723e */ /* 0x020fe200000000ff */
[----:B------:R-:W-:Y:S01]  /*d9c0*/  HMMA.16816.F32 R72, R12, R28, RZ ;  /* 0x0000001c0c48723c */ /* 0x000fe200000018ff */
[----:B------:R-:W-:Y:S03]  /*d9d0*/  LDSM.16.MT88.4 R12, [R200+0x1000] ;  /* 0x00100000c80c783b */ /* 0x000fe60000004200 */
[----:B------:R1:W-:Y:S01]  /*d9e0*/  MUFU.EX2 R224, R6 ;  /* 0x0000000600e07308 */ /* 0x0003e20000000800 */
[----:B------:R-:W-:Y:S01]  /*d9f0*/  LDSM.16.MT88.4 R28, [R201+0x1000] ;  /* 0x00100000c91c783b */ /* 0x000fe20000004200 */
[----:B-1----:R-:W-:-:S06]  /*da00*/  FFMA.FTZ R6, R88, c[0x0][0x2d0], -R0 ;  /* 0x0000b40058067a23 */ /* 0x002fcc0000010800 */
[----:B------:R1:W5:Y:S02]  /*da10*/  MUFU.EX2 R223, R6 ;  /* 0x0000000600df7308 */ /* 0x0003640000000800 */
[----:B-1----:R-:W-:Y:S01]  /*da20*/  FFMA.FTZ R6, R89, c[0x0][0x2d0], -R4 ;  /* 0x0000b40059067a23 */ /* 0x002fe20000010804 */
[----:B-----5:R-:W-:-:S05]  /*da30*/  F2FP.PACK_AB R11, R223, R224 ;  /* 0x000000e0df0b723e */ /* 0x020fca00000000ff */
[----:B------:R1:W-:Y:S02]  /*da40*/  MUFU.EX2 R192, R6 ;  /* 0x0000000600c07308 */ /* 0x0003e40000000800 */
[C---:B------:R-:W-:Y:S08]  /*da50*/  HMMA.16816.F32 R104, R8.reuse, R24, R76 ;  /* 0x000000180868723c */ /* 0x040ff0000000184c */
[----:B--2---:R-:W-:Y:S01]  /*da60*/  HMMA.16816.F32 R76, R8, R32, R48 ;  /* 0x00000020084c723c */ /* 0x004fe20000001830 */
[----:B-1----:R-:W-:-:S04]  /*da70*/  FFMA.FTZ R6, R90, c[0x0][0x2d0], -R4 ;  /* 0x0000b4005a067a23 */ /* 0x002fc80000010804 */
[----:B------:R1:W2:Y:S03]  /*da80*/  MUFU.EX2 R191, R6 ;  /* 0x0000000600bf7308 */ /* 0x0002a60000000800 */
[C---:B------:R-:W-:Y:S08]  /*da90*/  HMMA.16816.F32 R68, R8.reuse, R26, R68 ;  /* 0x0000001a0844723c */ /* 0x040ff00000001844 */
[----:B------:R-:W-:Y:S01]  /*daa0*/  HMMA.16816.F32 R44, R8, R34, R44 ;  /* 0x00000022082c723c */ /* 0x000fe2000000182c */
[----:B-1----:R-:W-:-:S07]  /*dab0*/  FFMA.FTZ R6, R91, c[0x0][0x2d0], -R4 ;  /* 0x0000b4005b067a23 */ /* 0x002fce0000010804 */
[----:B----4-:R-:W-:Y:S01]  /*dac0*/  HMMA.16816.F32 R88, R8, R16, R56 ;  /* 0x000000100858723c */ /* 0x010fe20000001838 */
[----:B------:R1:W-:Y:S02]  /*dad0*/  MUFU.EX2 R196, R6 ;  /* 0x0000000600c47308 */ /* 0x0003e40000000800 */
[----:B-1----:R-:W-:-:S05]  /*dae0*/  FFMA.FTZ R6, R96, c[0x0][0x2d0], -R4 ;  /* 0x0000b40060067a23 */ /* 0x002fca0000010804 */
[C---:B---3--:R-:W-:Y:S01]  /*daf0*/  HMMA.16816.F32 R96, R8.reuse, R36, R64 ;  /* 0x000000240860723c */ /* 0x048fe20000001840 */
        /* <DEDUP_REMOVED lines=41> */
[--C-:B---3--:R-:W-:Y:S01]  /*dd90*/  FFMA.FTZ R6, R131, c[0x0][0x2d0], -R0.reuse ;  /* 0x0000b40083067a23 */ /* 0x108fe20000010800 */
[----:B----4-:R-:W-:Y:S01]  /*dda0*/  F2FP.PACK_AB R9, R173, R174 ;  /* 0x000000aead09723e */ /* 0x010fe200000000ff */
[----:B------:R-:W-:Y:S04]  /*ddb0*/  LDSM.16.MT88.4 R128, [R200+0x2000] ;  /* 0x00200000c880783b */ /* 0x000fe80000004200 */
        /* <DEDUP_REMOVED lines=42> */
[----:B-1----:R-:W-:-:S07]  /*e060*/  FFMA.FTZ R6, R149, c[0x0][0x2d0], -R3 ;  /* 0x0000b40095067a23 */ /* 0x002fce0000010803 */
        /* <DEDUP_REMOVED lines=12> */
[----:B-1----:R-:W-:Y:S02]  /*e130*/  FFMA.FTZ R6, R147, c[0x0][0x2d0], -R3 ;  /* 0x0000b40093067a23 */ /* 0x002fe40000010803 */
[----:B------:R-:W1:Y:S04]  /*e140*/  LDSM.16.MT88.4 R144, [R204+0x2000] ;  /* 0x00200000cc90783b */ /* 0x000e680000004200 */
[----:B------:R4:W2:Y:S02]  /*e150*/  MUFU.EX2 R157, R6 ;  /* 0x00000006009d7308 */ /* 0x0008a40000000800 */
[----:B----4-:R-:W-:Y:S01]  /*e160*/  FFMA.FTZ R6, R156, c[0x0][0x2d0], -R0 ;  /* 0x0000b4009c067a23 */ /* 0x010fe20000010800 */
[----:B--2---:R-:W-:-:S05]  /*e170*/  F2FP.PACK_AB R10, R157, R158 ;  /* 0x0000009e9d0a723e */ /* 0x004fca00000000ff */
[----:B------:R2:W-:Y:S02]  /*e180*/  MUFU.EX2 R156, R6 ;  /* 0x00000006009c7308 */ /* 0x0005e40000000800 */
[----:B--2---:R-:W-:Y:S02]  /*e190*/  FFMA.FTZ R6, R176, c[0x0][0x2d0], -R0 ;  /* 0x0000b400b0067a23 */ /* 0x004fe40000010800 */
[----:B------:R-:W-:-:S04]  /*e1a0*/  IMAD.MOV.U32 R176, RZ, RZ, R138 ;  /* 0x000000ffffb07224 */ /* 0x000fc800078e008a */
[----:B------:R2:W4:Y:S02]  /*e1b0*/  MUFU.EX2 R114, R6 ;  /* 0x0000000600727308 */ /* 0x0005240000000800 */
[----:B--2---:R-:W-:Y:S01]  /*e1c0*/  FFMA.FTZ R6, R153, c[0x0][0x2d0], -R0 ;  /* 0x0000b40099067a23 */ /* 0x004fe20000010800 */
[----:B----4-:R-:W-:-:S05]  /*e1d0*/  F2FP.PACK_AB R9, R114, R156 ;  /* 0x0000009c7209723e */ /* 0x010fca00000000ff */
[----:B------:R2:W-:Y:S02]  /*e1e0*/  MUFU.EX2 R112, R6 ;  /* 0x0000000600707308 */ /* 0x0005e40000000800 */
[----:B--2---:R-:W-:-:S06]  /*e1f0*/  FFMA.FTZ R6, R136, c[0x0][0x2d0], -R0 ;  /* 0x0000b40088067a23 */ /* 0x004fcc0000010800 */
[----:B------:R2:W4:Y:S02]  /*e200*/  MUFU.EX2 R113, R6 ;  /* 0x0000000600717308 */ /* 0x0005240000000800 */
[----:B--2---:R-:W-:Y:S01]  /*e210*/  FFMA.FTZ R6, R175, c[0x0][0x2d0], -R4 ;  /* 0x0000b400af067a23 */ /* 0x004fe20000010804 */
[----:B----4-:R-:W-:-:S05]  /*e220*/  F2FP.PACK_AB R11, R113, R112 ;  /* 0x00000070710b723e */ /* 0x010fca00000000ff */
[----:B------:R2:W4:Y:S02]  /*e230*/  MUFU.EX2 R111, R6 ;  /* 0x00000006006f7308 */ /* 0x0005240000000800 */
[C---:B------:R-:W-:Y:S08]  /*e240*/  HMMA.16816.F32 R124, R8.reuse, R26, R76 ;  /* 0x0000001a087c723c */ /* 0x040ff0000000184c */
[----:B---3--:R-:W-:Y:S01]  /*e250*/  HMMA.16816.F32 R140, R8, R22, R72 ;  /* 0x00000016088c723c */ /* 0x008fe20000001848 */
[----:B--2---:R-:W-:-:S04]  /*e260*/  FFMA.FTZ R6, R154, c[0x0][0x2d0], -R4 ;  /* 0x0000b4009a067a23 */ /* 0x004fc80000010804 */
[----:B------:R2:W-:Y:S03]  /*e270*/  MUFU.EX2 R81, R6 ;  /* 0x0000000600517308 */ /* 0x0005e60000000800 */
[C---:B------:R-:W-:Y:S08]  /*e280*/  HMMA.16816.F32 R104, R8.reuse, R24, R104 ;  /* 0x000000180868723c */ /* 0x040ff00000001868 */
[----:B-----5:R-:W-:Y:S01]  /*e290*/  HMMA.16816.F32 R88, R8, R16, R88 ;  /* 0x000000100858723c */ /* 0x020fe20000001858 */
[----:B--2---:R-:W-:-:S07]  /*e2a0*/  FFMA.FTZ R6, R155, c[0x0][0x2d0], -R4 ;  /* 0x0000b4009b067a23 */ /* 0x004fce0000010804 */
[C---:B------:R-:W-:Y:S01]  /*e2b0*/  HMMA.16816.F32 R68, R8.reuse, R18, R68 ;  /* 0x000000120844723c */ /* 0x040fe20000001844 */
[----:B------:R2:W-:Y:S07]  /*e2c0*/  MUFU.EX2 R80, R6 ;  /* 0x0000000600507308 */ /* 0x0005ee0000000800 */
[C---:B------:R-:W-:Y:S08]  /*e2d0*/  HMMA.16816.F32 R100, R8.reuse, R12, R100 ;  /* 0x0000000c0864723c */ /* 0x040ff00000001864 */
[----:B------:R-:W-:Y:S01]  /*e2e0*/  HMMA.16816.F32 R64, R8, R14, R64 ;  /* 0x0000000e0840723c */ /* 0x000fe20000001840 */
[----:B--2---:R-:W-:-:S02]  /*e2f0*/  FFMA.FTZ R6, R137, c[0x0][0x2d0], -R4 ;  /* 0x0000b40089067a23 */ /* 0x004fc40000010804 */
[----:B------:R-:W-:Y:S02]  /*e300*/  FFMA.FTZ R4, R181, c[0x0][0x2d0], -R4 ;  /* 0x0000b400b5047a23 */ /* 0x000fe40000010804 */
[----:B------:R2:W-:Y:S03]  /*e310*/  MUFU.EX2 R77, R6 ;  /* 0x00000006004d7308 */ /* 0x0005e60000000800 */
[----:B------:R-:W-:Y:S01]  /*e320*/  HMMA.16816.F32 R136, R8, R20, R96 ;  /* 0x000000140888723c */ /* 0x000fe20000001860 */
[----:B------:R-:W3:Y:S04]  /*e330*/  LDSM.16.MT88.4 R96, [R201+0x2000] ;  /* 0x00200000c960783b */ /* 0x000ee80000004200 */
[----:B------:R5:W-:Y:S02]  /*e340*/  MUFU.EX2 R74, R4 ;  /* 0x00000004004a7308 */ /* 0x000be40000000800 */
[----:B------:R-:W-:-:S02]  /*e350*/  F2FP.PACK_AB R8, R165, R167 ;  /* 0x000000a7a508723e */ /* 0x000fc400000000ff */
[----:B----4-:R-:W-:Y:S01]  /*e360*/  F2FP.PACK_AB R10, R111, R161 ;  /* 0x000000a16f0a723e */ /* 0x010fe200000000ff */
[----:B--2---:R-:W-:-:S04]  /*e370*/  FFMA.FTZ R6, R198, c[0x0][0x2d0], -R5 ;  /* 0x0000b400c6067a23 */ /* 0x004fc80000010805 */
[----:B------:R2:W-:Y:S01]  /*e380*/  MUFU.EX2 R76, R6 ;  /* 0x00000006004c7308 */ /* 0x0005e20000000800 */
[----:B-----5:R-:W-:-:S07]  /*e390*/  FFMA.FTZ R4, R195, c[0x0][0x2d0], -R3 ;  /* 0x0000b400c3047a23 */ /* 0x020fce0000010803 */
[----:B------:R4:W-:Y:S01]  /*e3a0*/  MUFU.EX2 R56, R4 ;  /* 0x0000000400387308 */ /* 0x0009e20000000800 */
[----:B--2---:R-:W-:-:S07]  /*e3b0*/  FFMA.FTZ R6, R217, c[0x0][0x2d0], -R5 ;  /* 0x0000b400d9067a23 */ /* 0x004fce0000010805 */
[----:B------:R2:W5:Y:S01]  /*e3c0*/  MUFU.EX2 R73, R6 ;  /* 0x0000000600497308 */ /* 0x0005620000000800 */
[----:B----4-:R-:W-:-:S07]  /*e3d0*/  FFMA.FTZ R4, R197, c[0x0][0x2d0], -R3 ;  /* 0x0000b400c5047a23 */ /* 0x010fce0000010803 */
[----:B------:R4:W1:Y:S01]  /*e3e0*/  MUFU.EX2 R58, R4 ;  /* 0x00000004003a7308 */ /* 0x0008620000000800 */
[----:B--2---:R-:W-:Y:S01]  /*e3f0*/  FFMA.FTZ R6, R150, c[0x0][0x2d0], -R5 ;  /* 0x0000b40096067a23 */ /* 0x004fe20000010805 */
[----:B-----5:R-:W-:-:S06]  /*e400*/  F2FP.PACK_AB R9, R73, R76 ;  /* 0x0000004c4909723e */ /* 0x020fcc00000000ff */
[----:B------:R2:W-:Y:S01]  /*e410*/  MUFU.EX2 R72, R6 ;  /* 0x0000000600487308 */ /* 0x0005e20000000800 */
[--C-:B----4-:R-:W-:Y:S02]  /*e420*/  FFMA.FTZ R4, R193, c[0x0][0x2d0], -R3.reuse ;  /* 0x0000b400c1047a23 */ /* 0x110fe40000010803 */
[----:B------:R-:W-:-:S05]  /*e430*/  FFMA.FTZ R3, R188, c[0x0][0x2d0], -R3 ;  /* 0x0000b400bc037a23 */ /* 0x000fca0000010803 */
[----:B------:R4:W-:Y:S01]  /*e440*/  MUFU.EX2 R57, R4 ;  /* 0x0000000400397308 */ /* 0x0009e20000000800 */
[----:B--2---:R-:W-:Y:S01]  /*e450*/  FFMA.FTZ R6, R152, c[0x0][0x2d0], -R5 ;  /* 0x0000b40098067a23 */ /* 0x004fe20000010805 */
[----:B-1----:R-:W-:-:S06]  /*e460*/  F2FP.PACK_AB R152, R58, R56 ;  /* 0x000000383a98723e */ /* 0x002fcc00000000ff */
[----:B------:R-:W1:Y:S01]  /*e470*/  MUFU.EX2 R59, R6 ;  /* 0x00000006003b7308 */ /* 0x000e620000000800 */
[----:B----4-:R-:W-:-:S04]  /*e480*/  FADD.FTZ R4, R241, R239 ;  /* 0x000000eff1047221 */ /* 0x010fc80000010000 */
        /* <DEDUP_REMOVED lines=15> */
[----:B------:R-:W4:Y:S07]  /*e580*/  LDSM.16.MT88.4 R16, [R203+0x2000] ;  /* 0x00200000cb10783b */ /* 0x000f2e0000004200 */
[----:B------:R-:W-:Y:S01]  /*e590*/  HMMA.16816.F32 R36, R8, R14, R36 ;  /* 0x0000000e0824723c */ /* 0x000fe20000001824 */
[--C-:B-1----:R-:W-:Y:S01]  /*e5a0*/  FFMA.FTZ R3, R194, c[0x0][0x2d0], -R0.reuse ;  /* 0x0000b400c2037a23 */ /* 0x102fe20000010800 */
[----:B--2---:R-:W-:Y:S01]  /*e5b0*/  F2FP.PACK_AB R153, R22, R24 ;  /* 0x000000181699723e */ /* 0x004fe200000000ff */
[----:B------:R-:W-:-:S02]  /*e5c0*/  FFMA.FTZ R0, R199, c[0x0][0x2d0], -R0 ;  /* 0x0000b400c7007a23 */ /* 0x000fc40000010800 */
[----:B------:R1:W-:Y:S08]  /*e5d0*/  MUFU.EX2 R21, R3 ;  /* 0x0000000300157308 */ /* 0x0003f00000000800 */
[----:B------:R2:W5:Y:S01]  /*e5e0*/  MUFU.EX2 R20, R0 ;  /* 0x0000000000147308 */ /* 0x0005620000000800 */
[----:B-1----:R-:W-:-:S04]  /*e5f0*/  FADD.FTZ R3, R242, R229 ;  /* 0x000000e5f2037221 */ /* 0x002fc80000010000 */
[----:B------:R-:W-:Y:S02]  /*e600*/  FADD.FTZ R6, R228, R3 ;  /* 0x00000003e4067221 */ /* 0x000fe40000010000 */
[----:B--2---:R-:W-:Y:S01]  /*e610*/  FFMA.FTZ R0, R216, c[0x0][0x2d0], -R5 ;  /* 0x0000b400d8007a23 */ /* 0x004fe20000010805 */
[----:B-----5:R-:W-:-:S03]  /*e620*/  F2FP.PACK_AB R155, R20, R21 ;  /* 0x00000015149b723e */ /* 0x020fc600000000ff */
[----:B------:R1:W-:Y:S04]  /*e630*/  MUFU.EX2 R12, R0 ;  /* 0x00000000000c7308 */ /* 0x0003e80000000800 */
[C---:B------:R-:W-:Y:S07]  /*e640*/  HMMA.16816.F32 R116, R152.reuse, R128, R104 ;  /* 0x000000809874723c */ /* 0x040fee0000001868 */
[----:B------:R-:W-:Y:S01]  /*e650*/  F2FP.PACK_AB R104, R80, R81 ;  /* 0x000000515068723e */ /* 0x000fe200000000ff */
[----:B------:R-:W-:Y:S01]  /*e660*/  HMMA.16816.F32 R124, R152, R130, R124 ;  /* 0x00000082987c723c */ /* 0x000fe2000000187c */
[----:B------:R-:W-:Y:S01]  /*e670*/  F2FP.PACK_AB R106, R74, R77 ;  /* 0x0000004d4a6a723e */ /* 0x000fe200000000ff */
[----:B-1----:R-:W-:-:S04]  /*e680*/  FFMA.FTZ R0, R218, c[0x0][0x2d0], -R5 ;  /* 0x0000b400da007a23 */ /* 0x002fc80000010805 */
[----:B------:R1:W2:Y:S02]  /*e690*/  MUFU.EX2 R9, R0 ;  /* 0x0000000000097308 */ /* 0x0002a40000000800 */
[C---:B------:R-:W-:Y:S08]  /*e6a0*/  HMMA.16816.F32 R136, R152.reuse, R144, R136 ;  /* 0x000000909888723c */ /* 0x040ff00000001888 */
[----:B------:R-:W-:Y:S01]  /*e6b0*/  HMMA.16816.F32 R140, R152, R146, R140 ;  /* 0x00000092988c723c */ /* 0x000fe2000000188c */
[----:B-1----:R-:W-:Y:S01]  /*e6c0*/  FFMA.FTZ R0, R219, c[0x0][0x2d0], -R5 ;  /* 0x0000b400db007a23 */ /* 0x002fe20000010805 */
[----:B--2---:R-:W-:-:S06]  /*e6d0*/  F2FP.PACK_AB R105, R9, R12 ;  /* 0x0000000c0969723e */ /* 0x004fcc00000000ff */
[C---:B---3--:R-:W-:Y:S01]  /*e6e0*/  HMMA.16816.F32 R88, R152.reuse, R96, R88 ;  /* 0x000000609858723c */ /* 0x048fe20000001858 */
        /* <DEDUP_REMOVED lines=95> */
.L_x_1928:
[----:B------:R-:W-:Y:S04]  /*ece0*/  DEPBAR.LE SB0, 0x0 ;  /* 0x000080000000791a */ /* 0x000fe80000000000 */
[----:B------:R-:W-:Y:S01]  /*ecf0*/  WARPSYNC 0xffffffff ;  /* 0xffffffff00007948 */ /* 0x000fe20003800000 */
[----:B------:R-:W-:Y:S01]  /*ed00*/  BAR.SYNC.DEFER_BLOCKING 0x0 ;  /* 0x0000000000007b1d */ /* 0x000fe20000010000 */
[----:B------:R-:W-:Y:S01]  /*ed10*/  SHF.R.S32.HI R2, RZ, 0x1f, R216 ;  /* 0x0000001fff027819 */ /* 0x000fe200000114d8 */
[----:B------:R-:W-:Y:S01]  /*ed20*/  IMAD.WIDE.U32 R68, R216, c[0x0][0x208], RZ ;  /* 0x00008200d8447a25 */ /* 0x000fe200078e00ff */
[----:B------:R-:W-:Y:S02]  /*ed30*/  MOV R72, R248 ;  /* 0x000000f800487202 */ /* 0x000fe40000000f00 */
[----:B------:R-:W-:Y:S01]  /*ed40*/  MOV R73, R252 ;  /* 0x000000fc00497202 */ /* 0x000fe20000000f00 */
[----:B------:R-:W-:Y:S01]  /*ed50*/  IMAD R2, R2, c[0x0][0x208], RZ ;  /* 0x0000820002027a24 */ /* 0x000fe200078e02ff */
[----:B------:R-:W-:Y:S02]  /*ed60*/  MOV R110, c[0x0][0x208] ;  /* 0x00008200006e7a02 */ /* 0x000fe40000000f00 */
[----:B------:R-:W-:Y:S01]  /*ed70*/  MOV R74, 0x5 ;  /* 0x00000005004a7802 */ /* 0x000fe20000000f00 */
[----:B------:R-:W-:Y:S01]  /*ed80*/  IMAD R2, R216, c[0x0][0x20c], R2 ;  /* 0x00008300d8027a24 */ /* 0x000fe200078e0202 */
[----:B------:R-:W-:Y:S01]  /*ed90*/  SHF.L.U32 R190, R110, 0x5, RZ ;  /* 0x000000056ebe7819 */ /* 0x000fe200000006ff */
[----:B------:R-:W-:Y:S01]  /*eda0*/  IMAD.WIDE.U32 R72, R68, 0x50, R72 ;  /* 0x0000005044487825 */ /* 0x000fe200078e0048 */
[----:B------:R-:W-:Y:S02]  /*edb0*/  SHF.L.U64.HI R110, R110, R74, c[0x0][0x20c] ;  /* 0x000083006e6e7619 */ /* 0x000fe4000001024a */
[----:B------:R-:W-:Y:S02]  /*edc0*/  IADD3 R2, R69, R2, RZ ;  /* 0x0000000245027210 */ /* 0x000fe40007ffe0ff */
[----:B------:R-:W-:Y:S03]  /*edd0*/  LEA R112, P0, R72, c[0x0][0x1f8], 0x1 ;  /* 0x00007e0048707a11 */ /* 0x000fe600078008ff */
[----:B------:R-:W-:Y:S01]  /*ede0*/  IMAD R2, R2, 0x50, RZ ;  /* 0x0000005002027824 */ /* 0x000fe200078e02ff */
[----:B------:R-:W-:Y:S04]  /*edf0*/  LDSM.16.M88.4 R80, [R206] ;  /* 0x00000000ce50783b */ /* 0x000fe80000000200 */
[----:B------:R-:W-:Y:S04]  /*ee00*/  IADD3 R2, R73, R2, RZ ;  /* 0x0000000249027210 */ /* 0x000fe80007ffe0ff */
[----:B------:R-:W-:Y:S02]  /*ee10*/  LEA.HI.X R113, R72, c[0x0][0x1fc], R2, 0x1, P0 ;  /* 0x00007f0048717a11 */ /* 0x000fe400000f0c02 */
[----:B------:R-:W-:Y:S01]  /*ee20*/  IADD3 R108, P0, R112, R190, RZ ;  /* 0x000000be706c7210 */ /* 0x000fe20007f1e0ff */
[----:B------:R-:W1:Y:S03]  /*ee30*/  LDSM.16.M88.4 R16, [R115] ;  /* 0x000000007310783b */ /* 0x000e660000000200 */
[----:B------:R-:W-:Y:S02]  /*ee40*/  IADD3.X R109, R113, R110, RZ, P0, !PT ;  /* 0x0000006e716d7210 */ /* 0x000fe400007fe4ff */
[----:B------:R-:W-:Y:S03]  /*ee50*/  IADD3 R188, P3, R108, R190, RZ ;  /* 0x000000be6cbc7210 */ /* 0x000fe60007f7e0ff */
[----:B------:R-:W2:Y:S01]  /*ee60*/  LDSM.16.M88.4 R76, [R206+0x2000] ;  /* 0x00200000ce4c783b */ /* 0x000ea20000000200 */
[----:B------:R-:W-:Y:S07]  /*ee70*/  IADD3.X R189, R109, R110, RZ, P3, !PT ;  /* 0x0000006e6dbd7210 */ /* 0x000fee0001ffe4ff */
[----:B------:R-:W3:Y:S08]  /*ee80*/  LDSM.16.M88.4 R32, [R115+0x800] ;  /* 0x000800007320783b */ /* 0x000ef00000000200 */
[----:B------:R-:W4:Y:S08]  /*ee90*/  LDSM.16.M88.4 R48, [R115+0x1000] ;  /* 0x001000007330783b */ /* 0x000f300000000200 */
[----:B------:R-:W5:Y:S01]  /*eea0*/  LDSM.16.M88.4 R64, [R115+0x1800] ;  /* 0x001800007340783b */ /* 0x000f620000000200 */
[-C--:B-1----:R-:W-:Y:S07]  /*eeb0*/  HMMA.16816.F32 R4, R80, R16.reuse, RZ ;  /* 0x000000105004723c */ /* 0x082fee00000018ff */
[----:B------:R-:W1:Y:S01]  /*eec0*/  LDSM.16.M88.4 R156, [R115+0x2000] ;  /* 0x00200000739c783b */ /* 0x000e620000000200 */
[C---:B--2---:R-:W-:Y:S07]  /*eed0*/  HMMA.16816.F32 R8, R76.reuse, R16, RZ ;  /* 0x000000104c08723c */ /* 0x044fee00000018ff */
[----:B------:R-:W-:Y:S01]  /*eee0*/  LDSM.16.M88.4 R160, [R209] ;  /* 0x00000000d1a0783b */ /* 0x000fe20000000200 */
[-C--:B------:R-:W-:Y:S07]  /*eef0*/  HMMA.16816.F32 R12, R76, R18.reuse, RZ ;  /* 0x000000124c0c723c */ /* 0x080fee00000018ff */
[----:B------:R-:W2:Y:S01]  /*ef00*/  LDSM.16.M88.4 R164, [R210] ;  /* 0x00000000d2a4783b */ /* 0x000ea20000000200 */
[C---:B------:R-:W-:Y:S07]  /*ef10*/  HMMA.16816.F32 R16, R80.reuse, R18, RZ ;  /* 0x000000125010723c */ /* 0x040fee00000018ff */
[----:B------:R-:W1:Y:S01]  /*ef20*/  LDSM.16.M88.4 R168, [R209+0x2000] ;  /* 0x00200000d1a8783b */ /* 0x000e620000000200 */
[-C--:B---3--:R-:W-:Y:S07]  /*ef30*/  HMMA.16816.F32 R20, R80, R32.reuse, RZ ;  /* 0x000000205014723c */ /* 0x088fee00000018ff */
[----:B------:R-:W3:Y:S01]  /*ef40*/  LDSM.16.M88.4 R172, [R214] ;  /* 0x00000000d6ac783b */ /* 0x000ee20000000200 */
[C---:B------:R-:W-:Y:S07]  /*ef50*/  HMMA.16816.F32 R24, R76.reuse, R32, RZ ;  /* 0x000000204c18723c */ /* 0x040fee00000018ff */
[----:B------:R-:W1:Y:S01]  /*ef60*/  LDSM.16.M88.4 R176, [R213] ;  /* 0x00000000d5b0783b */ /* 0x000e620000000200 */
[-C--:B------:R-:W-:Y:S07]  /*ef70*/  HMMA.16816.F32 R28, R76, R34.reuse, RZ ;  /* 0x000000224c1c723c */ /* 0x080fee00000018ff */
[----:B------:R-:W1:Y:S01]  /*ef80*/  LDSM.16.M88.4 R180, [R212] ;  /* 0x00000000d4b4783b */ /* 0x000e620000000200 */
[C---:B------:R-:W-:Y:S07]  /*ef90*/  HMMA.16816.F32 R32, R80.reuse, R34, RZ ;  /* 0x000000225020723c */ /* 0x040fee00000018ff */
[----:B------:R-:W1:Y:S01]  /*efa0*/  LDSM.16.M88.4 R184, [R211] ;  /* 0x00000000d3b8783b */ /* 0x000e620000000200 */
[-C--:B----4-:R-:W-:Y:S07]  /*efb0*/  HMMA.16816.F32 R36, R80, R48.reuse, RZ ;  /* 0x000000305024723c */ /* 0x090fee00000018ff */
[----:B------:R-:W4:Y:S04]  /*efc0*/  LDL R217, [R1+0x8] ;  /* 0x0000080001d97983 */ /* 0x000f280000100800 */
[----:B------:R-:W-:Y:S01]  /*efd0*/  @!PT LDS RZ, [RZ] ;  /* 0x00000000fffff984 */ /* 0x000fe20000000800 */
[----:B------:R-:W-:Y:S01]  /*efe0*/  @!PT LDS RZ, [RZ] ;  /* 0x00000000fffff984 */ /* 0x000fe20000000800 */
[----:B------:R-:W-:Y:S01]  /*eff0*/  @!PT LDS RZ, [RZ] ;  /* 0x00000000fffff984 */ /* 0x000fe20000000800 */
[----:B------:R1:W-:Y:S01]  /*f000*/  LDGSTS.E.BYPASS.LTC128B.128 [R215+0x100], [R112.64], !P1 ;  /* 0x0010000070d77fae */ /* 0x0003e2000c901d48 */
[C---:B------:R-:W-:Y:S07]  /*f010*/  HMMA.16816.F32 R40, R76.reuse, R48, RZ ;  /* 0x000000304c28723c */ /* 0x040fee00000018ff */
[----:B------:R1:W-:Y:S01]  /*f020*/  LDGSTS.E.BYPASS.LTC128B.128 [R215+0x900], [R108.64], !P1 ;  /* 0x009000006cd77fae */ /* 0x0003e2000c901d48 */
[-C--:B------:R-:W-:Y:S07]  /*f030*/  HMMA.16816.F32 R44, R76, R50.reuse, RZ ;  /* 0x000000324c2c723c */ /* 0x080fee00000018ff */
[----:B------:R1:W-:Y:S01]  /*f040*/  LDGSTS.E.BYPASS.LTC128B.128 [R215+0x1100], [R188.64], !P1 ;  /* 0x01100000bcd77fae */ /* 0x0003e2000c901d48 */
[C---:B------:R-:W-:Y:S08]  /*f050*/  HMMA.16816.F32 R48, R80.reuse, R50, RZ ;  /* 0x000000325030723c */ /* 0x040ff000000018ff */
[-C--:B-----5:R-:W-:Y:S08]  /*f060*/  HMMA.16816.F32 R52, R80, R64.reuse, RZ ;  /* 0x000000405034723c */ /* 0x0a0ff000000018ff */
[C---:B------:R-:W-:Y:S08]  /*f070*/  HMMA.16816.F32 R56, R76.reuse, R64, RZ ;  /* 0x000000404c38723c */ /* 0x040ff000000018ff */
[-C--:B------:R-:W-:Y:S08]  /*f080*/  HMMA.16816.F32 R60, R76, R66.reuse, RZ ;  /* 0x000000424c3c723c */ /* 0x080ff000000018ff */
[C---:B------:R-:W-:Y:S08]  /*f090*/  HMMA.16816.F32 R64, R80.reuse, R66, RZ ;  /* 0x000000425040723c */ /* 0x040ff000000018ff */
[-C--:B-1----:R-:W-:Y:S08]  /*f0a0*/  HMMA.16816.F32 R68, R80, R156.reuse, RZ ;  /* 0x0000009c5044723c */ /* 0x082ff000000018ff */
[C---:B------:R-:W-:Y:S07]  /*f0b0*/  HMMA.16816.F32 R72, R76.reuse, R156, RZ ;  /* 0x0000009c4c48723c */ /* 0x040fee00000018ff */
[----:B------:R-:W-:Y:S01]  /*f0c0*/  IADD3 R156, P2, R188, R190, RZ ;  /* 0x000000bebc9c7210 */ /* 0x000fe20007f5e0ff */
[-C--:B------:R-:W-:Y:S04]  /*f0d0*/  HMMA.16816.F32 R76, R76, R158.reuse, RZ ;  /* 0x0000009e4c4c723c */ /* 0x080fe800000018ff */
[----:B------:R-:W-:Y:S02]  /*f0e0*/  IADD3.X R157, R189, R110, RZ, P2, !PT ;  /* 0x0000006ebd9d7210 */ /* 0x000fe400017fe4ff */
[----:B------:R-:W-:Y:S02]  /*f0f0*/  IADD3 R112, P0, R156, R190, RZ ;  /* 0x000000be9c707210 */ /* 0x000fe40007f1e0ff */
[----:B------:R-:W-:Y:S01]  /*f100*/  HMMA.16816.F32 R80, R80, R158, RZ ;  /* 0x0000009e5050723c */ /* 0x000fe200000018ff */
[----:B------:R1:W-:Y:S03]  /*f110*/  LDGSTS.E.BYPASS.LTC128B.128 [R215+0x1900], [R156.64], !P1 ;  /* 0x019000009cd77fae */ /* 0x0003e6000c901d48 */
[----:B------:R-:W-:Y:S02]  /*f120*/  IADD3.X R113, R157, R110, RZ, P0, !PT ;  /* 0x0000006e9d717210 */ /* 0x000fe400007fe4ff */
[C---:B------:R-:W-:Y:S02]  /*f130*/  ISETP.GT.AND P0, PT, R216.reuse, R247, PT ;  /* 0x000000f7d800720c */ /* 0x040fe40003f04270 */
[-C--:B--2---:R-:W-:Y:S01]  /*f140*/  HMMA.16816.F32 R4, R160, R164.reuse, R4 ;  /* 0x000000a4a004723c */ /* 0x084fe20000001804 */
[----:B------:R2:W-:Y:S04]  /*f150*/  LDGSTS.E.BYPASS.LTC128B.128 [R215+0x2100], [R112.64], !P1 ;  /* 0x0210000070d77fae */ /* 0x0005e8000c901d48 */
[----:B------:R-:W-:Y:S03]  /*f160*/  IADD3 R216, R216, -0x1, RZ ;  /* 0xffffffffd8d87810 */ /* 0x000fe60007ffe0ff */
[C---:B------:R-:W-:Y:S01]  /*f170*/  HMMA.16816.F32 R8, R168.reuse, R164, R8 ;  /* 0x000000a4a808723c */ /* 0x040fe20000001808 */
[----:B------:R-:W-:Y:S07]  /*f180*/  LDSM.16.M88.4 R188, [R205] ;  /* 0x00000000cdbc783b */ /* 0x000fee0000000200 */
[-C--:B------:R-:W-:Y:S01]  /*f190*/  HMMA.16816.F32 R12, R168, R166.reuse, R12 ;  /* 0x000000a6a80c723c */ /* 0x080fe2000000180c */
[----:B------:R-:W0:Y:S07]  /*f1a0*/  LDGDEPBAR ;  /* 0x00000000000079af */ /* 0x000e2e0000000000 */
[C---:B------:R-:W-:Y:S01]  /*f1b0*/  HMMA.16816.F32 R16, R160.reuse, R166, R16 ;  /* 0x000000a6a010723c */ /* 0x040fe20000001810 */
[----:B-1----:R-:W1:Y:S07]  /*f1c0*/  LDSM.16.M88.4 R156, [R207] ;  /* 0x00000000cf9c783b */ /* 0x002e6e0000000200 */
[-C--:B---3--:R-:W-:Y:S01]  /*f1d0*/  HMMA.16816.F32 R20, R160, R172.reuse, R20 ;  /* 0x000000aca014723c */ /* 0x088fe20000001814 */
[----:B------:R-:W3:Y:S07]  /*f1e0*/  LDSM.16.M88.4 R192, [R207+0x2000] ;  /* 0x00200000cfc0783b */ /* 0x000eee0000000200 */
[C---:B------:R-:W-:Y:S01]  /*f1f0*/  HMMA.16816.F32 R24, R168.reuse, R172, R24 ;  /* 0x000000aca818723c */ /* 0x040fe20000001818 */
[----:B------:R-:W5:Y:S07]  /*f200*/  LDSM.16.M88.4 R196, [R205+0x800] ;  /* 0x00080000cdc4783b */ /* 0x000f6e0000000200 */
[-C--:B------:R-:W-:Y:S01]  /*f210*/  HMMA.16816.F32 R28, R168, R174.reuse, R28 ;  /* 0x000000aea81c723c */ /* 0x080fe2000000181c */
[----:B------:R-:W1:Y:S07]  /*f220*/  LDSM.16.M88.4 R164, [R205+0x1000] ;  /* 0x00100000cda4783b */ /* 0x000e6e0000000200 */
        /* <DEDUP_REMOVED lines=17> */
[----:B------:R-:W2:Y:S07]  /*f340*/  LDSM.16.M88.4 R160, [R205+0x1800] ;  /* 0x00180000cda0783b */ /* 0x000eae0000000200 */
[-C--:B-1----:R-:W-:Y:S01]  /*f350*/  HMMA.16816.F32 R4, R156, R188.reuse, R4 ;  /* 0x000000bc9c04723c */ /* 0x082fe20000001804 */
[----:B------:R-:W1:Y:S07]  /*f360*/  LDSM.16.M88.4 R184, [R202+0x800] ;  /* 0x00080000cab8783b */ /* 0x000e6e0000000200 */
[C---:B---3--:R-:W-:Y:S08]  /*f370*/  HMMA.16816.F32 R8, R192.reuse, R188, R8 ;  /* 0x000000bcc008723c */ /* 0x048ff00000001808 */
[-C--:B------:R-:W-:Y:S08]  /*f380*/  HMMA.16816.F32 R12, R192, R190.reuse, R12 ;  /* 0x000000bec00c723c */ /* 0x080ff0000000180c */
[C---:B------:R-:W-:Y:S01]  /*f390*/  HMMA.16816.F32 R16, R156.reuse, R190, R16 ;  /* 0x000000be9c10723c */ /* 0x040fe20000001810 */
[----:B------:R-:W3:Y:S07]  /*f3a0*/  LDSM.16.M88.4 R188, [R202+0x1000] ;  /* 0x00100000cabc783b */ /* 0x000eee0000000200 */
[-C--:B-----5:R-:W-:Y:S08]  /*f3b0*/  HMMA.16816.F32 R20, R156, R196.reuse, R20 ;  /* 0x000000c49c14723c */ /* 0x0a0ff00000001814 */
[C---:B------:R-:W-:Y:S08]  /*f3c0*/  HMMA.16816.F32 R24, R192.reuse, R196, R24 ;  /* 0x000000c4c018723c */ /* 0x040ff00000001818 */
        /* <DEDUP_REMOVED lines=14> */
[----:B------:R-:W-:Y:S01]  /*f4b0*/  HMMA.16816.F32 R80, R156, R170, R80 ;  /* 0x000000aa9c50723c */ /* 0x000fe20000001850 */
[----:B------:R-:W2:Y:S01]  /*f4c0*/  LDSM.16.M88.4 R156, [R202+0x2000] ;  /* 0x00200000ca9c783b */ /* 0x000ea20000000200 */
[----:B------:R-:W-:Y:S06]  /*f4d0*/  DEPBAR.LE SB0, 0x0 ;  /* 0x000080000000791a */ /* 0x000fec0000000000 */
[-C--:B------:R-:W-:Y:S01]  /*f4e0*/  HMMA.16816.F32 R4, R172, R176.reuse, R4 ;  /* 0x000000b0ac04723c */ /* 0x080fe20000001804 */
[----:B------:R-:W-:Y:S07]  /*f4f0*/  BAR.SYNC.DEFER_BLOCKING 0x0 ;  /* 0x0000000000007b1d */ /* 0x000fee0000010000 */
[C---:B------:R-:W-:Y:S08]  /*f500*/  HMMA.16816.F32 R8, R180.reuse, R176, R8 ;  /* 0x000000b0b408723c */ /* 0x040ff00000001808 */
[-C--:B------:R-:W-:Y:S08]  /*f510*/  HMMA.16816.F32 R12, R180, R178.reuse, R12 ;  /* 0x000000b2b40c723c */ /* 0x080ff0000000180c */
[C---:B------:R-:W-:Y:S04]  /*f520*/  HMMA.16816.F32 R16, R172.reuse, R178, R16 ;  /* 0x000000b2ac10723c */ /* 0x040fe80000001810 */
[----:B------:R-:W-:Y:S02]  /*f530*/  FMNMX.FTZ R2, R4, R0, !PT ;  /* 0x0000000004027209 */ /* 0x000fe40007810000 */
[----:B------:R-:W-:Y:S02]  /*f540*/  FMNMX.FTZ R108, R6, R3, !PT ;  /* 0x00000003066c7209 */ /* 0x000fe40007810000 */
[-C--:B-1----:R-:W-:Y:S04]  /*f550*/  HMMA.16816.F32 R20, R172, R184.reuse, R20 ;  /* 0x000000b8ac14723c */ /* 0x082fe80000001814 */
        /* <DEDUP_REMOVED lines=10> */
[-C--:B---3--:R-:W-:Y:S04]  /*f600*/  HMMA.16816.F32 R36, R172, R188.reuse, R36 ;  /* 0x000000bcac24723c */ /* 0x088fe80000001824 */
        /* <DEDUP_REMOVED lines=23> */
[-C--:B--2---:R-:W-:Y:S04]  /*f780*/  HMMA.16816.F32 R68, R172, R156.reuse, R68 ;  /* 0x0000009cac44723c */ /* 0x084fe80000001844 */
        /* <DEDUP_REMOVED lines=46> */
[----:B-1----:R-:W-:Y:S02]  /*fa70*/  FMNMX.FTZ R2, R2, R156, !PT ;  /* 0x0000009c02027209 */ /* 0x002fe40007810000 */
[----:B------:R-:W-:Y:S02]  /*fa80*/  FMNMX.FTZ R110, R31, R110, !PT ;  /* 0x0000006e1f6e7209 */ /* 0x000fe40007810000 */
[----:B------:R-:W-:Y:S02]  /*fa90*/  FMNMX.FTZ R108, R83, R108, !PT ;  /* 0x0000006c536c7209 */ /* 0x000fe40007810000 */
[----:B------:R-:W-:Y:S01]  /*faa0*/  FMNMX.FTZ R110, R42, R110, !PT ;  /* 0x0000006e2a6e7209 */ /* 0x000fe20007810000 */
[----:B------:R-:W1:Y:S03]  /*fab0*/  SHFL.BFLY PT, R157, R2, 0x1, 0x1f ;  /* 0x0c201f00029d7f89 */ /* 0x000e6600000e0000 */
[----:B------:R-:W-:Y:S04]  /*fac0*/  FMNMX.FTZ R110, R43, R110, !PT ;  /* 0x0000006e2b6e7209 */ /* 0x000fe80007810000 */
[----:B------:R-:W-:Y:S01]  /*fad0*/  FMNMX.FTZ R110, R46, R110, !PT ;  /* 0x0000006e2e6e7209 */ /* 0x000fe20007810000 */
[----:B------:R-:W3:Y:S03]  /*fae0*/  SHFL.BFLY PT, R113, R108, 0x2, 0x1f ;  /* 0x0c401f006c717f89 */ /* 0x000ee600000e0000 */
        /* <DEDUP_REMOVED lines=8> */
[----:B------:R-:W-:Y:S01]  /*fb70*/  FADD.FTZ R0, -R110, R0 ;  /* 0x000000006e007221 */ /* 0x000fe20000010100 */
[----:B---3--:R-:W-:Y:S01]  /*fb80*/  FMNMX.FTZ R108, R108, R113, !PT ;  /* 0x000000716c6c7209 */ /* 0x008fe20007810000 */
[----:B------:R-:W-:Y:S01]  /*fb90*/  FMUL.FTZ R161, R110, c[0x0][0x2d0] ;  /* 0x0000b4006ea17a20 */ /* 0x000fe20000410000 */
        /* <DEDUP_REMOVED lines=8> */
[--C-:B------:R-:W-:Y:S02]  /*fc20*/  FFMA.FTZ R53, R53, c[0x0][0x2d0], -R161.reuse ;  /* 0x0000b40035357a23 */ /* 0x100fe400000108a1 */
[----:B------:R-:W-:Y:S01]  /*fc30*/  FFMA.FTZ R37, R37, c[0x0][0x2d0], -R161 ;  /* 0x0000b40025257a23 */ /* 0x000fe200000108a1 */
        /* <DEDUP_REMOVED lines=15> */
[----:B------:R2:W5:Y:S01]  /*fd30*/  MUFU.EX2 R112, R2 ;  /* 0x0000000200707308 */ /* 0x0005620000000800 */
[--C-:B------:R-:W-:Y:S02]  /*fd40*/  FFMA.FTZ R38, R38, c[0x0][0x2d0], -R160.reuse ;  /* 0x0000b40026267a23 */ /* 0x100fe400000108a0 */
[----:B------:R-:W-:Y:S02]  /*fd50*/  FFMA.FTZ R39, R39, c[0x0][0x2d0], -R160 ;  /* 0x0000b40027277a23 */ /* 0x000fe400000108a0 */
[--C-:B------:R-:W-:Y:S02]  /*fd60*/  FFMA.FTZ R41, R41, c[0x0][0x2d0], -R162.reuse ;  /* 0x0000b40029297a23 */ /* 0x100fe400000108a2 */
[--C-:B------:R-:W-:Y:S02]  /*fd70*/  FFMA.FTZ R45, R45, c[0x0][0x2d0], -R162.reuse ;  /* 0x0000b4002d2d7a23 */ /* 0x100fe400000108a2 */
[C---:B------:R-:W-:Y:S01]  /*fd80*/  FMUL.FTZ R96, R113.reuse, R96 ;  /* 0x0000006071607220 */ /* 0x040fe20000410000 */
[----:B------:R4:W-:Y:S01]  /*fd90*/  MUFU.EX2 R194, R38 ;  /* 0x0000002600c27308 */ /* 0x0009e20000000800 */
[----:B------:R-:W-:Y:S01]  /*fda0*/  FMUL.FTZ R97, R113, R97 ;  /* 0x0000006171617220 */ /* 0x000fe20000410000 */
[----:B-1----:R-:W-:Y:S01]  /*fdb0*/  FMNMX.FTZ R0, R0, R3, !PT ;  /* 0x0000000300007209 */ /* 0x002fe20007810000 */
[----:B------:R-:W-:Y:S02]  /*fdc0*/  FFMA.FTZ R3, R17, c[0x0][0x2d0], -R161 ;  /* 0x0000b40011037a23 */ /* 0x000fe400000108a1 */
[C---:B------:R-:W-:Y:S02]  /*fdd0*/  FMUL.FTZ R17, R113.reuse, R129 ;  /* 0x0000008171117220 */ /* 0x040fe40000410000 */
[C---:B---3--:R-:W-:Y:S02]  /*fde0*/  FMUL.FTZ R37, R113.reuse, R149 ;  /* 0x0000009571257220 */ /* 0x048fe40000410000 */
[----:B------:R-:W-:Y:S01]  /*fdf0*/  FFMA.FTZ R40, R40, c[0x0][0x2d0], -R162 ;  /* 0x0000b40028287a23 */ /* 0x000fe200000108a2 */
[----:B------:R1:W-:Y:S01]  /*fe00*/  MUFU.EX2 R239, R3 ;  /* 0x0000000300ef7308 */ /* 0x0003e20000000800 */
[C---:B------:R-:W-:Y:S02]  /*fe10*/  FMUL.FTZ R104, R113.reuse, R104 ;  /* 0x0000006871687220 */ /* 0x040fe40000410000 */
[----:B------:R-:W-:Y:S02]  /*fe20*/  FMUL.FTZ R105, R113, R105 ;  /* 0x0000006971697220 */ /* 0x000fe40000410000 */
[----:B--2---:R-:W-:Y:S02]  /*fe30*/  FADD.FTZ R2, -R108, R111 ;  /* 0x0000006f6c027221 */ /* 0x004fe40000010100 */
[----:B-----5:R-:W-:Y:S02]  /*fe40*/  FMUL.FTZ R86, R112, R86 ;  /* 0x0000005670567220 */ /* 0x020fe40000410000 */
[----:B------:R-:W-:Y:S01]  /*fe50*/  FMUL.FTZ R2, R2, c[0x0][0x2d0] ;  /* 0x0000b40002027a20 */ /* 0x000fe20000410000 */
[----:B------:R2:W-:Y:S01]  /*fe60*/  MUFU.EX2 R193, R39 ;  /* 0x0000002700c17308 */ /* 0x0005e20000000800 */
[C---:B------:R-:W-:Y:S02]  /*fe70*/  FMUL.FTZ R87, R112.reuse, R87 ;  /* 0x0000005770577220 */ /* 0x040fe40000410000 */
[C---:B------:R-:W-:Y:S02]  /*fe80*/  FMUL.FTZ R98, R112.reuse, R98 ;  /* 0x0000006270627220 */ /* 0x040fe40000410000 */
[C---:B------:R-:W-:Y:S02]  /*fe90*/  FMUL.FTZ R99, R112.reuse, R99 ;  /* 0x0000006370637220 */ /* 0x040fe40000410000 */
[C---:B----4-:R-:W-:Y:S02]  /*fea0*/  FMUL.FTZ R38, R112.reuse, R150 ;  /* 0x0000009670267220 */ /* 0x050fe40000410000 */
[----:B------:R-:W-:Y:S01]  /*feb0*/  FMUL.FTZ R106, R112, R106 ;  /* 0x0000006a706a7220 */ /* 0x000fe20000410000 */
[----:B------:R3:W4:Y:S01]  /*fec0*/  MUFU.EX2 R111, R2 ;  /* 0x00000002006f7308 */ /* 0x0007220000000800 */
[--C-:B------:R-:W-:Y:S02]  /*fed0*/  FFMA.FTZ R50, R50, c[0x0][0x2d0], -R160.reuse ;  /* 0x0000b40032327a23 */ /* 0x100fe400000108a0 */
[--C-:B------:R-:W-:Y:S02]  /*fee0*/  FFMA.FTZ R51, R51, c[0x0][0x2d0], -R160.reuse ;  /* 0x0000b40033337a23 */ /* 0x100fe400000108a0 */
[--C-:B-1----:R-:W-:Y:S02]  /*fef0*/  FFMA.FTZ R3, R6, c[0x0][0x2d0], -R160.reuse ;  /* 0x0000b40006037a23 */ /* 0x102fe400000108a0 */
[C---:B------:R-:W-:Y:S03]  /*ff00*/  FMUL.FTZ R107, R112.reuse, R107 ;  /* 0x0000006b706b7220 */ /* 0x040fe60000410000 */
[----:B------:R1:W-:Y:S01]  /*ff10*/  MUFU.EX2 R232, R3 ;  /* 0x0000000300e87308 */ /* 0x0003e20000000800 */
[----:B--2---:R-:W-:Y:S09]  /*ff20*/  FMUL.FTZ R39, R112, R151 ;  /* 0x0000009770277220 */ /* 0x004ff20000410000 */
[----:B------:R-:W-:Y:S01]  /*ff30*/  MUFU.EX2 R192, R50 ;  /* 0x0000003200c07308 */ /* 0x000fe20000000800 */
[--C-:B---3--:R-:W-:Y:S02]  /*ff40*/  FFMA.FTZ R2, R5, c[0x0][0x2d0], -R161.reuse ;  /* 0x0000b40005027a23 */ /* 0x108fe400000108a1 */
[--C-:B------:R-:W-:Y:S02]  /*ff50*/  FFMA.FTZ R5, R20, c[0x0][0x2d0], -R161.reuse ;  /* 0x0000b40014057a23 */ /* 0x100fe400000108a1 */
[C---:B----4-:R-:W-:Y:S05]  /*ff60*/  FMUL.FTZ R88, R111.reuse, R88 ;  /* 0x000000586f587220 */ /* 0x050fea0000410000 */
[----:B------:R2:W-:Y:S01]  /*ff70*/  MUFU.EX2 R238, R2 ;  /* 0x0000000200ee7308 */ /* 0x0005e20000000800 */
[C---:B------:R-:W-:Y:S02]  /*ff80*/  FMUL.FTZ R89, R111.reuse, R89 ;  /* 0x000000596f597220 */ /* 0x040fe40000410000 */
[----:B------:R-:W-:Y:S02]  /*ff90*/  FMUL.FTZ R92, R111, R92 ;  /* 0x0000005c6f5c7220 */ /* 0x000fe40000410000 */
[--C-:B-1----:R-:W-:Y:S02]  /*ffa0*/  FFMA.FTZ R3, R7, c[0x0][0x2d0], -R160.reuse ;  /* 0x0000b40007037a23 */ /* 0x102fe400000108a0 */
[--C-:B------:R-:W-:Y:S02]  /*ffb0*/  FFMA.FTZ R7, R21, c[0x0][0x2d0], -R161.reuse ;  /* 0x0000b40015077a23 */ /* 0x100fe400000108a1 */
[C---:B------:R-:W-:Y:S01]  /*ffc0*/  FMUL.FTZ R93, R111.reuse, R93 ;  /* 0x0000005d6f5d7220 */ /* 0x040fe20000410000 */
[----:B------:R1:W-:Y:S01]  /*ffd0*/  MUFU.EX2 R233, R3 ;  /* 0x0000000300e97308 */ /* 0x0003e20000000800 */
[C---:B------:R-:W-:Y:S02]  /*ffe0*/  FMUL.FTZ R100, R111.reuse, R100 ;  /* 0x000000646f647220 */ /* 0x040fe40000410000 */
[----:B------:R-:W-:Y:S07]  /*fff0*/  FMUL.FTZ R101, R111, R101 ;  /* 0x000000656f657220 */ /* 0x000fee0000410000 */
[----:B------:R-:W-:Y:S01]  /*10000*/  MUFU.EX2 R229, R5 ;  /* 0x0000000500e57308 */ /* 0x000fe20000000800 */
[--C-:B--2---:R-:W-:Y:S09]  /*10010*/  FFMA.FTZ R2, R16, c[0x0][0x2d0], -R161.reuse ;  /* 0x0000b40010027a23 */ /* 0x104ff200000108a1 */
[----:B------:R2:W-:Y:S01]  /*10020*/  MUFU.EX2 R237, R2 ;  /* 0x0000000200ed7308 */ /* 0x0005e20000000800 */
[----:B-1----:R-:W-:Y:S02]  /*10030*/  FFMA.FTZ R3, R18, c[0x0][0x2d0], -R160 ;  /* 0x0000b40012037a23 */ /* 0x002fe400000108a0 */
[----:B------:R-:W-:Y:S07]  /*10040*/  FMUL.FTZ R18, R112, R130 ;  /* 0x0000008270127220 */ /* 0x000fee0000410000 */
[----:B------:R1:W-:Y:S10]  /*10050*/  MUFU.EX2 R234, R3 ;  /* 0x0000000300ea7308 */ /* 0x0003f40000000800 */
[----:B------:R3:W-:Y:S01]  /*10060*/  MUFU.EX2 R228, R7 ;  /* 0x0000000700e47308 */ /* 0x0007e20000000800 */
[----:B--2---:R-:W2:Y:S09]  /*10070*/  SHFL.BFLY PT, R2, R0, 0x1, 0x1f ;  /* 0x0c201f0000027f89 */ /* 0x004eb200000e0000 */
[----:B------:R-:W-:Y:S01]  /*10080*/  MUFU.EX2 R191, R51 ;  /* 0x0000003300bf7308 */ /* 0x000fe20000000800 */
[----:B-1----:R-:W-:Y:S09]  /*10090*/  FFMA.FTZ R3, R8, c[0x0][0x2d0], -R162 ;  /* 0x0000b40008037a23 */ /* 0x002ff200000108a2 */
[----:B------:R1:W-:Y:S01]  /*100a0*/  MUFU.EX2 R226, R3 ;  /* 0x0000000300e27308 */ /* 0x0003e20000000800 */
[----:B---3--:R-:W-:Y:S02]  /*100b0*/  @P0 MOV R7, R217 ;  /* 0x000000d900070202 */ /* 0x008fe40000000f00 */
[----:B--2---:R-:W-:Y:S01]  /*100c0*/  FMNMX.FTZ R2, R0, R2, !PT ;  /* 0x0000000200027209 */ /* 0x004fe20007810000 */
[----:B------:R-:W-:Y:S06]  /*100d0*/  FFMA.FTZ R0, R19, c[0x0][0x2d0], -R160 ;  /* 0x0000b40013007a23 */ /* 0x000fec00000108a0 */
[----:B------:R2:W-:Y:S01]  /*100e0*/  MUFU.EX2 R190, R40 ;  /* 0x0000002800be7308 */ /* 0x0005e20000000800 */
[----:B------:R-:W-:Y:S09]  /*100f0*/  FMUL.FTZ R19, R112, R131 ;  /* 0x0000008370137220 */ /* 0x000ff20000410000 */
[----:B------:R3:W-:Y:S01]  /*10100*/  MUFU.EX2 R235, R0 ;  /* 0x0000000000eb7308 */ /* 0x0007e20000000800 */
[--C-:B-1----:R-:W-:Y:S02]  /*10110*/  FFMA.FTZ R3, R9, c[0x0][0x2d0], -R162.reuse ;  /* 0x0000b40009037a23 */ /* 0x102fe400000108a2 */
[----:B------:R-:W-:Y:S02]  /*10120*/  FFMA.FTZ R9, R33, c[0x0][0x2d0], -R161 ;  /* 0x0000b40021097a23 */ /* 0x000fe400000108a1 */
[----:B------:R-:W-:Y:S05]  /*10130*/  FMUL.FTZ R33, R113, R145 ;  /* 0x0000009171217220 */ /* 0x000fea0000410000 */
[----:B------:R1:W-:Y:S01]  /*10140*/  MUFU.EX2 R227, R3 ;  /* 0x0000000300e37308 */ /* 0x0003e20000000800 */
[----:B--2---:R-:W-:Y:S09]  /*10150*/  FFMA.FTZ R40, R44, c[0x0][0x2d0], -R162 ;  /* 0x0000b4002c287a23 */ /* 0x004ff200000108a2 */
[----:B------:R2:W-:Y:S01]  /*10160*/  MUFU.EX2 R224, R9 ;  /* 0x0000000900e07308 */ /* 0x0005e20000000800 */
[----:B---3--:R-:W-:Y:S04]  /*10170*/  FADD.FTZ R0, -R2, R114 ;  /* 0x0000007202007221 */ /* 0x008fe80000010100 */
[----:B------:R-:W-:Y:S05]  /*10180*/  FMUL.FTZ R0, R0, c[0x0][0x2d0] ;  /* 0x0000b40000007a20 */ /* 0x000fea0000410000 */
[----:B------:R-:W-:Y:S01]  /*10190*/  MUFU.EX2 R189, R41 ;  /* 0x0000002900bd7308 */ /* 0x000fe20000000800 */
[--C-:B-1----:R-:W-:Y:S09]  /*101a0*/  FFMA.FTZ R3, R12, c[0x0][0x2d0], -R162.reuse ;  /* 0x0000b4000c037a23 */ /* 0x102ff200000108a2 */
[----:B------:R1:W-:Y:S01]  /*101b0*/  MUFU.EX2 R230, R3 ;  /* 0x0000000300e67308 */ /* 0x0003e20000000800 */
[----:B--2---:R-:W-:Y:S09]  /*101c0*/  @P0 MOV R9, c[0x0][0x1e4] ;  /* 0x0000790000090a02 */ /* 0x004ff20000000f00 */
[----:B------:R-:W2:Y:S10]  /*101d0*/  MUFU.EX2 R0, R0 ;  /* 0x0000000000007308 */ /* 0x000eb40000000800 */
        /* <DEDUP_REMOVED lines=13> */
[----:B------:R-:W-:Y:S01]  /*102b0*/  MUFU.EX2 R186, R53 ;  /* 0x0000003500ba7308 */ /* 0x000fe20000000800 */
[----:B-1----:R-:W-:Y:S04]  /*102c0*/  FMUL.FTZ R3, R2, c[0x0][0x2d0] ;  /* 0x0000b40002037a20 */ /* 0x002fe80000410000 */
[--C-:B------:R-:W-:Y:S02]  /*102d0*/  FFMA.FTZ R4, R10, c[0x0][0x2d0], -R3.reuse ;  /* 0x0000b4000a047a23 */ /* 0x100fe40000010803 */
[--C-:B------:R-:W-:Y:S03]  /*102e0*/  FFMA.FTZ R16, R26, c[0x0][0x2d0], -R3.reuse ;  /* 0x0000b4001a107a23 */ /* 0x100fe60000010803 */
[----:B------:R-:W-:Y:S01]  /*102f0*/  MUFU.EX2 R185, R54 ;  /* 0x0000003600b97308 */ /* 0x000fe20000000800 */
[--C-:B------:R-:W-:Y:S02]  /*10300*/  FFMA.FTZ R31, R31, c[0x0][0x2d0], -R3.reuse ;  /* 0x0000b4001f1f7a23 */ /* 0x100fe40000010803 */
[----:B------:R-:W-:Y:S02]  /*10310*/  FMUL.FTZ R26, R0, R138 ;  /* 0x0000008a001a7220 */ /* 0x000fe40000410000 */
[--C-:B------:R-:W-:Y:S02]  /*10320*/  FFMA.FTZ R42, R42, c[0x0][0x2d0], -R3.reuse ;  /* 0x0000b4002a2a7a23 */ /* 0x100fe40000010803 */
[--C-:B------:R-:W-:Y:S02]  /*10330*/  FFMA.FTZ R43, R43, c[0x0][0x2d0], -R3.reuse ;  /* 0x0000b4002b2b7a23 */ /* 0x100fe40000010803 */
[--C-:B------:R-:W-:Y:S01]  /*10340*/  FFMA.FTZ R46, R46, c[0x0][0x2d0], -R3.reuse ;  /* 0x0000b4002e2e7a23 */ /* 0x100fe20000010803 */
[----:B------:R1:W-:Y:S01]  /*10350*/  MUFU.EX2 R167, R4 ;  /* 0x0000000400a77308 */ /* 0x0003e20000000800 */
[--C-:B------:R-:W-:Y:S02]  /*10360*/  FFMA.FTZ R47, R47, c[0x0][0x2d0], -R3.reuse ;  /* 0x0000b4002f2f7a23 */ /* 0x100fe40000010803 */
[--C-:B------:R-:W-:Y:S02]  /*10370*/  FFMA.FTZ R58, R58, c[0x0][0x2d0], -R3.reuse ;  /* 0x0000b4003a3a7a23 */ /* 0x100fe40000010803 */
[--C-:B------:R-:W-:Y:S05]  /*10380*/  FFMA.FTZ R63, R63, c[0x0][0x2d0], -R3.reuse ;  /* 0x0000b4003f3f7a23 */ /* 0x100fea0000010803 */
[----:B------:R2:W-:Y:S10]  /*10390*/  MUFU.EX2 R166, R16 ;  /* 0x0000001000a67308 */ /* 0x0005f40000000800 */
[----:B------:R3:W-:Y:S01]  /*103a0*/  MUFU.EX2 R163, R31 ;  /* 0x0000001f00a37308 */ /* 0x0007e20000000800 */
[--C-:B-1----:R-:W-:Y:S09]  /*103b0*/  FFMA.FTZ R4, R11, c[0x0][0x2d0], -R3.reuse ;  /* 0x0000b4000b047a23 */ /* 0x102ff20000010803 */
[----:B------:R1:W4:Y:S01]  /*103c0*/  MUFU.EX2 R168, R4 ;  /* 0x0000000400a87308 */ /* 0x0003220000000800 */
[----:B--2---:R-:W-:Y:S09]  /*103d0*/  FMUL.FTZ R16, R113, R128 ;  /* 0x0000008071107220 */ /* 0x004ff20000410000 */
[----:B------:R-:W-:Y:S01]  /*103e0*/  MUFU.EX2 R150, R42 ;  /* 0x0000002a00967308 */ /* 0x000fe20000000800 */
[----:B---3--:R-:W-:Y:S09]  /*103f0*/  FMUL.FTZ R31, R0, R143 ;  /* 0x0000008f001f7220 */ /* 0x008ff20000410000 */
[----:B------:R-:W-:Y:S01]  /*10400*/  MUFU.EX2 R149, R43 ;  /* 0x0000002b00957308 */ /* 0x000fe20000000800 */
[--C-:B-1----:R-:W-:Y:S02]  /*10410*/  FFMA.FTZ R4, R14, c[0x0][0x2d0], -R3.reuse ;  /* 0x0000b4000e047a23 */ /* 0x102fe40000010803 */
[C---:B------:R-:W-:Y:S07]  /*10420*/  FMUL.FTZ R14, R0.reuse, R126 ;  /* 0x0000007e000e7220 */ /* 0x040fee0000410000 */
[----:B------:R1:W-:Y:S10]  /*10430*/  MUFU.EX2 R169, R4 ;  /* 0x0000000400a97308 */ /* 0x0003f40000000800 */
[----:B------:R-:W-:Y:S10]  /*10440*/  MUFU.EX2 R184, R55 ;  /* 0x0000003700b87308 */ /* 0x000ff40000000800 */
[----:B------:R-:W-:Y:S01]  /*10450*/  MUFU.EX2 R114, R63 ;  /* 0x0000003f00727308 */ /* 0x000fe20000000800 */
[----:B-1----:R-:W-:Y:S02]  /*10460*/  FFMA.FTZ R4, R15, c[0x0][0x2d0], -R3 ;  /* 0x0000b4000f047a23 */ /* 0x002fe40000010803 */
[----:B------:R-:W-:Y:S07]  /*10470*/  FMUL.FTZ R15, R0, R127 ;  /* 0x0000007f000f7220 */ /* 0x000fee0000410000 */
[----:B------:R1:W2:Y:S02]  /*10480*/  MUFU.EX2 R170, R4 ;  /* 0x0000000400aa7308 */ /* 0x0002a40000000800 */
[----:B-1----:R-:W-:Y:S05]  /*10490*/  @P0 SHF.R.S32.HI R4, RZ, 0x1f, R216 ;  /* 0x0000001fff040819 */ /* 0x002fea00000114d8 */
        /* <DEDUP_REMOVED lines=8> */
[----:B------:R1:W3:Y:S02]  /*10520*/  MUFU.EX2 R225, R8 ;  /* 0x0000000800e17308 */ /* 0x0002e40000000800 */
[--C-:B------:R-:W-:Y:S01]  /*10530*/  FFMA.FTZ R32, R36, c[0x0][0x2d0], -R161.reuse ;  /* 0x0000b40024207a23 */ /* 0x100fe200000108a1 */
[----:B------:R-:W-:Y:S01]  /*10540*/  @P0 LEA R10, P2, R6, c[0x0][0x1c8], 0x1 ;  /* 0x00007200060a0a11 */ /* 0x000fe200078408ff */
[----:B------:R-:W-:Y:S01]  /*10550*/  FFMA.FTZ R36, R48, c[0x0][0x2d0], -R161 ;  /* 0x0000b40030247a23 */ /* 0x000fe200000108a1 */
[C---:B------:R-:W-:Y:S01]  /*10560*/  @P0 SHF.L.U64.HI R12, R4.reuse, 0x5, R9 ;  /* 0x00000005040c0819 */ /* 0x040fe20000010209 */
[----:B------:R-:W-:Y:S04]  /*10570*/  FMUL.FTZ R48, R111, R152 ;  /* 0x000000986f307220 */ /* 0x000fe80000410000 */
[----:B------:R5:W-:Y:S10]  /*10580*/  MUFU.EX2 R198, R32 ;  /* 0x0000002000c67308 */ /* 0x000bf40000000800 */
[----:B------:R2:W-:Y:S01]  /*10590*/  MUFU.EX2 R196, R36 ;  /* 0x0000002400c47308 */ /* 0x0005e20000000800 */
[----:B-1----:R-:W-:Y:S01]  /*105a0*/  @P0 IMAD R8, R5, 0x50, RZ ;  /* 0x0000005005080824 */ /* 0x002fe200078e02ff */
[----:B------:R-:W-:Y:S04]  /*105b0*/  @P0 SHF.L.U32 R5, R4, 0x5, RZ ;  /* 0x0000000504050819 */ /* 0x000fe800000006ff */
[----:B------:R-:W-:Y:S02]  /*105c0*/  @P0 IADD3 R7, R7, R8, RZ ;  /* 0x0000000807070210 */ /* 0x000fe40007ffe0ff */
[-C--:B------:R-:W-:Y:S02]  /*105d0*/  @P0 IADD3 R8, P4, R10, R5.reuse, RZ ;  /* 0x000000050a080210 */ /* 0x080fe40007f9e0ff */
[----:B------:R-:W-:Y:S01]  /*105e0*/  @P0 LEA.HI.X R11, R6, c[0x0][0x1cc], R7, 0x1, P2 ;  /* 0x00007300060b0a11 */ /* 0x000fe200010f0c07 */
[--C-:B------:R-:W-:Y:S01]  /*105f0*/  FFMA.FTZ R7, R22, c[0x0][0x2d0], -R160.reuse ;  /* 0x0000b40016077a23 */ /* 0x100fe200000108a0 */
[-C--:B------:R-:W-:Y:S01]  /*10600*/  @P0 IADD3 R6, P2, R8, R5.reuse, RZ ;  /* 0x0000000508060210 */ /* 0x080fe20007f5e0ff */
[----:B-----5:R-:W-:Y:S01]  /*10610*/  FMUL.FTZ R32, R113, R144 ;  /* 0x0000009071207220 */ /* 0x020fe20000410000 */
[-C--:B------:R-:W-:Y:S01]  /*10620*/  @P0 IADD3.X R9, R11, R12.reuse, RZ, P4, !PT ;  /* 0x0000000c0b090210 */ /* 0x080fe200027fe4ff */
[----:B------:R1:W-:Y:S01]  /*10630*/  MUFU.EX2 R223, R7 ;  /* 0x0000000700df7308 */ /* 0x0003e20000000800 */
[----:B------:R5:W-:Y:S01]  /*10640*/  @P0 LDGSTS.E.BYPASS.LTC128B.128 [R215+0x2900], [R10.64], !P1 ;  /* 0x029000000ad70fae */ /* 0x000be2000c901d48 */
[----:B------:R-:W-:Y:S01]  /*10650*/  @P0 IADD3 R4, P3, R6, R5, RZ ;  /* 0x0000000506040210 */ /* 0x000fe20007f7e0ff */
[----:B--2---:R-:W-:Y:S02]  /*10660*/  FFMA.FTZ R36, R49, c[0x0][0x2d0], -R161 ;  /* 0x0000b40031247a23 */ /* 0x004fe400000108a1 */
[----:B------:R-:W-:Y:S04]  /*10670*/  FMUL.FTZ R49, R111, R153 ;  /* 0x000000996f317220 */ /* 0x000fe80000410000 */
[----:B------:R2:W-:Y:S01]  /*10680*/  @P0 LDGSTS.E.BYPASS.LTC128B.128 [R215+0x3100], [R8.64], !P1 ;  /* 0x0310000008d70fae */ /* 0x0005e2000c901d48 */
[----:B------:R3:W-:Y:S01]  /*10690*/  MUFU.EX2 R195, R36 ;  /* 0x0000002400c37308 */ /* 0x0007e20000000800 */
[-C--:B-1----:R-:W-:Y:S02]  /*106a0*/  @P0 IADD3.X R7, R9, R12.reuse, RZ, P2, !PT ;  /* 0x0000000c09070210 */ /* 0x082fe400017fe4ff */
[----:B-----5:R-:W-:Y:S04]  /*106b0*/  @P0 IADD3 R10, P2, R4, R5, RZ ;  /* 0x00000005040a0210 */ /* 0x020fe80007f5e0ff */
[----:B------:R1:W-:Y:S01]  /*106c0*/  @P0 LDGSTS.E.BYPASS.LTC128B.128 [R215+0x3900], [R6.64], !P1 ;  /* 0x0390000006d70fae */ /* 0x0003e2000c901d48 */
[----:B------:R-:W-:Y:S01]  /*106d0*/  @P0 IADD3.X R5, R7, R12, RZ, P3, !PT ;  /* 0x0000000c07050210 */ /* 0x000fe20001ffe4ff */
[--C-:B------:R-:W-:Y:S02]  /*106e0*/  FFMA.FTZ R11, R23, c[0x0][0x2d0], -R160.reuse ;  /* 0x0000b400170b7a23 */ /* 0x100fe400000108a0 */
[----:B---3--:R-:W-:Y:S02]  /*106f0*/  FMUL.FTZ R36, R113, R148 ;  /* 0x0000009471247220 */ /* 0x008fe40000410000 */
[----:B------:R3:W5:Y:S01]  /*10700*/  MUFU.EX2 R222, R11 ;  /* 0x0000000b00de7308 */ /* 0x0007620000000800 */
[----:B--2---:R-:W-:Y:S01]  /*10710*/  FMUL.FTZ R8, R111, R116 ;  /* 0x000000746f087220 */ /* 0x004fe20000410000 */
[----:B------:R2:W-:Y:S01]  /*10720*/  @P0 LDGSTS.E.BYPASS.LTC128B.128 [R215+0x4100], [R4.64], !P1 ;  /* 0x0410000004d70fae */ /* 0x0005e2000c901d48 */
[----:B------:R-:W-:Y:S01]  /*10730*/  F2FP.PACK_AB R116, R227, R226 ;  /* 0x000000e2e374723e */ /* 0x000fe200000000ff */
[----:B------:R-:W-:Y:S01]  /*10740*/  FMUL.FTZ R9, R111, R117 ;  /* 0x000000756f097220 */ /* 0x000fe20000410000 */
[----:B----4-:R-:W-:Y:S05]  /*10750*/  F2FP.PACK_AB R117, R168, R167 ;  /* 0x000000a7a875723e */ /* 0x010fea00000000ff */
[----:B------:R-:W-:Y:S01]  /*10760*/  MUFU.EX2 R148, R46 ;  /* 0x0000002e00947308 */ /* 0x000fe20000000800 */
[----:B-1----:R-:W-:Y:S02]  /*10770*/  FFMA.FTZ R6, R34, c[0x0][0x2d0], -R160 ;  /* 0x0000b40022067a23 */ /* 0x002fe400000108a0 */
[C---:B------:R-:W-:Y:S01]  /*10780*/  FMUL.FTZ R7, R112.reuse, R123 ;  /* 0x0000007b70077220 */ /* 0x040fe20000410000 */
[----:B---3--:R-:W-:Y:S06]  /*10790*/  @P0 IADD3.X R11, R5, R12, RZ, P2, !PT ;  /* 0x0000000c050b0210 */ /* 0x008fec00017fe4ff */
[----:B------:R1:W-:Y:S01]  /*107a0*/  MUFU.EX2 R220, R6 ;  /* 0x0000000600dc7308 */ /* 0x0003e20000000800 */
[----:B------:R-:W-:Y:S01]  /*107b0*/  F2FP.PACK_AB R123, R235, R234 ;  /* 0x000000eaeb7b723e */ /* 0x000fe200000000ff */
[----:B------:R-:W-:Y:S02]  /*107c0*/  FFMA.FTZ R12, R29, c[0x0][0x2d0], -R162 ;  /* 0x0000b4001d0c7a23 */ /* 0x000fe400000108a2 */
[----:B--2---:R-:W-:Y:S01]  /*107d0*/  FFMA.FTZ R4, R35, c[0x0][0x2d0], -R160 ;  /* 0x0000b40023047a23 */ /* 0x004fe200000108a0 */
[----:B------:R2:W-:Y:S01]  /*107e0*/  @P0 LDGSTS.E.BYPASS.LTC128B.128 [R215+0x4900], [R10.64], !P1 ;  /* 0x049000000ad70fae */ /* 0x0005e2000c901d48 */
[----:B------:R-:W-:Y:S01]  /*107f0*/  FMUL.FTZ R5, R113, R121 ;  /* 0x0000007971057220 */ /* 0x000fe20000410000 */
[----:B------:R-:W-:Y:S01]  /*10800*/  F2FP.PACK_AB R121, R233, R232 ;  /* 0x000000e8e979723e */ /* 0x000fe200000000ff */
[----:B------:R-:W-:Y:S02]  /*10810*/  FMUL.FTZ R29, R111, R141 ;  /* 0x0000008d6f1d7220 */ /* 0x000fe40000410000 */
[----:B------:R3:W4:Y:S01]  /*10820*/  MUFU.EX2 R221, R4 ;  /* 0x0000000400dd7308 */ /* 0x0007220000000800 */
[C---:B------:R-:W-:Y:S02]  /*10830*/  FMUL.FTZ R34, R112.reuse, R146 ;  /* 0x0000009270227220 */ /* 0x040fe40000410000 */
[----:B------:R-:W4:Y:S01]  /*10840*/  LDSM.16.MT88.4 R20, [R200] ;  /* 0x00000000c814783b */ /* 0x000f220000004200 */
[C---:B------:R-:W-:Y:S06]  /*10850*/  FMUL.FTZ R35, R112.reuse, R147 ;  /* 0x0000009370237220 */ /* 0x040fec0000410000 */
[----:B------:R5:W-:Y:S01]  /*10860*/  MUFU.EX2 R217, R12 ;  /* 0x0000000c00d97308 */ /* 0x000be20000000800 */
[----:B------:R-:W4:Y:S01]  /*10870*/  LDSM.16.MT88.4 R156, [R204] ;  /* 0x00000000cc9c783b */ /* 0x000f220000004200 */
[----:B-1----:R-:W-:Y:S01]  /*10880*/  FMUL.FTZ R6, R112, R122 ;  /* 0x0000007a70067220 */ /* 0x002fe20000410000 */
[----:B------:R-:W-:Y:S06]  /*10890*/  F2FP.PACK_AB R122, R239, R237 ;  /* 0x000000edef7a723e */ /* 0x000fec00000000ff */
[----:B------:R-:W-:Y:S01]  /*108a0*/  LDSM.16.MT88.4 R128, [R203] ;  /* 0x00000000cb80783b */ /* 0x000fe20000004200 */
[----:B--2---:R-:W-:Y:S01]  /*108b0*/  FMUL.FTZ R10, R0, R118 ;  /* 0x00000076000a7220 */ /* 0x004fe20000410000 */
[----:B------:R-:W-:Y:S01]  /*108c0*/  F2FP.PACK_AB R118, R231, R230 ;  /* 0x000000e6e776723e */ /* 0x000fe200000000ff */
[--C-:B---3--:R-:W-:Y:S02]  /*108d0*/  FFMA.FTZ R4, R24, c[0x0][0x2d0], -R162.reuse ;  /* 0x0000b40018047a23 */ /* 0x108fe400000108a2 */
[----:B------:R-:W-:Y:S01]  /*108e0*/  FMUL.FTZ R11, R0, R119 ;  /* 0x00000077000b7220 */ /* 0x000fe20000410000 */
[----:B------:R-:W-:Y:S01]  /*108f0*/  F2FP.PACK_AB R119, R170, R169 ;  /* 0x000000a9aa77723e */ /* 0x000fe200000000ff */
[----:B------:R1:W-:Y:S01]  /*10900*/  MUFU.EX2 R199, R4 ;  /* 0x0000000400c77308 */ /* 0x0003e20000000800 */
[--C-:B------:R-:W-:Y:S01]  /*10910*/  FFMA.FTZ R24, R30, c[0x0][0x2d0], -R3.reuse ;  /* 0x0000b4001e187a23 */ /* 0x100fe20000010803 */
[----:B------:R-:W-:Y:S01]  /*10920*/  LDSM.16.MT88.4 R40, [R201+0x800] ;  /* 0x00080000c928783b */ /* 0x000fe20000004200 */
[----:B------:R-:W-:Y:S02]  /*10930*/  FMUL.FTZ R30, R0, R142 ;  /* 0x0000008e001e7220 */ /* 0x000fe40000410000 */
[----:B-----5:R-:W-:Y:S05]  /*10940*/  FMUL.FTZ R12, R111, R124 ;  /* 0x0000007c6f0c7220 */ /* 0x020fea0000410000 */
[----:B------:R2:W-:Y:S01]  /*10950*/  MUFU.EX2 R164, R24 ;  /* 0x0000001800a47308 */ /* 0x0005e20000000800 */
[----:B------:R-:W3:Y:S08]  /*10960*/  LDSM.16.MT88.4 R124, [R201] ;  /* 0x00000000c97c783b */ /* 0x000ef00000004200 */
[----:B------:R-:W-:Y:S01]  /*10970*/  LDSM.16.MT88.4 R52, [R200+0x1000] ;  /* 0x00100000c834783b */ /* 0x000fe20000004200 */
[--C-:B-1----:R-:W-:Y:S02]  /*10980*/  FFMA.FTZ R4, R25, c[0x0][0x2d0], -R162.reuse ;  /* 0x0000b40019047a23 */ /* 0x102fe400000108a2 */
[C---:B------:R-:W-:Y:S05]  /*10990*/  FMUL.FTZ R25, R111.reuse, R137 ;  /* 0x000000896f197220 */ /* 0x040fea0000410000 */
[----:B------:R-:W-:Y:S01]  /*109a0*/  LDSM.16.MT88.4 R144, [R204+0x2000] ;  /* 0x00200000cc90783b */ /* 0x000fe20000004200 */
[----:B------:R1:W5:Y:S01]  /*109b0*/  MUFU.EX2 R218, R4 ;  /* 0x0000000400da7308 */ /* 0x0003620000000800 */
[C---:B--2---:R-:W-:Y:S06]  /*109c0*/  FMUL.FTZ R24, R111.reuse, R136 ;  /* 0x000000886f187220 */ /* 0x044fec0000410000 */
[----:B------:R-:W0:Y:S01]  /*109d0*/  LDGDEPBAR ;  /* 0x00000000000079af */ /* 0x000e220000000000 */
[----:B-1----:R-:W-:Y:S02]  /*109e0*/  FFMA.FTZ R4, R28, c[0x0][0x2d0], -R162 ;  /* 0x0000b4001c047a23 */ /* 0x002fe400000108a2 */
[----:B------:R-:W-:Y:S02]  /*109f0*/  FMUL.FTZ R28, R111, R140 ;  /* 0x0000008c6f1c7220 */ /* 0x000fe40000410000 */
[----:B------:R1:W2:Y:S02]  /*10a00*/  MUFU.EX2 R219, R4 ;  /* 0x0000000400db7308 */ /* 0x0002a40000000800 */
[----:B-1----:R-:W-:Y:S01]  /*10a10*/  FMUL.FTZ R4, R113, R120 ;  /* 0x0000007871047220 */ /* 0x002fe20000410000 */
[----:B------:R-:W-:Y:S07]  /*10a20*/  F2FP.PACK_AB R120, R238, R236 ;  /* 0x000000ecee78723e */ /* 0x000fee00000000ff */
[-C--:B----4-:R-:W-:Y:S08]  /*10a30*/  HMMA.16816.F32 R4, R120, R20.reuse, R4 ;  /* 0x000000147804723c */ /* 0x090ff00000001804 */
[C---:B------:R-:W-:Y:S07]  /*10a40*/  HMMA.16816.F32 R8, R116.reuse, R20, R8 ;  /* 0x000000147408723c */ /* 0x040fee0000001808 */
[----:B------:R-:W-:Y:S01]  /*10a50*/  FFMA.FTZ R20, R27, c[0x0][0x2d0], -R3 ;  /* 0x0000b4001b147a23 */ /* 0x000fe20000010803 */
[-C--:B------:R-:W-:Y:S03]  /*10a60*/  HMMA.16816.F32 R12, R116, R22.reuse, R12 ;  /* 0x00000016740c723c */ /* 0x080fe6000000180c */
[----:B------:R1:W4:Y:S01]  /*10a70*/  MUFU.EX2 R165, R20 ;  /* 0x0000001400a57308 */ /* 0x0003220000000800 */
[C---:B------:R-:W-:Y:S02]  /*10a80*/  FMUL.FTZ R21, R113.reuse, R133 ;  /* 0x0000008571157220 */ /* 0x040fe40000410000 */
[C---:B------:R-:W-:Y:S02]  /*10a90*/  FMUL.FTZ R27, R0.reuse, R139 ;  /* 0x0000008b001b7220 */ /* 0x040fe40000410000 */
[C---:B------:R-:W-:Y:S04]  /*10aa0*/  HMMA.16816.F32 R16, R120.reuse, R22, R16 ;  /* 0x000000167810723c */ /* 0x040fe80000001810 */
[----:B------:R-:W-:Y:S03]  /*10ab0*/  FFMA.FTZ R0, R0, R244, R167 ;  /* 0x000000f400007223 */ /* 0x000fe600000100a7 */
[C---:B------:R-:W-:Y:S02]  /*10ac0*/  FMUL.FTZ R22, R112.reuse, R134 ;  /* 0x0000008670167220 */ /* 0x040fe40000410000 */
[----:B------:R-:W-:Y:S03]  /*10ad0*/  FMUL.FTZ R23, R112, R135 ;  /* 0x0000008770177220 */ /* 0x000fe60000410000 */
[----:B------:R-:W-:Y:S02]  /*10ae0*/  FADD.FTZ R0, R168, R0 ;  /* 0x00000000a8007221 */ /* 0x000fe40000010000 */
[----:B-1----:R-:W-:Y:S07]  /*10af0*/  FMUL.FTZ R20, R113, R132 ;  /* 0x0000008471147220 */ /* 0x002fee0000410000 */
[-C--:B------:R-:W-:Y:S08]  /*10b00*/  HMMA.16816.F32 R20, R120, R156.reuse, R20 ;  /* 0x0000009c7814723c */ /* 0x080ff00000001814 */
[C---:B------:R-:W-:Y:S08]  /*10b10*/  HMMA.16816.F32 R24, R116.reuse, R156, R24 ;  /* 0x0000009c7418723c */ /* 0x040ff00000001818 */
[-C--:B------:R-:W-:Y:S08]  /*10b20*/  HMMA.16816.F32 R28, R116, R158.reuse, R28 ;  /* 0x0000009e741c723c */ /* 0x080ff0000000181c */
[C---:B------:R-:W-:Y:S01]  /*10b30*/  HMMA.16816.F32 R32, R120.reuse, R158, R32 ;  /* 0x0000009e7820723c */ /* 0x040fe20000001820 */
[----:B------:R1:W1:Y:S07]  /*10b40*/  MUFU.EX2 R159, R47 ;  /* 0x0000002f009f7308 */ /* 0x00026e0000000800 */
[-C--:B---3--:R-:W-:Y:S03]  /*10b50*/  HMMA.16816.F32 R84, R120, R124.reuse, R84 ;  /* 0x0000007c7854723c */ /* 0x088fe60000001854 */
[----:B------:R-:W-:Y:S05]  /*10b60*/  MUFU.EX2 R158, R58 ;  /* 0x0000003a009e7308 */ /* 0x000fea0000000800 */
[C---:B------:R-:W-:Y:S08]  /*10b70*/  HMMA.16816.F32 R88, R116.reuse, R124, R88 ;  /* 0x0000007c7458723c */ /* 0x040ff00000001858 */
[-C--:B------:R-:W-:Y:S01]  /*10b80*/  HMMA.16816.F32 R92, R116, R126.reuse, R92 ;  /* 0x0000007e745c723c */ /* 0x080fe2000000185c */
[----:B-1----:R-:W-:Y:S07]  /*10b90*/  LDSM.16.MT88.4 R44, [R203+0x800] ;  /* 0x00080000cb2c783b */ /* 0x002fee0000004200 */
[C---:B------:R-:W-:Y:S01]  /*10ba0*/  HMMA.16816.F32 R96, R120.reuse, R126, R96 ;  /* 0x0000007e7860723c */ /* 0x040fe20000001860 */
[----:B------:R-:W1:Y:S07]  /*10bb0*/  LDSM.16.MT88.4 R124, [R200+0x800] ;  /* 0x00080000c87c783b */ /* 0x000e6e0000004200 */
[-C--:B------:R-:W-:Y:S08]  /*10bc0*/  HMMA.16816.F32 R36, R120, R128.reuse, R36 ;  /* 0x000000807824723c */ /* 0x080ff00000001824 */
        /* <DEDUP_REMOVED lines=8> */
[----:B-----5:R-:W-:Y:S02]  /*10c50*/  F2FP.PACK_AB R120, R218, R199 ;  /* 0x000000c7da78723e */ /* 0x020fe400000000ff */
[----:B--2---:R-:W-:Y:S01]  /*10c60*/  F2FP.PACK_AB R122, R217, R219 ;  /* 0x000000dbd97a723e */ /* 0x004fe200000000ff */
[-C--:B-1----:R-:W-:Y:S05]  /*10c70*/  HMMA.16816.F32 R4, R116, R124.reuse, R4 ;  /* 0x0000007c7404723c */ /* 0x082fea0000001804 */
[----:B----4-:R-:W-:Y:S02]  /*10c80*/  F2FP.PACK_AB R121, R165, R166 ;  /* 0x000000a6a579723e */ /* 0x010fe400000000ff */
[----:B------:R-:W-:Y:S07]  /*10c90*/  F2FP.PACK_AB R123, R163, R164 ;  /* 0x000000a4a37b723e */ /* 0x000fee00000000ff */
[C---:B------:R-:W-:Y:S08]  /*10ca0*/  HMMA.16816.F32 R8, R120.reuse, R124, R8 ;  /* 0x0000007c7808723c */ /* 0x040ff00000001808 */
[-C--:B------:R-:W-:Y:S08]  /*10cb0*/  HMMA.16816.F32 R12, R120, R126.reuse, R12 ;  /* 0x0000007e780c723c */ /* 0x080ff0000000180c */
[C---:B------:R-:W-:Y:S08]  /*10cc0*/  HMMA.16816.F32 R16, R116.reuse, R126, R16 ;  /* 0x0000007e7410723c */ /* 0x040ff00000001810 */
[-C--:B---3--:R-:W-:Y:S08]  /*10cd0*/  HMMA.16816.F32 R20, R116, R128.reuse, R20 ;  /* 0x000000807414723c */ /* 0x088ff00000001814 */
[C---:B------:R-:W-:Y:S08]  /*10ce0*/  HMMA.16816.F32 R24, R120.reuse, R128, R24 ;  /* 0x000000807818723c */ /* 0x040ff00000001818 */
[-C--:B------:R-:W-:Y:S08]  /*10cf0*/  HMMA.16816.F32 R28, R120, R130.reuse, R28 ;  /* 0x00000082781c723c */ /* 0x080ff0000000181c */
[C---:B------:R-:W-:Y:S01]  /*10d00*/  HMMA.16816.F32 R32, R116.reuse, R130, R32 ;  /* 0x000000827420723c */ /* 0x040fe20000001820 */
[----:B------:R-:W-:Y:S07]  /*10d10*/  LDSM.16.MT88.4 R128, [R200+0x2000] ;  /* 0x00200000c880783b */ /* 0x000fee0000004200 */
[-C--:B------:R-:W-:Y:S08]  /*10d20*/  HMMA.16816.F32 R84, R116, R40.reuse, R84 ;  /* 0x000000287454723c */ /* 0x080ff00000001854 */
[C---:B------:R-:W-:Y:S07]  /*10d30*/  HMMA.16816.F32 R88, R120.reuse, R40, R88 ;  /* 0x000000287858723c */ /* 0x040fee0000001858 */
[--C-:B------:R-:W-:Y:S01]  /*10d40*/  FFMA.FTZ R40, R64, c[0x0][0x2d0], -R161.reuse ;  /* 0x0000b40040287a23 */ /* 0x100fe200000108a1 */
[-C--:B------:R-:W-:Y:S03]  /*10d50*/  HMMA.16816.F32 R92, R120, R42.reuse, R92 ;  /* 0x0000002a785c723c */ /* 0x080fe6000000185c */
[----:B------:R1:W-:Y:S01]  /*10d60*/  MUFU.EX2 R183, R40 ;  /* 0x0000002800b77308 */ /* 0x0003e20000000800 */
[----:B------:R-:W-:Y:S04]  /*10d70*/  F2FP.PACK_AB R41, R193, R194 ;  /* 0x000000c2c129723e */ /* 0x000fe800000000ff */
[C---:B------:R-:W-:Y:S07]  /*10d80*/  HMMA.16816.F32 R96, R116.reuse, R42, R96 ;  /* 0x0000002a7460723c */ /* 0x040fee0000001860 */
[----:B------:R-:W-:Y:S01]  /*10d90*/  F2FP.PACK_AB R42, R195, R196 ;  /* 0x000000c4c32a723e */ /* 0x000fe200000000ff */
[-C--:B------:R-:W-:Y:S04]  /*10da0*/  HMMA.16816.F32 R36, R116, R44.reuse, R36 ;  /* 0x0000002c7424723c */ /* 0x080fe80000001824 */
[----:B------:R-:W-:Y:S04]  /*10db0*/  F2FP.PACK_AB R43, R191, R192 ;  /* 0x000000c0bf2b723e */ /* 0x000fe800000000ff */
[C---:B------:R-:W-:Y:S04]  /*10dc0*/  HMMA.16816.F32 R100, R120.reuse, R44, R100 ;  /* 0x0000002c7864723c */ /* 0x040fe80000001864 */
[----:B-1----:R-:W-:Y:S03]  /*10dd0*/  FFMA.FTZ R40, R65, c[0x0][0x2d0], -R161 ;  /* 0x0000b40041287a23 */ /* 0x002fe600000108a1 */
[----:B------:R-:W-:Y:S01]  /*10de0*/  FFMA.FTZ R44, R57, c[0x0][0x2d0], -R162 ;  /* 0x0000b400392c7a23 */ /* 0x000fe200000108a2 */
[-C--:B------:R-:W-:Y:S01]  /*10df0*/  HMMA.16816.F32 R48, R120, R46.reuse, R48 ;  /* 0x0000002e7830723c */ /* 0x080fe20000001830 */
[----:B------:R1:W-:Y:S03]  /*10e00*/  MUFU.EX2 R182, R40 ;  /* 0x0000002800b67308 */ /* 0x0003e60000000800 */
[----:B------:R-:W-:Y:S04]  /*10e10*/  F2FP.PACK_AB R45, R149, R150 ;  /* 0x00000096952d723e */ /* 0x000fe800000000ff */
[----:B------:R-:W-:Y:S03]  /*10e20*/  HMMA.16816.F32 R104, R116, R46, R104 ;  /* 0x0000002e7468723c */ /* 0x000fe60000001868 */
[----:B------:R2:W-:Y:S04]  /*10e30*/  MUFU.EX2 R178, R44 ;  /* 0x0000002c00b27308 */ /* 0x0005e80000000800 */
[----:B------:R-:W-:Y:S02]  /*10e40*/  F2FP.PACK_AB R46, R151, R188 ;  /* 0x000000bc972e723e */ /* 0x000fe400000000ff */
[----:B------:R-:W-:Y:S03]  /*10e50*/  F2FP.PACK_AB R47, R159, R148 ;  /* 0x000000949f2f723e */ /* 0x000fe600000000ff */
[--C-:B-1----:R-:W-:Y:S04]  /*10e60*/  FFMA.FTZ R40, R66, c[0x0][0x2d0], -R160.reuse ;  /* 0x0000b40042287a23 */ /* 0x102fe800000108a0 */
[----:B------:R1:W-:Y:S01]  /*10e70*/  MUFU.EX2 R181, R40 ;  /* 0x0000002800b57308 */ /* 0x0003e20000000800 */
[----:B--2---:R-:W-:Y:S01]  /*10e80*/  F2FP.PACK_AB R44, R189, R190 ;  /* 0x000000bebd2c723e */ /* 0x004fe200000000ff */
[----:B-1----:R-:W-:Y:S02]  /*10e90*/  FFMA.FTZ R40, R67, c[0x0][0x2d0], -R160 ;  /* 0x0000b40043287a23 */ /* 0x002fe400000108a0 */
[----:B------:R-:W1:Y:S06]  /*10ea0*/  LDSM.16.MT88.4 R64, [R204+0x1000] ;  /* 0x00100000cc40783b */ /* 0x000e6c0000004200 */
[----:B------:R2:W-:Y:S02]  /*10eb0*/  MUFU.EX2 R180, R40 ;  /* 0x0000002800b47308 */ /* 0x0005e40000000800 */
[--C-:B--2---:R-:W-:Y:S08]  /*10ec0*/  FFMA.FTZ R40, R56, c[0x0][0x2d0], -R162.reuse ;  /* 0x0000b40038287a23 */ /* 0x104ff000000108a2 */
[----:B------:R2:W-:Y:S02]  /*10ed0*/  MUFU.EX2 R179, R40 ;  /* 0x0000002800b37308 */ /* 0x0005e40000000800 */
[----:B--2---:R-:W-:Y:S07]  /*10ee0*/  F2FP.PACK_AB R40, R197, R198 ;  /* 0x000000c6c528723e */ /* 0x004fee00000000ff */
[-C--:B------:R-:W-:Y:S08]  /*10ef0*/  HMMA.16816.F32 R4, R40, R52.reuse, R4 ;  /* 0x000000342804723c */ /* 0x080ff00000001804 */
[C---:B------:R-:W-:Y:S07]  /*10f00*/  HMMA.16816.F32 R8, R44.reuse, R52, R8 ;  /* 0x000000342c08723c */ /* 0x040fee0000001808 */
[----:B------:R-:W-:Y:S01]  /*10f10*/  FFMA.FTZ R52, R59, c[0x0][0x2d0], -R3 ;  /* 0x0000b4003b347a23 */ /* 0x000fe20000010803 */
[-C--:B------:R-:W-:Y:S01]  /*10f20*/  HMMA.16816.F32 R12, R44, R54.reuse, R12 ;  /* 0x000000362c0c723c */ /* 0x080fe2000000180c */
[----:B------:R-:W2:Y:S02]  /*10f30*/  LDSM.16.MT88.4 R56, [R201+0x1000] ;  /* 0x00100000c938783b */ /* 0x000ea40000004200 */
[----:B------:R3:W4:Y:S05]  /*10f40*/  MUFU.EX2 R157, R52 ;  /* 0x00000034009d7308 */ /* 0x00072a0000000800 */
[C---:B------:R-:W-:Y:S08]  /*10f50*/  HMMA.16816.F32 R16, R40.reuse, R54, R16 ;  /* 0x000000362810723c */ /* 0x040ff00000001810 */
[-C--:B-1----:R-:W-:Y:S08]  /*10f60*/  HMMA.16816.F32 R20, R40, R64.reuse, R20 ;  /* 0x000000402814723c */ /* 0x082ff00000001814 */
[C---:B------:R-:W-:Y:S04]  /*10f70*/  HMMA.16816.F32 R24, R44.reuse, R64, R24 ;  /* 0x000000402c18723c */ /* 0x040fe80000001818 */
[--C-:B---3--:R-:W-:Y:S02]  /*10f80*/  FFMA.FTZ R52, R60, c[0x0][0x2d0], -R162.reuse ;  /* 0x0000b4003c347a23 */ /* 0x108fe400000108a2 */
[--C-:B------:R-:W-:Y:S02]  /*10f90*/  FFMA.FTZ R60, R68, c[0x0][0x2d0], -R161.reuse ;  /* 0x0000b400443c7a23 */ /* 0x100fe400000108a1 */
[-C--:B------:R-:W-:Y:S01]  /*10fa0*/  HMMA.16816.F32 R28, R44, R66.reuse, R28 ;  /* 0x000000422c1c723c */ /* 0x080fe2000000181c */
[----:B------:R1:W-:Y:S03]  /*10fb0*/  MUFU.EX2 R177, R52 ;  /* 0x0000003400b17308 */ /* 0x0003e60000000800 */
[--C-:B------:R-:W-:Y:S04]  /*10fc0*/  FFMA.FTZ R64, R76, c[0x0][0x2d0], -R162.reuse ;  /* 0x0000b4004c407a23 */ /* 0x100fe800000108a2 */
[C---:B------:R-:W-:Y:S03]  /*10fd0*/  HMMA.16816.F32 R32, R40.reuse, R66, R32 ;  /* 0x000000422820723c */ /* 0x040fe60000001820 */
[----:B------:R3:W-:Y:S05]  /*10fe0*/  MUFU.EX2 R175, R60 ;  /* 0x0000003c00af7308 */ /* 0x0007ea0000000800 */
[-C--:B--2---:R-:W-:Y:S05]  /*10ff0*/  HMMA.16816.F32 R84, R40, R56.reuse, R84 ;  /* 0x000000382854723c */ /* 0x084fea0000001854 */
[----:B------:R-:W-:Y:S03]  /*11000*/  MUFU.EX2 R67, R64 ;  /* 0x0000004000437308 */ /* 0x000fe60000000800 */
[C---:B------:R-:W-:Y:S04]  /*11010*/  HMMA.16816.F32 R88, R44.reuse, R56, R88 ;  /* 0x000000382c58723c */ /* 0x040fe80000001858 */
[----:B-1----:R-:W-:Y:S03]  /*11020*/  FFMA.FTZ R52, R61, c[0x0][0x2d0], -R162 ;  /* 0x0000b4003d347a23 */ /* 0x002fe600000108a2 */
[--C-:B------:R-:W-:Y:S01]  /*11030*/  FFMA.FTZ R56, R71, c[0x0][0x2d0], -R160.reuse ;  /* 0x0000b40047387a23 */ /* 0x100fe200000108a0 */
[-C--:B------:R-:W-:Y:S01]  /*11040*/  HMMA.16816.F32 R92, R44, R58.reuse, R92 ;  /* 0x0000003a2c5c723c */ /* 0x080fe2000000185c */
[----:B------:R1:W2:Y:S03]  /*11050*/  MUFU.EX2 R176, R52 ;  /* 0x0000003400b07308 */ /* 0x0002a60000000800 */
[----:B---3--:R-:W-:Y:S04]  /*11060*/  FFMA.FTZ R60, R69, c[0x0][0x2d0], -R161 ;  /* 0x0000b400453c7a23 */ /* 0x008fe800000108a1 */
[C---:B------:R-:W-:Y:S03]  /*11070*/  HMMA.16816.F32 R96, R40.reuse, R58, R96 ;  /* 0x0000003a2860723c */ /* 0x040fe60000001860 */
[----:B------:R3:W-:Y:S10]  /*11080*/  MUFU.EX2 R174, R60 ;  /* 0x0000003c00ae7308 */ /* 0x0007f40000000800 */
[----:B------:R5:W-:Y:S01]  /*11090*/  MUFU.EX2 R172, R56 ;  /* 0x0000003800ac7308 */ /* 0x000be20000000800 */
[----:B-1----:R-:W-:Y:S09]  /*110a0*/  FFMA.FTZ R52, R62, c[0x0][0x2d0], -R3 ;  /* 0x0000b4003e347a23 */ /* 0x002ff20000010803 */
[----:B------:R1:W1:Y:S01]  /*110b0*/  MUFU.EX2 R156, R52 ;  /* 0x00000034009c7308 */ /* 0x0002620000000800 */
[----:B---3--:R-:W-:Y:S09]  /*110c0*/  FFMA.FTZ R60, R70, c[0x0][0x2d0], -R160 ;  /* 0x0000b400463c7a23 */ /* 0x008ff200000108a0 */
[----:B------:R3:W-:Y:S01]  /*110d0*/  MUFU.EX2 R173, R60 ;  /* 0x0000003c00ad7308 */ /* 0x0007e20000000800 */
[--C-:B-----5:R-:W-:Y:S09]  /*110e0*/  FFMA.FTZ R56, R80, c[0x0][0x2d0], -R161.reuse ;  /* 0x0000b40050387a23 */ /* 0x120ff200000108a1 */
[----:B------:R5:W-:Y:S01]  /*110f0*/  MUFU.EX2 R171, R56 ;  /* 0x0000003800ab7308 */ /* 0x000be20000000800 */
[----:B-1----:R-:W1:Y:S08]  /*11100*/  LDSM.16.MT88.4 R52, [R203+0x1000] ;  /* 0x00100000cb34783b */ /* 0x002e700000004200 */
[----:B---3--:R-:W3:Y:S01]  /*11110*/  LDSM.16.MT88.4 R60, [R200+0x1800] ;  /* 0x00180000c83c783b */ /* 0x008ee20000004200 */
[----:B-----5:R-:W-:Y:S04]  /*11120*/  FFMA.FTZ R56, R81, c[0x0][0x2d0], -R161 ;  /* 0x0000b40051387a23 */ /* 0x020fe800000108a1 */
[----:B------:R5:W-:Y:S01]  /*11130*/  MUFU.EX2 R80, R56 ;  /* 0x0000003800507308 */ /* 0x000be20000000800 */
[-C--:B-1----:R-:W-:Y:S08]  /*11140*/  HMMA.16816.F32 R36, R40, R52.reuse, R36 ;  /* 0x000000342824723c */ /* 0x082ff00000001824 */
[C---:B------:R-:W-:Y:S04]  /*11150*/  HMMA.16816.F32 R100, R44.reuse, R52, R100 ;  /* 0x000000342c64723c */ /* 0x040fe80000001864 */
[----:B-----5:R-:W-:Y:S03]  /*11160*/  FFMA.FTZ R56, R73, c[0x0][0x2d0], -R162 ;  /* 0x0000b40049387a23 */ /* 0x020fe600000108a2 */
[--C-:B------:R-:W-:Y:S01]  /*11170*/  FFMA.FTZ R52, R82, c[0x0][0x2d0], -R160.reuse ;  /* 0x0000b40052347a23 */ /* 0x100fe200000108a0 */
[-C--:B------:R-:W-:Y:S01]  /*11180*/  HMMA.16816.F32 R48, R44, R54.reuse, R48 ;  /* 0x000000362c30723c */ /* 0x080fe20000001830 */
[----:B------:R1:W-:Y:S06]  /*11190*/  MUFU.EX2 R68, R56 ;  /* 0x0000003800447308 */ /* 0x0003ec0000000800 */
[----:B------:R-:W-:Y:S01]  /*111a0*/  FFMA.FTZ R44, R83, c[0x0][0x2d0], -R160 ;  /* 0x0000b400532c7a23 */ /* 0x000fe200000108a0 */
[----:B------:R-:W-:Y:S03]  /*111b0*/  HMMA.16816.F32 R104, R40, R54, R104 ;  /* 0x000000362868723c */ /* 0x000fe60000001868 */
[----:B------:R5:W-:Y:S01]  /*111c0*/  MUFU.EX2 R70, R44 ;  /* 0x0000002c00467308 */ /* 0x000be20000000800 */
[----:B----4-:R-:W-:Y:S02]  /*111d0*/  F2FP.PACK_AB R45, R157, R158 ;  /* 0x0000009e9d2d723e */ /* 0x010fe400000000ff */
[----:B--2---:R-:W-:Y:S02]  /*111e0*/  F2FP.PACK_AB R46, R176, R177 ;  /* 0x000000b1b02e723e */ /* 0x004fe400000000ff */
[----:B------:R-:W-:Y:S04]  /*111f0*/  F2FP.PACK_AB R40, R186, R187 ;  /* 0x000000bbba28723e */ /* 0x000fe800000000ff */
[----:B------:R-:W-:Y:S01]  /*11200*/  F2FP.PACK_AB R41, R184, R185 ;  /* 0x000000b9b829723e */ /* 0x000fe200000000ff */
[----:B------:R2:W-:Y:S01]  /*11210*/  MUFU.EX2 R71, R52 ;  /* 0x0000003400477308 */ /* 0x0005e20000000800 */
[----:B------:R-:W-:Y:S02]  /*11220*/  F2FP.PACK_AB R42, R182, R183 ;  /* 0x000000b7b62a723e */ /* 0x000fe400000000ff */
[----:B------:R-:W-:Y:S01]  /*11230*/  F2FP.PACK_AB R43, R180, R181 ;  /* 0x000000b5b42b723e */ /* 0x000fe200000000ff */
[----:B-1----:R-:W-:Y:S01]  /*11240*/  LDSM.16.MT88.4 R56, [R201+0x1800] ;  /* 0x00180000c938783b */ /* 0x002fe20000004200 */
[----:B------:R-:W-:Y:S05]  /*11250*/  F2FP.PACK_AB R47, R114, R156 ;  /* 0x0000009c722f723e */ /* 0x000fea00000000ff */
[-C--:B---3--:R-:W-:Y:S03]  /*11260*/  HMMA.16816.F32 R4, R40, R60.reuse, R4 ;  /* 0x0000003c2804723c */ /* 0x088fe60000001804 */
[--C-:B-----5:R-:W-:Y:S04]  /*11270*/  FFMA.FTZ R44, R72, c[0x0][0x2d0], -R162.reuse ;  /* 0x0000b400482c7a23 */ /* 0x120fe800000108a2 */
[----:B------:R1:W3:Y:S01]  /*11280*/  MUFU.EX2 R69, R44 ;  /* 0x0000002c00457308 */ /* 0x0002e20000000800 */
[----:B--2---:R-:W2:Y:S01]  /*11290*/  LDSM.16.MT88.4 R52, [R204+0x1800] ;  /* 0x00180000cc34783b */ /* 0x004ea20000004200 */
[----:B-1----:R-:W-:Y:S03]  /*112a0*/  F2FP.PACK_AB R44, R178, R179 ;  /* 0x000000b3b22c723e */ /* 0x002fe600000000ff */
[----:B---3--:R-:W-:Y:S04]  /*112b0*/  F2FP.PACK_AB R152, R68, R69 ;  /* 0x000000454498723e */ /* 0x008fe800000000ff */
[C---:B------:R-:W-:Y:S07]  /*112c0*/  HMMA.16816.F32 R8, R44.reuse, R60, R8 ;  /* 0x0000003c2c08723c */ /* 0x040fee0000001808 */
[--C-:B------:R-:W-:Y:S01]  /*112d0*/  FFMA.FTZ R60, R74, c[0x0][0x2d0], -R3.reuse ;  /* 0x0000b4004a3c7a23 */ /* 0x100fe20000010803 */
[-C--:B------:R-:W-:Y:S03]  /*112e0*/  HMMA.16816.F32 R12, R44, R62.reuse, R12 ;  /* 0x0000003e2c0c723c */ /* 0x080fe6000000180c */
[----:B------:R1:W-:Y:S05]  /*112f0*/  MUFU.EX2 R66, R60 ;  /* 0x0000003c00427308 */ /* 0x0003ea0000000800 */
[C---:B------:R-:W-:Y:S08]  /*11300*/  HMMA.16816.F32 R16, R40.reuse, R62, R16 ;  /* 0x0000003e2810723c */ /* 0x040ff00000001810 */
[-C--:B--2---:R-:W-:Y:S08]  /*11310*/  HMMA.16816.F32 R20, R40, R52.reuse, R20 ;  /* 0x000000342814723c */ /* 0x084ff00000001814 */
[C---:B------:R-:W-:Y:S04]  /*11320*/  HMMA.16816.F32 R24, R44.reuse, R52, R24 ;  /* 0x000000342c18723c */ /* 0x040fe80000001818 */
[--C-:B-1----:R-:W-:Y:S03]  /*11330*/  FFMA.FTZ R60, R75, c[0x0][0x2d0], -R3.reuse ;  /* 0x0000b4004b3c7a23 */ /* 0x102fe60000010803 */
[----:B------:R-:W-:Y:S01]  /*11340*/  FFMA.FTZ R52, R77, c[0x0][0x2d0], -R162 ;  /* 0x0000b4004d347a23 */ /* 0x000fe200000108a2 */
[-C--:B------:R-:W-:Y:S01]  /*11350*/  HMMA.16816.F32 R28, R44, R54.reuse, R28 ;  /* 0x000000362c1c723c */ /* 0x080fe2000000181c */
[----:B------:R1:W2:Y:S07]  /*11360*/  MUFU.EX2 R65, R60 ;  /* 0x0000003c00417308 */ /* 0x0002ae0000000800 */
[C---:B------:R-:W-:Y:S03]  /*11370*/  HMMA.16816.F32 R32, R40.reuse, R54, R32 ;  /* 0x000000362820723c */ /* 0x040fe60000001820 */
[----:B------:R-:W3:Y:S05]  /*11380*/  MUFU.EX2 R64, R52 ;  /* 0x0000003400407308 */ /* 0x000eea0000000800 */
[-C--:B------:R-:W-:Y:S08]  /*11390*/  HMMA.16816.F32 R84, R40, R56.reuse, R84 ;  /* 0x000000382854723c */ /* 0x080ff00000001854 */
[C---:B------:R-:W-:Y:S01]  /*113a0*/  HMMA.16816.F32 R88, R44.reuse, R56, R88 ;  /* 0x000000382c58723c */ /* 0x040fe20000001858 */
[----:B-1----:R-:W1:Y:S03]  /*113b0*/  LDSM.16.MT88.4 R60, [R203+0x1800] ;  /* 0x00180000cb3c783b */ /* 0x002e660000004200 */
[----:B--2---:R-:W-:Y:S04]  /*113c0*/  F2FP.PACK_AB R153, R65, R66 ;  /* 0x000000424199723e */ /* 0x004fe800000000ff */
[-C--:B------:R-:W-:Y:S04]  /*113d0*/  HMMA.16816.F32 R92, R44, R58.reuse, R92 ;  /* 0x0000003a2c5c723c */ /* 0x080fe8000000185c */
[----:B---3--:R-:W-:Y:S01]  /*113e0*/  F2FP.PACK_AB R154, R64, R67 ;  /* 0x00000043409a723e */ /* 0x008fe200000000ff */
[--C-:B------:R-:W-:Y:S02]  /*113f0*/  FFMA.FTZ R52, R78, c[0x0][0x2d0], -R3.reuse ;  /* 0x0000b4004e347a23 */ /* 0x100fe40000010803 */
[----:B------:R-:W-:Y:S01]  /*11400*/  FFMA.FTZ R3, R79, c[0x0][0x2d0], -R3 ;  /* 0x0000b4004f037a23 */ /* 0x000fe20000010803 */
[C---:B------:R-:W-:Y:S01]  /*11410*/  HMMA.16816.F32 R96, R40.reuse, R58, R96 ;  /* 0x0000003a2860723c */ /* 0x040fe20000001860 */
[----:B------:R-:W-:Y:S10]  /*11420*/  MUFU.EX2 R53, R52 ;  /* 0x0000003400357308 */ /* 0x000ff40000000800 */
[----:B------:R2:W3:Y:S01]  /*11430*/  MUFU.EX2 R52, R3 ;  /* 0x0000000300347308 */ /* 0x0004e20000000800 */
[-C--:B-1----:R-:W-:Y:S08]  /*11440*/  HMMA.16816.F32 R36, R40, R60.reuse, R36 ;  /* 0x0000003c2824723c */ /* 0x082ff00000001824 */
[C---:B------:R-:W-:Y:S04]  /*11450*/  HMMA.16816.F32 R100, R44.reuse, R60, R100 ;  /* 0x0000003c2c64723c */ /* 0x040fe80000001864 */
[----:B--2---:R-:W-:Y:S01]  /*11460*/  FFMA.FTZ R3, R113, R241, R236 ;  /* 0x000000f171037223 */ /* 0x004fe200000100ec */
[----:B---3--:R-:W-:Y:S03]  /*11470*/  F2FP.PACK_AB R155, R52, R53 ;  /* 0x00000035349b723e */ /* 0x008fe600000000ff */
[----:B------:R-:W-:Y:S01]  /*11480*/  FADD.FTZ R3, R238, R3 ;  /* 0x00000003ee037221 */ /* 0x000fe20000010000 */
[-C--:B------:R-:W-:Y:S01]  /*11490*/  HMMA.16816.F32 R48, R44, R62.reuse, R48 ;  /* 0x0000003e2c30723c */ /* 0x080fe20000001830 */
[----:B------:R-:W1:Y:S02]  /*114a0*/  LDSM.16.MT88.4 R44, [R201+0x2000] ;  /* 0x00200000c92c783b */ /* 0x000e640000004200 */
[----:B------:R-:W-:Y:S05]  /*114b0*/  FADD.FTZ R3, R237, R3 ;  /* 0x00000003ed037221 */ /* 0x000fea0000010000 */
[----:B------:R-:W-:Y:S07]  /*114c0*/  HMMA.16816.F32 R104, R40, R62, R104 ;  /* 0x0000003e2868723c */ /* 0x000fee0000001868 */
[----:B------:R-:W-:Y:S02]  /*114d0*/  F2FP.PACK_AB R40, R174, R175 ;  /* 0x000000afae28723e */ /* 0x000fe400000000ff */
[----:B------:R-:W-:Y:S03]  /*114e0*/  F2FP.PACK_AB R41, R172, R173 ;  /* 0x000000adac29723e */ /* 0x000fe600000000ff */
[----:B------:R-:W-:Y:S02]  /*114f0*/  F2FP.PACK_AB R42, R80, R171 ;  /* 0x000000ab502a723e */ /* 0x000fe400000000ff */
[----:B------:R-:W-:Y:S07]  /*11500*/  F2FP.PACK_AB R43, R70, R71 ;  /* 0x00000047462b723e */ /* 0x000fee00000000ff */
[-C--:B------:R-:W-:Y:S07]  /*11510*/  HMMA.16816.F32 R120, R40, R128.reuse, R4 ;  /* 0x000000802878723c */ /* 0x080fee0000001804 */
[----:B------:R-:W-:Y:S01]  /*11520*/  FFMA.FTZ R5, R112, R242, R232 ;  /* 0x000000f270057223 */ /* 0x000fe200000100e8 */
[C---:B------:R-:W-:Y:S04]  /*11530*/  HMMA.16816.F32 R116, R152.reuse, R128, R8 ;  /* 0x000000809874723c */ /* 0x040fe80000001808 */
[----:B------:R-:W-:Y:S01]  /*11540*/  FFMA.FTZ R4, R111, R243, R226 ;  /* 0x000000f36f047223 */ /* 0x000fe200000100e2 */
[----:B------:R-:W-:Y:S01]  /*11550*/  MOV R111, R108 ;  /* 0x0000006c006f7202 */ /* 0x000fe20000000f00 */
[----:B------:R-:W-:Y:S02]  /*11560*/  FADD.FTZ R5, R233, R5 ;  /* 0x00000005e9057221 */ /* 0x000fe40000010000 */
[----:B------:R-:W-:Y:S01]  /*11570*/  FADD.FTZ R4, R227, R4 ;  /* 0x00000004e3047221 */ /* 0x000fe20000010000 */
[-C--:B------:R-:W-:Y:S03]  /*11580*/  HMMA.16816.F32 R124, R152, R130.reuse, R12 ;  /* 0x00000082987c723c */ /* 0x080fe6000000180c */
[----:B------:R-:W-:Y:S02]  /*11590*/  FADD.FTZ R9, R234, R5 ;  /* 0x00000005ea097221 */ /* 0x000fe40000010000 */
[----:B------:R-:W-:Y:S02]  /*115a0*/  FADD.FTZ R11, R230, R4 ;  /* 0x00000004e60b7221 */ /* 0x000fe40000010000 */
[----:B------:R-:W-:Y:S01]  /*115b0*/  FADD.FTZ R10, R169, R0 ;  /* 0x00000000a90a7221 */ /* 0x000fe20000010000 */
[----:B------:R-:W2:Y:S01]  /*115c0*/  LDSM.16.MT88.4 R4, [R203+0x2000] ;  /* 0x00200000cb04783b */ /* 0x000ea20000004200 */
        /* <DEDUP_REMOVED lines=85> */
.L_x_1927:
        /* <DEDUP_REMOVED lines=16> */
.L_x_2011:
[----:B------:R-:W-:Y:S01]  /*11c20*/  FSETP.NE.FTZ.AND P3, PT, R3, RZ, PT ;  /* 0x000000ff0300720b */ /* 0x000fe20003f75000 */
[----:B----4-:R-:W-:Y:S01]  /*11c30*/  FADD.FTZ R7, R9, R7 ;  /* 0x0000000709077221 */ /* 0x010fe20000010000 */
[----:B------:R-:W-:-:S02]  /*11c40*/  MOV R0, RZ ;  /* 0x000000ff00007202 */ /* 0x000fc40000000f00 */
[----:B------:R-:W-:Y:S02]  /*11c50*/  FSETP.NE.FTZ.AND P1, PT, R6, RZ, PT ;  /* 0x000000ff0600720b */ /* 0x000fe40003f35000 */
[----:B------:R-:W-:Y:S02]  /*11c60*/  FSETP.NE.FTZ.AND P2, PT, R5, RZ, PT ;  /* 0x000000ff0500720b */ /* 0x000fe40003f55000 */
[----:B------:R-:W-:Y:S02]  /*11c70*/  MOV R4, RZ ;  /* 0x000000ff00047202 */ /* 0x000fe40000000f00 */
[----:B------:R-:W-:Y:S02]  /*11c80*/  FSETP.NE.FTZ.AND P0, PT, R7, RZ, PT ;  /* 0x000000ff0700720b */ /* 0x000fe40003f15000 */
[----:B------:R-:W-:Y:S01]  /*11c90*/  MOV R35, 0xff800000 ;  /* 0xff80000000237802 */ /* 0x000fe20000000f00 */
[----:B------:R-:W1:Y:S01]  /*11ca0*/  @P3 MUFU.RCP R0, R3 ;  /* 0x0000000300003308 */ /* 0x000e620000001000 */
[----:B------:R-:W-:-:S02]  /*11cb0*/  MOV R34, 0xff800000 ;  /* 0xff80000000227802 */ /* 0x000fc40000000f00 */
        /* <DEDUP_REMOVED lines=15> */
[----:B------:R-:W-:Y:S01]  /*11db0*/  @P1 MUFU.RCP R3, R6 ;  /* 0x0000000600031308 */ /* 0x000fe20000001000 */
        /* <DEDUP_REMOVED lines=8> */
[----:B------:R2:W3:Y:S01]  /*11e40*/  @P1 MUFU.LG2 R0, R6 ;  /* 0x0000000600001308 */ /* 0x0004e20000000c00 */
[C---:B-1----:R-:W-:Y:S02]  /*11e50*/  FMUL.FTZ R104, R4.reuse, R122 ;  /* 0x0000007a04687220 */ /* 0x042fe40000410000 */
[C---:B------:R-:W-:Y:S02]  /*11e60*/  FMUL.FTZ R105, R4.reuse, R123 ;  /* 0x0000007b04697220 */ /* 0x040fe40000410000 */
[C---:B------:R-:W-:Y:S02]  /*11e70*/  FMUL.FTZ R120, R4.reuse, R130 ;  /* 0x0000008204787220 */ /* 0x040fe40000410000 */
[----:B------:R-:W-:-:S02]  /*11e80*/  FMUL.FTZ R121, R4, R131 ;  /* 0x0000008304797220 */ /* 0x000fc40000410000 */
[C---:B------:R-:W-:Y:S02]  /*11e90*/  FMUL.FTZ R122, R4.reuse, R134 ;  /* 0x00000086047a7220 */ /* 0x040fe40000410000 */
[C---:B------:R-:W-:Y:S02]  /*11ea0*/  FMUL.FTZ R123, R4.reuse, R135 ;  /* 0x00000087047b7220 */ /* 0x040fe40000410000 */
[C---:B------:R-:W-:Y:S02]  /*11eb0*/  FMUL.FTZ R130, R4.reuse, R98 ;  /* 0x0000006204827220 */ /* 0x040fe40000410000 */
[----:B------:R-:W-:Y:S01]  /*11ec0*/  FMUL.FTZ R131, R4, R99 ;  /* 0x0000006304837220 */ /* 0x000fe20000410000 */
        /* <DEDUP_REMOVED lines=37> */
[----:B------:R-:W-:Y:S02]  /*12120*/  @P3 FMUL.FTZ R10, R10, 0.69314718246459960938 ;  /* 0x3f3172180a0a3820 */ /* 0x000fe40000410000 */
[----:B------:R-:W-:-:S02]  /*12130*/  @P3 FMUL.FTZ R6, R6, c[0x0][0x2d0] ;  /* 0x0000b40006063a20 */ /* 0x000fc40000410000 */
[----:B-1----:R-:W-:Y:S02]  /*12140*/  @P0 FMUL.FTZ R3, R3, 0.69314718246459960938 ;  /* 0x3f31721803030820 */ /* 0x002fe40000410000 */
[----:B------:R-:W-:Y:S02]  /*12150*/  @P0 FMUL.FTZ R4, R4, c[0x0][0x2d0] ;  /* 0x0000b40004040a20 */ /* 0x000fe40000410000 */
        /* <DEDUP_REMOVED lines=19> */
.L_x_1868:
[----:B------:R2:W5:Y:S01]  /*12290*/  LDL R6, [R1] ;  /* 0x0000000001067983 */ /* 0x0005620000100800 */
[----:B------:R-:W-:Y:S03]  /*122a0*/  BSSY B0, `(.L_x_1930) ;  /* 0x0000012000007945 */ /* 0x000fe60003800000 */
[----:B-1----:R-:W1:Y:S02]  /*122b0*/  S2R R17, SR_TID.X ;  /* 0x0000000000117919 */ /* 0x002e640000002100 */
[----:B-1----:R-:W-:-:S13]  /*122c0*/  LOP3.LUT P0, RZ, R17, 0x7f, RZ, 0xc0, !PT ;  /* 0x0000007f11ff7812 */ /* 0x002fda000780c0ff */
[----:B------:R-:W-:Y:S05]  /*122d0*/  @P0 BRA `(.L_x_1931) ;  /* 0x000000e000000947 */ /* 0x000fea0003800000 */
[----:B--2---:R-:W1:Y:S01]  /*122e0*/  S2R R4, SR_LANEID ;  /* 0x0000000000047919 */ /* 0x004e620000000000 */
[----:B------:R-:W-:Y:S01]  /*122f0*/  VOTEU.ANY UR4, UPT, PT ;  /* 0x0000000000047886 */ /* 0x000fe200038e0100 */
[----:B------:R-:W-:Y:S01]  /*12300*/  IMAD.MOV.U32 R5, RZ, RZ, c[0x0][0x564] ;  /* 0x00015900ff057624 */ /* 0x000fe200078e00ff */
[----:B------:R-:W1:Y:S08]  /*12310*/  FLO.U32 R3, UR4 ;  /* 0x0000000400037d00 */ /* 0x000e7000080e0000 */
[----:B------:R-:W2:Y:S01]  /*12320*/  POPC R2, UR4 ;  /* 0x0000000400027d09 */ /* 0x000ea20008000000 */
[----:B-1----:R-:W-:Y:S01]  /*12330*/  ISETP.EQ.U32.AND P0, PT, R3, R4, PT ;  /* 0x000000040300720c */ /* 0x002fe20003f02070 */
[----:B------:R-:W-:-:S12]  /*12340*/  IMAD.MOV.U32 R4, RZ, RZ, c[0x0][0x560] ;  /* 0x00015800ff047624 */ /* 0x000fd800078e00ff */
[----:B--2---:R1:W2:Y:S04]  /*12350*/  @P0 ATOMG.E.ADD.STRONG.GPU PT, R2, [R4.64], R2 ;  /* 0x00000002040209a8 */ /* 0x0042a800081ee1c8 */
[----:B-1----:R-:W1:Y:S04]  /*12360*/  S2R R4, SR_LTMASK ;  /* 0x0000000000047919 */ /* 0x002e680000003900 */
[----:B--2---:R1:W2:Y:S02]  /*12370*/  SHFL.IDX PT, R3, R2, R3, 0x1f ;  /* 0x00001f0302037589 */ /* 0x0042a400000e0000 */
[----:B-1----:R-:W-:-:S06]  /*12380*/  LOP3.LUT R2, R4, UR4, RZ, 0xc0, !PT ;  /* 0x0000000404027c12 */ /* 0x002fcc000f8ec0ff */
[----:B------:R-:W2:Y:S02]  /*12390*/  POPC R2, R2 ;  /* 0x0000000200027309 */ /* 0x000ea40000000000 */
[----:B--2--5:R-:W-:-:S05]  /*123a0*/  IADD3 R6, R3, c[0x0][0xc], R2 ;  /* 0x0000030003067a10 */ /* 0x024fca0007ffe002 */
[----:B------:R1:W-:Y:S02]  /*123b0*/  STL [R1], R6 ;  /* 0x0000000601007387 */ /* 0x0003e40000100800 */
.L_x_1931:
[----:B--2---:R-:W-:Y:S05]  /*123c0*/  BSYNC B0 ;  /* 0x0000000000007941 */ /* 0x004fea0003800000 */
.L_x_1930:
[----:B------:R-:W-:Y:S01]  /*123d0*/  SHF.R.S32.HI R14, RZ, 0x1f, R17 ;  /* 0x0000001fff0e7819 */ /* 0x000fe20000011411 */
[----:B------:R-:W-:Y:S01]  /*123e0*/  BSSY B1, `(.L_x_1932) ;  /* 0x00002d0000017945 */ /* 0x000fe20003800000 */
[----:B------:R-:W-:Y:S01]  /*123f0*/  PRMT R0, R0, 0x9910, RZ ;  /* 0x0000991000007816 */ /* 0x000fe200000000ff */
[----:B-----5:R-:W-:Y:S01]  /*12400*/  IMAD.MOV.U32 R49, RZ, RZ, R6 ;  /* 0x000000ffff317224 */ /* 0x020fe200078e0006 */
[----:B------:R-:W-:Y:S02]  /*12410*/  LEA.HI R3, R14, R17, RZ, 0x3 ;  /* 0x000000110e037211 */ /* 0x000fe400078f18ff */
[----:B------:R-:W-:Y:S02]  /*12420*/  ISETP.NE.AND P0, PT, R0, RZ, PT ;  /* 0x000000ff0000720c */ /* 0x000fe40003f05270 */
[----:B------:R-:W-:Y:S02]  /*12430*/  LOP3.LUT R2, R3, 0xfffffff8, RZ, 0xc0, !PT ;  /* 0xfffffff803027812 */ /* 0x000fe400078ec0ff */
[----:B------:R-:W-:-:S02]  /*12440*/  SHF.R.S32.HI R48, RZ, 0x3, R3 ;  /* 0x00000003ff307819 */ /* 0x000fc40000011403 */
[----:B------:R-:W-:Y:S01]  /*12450*/  SHF.R.S32.HI R11, RZ, 0x1f, R246 ;  /* 0x0000001fff0b7819 */ /* 0x000fe200000114f6 */
[----:B------:R-:W-:-:S04]  /*12460*/  IMAD.IADD R2, R17, 0x1, -R2 ;  /* 0x0000000111027824 */ /* 0x000fc800078e0a02 */
[C---:B------:R-:W-:Y:S02]  /*12470*/  IMAD.SHL.U32 R0, R2.reuse, 0x8, RZ ;  /* 0x0000000802007824 */ /* 0x040fe400078e00ff */
[----:B------:R-:W-:-:S03]  /*12480*/  IMAD R28, R2, 0x10, R48 ;  /* 0x00000010021c7824 */ /* 0x000fc600078e0230 */
[----:B------:R-:W-:Y:S01]  /*12490*/  SHF.R.S32.HI R80, RZ, 0x1f, R0 ;  /* 0x0000001fff507819 */ /* 0x000fe20000011400 */
[----:B------:R-:W-:Y:S05]  /*124a0*/  @!P0 BRA `(.L_x_1933) ;  /* 0x000020d000008947 */ /* 0x000fea0003800000 */
[----:B------:R-:W2:Y:S04]  /*124b0*/  LDL R7, [R1+0x20] ;  /* 0x0000200001077983 */ /* 0x000ea80000100800 */
[----:B------:R-:W3:Y:S01]  /*124c0*/  LDL R15, [R1+0x28] ;  /* 0x00002800010f7983 */ /* 0x000ee20000100800 */
[----:B------:R-:W-:Y:S01]  /*124d0*/  LEA.HI R10, R14, R17, RZ, 0x2 ;  /* 0x000000110e0a7211 */ /* 0x000fe200078f10ff */
[----:B------:R-:W-:Y:S01]  /*124e0*/  WARPSYNC 0xffffffff ;  /* 0xffffffff00007948 */ /* 0x000fe20003800000 */
[----:B------:R-:W-:Y:S01]  /*124f0*/  IMAD.MOV.U32 R9, RZ, RZ, -0x10 ;  /* 0xfffffff0ff097424 */ /* 0x000fe200078e00ff */
[----:B------:R-:W4:Y:S01]  /*12500*/  LDL R13, [R1+0x30] ;  /* 0x00003000010d7983 */ /* 0x000f220000100800 */
[----:B------:R-:W-:Y:S01]  /*12510*/  SHF.R.S32.HI R4, RZ, 0x1f, R10 ;  /* 0x0000001fff047819 */ /* 0x000fe2000001140a */
[----:B------:R-:W-:Y:S01]  /*12520*/  IMAD.MOV.U32 R8, RZ, RZ, 0x20 ;  /* 0x00000020ff087424 */ /* 0x000fe200078e00ff */
[----:B------:R-:W-:Y:S01]  /*12530*/  F2FP.PACK_AB R3, R75, R74 ;  /* 0x0000004a4b03723e */ /* 0x000fe200000000ff */
[----:B------:R-:W3:Y:S01]  /*12540*/  LDL R12, [R1+0x34] ;  /* 0x00003400010c7983 */ /* 0x000ee20000100800 */
[----:B------:R-:W-:-:S02]  /*12550*/  LEA.HI R4, R4, R240, RZ, 0x3 ;  /* 0x000000f004047211 */ /* 0x000fc400078f18ff */
[----:B-1----:R-:W-:Y:S01]  /*12560*/  F2FP.PACK_AB R6, R105, R104 ;  /* 0x000000686906723e */ /* 0x002fe200000000ff */
[----:B------:R-:W-:Y:S01]  /*12570*/  BAR.SYNC.DEFER_BLOCKING 0x1, 0x80 ;  /* 0x0042000000007b1d */ /* 0x000fe20000010000 */
[----:B------:R-:W-:Y:S02]  /*12580*/  LOP3.LUT R4, R4, 0xfffffff8, RZ, 0xc0, !PT ;  /* 0xfffffff804047812 */ /* 0x000fe400078ec0ff */
[----:B------:R-:W-:-:S03]  /*12590*/  F2FP.PACK_AB R5, R77, R76 ;  /* 0x0000004c4d05723e */ /* 0x000fc600000000ff */
[----:B------:R-:W-:-:S05]  /*125a0*/  IMAD.IADD R4, R240, 0x1, -R4 ;  /* 0x00000001f0047824 */ /* 0x000fca00078e0a04 */
[----:B------:R-:W-:-:S04]  /*125b0*/  LOP3.LUT R2, R4, 0x1, RZ, 0xc0, !PT ;  /* 0x0000000104027812 */ /* 0x000fc800078ec0ff */
[----:B------:R-:W-:-:S04]  /*125c0*/  ISETP.NE.U32.AND P0, PT, R2, 0x1, PT ;  /* 0x000000010200780c */ /* 0x000fc80003f05070 */
[----:B------:R-:W-:Y:S02]  /*125d0*/  SEL R9, R9, 0x10, !P0 ;  /* 0x0000001009097807 */ /* 0x000fe40004000000 */
        /* <DEDUP_REMOVED lines=89> */
.L_x_1934:
[----:B-1----:R-:W2:Y:S04]  /*12b70*/  LDL R81, [R1+0x4] ;  /* 0x0000040001517983 */ /* 0x002ea80000100800 */
[----:B------:R-:W3:Y:S04]  /*12b80*/  LDL R29, [R1+0x10] ;  /* 0x00001000011d7983 */ /* 0x000ee80000100800 */
[----:B------:R-:W4:Y:S01]  /*12b90*/  LDL R16, [R1+0x1c] ;  /* 0x00001c0001107983 */ /* 0x000f220000100800 */
[----:B------:R-:W-:Y:S01]  /*12ba0*/  IMAD.MOV.U32 R9, RZ, RZ, 0x368 ;  /* 0x00000368ff097424 */ /* 0x000fe200078e00ff */
[----:B------:R-:W-:-:S04]  /*12bb0*/  ISETP.GT.AND P2, PT, R4, 0x1, PT ;  /* 0x000000010400780c */ /* 0x000fc80003f44270 */
[----:B------:R-:W-:-:S04]  /*12bc0*/  SEL R9, R9, 0x328, P2 ;  /* 0x0000032809097807 */ /* 0x000fc80001000000 */
[----:B------:R-:W1:Y:S01]  /*12bd0*/  LDC.64 R12, c[0x0][R9+0x170] ;  /* 0x00005c00090c7b82 */ /* 0x000e620000000a00 */
[----:B------:R-:W-:-:S07]  /*12be0*/  LEA.HI R8, R14, R17, RZ, 0x5 ;  /* 0x000000110e087211 */ /* 0x000fce00078f28ff */
[----:B------:R1:W3:Y:S01]  /*12bf0*/  LDC.64 R22, c[0x0][R9+0x168] ;  /* 0x00005a0009167b82 */ /* 0x0002e20000000a00 */
[----:B------:R-:W-:Y:S02]  /*12c00*/  LOP3.LUT R4, R10, 0xfffffffc, RZ, 0xc0, !PT ;  /* 0xfffffffc0a047812 */ /* 0x000fe400078ec0ff */
[--C-:B------:R-:W-:Y:S02]  /*12c10*/  SHF.R.S32.HI R5, RZ, 0x5, R8.reuse ;  /* 0x00000005ff057819 */ /* 0x100fe40000011408 */
[----:B------:R-:W-:-:S03]  /*12c20*/  SHF.R.S32.HI R6, RZ, 0x1f, R8 ;  /* 0x0000001fff067819 */ /* 0x000fc60000011408 */
[----:B------:R1:W2:Y:S01]  /*12c30*/  LDC.64 R24, c[0x0][R9+0x178] ;  /* 0x00005e0009187b82 */ /* 0x0002a20000000a00 */
[----:B------:R-:W-:Y:S01]  /*12c40*/  LOP3.LUT R8, R8, 0xffffffe0, RZ, 0xc0, !PT ;  /* 0xffffffe008087812 */ /* 0x000fe200078ec0ff */
[----:B------:R-:W-:Y:S01]  /*12c50*/  IMAD.IADD R4, R17, 0x1, -R4 ;  /* 0x0000000111047824 */ /* 0x000fe200078e0a04 */
[----:B------:R-:W-:-:S03]  /*12c60*/  LEA.HI R6, R6, R5, RZ, 0x2 ;  /* 0x0000000506067211 */ /* 0x000fc600078f10ff */
[----:B------:R-:W-:Y:S01]  /*12c70*/  IMAD.IADD R19, R17, 0x1, -R8 ;  /* 0x0000000111137824 */ /* 0x000fe200078e0a08 */
[----:B------:R-:W-:Y:S01]  /*12c80*/  LEA.HI R2, R4, R4, RZ, 0x1 ;  /* 0x0000000404027211 */ /* 0x000fe200078f08ff */
[----:B------:R1:W2:Y:S01]  /*12c90*/  LDC.64 R20, c[0x0][R9+0x160] ;  /* 0x0000580009147b82 */ /* 0x0002a20000000a00 */
[----:B------:R-:W-:Y:S02]  /*12ca0*/  LOP3.LUT R6, R6, 0xffffffc, RZ, 0xc0, !PT ;  /* 0x0ffffffc06067812 */ /* 0x000fe400078ec0ff */
[----:B------:R-:W-:Y:S02]  /*12cb0*/  SHF.R.S32.HI R27, RZ, 0x1f, R19 ;  /* 0x0000001fff1b7819 */ /* 0x000fe40000011413 */
[C---:B------:R-:W-:Y:S01]  /*12cc0*/  LOP3.LUT R7, R2.reuse, 0x1ffffffe, RZ, 0xc0, !PT ;  /* 0x1ffffffe02077812 */ /* 0x040fe200078ec0ff */
[----:B------:R-:W-:Y:S01]  /*12cd0*/  IMAD.SHL.U32 R2, R2, 0x20, RZ ;  /* 0x0000002002027824 */ /* 0x000fe200078e00ff */
[----:B------:R-:W-:Y:S01]  /*12ce0*/  LEA.HI R27, R27, R19, RZ, 0x2 ;  /* 0x000000131b1b7211 */ /* 0x000fe200078f10ff */
[----:B------:R-:W-:Y:S01]  /*12cf0*/  IMAD.IADD R6, R5, 0x1, -R6 ;  /* 0x0000000105067824 */ /* 0x000fe200078e0a06 */
[----:B------:R-:W-:Y:S01]  /*12d00*/  ISETP.NE.U32.AND P0, PT, RZ, c[0x0][0x500], PT ;  /* 0x00014000ff007a0c */ /* 0x000fe20003f05070 */
[----:B------:R-:W-:Y:S01]  /*12d10*/  IMAD.IADD R7, R4, 0x1, -R7 ;  /* 0x0000000104077824 */ /* 0x000fe200078e0a07 */
[----:B------:R-:W-:Y:S01]  /*12d20*/  LOP3.LUT R2, R2, 0xffffffc0, RZ, 0xc0, !PT ;  /* 0xffffffc002027812 */ /* 0x000fe200078ec0ff */
[----:B------:R-:W-:Y:S01]  /*12d30*/  IMAD.MOV.U32 R5, RZ, RZ, c[0x0][0x4e8] ;  /* 0x00013a00ff057624 */ /* 0x000fe200078e00ff */
[----:B------:R-:W-:-:S02]  /*12d40*/  SHF.R.S32.HI R4, RZ, 0x2, R27 ;  /* 0x00000002ff047819 */ /* 0x000fc4000001141b */
[----:B------:R-:W-:Y:S01]  /*12d50*/  ISETP.NE.AND.EX P0, PT, RZ, c[0x0][0x504], PT, P0 ;  /* 0x00014100ff007a0c */ /* 0x000fe20003f05300 */
[----:B------:R-:W-:Y:S01]  /*12d60*/  IMAD R7, R7, 0x8, R2 ;  /* 0x0000000807077824 */ /* 0x000fe200078e0202 */
[----:B------:R-:W-:Y:S01]  /*12d70*/  ISETP.NE.AND P5, PT, R5, 0x1, PT ;  /* 0x000000010500780c */ /* 0x000fe20003fa5270 */
[----:B------:R-:W-:Y:S01]  /*12d80*/  IMAD R17, R6, 0x10, R4 ;  /* 0x0000001006117824 */ /* 0x000fe200078e0204 */
[----:B------:R-:W-:-:S03]  /*12d90*/  SEL R2, R246, RZ, !P0 ;  /* 0x000000fff6027207 */ /* 0x000fc60004000000 */
[----:B------:R-:W-:Y:S01]  /*12da0*/  IMAD.IADD R7, R17, 0x1, R7 ;  /* 0x0000000111077824 */ /* 0x000fe200078e0207 */
[----:B------:R-:W-:Y:S01]  /*12db0*/  SEL R5, R11, RZ, !P0 ;  /* 0x000000ff0b057207 */ /* 0x000fe20004000000 */
[----:B-1----:R-:W-:-:S04]  /*12dc0*/  IMAD R4, R13, R2, RZ ;  /* 0x000000020d047224 */ /* 0x002fc800078e02ff */
[C---:B------:R-:W-:Y:S02]  /*12dd0*/  IMAD R6, R12.reuse, R5, R4 ;  /* 0x000000050c067224 */ /* 0x040fe400078e0204 */
[----:B------:R-:W-:-:S04]  /*12de0*/  IMAD.WIDE.U32 R8, R12, R2, RZ ;  /* 0x000000020c087225 */ /* 0x000fc800078e00ff */
[----:B------:R-:W-:Y:S01]  /*12df0*/  IMAD.IADD R13, R9, 0x1, R6 ;  /* 0x00000001090d7824 */ /* 0x000fe200078e0206 */
[----:B------:R-:W-:-:S04]  /*12e00*/  LOP3.LUT R245, R245, 0xfffffffd, RZ, 0xc0, !PT ;  /* 0xfffffffdf5f57812 */ /* 0x000fc800078ec0ff */
[----:B------:R-:W-:Y:S01]  /*12e10*/  LOP3.LUT R245, R245, 0xfffffffe, RZ, 0xc0, !PT ;  /* 0xfffffffef5f57812 */ /* 0x000fe200078ec0ff */
[----:B--2---:R-:W-:-:S04]  /*12e20*/  IMAD R7, R81, 0x80, R7 ;  /* 0x0000008051077824 */ /* 0x004fc800078e0207 */
[----:B------:R-:W-:-:S04]  /*12e30*/  @P5 IMAD.HI.U32 R5, R7, c[0x0][0x4ec], RZ ;  /* 0x00013b0007055a27 */ /* 0x000fc800078e00ff */
        /* <DEDUP_REMOVED lines=37> */
[----:B------:R1:W1:Y:S01]  /*13090*/  SHFL.IDX PT, R8, R6, 0x3, 0x1c1f ;  /* 0x007c1f0006087f89 */ /* 0x00026200000e0000 */
[----:B---3--:R-:W-:-:S05]  /*130a0*/  IMAD R5, R81, 0x80, R17 ;  /* 0x0000008051057824 */ /* 0x008fca00078e0211 */
[C---:B------:R-:W-:Y:S02]  /*130b0*/  IADD3 R18, R5.reuse, 0x8, RZ ;  /* 0x0000000805127810 */ /* 0x040fe40007ffe0ff */
[CC--:B------:R-:W-:Y:S02]  /*130c0*/  ISETP.GE.OR P4, PT, R5.reuse, R4.reuse, P0 ;  /* 0x000000040500720c */ /* 0x0c0fe40000786670 */
[----:B------:R-:W-:Y:S02]  /*130d0*/  IADD3 R17, R5, 0x40, RZ ;  /* 0x0000004005117810 */ /* 0x000fe40007ffe0ff */
[-C--:B------:R-:W-:Y:S02]  /*130e0*/  ISETP.GE.OR P3, PT, R18, R4.reuse, P0 ;  /* 0x000000041200720c */ /* 0x080fe40000766670 */
[----:B------:R-:W-:Y:S02]  /*130f0*/  ISETP.GE.OR P1, PT, R17, R4, P0 ;  /* 0x000000041100720c */ /* 0x000fe40000726670 */
[----:B-1----:R-:W-:-:S05]  /*13100*/  IADD3 R6, R5, 0x48, RZ ;  /* 0x0000004805067810 */ /* 0x002fca0007ffe0ff */
[----:B------:R1:W-:Y:S04]  /*13110*/  @!P4 ST.E [R14.64], R31 ;  /* 0x0000001f0e00c985 */ /* 0x0003e8000c101908 */
        /* <DEDUP_REMOVED lines=11> */
[----:B------:R-:W-:Y:S01]  /*131d0*/  IMAD R16, R16, c[0x0][0x3a0], RZ ;  /* 0x0000e80010107a24 */ /* 0x000fe200078e02ff */
[----:B------:R-:W-:Y:S01]  /*131e0*/  LEA R5, R81, R28, 0x7 ;  /* 0x0000001c51057211 */ /* 0x000fe200078e38ff */
[C---:B------:R-:W-:Y:S01]  /*131f0*/  IMAD.WIDE.U32 R6, R3.reuse, c[0x0][0x3a0], RZ ;  /* 0x0000e80003067a25 */ /* 0x040fe200078e00ff */
[----:B-1----:R-:W-:Y:S01]  /*13200*/  SHF.R.S32.HI R8, RZ, 0x1f, R2 ;  /* 0x0000001fff087819 */ /* 0x002fe20000011402 */
[----:B------:R1:W2:Y:S02]  /*13210*/  LDS.128 R20, [R215+0x880] ;  /* 0x00088000d7147984 */ /* 0x0002a40000000c00 */
[----:B------:R-:W-:-:S02]  /*13220*/  IMAD R3, R3, c[0x0][0x3a4], R16 ;  /* 0x0000e90003037a24 */ /* 0x000fc400078e0210 */
[----:B------:R-:W-:Y:S01]  /*13230*/  @P5 IMAD.HI.U32 R9, R5, c[0x0][0x4ec], RZ ;  /* 0x00013b0005095a27 */ /* 0x000fe200078e00ff */
[----:B------:R1:W3:Y:S02]  /*13240*/  LDS.128 R16, [R215+0x80] ;  /* 0x00008000d7107984 */ /* 0x0002e40000000c00 */
[----:B------:R-:W-:Y:S01]  /*13250*/  IADD3 R7, R7, R3, RZ ;  /* 0x0000000307077210 */ /* 0x000fe20007ffe0ff */
[----:B------:R-:W-:Y:S01]  /*13260*/  IMAD R8, R8, c[0x0][0x3f0], RZ ;  /* 0x0000fc0008087a24 */ /* 0x000fe200078e02ff */
[----:B------:R1:W4:Y:S01]  /*13270*/  LDS.128 R24, [R215+0x1080] ;  /* 0x00108000d7187984 */ /* 0x0003220000000c00 */
[----:B------:R-:W-:Y:S02]  /*13280*/  MOV R3, R5 ;  /* 0x0000000500037202 */ /* 0x000fe40000000f00 */
[----:B------:R-:W-:Y:S01]  /*13290*/  IMAD.WIDE.U32 R6, R29, c[0x0][0x3e8], R6 ;  /* 0x0000fa001d067a25 */ /* 0x000fe200078e0006 */
[----:B------:R1:W1:Y:S01]  /*132a0*/  LDS.128 R32, [R215+0x2080] ;  /* 0x00208000d7207984 */ /* 0x0002620000000c00 */
[----:B------:R-:W-:-:S02]  /*132b0*/  @P5 SHF.R.U32.HI R3, RZ, c[0x0][0x4f0], R9 ;  /* 0x00013c00ff035a19 */ /* 0x000fc40000011609 */
[----:B------:R-:W-:Y:S01]  /*132c0*/  IMAD R7, R29, c[0x0][0x3ec], R7 ;  /* 0x0000fb001d077a24 */ /* 0x000fe200078e0207 */
[----:B------:R1:W1:Y:S01]  /*132d0*/  LDS.128 R36, [R215+0x2880] ;  /* 0x00288000d7247984 */ /* 0x0002620000000c00 */
[C---:B------:R-:W-:Y:S01]  /*132e0*/  IMAD R9, R2.reuse, c[0x0][0x3f4], R8 ;  /* 0x0000fd0002097a24 */ /* 0x040fe200078e0208 */
[----:B------:R-:W-:Y:S01]  /*132f0*/  SHF.R.S32.HI R8, RZ, 0x1f, R3 ;  /* 0x0000001fff087819 */ /* 0x000fe20000011403 */
[----:B------:R-:W-:Y:S01]  /*13300*/  IMAD.WIDE.U32 R6, R2, c[0x0][0x3f0], R6 ;  /* 0x0000fc0002067a25 */ /* 0x000fe200078e0006 */
[----:B------:R1:W1:Y:S01]  /*13310*/  LDS.128 R28, [R215+0x1880] ;  /* 0x00188000d71c7984 */ /* 0x0002620000000c00 */
[----:B------:R-:W-:Y:S02]  /*13320*/  IADD3 R2, -R3, RZ, RZ ;  /* 0x000000ff03027210 */ /* 0x000fe40007ffe1ff */
[----:B------:R-:W-:Y:S01]  /*13330*/  IMAD R8, R8, c[0x0][0x3e0], RZ ;  /* 0x0000f80008087a24 */ /* 0x000fe200078e02ff */
[----:B------:R1:W1:Y:S01]  /*13340*/  LDS.128 R40, [R215+0x3080] ;  /* 0x00308000d7287984 */ /* 0x0002620000000c00 */
[----:B------:R-:W-:Y:S01]  /*13350*/  IADD3 R7, R7, R9, RZ ;  /* 0x0000000907077210 */ /* 0x000fe20007ffe0ff */
[----:B------:R-:W-:-:S02]  /*13360*/  IMAD R5, R2, c[0x0][0x4e8], R5 ;  /* 0x00013a0002057a24 */ /* 0x000fc400078e0205 */
        /* <DEDUP_REMOVED lines=14> */
.L_x_2012:
[----:B------:R-:W-:Y:S05]  /*13450*/  BRA.DIV ~URZ, `(.L_x_1937) ;  /* 0x000036927f007947 */ /* 0x000fea000b800000 */
[----:B------:R4:W2:Y:S02]  /*13460*/  SHFL.IDX PT, R2, R7, RZ, 0x181f ;  /* 0x00181fff07027589 */ /* 0x0008a400000e0000 */
.L_x_2013:
        /* <DEDUP_REMOVED lines=8> */
.L_x_2014:
[----:B------:R-:W-:-:S04]  /*134f0*/  IADD3 R3, R5, 0x10, RZ ;  /* 0x0000001005037810 */ /* 0x000fc80007ffe0ff */
[----:B------:R-:W-:-:S13]  /*13500*/  ISETP.GE.OR P0, PT, R3, R4, P2 ;  /* 0x000000040300720c */ /* 0x000fda0001706670 */
[----:B--2---:R-:W-:-:S04]  /*13510*/  @!P0 LEA R2, P1, R0, R2, 0x1 ;  /* 0x0000000200028211 */ /* 0x004fc800078208ff */
[----:B------:R-:W-:-:S05]  /*13520*/  @!P0 LEA.HI.X R3, R0, R8, R80, 0x1, P1 ;  /* 0x0000000800038211 */ /* 0x000fca00008f0c50 */
[----:B------:R2:W-:Y:S01]  /*13530*/  @!P0 ST.E.128 [R2.64], R20 ;  /* 0x0000001402008985 */ /* 0x0005e2000c101d08 */
[----:B------:R-:W-:Y:S05]  /*13540*/  BRA.DIV ~URZ, `(.L_x_1939) ;  /* 0x000036e27f007947 */ /* 0x000fea000b800000 */
[----:B------:R2:W3:Y:S02]  /*13550*/  SHFL.IDX PT, R8, R6, 0x2, 0x181f ;  /* 0x00581f0006087f89 */ /* 0x0004e400000e0000 */
.L_x_2015:
[----:B------:R-:W-:Y:S05]  /*13560*/  BRA.DIV ~URZ, `(.L_x_1940) ;  /* 0x000037327f007947 */ /* 0x000fea000b800000 */
[----:B--2---:R2:W4:Y:S02]  /*13570*/  SHFL.IDX PT, R2, R7, 0x2, 0x181f ;  /* 0x00581f0007027f89 */ /* 0x00452400000e0000 */
.L_x_2016:
        /* <DEDUP_REMOVED lines=8> */
.L_x_2017:
[----:B------:R-:W-:-:S04]  /*13600*/  IADD3 R3, R5, 0x30, RZ ;  /* 0x0000003005037810 */ /* 0x000fc80007ffe0ff */
[----:B------:R-:W-:-:S13]  /*13610*/  ISETP.GE.OR P0, PT, R3, R4, P2 ;  /* 0x000000040300720c */ /* 0x000fda0001706670 */
[----:B---3--:R-:W-:-:S04]  /*13620*/  @!P0 LEA R2, P1, R0, R2, 0x1 ;  /* 0x0000000200028211 */ /* 0x008fc800078208ff */
[----:B--2---:R-:W-:-:S05]  /*13630*/  @!P0 LEA.HI.X R3, R0, R8, R80, 0x1, P1 ;  /* 0x0000000800038211 */ /* 0x004fca00008f0c50 */
[----:B-1----:R1:W-:Y:S01]  /*13640*/  @!P0 ST.E.128 [R2.64], R28 ;  /* 0x0000001c02008985 */ /* 0x0023e2000c101d08 */
[----:B------:R-:W-:Y:S05]  /*13650*/  BRA.DIV ~URZ, `(.L_x_1942) ;  /* 0x000037827f007947 */ /* 0x000fea000b800000 */
[----:B------:R2:W3:Y:S02]  /*13660*/  SHFL.IDX PT, R8, R6, 0x4, 0x181f ;  /* 0x00981f0006087f89 */ /* 0x0004e400000e0000 */
.L_x_2018:
[----:B------:R-:W-:Y:S05]  /*13670*/  BRA.DIV ~URZ, `(.L_x_1943) ;  /* 0x000037d27f007947 */ /* 0x000fea000b800000 */
[----:B-1----:R1:W2:Y:S02]  /*13680*/  SHFL.IDX PT, R2, R7, 0x4, 0x181f ;  /* 0x00981f0007027f89 */ /* 0x0022a400000e0000 */
.L_x_2019:
        /* <DEDUP_REMOVED lines=8> */
.L_x_2020:
[----:B------:R-:W-:-:S04]  /*13710*/  IADD3 R3, R5, 0x50, RZ ;  /* 0x0000005005037810 */ /* 0x000fc80007ffe0ff */
[----:B------:R-:W-:-:S13]  /*13720*/  ISETP.GE.OR P0, PT, R3, R4, P2 ;  /* 0x000000040300720c */ /* 0x000fda0001706670 */
[----:B--2---:R-:W-:-:S04]  /*13730*/  @!P0 LEA R2, P1, R0, R2, 0x1 ;  /* 0x0000000200028211 */ /* 0x004fc800078208ff */
[----:B-1----:R-:W-:-:S05]  /*13740*/  @!P0 LEA.HI.X R3, R0, R8, R80, 0x1, P1 ;  /* 0x0000000800038211 */ /* 0x002fca00008f0c50 */
[----:B------:R1:W-:Y:S01]  /*13750*/  @!P0 ST.E.128 [R2.64], R36 ;  /* 0x0000002402008985 */ /* 0x0003e2000c101d08 */
[----:B------:R-:W-:Y:S05]  /*13760*/  BRA.DIV ~URZ, `(.L_x_1945) ;  /* 0x000038227f007947 */ /* 0x000fea000b800000 */
[----:B------:R2:W1:Y:S02]  /*13770*/  SHFL.IDX PT, R8, R6, 0x6, 0x181f ;  /* 0x00d81f0006087f89 */ /* 0x00046400000e0000 */
.L_x_2021:
[----:B------:R-:W-:Y:S05]  /*13780*/  BRA.DIV ~URZ, `(.L_x_1946) ;  /* 0x000038727f007947 */ /* 0x000fea000b800000 */
[----:B-1----:R1:W2:Y:S02]  /*13790*/  SHFL.IDX PT, R2, R7, 0x6, 0x181f ;  /* 0x00d81f0007027f89 */ /* 0x0022a400000e0000 */
.L_x_2022:
        /* <DEDUP_REMOVED lines=8> */
.L_x_2023:
[----:B------:R-:W-:-:S04]  /*13820*/  IADD3 R2, R5, 0x70, RZ ;  /* 0x0000007005027810 */ /* 0x000fc80007ffe0ff */
[----:B------:R-:W-:-:S13]  /*13830*/  ISETP.GE.OR P0, PT, R2, R4, P2 ;  /* 0x000000040200720c */ /* 0x000fda0001706670 */
[----:B------:R-:W-:Y:S05]  /*13840*/  @P0 BRA `(.L_x_1948) ;  /* 0x0000189000000947 */ /* 0x000fea0003800000 */
[----:B----4-:R-:W-:-:S04]  /*13850*/  LEA R2, P0, R0, R3, 0x1 ;  /* 0x0000000300027211 */ /* 0x010fc800078008ff */
[----:B---3--:R-:W-:-:S05]  /*13860*/  LEA.HI.X R3, R0, R6, R80, 0x1, P0 ;  /* 0x0000000600037211 */ /* 0x008fca00000f0c50 */
[----:B------:R3:W-:Y:S01]  /*13870*/  ST.E.128 [R2.64], R44 ;  /* 0x0000002c02007985 */ /* 0x0007e2000c101d08 */
[----:B------:R-:W-:Y:S05]  /*13880*/  BRA `(.L_x_1948) ;  /* 0x0000185000007947 */ /* 0x000fea0003800000 */
.L_x_1935:
        /* <DEDUP_REMOVED lines=34> */
.L_x_2024:
[----:B------:R-:W-:Y:S05]  /*13ab0*/  BRA.DIV ~URZ, `(.L_x_1950) ;  /* 0x000036f27f007947 */ /* 0x000fea000b800000 */
[----:B------:R3:W4:Y:S02]  /*13ac0*/  SHFL.IDX PT, R2, R21, RZ, 0x1c1f ;  /* 0x001c1fff15027589 */ /* 0x00072400000e0000 */
.L_x_2025:
        /* <DEDUP_REMOVED lines=51> */
.L_x_1952:
[----:B------:R-:W-:Y:S05]  /*13e00*/  BSYNC B0 ;  /* 0x0000000000007941 */ /* 0x000fea0003800000 */
.L_x_1951:
[----:B------:R-:W-:Y:S05]  /*13e10*/  BRA.DIV ~URZ, `(.L_x_1953) ;  /* 0x000034027f007947 */ /* 0x000fea000b800000 */
[----:B--2---:R2:W1:Y:S04]  /*13e20*/  SHFL.IDX PT, R13, R20, 0x1, 0x1c1f ;  /* 0x003c1f00140d7f89 */ /* 0x00446800000e0000 */
[----:B----4-:R2:W4:Y:S02]  /*13e30*/  SHFL.IDX PT, R2, R21, 0x1, 0x1c1f ;  /* 0x003c1f0015027f89 */ /* 0x01052400000e0000 */
.L_x_2026:
        /* <DEDUP_REMOVED lines=34> */
.L_x_1955:
[----:B------:R-:W-:Y:S05]  /*14060*/  BSYNC B0 ;  /* 0x0000000000007941 */ /* 0x000fea0003800000 */
.L_x_1954:
[----:B------:R-:W-:Y:S05]  /*14070*/  BRA.DIV ~URZ, `(.L_x_1956) ;  /* 0x000032727f007947 */ /* 0x000fea000b800000 */
[----:B-1----:R1:W2:Y:S02]  /*14080*/  SHFL.IDX PT, R13, R20, 0x2, 0x1c1f ;  /* 0x005c1f00140d7f89 */ /* 0x0022a400000e0000 */
.L_x_2027:
[----:B------:R-:W-:Y:S05]  /*14090*/  BRA.DIV ~URZ, `(.L_x_1957) ;  /* 0x000032c27f007947 */ /* 0x000fea000b800000 */
[----:B--2-4-:R2:W4:Y:S02]  /*140a0*/  SHFL.IDX PT, R2, R21, 0x2, 0x1c1f ;  /* 0x005c1f0015027f89 */ /* 0x01452400000e0000 */
.L_x_2028:
[----:B------:R-:W-:Y:S01]  /*140b0*/  LOP3.LUT P0, RZ, R245, 0x1, RZ, 0xc0, !PT ;  /* 0x00000001f5ff7812 */ /* 0x000fe2000780c0ff */
[----:B------:R-:W-:-:S12]  /*140c0*/  BSSY B0, `(.L_x_1958) ;  /* 0x0000022000007945 */ /* 0x000fd80003800000 */
        /* <DEDUP_REMOVED lines=33> */
.L_x_1959:
[----:B------:R-:W-:Y:S05]  /*142e0*/  BSYNC B0 ;  /* 0x0000000000007941 */ /* 0x000fea0003800000 */
.L_x_1958:
[----:B------:R-:W-:Y:S05]  /*142f0*/  BRA.DIV ~URZ, `(.L_x_1960) ;  /* 0x000030d27f007947 */ /* 0x000fea000b800000 */
[----:B------:R1:W2:Y:S04]  /*14300*/  SHFL.IDX PT, R13, R20, 0x3, 0x1c1f ;  /* 0x007c1f00140d7f89 */ /* 0x0002a800000e0000 */
[----:B-1--4-:R1:W4:Y:S02]  /*14310*/  SHFL.IDX PT, R2, R21, 0x3, 0x1c1f ;  /* 0x007c1f0015027f89 */ /* 0x01232400000e0000 */
.L_x_2029:
[----:B------:R-:W-:-:S13]  /*14320*/  LOP3.LUT P0, RZ, R245, 0x2, RZ, 0xc0, !PT ;  /* 0x00000002f5ff7812 */ /* 0x000fda000780c0ff */
        /* <DEDUP_REMOVED lines=37> */
.L_x_1933:
[----:B------:R-:W-:Y:S01]  /*14580*/  ISETP.NE.U32.AND P0, PT, RZ, c[0x0][0x508], PT ;  /* 0x00014200ff007a0c */ /* 0x000fe20003f05070 */
[----:B------:R-:W2:Y:S01]  /*14590*/  LDL.LU R3, [R1+0x18] ;  /* 0x0000180001037983 */ /* 0x000ea20000300800 */
[----:B------:R-:W-:Y:S01]  /*145a0*/  ISETP.NE.U32.AND P2, PT, RZ, c[0x0][0x500], PT ;  /* 0x00014000ff007a0c */ /* 0x000fe20003f45070 */
[----:B-1----:R-:W-:Y:S01]  /*145b0*/  IMAD.MOV.U32 R6, RZ, RZ, 0x4 ;  /* 0x00000004ff067424 */ /* 0x002fe200078e00ff */
[----:B------:R-:W-:Y:S01]  /*145c0*/  ISETP.NE.AND.EX P1, PT, RZ, c[0x0][0x50c], PT, P0 ;  /* 0x00014300ff007a0c */ /* 0x000fe20003f25300 */
[----:B------:R-:W-:Y:S01]  /*145d0*/  IMAD.MOV.U32 R2, RZ, RZ, RZ ;  /* 0x000000ffff027224 */ /* 0x000fe200078e00ff */
[----:B------:R-:W-:Y:S01]  /*145e0*/  ISETP.NE.AND.EX P2, PT, RZ, c[0x0][0x504], PT, P2 ;  /* 0x00014100ff007a0c */ /* 0x000fe20003f45320 */
[----:B------:R-:W-:Y:S02]  /*145f0*/  IMAD.MOV.U32 R20, RZ, RZ, c[0x0][0x388] ;  /* 0x0000e200ff147624 */ /* 0x000fe400078e00ff */
[----:B------:R-:W-:-:S08]  /*14600*/  IMAD.WIDE R6, R246, R6, c[0x0][0x500] ;  /* 0x00014000f6067625 */ /* 0x000fd000078e0206 */
        /* <DEDUP_REMOVED lines=11> */
.L_x_1961:
        /* <DEDUP_REMOVED lines=57> */
.L_x_1963:
[----:B------:R-:W-:Y:S05]  /*14a50*/  BSYNC B0 ;  /* 0x0000000000007941 */ /* 0x000fea0003800000 */
.L_x_1962:
        /* <DEDUP_REMOVED lines=38> */
.L_x_2030:
[----:B------:R-:W-:Y:S05]  /*14cc0*/  BRA.DIV ~URZ, `(.L_x_1965) ;  /* 0x000028427f007947 */ /* 0x000fea000b800000 */
[----:B------:R3:W4:Y:S02]  /*14cd0*/  SHFL.IDX PT, R2, R7, RZ, 0x181f ;  /* 0x00181fff07027589 */ /* 0x00072400000e0000 */
.L_x_2031:
        /* <DEDUP_REMOVED lines=8> */
.L_x_2032:
[----:B------:R-:W-:-:S04]  /*14d60*/  IADD3 R3, R4, 0x10, RZ ;  /* 0x0000001004037810 */ /* 0x000fc80007ffe0ff */
[----:B------:R-:W-:-:S13]  /*14d70*/  ISETP.GE.OR P0, PT, R3, R5, P2 ;  /* 0x000000050300720c */ /* 0x000fda0001706670 */
[----:B--2---:R-:W-:-:S04]  /*14d80*/  @!P0 LEA R2, P1, R0, R2, 0x1 ;  /* 0x0000000200028211 */ /* 0x004fc800078208ff */
[----:B-1----:R-:W-:-:S05]  /*14d90*/  @!P0 LEA.HI.X R3, R0, R8, R80, 0x1, P1 ;  /* 0x0000000800038211 */ /* 0x002fca00008f0c50 */
[----:B------:R1:W-:Y:S01]  /*14da0*/  @!P0 ST.E.128 [R2.64], RZ ;  /* 0x000000ff02008985 */ /* 0x0003e2000c101d08 */
[----:B------:R-:W-:Y:S05]  /*14db0*/  BRA.DIV ~URZ, `(.L_x_1967) ;  /* 0x000028927f007947 */ /* 0x000fea000b800000 */
[----:B------:R2:W1:Y:S02]  /*14dc0*/  SHFL.IDX PT, R8, R6, 0x2, 0x181f ;  /* 0x00581f0006087f89 */ /* 0x00046400000e0000 */
.L_x_2033:
[----:B------:R-:W-:Y:S05]  /*14dd0*/  BRA.DIV ~URZ, `(.L_x_1968) ;  /* 0x000028e27f007947 */ /* 0x000fea000b800000 */
[----:B-1----:R1:W2:Y:S02]  /*14de0*/  SHFL.IDX PT, R2, R7, 0x2, 0x181f ;  /* 0x00581f0007027f89 */ /* 0x0022a400000e0000 */
.L_x_2034:
        /* <DEDUP_REMOVED lines=8> */
.L_x_2035:
[----:B------:R-:W-:-:S04]  /*14e70*/  IADD3 R3, R4, 0x30, RZ ;  /* 0x0000003004037810 */ /* 0x000fc80007ffe0ff */
[----:B------:R-:W-:-:S13]  /*14e80*/  ISETP.GE.OR P0, PT, R3, R5, P2 ;  /* 0x000000050300720c */ /* 0x000fda0001706670 */
[----:B--2---:R-:W-:-:S04]  /*14e90*/  @!P0 LEA R2, P1, R0, R2, 0x1 ;  /* 0x0000000200028211 */ /* 0x004fc800078208ff */
[----:B------:R-:W-:-:S05]  /*14ea0*/  @!P0 LEA.HI.X R3, R0, R8, R80, 0x1, P1 ;  /* 0x0000000800038211 */ /* 0x000fca00008f0c50 */
[----:B------:R2:W-:Y:S01]  /*14eb0*/  @!P0 ST.E.128 [R2.64], RZ ;  /* 0x000000ff02008985 */ /* 0x0005e2000c101d08 */
[----:B------:R-:W-:Y:S05]  /*14ec0*/  BRA.DIV ~URZ, `(.L_x_1970) ;  /* 0x000029327f007947 */ /* 0x000fea000b800000 */
[----:B------:R1:W2:Y:S02]  /*14ed0*/  SHFL.IDX PT, R8, R6, 0x4, 0x181f ;  /* 0x00981f0006087f89 */ /* 0x0002a400000e0000 */
.L_x_2036:
[----:B------:R-:W-:Y:S05]  /*14ee0*/  BRA.DIV ~URZ, `(.L_x_1971) ;  /* 0x000029827f007947 */ /* 0x000fea000b800000 */
[----:B--2---:R2:W1:Y:S02]  /*14ef0*/  SHFL.IDX PT, R2, R7, 0x4, 0x181f ;  /* 0x00981f0007027f89 */ /* 0x00446400000e0000 */
.L_x_2037:
        /* <DEDUP_REMOVED lines=8> */
.L_x_2038:
[----:B------:R-:W-:-:S04]  /*14f80*/  IADD3 R3, R4, 0x50, RZ ;  /* 0x0000005004037810 */ /* 0x000fc80007ffe0ff */
[----:B------:R-:W-:-:S13]  /*14f90*/  ISETP.GE.OR P0, PT, R3, R5, P2 ;  /* 0x000000050300720c */ /* 0x000fda0001706670 */
[----:B---3--:R-:W-:-:S04]  /*14fa0*/  @!P0 LEA R2, P1, R0, R2, 0x1 ;  /* 0x0000000200028211 */ /* 0x008fc800078208ff */
[----:B--2---:R-:W-:-:S05]  /*14fb0*/  @!P0 LEA.HI.X R3, R0, R8, R80, 0x1, P1 ;  /* 0x0000000800038211 */ /* 0x004fca00008f0c50 */
[----:B------:R2:W-:Y:S01]  /*14fc0*/  @!P0 ST.E.128 [R2.64], RZ ;  /* 0x000000ff02008985 */ /* 0x0005e2000c101d08 */
[----:B------:R-:W-:Y:S05]  /*14fd0*/  BRA.DIV ~URZ, `(.L_x_1973) ;  /* 0x000029d27f007947 */ /* 0x000fea000b800000 */
[----:B------:R3:W1:Y:S02]  /*14fe0*/  SHFL.IDX PT, R8, R6, 0x6, 0x181f ;  /* 0x00d81f0006087f89 */ /* 0x00066400000e0000 */
.L_x_2039:
[----:B------:R-:W-:Y:S05]  /*14ff0*/  BRA.DIV ~URZ, `(.L_x_1974) ;  /* 0x00002a227f007947 */ /* 0x000fea000b800000 */
[----:B--2---:R2:W3:Y:S02]  /*15000*/  SHFL.IDX PT, R2, R7, 0x6, 0x181f ;  /* 0x00d81f0007027f89 */ /* 0x0044e400000e0000 */
.L_x_2040:
        /* <DEDUP_REMOVED lines=8> */
.L_x_2041:
[----:B------:R-:W-:-:S04]  /*15090*/  IADD3 R4, R4, 0x70, RZ ;  /* 0x0000007004047810 */ /* 0x000fc80007ffe0ff */
[----:B------:R-:W-:-:S13]  /*150a0*/  ISETP.GE.OR P0, PT, R4, R5, P2 ;  /* 0x000000050400720c */ /* 0x000fda0001706670 */
[----:B----4-:R-:W-:-:S04]  /*150b0*/  @!P0 LEA R2, P1, R0, R2, 0x1 ;  /* 0x0000000200028211 */ /* 0x010fc800078208ff */
[----:B---3--:R-:W-:-:S05]  /*150c0*/  @!P0 LEA.HI.X R3, R0, R6, R80, 0x1, P1 ;  /* 0x0000000600038211 */ /* 0x008fca00008f0c50 */
[----:B------:R3:W-:Y:S04]  /*150d0*/  @!P0 ST.E.128 [R2.64], RZ ;  /* 0x000000ff02008985 */ /* 0x0007e8000c101d08 */
.L_x_1948:
[----:B------:R-:W-:Y:S05]  /*150e0*/  BSYNC B1 ;  /* 0x0000000000017941 */ /* 0x000fea0003800000 */
.L_x_1932:
[----:B------:R-:W5:Y:S02]  /*150f0*/  LDL R0, [R1+0x38] ;  /* 0x0000380001007983 */ /* 0x000f640000100800 */
[----:B-----5:R-:W-:-:S13]  /*15100*/  ISETP.NE.AND P0, PT, R0, RZ, PT ;  /* 0x000000ff0000720c */ /* 0x020fda0003f05270 */
[----:B------:R-:W-:Y:S01]  /*15110*/  @P0 WARPSYNC 0xffffffff ;  /* 0xffffffff00000948 */ /* 0x000fe20003800000 */
[----:B------:R-:W-:Y:S06]  /*15120*/  @P0 BAR.SYNC.DEFER_BLOCKING 0x5, 0x80 ;  /* 0x0142000000000b1d */ /* 0x000fec0000010000 */
[----:B-123--:R-:W1:Y:S04]  /*15130*/  @P0 LDS.128 R4, [0x9100] ;  /* 0x00910000ff040984 */ /* 0x00ee680000000c00 */
[----:B-1----:R1:W-:Y:S04]  /*15140*/  @P0 STL.64 [R1], R4 ;  /* 0x0000000401000387 */ /* 0x0023e80000100a00 */
        /* <DEDUP_REMOVED lines=9> */
.L_x_2042:
[----:B------:R-:W-:Y:S05]  /*151e0*/  BRA.DIV ~URZ, `(.L_x_1978) ;  /* 0x000029e27f007947 */ /* 0x000fea000b800000 */
[----:B------:R3:W1:Y:S02]  /*151f0*/  SHFL.IDX PT, R8, R49, 0x1, 0x1f ;  /* 0x00201f0031087f89 */ /* 0x00066400000e0000 */
.L_x_2043:
        /* <DEDUP_REMOVED lines=19> */
.L_x_2044:
        /* <DEDUP_REMOVED lines=16> */
.L_x_2045:
[----:B----4-:R-:W-:Y:S01]  /*15430*/  IMAD R0, R0, c[0x0][0x538], RZ ;  /* 0x00014e0000007a24 */ /* 0x010fe200078e02ff */
[----:B------:R-:W-:Y:S04]  /*15440*/  BSSY B1, `(.L_x_1981) ;  /* 0x0000084000017945 */ /* 0x000fe80003800000 */
[----:B-1----:R-:W-:-:S04]  /*15450*/  IADD3 R8, R0, R8, RZ ;  /* 0x0000000800087210 */ /* 0x002fc80007ffe0ff */
[----:B--2---:R-:W-:-:S13]  /*15460*/  ISETP.GT.AND P0, PT, R8, R9, PT ;  /* 0x000000090800720c */ /* 0x004fda0003f04270 */
[----:B------:R-:W-:Y:S05]  /*15470*/  @P0 BRA `(.L_x_1982) ;  /* 0x0000025000000947 */ /* 0x000fea0003800000 */
.L_x_1986:
        /* <DEDUP_REMOVED lines=17> */
.L_x_2046:
        /* <DEDUP_REMOVED lines=16> */
.L_x_2047:
[----:B--2---:R-:W-:-:S05]  /*15690*/  IMAD R0, R0, c[0x0][0x538], RZ ;  /* 0x00014e0000007a24 */ /* 0x004fca00078e02ff */
[----:B------:R-:W-:-:S04]  /*156a0*/  IADD3 R8, R0, R8, RZ ;  /* 0x0000000800087210 */ /* 0x000fc80007ffe0ff */
[----:B------:R-:W-:-:S13]  /*156b0*/  ISETP.GT.AND P0, PT, R8, R9, PT ;  /* 0x000000090800720c */ /* 0x000fda0003f04270 */
[----:B-1----:R-:W-:Y:S05]  /*156c0*/  @!P0 BRA `(.L_x_1986) ;  /* 0xfffffdb000008947 */ /* 0x002fea000383ffff */
.L_x_1982:
[----:B------:R-:W-:-:S05]  /*156d0*/  IADD3 R10, -R0, R8, RZ ;  /* 0x00000008000a7210 */ /* 0x000fca0007ffe1ff */
[----:B------:R-:W-:-:S05]  /*156e0*/  IMAD R0, R4, c[0x0][0x538], R10 ;  /* 0x00014e0004007a24 */ /* 0x000fca00078e020a */
[----:B------:R-:W-:Y:S01]  /*156f0*/  ISETP.GT.AND P0, PT, R0, R9, PT ;  /* 0x000000090000720c */ /* 0x000fe20003f04270 */
[----:B------:R-:W-:-:S12]  /*15700*/  BRA.DIV ~URZ, `(.L_x_1987) ;  /* 0x000029227f007947 */ /* 0x000fd8000b800000 */
[----:B------:R-:W-:-:S04]  /*15710*/  VOTE.ANY R0, PT, !P0 ;  /* 0x0000000000007806 */ /* 0x000fc800040e0100 */
.L_x_2048:
[----:B------:R1:W2:Y:S01]  /*15720*/  POPC R13, R0 ;  /* 0x00000000000d7309 */ /* 0x0002a20000000000 */
[----:B------:R-:W-:Y:S05]  /*15730*/  BRA.DIV ~URZ, `(.L_x_1988) ;  /* 0x000029327f007947 */ /* 0x000fea000b800000 */
[----:B--2---:R2:W4:Y:S04]  /*15740*/  SHFL.IDX PT, R8, R6, R13, 0x1f ;  /* 0x00001f0d06087589 */ /* 0x00452800000e0000 */
[----:B------:R2:W1:Y:S02]  /*15750*/  SHFL.IDX PT, R7, R7, R13, 0x1f ;  /* 0x00001f0d07077589 */ /* 0x00046400000e0000 */
.L_x_2049:
[----:B------:R-:W-:Y:S01]  /*15760*/  ISETP.NE.AND P0, PT, R0, RZ, PT ;  /* 0x000000ff0000720c */ /* 0x000fe20003f05270 */
[----:B------:R-:W-:-:S12]  /*15770*/  BSSY B0, `(.L_x_1989) ;  /* 0x0000005000007945 */ /* 0x000fd80003800000 */
[----:B------:R-:W-:Y:S05]  /*15780*/  @!P0 BRA `(.L_x_1990) ;  /* 0x0000003000008947 */ /* 0x000fea0003800000 */
[----:B------:R-:W-:Y:S01]  /*15790*/  IADD3 R11, R13, -0x1, RZ ;  /* 0xffffffff0d0b7810 */ /* 0x000fe20007ffe0ff */
[----:B------:R-:W-:Y:S05]  /*157a0*/  BRA.DIV ~URZ, `(.L_x_1991) ;  /* 0x000029927f007947 */ /* 0x000fea000b800000 */
[----:B------:R2:W3:Y:S02]  /*157b0*/  SHFL.IDX PT, R14, R4, R11, 0x1f ;  /* 0x00001f0b040e7589 */ /* 0x0004e400000e0000 */
.L_x_1990:
[----:B------:R-:W-:Y:S05]  /*157c0*/  BSYNC B0 ;  /* 0x0000000000007941 */ /* 0x000fea0003800000 */
.L_x_1989:
[----:B--23--:R-:W-:Y:S01]  /*157d0*/  IMAD R6, R14, c[0x0][0x538], R10 ;  /* 0x00014e000e067a24 */ /* 0x00cfe200078e020a */
[----:B----4-:R-:W-:Y:S02]  /*157e0*/  IABS R2, R8 ;  /* 0x0000000800027213 */ /* 0x010fe40000000000 */
[----:B-1----:R-:W-:Y:S01]  /*157f0*/  IABS R3, R7 ;  /* 0x0000000700037213 */ /* 0x002fe20000000000 */
[----:B------:R-:W-:Y:S01]  /*15800*/  IMAD.IADD R9, R9, 0x1, -R6 ;  /* 0x0000000109097824 */ /* 0x000fe200078e0a06 */
[----:B------:R1:W-:Y:S01]  /*15810*/  STL [R1], R6 ;  /* 0x0000000601007387 */ /* 0x0003e20000100800 */
        /* <DEDUP_REMOVED lines=65> */
.L_x_1983:
[----:B------:R-:W-:Y:S01]  /*15c30*/  MOV R0, c[0x0][0x53c] ;  /* 0x00014f0000007a02 */ /* 0x000fe20000000f00 */
[----:B------:R1:W-:Y:S04]  /*15c40*/  STL [R1], R9 ;  /* 0x0000000901007387 */ /* 0x0003e80000100800 */
[----:B------:R1:W-:Y:S04]  /*15c50*/  STL [R1+0x4], RZ ;  /* 0x000004ff01007387 */ /* 0x0003e80000100800 */
[----:B------:R1:W-:Y:S04]  /*15c60*/  STL [R1+0x8], RZ ;  /* 0x000008ff01007387 */ /* 0x0003e80000100800 */
[----:B------:R1:W-:Y:S02]  /*15c70*/  STL [R1+0xc], R0 ;  /* 0x00000c0001007387 */ /* 0x0003e40000100800 */
.L_x_1992:
[----:B------:R-:W-:Y:S05]  /*15c80*/  BSYNC B1 ;  /* 0x0000000000017941 */ /* 0x000fea0003800000 */
.L_x_1981:
[----:B---3--:R-:W2:Y:S04]  /*15c90*/  LDL R4, [R1] ;  /* 0x0000000001047983 */ /* 0x008ea80000100800 */
        /* <DEDUP_REMOVED lines=8> */
.L_x_1976:
[----:B-1----:R-:W3:Y:S02]  /*15d20*/  LDL R0, [R1+0xc] ;  /* 0x00000c0001007983 */ /* 0x002ee40000100800 */
[----:B---3--:R-:W-:-:S13]  /*15d30*/  ISETP.GE.AND P0, PT, R0, c[0x0][0x53c], PT ;  /* 0x00014f0000007a0c */ /* 0x008fda0003f06270 */
[----:B--2-4-:R-:W-:Y:S01]  /*15d40*/  @P0 CALL.REL.NOINC `(.L_x_1993) ;  /* 0x0000001000000944 */ /* 0x014fe20003c00000 */
[----:B------:R-:W-:Y:S05]  /*15d50*/  BRA `(.L_x_1994) ;  /* 0xfffeb54000007947 */ /* 0x000fea000383ffff */
.L_x_1993:
[----:B------:R-:W-:Y:S05]  /*15d60*/  EXIT ;  /* 0x000000000000794d */ /* 0x000fea0003800000 */
.L_x_1816:
[----:B------:R-:W-:Y:S01]  /*15d70*/  IMAD.MOV.U32 R0, RZ, RZ, R5 ;  /* 0x000000ffff007224 */ /* 0x000fe200078e0005 */
[----:B------:R-:W-:Y:S02]  /*15d80*/  MOV R2, 0x1 ;  /* 0x0000000100027802 */ /* 0x000fe40000000f00 */
[----:B------:R-:W-:Y:S02]  /*15d90*/  MOV R3, 0x15db0 ;  /* 0x00015db000037802 */ /* 0x000fe40000000f00 */
[----:B------:R-:W-:Y:S05]  /*15da0*/  CALL.REL.NOINC `($__internal_32_$__cuda_sm70_shflsync_up_p) ;  /* 0x0000249000007944 */ /* 0x000fea0003c00000 */
[----:B------:R-:W-:Y:S01]  /*15db0*/  MOV R0, R4 ;  /* 0x0000000400007202 */ /* 0x000fe20000000f00 */
[----:B------:R-:W-:Y:S05]  /*15dc0*/  BRA `(.L_x_1995) ;  /* 0xfffea6a000007947 */ /* 0x000fea000383ffff */
.L_x_1817:
[----:B------:R-:W-:Y:S01]  /*15dd0*/  IMAD.MOV.U32 R0, RZ, RZ, R5 ;  /* 0x000000ffff007224 */ /* 0x000fe200078e0005 */
[----:B------:R-:W-:Y:S02]  /*15de0*/  MOV R2, 0x2 ;  /* 0x0000000200027802 */ /* 0x000fe40000000f00 */
[----:B------:R-:W-:Y:S02]  /*15df0*/  MOV R3, 0x15e10 ;  /* 0x00015e1000037802 */ /* 0x000fe40000000f00 */
[----:B------:R-:W-:Y:S05]  /*15e00*/  CALL.REL.NOINC `($__internal_32_$__cuda_sm70_shflsync_up_p) ;  /* 0x0000243000007944 */ /* 0x000fea0003c00000 */
[----:B------:R-:W-:Y:S01]  /*15e10*/  SEL R0, R4, RZ, P4 ;  /* 0x000000ff04007207 */ /* 0x000fe20002000000 */
[----:B------:R-:W-:Y:S01]  /*15e20*/  IMAD.MOV.U32 R2, RZ, RZ, 0x4 ;  /* 0x00000004ff027424 */ /* 0x000fe200078e00ff */
[----:B------:R-:W-:-:S03]  /*15e30*/  MOV R3, 0x15e60 ;  /* 0x00015e6000037802 */ /* 0x000fc60000000f00 */
[----:B------:R-:W-:Y:S02]  /*15e40*/  IMAD.IADD R0, R5, 0x1, R0 ;  /* 0x0000000105007824 */ /* 0x000fe400078e0200 */
        /* <DEDUP_REMOVED lines=13> */
[----:B------:R-:W-:Y:S02]  /*15f20*/  MOV R3, 0x1f ;  /* 0x0000001f00037802 */ /* 0x000fe40000000f00 */
[----:B------:R-:W-:Y:S01]  /*15f30*/  MOV R2, 0x15f70 ;  /* 0x00015f7000027802 */ /* 0x000fe20000000f00 */
[----:B------:R-:W-:-:S04]  /*15f40*/  IMAD.IADD R4, R0, 0x1, R4 ;  /* 0x0000000100047824 */ /* 0x000fc800078e0204 */
[----:B------:R-:W-:Y:S02]  /*15f50*/  IMAD.MOV.U32 R12, RZ, RZ, R4 ;  /* 0x000000ffff0c7224 */ /* 0x000fe400078e0004 */
[----:B------:R-:W-:Y:S05]  /*15f60*/  CALL.REL.NOINC `($__internal_31_$__cuda_sm70_shflsync_idx_p) ;  /* 0x0000228000007944 */ /* 0x000fea0003c00000 */
[----:B------:R-:W-:Y:S01]  /*15f70*/  MOV R0, R11 ;  /* 0x0000000b00007202 */ /* 0x000fe20000000f00 */
[----:B------:R-:W-:Y:S05]  /*15f80*/  BRA `(.L_x_1996) ;  /* 0xfffea5e000007947 */ /* 0x000fea000383ffff */
.L_x_1819:
[----:B------:R-:W-:Y:S02]  /*15f90*/  SEL R0, RZ, 0x1, P0 ;  /* 0x00000001ff007807 */ /* 0x000fe40000000000 */
[----:B------:R-:W-:Y:S02]  /*15fa0*/  MOV R2, 0x15fc0 ;  /* 0x00015fc000027802 */ /* 0x000fe40000000f00 */
[----:B------:R-:W-:Y:S05]  /*15fb0*/  CALL.REL.NOINC `($__internal_33_$__cuda_sm70_votesync_ballot) ;  /* 0x000022f000007944 */ /* 0x000fea0003c00000 */
[----:B------:R-:W-:Y:S05]  /*15fc0*/  BRA `(.L_x_1997) ;  /* 0xfffea63000007947 */ /* 0x000fea000383ffff */
.L_x_1820:
[----:B------:R-:W-:Y:S01]  /*15fd0*/  IMAD.MOV.U32 R12, RZ, RZ, R8 ;  /* 0x000000ffff0c7224 */ /* 0x000fe200078e0008 */
[----:B--2---:R-:W-:Y:S01]  /*15fe0*/  MOV R11, R15 ;  /* 0x0000000f000b7202 */ /* 0x004fe20000000f00 */
[----:B------:R-:W-:Y:S01]  /*15ff0*/  IMAD.MOV.U32 R3, RZ, RZ, 0x1f ;  /* 0x0000001fff037424 */ /* 0x000fe200078e00ff */
[----:B------:R-:W-:Y:S02]  /*16000*/  MOV R2, 0x16020 ;  /* 0x0001602000027802 */ /* 0x000fe40000000f00 */
[----:B-1----:R-:W-:Y:S05]  /*16010*/  CALL.REL.NOINC `($__internal_31_$__cuda_sm70_shflsync_idx_p) ;  /* 0x000021d000007944 */ /* 0x002fea0003c00000 */
[----:B------:R-:W-:Y:S01]  /*16020*/  IMAD.MOV.U32 R13, RZ, RZ, R11 ;  /* 0x000000ffff0d7224 */ /* 0x000fe200078e000b */
[----:B------:R-:W-:Y:S01]  /*16030*/  MOV R12, R7 ;  /* 0x00000007000c7202 */ /* 0x000fe20000000f00 */
[----:B------:R-:W-:Y:S01]  /*16040*/  IMAD.MOV.U32 R6, RZ, RZ, RZ ;  /* 0x000000ffff067224 */ /* 0x000fe200078e00ff */
[----:B------:R-:W-:Y:S01]  /*16050*/  MOV R11, R15 ;  /* 0x0000000f000b7202 */ /* 0x000fe20000000f00 */
[----:B------:R-:W-:Y:S01]  /*16060*/  IMAD.MOV.U32 R3, RZ, RZ, 0x1f ;  /* 0x0000001fff037424 */ /* 0x000fe200078e00ff */
[----:B------:R-:W-:-:S02]  /*16070*/  MOV R2, 0x16090 ;  /* 0x0001609000027802 */ /* 0x000fc40000000f00 */
[----:B------:R-:W-:Y:S05]  /*16080*/  CALL.REL.NOINC `($__internal_31_$__cuda_sm70_shflsync_idx_p) ;  /* 0x0000216000007944 */ /* 0x000fea0003c00000 */
[----:B------:R-:W-:Y:S01]  /*16090*/  MOV R10, R11 ;  /* 0x0000000b000a7202 */ /* 0x000fe20000000f00 */
[----:B------:R-:W-:Y:S05]  /*160a0*/  BRA `(.L_x_1998) ;  /* 0xfffea5a000007947 */ /* 0x000fea000383ffff */
.L_x_1823:
[----:B------:R-:W-:Y:S01]  /*160b0*/  IMAD.MOV.U32 R12, RZ, RZ, R4 ;  /* 0x000000ffff0c7224 */ /* 0x000fe200078e0004 */
[----:B------:R-:W-:-:S02]  /*160c0*/  MOV R3, 0x1f ;  /* 0x0000001f00037802 */ /* 0x000fc40000000f00 */
[----:B------:R-:W-:Y:S02]  /*160d0*/  MOV R2, 0x160f0 ;  /* 0x000160f000027802 */ /* 0x000fe40000000f00 */
[----:B-1234-:R-:W-:Y:S05]  /*160e0*/  CALL.REL.NOINC `($__internal_31_$__cuda_sm70_shflsync_idx_p) ;  /* 0x0000210000007944 */ /* 0x01efea0003c00000 */
[----:B------:R-:W-:Y:S01]  /*160f0*/  MOV R6, R11 ;  /* 0x0000000b00067202 */ /* 0x000fe20000000f00 */
[----:B------:R-:W-:Y:S05]  /*16100*/  BRA `(.L_x_1822) ;  /* 0xfffea5a000007947 */ /* 0x000fea000383ffff */
.L_x_1869:
[----:B------:R-:W-:Y:S01]  /*16110*/  IMAD.MOV.U32 R12, RZ, RZ, R4 ;  /* 0x000000ffff0c7224 */ /* 0x000fe200078e0004 */
[----:B------:R-:W-:Y:S01]  /*16120*/  MOV R11, RZ ;  /* 0x000000ff000b7202 */ /* 0x000fe20000000f00 */
[----:B------:R-:W-:Y:S01]  /*16130*/  IMAD.MOV.U32 R3, RZ, RZ, 0x181f ;  /* 0x0000181fff037424 */ /* 0x000fe200078e00ff */
[----:B--2---:R-:W-:Y:S02]  /*16140*/  MOV R2, 0x16160 ;  /* 0x0001616000027802 */ /* 0x004fe40000000f00 */
[----:B-1---5:R-:W-:Y:S05]  /*16150*/  CALL.REL.NOINC `($__internal_31_$__cuda_sm70_shflsync_idx_p) ;  /* 0x0000209000007944 */ /* 0x022fea0003c00000 */
[----:B------:R-:W-:Y:S01]  /*16160*/  MOV R6, R11 ;  /* 0x0000000b00067202 */ /* 0x000fe20000000f00 */
[----:B------:R-:W-:Y:S05]  /*16170*/  BRA `(.L_x_1999) ;  /* 0xffff1b5000007947 */ /* 0x000fea000383ffff */
.L_x_1870:
[----:B------:R-:W-:Y:S01]  /*16180*/  IMAD.MOV.U32 R12, RZ, RZ, R5 ;  /* 0x000000ffff0c7224 */ /* 0x000fe200078e0005 */
[----:B------:R-:W-:Y:S01]  /*16190*/  MOV R11, RZ ;  /* 0x000000ff000b7202 */ /* 0x000fe20000000f00 */
[----:B------:R-:W-:Y:S01]  /*161a0*/  IMAD.MOV.U32 R3, RZ, RZ, 0x181f ;  /* 0x0000181fff037424 */ /* 0x000fe200078e00ff */
[----:B--2---:R-:W-:Y:S02]  /*161b0*/  MOV R2, 0x161d0 ;  /* 0x000161d000027802 */ /* 0x004fe40000000f00 */
[----:B-1-345:R-:W-:Y:S05]  /*161c0*/  CALL.REL.NOINC `($__internal_31_$__cuda_sm70_shflsync_idx_p) ;  /* 0x0000202000007944 */ /* 0x03afea0003c00000 */
[----:B------:R-:W-:Y:S01]  /*161d0*/  MOV R2, R11 ;  /* 0x0000000b00027202 */ /* 0x000fe20000000f00 */
[----:B------:R-:W-:Y:S05]  /*161e0*/  BRA `(.L_x_2000) ;  /* 0xffff1b0000007947 */ /* 0x000fea000383ffff */
.L_x_1873:
[----:B------:R-:W-:Y:S01]  /*161f0*/  IMAD.MOV.U32 R12, RZ, RZ, R4 ;  /* 0x000000ffff0c7224 */ /* 0x000fe200078e0004 */
[----:B------:R-:W-:Y:S01]  /*16200*/  MOV R11, 0x1 ;  /* 0x00000001000b7802 */ /* 0x000fe20000000f00 */
[----:B-1----:R-:W-:Y:S01]  /*16210*/  IMAD.MOV.U32 R3, RZ, RZ, 0x181f ;  /* 0x0000181fff037424 */ /* 0x002fe200078e00ff */
[----:B------:R-:W-:-:S02]  /*16220*/  MOV R2, 0x16240 ;  /* 0x0001624000027802 */ /* 0x000fc40000000f00 */
[----:B--2345:R-:W-:Y:S05]  /*16230*/  CALL.REL.NOINC `($__internal_31_$__cuda_sm70_shflsync_idx_p) ;  /* 0x00001fb000007944 */ /* 0x03cfea0003c00000 */
[----:B------:R-:W-:Y:S01]  /*16240*/  IMAD.MOV.U32 R6, RZ, RZ, R11 ;  /* 0x000000ffff067224 */ /* 0x000fe200078e000b */
[----:B------:R-:W-:Y:S01]  /*16250*/  MOV R11, 0x1 ;  /* 0x00000001000b7802 */ /* 0x000fe20000000f00 */
[----:B------:R-:W-:Y:S01]  /*16260*/  IMAD.MOV.U32 R12, RZ, RZ, R5 ;  /* 0x000000ffff0c7224 */ /* 0x000fe200078e0005 */
[----:B------:R-:W-:-:S02]  /*16270*/  MOV R3, 0x181f ;  /* 0x0000181f00037802 */ /* 0x000fc40000000f00 */
[----:B------:R-:W-:Y:S02]  /*16280*/  MOV R2, 0x162a0 ;  /* 0x000162a000027802 */ /* 0x000fe40000000f00 */
[----:B------:R-:W-:Y:S05]  /*16290*/  CALL.REL.NOINC `($__internal_31_$__cuda_sm70_shflsync_idx_p) ;  /* 0x00001f5000007944 */ /* 0x000fea0003c00000 */
[----:B------:R-:W-:Y:S01]  /*162a0*/  MOV R2, R11 ;  /* 0x0000000b00027202 */ /* 0x000fe20000000f00 */
[----:B------:R-:W-:Y:S05]  /*162b0*/  BRA `(.L_x_2001) ;  /* 0xffff1b1000007947 */ /* 0x000fea000383ffff */
.L_x_1876:
[----:B------:R-:W-:Y:S01]  /*162c0*/  IMAD.MOV.U32 R12, RZ, RZ, R4 ;  /* 0x000000ffff0c7224 */ /* 0x000fe200078e0004 */
[----:B------:R-:W-:Y:S01]  /*162d0*/  MOV R11, 0x2 ;  /* 0x00000002000b7802 */ /* 0x000fe20000000f00 */
[----:B-1----:R-:W-:Y:S01]  /*162e0*/  IMAD.MOV.U32 R3, RZ, RZ, 0x181f ;  /* 0x0000181fff037424 */ /* 0x002fe200078e00ff */
[----:B------:R-:W-:Y:S02]  /*162f0*/  MOV R2, 0x16310 ;  /* 0x0001631000027802 */ /* 0x000fe40000000f00 */
[----:B--2345:R-:W-:Y:S05]  /*16300*/  CALL.REL.NOINC `($__internal_31_$__cuda_sm70_shflsync_idx_p) ;  /* 0x00001ee000007944 */ /* 0x03cfea0003c00000 */
[----:B------:R-:W-:Y:S01]  /*16310*/  MOV R6, R11 ;  /* 0x0000000b00067202 */ /* 0x000fe20000000f00 */
[----:B------:R-:W-:Y:S05]  /*16320*/  BRA `(.L_x_2002) ;  /* 0xffff1b7000007947 */ /* 0x000fea000383ffff */
.L_x_1877:
[----:B------:R-:W-:Y:S01]  /*16330*/  IMAD.MOV.U32 R12, RZ, RZ, R5 ;  /* 0x000000ffff0c7224 */ /* 0x000fe200078e0005 */
[----:B------:R-:W-:Y:S01]  /*16340*/  MOV R11, 0x2 ;  /* 0x00000002000b7802 */ /* 0x000fe20000000f00 */
[----:B-1----:R-:W-:Y:S01]  /*16350*/  IMAD.MOV.U32 R3, RZ, RZ, 0x181f ;  /* 0x0000181fff037424 */ /* 0x002fe200078e00ff */
[----:B------:R-:W-:Y:S02]  /*16360*/  MOV R2, 0x16380 ;  /* 0x0001638000027802 */ /* 0x000fe40000000f00 */
[----:B--2345:R-:W-:Y:S05]  /*16370*/  CALL.REL.NOINC `($__internal_31_$__cuda_sm70_shflsync_idx_p) ;  /* 0x00001e7000007944 */ /* 0x03cfea0003c00000 */
[----:B------:R-:W-:Y:S01]  /*16380*/  MOV R2, R11 ;  /* 0x0000000b00027202 */ /* 0x000fe20000000f00 */
[----:B------:R-:W-:Y:S05]  /*16390*/  BRA `(.L_x_2003) ;  /* 0xffff1b2000007947 */ /* 0x000fea000383ffff */
.L_x_1880:
[----:B------:R-:W-:Y:S01]  /*163a0*/  IMAD.MOV.U32 R12, RZ, RZ, R4 ;  /* 0x000000ffff0c7224 */ /* 0x000fe200078e0004 */
[----:B------:R-:W-:Y:S01]  /*163b0*/  MOV R11, 0x3 ;  /* 0x00000003000b7802 */ /* 0x000fe20000000f00 */
[----:B--2---:R-:W-:Y:S01]  /*163c0*/  IMAD.MOV.U32 R3, RZ, RZ, 0x181f ;  /* 0x0000181fff037424 */ /* 0x004fe200078e00ff */
[----:B------:R-:W-:-:S02]  /*163d0*/  MOV R2, 0x163f0 ;  /* 0x000163f000027802 */ /* 0x000fc40000000f00 */
[----:B-1-345:R-:W-:Y:S05]  /*163e0*/  CALL.REL.NOINC `($__internal_31_$__cuda_sm70_shflsync_idx_p) ;  /* 0x00001e0000007944 */ /* 0x03afea0003c00000 */
        /* <DEDUP_REMOVED lines=8> */
.L_x_1883:
[----:B------:R-:W-:Y:S01]  /*16470*/  IMAD.MOV.U32 R12, RZ, RZ, R4 ;  /* 0x000000ffff0c7224 */ /* 0x000fe200078e0004 */
[----:B------:R-:W-:Y:S01]  /*16480*/  MOV R11, 0x4 ;  /* 0x00000004000b7802 */ /* 0x000fe20000000f00 */
[----:B-1----:R-:W-:Y:S01]  /*16490*/  IMAD.MOV.U32 R3, RZ, RZ, 0x181f ;  /* 0x0000181fff037424 */ /* 0x002fe200078e00ff */
[----:B--2---:R-:W-:Y:S02]  /*164a0*/  MOV R2, 0x164c0 ;  /* 0x000164c000027802 */ /* 0x004fe40000000f00 */
[----:B---345:R-:W-:Y:S05]  /*164b0*/  CALL.REL.NOINC `($__internal_31_$__cuda_sm70_shflsync_idx_p) ;  /* 0x00001d3000007944 */ /* 0x038fea0003c00000 */
[----:B------:R-:W-:Y:S01]  /*164c0*/  MOV R6, R11 ;  /* 0x0000000b00067202 */ /* 0x000fe20000000f00 */
[----:B------:R-:W-:Y:S05]  /*164d0*/  BRA `(.L_x_2005) ;  /* 0xffff1b9000007947 */ /* 0x000fea000383ffff */
.L_x_1884:
[----:B------:R-:W-:Y:S01]  /*164e0*/  IMAD.MOV.U32 R12, RZ, RZ, R5 ;  /* 0x000000ffff0c7224 */ /* 0x000fe200078e0005 */
[----:B------:R-:W-:Y:S01]  /*164f0*/  MOV R11, 0x4 ;  /* 0x00000004000b7802 */ /* 0x000fe20000000f00 */
[----:B------:R-:W-:Y:S01]  /*16500*/  IMAD.MOV.U32 R3, RZ, RZ, 0x181f ;  /* 0x0000181fff037424 */ /* 0x000fe200078e00ff */
[----:B--2---:R-:W-:Y:S02]  /*16510*/  MOV R2, 0x16530 ;  /* 0x0001653000027802 */ /* 0x004fe40000000f00 */
[----:B-1-345:R-:W-:Y:S05]  /*16520*/  CALL.REL.NOINC `($__internal_31_$__cuda_sm70_shflsync_idx_p) ;  /* 0x00001cc000007944 */ /* 0x03afea0003c00000 */
[----:B------:R-:W-:Y:S01]  /*16530*/  MOV R2, R11 ;  /* 0x0000000b00027202 */ /* 0x000fe20000000f00 */
[----:B------:R-:W-:Y:S05]  /*16540*/  BRA `(.L_x_2006) ;  /* 0xffff1b4000007947 */ /* 0x000fea000383ffff */
.L_x_1887:
        /* <DEDUP_REMOVED lines=13> */
.L_x_1890:
[----:B------:R-:W-:Y:S01]  /*16620*/  IMAD.MOV.U32 R12, RZ, RZ, R4 ;  /* 0x000000ffff0c7224 */ /* 0x000fe200078e0004 */
[----:B------:R-:W-:Y:S01]  /*16630*/  MOV R11, 0x6 ;  /* 0x00000006000b7802 */ /* 0x000fe20000000f00 */
[----:B-1----:R-:W-:Y:S01]  /*16640*/  IMAD.MOV.U32 R3, RZ, RZ, 0x181f ;  /* 0x0000181fff037424 */ /* 0x002fe200078e00ff */
[----:B------:R-:W-:Y:S02]  /*16650*/  MOV R2, 0x16670 ;  /* 0x0001667000027802 */ /* 0x000fe40000000f00 */
[----:B--2345:R-:W-:Y:S05]  /*16660*/  CALL.REL.NOINC `($__internal_31_$__cuda_sm70_shflsync_idx_p) ;  /* 0x00001b8000007944 */ /* 0x03cfea0003c00000 */
[----:B------:R-:W-:Y:S01]  /*16670*/  MOV R6, R11 ;  /* 0x0000000b00067202 */ /* 0x000fe20000000f00 */
[----:B------:R-:W-:Y:S05]  /*16680*/  BRA `(.L_x_2008) ;  /* 0xffff1bb000007947 */ /* 0x000fea000383ffff */
.L_x_1891:
[----:B------:R-:W-:Y:S01]  /*16690*/  IMAD.MOV.U32 R12, RZ, RZ, R5 ;  /* 0x000000ffff0c7224 */ /* 0x000fe200078e0005 */
[----:B------:R-:W-:Y:S01]  /*166a0*/  MOV R11, 0x6 ;  /* 0x00000006000b7802 */ /* 0x000fe20000000f00 */
[----:B-1----:R-:W-:Y:S01]  /*166b0*/  IMAD.MOV.U32 R3, RZ, RZ, 0x181f ;  /* 0x0000181fff037424 */ /* 0x002fe200078e00ff */
[----:B------:R-:W-:Y:S02]  /*166c0*/  MOV R2, 0x166e0 ;  /* 0x000166e000027802 */ /* 0x000fe40000000f00 */
[----:B--2345:R-:W-:Y:S05]  /*166d0*/  CALL.REL.NOINC `($__internal_31_$__cuda_sm70_shflsync_idx_p) ;  /* 0x00001b1000007944 */ /* 0x03cfea0003c00000 */
[----:B------:R-:W-:Y:S01]  /*166e0*/  MOV R2, R11 ;  /* 0x0000000b00027202 */ /* 0x000fe20000000f00 */
[----:B------:R-:W-:Y:S05]  /*166f0*/  BRA `(.L_x_2009) ;  /* 0xffff1b6000007947 */ /* 0x000fea000383ffff */
.L_x_1894:
        /* <DEDUP_REMOVED lines=13> */
.L_x_1929:
[----:B------:R-:W-:Y:S01]  /*167d0*/  IMAD.MOV.U32 R0, RZ, RZ, R241 ;  /* 0x000000ffff007224 */ /* 0x000fe200078e00f1 */
[----:B------:R-:W-:Y:S01]  /*167e0*/  MOV R11, 0x1f ;  /* 0x0000001f000b7802 */ /* 0x000fe20000000f00 */
[----:B------:R-:W-:Y:S01]  /*167f0*/  IMAD.MOV.U32 R8, RZ, RZ, 0x2 ;  /* 0x00000002ff087424 */ /* 0x000fe200078e00ff */
[----:B------:R-:W-:Y:S02]  /*16800*/  MOV R10, 0xffffffff ;  /* 0xffffffff000a7802 */ /* 0x000fe40000000f00 */
[----:B------:R-:W-:Y:S02]  /*16810*/  MOV R4, 0x16830 ;  /* 0x0001683000047802 */ /* 0x000fe40000000f00 */
[----:B------:R-:W-:Y:S05]  /*16820*/  CALL.REL.NOINC `($__internal_30_$__cuda_sm70_shflsync_bfly_p) ;  /* 0x0000197000007944 */ /* 0x000fea0003c00000 */
[----:B------:R-:W-:Y:S01]  /*16830*/  FADD.FTZ R3, R241, R0 ;  /* 0x00000000f1037221 */ /* 0x000fe20000010000 */
[----:B------:R-:W-:Y:S02]  /*16840*/  MOV R8, 0x1 ;  /* 0x0000000100087802 */ /* 0x000fe40000000f00 */
[----:B------:R-:W-:Y:S02]  /*16850*/  MOV R4, 0x16880 ;  /* 0x0001688000047802 */ /* 0x000fe40000000f00 */
[----:B------:R-:W-:-:S02]  /*16860*/  MOV R0, R3 ;  /* 0x0000000300007202 */ /* 0x000fc40000000f00 */
[----:B------:R-:W-:Y:S05]  /*16870*/  CALL.REL.NOINC `($__internal_30_$__cuda_sm70_shflsync_bfly_p) ;  /* 0x0000192000007944 */ /* 0x000fea0003c00000 */
[----:B------:R-:W-:Y:S01]  /*16880*/  FADD.FTZ R3, R3, R0 ;  /* 0x0000000003037221 */ /* 0x000fe20000010000 */
[----:B------:R-:W-:-:S02]  /*16890*/  MOV R0, R242 ;  /* 0x000000f200007202 */ /* 0x000fc40000000f00 */
[----:B------:R-:W-:Y:S02]  /*168a0*/  MOV R8, 0x2 ;  /* 0x0000000200087802 */ /* 0x000fe40000000f00 */
[----:B------:R-:W-:Y:S02]  /*168b0*/  MOV R4, 0x168d0 ;  /* 0x000168d000047802 */ /* 0x000fe40000000f00 */
[----:B------:R-:W-:Y:S05]  /*168c0*/  CALL.REL.NOINC `($__internal_30_$__cuda_sm70_shflsync_bfly_p) ;  /* 0x000018d000007944 */ /* 0x000fea0003c00000 */
[----:B------:R-:W-:Y:S01]  /*168d0*/  FADD.FTZ R5, R242, R0 ;  /* 0x00000000f2057221 */ /* 0x000fe20000010000 */
[----:B------:R-:W-:Y:S02]  /*168e0*/  MOV R8, 0x1 ;  /* 0x0000000100087802 */ /* 0x000fe40000000f00 */
[----:B------:R-:W-:Y:S02]  /*168f0*/  MOV R4, 0x16920 ;  /* 0x0001692000047802 */ /* 0x000fe40000000f00 */
[----:B------:R-:W-:Y:S02]  /*16900*/  MOV R0, R5 ;  /* 0x0000000500007202 */ /* 0x000fe40000000f00 */
[----:B------:R-:W-:Y:S05]  /*16910*/  CALL.REL.NOINC `($__internal_30_$__cuda_sm70_shflsync_bfly_p) ;  /* 0x0000188000007944 */ /* 0x000fea0003c00000 */
[----:B------:R-:W-:Y:S01]  /*16920*/  FADD.FTZ R5, R5, R0 ;  /* 0x0000000005057221 */ /* 0x000fe20000010000 */
[----:B------:R-:W-:Y:S02]  /*16930*/  MOV R0, R243 ;  /* 0x000000f300007202 */ /* 0x000fe40000000f00 */
[----:B------:R-:W-:-:S02]  /*16940*/  MOV R8, 0x2 ;  /* 0x0000000200087802 */ /* 0x000fc40000000f00 */
        /* <DEDUP_REMOVED lines=9> */
[----:B------:R-:W-:Y:S02]  /*169e0*/  MOV R8, 0x2 ;  /* 0x0000000200087802 */ /* 0x000fe40000000f00 */
[----:B------:R-:W-:-:S02]  /*169f0*/  MOV R4, 0x16a10 ;  /* 0x00016a1000047802 */ /* 0x000fc40000000f00 */
[----:B------:R-:W-:Y:S05]  /*16a00*/  CALL.REL.NOINC `($__internal_30_$__cuda_sm70_shflsync_bfly_p) ;  /* 0x0000179000007944 */ /* 0x000fea0003c00000 */
[----:B------:R-:W-:Y:S01]  /*16a10*/  FADD.FTZ R7, R244, R0 ;  /* 0x00000000f4077221 */ /* 0x000fe20000010000 */
[----:B------:R-:W-:-:S02]  /*16a20*/  MOV R8, 0x1 ;  /* 0x0000000100087802 */ /* 0x000fc40000000f00 */
[----:B------:R-:W-:Y:S02]  /*16a30*/  MOV R4, 0x16a60 ;  /* 0x00016a6000047802 */ /* 0x000fe40000000f00 */
[----:B------:R-:W-:Y:S02]  /*16a40*/  MOV R0, R7 ;  /* 0x0000000700007202 */ /* 0x000fe40000000f00 */
[----:B------:R-:W-:Y:S05]  /*16a50*/  CALL.REL.NOINC `($__internal_30_$__cuda_sm70_shflsync_bfly_p) ;  /* 0x0000174000007944 */ /* 0x000fea0003c00000 */
[----:B------:R-:W-:Y:S01]  /*16a60*/  MOV R9, R0 ;  /* 0x0000000000097202 */ /* 0x000fe20000000f00 */
[----:B------:R-:W-:Y:S05]  /*16a70*/  BRA `(.L_x_2011) ;  /* 0xffffb1a000007947 */ /* 0x000fea000383ffff */
.L_x_1936:
[----:B--234-:R-:W-:Y:S01]  /*16a80*/  IMAD.MOV.U32 R12, RZ, RZ, R6 ;  /* 0x000000ffff0c7224 */ /* 0x01cfe200078e0006 */
[----:B------:R-:W-:Y:S01]  /*16a90*/  MOV R11, RZ ;  /* 0x000000ff000b7202 */ /* 0x000fe20000000f00 */
[----:B------:R-:W-:Y:S01]  /*16aa0*/  IMAD.MOV.U32 R3, RZ, RZ, 0x181f ;  /* 0x0000181fff037424 */ /* 0x000fe200078e00ff */
[----:B------:R-:W-:Y:S02]  /*16ab0*/  MOV R2, 0x16ad0 ;  /* 0x00016ad000027802 */ /* 0x000fe40000000f00 */
[----:B-1----:R-:W-:Y:S05]  /*16ac0*/  CALL.REL.NOINC `($__internal_31_$__cuda_sm70_shflsync_idx_p) ;  /* 0x0000172000007944 */ /* 0x002fea0003c00000 */
[----:B------:R-:W-:Y:S01]  /*16ad0*/  MOV R8, R11 ;  /* 0x0000000b00087202 */ /* 0x000fe20000000f00 */
[----:B------:R-:W-:Y:S05]  /*16ae0*/  BRA `(.L_x_2012) ;  /* 0xffffc96000007947 */ /* 0x000fea000383ffff */
.L_x_1937:
[----:B------:R-:W-:Y:S01]  /*16af0*/  IMAD.MOV.U32 R12, RZ, RZ, R7 ;  /* 0x000000ffff0c7224 */ /* 0x000fe200078e0007 */
[----:B------:R-:W-:Y:S01]  /*16b00*/  MOV R11, RZ ;  /* 0x000000ff000b7202 */ /* 0x000fe20000000f00 */
[----:B------:R-:W-:Y:S01]  /*16b10*/  IMAD.MOV.U32 R3, RZ, RZ, 0x181f ;  /* 0x0000181fff037424 */ /* 0x000fe200078e00ff */
[----:B------:R-:W-:-:S02]  /*16b20*/  MOV R2, 0x16b40 ;  /* 0x00016b4000027802 */ /* 0x000fc40000000f00 */
[----:B-123--:R-:W-:Y:S05]  /*16b30*/  CALL.REL.NOINC `($__internal_31_$__cuda_sm70_shflsync_idx_p) ;  /* 0x000016b000007944 */ /* 0x00efea0003c00000 */
[----:B------:R-:W-:Y:S01]  /*16b40*/  MOV R2, R11 ;  /* 0x0000000b00027202 */ /* 0x000fe20000000f00 */
[----:B------:R-:W-:Y:S05]  /*16b50*/  BRA `(.L_x_2013) ;  /* 0xffffc91000007947 */ /* 0x000fea000383ffff */
.L_x_1938:
[----:B------:R-:W-:Y:S01]  /*16b60*/  IMAD.MOV.U32 R12, RZ, RZ, R6 ;  /* 0x000000ffff0c7224 */ /* 0x000fe200078e0006 */
[----:B------:R-:W-:Y:S01]  /*16b70*/  MOV R11, 0x1 ;  /* 0x00000001000b7802 */ /* 0x000fe20000000f00 */
[----:B--2---:R-:W-:Y:S01]  /*16b80*/  IMAD.MOV.U32 R3, RZ, RZ, 0x181f ;  /* 0x0000181fff037424 */ /* 0x004fe200078e00ff */
[----:B------:R-:W-:-:S02]  /*16b90*/  MOV R2, 0x16bb0 ;  /* 0x00016bb000027802 */ /* 0x000fc40000000f00 */
[----:B-1--4-:R-:W-:Y:S05]  /*16ba0*/  CALL.REL.NOINC `($__internal_31_$__cuda_sm70_shflsync_idx_p) ;  /* 0x0000164000007944 */ /* 0x012fea0003c00000 */
        /* <DEDUP_REMOVED lines=8> */
.L_x_1939:
[----:B------:R-:W-:Y:S01]  /*16c30*/  IMAD.MOV.U32 R12, RZ, RZ, R6 ;  /* 0x000000ffff0c7224 */ /* 0x000fe200078e0006 */
[----:B------:R-:W-:Y:S01]  /*16c40*/  MOV R11, 0x2 ;  /* 0x00000002000b7802 */ /* 0x000fe20000000f00 */
[----:B--2---:R-:W-:Y:S01]  /*16c50*/  IMAD.MOV.U32 R3, RZ, RZ, 0x181f ;  /* 0x0000181fff037424 */ /* 0x004fe200078e00ff */
[----:B------:R-:W-:Y:S02]  /*16c60*/  MOV R2, 0x16c80 ;  /* 0x00016c8000027802 */ /* 0x000fe40000000f00 */
[----:B-1-34-:R-:W-:Y:S05]  /*16c70*/  CALL.REL.NOINC `($__internal_31_$__cuda_sm70_shflsync_idx_p) ;  /* 0x0000157000007944 */ /* 0x01afea0003c00000 */
[----:B------:R-:W-:Y:S01]  /*16c80*/  MOV R8, R11 ;  /* 0x0000000b00087202 */ /* 0x000fe20000000f00 */
[----:B------:R-:W-:Y:S05]  /*16c90*/  BRA `(.L_x_2015) ;  /* 0xffffc8c000007947 */ /* 0x000fea000383ffff */
.L_x_1940:
[----:B------:R-:W-:Y:S01]  /*16ca0*/  IMAD.MOV.U32 R12, RZ, RZ, R7 ;  /* 0x000000ffff0c7224 */ /* 0x000fe200078e0007 */
[----:B------:R-:W-:Y:S01]  /*16cb0*/  MOV R11, 0x2 ;  /* 0x00000002000b7802 */ /* 0x000fe20000000f00 */
[----:B--2---:R-:W-:Y:S01]  /*16cc0*/  IMAD.MOV.U32 R3, RZ, RZ, 0x181f ;  /* 0x0000181fff037424 */ /* 0x004fe200078e00ff */
[----:B------:R-:W-:Y:S02]  /*16cd0*/  MOV R2, 0x16cf0 ;  /* 0x00016cf000027802 */ /* 0x000fe40000000f00 */
[----:B-1-34-:R-:W-:Y:S05]  /*16ce0*/  CALL.REL.NOINC `($__internal_31_$__cuda_sm70_shflsync_idx_p) ;  /* 0x0000150000007944 */ /* 0x01afea0003c00000 */
[----:B------:R-:W-:Y:S01]  /*16cf0*/  MOV R2, R11 ;  /* 0x0000000b00027202 */ /* 0x000fe20000000f00 */
[----:B------:R-:W-:Y:S05]  /*16d00*/  BRA `(.L_x_2016) ;  /* 0xffffc87000007947 */ /* 0x000fea000383ffff */
.L_x_1941:
[----:B------:R-:W-:Y:S01]  /*16d10*/  IMAD.MOV.U32 R12, RZ, RZ, R6 ;  /* 0x000000ffff0c7224 */ /* 0x000fe200078e0006 */
[----:B------:R-:W-:Y:S01]  /*16d20*/  MOV R11, 0x3 ;  /* 0x00000003000b7802 */ /* 0x000fe20000000f00 */
[----:B---3--:R-:W-:Y:S01]  /*16d30*/  IMAD.MOV.U32 R3, RZ, RZ, 0x181f ;  /* 0x0000181fff037424 */ /* 0x008fe200078e00ff */
[----:B------:R-:W-:-:S02]  /*16d40*/  MOV R2, 0x16d60 ;  /* 0x00016d6000027802 */ /* 0x000fc40000000f00 */
[----:B-12---:R-:W-:Y:S05]  /*16d50*/  CALL.REL.NOINC `($__internal_31_$__cuda_sm70_shflsync_idx_p) ;  /* 0x0000149000007944 */ /* 0x006fea0003c00000 */
        /* <DEDUP_REMOVED lines=8> */
.L_x_1942:
[----:B------:R-:W-:Y:S01]  /*16de0*/  IMAD.MOV.U32 R12, RZ, RZ, R6 ;  /* 0x000000ffff0c7224 */ /* 0x000fe200078e0006 */
[----:B------:R-:W-:Y:S01]  /*16df0*/  MOV R11, 0x4 ;  /* 0x00000004000b7802 */ /* 0x000fe20000000f00 */
[----:B-1----:R-:W-:Y:S01]  /*16e00*/  IMAD.MOV.U32 R3, RZ, RZ, 0x181f ;  /* 0x0000181fff037424 */ /* 0x002fe200078e00ff */
[----:B------:R-:W-:Y:S02]  /*16e10*/  MOV R2, 0x16e30 ;  /* 0x00016e3000027802 */ /* 0x000fe40000000f00 */
[----:B----4-:R-:W-:Y:S05]  /*16e20*/  CALL.REL.NOINC `($__internal_31_$__cuda_sm70_shflsync_idx_p) ;  /* 0x000013c000007944 */ /* 0x010fea0003c00000 */
[----:B------:R-:W-:Y:S01]  /*16e30*/  MOV R8, R11 ;  /* 0x0000000b00087202 */ /* 0x000fe20000000f00 */
[----:B------:R-:W-:Y:S05]  /*16e40*/  BRA `(.L_x_2018) ;  /* 0xffffc82000007947 */ /* 0x000fea000383ffff */
.L_x_1943:
[----:B------:R-:W-:Y:S01]  /*16e50*/  IMAD.MOV.U32 R12, RZ, RZ, R7 ;  /* 0x000000ffff0c7224 */ /* 0x000fe200078e0007 */
[----:B------:R-:W-:Y:S01]  /*16e60*/  MOV R11, 0x4 ;  /* 0x00000004000b7802 */ /* 0x000fe20000000f00 */
[----:B-1----:R-:W-:Y:S01]  /*16e70*/  IMAD.MOV.U32 R3, RZ, RZ, 0x181f ;  /* 0x0000181fff037424 */ /* 0x002fe200078e00ff */
[----:B------:R-:W-:Y:S02]  /*16e80*/  MOV R2, 0x16ea0 ;  /* 0x00016ea000027802 */ /* 0x000fe40000000f00 */
[----:B--234-:R-:W-:Y:S05]  /*16e90*/  CALL.REL.NOINC `($__internal_31_$__cuda_sm70_shflsync_idx_p) ;  /* 0x0000135000007944 */ /* 0x01cfea0003c00000 */
[----:B------:R-:W-:Y:S01]  /*16ea0*/  MOV R2, R11 ;  /* 0x0000000b00027202 */ /* 0x000fe20000000f00 */
[----:B------:R-:W-:Y:S05]  /*16eb0*/  BRA `(.L_x_2019) ;  /* 0xffffc7d000007947 */ /* 0x000fea000383ffff */
.L_x_1944:
        /* <DEDUP_REMOVED lines=13> */
.L_x_1945:
[----:B------:R-:W-:Y:S01]  /*16f90*/  IMAD.MOV.U32 R12, RZ, RZ, R6 ;  /* 0x000000ffff0c7224 */ /* 0x000fe200078e0006 */
[----:B------:R-:W-:Y:S01]  /*16fa0*/  MOV R11, 0x6 ;  /* 0x00000006000b7802 */ /* 0x000fe20000000f00 */
[----:B-1----:R-:W-:Y:S01]  /*16fb0*/  IMAD.MOV.U32 R3, RZ, RZ, 0x181f ;  /* 0x0000181fff037424 */ /* 0x002fe200078e00ff */
[----:B------:R-:W-:Y:S02]  /*16fc0*/  MOV R2, 0x16fe0 ;  /* 0x00016fe000027802 */ /* 0x000fe40000000f00 */
[----:B---34-:R-:W-:Y:S05]  /*16fd0*/  CALL.REL.NOINC `($__internal_31_$__cuda_sm70_shflsync_idx_p) ;  /* 0x0000121000007944 */ /* 0x018fea0003c00000 */
[----:B------:R-:W-:Y:S01]  /*16fe0*/  MOV R8, R11 ;  /* 0x0000000b00087202 */ /* 0x000fe20000000f00 */
[----:B------:R-:W-:Y:S05]  /*16ff0*/  BRA `(.L_x_2021) ;  /* 0xffffc78000007947 */ /* 0x000fea000383ffff */
.L_x_1946:
[----:B------:R-:W-:Y:S01]  /*17000*/  IMAD.MOV.U32 R12, RZ, RZ, R7 ;  /* 0x000000ffff0c7224 */ /* 0x000fe200078e0007 */
[----:B------:R-:W-:Y:S01]  /*17010*/  MOV R11, 0x6 ;  /* 0x00000006000b7802 */ /* 0x000fe20000000f00 */
[----:B-1----:R-:W-:Y:S01]  /*17020*/  IMAD.MOV.U32 R3, RZ, RZ, 0x181f ;  /* 0x0000181fff037424 */ /* 0x002fe200078e00ff */
[----:B------:R-:W-:Y:S02]  /*17030*/  MOV R2, 0x17050 ;  /* 0x0001705000027802 */ /* 0x000fe40000000f00 */
[----:B--234-:R-:W-:Y:S05]  /*17040*/  CALL.REL.NOINC `($__internal_31_$__cuda_sm70_shflsync_idx_p) ;  /* 0x000011a000007944 */ /* 0x01cfea0003c00000 */
[----:B------:R-:W-:Y:S01]  /*17050*/  MOV R2, R11 ;  /* 0x0000000b00027202 */ /* 0x000fe20000000f00 */
[----:B------:R-:W-:Y:S05]  /*17060*/  BRA `(.L_x_2022) ;  /* 0xffffc73000007947 */ /* 0x000fea000383ffff */
.L_x_1947:
[----:B------:R-:W-:Y:S01]  /*17070*/  IMAD.MOV.U32 R12, RZ, RZ, R6 ;  /* 0x000000ffff0c7224 */ /* 0x000fe200078e0006 */
[----:B------:R-:W-:Y:S01]  /*17080*/  MOV R11, 0x7 ;  /* 0x00000007000b7802 */ /* 0x000fe20000000f00 */
[----:B--2---:R-:W-:Y:S01]  /*17090*/  IMAD.MOV.U32 R3, RZ, RZ, 0x181f ;  /* 0x0000181fff037424 */ /* 0x004fe200078e00ff */
[----:B------:R-:W-:-:S02]  /*170a0*/  MOV R2, 0x170c0 ;  /* 0x000170c000027802 */ /* 0x000fc40000000f00 */
[----:B-1-34-:R-:W-:Y:S05]  /*170b0*/  CALL.REL.NOINC `($__internal_31_$__cuda_sm70_shflsync_idx_p) ;  /* 0x0000113000007944 */ /* 0x01afea0003c00000 */
        /* <DEDUP_REMOVED lines=8> */
.L_x_1949:
[----:B------:R-:W-:Y:S01]  /*17140*/  IMAD.MOV.U32 R12, RZ, RZ, R20 ;  /* 0x000000ffff0c7224 */ /* 0x000fe200078e0014 */
[----:B------:R-:W-:Y:S01]  /*17150*/  MOV R11, RZ ;  /* 0x000000ff000b7202 */ /* 0x000fe20000000f00 */
[----:B------:R-:W-:Y:S01]  /*17160*/  IMAD.MOV.U32 R3, RZ, RZ, 0x1c1f ;  /* 0x00001c1fff037424 */ /* 0x000fe200078e00ff */
[----:B------:R-:W-:Y:S02]  /*17170*/  MOV R2, 0x17190 ;  /* 0x0001719000027802 */ /* 0x000fe40000000f00 */
[----:B------:R-:W-:Y:S05]  /*17180*/  CALL.REL.NOINC `($__internal_31_$__cuda_sm70_shflsync_idx_p) ;  /* 0x0000106000007944 */ /* 0x000fea0003c00000 */
[----:B------:R-:W-:Y:S01]  /*17190*/  MOV R13, R11 ;  /* 0x0000000b000d7202 */ /* 0x000fe20000000f00 */
[----:B------:R-:W-:Y:S05]  /*171a0*/  BRA `(.L_x_2024) ;  /* 0xffffc90000007947 */ /* 0x000fea000383ffff */
.L_x_1950:
[----:B------:R-:W-:Y:S01]  /*171b0*/  IMAD.MOV.U32 R12, RZ, RZ, R21 ;  /* 0x000000ffff0c7224 */ /* 0x000fe200078e0015 */
[----:B------:R-:W-:Y:S01]  /*171c0*/  MOV R11, RZ ;  /* 0x000000ff000b7202 */ /* 0x000fe20000000f00 */
[----:B------:R-:W-:Y:S01]  /*171d0*/  IMAD.MOV.U32 R3, RZ, RZ, 0x1c1f ;  /* 0x00001c1fff037424 */ /* 0x000fe200078e00ff */
[----:B------:R-:W-:Y:S02]  /*171e0*/  MOV R2, 0x17200 ;  /* 0x0001720000027802 */ /* 0x000fe40000000f00 */
[----:B-12---:R-:W-:Y:S05]  /*171f0*/  CALL.REL.NOINC `($__internal_31_$__cuda_sm70_shflsync_idx_p) ;  /* 0x00000ff000007944 */ /* 0x006fea0003c00000 */
[----:B------:R-:W-:Y:S01]  /*17200*/  MOV R2, R11 ;  /* 0x0000000b00027202 */ /* 0x000fe20000000f00 */
[----:B------:R-:W-:Y:S05]  /*17210*/  BRA `(.L_x_2025) ;  /* 0xffffc8b000007947 */ /* 0x000fea000383ffff */
.L_x_1953:
[----:B------:R-:W-:Y:S01]  /*17220*/  IMAD.MOV.U32 R12, RZ, RZ, R20 ;  /* 0x000000ffff0c7224 */ /* 0x000fe200078e0014 */
[----:B------:R-:W-:Y:S01]  /*17230*/  MOV R11, 0x1 ;  /* 0x00000001000b7802 */ /* 0x000fe20000000f00 */
[----:B--2---:R-:W-:Y:S01]  /*17240*/  IMAD.MOV.U32 R3, RZ, RZ, 0x1c1f ;  /* 0x00001c1fff037424 */ /* 0x004fe200078e00ff */
[----:B----4-:R-:W-:-:S02]  /*17250*/  MOV R2, 0x17270 ;  /* 0x0001727000027802 */ /* 0x010fc40000000f00 */
[----:B-1-3--:R-:W-:Y:S05]  /*17260*/  CALL.REL.NOINC `($__internal_31_$__cuda_sm70_shflsync_idx_p) ;  /* 0x00000f8000007944 */ /* 0x00afea0003c00000 */
        /* <DEDUP_REMOVED lines=8> */
.L_x_1956:
[----:B------:R-:W-:Y:S01]  /*172f0*/  IMAD.MOV.U32 R12, RZ, RZ, R20 ;  /* 0x000000ffff0c7224 */ /* 0x000fe200078e0014 */
[----:B------:R-:W-:Y:S01]  /*17300*/  MOV R11, 0x2 ;  /* 0x00000002000b7802 */ /* 0x000fe20000000f00 */
[----:B--2---:R-:W-:Y:S01]  /*17310*/  IMAD.MOV.U32 R3, RZ, RZ, 0x1c1f ;  /* 0x00001c1fff037424 */ /* 0x004fe200078e00ff */
[----:B----4-:R-:W-:Y:S02]  /*17320*/  MOV R2, 0x17340 ;  /* 0x0001734000027802 */ /* 0x010fe40000000f00 */
[----:B-1-3--:R-:W-:Y:S05]  /*17330*/  CALL.REL.NOINC `($__internal_31_$__cuda_sm70_shflsync_idx_p) ;  /* 0x00000eb000007944 */ /* 0x00afea0003c00000 */
[----:B------:R-:W-:Y:S01]  /*17340*/  MOV R13, R11 ;  /* 0x0000000b000d7202 */ /* 0x000fe20000000f00 */
[----:B------:R-:W-:Y:S05]  /*17350*/  BRA `(.L_x_2027) ;  /* 0xffffcd3000007947 */ /* 0x000fea000383ffff */
.L_x_1957:
[----:B------:R-:W-:Y:S01]  /*17360*/  IMAD.MOV.U32 R12, RZ, RZ, R21 ;  /* 0x000000ffff0c7224 */ /* 0x000fe200078e0015 */
[----:B------:R-:W-:Y:S01]  /*17370*/  MOV R11, 0x2 ;  /* 0x00000002000b7802 */ /* 0x000fe20000000f00 */
[----:B--2---:R-:W-:Y:S01]  /*17380*/  IMAD.MOV.U32 R3, RZ, RZ, 0x1c1f ;  /* 0x00001c1fff037424 */ /* 0x004fe200078e00ff */
[----:B----4-:R-:W-:Y:S02]  /*17390*/  MOV R2, 0x173b0 ;  /* 0x000173b000027802 */ /* 0x010fe40000000f00 */
[----:B-1-3--:R-:W-:Y:S05]  /*173a0*/  CALL.REL.NOINC `($__internal_31_$__cuda_sm70_shflsync_idx_p) ;  /* 0x00000e4000007944 */ /* 0x00afea0003c00000 */
[----:B------:R-:W-:Y:S01]  /*173b0*/  MOV R2, R11 ;  /* 0x0000000b00027202 */ /* 0x000fe20000000f00 */
[----:B------:R-:W-:Y:S05]  /*173c0*/  BRA `(.L_x_2028) ;  /* 0xffffcce000007947 */ /* 0x000fea000383ffff */
.L_x_1960:
[----:B------:R-:W-:Y:S01]  /*173d0*/  IMAD.MOV.U32 R12, RZ, RZ, R20 ;  /* 0x000000ffff0c7224 */ /* 0x000fe200078e0014 */
[----:B------:R-:W-:Y:S01]  /*173e0*/  MOV R11, 0x3 ;  /* 0x00000003000b7802 */ /* 0x000fe20000000f00 */
[----:B-1----:R-:W-:Y:S01]  /*173f0*/  IMAD.MOV.U32 R3, RZ, RZ, 0x1c1f ;  /* 0x00001c1fff037424 */ /* 0x002fe200078e00ff */
[----:B----4-:R-:W-:-:S02]  /*17400*/  MOV R2, 0x17420 ;  /* 0x0001742000027802 */ /* 0x010fc40000000f00 */
[----:B--23--:R-:W-:Y:S05]  /*17410*/  CALL.REL.NOINC `($__internal_31_$__cuda_sm70_shflsync_idx_p) ;  /* 0x00000dd000007944 */ /* 0x00cfea0003c00000 */
        /* <DEDUP_REMOVED lines=8> */
.L_x_1964:
[----:B------:R-:W-:Y:S01]  /*174a0*/  IMAD.MOV.U32 R12, RZ, RZ, R6 ;  /* 0x000000ffff0c7224 */ /* 0x000fe200078e0006 */
[----:B------:R-:W-:Y:S01]  /*174b0*/  MOV R11, RZ ;  /* 0x000000ff000b7202 */ /* 0x000fe20000000f00 */
[----:B------:R-:W-:Y:S01]  /*174c0*/  IMAD.MOV.U32 R3, RZ, RZ, 0x181f ;  /* 0x0000181fff037424 */ /* 0x000fe200078e00ff */
[----:B------:R-:W-:Y:S02]  /*174d0*/  MOV R2, 0x174f0 ;  /* 0x000174f000027802 */ /* 0x000fe40000000f00 */
[----:B------:R-:W-:Y:S05]  /*174e0*/  CALL.REL.NOINC `($__internal_31_$__cuda_sm70_shflsync_idx_p) ;  /* 0x00000d0000007944 */ /* 0x000fea0003c00000 */
[----:B------:R-:W-:Y:S01]  /*174f0*/  MOV R8, R11 ;  /* 0x0000000b00087202 */ /* 0x000fe20000000f00 */
[----:B------:R-:W-:Y:S05]  /*17500*/  BRA `(.L_x_2030) ;  /* 0xffffd7b000007947 */ /* 0x000fea000383ffff */
.L_x_1965:
[----:B------:R-:W-:Y:S01]  /*17510*/  IMAD.MOV.U32 R12, RZ, RZ, R7 ;  /* 0x000000ffff0c7224 */ /* 0x000fe200078e0007 */
[----:B------:R-:W-:Y:S01]  /*17520*/  MOV R11, RZ ;  /* 0x000000ff000b7202 */ /* 0x000fe20000000f00 */
[----:B------:R-:W-:Y:S01]  /*17530*/  IMAD.MOV.U32 R3, RZ, RZ, 0x181f ;  /* 0x0000181fff037424 */ /* 0x000fe200078e00ff */
[----:B------:R-:W-:Y:S02]  /*17540*/  MOV R2, 0x17560 ;  /* 0x0001756000027802 */ /* 0x000fe40000000f00 */
[----:B-12---:R-:W-:Y:S05]  /*17550*/  CALL.REL.NOINC `($__internal_31_$__cuda_sm70_shflsync_idx_p) ;  /* 0x00000c9000007944 */ /* 0x006fea0003c00000 */
[----:B------:R-:W-:Y:S01]  /*17560*/  MOV R2, R11 ;  /* 0x0000000b00027202 */ /* 0x000fe20000000f00 */
[----:B------:R-:W-:Y:S05]  /*17570*/  BRA `(.L_x_2031) ;  /* 0xffffd76000007947 */ /* 0x000fea000383ffff */
.L_x_1966:
[----:B------:R-:W-:Y:S01]  /*17580*/  IMAD.MOV.U32 R12, RZ, RZ, R6 ;  /* 0x000000ffff0c7224 */ /* 0x000fe200078e0006 */
[----:B------:R-:W-:Y:S01]  /*17590*/  MOV R11, 0x1 ;  /* 0x00000001000b7802 */ /* 0x000fe20000000f00 */
[----:B--2---:R-:W-:Y:S01]  /*175a0*/  IMAD.MOV.U32 R3, RZ, RZ, 0x181f ;  /* 0x0000181fff037424 */ /* 0x004fe200078e00ff */
[----:B------:R-:W-:-:S02]  /*175b0*/  MOV R2, 0x175d0 ;  /* 0x000175d000027802 */ /* 0x000fc40000000f00 */
        /* <DEDUP_REMOVED lines=9> */
.L_x_1967:
[----:B------:R-:W-:Y:S01]  /*17650*/  IMAD.MOV.U32 R12, RZ, RZ, R6 ;  /* 0x000000ffff0c7224 */ /* 0x000fe200078e0006 */
[----:B------:R-:W-:Y:S01]  /*17660*/  MOV R11, 0x2 ;  /* 0x00000002000b7802 */ /* 0x000fe20000000f00 */
[----:B-1----:R-:W-:Y:S01]  /*17670*/  IMAD.MOV.U32 R3, RZ, RZ, 0x181f ;  /* 0x0000181fff037424 */ /* 0x002fe200078e00ff */
[----:B------:R-:W-:Y:S02]  /*17680*/  MOV R2, 0x176a0 ;  /* 0x000176a000027802 */ /* 0x000fe40000000f00 */
[----:B---34-:R-:W-:Y:S05]  /*17690*/  CALL.REL.NOINC `($__internal_31_$__cuda_sm70_shflsync_idx_p) ;  /* 0x00000b5000007944 */ /* 0x018fea0003c00000 */
[----:B------:R-:W-:Y:S01]  /*176a0*/  MOV R8, R11 ;  /* 0x0000000b00087202 */ /* 0x000fe20000000f00 */
[----:B------:R-:W-:Y:S05]  /*176b0*/  BRA `(.L_x_2033) ;  /* 0xffffd71000007947 */ /* 0x000fea000383ffff */
.L_x_1968:
[----:B------:R-:W-:Y:S01]  /*176c0*/  IMAD.MOV.U32 R12, RZ, RZ, R7 ;  /* 0x000000ffff0c7224 */ /* 0x000fe200078e0007 */
[----:B------:R-:W-:Y:S01]  /*176d0*/  MOV R11, 0x2 ;  /* 0x00000002000b7802 */ /* 0x000fe20000000f00 */
[----:B-1----:R-:W-:Y:S01]  /*176e0*/  IMAD.MOV.U32 R3, RZ, RZ, 0x181f ;  /* 0x0000181fff037424 */ /* 0x002fe200078e00ff */
[----:B------:R-:W-:Y:S02]  /*176f0*/  MOV R2, 0x17710 ;  /* 0x0001771000027802 */ /* 0x000fe40000000f00 */
[----:B--234-:R-:W-:Y:S05]  /*17700*/  CALL.REL.NOINC `($__internal_31_$__cuda_sm70_shflsync_idx_p) ;  /* 0x00000ae000007944 */ /* 0x01cfea0003c00000 */
[----:B------:R-:W-:Y:S01]  /*17710*/  MOV R2, R11 ;  /* 0x0000000b00027202 */ /* 0x000fe20000000f00 */
[----:B------:R-:W-:Y:S05]  /*17720*/  BRA `(.L_x_2034) ;  /* 0xffffd6c000007947 */ /* 0x000fea000383ffff */
.L_x_1969:
        /* <DEDUP_REMOVED lines=13> */
.L_x_1970:
[----:B------:R-:W-:Y:S01]  /*17800*/  IMAD.MOV.U32 R12, RZ, RZ, R6 ;  /* 0x000000ffff0c7224 */ /* 0x000fe200078e0006 */
[----:B------:R-:W-:Y:S01]  /*17810*/  MOV R11, 0x4 ;  /* 0x00000004000b7802 */ /* 0x000fe20000000f00 */
[----:B--2---:R-:W-:Y:S01]  /*17820*/  IMAD.MOV.U32 R3, RZ, RZ, 0x181f ;  /* 0x0000181fff037424 */ /* 0x004fe200078e00ff */
[----:B------:R-:W-:Y:S02]  /*17830*/  MOV R2, 0x17850 ;  /* 0x0001785000027802 */ /* 0x000fe40000000f00 */
[----:B-1-34-:R-:W-:Y:S05]  /*17840*/  CALL.REL.NOINC `($__internal_31_$__cuda_sm70_shflsync_idx_p) ;  /* 0x000009a000007944 */ /* 0x01afea0003c00000 */
[----:B------:R-:W-:Y:S01]  /*17850*/  MOV R8, R11 ;  /* 0x0000000b00087202 */ /* 0x000fe20000000f00 */
[----:B------:R-:W-:Y:S05]  /*17860*/  BRA `(.L_x_2036) ;  /* 0xffffd67000007947 */ /* 0x000fea000383ffff */
.L_x_1971:
[----:B------:R-:W-:Y:S01]  /*17870*/  IMAD.MOV.U32 R12, RZ, RZ, R7 ;  /* 0x000000ffff0c7224 */ /* 0x000fe200078e0007 */
[----:B------:R-:W-:Y:S01]  /*17880*/  MOV R11, 0x4 ;  /* 0x00000004000b7802 */ /* 0x000fe20000000f00 */
[----:B--2---:R-:W-:Y:S01]  /*17890*/  IMAD.MOV.U32 R3, RZ, RZ, 0x181f ;  /* 0x0000181fff037424 */ /* 0x004fe200078e00ff */
[----:B------:R-:W-:Y:S02]  /*178a0*/  MOV R2, 0x178c0 ;  /* 0x000178c000027802 */ /* 0x000fe40000000f00 */
[----:B-1-34-:R-:W-:Y:S05]  /*178b0*/  CALL.REL.NOINC `($__internal_31_$__cuda_sm70_shflsync_idx_p) ;  /* 0x0000093000007944 */ /* 0x01afea0003c00000 */
[----:B------:R-:W-:Y:S01]  /*178c0*/  MOV R2, R11 ;  /* 0x0000000b00027202 */ /* 0x000fe20000000f00 */
[----:B------:R-:W-:Y:S05]  /*178d0*/  BRA `(.L_x_2037) ;  /* 0xffffd62000007947 */ /* 0x000fea000383ffff */
.L_x_1972:
[----:B------:R-:W-:Y:S01]  /*178e0*/  IMAD.MOV.U32 R12, RZ, RZ, R6 ;  /* 0x000000ffff0c7224 */ /* 0x000fe200078e0006 */
[----:B------:R-:W-:Y:S01]  /*178f0*/  MOV R11, 0x5 ;  /* 0x00000005000b7802 */ /* 0x000fe20000000f00 */
[----:B-1----:R-:W-:Y:S01]  /*17900*/  IMAD.MOV.U32 R3, RZ, RZ, 0x181f ;  /* 0x0000181fff037424 */ /* 0x002fe200078e00ff */
[----:B------:R-:W-:-:S02]  /*17910*/  MOV R2, 0x17930 ;  /* 0x0001793000027802 */ /* 0x000fc40000000f00 */
[----:B--234-:R-:W-:Y:S05]  /*17920*/  CALL.REL.NOINC `($__internal_31_$__cuda_sm70_shflsync_idx_p) ;  /* 0x000008c000007944 */ /* 0x01cfea0003c00000 */
        /* <DEDUP_REMOVED lines=8> */
.L_x_1973:
[----:B------:R-:W-:Y:S01]  /*179b0*/  IMAD.MOV.U32 R12, RZ, RZ, R6 ;  /* 0x000000ffff0c7224 */ /* 0x000fe200078e0006 */
[----:B------:R-:W-:Y:S01]  /*179c0*/  MOV R11, 0x6 ;  /* 0x00000006000b7802 */ /* 0x000fe20000000f00 */
[----:B--2---:R-:W-:Y:S01]  /*179d0*/  IMAD.MOV.U32 R3, RZ, RZ, 0x181f ;  /* 0x0000181fff037424 */ /* 0x004fe200078e00ff */
[----:B------:R-:W-:Y:S02]  /*179e0*/  MOV R2, 0x17a00 ;  /* 0x00017a0000027802 */ /* 0x000fe40000000f00 */
[----:B-1--4-:R-:W-:Y:S05]  /*179f0*/  CALL.REL.NOINC `($__internal_31_$__cuda_sm70_shflsync_idx_p) ;  /* 0x000007f000007944 */ /* 0x012fea0003c00000 */
[----:B------:R-:W-:Y:S01]  /*17a00*/  MOV R8, R11 ;  /* 0x0000000b00087202 */ /* 0x000fe20000000f00 */
[----:B------:R-:W-:Y:S05]  /*17a10*/  BRA `(.L_x_2039) ;  /* 0xffffd5d000007947 */ /* 0x000fea000383ffff */
.L_x_1974:
[----:B------:R-:W-:Y:S01]  /*17a20*/  IMAD.MOV.U32 R12, RZ, RZ, R7 ;  /* 0x000000ffff0c7224 */ /* 0x000fe200078e0007 */
[----:B------:R-:W-:Y:S01]  /*17a30*/  MOV R11, 0x6 ;  /* 0x00000006000b7802 */ /* 0x000fe20000000f00 */
[----:B--2---:R-:W-:Y:S01]  /*17a40*/  IMAD.MOV.U32 R3, RZ, RZ, 0x181f ;  /* 0x0000181fff037424 */ /* 0x004fe200078e00ff */
[----:B------:R-:W-:Y:S02]  /*17a50*/  MOV R2, 0x17a70 ;  /* 0x00017a7000027802 */ /* 0x000fe40000000f00 */
[----:B-1-34-:R-:W-:Y:S05]  /*17a60*/  CALL.REL.NOINC `($__internal_31_$__cuda_sm70_shflsync_idx_p) ;  /* 0x0000078000007944 */ /* 0x01afea0003c00000 */
[----:B------:R-:W-:Y:S01]  /*17a70*/  MOV R2, R11 ;  /* 0x0000000b00027202 */ /* 0x000fe20000000f00 */
[----:B------:R-:W-:Y:S05]  /*17a80*/  BRA `(.L_x_2040) ;  /* 0xffffd58000007947 */ /* 0x000fea000383ffff */
.L_x_1975:
[----:B------:R-:W-:Y:S01]  /*17a90*/  IMAD.MOV.U32 R12, RZ, RZ, R6 ;  /* 0x000000ffff0c7224 */ /* 0x000fe200078e0006 */
[----:B------:R-:W-:Y:S01]  /*17aa0*/  MOV R11, 0x7 ;  /* 0x00000007000b7802 */ /* 0x000fe20000000f00 */
[----:B-1----:R-:W-:Y:S01]  /*17ab0*/  IMAD.MOV.U32 R3, RZ, RZ, 0x181f ;  /* 0x0000181fff037424 */ /* 0x002fe200078e00ff */
[----:B------:R-:W-:-:S02]  /*17ac0*/  MOV R2, 0x17ae0 ;  /* 0x00017ae000027802 */ /* 0x000fc40000000f00 */
[----:B--2-4-:R-:W-:Y:S05]  /*17ad0*/  CALL.REL.NOINC `($__internal_31_$__cuda_sm70_shflsync_idx_p) ;  /* 0x0000071000007944 */ /* 0x014fea0003c00000 */
        /* <DEDUP_REMOVED lines=8> */
.L_x_1977:
[----:B------:R-:W-:Y:S01]  /*17b60*/  IMAD.MOV.U32 R12, RZ, RZ, R49 ;  /* 0x000000ffff0c7224 */ /* 0x000fe200078e0031 */
[----:B------:R-:W-:Y:S01]  /*17b70*/  MOV R11, RZ ;  /* 0x000000ff000b7202 */ /* 0x000fe20000000f00 */
[----:B----4-:R-:W-:Y:S01]  /*17b80*/  IMAD.MOV.U32 R3, RZ, RZ, 0x1f ;  /* 0x0000001fff037424 */ /* 0x010fe200078e00ff */
[----:B------:R-:W-:Y:S02]  /*17b90*/  MOV R2, 0x17bb0 ;  /* 0x00017bb000027802 */ /* 0x000fe40000000f00 */
[----:B------:R-:W-:Y:S05]  /*17ba0*/  CALL.REL.NOINC `($__internal_31_$__cuda_sm70_shflsync_idx_p) ;  /* 0x0000064000007944 */ /* 0x000fea0003c00000 */
[----:B------:R-:W-:Y:S01]  /*17bb0*/  MOV R9, R11 ;  /* 0x0000000b00097202 */ /* 0x000fe20000000f00 */
[----:B------:R-:W-:Y:S05]  /*17bc0*/  BRA `(.L_x_2042) ;  /* 0xffffd61000007947 */ /* 0x000fea000383ffff */
.L_x_1978:
[----:B------:R-:W-:Y:S01]  /*17bd0*/  IMAD.MOV.U32 R12, RZ, RZ, R49 ;  /* 0x000000ffff0c7224 */ /* 0x000fe200078e0031 */
[----:B------:R-:W-:Y:S01]  /*17be0*/  MOV R11, 0x1 ;  /* 0x00000001000b7802 */ /* 0x000fe20000000f00 */
[----:B----4-:R-:W-:Y:S01]  /*17bf0*/  IMAD.MOV.U32 R3, RZ, RZ, 0x1f ;  /* 0x0000001fff037424 */ /* 0x010fe200078e00ff */
[----:B------:R-:W-:Y:S02]  /*17c00*/  MOV R2, 0x17c20 ;  /* 0x00017c2000027802 */ /* 0x000fe40000000f00 */
[----:B-12---:R-:W-:Y:S05]  /*17c10*/  CALL.REL.NOINC `($__internal_31_$__cuda_sm70_shflsync_idx_p) ;  /* 0x000005d000007944 */ /* 0x006fea0003c00000 */
[----:B------:R-:W-:Y:S01]  /*17c20*/  MOV R8, R11 ;  /* 0x0000000b00087202 */ /* 0x000fe20000000f00 */
[----:B------:R-:W-:Y:S05]  /*17c30*/  BRA `(.L_x_2043) ;  /* 0xffffd5c000007947 */ /* 0x000fea000383ffff */
.L_x_1979:
[----:B------:R-:W-:Y:S02]  /*17c40*/  MOV R2, 0x1 ;  /* 0x0000000100027802 */ /* 0x000fe40000000f00 */
[----:B------:R-:W-:-:S02]  /*17c50*/  MOV R3, 0x17c70 ;  /* 0x00017c7000037802 */ /* 0x000fc40000000f00 */
[----:B-123--:R-:W-:Y:S05]  /*17c60*/  CALL.REL.NOINC `($__internal_32_$__cuda_sm70_shflsync_up_p) ;  /* 0x000005d000007944 */ /* 0x00efea0003c00000 */
[----:B------:R-:W-:Y:S05]  /*17c70*/  BRA `(.L_x_2044) ;  /* 0xffffd6b000007947 */ /* 0x000fea000383ffff */
.L_x_1980:
[----:B------:R-:W-:Y:S02]  /*17c80*/  MOV R2, 0x2 ;  /* 0x0000000200027802 */ /* 0x000fe40000000f00 */
[----:B------:R-:W-:-:S02]  /*17c90*/  MOV R3, 0x17cb0 ;  /* 0x00017cb000037802 */ /* 0x000fc40000000f00 */
[----:B-12---:R-:W-:Y:S05]  /*17ca0*/  CALL.REL.NOINC `($__internal_32_$__cuda_sm70_shflsync_up_p) ;  /* 0x0000059000007944 */ /* 0x006fea0003c00000 */
        /* <DEDUP_REMOVED lines=24> */
.L_x_1984:
[----:B------:R-:W-:Y:S02]  /*17e30*/  MOV R2, 0x1 ;  /* 0x0000000100027802 */ /* 0x000fe40000000f00 */
[----:B------:R-:W-:Y:S02]  /*17e40*/  MOV R3, 0x17e60 ;  /* 0x00017e6000037802 */ /* 0x000fe40000000f00 */
[----:B------:R-:W-:Y:S05]  /*17e50*/  CALL.REL.NOINC `($__internal_32_$__cuda_sm70_shflsync_up_p) ;  /* 0x000003e000007944 */ /* 0x000fea0003c00000 */
[----:B------:R-:W-:Y:S01]  /*17e60*/  MOV R2, R4 ;  /* 0x0000000400027202 */ /* 0x000fe20000000f00 */
[----:B------:R-:W-:Y:S05]  /*17e70*/  BRA `(.L_x_2046) ;  /* 0xffffd71000007947 */ /* 0x000fea000383ffff */
.L_x_1985:
        /* <DEDUP_REMOVED lines=27> */
.L_x_1987:
[----:B------:R-:W-:Y:S02]  /*18030*/  SEL R0, RZ, 0x1, P0 ;  /* 0x00000001ff007807 */ /* 0x000fe40000000000 */
[----:B------:R-:W-:Y:S02]  /*18040*/  MOV R2, 0x18060 ;  /* 0x0001806000027802 */ /* 0x000fe40000000f00 */
[----:B---3--:R-:W-:Y:S05]  /*18050*/  CALL.REL.NOINC `($__internal_33_$__cuda_sm70_votesync_ballot) ;  /* 0x0000025000007944 */ /* 0x008fea0003c00000 */
[----:B------:R-:W-:Y:S05]  /*18060*/  BRA `(.L_x_2048) ;  /* 0xffffd6b000007947 */ /* 0x000fea000383ffff */
.L_x_1988:
[----:B------:R-:W-:Y:S01]  /*18070*/  IMAD.MOV.U32 R12, RZ, RZ, R6 ;  /* 0x000000ffff0c7224 */ /* 0x000fe200078e0006 */
[----:B--2---:R-:W-:Y:S01]  /*18080*/  MOV R11, R13 ;  /* 0x0000000d000b7202 */ /* 0x004fe20000000f00 */
[----:B------:R-:W-:Y:S01]  /*18090*/  IMAD.MOV.U32 R3, RZ, RZ, 0x1f ;  /* 0x0000001fff037424 */ /* 0x000fe200078e00ff */
[----:B------:R-:W-:Y:S02]  /*180a0*/  MOV R2, 0x180c0 ;  /* 0x000180c000027802 */ /* 0x000fe40000000f00 */
[----:B-1-3--:R-:W-:Y:S05]  /*180b0*/  CALL.REL.NOINC `($__internal_31_$__cuda_sm70_shflsync_idx_p) ;  /* 0x0000013000007944 */ /* 0x00afea0003c00000 */
[----:B------:R-:W-:Y:S01]  /*180c0*/  IMAD.MOV.U32 R8, RZ, RZ, R11 ;  /* 0x000000ffff087224 */ /* 0x000fe200078e000b */
[----:B------:R-:W-:Y:S01]  /*180d0*/  MOV R11, R13 ;  /* 0x0000000d000b7202 */ /* 0x000fe20000000f00 */
[----:B------:R-:W-:Y:S01]  /*180e0*/  IMAD.MOV.U32 R12, RZ, RZ, R7 ;  /* 0x000000ffff0c7224 */ /* 0x000fe200078e0007 */
[----:B------:R-:W-:Y:S02]  /*180f0*/  MOV R3, 0x1f ;  /* 0x0000001f00037802 */ /* 0x000fe40000000f00 */
[----:B------:R-:W-:-:S02]  /*18100*/  MOV R2, 0x18120 ;  /* 0x0001812000027802 */ /* 0x000fc40000000f00 */
[----:B------:R-:W-:Y:S05]  /*18110*/  CALL.REL.NOINC `($__internal_31_$__cuda_sm70_shflsync_idx_p) ;  /* 0x000000d000007944 */ /* 0x000fea0003c00000 */
[----:B------:R-:W-:Y:S01]  /*18120*/  MOV R7, R11 ;  /* 0x0000000b00077202 */ /* 0x000fe20000000f00 */
[----:B------:R-:W-:Y:S05]  /*18130*/  BRA `(.L_x_2049) ;  /* 0xffffd62000007947 */ /* 0x000fea000383ffff */
.L_x_1991:
[----:B------:R-:W-:Y:S01]  /*18140*/  IMAD.MOV.U32 R12, RZ, RZ, R4 ;  /* 0x000000ffff0c7224 */ /* 0x000fe200078e0004 */
[----:B------:R-:W-:-:S02]  /*18150*/  MOV R3, 0x1f ;  /* 0x0000001f00037802 */ /* 0x000fc40000000f00 */
[----:B------:R-:W-:Y:S02]  /*18160*/  MOV R2, 0x18180 ;  /* 0x0001818000027802 */ /* 0x000fe40000000f00 */
[----:B-1234-:R-:W-:Y:S05]  /*18170*/  CALL.REL.NOINC `($__internal_31_$__cuda_sm70_shflsync_idx_p) ;  /* 0x0000007000007944 */ /* 0x01efea0003c00000 */
[----:B------:R-:W-:Y:S01]  /*18180*/  MOV R14, R11 ;  /* 0x0000000b000e7202 */ /* 0x000fe20000000f00 */
[----:B------:R-:W-:Y:S05]  /*18190*/  BRA `(.L_x_1990) ;  /* 0xffffd62000007947 */ /* 0x000fea000383ffff */
        .weak           $__internal_30_$__cuda_sm70_shflsync_bfly_p
        .type           $__internal_30_$__cuda_sm70_shflsync_bfly_p,@function
        .size           $__internal_30_$__cuda_sm70_shflsync_bfly_p,($__internal_31_$__cuda_sm70_shflsync_idx_p - $__internal_30_$__cuda_sm70_shflsync_bfly_p)
$__internal_30_$__cuda_sm70_shflsync_bfly_p:
[----:B------:R-:W-:Y:S04]  /*181a0*/  WARPSYNC R10 ;  /* 0x0000000a00007348 */ /* 0x000fe80003800000 */
[----:B------:R1:W2:Y:S01]  /*181b0*/  SHFL.BFLY PT, R0, R0, R8, R11 ;  /* 0x0c00000800007389 */ /* 0x0002a200000e000b */
[----:B------:R-:W-:Y:S02]  /*181c0*/  MOV R9, 0x0 ;  /* 0x0000000000097802 */ /* 0x000fe40000000f00 */
[----:B-1----:R-:W-:-:S04]  /*181d0*/  MOV R8, R4 ;  /* 0x0000000400087202 */ /* 0x002fc80000000f00 */
[----:B--2---:R-:W-:Y:S05]  /*181e0*/  RET.REL.NODEC R8 `(_ZN7cutlass13device_kernelIN5flash19enable_sm80_to_sm89INS1_16FlashAttnFwdSm80INS1_25CollectiveMainloopFwdSm80ILi4ELi1ELb0EN4cute5tupleIJNS5_1CILi128EEENS7_ILi80EEENS7_ILi64EEEEEELi64ENS_6half_tEfNS_4arch4Sm80ELb0ELb0ELb0ELb1ELb0ELb1ELb1ELb1EEENS1_21CollectiveEpilogueFwdINS6_IJS8_SA_S9_EEENS6_IJNS7_ILi1EEESI_SI_EEESC_SE_Li128ELb1ELb1ELb1ELb0EEENS1_36VarlenDynamicPersistentTileSchedulerILi128ELi80ELi128ELi128ELb1ELb1ELb0ELb0ELb1ELb1EEEEEEEEEvNT_6ParamsE) ;  /* 0xfffe7e1008007950 */ /* 0x004fea0003c3ffff */
        .weak           $__internal_31_$__cuda_sm70_shflsync_idx_p
        .type           $__internal_31_$__cuda_sm70_shflsync_idx_p,@function
        .size           $__internal_31_$__cuda_sm70_shflsync_idx_p,($__internal_32_$__cuda_sm70_shflsync_up_p - $__internal_31_$__cuda_sm70_shflsync_idx_p)
$__internal_31_$__cuda_sm70_shflsync_idx_p:
[----:B------:R-:W-:-:S04]  /*181f0*/  MOV R48, 0xffffffff ;  /* 0xffffffff00307802 */ /* 0x000fc80000000f00 */
[----:B------:R-:W-:Y:S04]  /*18200*/  WARPSYNC R48 ;  /* 0x0000003000007348 */ /* 0x000fe80003800000 */
[----:B------:R1:W2:Y:S02]  /*18210*/  SHFL.IDX PT, R11, R12, R11, R3 ;  /* 0x0000000b0c0b7389 */ /* 0x0002a400000e0003 */
[----:B-1----:R-:W-:-:S04]  /*18220*/  MOV R3, 0x0 ;  /* 0x0000000000037802 */ /* 0x002fc80000000f00 */
[----:B--2---:R-:W-:Y:S05]  /*18230*/  RET.REL.NODEC R2 `(_ZN7cutlass13device_kernelIN5flash19enable_sm80_to_sm89INS1_16FlashAttnFwdSm80INS1_25CollectiveMainloopFwdSm80ILi4ELi1ELb0EN4cute5tupleIJNS5_1CILi128EEENS7_ILi80EEENS7_ILi64EEEEEELi64ENS_6half_tEfNS_4arch4Sm80ELb0ELb0ELb0ELb1ELb0ELb1ELb1ELb1EEENS1_21CollectiveEpilogueFwdINS6_IJS8_SA_S9_EEENS6_IJNS7_ILi1EEESI_SI_EEESC_SE_Li128ELb1ELb1ELb1ELb0EEENS1_36VarlenDynamicPersistentTileSchedulerILi128ELi80ELi128ELi128ELb1ELb1ELb0ELb0ELb1ELb1EEEEEEEEEvNT_6ParamsE) ;  /* 0xfffe7dc002007950 */ /* 0x004fea0003c3ffff */
        .weak           $__internal_32_$__cuda_sm70_shflsync_up_p
        .type           $__internal_32_$__cuda_sm70_shflsync_up_p,@function
        .size           $__internal_32_$__cuda_sm70_shflsync_up_p,($__internal_33_$__cuda_sm70_votesync_ballot - $__internal_32_$__cuda_sm70_shflsync_up_p)
$__internal_32_$__cuda_sm70_shflsync_up_p:
[----:B------:R-:W-:Y:S02]  /*18240*/  IMAD.MOV.U32 R4, RZ, RZ, RZ ;  /* 0x000000ffff047224 */ /* 0x000fe400078e00ff */
[----:B------:R-:W-:-:S04]  /*18250*/  IMAD.MOV.U32 R10, RZ, RZ, -0x1 ;  /* 0xffffffffff0a7424 */ /* 0x000fc800078e00ff */
[----:B------:R-:W-:Y:S04]  /*18260*/  WARPSYNC R10 ;  /* 0x0000000a00007348 */ /* 0x000fe80003800000 */
[----:B------:R1:W2:Y:S02]  /*18270*/  SHFL.UP PT, R4, R0, R2, R4 ;  /* 0x0400000200047389 */ /* 0x0002a400000e0004 */
[----:B-1----:R-:W-:Y:S02]  /*18280*/  MOV R2, R3 ;  /* 0x0000000300027202 */ /* 0x002fe40000000f00 */
[----:B------:R-:W-:-:S04]  /*18290*/  MOV R3, 0x0 ;  /* 0x0000000000037802 */ /* 0x000fc80000000f00 */
[----:B--2---:R-:W-:Y:S05]  /*182a0*/  RET.REL.NODEC R2 `(_ZN7cutlass13device_kernelIN5flash19enable_sm80_to_sm89INS1_16FlashAttnFwdSm80INS1_25CollectiveMainloopFwdSm80ILi4ELi1ELb0EN4cute5tupleIJNS5_1CILi128EEENS7_ILi80EEENS7_ILi64EEEEEELi64ENS_6half_tEfNS_4arch4Sm80ELb0ELb0ELb0ELb1ELb0ELb1ELb1ELb1EEENS1_21CollectiveEpilogueFwdINS6_IJS8_SA_S9_EEENS6_IJNS7_ILi1EEESI_SI_EEESC_SE_Li128ELb1ELb1ELb1ELb0EEENS1_36VarlenDynamicPersistentTileSchedulerILi128ELi80ELi128ELi128ELb1ELb1ELb0ELb0ELb1ELb1EEEEEEEEEvNT_6ParamsE) ;  /* 0xfffe7d5002007950 */ /* 0x004fea0003c3ffff */
        .weak           $__internal_33_$__cuda_sm70_votesync_ballot
        .type           $__internal_33_$__cuda_sm70_votesync_ballot,@function
        .size           $__internal_33_$__cuda_sm70_votesync_ballot,(.L_x_3269 - $__internal_33_$__cuda_sm70_votesync_ballot)
$__internal_33_$__cuda_sm70_votesync_ballot:
[----:B------:R-:W-:Y:S01]  /*182b0*/  ISETP.NE.U32.AND P0, PT, R0, 0x1, PT ;  /* 0x000000010000780c */ /* 0x000fe20003f05070 */
[----:B------:R-:W-:-:S04]  /*182c0*/  IMAD.MOV.U32 R3, RZ, RZ, -0x1 ;  /* 0xffffffffff037424 */ /* 0x000fc800078e00ff */
[----:B------:R-:W-:Y:S08]  /*182d0*/  WARPSYNC R3 ;  /* 0x0000000300007348 */ /* 0x000ff00003800000 */
[----:B------:R-:W-:-:S04]  /*182e0*/  VOTE.ANY R0, PT, !P0 ;  /* 0x0000000000007806 */ /* 0x000fc800040e0100 */
[----:B------:R-:W-:Y:S01]  /*182f0*/  LOP3.LUT R0, R0, R3, RZ, 0xc0, !PT ;  /* 0x0000000300007212 */ /* 0x000fe200078ec0ff */
[----:B------:R-:W-:-:S04]  /*18300*/  IMAD.MOV.U32 R3, RZ, RZ, 0x0 ;  /* 0x00000000ff037424 */ /* 0x000fc800078e00ff */
[----:B------:R-:W-:Y:S05]  /*18310*/  RET.REL.NODEC R2 `(_ZN7cutlass13device_kernelIN5flash19enable_sm80_to_sm89INS1_16FlashAttnFwdSm80INS1_25CollectiveMainloopFwdSm80ILi4ELi1ELb0EN4cute5tupleIJNS5_1CILi128EEENS7_ILi80EEENS7_ILi64EEEEEELi64ENS_6half_tEfNS_4arch4Sm80ELb0ELb0ELb0ELb1ELb0ELb1ELb1ELb1EEENS1_21CollectiveEpilogueFwdINS6_IJS8_SA_S9_EEENS6_IJNS7_ILi1EEESI_SI_EEESC_SE_Li128ELb1ELb1ELb1ELb0EEENS1_36VarlenDynamicPersistentTileSchedulerILi128ELi80ELi128ELi128ELb1ELb1ELb0ELb0ELb1ELb1EEEEEEEEEvNT_6ParamsE) ;  /* 0xfffe7ce002007950 */ /* 0x000fea0003c3ffff */
.L_x_2050:
        /* <DEDUP_REMOVED lines=14> */
.L_x_3269:


//--------------------- .text._ZN7cutlass13device_kernelIN5flash19enable_sm80_to_sm89INS1_16FlashAttnFwdSm80INS1_25CollectiveMainloopFwdSm80ILi4ELi1ELb0EN4cute5tupleIJNS5_1CILi128EEENS7_ILi96EEENS7_ILi64EEEEEELi64ENS_6half_tEfNS_4arch4Sm80ELb0ELb1ELb0ELb0ELb0ELb0ELb1ELb1EEENS1_21CollectiveEpilogueFwdINS6_IJS8_SA_S9_EEENS6_IJNS7_ILi1EEESI_SI_EEESC_SE_Li128ELb0ELb1ELb1ELb0EEENS1_19SingleTileSchedulerILb0ELb1ELb1ELi128EEEEEEEEEvNT_6ParamsE --------------------------
	.section	.text._ZN7cutlass13device_kernelIN5flash19enable_sm80_to_sm89INS1_16FlashAttnFwdSm80INS1_25CollectiveMainloopFwdSm80ILi4ELi1ELb0EN4cute5tupleIJNS5_1CILi128EEENS7_ILi96EEENS7_ILi64EEEEEELi64ENS_6half_tEfNS_4arch4Sm80ELb0ELb1ELb0ELb0ELb0ELb0ELb1ELb1EEENS1_21CollectiveEpilogueFwdINS6_IJS8_SA_S9_EEENS6_IJNS7_ILi1EEESI_SI_EEESC_SE_Li128ELb0ELb1ELb1ELb0EEENS1_19SingleTileSchedulerILb0ELb1ELb1ELi128EEEEEEEEEvNT_6ParamsE,"ax",@progbits
	.sectioninfo	@"SHI_REGISTERS=255"
	.align	128
.text._ZN7cutlass13device_kernelIN5flash19enable_sm80_to_sm89INS1_16FlashAttnFwdSm80INS1_25CollectiveMainloopFwdSm80ILi4ELi1ELb0EN4cute5tupleIJNS5_1CILi128EEENS7_ILi96EEENS7_ILi64EEEEEELi64ENS_6half_tEfNS_4arch4Sm80ELb0ELb1ELb0ELb0ELb0ELb0ELb1ELb1EEENS1_21CollectiveEpilogueFwdINS6_IJS8_SA_S9_EEENS6_IJNS7_ILi1EEESI_SI_EEESC_SE_Li128ELb0ELb1ELb1ELb0EEENS1_19SingleTileSchedulerILb0ELb1ELb1ELi128EEEEEEEEEvNT_6ParamsE:
        .type           _ZN7cutlass13device_kernelIN5flash19enable_sm80_to_sm89INS1_16FlashAttnFwdSm80INS1_25CollectiveMainloopFwdSm80ILi4ELi1ELb0EN4cute5tupleIJNS5_1CILi128EEENS7_ILi96EEENS7_ILi64EEEEEELi64ENS_6half_tEfNS_4arch4Sm80ELb0ELb1ELb0ELb0ELb0ELb0ELb1ELb1EEENS1_21CollectiveEpilogueFwdINS6_IJS8_SA_S9_EEENS6_IJNS7_ILi1EEESI_SI_EEESC_SE_Li128ELb0ELb1ELb1ELb0EEENS1_19SingleTileSchedulerILb0ELb1ELb1ELi128EEEEEEEEEvNT_6ParamsE,@function
        .size           _ZN7cutlass13device_kernelIN5flash19enable_sm80_to_sm89INS1_16FlashAttnFwdSm80INS1_25CollectiveMainloopFwdSm80ILi4ELi1ELb0EN4cute5tupleIJNS5_1CILi128EEENS7_ILi96EEENS7_ILi64EEEEEELi64ENS_6half_tEfNS_4arch4Sm80ELb0ELb1ELb0ELb0ELb0ELb0ELb1ELb1EEENS1_21CollectiveEpilogueFwdINS6_IJS8_SA_S9_EEENS6_IJNS7_ILi1EEESI_SI_EEESC_SE_Li128ELb0ELb1ELb1ELb0EEENS1_19SingleTileSchedulerILb0ELb1ELb1ELi128EEEEEEEEEvNT_6ParamsE,(.L_x_3274 - _ZN7cutlass13device_kernelIN5flash19enable_sm80_to_sm89INS1_16FlashAttnFwdSm80INS1_25CollectiveMainloopFwdSm80ILi4ELi1ELb0EN4cute5tupleIJNS5_1CILi128EEENS7_ILi96EEENS7_ILi64EEEEEELi64ENS_6half_tEfNS_4arch4Sm80ELb0ELb1ELb0ELb0ELb0ELb0ELb1ELb1EEENS1_21CollectiveEpilogueFwdINS6_IJS8_SA_S9_EEENS6_IJNS7_ILi1EEESI_SI_EEESC_SE_Li128ELb0ELb1ELb1ELb0EEENS1_19SingleTileSchedulerILb0ELb1ELb1ELi128EEEEEEEEEvNT_6ParamsE)
        .other          _ZN7cutlass13device_kernelIN5flash19enable_sm80_to_sm89INS1_16FlashAttnFwdSm80INS1_25CollectiveMainloopFwdSm80ILi4ELi1ELb0EN4cute5tupleIJNS5_1CILi128EEENS7_ILi96EEENS7_ILi64EEEEEELi64ENS_6half_tEfNS_4arch4Sm80ELb0ELb1ELb0ELb0ELb0ELb0ELb1ELb1EEENS1_21CollectiveEpilogueFwdINS6_IJS8_SA_S9_EEENS6_IJNS7_ILi1EEESI_SI_EEESC_SE_Li128ELb0ELb1ELb1ELb0EEENS1_19SingleTileSchedulerILb0ELb1ELb1ELi128EEEEEEEEEvNT_6ParamsE,@"STO_CUDA_ENTRY STV_DEFAULT"
_ZN7cutlass13device_kernelIN5flash19enable_sm80_to_sm89INS1_16FlashAttnFwdSm80INS1_25CollectiveMainloopFwdSm80ILi4ELi1ELb0EN4cute5tupleIJNS5_1CILi128EEENS7_ILi96EEENS7_ILi64EEEEEELi64ENS_6half_tEfNS_4arch4Sm80ELb0ELb1ELb0ELb0ELb0ELb0ELb1ELb1EEENS1_21CollectiveEpilogueFwdINS6_IJS8_SA_S9_EEENS6_IJNS7_ILi1EEESI_SI_EEESC_SE_Li128ELb0ELb1ELb1ELb0EEENS1_19SingleTileSchedulerILb0ELb1ELb1ELi128EEEEEEEEEvNT_6ParamsE:
        /* <DEDUP_REMOVED lines=18> */
.L_x_2051:
[----:B---3--:R-:W-:Y:S02]  /*0120*/  ULDC.64 UR4, c[0x0][0x550] ;  /* 0x0001540000047ab9 */ /* 0x008fe40000000a00 */
[----:B------:R-:W-:Y:S02]  /*0130*/  UISETP.NE.AND UP0, UPT, UR4, 0x1, UPT ;  /* 0x000000010400788c */ /* 0x000fe4000bf05270 */
[----:B------:R-:W-:-:S02]  /*0140*/  UIMAD.WIDE.U32 UR8, UR6, UR5, URZ ;  /* 0x00000005060872a5 */ /* 0x000fc4000f8e003f */
[----:B------:R-:W-:Y:S02]  /*0150*/  ULDC UR4, c[0x0][0x558] ;  /* 0x0001560000047ab9 */ /* 0x000fe40000000800 */
[----:B------:R-:W-:-:S05]  /*0160*/  UMOV UR11, UR6 ;  /* 0x00000006000b7c82 */ /* 0x000fca0008000000 */
[----:B------:R-:W-:-:S03]  /*0170*/  @UP0 USHF.R.U32.HI UR11, URZ, UR4, UR9 ;  /* 0x000000043f0b0299 */ /* 0x000fc60008011609 */
.L_x_2052:
        /* <DEDUP_REMOVED lines=35> */
.L_x_2054:
[----:B------:R-:W-:Y:S02]  /*03b0*/  ULDC UR4, c[0x0][0x32c] ;  /* 0x0000cb0000047ab9 */ /* 0x000fe40000000800 */
[----:B------:R-:W-:-:S03]  /*03c0*/  UISETP.NE.AND UP0, UPT, UR6, UR4, UPT ;  /* 0x000000040600728c */ /* 0x000fc6000bf05270 */
[----:B------:R-:W-:Y:S02]  /*03d0*/  ULDC.64 UR4, c[0x0][0x330] ;  /* 0x0000cc0000047ab9 */ /* 0x000fe40000000a00 */
[----:B------:R-:W-:-:S06]  /*03e0*/  UIMAD.WIDE.U32 UR12, UR9, UR4, URZ ;  /* 0x00000004090c72a5 */ /* 0x000fcc000f8e003f */
[----:B------:R-:W-:Y:S02]  /*03f0*/  @UP0 USHF.R.U32.HI UR9, URZ, UR5, UR13 ;  /* 0x000000053f090299 */ /* 0x000fe4000801160d */
.L_x_2055:
[----:B------:R-:W-:Y:S02]  /*0400*/  ULDC UR4, c[0x0][0x32c] ;  /* 0x0000cb0000047ab9 */ /* 0x000fe40000000800 */
[----:B------:R-:W-:-:S04]  /*0410*/  UIMAD UR4, UR9, UR4, UR4 ;  /* 0x00000004090472a4 */ /* 0x000fc8000f8e0204 */
[----:B------:R-:W-:-:S04]  /*0420*/  UISETP.LT.AND UP0, UPT, UR8, UR4, UPT ;  /* 0x000000040800728c */ /* 0x000fc8000bf01270 */
[----:B------:R-:W-:-:S03]  /*0430*/  USEL UR8, UR8, UR4, UP0 ;  /* 0x0000000408087287 */ /* 0x000fc60008000000 */
.L_x_2053:
        /* <DEDUP_REMOVED lines=34> */
.L_x_2057:
[----:B------:R-:W-:-:S04]  /*0660*/  MOV R2, c[0x0][0x32c] ;  /* 0x0000cb0000027a02 */ /* 0x000fc80000000f00 */
[----:B------:R-:W-:-:S13]  /*0670*/  ISETP.NE.AND P0, PT, R2, 0x1, PT ;  /* 0x000000010200780c */ /* 0x000fda0003f05270 */
[----:B------:R-:W-:-:S05]  /*0680*/  @P0 IMAD.HI.U32 R2, R0, c[0x0][0x330], RZ ;  /* 0x0000cc0000020a27 */ /* 0x000fca00078e00ff */
[----:B------:R-:W-:-:S05]  /*0690*/  @P0 SHF.R.U32.HI R0, RZ, c[0x0][0x334], R2 ;  /* 0x0000cd00ff000a19 */ /* 0x000fca0000011602 */
.L_x_2058:
[----:B------:R-:W-:-:S05]  /*06a0*/  IMAD R0, R0, c[0x0][0x32c], RZ ;  /* 0x0000cb0000007a24 */ /* 0x000fca00078e02ff */
[----:B------:R-:W-:-:S05]  /*06b0*/  IMNMX R3, R3, R0, !PT ;  /* 0x0000000003037217 */ /* 0x000fca0007800200 */
.L_x_2056:
        /* <DEDUP_REMOVED lines=42> */
.L_x_2059:
        /* <DEDUP_REMOVED lines=162> */
.L_x_2062:
[----:B--23--:R-:W-:Y:S05]  /*1380*/  BSYNC B0 ;  /* 0x0000000000007941 */ /* 0x00cfea0003800000 */
.L_x_2061:
        /* <DEDUP_REMOVED lines=11> */
.L_x_2064:
[----:B------:R-:W-:Y:S05]  /*1440*/  BSYNC B0 ;  /* 0x0000000000007941 */ /* 0x000fea0003800000 */
.L_x_2063:
        /* <DEDUP_REMOVED lines=11> */
.L_x_2066:
[----:B------:R-:W-:Y:S05]  /*1500*/  BSYNC B0 ;  /* 0x0000000000007941 */ /* 0x000fea0003800000 */
.L_x_2065:
        /* <DEDUP_REMOVED lines=11> */
.L_x_2068:
[----:B------:R-:W-:Y:S05]  /*15c0*/  BSYNC B0 ;  /* 0x0000000000007941 */ /* 0x000fea0003800000 */
.L_x_2067:
        /* <DEDUP_REMOVED lines=11> */
.L_x_2070:
[----:B------:R-:W-:Y:S05]  /*1680*/  BSYNC B0 ;  /* 0x0000000000007941 */ /* 0x000fea0003800000 */
.L_x_2069:
        /* <DEDUP_REMOVED lines=11> */
.L_x_2072:
[----:B------:R-:W-:Y:S05]  /*1740*/  BSYNC B0 ;  /* 0x0000000000007941 */ /* 0x000fea0003800000 */
.L_x_2071:
        /* <DEDUP_REMOVED lines=11> */
.L_x_2074:
[----:B------:R-:W-:Y:S05]  /*1800*/  BSYNC B0 ;  /* 0x0000000000007941 */ /* 0x000fea0003800000 */
.L_x_2073:
        /* <DEDUP_REMOVED lines=130> */
[----:B------:R-:W-:Y:S01]  /*2030*/  IADD3 R226, R223, 0x1800, RZ ;  /* 0x00001800dfe27810 */ /* 0x000fe20007ffe0ff */
[----:B------:R-:W-:Y:S01]  /*2040*/  IMAD.IADD R0, R7, 0x1, R0 ;  /* 0x0000000107007824 */ /* 0x000fe200078e0200 */
[C---:B------:R-:W-:Y:S02]  /*2050*/  IADD3 R225, R223.reuse, 0x2000, RZ ;  /* 0x00002000dfe17810 */ /* 0x040fe40007ffe0ff */
[----:B------:R-:W-:Y:S01]  /*2060*/  IADD3 R224, R223, 0x2800, RZ ;  /* 0x00002800dfe07810 */ /* 0x000fe20007ffe0ff */
        /* <DEDUP_REMOVED lines=60> */
[----:B------:R-:W-:Y:S01]  /*2430*/  HMMA.16816.F32 R92, R20, R70, R92 ;  /* 0x00000046145c723c */ /* 0x000fe2000000185c */
        /* <DEDUP_REMOVED lines=8> */
[----:B-1----:R-:W-:Y:S01]  /*24c0*/  HMMA.16816.F32 R80, R20, R32, R80 ;  /* 0x000000201450723c */ /* 0x002fe20000001850 */
[----:B------:R-:W-:-:S07]  /*24d0*/  IMAD.IADD R217, R0, 0x1, R223 ;  /* 0x0000000100d97824 */ /* 0x000fce00078e02df */
[----:B------:R-:W-:Y:S01]  /*24e0*/  HMMA.16816.F32 R76, R20, R44, R76 ;  /* 0x0000002c144c723c */ /* 0x000fe2000000184c */
[----:B-----5:R-:W-:-:S04]  /*24f0*/  IADD3 R6, P0, R14, UR9, RZ ;  /* 0x000000090e067c10 */ /* 0x020fc8000ff1e0ff */
[----:B------:R-:W-:Y:S02]  /*2500*/  IADD3.X R7, R15, UR8, RZ, P0, !PT ;  /* 0x000000080f077c10 */ /* 0x000fe400087fe4ff */
[----:B----4-:R-:W-:Y:S01]  /*2510*/  IADD3 R12, P0, R6, UR9, RZ ;  /* 0x00000009060c7c10 */ /* 0x010fe2000ff1e0ff */
[----:B---3--:R-:W-:Y:S02]  /*2520*/  HMMA.16816.F32 R16, R20, R40, R60 ;  /* 0x000000281410723c */ /* 0x008fe4000000183c */
[----:B------:R1:W-:Y:S01]  /*2530*/  LDGSTS.E.BYPASS.LTC128B.128 [R231+0x2100], [R6.64], !P2 ;  /* 0x0210000006e77fae */ /* 0x0003e2000d101d4c */
[----:B------:R-:W-:Y:S02]  /*2540*/  IADD3.X R13, R7, UR8, RZ, P0, !PT ;  /* 0x00000008070d7c10 */ /* 0x000fe400087fe4ff */
[----:B------:R-:W-:-:S03]  /*2550*/  ISETP.GT.AND P0, PT, R205, R216, PT ;  /* 0x000000d8cd00720c */ /* 0x000fc60003f04270 */
[----:B------:R3:W-:Y:S01]  /*2560*/  LDGSTS.E.BYPASS.LTC128B.128 [R231+0x2900], [R12.64], !P1 ;  /* 0x029000000ce77fae */ /* 0x0007e2000c901d4c */
[C---:B--2---:R-:W-:Y:S03]  /*2570*/  HMMA.16816.F32 R180, R8.reuse, R48, R144 ;  /* 0x0000003008b4723c */ /* 0x044fe60000001890 */
[----:B------:R-:W-:Y:S04]  /*2580*/  LDSM.16.M88.4 R28, [R220+0x8100] ;  /* 0x00810000dc1c783b */ /* 0x000fe80000000200 */
[----:B------:R-:W2:Y:S01]  /*2590*/  LDSM.16.M88.4 R52, [R218+0x4900] ;  /* 0x00490000da34783b */ /* 0x000ea20000000200 */
[C---:B------:R-:W-:Y:S03]  /*25a0*/  HMMA.16816.F32 R176, R8.reuse, R68, R176 ;  /* 0x0000004408b0723c */ /* 0x040fe600000018b0 */
[----:B------:R-:W4:Y:S04]  /*25b0*/  LDSM.16.M88.4 R72, [R218+0x5100] ;  /* 0x00510000da48783b */ /* 0x000f280000000200 */
[----:B------:R-:W-:Y:S01]  /*25c0*/  LDSM.16.M88.4 R56, [R218+0x4100] ;  /* 0x00410000da38783b */ /* 0x000fe20000000200 */
[C---:B------:R-:W-:Y:S03]  /*25d0*/  HMMA.16816.F32 R68, R8.reuse, R70, R156 ;  /* 0x000000460844723c */ /* 0x040fe6000000189c */
[----:B------:R-:W-:Y:S04]  /*25e0*/  LDSM.16.M88.4 R60, [R218+0x3900] ;  /* 0x00390000da3c783b */ /* 0x000fe80000000200 */
[----:B------:R-:W-:Y:S01]  /*25f0*/  LDSM.16.M88.4 R84, [R218+0x5900] ;  /* 0x00590000da54783b */ /* 0x000fe20000000200 */
[----:B------:R-:W-:Y:S03]  /*2600*/  HMMA.16816.F32 R184, R8, R44, R140 ;  /* 0x0000002c08b8723c */ /* 0x000fe6000000188c */
[----:B------:R-:W0:Y:S05]  /*2610*/  LDGDEPBAR ;  /* 0x00000000000079af */ /* 0x000e2a0000000000 */
[----:B---3--:R-:W-:Y:S01]  /*2620*/  HMMA.16816.F32 R12, R20, R36, R64 ;  /* 0x00000024140c723c */ /* 0x008fe20000001840 */
[----:B------:R-:W3:Y:S07]  /*2630*/  LDSM.16.M88.4 R64, [R218+0x3100] ;  /* 0x00310000da40783b */ /* 0x000eee0000000200 */
[----:B------:R-:W-:Y:S01]  /*2640*/  HMMA.16816.F32 R148, R8, R46, R148 ;  /* 0x0000002e0894723c */ /* 0x000fe20000001894 */
[----:B------:R-:W-:Y:S07]  /*2650*/  LDSM.16.M88.4 R44, [R217+0x800] ;  /* 0x00080000d92c783b */ /* 0x000fee0000000200 */
[----:B--2---:R-:W-:Y:S01]  /*2660*/  HMMA.16816.F32 R144, R28, R52, R16 ;  /* 0x000000341c90723c */ /* 0x004fe20000001810 */
[----:B------:R-:W2:Y:S07]  /*2670*/  LDSM.16.M88.4 R16, [R220+0x6100] ;  /* 0x00610000dc10783b */ /* 0x000eae0000000200 */
[----:B------:R-:W-:Y:S08]  /*2680*/  HMMA.16816.F32 R100, R20, R50, R100 ;  /* 0x000000321464723c */ /* 0x000ff00000001864 */
[C---:B------:R-:W-:Y:S08]  /*2690*/  HMMA.16816.F32 R192, R8.reuse, R40, R132 ;  /* 0x0000002808c0723c */ /* 0x040ff00000001884 */
[C---:B------:R-:W-:Y:S01]  /*26a0*/  HMMA.16816.F32 R140, R8.reuse, R50, R152 ;  /* 0x00000032088c723c */ /* 0x040fe20000001898 */
[----:B------:R-:W-:Y:S07]  /*26b0*/  LDSM.16.M88.4 R48, [R217] ;  /* 0x00000000d930783b */ /* 0x000fee0000000200 */
[-C--:B------:R-:W-:Y:S08]  /*26c0*/  HMMA.16816.F32 R160, R8, R42.reuse, R160 ;  /* 0x0000002a08a0723c */ /* 0x080ff000000018a0 */
[C---:B------:R-:W-:Y:S01]  /*26d0*/  HMMA.16816.F32 R128, R20.reuse, R42, R128 ;  /* 0x0000002a1480723c */ /* 0x040fe20000001880 */
[----:B------:R-:W-:Y:S07]  /*26e0*/  LDSM.16.M88.4 R40, [R217+0x1000] ;  /* 0x00100000d928783b */ /* 0x000fee0000000200 */
[C---:B------:R-:W-:Y:S08]  /*26f0*/  HMMA.16816.F32 R188, R20.reuse, R38, R116 ;  /* 0x0000002614bc723c */ /* 0x040ff00000001874 */
[----:B------:R-:W-:Y:S01]  /*2700*/  HMMA.16816.F32 R136, R20, R34, R112 ;  /* 0x000000221488723c */ /* 0x000fe20000001870 */
        /* <DEDUP_REMOVED lines=11> */
[C---:B---3--:R-:W-:Y:S08]  /*27c0*/  HMMA.16816.F32 R120, R28.reuse, R66, R92 ;  /* 0x000000421c78723c */ /* 0x048ff0000000185c */
[----:B------:R-:W-:Y:S08]  /*27d0*/  HMMA.16816.F32 R112, R28, R58, R96 ;  /* 0x0000003a1c70723c */ /* 0x000ff00000001860 */
[----:B--2---:R-:W-:Y:S08]  /*27e0*/  HMMA.16816.F32 R92, R16, R66, R68 ;  /* 0x00000042105c723c */ /* 0x004ff00000001844 */
[C---:B------:R-:W-:Y:S08]  /*27f0*/  HMMA.16816.F32 R164, R28.reuse, R64, R104 ;  /* 0x000000401ca4723c */ /* 0x040ff00000001868 */
[C---:B------:R-:W-:Y:S08]  /*2800*/  HMMA.16816.F32 R156, R28.reuse, R60, R88 ;  /* 0x0000003c1c9c723c */ /* 0x040ff00000001858 */
        /* <DEDUP_REMOVED lines=8> */
[C---:B------:R-:W-:Y:S08]  /*2890*/  HMMA.16816.F32 R76, R16.reuse, R56, R184 ;  /* 0x00000038104c723c */ /* 0x040ff000000018b8 */
[-C--:B------:R-:W-:Y:S08]  /*28a0*/  HMMA.16816.F32 R60, R16, R54.reuse, R160 ;  /* 0x00000036103c723c */ /* 0x080ff000000018a0 */
[C---:B------:R-:W-:Y:S08]  /*28b0*/  HMMA.16816.F32 R108, R28.reuse, R54, R128 ;  /* 0x000000361c6c723c */ /* 0x040ff00000001880 */
[C---:B------:R-:W-:Y:S08]  /*28c0*/  HMMA.16816.F32 R104, R28.reuse, R74, R188 ;  /* 0x0000004a1c68723c */ /* 0x040ff000000018bc */
[----:B------:R-:W-:Y:S08]  /*28d0*/  HMMA.16816.F32 R100, R28, R86, R136 ;  /* 0x000000561c64723c */ /* 0x000ff00000001888 */
[C---:B------:R-:W-:Y:S08]  /*28e0*/  HMMA.16816.F32 R56, R16.reuse, R72, R196 ;  /* 0x000000481038723c */ /* 0x040ff000000018c4 */
[C---:B------:R-:W-:Y:S08]  /*28f0*/  HMMA.16816.F32 R52, R16.reuse, R74, R172 ;  /* 0x0000004a1034723c */ /* 0x040ff000000018ac */
[C---:B------:R-:W-:Y:S08]  /*2900*/  HMMA.16816.F32 R28, R16.reuse, R84, R200 ;  /* 0x00000054101c723c */ /* 0x040ff000000018c8 */
[----:B------:R-:W-:Y:S08]  /*2910*/  HMMA.16816.F32 R16, R16, R86, R168 ;  /* 0x000000561010723c */ /* 0x000ff000000018a8 */
[C---:B----4-:R-:W-:Y:S08]  /*2920*/  HMMA.16816.F32 R72, R12.reuse, R42, R68 ;  /* 0x0000002a0c48723c */ /* 0x050ff00000001844 */
        /* <DEDUP_REMOVED lines=22> */
[----:B------:R-:W-:Y:S01]  /*2a90*/  HMMA.16816.F32 R48, R12, R22, R16 ;  /* 0x000000160c30723c */ /* 0x000fe20000001810 */
[----:B------:R-:W-:Y:S06]  /*2aa0*/  BAR.SYNC.DEFER_BLOCKING 0x0 ;  /* 0x0000000000007b1d */ /* 0x000fec0000010000 */
[----:B------:R-:W-:Y:S05]  /*2ab0*/  @!P0 BRA `(.L_x_2075) ;  /* 0x000001d000008947 */ /* 0x000fea0003800000 */
[----:B-1----:R-:W-:-:S04]  /*2ac0*/  IADD3 R0, R229, -0x2, RZ ;  /* 0xfffffffee5007810 */ /* 0x002fc80007ffe0ff */
[----:B------:R-:W-:Y:S01]  /*2ad0*/  SHF.R.S32.HI R5, RZ, 0x1f, R0 ;  /* 0x0000001fff057819 */ /* 0x000fe20000011400 */
[----:B------:R-:W-:Y:S02]  /*2ae0*/  IMAD R3, R208, R0, RZ ;  /* 0x00000000d0037224 */ /* 0x000fe400078e02ff */
[----:B------:R-:W-:Y:S01]  /*2af0*/  IMAD.WIDE.U32 R6, R0, R214, R232 ;  /* 0x000000d600067225 */ /* 0x000fe200078e00e8 */
[----:B------:R-:W-:-:S03]  /*2b00*/  SHF.L.U64.HI R0, R211, 0x5, R213 ;  /* 0x00000005d3007819 */ /* 0x000fc600000102d5 */
[----:B------:R-:W-:Y:S01]  /*2b10*/  IMAD R3, R5, R214, R3 ;  /* 0x000000d605037224 */ /* 0x000fe200078e0203 */
[----:B------:R-:W-:Y:S01]  /*2b20*/  LEA R14, P0, R6, c[0x0][0x1c8], 0x1 ;  /* 0x00007200060e7a11 */ /* 0x000fe200078008ff */
[----:B------:R-:W-:Y:S02]  /*2b30*/  IMAD.SHL.U32 R5, R211, 0x20, RZ ;  /* 0x00000020d3057824 */ /* 0x000fe400078e00ff */
[----:B------:R-:W-:-:S03]  /*2b40*/  IMAD.IADD R3, R7, 0x1, R3 ;  /* 0x0000000107037824 */ /* 0x000fc600078e0203 */
        /* <DEDUP_REMOVED lines=20> */
.L_x_2075:
[----:B-1----:R-:W-:Y:S01]  /*2c90*/  LOP3.LUT R0, R207, 0xffffffe0, RZ, 0xc0, !PT ;  /* 0xffffffe0cf007812 */ /* 0x002fe200078ec0ff */
[----:B------:R-:W-:Y:S01]  /*2ca0*/  ULDC UR10, c[0x0][0x324] ;  /* 0x0000c900000a7ab9 */ /* 0x000fe20000000800 */
[----:B------:R-:W-:Y:S01]  /*2cb0*/  LEA.HI R3, R209, R210, RZ, 0x2 ;  /* 0x000000d2d1037211 */ /* 0x000fe200078f10ff */
[----:B------:R-:W-:Y:S01]  /*2cc0*/  ULOP3.LUT UR10, URZ, UR10, URZ, 0x33, !UPT ;  /* 0x0000000a3f0a7292 */ /* 0x000fe2000f8e333f */
[----:B--2---:R-:W-:Y:S01]  /*2cd0*/  SHF.R.S32.HI R6, RZ, 0x1f, R206 ;  /* 0x0000001fff067819 */ /* 0x004fe200000114ce */
[----:B------:R-:W-:Y:S01]  /*2ce0*/  IMAD.IADD R0, R210, 0x1, -R0 ;  /* 0x00000001d2007824 */ /* 0x000fe200078e0a00 */
[----:B------:R-:W-:Y:S01]  /*2cf0*/  LOP3.LUT R3, R3, 0xfffffffc, RZ, 0xc0, !PT ;  /* 0xfffffffc03037812 */ /* 0x000fe200078ec0ff */
[----:B------:R-:W0:Y:S01]  /*2d00*/  LDGDEPBAR ;  /* 0x00000000000079af */ /* 0x000e220000000000 */
[----:B------:R-:W-:Y:S02]  /*2d10*/  LEA.HI R6, R6, R206, RZ, 0x2 ;  /* 0x000000ce06067211 */ /* 0x000fe400078f10ff */
[----:B------:R-:W-:Y:S01]  /*2d20*/  SHF.R.S32.HI R7, RZ, 0x1f, R0 ;  /* 0x0000001fff077819 */ /* 0x000fe20000011400 */
[----:B------:R-:W-:Y:S01]  /*2d30*/  IMAD.IADD R5, R210, 0x1, -R3 ;  /* 0x00000001d2057824 */ /* 0x000fe200078e0a03 */
[----:B------:R-:W-:-:S02]  /*2d40*/  LOP3.LUT R6, R6, 0xffffffc, RZ, 0xc0, !PT ;  /* 0x0ffffffc06067812 */ /* 0x000fc400078ec0ff */
[----:B------:R-:W-:Y:S02]  /*2d50*/  LEA.HI R7, R7, R0, RZ, 0x2 ;  /* 0x0000000007077211 */ /* 0x000fe400078f10ff */
[----:B------:R-:W-:Y:S01]  /*2d60*/  LEA.HI R3, R5, R5, RZ, 0x1 ;  /* 0x0000000505037211 */ /* 0x000fe200078f08ff */
[----:B------:R-:W-:Y:S01]  /*2d70*/  IMAD.IADD R8, R206, 0x1, -R6 ;  /* 0x00000001ce087824 */ /* 0x000fe200078e0a06 */
[----:B------:R-:W-:Y:S02]  /*2d80*/  LEA.HI.SX32 R6, R7, UR7, 0x1e ;  /* 0x0000000707067c11 */ /* 0x000fe4000f8ff2ff */
[----:B------:R-:W-:Y:S01]  /*2d90*/  PLOP3.LUT P1, PT, PT, PT, UP2, 0x80, 0x0 ;  /* 0x000000000000781c */ /* 0x000fe20003f2f028 */
[C---:B------:R-:W-:Y:S01]  /*2da0*/  IMAD.SHL.U32 R9, R3.reuse, 0x20, RZ ;  /* 0x0000002003097824 */ /* 0x040fe200078e00ff */
[----:B------:R-:W-:Y:S01]  /*2db0*/  LOP3.LUT R3, R3, 0x1ffffffe, RZ, 0xc0, !PT ;  /* 0x1ffffffe03037812 */ /* 0x000fe200078ec0ff */
[----:B------:R-:W-:Y:S01]  /*2dc0*/  IMAD R8, R8, 0x10, R6 ;  /* 0x0000001008087824 */ /* 0x000fe200078e0206 */
[----:B------:R-:W-:-:S02]  /*2dd0*/  PLOP3.LUT P0, PT, PT, PT, UP2, 0x80, 0x0 ;  /* 0x000000000000781c */ /* 0x000fc40003f0f028 */
[----:B------:R-:W-:Y:S01]  /*2de0*/  LOP3.LUT R6, R9, 0xffffffc0, RZ, 0xc0, !PT ;  /* 0xffffffc009067812 */ /* 0x000fe200078ec0ff */
[----:B------:R-:W-:-:S04]  /*2df0*/  IMAD.IADD R5, R5, 0x1, -R3 ;  /* 0x0000000105057824 */ /* 0x000fc800078e0a03 */
[----:B------:R-:W-:-:S04]  /*2e00*/  IMAD.IADD R3, R6, 0x1, R8 ;  /* 0x0000000106037824 */ /* 0x000fc800078e0208 */
[----:B------:R-:W-:-:S04]  /*2e10*/  IMAD R10, R5, 0x8, R3 ;  /* 0x00000008050a7824 */ /* 0x000fc800078e0203 */
[----:B------:R-:W-:Y:S01]  /*2e20*/  @P1 IMAD.HI.U32 R3, R10, c[0x0][0x2c8], RZ ;  /* 0x0000b2000a031a27 */ /* 0x000fe200078e00ff */
[----:B------:R1:W-:Y:S03]  /*2e30*/  STL [R1+0x30], R10 ;  /* 0x0000300a01007387 */ /* 0x0003e60000100800 */
[----:B------:R-:W-:Y:S01]  /*2e40*/  IMAD.MOV.U32 R9, RZ, RZ, R10 ;  /* 0x000000ffff097224 */ /* 0x000fe200078e000a */
[----:B------:R-:W-:Y:S02]  /*2e50*/  @P0 SHF.R.U32.HI R9, RZ, c[0x0][0x2cc], R3 ;  /* 0x0000b300ff090a19 */ /* 0x000fe40000011603 */
[----:B------:R-:W-:Y:S02]  /*2e60*/  LOP3.LUT R3, R7, 0x7ffffffc, RZ, 0xc0, !PT ;  /* 0x7ffffffc07037812 */ /* 0x000fe400078ec0ff */
[----:B------:R-:W-:Y:S01]  /*2e70*/  PLOP3.LUT P0, PT, PT, PT, UP1, 0x40, 0x0 ;  /* 0x000000000000781c */ /* 0x000fe20003f0e818 */
[----:B------:R-:W2:Y:S02]  /*2e80*/  SHFL.IDX PT, R6, R9, RZ, 0x1c1f ;  /* 0x001c1fff09067589 */ /* 0x000ea400000e0000 */
[----:B------:R-:W-:Y:S01]  /*2e90*/  IMAD.IADD R3, R0, 0x1, -R3 ;  /* 0x0000000100037824 */ /* 0x000fe200078e0a03 */
[----:B------:R-:W-:-:S03]  /*2ea0*/  IADD3.X R0, R24, c[0x0][0x1d0], RZ, PT, !PT ;  /* 0x0000740018007a10 */ /* 0x000fc60003ffe4ff */
[----:B------:R-:W-:-:S04]  /*2eb0*/  IMAD.SHL.U32 R8, R3, 0x2, RZ ;  /* 0x0000000203087824 */ /* 0x000fc800078e00ff */
[--C-:B------:R-:W-:Y:S01]  /*2ec0*/  IMAD.IADD R13, R24, 0x1, -R8.reuse ;  /* 0x00000001180d7824 */ /* 0x100fe200078e0a08 */
[----:B------:R3:W-:Y:S01]  /*2ed0*/  STL [R1+0x20], R8 ;  /* 0x0000200801007387 */ /* 0x0007e20000100800 */
[----:B------:R-:W-:Y:S02]  /*2ee0*/  IADD3 R0, R0, -c[0x0][0x168], -R8 ;  /* 0x80005a0000007a10 */ /* 0x000fe40007ffe808 */
[----:B------:R-:W-:Y:S02]  /*2ef0*/  IADD3 R11, -R8, c[0x0][0x1d0], R24 ;  /* 0x00007400080b7a10 */ /* 0x000fe40007ffe118 */
[C---:B-1----:R-:W-:Y:S02]  /*2f00*/  IADD3 R10, R0.reuse, c[0x0][0x328], RZ ;  /* 0x0000ca00000a7a10 */ /* 0x042fe40007ffe0ff */
[----:B------:R-:W-:Y:S01]  /*2f10*/  IADD3 R12, R0, UR10, RZ ;  /* 0x0000000a000c7c10 */ /* 0x000fe2000fffe0ff */
[----:B------:R-:W-:Y:S02]  /*2f20*/  IMAD.IADD R0, R204, 0x1, R27 ;  /* 0x00000001cc007824 */ /* 0x000fe400078e021b */
[----:B--2---:R-:W-:-:S02]  /*2f30*/  IMAD.IADD R5, R10, 0x1, R6 ;  /* 0x000000010a057824 */ /* 0x004fc400078e0206 */
[----:B------:R-:W-:-:S03]  /*2f40*/  IMAD.IADD R3, R12, 0x1, R6 ;  /* 0x000000010c037824 */ /* 0x000fc600078e0206 */
[----:B------:R-:W-:Y:S01]  /*2f50*/  IMNMX R5, R5, R11, PT ;  /* 0x0000000b05057217 */ /* 0x000fe20003800200 */
[----:B------:R-:W-:Y:S05]  /*2f60*/  @P0 BRA `(.L_x_2076) ;  /* 0x0000015000000947 */ /* 0x000fea0003800000 */
[----:B------:R-:W-:Y:S01]  /*2f70*/  IADD3 R6, R6, c[0x0][0x1d0], RZ ;  /* 0x0000740006067a10 */ /* 0x000fe20007ffe0ff */
        /* <DEDUP_REMOVED lines=11> */
.L_x_2078:
[----:B------:R-:W-:-:S04]  /*3030*/  MOV R7, c[0x0][0x32c] ;  /* 0x0000cb0000077a02 */ /* 0x000fc80000000f00 */
[----:B------:R-:W-:-:S13]  /*3040*/  ISETP.NE.AND P0, PT, R7, 0x1, PT ;  /* 0x000000010700780c */ /* 0x000fda0003f05270 */
[----:B------:R-:W-:-:S05]  /*3050*/  @P0 IMAD.HI.U32 R7, R6, c[0x0][0x330], RZ ;  /* 0x0000cc0006070a27 */ /* 0x000fca00078e00ff */
[----:B------:R-:W-:Y:S02]  /*3060*/  @P0 SHF.R.U32.HI R6, RZ, c[0x0][0x334], R7 ;  /* 0x0000cd00ff060a19 */ /* 0x000fe40000011607 */
.L_x_2079:
[----:B------:R-:W-:Y:S05]  /*3070*/  BSYNC B0 ;  /* 0x0000000000007941 */ /* 0x000fea0003800000 */
.L_x_2077:
[----:B------:R-:W-:-:S05]  /*3080*/  IMAD R6, R6, c[0x0][0x32c], R13 ;  /* 0x0000cb0006067a24 */ /* 0x000fca00078e020d */
[----:B------:R-:W-:Y:S02]  /*3090*/  IADD3 R7, R6, c[0x0][0x32c], RZ ;  /* 0x0000cb0006077a10 */ /* 0x000fe40007ffe0ff */
[----:B------:R-:W-:Y:S02]  /*30a0*/  IMNMX R3, R3, R6, !PT ;  /* 0x0000000603037217 */ /* 0x000fe40007800200 */
[----:B------:R-:W-:Y:S02]  /*30b0*/  IMNMX R5, R5, R7, PT ;  /* 0x0000000705057217 */ /* 0x000fe40003800200 */
.L_x_2076:
[----:B---3--:R-:W1:Y:S01]  /*30c0*/  SHFL.IDX PT, R8, R9, 0x1, 0x1c1f ;  /* 0x003c1f0009087f89 */ /* 0x008e6200000e0000 */
[----:B------:R-:W-:Y:S01]  /*30d0*/  PLOP3.LUT P0, PT, PT, PT, UP1, 0x40, 0x0 ;  /* 0x000000000000781c */ /* 0x000fe20003f0e818 */
[--C-:B-1----:R-:W-:Y:S02]  /*30e0*/  IMAD.IADD R7, R10, 0x1, R8.reuse ;  /* 0x000000010a077824 */ /* 0x102fe400078e0208 */
[----:B------:R-:W-:-:S03]  /*30f0*/  IMAD.IADD R6, R12, 0x1, R8 ;  /* 0x000000010c067824 */ /* 0x000fc600078e0208 */
[----:B------:R-:W-:-:S07]  /*3100*/  IMNMX R7, R7, R11, PT ;  /* 0x0000000b07077217 */ /* 0x000fce0003800200 */
        /* <DEDUP_REMOVED lines=13> */
.L_x_2082:
[----:B------:R-:W-:-:S04]  /*31e0*/  MOV R14, c[0x0][0x32c] ;  /* 0x0000cb00000e7a02 */ /* 0x000fc80000000f00 */
[----:B------:R-:W-:-:S13]  /*31f0*/  ISETP.NE.AND P0, PT, R14, 0x1, PT ;  /* 0x000000010e00780c */ /* 0x000fda0003f05270 */
[----:B------:R-:W-:-:S05]  /*3200*/  @P0 IMAD.HI.U32 R14, R8, c[0x0][0x330], RZ ;  /* 0x0000cc00080e0a27 */ /* 0x000fca00078e00ff */
[----:B------:R-:W-:Y:S02]  /*3210*/  @P0 SHF.R.U32.HI R8, RZ, c[0x0][0x334], R14 ;  /* 0x0000cd00ff080a19 */ /* 0x000fe4000001160e */
.L_x_2083:
[----:B------:R-:W-:Y:S05]  /*3220*/  BSYNC B0 ;  /* 0x0000000000007941 */ /* 0x000fea0003800000 */
.L_x_2081:
[----:B------:R-:W-:-:S05]  /*3230*/  IMAD R8, R8, c[0x0][0x32c], R13 ;  /* 0x0000cb0008087a24 */ /* 0x000fca00078e020d */
[----:B------:R-:W-:Y:S02]  /*3240*/  IADD3 R14, R8, c[0x0][0x32c], RZ ;  /* 0x0000cb00080e7a10 */ /* 0x000fe40007ffe0ff */
[----:B------:R-:W-:Y:S02]  /*3250*/  IMNMX R6, R6, R8, !PT ;  /* 0x0000000806067217 */ /* 0x000fe40007800200 */
[----:B------:R-:W-:Y:S02]  /*3260*/  IMNMX R7, R7, R14, PT ;  /* 0x0000000e07077217 */ /* 0x000fe40003800200 */
.L_x_2080:
        /* <DEDUP_REMOVED lines=61> */
[C---:B------:R-:W-:Y:S02]  /*3640*/  ISETP.GE.AND P5, PT, R24.reuse, 0x39, PT ;  /* 0x000000391800780c */ /* 0x040fe40003fa6270 */
        /* <DEDUP_REMOVED lines=56> */
[----:B------:R-:W-:Y:S02]  /*39d0*/  PLOP3.LUT P0, PT, PT, PT, UP1, 0x40, 0x0 ;  /* 0x000000000000781c */ /* 0x000fe40003f0e818 */
[----:B------:R-:W-:-:S11]  /*39e0*/  IMNMX R5, R5, R11, PT ;  /* 0x0000000b05057217 */ /* 0x000fd60003800200 */
        /* <DEDUP_REMOVED lines=13> */
.L_x_2086:
[----:B------:R-:W-:-:S04]  /*3ac0*/  MOV R33, c[0x0][0x32c] ;  /* 0x0000cb0000217a02 */ /* 0x000fc80000000f00 */
[----:B------:R-:W-:-:S13]  /*3ad0*/  ISETP.NE.AND P0, PT, R33, 0x1, PT ;  /* 0x000000012100780c */ /* 0x000fda0003f05270 */
[----:B------:R-:W-:-:S05]  /*3ae0*/  @P0 IMAD.HI.U32 R33, R8, c[0x0][0x330], RZ ;  /* 0x0000cc0008210a27 */ /* 0x000fca00078e00ff */
[----:B------:R-:W-:Y:S02]  /*3af0*/  @P0 SHF.R.U32.HI R8, RZ, c[0x0][0x334], R33 ;  /* 0x0000cd00ff080a19 */ /* 0x000fe40000011621 */
.L_x_2087:
[----:B------:R-:W-:Y:S05]  /*3b00*/  BSYNC B0 ;  /* 0x0000000000007941 */ /* 0x000fea0003800000 */
.L_x_2085:
[----:B------:R-:W-:-:S05]  /*3b10*/  IMAD R8, R8, c[0x0][0x32c], R13 ;  /* 0x0000cb0008087a24 */ /* 0x000fca00078e020d */
[----:B------:R-:W-:Y:S02]  /*3b20*/  IADD3 R33, R8, c[0x0][0x32c], RZ ;  /* 0x0000cb0008217a10 */ /* 0x000fe40007ffe0ff */
[----:B------:R-:W-:Y:S02]  /*3b30*/  IMNMX R3, R3, R8, !PT ;  /* 0x0000000803037217 */ /* 0x000fe40007800200 */
[----:B------:R-:W-:Y:S02]  /*3b40*/  IMNMX R5, R5, R33, PT ;  /* 0x0000002105057217 */ /* 0x000fe40003800200 */
.L_x_2084:
[----:B------:R-:W-:Y:S02]  /*3b50*/  ISETP.NE.AND P0, PT, R31, RZ, PT ;  /* 0x000000ff1f00720c */ /* 0x000fe40003f05270 */
[----:B------:R-:W-:Y:S02]  /*3b60*/  P2R R33, PR, RZ, 0x20 ;  /* 0x00000020ff217803 */ /* 0x000fe40000000000 */
[----:B------:R-:W-:Y:S02]  /*3b70*/  ISETP.GT.AND P0, PT, R6, 0x8, !P0 ;  /* 0x000000080600780c */ /* 0x000fe40004704270 */
[----:B------:R-:W-:-:S02]  /*3b80*/  P2R R8, PR, RZ, 0x40 ;  /* 0x00000040ff087803 */ /* 0x000fc40000000000 */
[----:B------:R-:W-:Y:S02]  /*3b90*/  ISETP.LT.OR P0, PT, R7, 0x9, P0 ;  /* 0x000000090700780c */ /* 0x000fe40000701670 */
[----:B------:R-:W-:Y:S02]  /*3ba0*/  ISETP.NE.AND P6, PT, R24, RZ, PT ;  /* 0x000000ff1800720c */ /* 0x000fe40003fc5270 */
        /* <DEDUP_REMOVED lines=81> */
[----:B------:R-:W-:-:S04]  /*40c0*/  ISETP.GT.AND P0, PT, R6, 0x58, !P0 ;  /* 0x000000580600780c */ /* 0x000fc80004704270 */
[----:B------:R-:W-:-:S04]  /*40d0*/  ISETP.LT.OR P0, PT, R7, 0x59, P0 ;  /* 0x000000590700780c */ /* 0x000fc80000701670 */
[----:B------:R-:W-:Y:S02]  /*40e0*/  FSEL R191, R50, -INF , !P0 ;  /* 0xff80000032bf7808 */ /* 0x000fe40004000000 */
[----:B------:R-:W-:Y:S02]  /*40f0*/  ISETP.GT.AND P0, PT, R6, 0x59, !P6 ;  /* 0x000000590600780c */ /* 0x000fe40007704270 */
[----:B------:R-:W1:Y:S02]  /*4100*/  SHFL.IDX PT, R6, R9, 0x3, 0x1c1f ;  /* 0x007c1f0009067f89 */ /* 0x000e6400000e0000 */
[----:B------:R-:W-:-:S04]  /*4110*/  ISETP.LT.OR P0, PT, R7, 0x5a, P0 ;  /* 0x0000005a0700780c */ /* 0x000fc80000701670 */
[----:B------:R-:W-:Y:S02]  /*4120*/  FSEL R193, R51, -INF , !P0 ;  /* 0xff80000033c17808 */ /* 0x000fe40004000000 */
[----:B------:R-:W-:-:S04]  /*4130*/  ISETP.GT.AND P0, PT, R3, RZ, !P1 ;  /* 0x000000ff0300720c */ /* 0x000fc80004f04270 */
[----:B------:R-:W-:-:S04]  /*4140*/  ISETP.LT.OR P0, PT, R5, 0x1, P0 ;  /* 0x000000010500780c */ /* 0x000fc80000701670 */
[----:B------:R-:W-:Y:S02]  /*4150*/  FSEL R102, R164, -INF , !P0 ;  /* 0xff800000a4667808 */ /* 0x000fe40004000000 */
[----:B------:R-:W-:Y:S02]  /*4160*/  ISETP.GT.AND P0, PT, R3, 0x1, !P5 ;  /* 0x000000010300780c */ /* 0x000fe40006f04270 */
[----:B------:R-:W-:Y:S02]  /*4170*/  ISETP.NE.AND P5, PT, R33, RZ, PT ;  /* 0x000000ff2100720c */ /* 0x000fe40003fa5270 */
        /* <DEDUP_REMOVED lines=82> */
[----:B------:R-:W-:Y:S01]  /*46a0*/  ISETP.GT.AND P0, PT, R3, 0x59, !P6 ;  /* 0x000000590300780c */ /* 0x000fe20007704270 */
[--C-:B-1----:R-:W-:Y:S01]  /*46b0*/  IMAD.IADD R3, R12, 0x1, R6.reuse ;  /* 0x000000010c037824 */ /* 0x102fe200078e0206 */
[----:B------:R-:W-:Y:S02]  /*46c0*/  ISETP.NE.AND P6, PT, R8, RZ, PT ;  /* 0x000000ff0800720c */ /* 0x000fe40003fc5270 */
        /* <DEDUP_REMOVED lines=18> */
.L_x_2090:
[----:B------:R-:W-:-:S04]  /*47f0*/  MOV R7, c[0x0][0x32c] ;  /* 0x0000cb0000077a02 */ /* 0x000fc80000000f00 */
[----:B------:R-:W-:-:S13]  /*4800*/  ISETP.NE.AND P0, PT, R7, 0x1, PT ;  /* 0x000000010700780c */ /* 0x000fda0003f05270 */
[----:B------:R-:W-:-:S05]  /*4810*/  @P0 IMAD.HI.U32 R7, R6, c[0x0][0x330], RZ ;  /* 0x0000cc0006070a27 */ /* 0x000fca00078e00ff */
[----:B------:R-:W-:Y:S02]  /*4820*/  @P0 SHF.R.U32.HI R6, RZ, c[0x0][0x334], R7 ;  /* 0x0000cd00ff060a19 */ /* 0x000fe40000011607 */
.L_x_2091:
[----:B------:R-:W-:Y:S05]  /*4830*/  BSYNC B0 ;  /* 0x0000000000007941 */ /* 0x000fea0003800000 */
.L_x_2089:
[----:B------:R-:W-:-:S05]  /*4840*/  IMAD R6, R6, c[0x0][0x32c], R13 ;  /* 0x0000cb0006067a24 */ /* 0x000fca00078e020d */
[----:B------:R-:W-:Y:S02]  /*4850*/  IADD3 R7, R6, c[0x0][0x32c], RZ ;  /* 0x0000cb0006077a10 */ /* 0x000fe40007ffe0ff */
[----:B------:R-:W-:Y:S02]  /*4860*/  IMNMX R3, R3, R6, !PT ;  /* 0x0000000603037217 */ /* 0x000fe40007800200 */
[----:B------:R-:W-:Y:S02]  /*4870*/  IMNMX R5, R5, R7, PT ;  /* 0x0000000705057217 */ /* 0x000fe40003800200 */
.L_x_2088:
[----:B------:R-:W-:Y:S01]  /*4880*/  ISETP.NE.AND P0, PT, R31, RZ, PT ;  /* 0x000000ff1f00720c */ /* 0x000fe20003f05270 */
        /* <DEDUP_REMOVED lines=17> */
[----:B------:R-:W-:Y:S01]  /*49a0*/  ISETP.GT.AND P0, PT, R3, 0x9, !P0 ;  /* 0x000000090300780c */ /* 0x000fe20004704270 */
[----:B------:R-:W-:Y:S01]  /*49b0*/  LDSM.16.MT88.4 R76, [R214+0x100] ;  /* 0x00010000d64c783b */ /* 0x000fe20000004200 */
[----:B------:R-:W-:Y:S01]  /*49c0*/  FMNMX.FTZ R133, R41, R133, !PT ;  /* 0x0000008529857209 */ /* 0x000fe20007810000 */
[----:B------:R-:W-:Y:S01]  /*49d0*/  UIADD3 UR4, UR6, UR7, URZ ;  /* 0x0000000706047290 */ /* 0x000fe2000fffe03f */
[----:B------:R-:W-:Y:S01]  /*49e0*/  ISETP.LT.OR P0, PT, R5, 0xa, P0 ;  /* 0x0000000a0500780c */ /* 0x000fe20000701670 */
[----:B------:R-:W-:Y:S01]  /*49f0*/  LDSM.16.MT88.4 R80, [R215+0x100] ;  /* 0x00010000d750783b */ /* 0x000fe20000004200 */
[----:B------:R-:W-:Y:S01]  /*4a00*/  FMNMX.FTZ R133, R45, R133, !PT ;  /* 0x000000852d857209 */ /* 0x000fe20007810000 */
[----:B------:R-:W-:Y:S01]  /*4a10*/  ULDC UR7, c[0x0][0x328] ;  /* 0x0000ca0000077ab9 */ /* 0x000fe20000000800 */
[----:B------:R-:W-:Y:S01]  /*4a20*/  FSEL R105, R143, -INF , !P0 ;  /* 0xff8000008f697808 */ /* 0x000fe20004000000 */
[----:B------:R-:W-:Y:S01]  /*4a30*/  LDSM.16.MT88.4 R56, [R213+0x900] ;  /* 0x00090000d538783b */ /* 0x000fe20000004200 */
[----:B------:R-:W-:Y:S01]  /*4a40*/  ISETP.NE.AND P0, PT, R29, RZ, PT ;  /* 0x000000ff1d00720c */ /* 0x000fe20003f05270 */
[----:B------:R-:W-:Y:S01]  /*4a50*/  UIADD3 UR7, UR4, UR7, URZ ;  /* 0x0000000704077290 */ /* 0x000fe2000fffe03f */
        /* <DEDUP_REMOVED lines=48> */
[----:B------:R-:W-:Y:S02]  /*4d60*/  ISETP.NE.AND P6, PT, R32, RZ, PT ;  /* 0x000000ff2000720c */ /* 0x000fe40003fc5270 */
[----:B------:R-:W-:Y:S02]  /*4d70*/  FSEL R130, R130, -INF , !P0 ;  /* 0xff80000082827808 */ /* 0x000fe40004000000 */
[----:B------:R-:W-:Y:S02]  /*4d80*/  ISETP.NE.AND P0, PT, R21, RZ, PT ;  /* 0x000000ff1500720c */ /* 0x000fe40003f05270 */
[----:B------:R-:W-:Y:S02]  /*4d90*/  IADD3 R229, R229, -0x2, RZ ;  /* 0xfffffffee5e57810 */ /* 0x000fe40007ffe0ff */
        /* <DEDUP_REMOVED lines=21> */
[----:B------:R-:W-:Y:S02]  /*4ef0*/  ISETP.LT.OR P0, PT, R5, 0x41, P0 ;  /* 0x000000410500780c */ /* 0x000fe40000701670 */
[----:B------:R-:W-:Y:S02]  /*4f00*/  ISETP.GT.AND P3, PT, R3, 0x48, !P3 ;  /* 0x000000480300780c */ /* 0x000fe40005f64270 */
[----:B------:R-:W-:-:S02]  /*4f10*/  FSEL R180, R134, -INF , !P0 ;  /* 0xff80000086b47808 */ /* 0x000fc40004000000 */
[----:B------:R-:W-:Y:S02]  /*4f20*/  FMNMX.FTZ R134, R35, R36, !PT ;  /* 0x0000002423867209 */ /* 0x000fe40007810000 */
[----:B------:R-:W-:Y:S02]  /*4f30*/  ISETP.GT.AND P0, PT, R3, 0x41, !P2 ;  /* 0x000000410300780c */ /* 0x000fe40005704270 */
[----:B------:R-:W-:Y:S02]  /*4f40*/  FMNMX.FTZ R134, R38, R134, !PT ;  /* 0x0000008626867209 */ /* 0x000fe40007810000 */
[----:B------:R-:W-:Y:S02]  /*4f50*/  ISETP.LT.OR P0, PT, R5, 0x42, P0 ;  /* 0x000000420500780c */ /* 0x000fe40000701670 */
[----:B------:R-:W-:Y:S02]  /*4f60*/  FMNMX.FTZ R134, R39, R134, !PT ;  /* 0x0000008627867209 */ /* 0x000fe40007810000 */
        /* <DEDUP_REMOVED lines=8> */
[----:B------:R-:W-:Y:S02]  /*4ff0*/  ISETP.GT.AND P0, PT, R3, RZ, !P1 ;  /* 0x000000ff0300720c */ /* 0x000fe40004f04270 */
[----:B------:R-:W-:Y:S02]  /*5000*/  FMNMX.FTZ R134, R84, R134, !PT ;  /* 0x0000008654867209 */ /* 0x000fe40007810000 */
[----:B------:R-:W-:Y:S02]  /*5010*/  ISETP.LT.OR P0, PT, R5, 0x1, P0 ;  /* 0x000000010500780c */ /* 0x000fe40000701670 */
[----:B------:R-:W-:Y:S02]  /*5020*/  FMNMX.FTZ R134, R86, R134, !PT ;  /* 0x0000008656867209 */ /* 0x000fe40007810000 */
[----:B------:R-:W-:-:S02]  /*5030*/  FSEL R100, R166, -INF , !P0 ;  /* 0xff800000a6647808 */ /* 0x000fc40004000000 */
[----:B------:R-:W-:Y:S02]  /*5040*/  FMNMX.FTZ R134, R89, R134, !PT ;  /* 0x0000008659867209 */ /* 0x000fe40007810000 */
[----:B------:R-:W-:Y:S02]  /*5050*/  ISETP.NE.AND P2, PT, R17, RZ, PT ;  /* 0x000000ff1100720c */ /* 0x000fe40003f45270 */
[----:B------:R-:W-:Y:S02]  /*5060*/  FMNMX.FTZ R134, R92, R134, !PT ;  /* 0x000000865c867209 */ /* 0x000fe40007810000 */
[----:B------:R-:W-:Y:S02]  /*5070*/  ISETP.NE.AND P6, PT, R24, RZ, PT ;  /* 0x000000ff1800720c */ /* 0x000fe40003fc5270 */
[----:B------:R-:W-:Y:S02]  /*5080*/  FMNMX.FTZ R134, R148, R134, !PT ;  /* 0x0000008694867209 */ /* 0x000fe40007810000 */
[----:B------:R-:W-:-:S02]  /*5090*/  ISETP.NE.AND P1, PT, R16, RZ, PT ;  /* 0x000000ff1000720c */ /* 0x000fc40003f25270 */
[----:B------:R-:W-:Y:S02]  /*50a0*/  FMNMX.FTZ R134, R149, R134, !PT ;  /* 0x0000008695867209 */ /* 0x000fe40007810000 */
[C---:B------:R-:W-:Y:S02]  /*50b0*/  ISETP.GT.AND P2, PT, R3.reuse, 0x49, !P2 ;  /* 0x000000490300780c */ /* 0x040fe40005744270 */
        /* <DEDUP_REMOVED lines=14> */
[----:B-1----:R-:W-:Y:S02]  /*51a0*/  FMNMX.FTZ R134, R134, R6, !PT ;  /* 0x0000000686867209 */ /* 0x002fe40007810000 */
[----:B------:R-:W1:Y:S02]  /*51b0*/  SHFL.BFLY PT, R6, R133, 0x2, 0x1f ;  /* 0x0c401f0085067f89 */ /* 0x000e6400000e0000 */
[C---:B------:R-:W-:Y:S01]  /*51c0*/  FSETP.NEU.FTZ.AND P0, PT, R134.reuse, -INF , PT ;  /* 0xff8000008600780b */ /* 0x040fe20003f1d000 */
[----:B------:R-:W-:-:S05]  /*51d0*/  FMUL.FTZ R7, R134, c[0x0][0x2d0] ;  /* 0x0000b40086077a20 */ /* 0x000fca0000410000 */
[----:B------:R-:W-:-:S05]  /*51e0*/  FSEL R7, R7, RZ, P0 ;  /* 0x000000ff07077208 */ /* 0x000fca0000000000 */
[--C-:B------:R-:W-:Y:S02]  /*51f0*/  FFMA.FTZ R8, R35, c[0x0][0x2d0], -R7.reuse ;  /* 0x0000b40023087a23 */ /* 0x100fe40000010807 */
[----:B------:R-:W-:Y:S02]  /*5200*/  FFMA.FTZ R9, R38, c[0x0][0x2d0], -R7 ;  /* 0x0000b40026097a23 */ /* 0x000fe40000010807 */
[----:B------:R2:W-:Y:S01]  /*5210*/  MUFU.EX2 R113, R8 ;  /* 0x0000000800717308 */ /* 0x0005e20000000800 */
[----:B-1----:R-:W-:-:S07]  /*5220*/  FMNMX.FTZ R133, R133, R6, !PT ;  /* 0x0000000685857209 */ /* 0x002fce0007810000 */
[----:B------:R1:W-:Y:S01]  /*5230*/  MUFU.EX2 R234, R9 ;  /* 0x0000000900ea7308 */ /* 0x0003e20000000800 */
[----:B------:R-:W3:Y:S01]  /*5240*/  SHFL.BFLY PT, R6, R133, 0x1, 0x1f ;  /* 0x0c201f0085067f89 */ /* 0x000ee200000e0000 */
[----:B--2---:R-:W-:-:S06]  /*5250*/  FFMA.FTZ R8, R36, c[0x0][0x2d0], -R7 ;  /* 0x0000b40024087a23 */ /* 0x004fcc0000010807 */
[----:B------:R2:W-:Y:S01]  /*5260*/  MUFU.EX2 R124, R8 ;  /* 0x00000008007c7308 */ /* 0x0005e20000000800 */
[----:B-1----:R-:W-:-:S07]  /*5270*/  FFMA.FTZ R9, R39, c[0x0][0x2d0], -R7 ;  /* 0x0000b40027097a23 */ /* 0x002fce0000010807 */
[----:B------:R-:W1:Y:S01]  /*5280*/  MUFU.EX2 R211, R9 ;  /* 0x0000000900d37308 */ /* 0x000e620000000800 */
[----:B---3--:R-:W-:Y:S02]  /*5290*/  FMNMX.FTZ R133, R133, R6, !PT ;  /* 0x0000000685857209 */ /* 0x008fe40007810000 */
[----:B--2---:R-:W-:Y:S02]  /*52a0*/  FMNMX.FTZ R8, R102, R103, !PT ;  /* 0x0000006766087209 */ /* 0x004fe40007810000 */
[C---:B------:R-:W-:Y:S01]  /*52b0*/  FSETP.NEU.FTZ.AND P0, PT, R133.reuse, -INF , PT ;  /* 0xff8000008500780b */ /* 0x040fe20003f1d000 */
[----:B------:R-:W-:Y:S01]  /*52c0*/  FMUL.FTZ R6, R133, c[0x0][0x2d0] ;  /* 0x0000b40085067a20 */ /* 0x000fe20000410000 */
[----:B------:R-:W-:Y:S02]  /*52d0*/  FMNMX.FTZ R8, R106, R8, !PT ;  /* 0x000000086a087209 */ /* 0x000fe40007810000 */
[----:B-1----:R-:W-:Y:S02]  /*52e0*/  F2FP.PACK_AB R10, R211, R234 ;  /* 0x000000ead30a723e */ /* 0x002fe400000000ff */
[----:B------:R-:W-:-:S02]  /*52f0*/  FSEL R6, R6, RZ, P0 ;  /* 0x000000ff06067208 */ /* 0x000fc40000000000 */
[----:B------:R-:W-:Y:S02]  /*5300*/  FMNMX.FTZ R8, R107, R8, !PT ;  /* 0x000000086b087209 */ /* 0x000fe40007810000 */
[C---:B------:R-:W-:Y:S02]  /*5310*/  ISETP.GT.AND P0, PT, R3.reuse, 0x51, !P4 ;  /* 0x000000510300780c */ /* 0x040fe40006704270 */
[C---:B------:R-:W-:Y:S02]  /*5320*/  ISETP.GT.AND P4, PT, R3.reuse, 0x58, !P5 ;  /* 0x000000580300780c */ /* 0x040fe40006f84270 */
[----:B------:R-:W-:Y:S02]  /*5330*/  ISETP.GT.AND P5, PT, R3, 0x59, !P6 ;  /* 0x000000590300780c */ /* 0x000fe400077a4270 */
[----:B------:R-:W-:Y:S02]  /*5340*/  FMNMX.FTZ R3, R108, R8, !PT ;  /* 0x000000086c037209 */ /* 0x000fe40007810000 */
[----:B------:R-:W-:-:S02]  /*5350*/  FMNMX.FTZ R8, R100, R101, !PT ;  /* 0x0000006564087209 */ /* 0x000fc40007810000 */
[----:B------:R-:W-:Y:S01]  /*5360*/  FMNMX.FTZ R0, R109, R3, !PT ;  /* 0x000000036d007209 */ /* 0x000fe20007810000 */
[----:B------:R-:W-:Y:S01]  /*5370*/  FFMA.FTZ R3, R34, c[0x0][0x2d0], -R6 ;  /* 0x0000b40022037a23 */ /* 0x000fe20000010806 */
[----:B------:R-:W-:Y:S02]  /*5380*/  ISETP.LT.OR P6, PT, R5, 0x49, P3 ;  /* 0x000000490500780c */ /* 0x000fe40001fc1670 */
[----:B------:R-:W-:Y:S01]  /*5390*/  FMNMX.FTZ R0, R119, R0, !PT ;  /* 0x0000000077007209 */ /* 0x000fe20007810000 */
[----:B------:R1:W-:Y:S01]  /*53a0*/  MUFU.EX2 R111, R3 ;  /* 0x00000003006f7308 */ /* 0x0003e20000000800 */
[----:B------:R-:W-:Y:S02]  /*53b0*/  P2R R9, PR, RZ, 0x20 ;  /* 0x00000020ff097803 */ /* 0x000fe40000000000 */
[----:B------:R-:W-:Y:S02]  /*53c0*/  FMNMX.FTZ R0, R121, R0, !PT ;  /* 0x0000000079007209 */ /* 0x000fe40007810000 */
[----:B------:R-:W-:-:S02]  /*53d0*/  ISETP.LT.OR P5, PT, R5, 0x4a, P2 ;  /* 0x0000004a0500780c */ /* 0x000fc400017a1670 */
[----:B------:R-:W-:Y:S02]  /*53e0*/  FMNMX.FTZ R0, R137, R0, !PT ;  /* 0x0000000089007209 */ /* 0x000fe40007810000 */
[----:B------:R-:W-:Y:S02]  /*53f0*/  FSEL R172, R174, -INF , !P6 ;  /* 0xff800000aeac7808 */ /* 0x000fe40007000000 */
[----:B------:R-:W-:Y:S02]  /*5400*/  FMNMX.FTZ R0, R136, R0, !PT ;  /* 0x0000000088007209 */ /* 0x000fe40007810000 */
[----:B------:R-:W-:Y:S02]  /*5410*/  ISETP.LT.OR P3, PT, R5, 0x51, P1 ;  /* 0x000000510500780c */ /* 0x000fe40000f61670 */
[----:B------:R-:W-:Y:S02]  /*5420*/  FMNMX.FTZ R0, R163, R0, !PT ;  /* 0x00000000a3007209 */ /* 0x000fe40007810000 */
[----:B-1----:R-:W-:Y:S01]  /*5430*/  FMNMX.FTZ R3, R104, R8, !PT ;  /* 0x0000000868037209 */ /* 0x002fe20007810000 */
[----:B------:R-:W-:Y:S01]  /*5440*/  FFMA.FTZ R8, R37, c[0x0][0x2d0], -R6 ;  /* 0x0000b40025087a23 */ /* 0x000fe20000010806 */
[----:B------:R-:W-:-:S02]  /*5450*/  FMNMX.FTZ R0, R129, R0, !PT ;  /* 0x0000000081007209 */ /* 0x000fc40007810000 */
[----:B------:R-:W-:Y:S01]  /*5460*/  FMNMX.FTZ R3, R105, R3, !PT ;  /* 0x0000000369037209 */ /* 0x000fe20007810000 */
[----:B------:R1:W2:Y:S01]  /*5470*/  MUFU.EX2 R112, R8 ;  /* 0x0000000800707308 */ /* 0x0002a20000000800 */
[----:B------:R-:W-:Y:S02]  /*5480*/  FMNMX.FTZ R0, R188, R0, !PT ;  /* 0x00000000bc007209 */ /* 0x000fe40007810000 */
[----:B------:R-:W-:Y:S02]  /*5490*/  FMNMX.FTZ R3, R116, R3, !PT ;  /* 0x0000000374037209 */ /* 0x000fe40007810000 */
[----:B------:R-:W-:Y:S02]  /*54a0*/  FMNMX.FTZ R0, R189, R0, !PT ;  /* 0x00000000bd007209 */ /* 0x000fe40007810000 */
[----:B------:R-:W-:Y:S02]  /*54b0*/  FMNMX.FTZ R3, R117, R3, !PT ;  /* 0x0000000375037209 */ /* 0x000fe40007810000 */
[----:B------:R-:W-:-:S02]  /*54c0*/  FMNMX.FTZ R0, R192, R0, !PT ;  /* 0x00000000c0007209 */ /* 0x000fc40007810000 */
[----:B------:R-:W-:Y:S01]  /*54d0*/  FMNMX.FTZ R4, R118, R3, !PT ;  /* 0x0000000376047209 */ /* 0x000fe20007810000 */
[--C-:B------:R-:W-:Y:S01]  /*54e0*/  FFMA.FTZ R3, R41, c[0x0][0x2d0], -R6.reuse ;  /* 0x0000b40029037a23 */ /* 0x100fe20000010806 */
[----:B------:R-:W-:Y:S02]  /*54f0*/  FSEL R139, R175, -INF , !P5 ;  /* 0xff800000af8b7808 */ /* 0x000fe40006800000 */
[----:B------:R-:W-:Y:S01]  /*5500*/  FMNMX.FTZ R2, R120, R4, !PT ;  /* 0x0000000478027209 */ /* 0x000fe20007810000 */
[----:B------:R3:W-:Y:S01]  /*5510*/  MUFU.EX2 R208, R3 ;  /* 0x0000000300d07308 */ /* 0x0007e20000000800 */
[----:B------:R-:W-:Y:S01]  /*5520*/  ISETP.LT.OR P2, PT, R5, 0x52, P0 ;  /* 0x000000520500780c */ /* 0x000fe20000741670 */
[----:B-1----:R-:W-:Y:S01]  /*5530*/  FFMA.FTZ R8, R40, c[0x0][0x2d0], -R6 ;  /* 0x0000b40028087a23 */ /* 0x002fe20000010806 */
[----:B------:R-:W-:Y:S02]  /*5540*/  FMNMX.FTZ R2, R123, R2, !PT ;  /* 0x000000027b027209 */ /* 0x000fe40007810000 */
[----:B------:R-:W-:-:S02]  /*5550*/  FSEL R173, R126, -INF , !P3 ;  /* 0xff8000007ead7808 */ /* 0x000fc40005800000 */
[----:B------:R-:W-:Y:S01]  /*5560*/  FMNMX.FTZ R2, R128, R2, !PT ;  /* 0x0000000280027209 */ /* 0x000fe20007810000 */
[----:B------:R1:W4:Y:S01]  /*5570*/  MUFU.EX2 R125, R8 ;  /* 0x00000008007d7308 */ /* 0x0003220000000800 */
[----:B------:R-:W-:Y:S02]  /*5580*/  ISETP.NE.AND P0, PT, R9, RZ, PT ;  /* 0x000000ff0900720c */ /* 0x000fe40003f05270 */
[----:B------:R-:W-:Y:S02]  /*5590*/  ISETP.LT.OR P1, PT, R5, 0x59, P4 ;  /* 0x000000590500780c */ /* 0x000fe40002721670 */
[----:B------:R-:W-:Y:S02]  /*55a0*/  FSEL R174, R127, -INF , !P2 ;  /* 0xff8000007fae7808 */ /* 0x000fe40005000000 */
[----:B------:R-:W-:Y:S01]  /*55b0*/  ISETP.LT.OR P0, PT, R5, 0x5a, P0 ;  /* 0x0000005a0500780c */ /* 0x000fe20000701670 */
[----:B---3--:R-:W-:Y:S01]  /*55c0*/  FFMA.FTZ R3, R42, c[0x0][0x2d0], -R7 ;  /* 0x0000b4002a037a23 */ /* 0x008fe20000010807 */
[----:B------:R-:W-:-:S02]  /*55d0*/  FSEL R175, R182, -INF , !P1 ;  /* 0xff800000b6af7808 */ /* 0x000fc40004800000 */
[----:B------:R-:W-:Y:S01]  /*55e0*/  FSEL R176, R183, -INF , !P0 ;  /* 0xff800000b7b07808 */ /* 0x000fe20004000000 */
[----:B------:R3:W-:Y:S01]  /*55f0*/  MUFU.EX2 R237, R3 ;  /* 0x0000000300ed7308 */ /* 0x0007e20000000800 */
[----:B--2---:R-:W-:Y:S02]  /*5600*/  F2FP.PACK_AB R9, R112, R111 ;  /* 0x0000006f7009723e */ /* 0x004fe400000000ff */
[----:B------:R-:W-:Y:S02]  /*5610*/  ISETP.NE.AND P6, PT, R12, RZ, PT ;  /* 0x000000ff0c00720c */ /* 0x000fe40003fc5270 */
[----:B-1----:R-:W-:Y:S02]  /*5620*/  F2FP.PACK_AB R8, R124, R113 ;  /* 0x000000717c08723e */ /* 0x002fe400000000ff */
[----:B----4-:R-:W-:-:S07]  /*5630*/  F2FP.PACK_AB R11, R208, R125 ;  /* 0x0000007dd00b723e */ /* 0x010fce00000000ff */
[C---:B------:R-:W-:Y:S01]  /*5640*/  HMMA.16816.F32 R32, R8.reuse, R64, RZ ;  /* 0x000000400820723c */ /* 0x040fe200000018ff */
[----:B---3--:R-:W-:Y:S02]  /*5650*/  FMNMX.FTZ R3, R130, R2, !PT ;  /* 0x0000000282037209 */ /* 0x008fe40007810000 */
[----:B------:R-:W-:Y:S01]  /*5660*/  FMNMX.FTZ R2, R195, R0, !PT ;  /* 0x00000000c3027209 */ /* 0x000fe20007810000 */
[----:B------:R-:W-:Y:S01]  /*5670*/  FFMA.FTZ R0, R43, c[0x0][0x2d0], -R7 ;  /* 0x0000b4002b007a23 */ /* 0x000fe20000010807 */
[----:B------:R-:W-:Y:S02]  /*5680*/  FMNMX.FTZ R4, R131, R3, !PT ;  /* 0x0000000383047209 */ /* 0x000fe40007810000 */
[----:B------:R-:W-:Y:S01]  /*5690*/  FMNMX.FTZ R2, R197, R2, !PT ;  /* 0x00000002c5027209 */ /* 0x000fe20007810000 */
[----:B------:R1:W2:Y:S01]  /*56a0*/  MUFU.EX2 R236, R0 ;  /* 0x0000000000ec7308 */ /* 0x0002a20000000800 */
[----:B------:R-:W-:Y:S02]  /*56b0*/  HMMA.16816.F32 R28, R8, R68, RZ ;  /* 0x00000044081c723c */ /* 0x000fe400000018ff */
[----:B------:R-:W-:-:S02]  /*56c0*/  FMNMX.FTZ R3, R198, R2, !PT ;  /* 0x00000002c6037209 */ /* 0x000fc40007810000 */
[----:B------:R-:W-:-:S04]  /*56d0*/  FMNMX.FTZ R2, R146, R4, !PT ;  /* 0x0000000492027209 */ /* 0x000fc80007810000 */
[----:B------:R-:W-:Y:S01]  /*56e0*/  FMNMX.FTZ R2, R147, R2, !PT ;  /* 0x0000000293027209 */ /* 0x000fe20007810000 */
[----:B------:R-:W-:Y:S01]  /*56f0*/  HMMA.16816.F32 R24, R8, R76, RZ ;  /* 0x0000004c0818723c */ /* 0x000fe200000018ff */
[----:B-1----:R-:W-:Y:S01]  /*5700*/  FFMA.FTZ R0, R44, c[0x0][0x2d0], -R7 ;  /* 0x0000b4002c007a23 */ /* 0x002fe20000010807 */
[----:B--2---:R-:W-:-:S06]  /*5710*/  F2FP.PACK_AB R12, R236, R237 ;  /* 0x000000edec0c723e */ /* 0x004fcc00000000ff */
[C---:B------:R-:W-:Y:S01]  /*5720*/  HMMA.16816.F32 R16, R8.reuse, R80, RZ ;  /* 0x000000500810723c */ /* 0x040fe200000018ff */
[----:B------:R1:W-:Y:S07]  /*5730*/  MUFU.EX2 R110, R0 ;  /* 0x00000000006e7308 */ /* 0x0003ee0000000800 */
[C---:B------:R-:W-:Y:S08]  /*5740*/  HMMA.16816.F32 R20, R8.reuse, R66, RZ ;  /* 0x000000420814723c */ /* 0x040ff000000018ff */
[----:B------:R-:W-:Y:S01]  /*5750*/  HMMA.16816.F32 R36, R8, R70, RZ ;  /* 0x000000460824723c */ /* 0x000fe200000018ff */
[----:B-1----:R-:W-:Y:S01]  /*5760*/  FMNMX.FTZ R0, R199, R3, !PT ;  /* 0x00000003c7007209 */ /* 0x002fe20007810000 */
[----:B------:R-:W-:-:S03]  /*5770*/  FFMA.FTZ R3, R46, c[0x0][0x2d0], -R7 ;  /* 0x0000b4002e037a23 */ /* 0x000fc60000010807 */
[----:B------:R-:W-:Y:S01]  /*5780*/  FMNMX.FTZ R0, R200, R0, !PT ;  /* 0x00000000c8007209 */ /* 0x000fe20007810000 */
[----:B------:R-:W1:Y:S02]  /*5790*/  MUFU.EX2 R13, R3 ;  /* 0x00000003000d7308 */ /* 0x000e640000000800 */
[----:B------:R-:W-:Y:S01]  /*57a0*/  HMMA.16816.F32 R40, R8, R78, RZ ;  /* 0x0000004e0828723c */ /* 0x000fe200000018ff */
[----:B------:R-:W-:-:S04]  /*57b0*/  FMNMX.FTZ R0, R201, R0, !PT ;  /* 0x00000000c9007209 */ /* 0x000fc80007810000 */
[----:B------:R-:W-:-:S03]  /*57c0*/  FMNMX.FTZ R0, R202, R0, !PT ;  /* 0x00000000ca007209 */ /* 0x000fc60007810000 */
[----:B------:R-:W-:Y:S01]  /*57d0*/  HMMA.16816.F32 R8, R8, R82, RZ ;  /* 0x000000520808723c */ /* 0x000fe200000018ff */
[----:B------:R-:W-:-:S04]  /*57e0*/  FMNMX.FTZ R0, R204, R0, !PT ;  /* 0x00000000cc007209 */ /* 0x000fc80007810000 */
[----:B------:R-:W-:Y:S01]  /*57f0*/  FMNMX.FTZ R0, R203, R0, !PT ;  /* 0x00000000cb007209 */ /* 0x000fe20007810000 */
[----:B-1----:R-:W-:Y:S01]  /*5800*/  IMAD.MOV.U32 R183, RZ, RZ, R13 ;  /* 0x000000ffffb77224 */ /* 0x002fe200078e000d */
[----:B------:R-:W-:Y:S01]  /*5810*/  FMNMX.FTZ R3, R144, R2, !PT ;  /* 0x0000000290037209 */ /* 0x000fe20007810000 */
[----:B------:R-:W-:Y:S02]  /*5820*/  FFMA.FTZ R2, R45, c[0x0][0x2d0], -R6 ;  /* 0x0000b4002d027a23 */ /* 0x000fe40000010806 */
[----:B------:R-:W1:Y:S01]  /*5830*/  SHFL.BFLY PT, R4, R0, 0x2, 0x1f ;  /* 0x0c401f0000047f89 */ /* 0x000e6200000e0000 */
[----:B------:R-:W-:Y:S01]  /*5840*/  FMNMX.FTZ R3, R145, R3, !PT ;  /* 0x0000000391037209 */ /* 0x000fe20007810000 */
[----:B------:R2:W-:Y:S01]  /*5850*/  MUFU.EX2 R230, R2 ;  /* 0x0000000200e67308 */ /* 0x0005e20000000800 */
[----:B------:R-:W-:Y:S02]  /*5860*/  F2FP.PACK_AB R14, R183, R110 ;  /* 0x0000006eb70e723e */ /* 0x000fe400000000ff */
        /* <DEDUP_REMOVED lines=15> */
[----:B------:R3:W-:Y:S01]  /*5960*/  MUFU.EX2 R205, R2 ;  /* 0x0000000200cd7308 */ /* 0x0007e20000000800 */
[----:B-1----:R-:W-:Y:S01]  /*5970*/  FMNMX.FTZ R132, R0, R4, !PT ;  /* 0x0000000400847209 */ /* 0x002fe20007810000 */
[----:B------:R-:W-:-:S03]  /*5980*/  FFMA.FTZ R0, R88, c[0x0][0x2d0], -R6 ;  /* 0x0000b40058007a23 */ /* 0x000fc60000010806 */
[----:B------:R-:W-:Y:S01]  /*5990*/  FSETP.NEU.FTZ.AND P0, PT, R132, -INF , PT ;  /* 0xff8000008400780b */ /* 0x000fe20003f1d000 */
[----:B---3--:R-:W-:Y:S02]  /*59a0*/  FFMA.FTZ R2, R49, c[0x0][0x2d0], -R6 ;  /* 0x0000b40031027a23 */ /* 0x008fe40000010806 */
[----:B------:R1:W-:Y:S01]  /*59b0*/  MUFU.EX2 R233, R0 ;  /* 0x0000000000e97308 */ /* 0x0003e20000000800 */
[----:B--2---:R-:W-:-:S07]  /*59c0*/  FMNMX.FTZ R3, R3, R5, !PT ;  /* 0x0000000503037209 */ /* 0x004fce0007810000 */
[----:B------:R2:W3:Y:S01]  /*59d0*/  MUFU.EX2 R182, R2 ;  /* 0x0000000200b67308 */ /* 0x0004e20000000800 */
[----:B------:R-:W4:Y:S01]  /*59e0*/  SHFL.BFLY PT, R5, R3, 0x1, 0x1f ;  /* 0x0c201f0003057f89 */ /* 0x000f2200000e0000 */
[----:B-1----:R-:W-:-:S06]  /*59f0*/  FFMA.FTZ R0, R90, c[0x0][0x2d0], -R6 ;  /* 0x0000b4005a007a23 */ /* 0x002fcc0000010806 */
[----:B------:R-:W-:Y:S01]  /*5a00*/  MUFU.EX2 R251, R0 ;  /* 0x0000000000fb7308 */ /* 0x000fe20000000800 */
[----:B--2---:R-:W-:Y:S01]  /*5a10*/  FFMA.FTZ R2, R84, c[0x0][0x2d0], -R7 ;  /* 0x0000b40054027a23 */ /* 0x004fe20000010807 */
[----:B---3--:R-:W-:-:S06]  /*5a20*/  F2FP.PACK_AB R15, R182, R205 ;  /* 0x000000cdb60f723e */ /* 0x008fcc00000000ff */
[----:B------:R1:W2:Y:S01]  /*5a30*/  MUFU.EX2 R114, R2 ;  /* 0x0000000200727308 */ /* 0x0002a20000000800 */
[----:B------:R-:W-:Y:S01]  /*5a40*/  HMMA.16816.F32 R48, R12, R56, R32 ;  /* 0x000000380c30723c */ /* 0x000fe20000001820 */
[----:B----4-:R-:W-:-:S07]  /*5a50*/  FMNMX.FTZ R3, R3, R5, !PT ;  /* 0x0000000503037209 */ /* 0x010fce0007810000 */
[C---:B------:R-:W-:Y:S01]  /*5a60*/  HMMA.16816.F32 R44, R12.reuse, R52, R28 ;  /* 0x000000340c2c723c */ /* 0x040fe2000000181c */
[--C-:B-1----:R-:W-:Y:S02]  /*5a70*/  FFMA.FTZ R2, R86, c[0x0][0x2d0], -R7.reuse ;  /* 0x0000b40056027a23 */ /* 0x102fe40000010807 */
[----:B--2---:R-:W-:Y:S02]  /*5a80*/  IMAD.MOV.U32 R5, RZ, RZ, R114 ;  /* 0x000000ffff057224 */ /* 0x004fe400078e0072 */
[----:B------:R1:W2:Y:S03]  /*5a90*/  MUFU.EX2 R209, R2 ;  /* 0x0000000200d17308 */ /* 0x0002a60000000800 */
        /* <DEDUP_REMOVED lines=8> */
[----:B-1----:R-:W-:-:S02]  /*5b20*/  FFMA.FTZ R2, R92, c[0x0][0x2d0], -R7 ;  /* 0x0000b4005c027a23 */ /* 0x002fc40000010807 */
[----:B------:R-:W1:Y:S02]  /*5b30*/  LDSM.16.MT88.4 R92, [R214+0x1100] ;  /* 0x00110000d65c783b */ /* 0x000e640000004200 */
        /* <DEDUP_REMOVED lines=14> */
[C---:B------:R-:W-:Y:S02]  /*5c20*/  HMMA.16816.F32 R140, R8.reuse, R96, R48 ;  /* 0x00000060088c723c */ /* 0x040fe40000001830 */
[--C-:B------:R-:W-:Y:S02]  /*5c30*/  FFMA.FTZ R0, R102, c[0x0][0x2d0], -R2.reuse ;  /* 0x0000b40066007a23 */ /* 0x100fe40000010802 */
[----:B------:R-:W-:Y:S02]  /*5c40*/  FFMA.FTZ R4, R107, c[0x0][0x2d0], -R2 ;  /* 0x0000b4006b047a23 */ /* 0x000fe40000010802 */
[----:B------:R3:W-:Y:S01]  /*5c50*/  MUFU.EX2 R250, R0 ;  /* 0x0000000000fa7308 */ /* 0x0007e20000000800 */
[----:B------:R-:W-:Y:S01]  /*5c60*/  IMAD.MOV.U32 R51, RZ, RZ, R124 ;  /* 0x000000ffff337224 */ /* 0x000fe200078e007c */
[----:B-1----:R-:W-:Y:S01]  /*5c70*/  HMMA.16816.F32 R164, R8, R92, R32 ;  /* 0x0000005c08a4723c */ /* 0x002fe20000001820 */
[----:B------:R-:W-:-:S02]  /*5c80*/  IMAD.MOV.U32 R50, RZ, RZ, R113 ;  /* 0x000000ffff327224 */ /* 0x000fc400078e0071 */
[----:B------:R-:W-:Y:S02]  /*5c90*/  IMAD.MOV.U32 R49, RZ, RZ, R112 ;  /* 0x000000ffff317224 */ /* 0x000fe400078e0070 */
[----:B------:R-:W-:Y:S01]  /*5ca0*/  IMAD.MOV.U32 R48, RZ, RZ, R111 ;  /* 0x000000ffff307224 */ /* 0x000fe200078e006f */
[----:B------:R-:W-:Y:S01]  /*5cb0*/  MUFU.EX2 R247, R4 ;  /* 0x0000000400f77308 */ /* 0x000fe20000000800 */
[----:B------:R-:W-:Y:S01]  /*5cc0*/  IMAD.MOV.U32 R102, RZ, RZ, R236 ;  /* 0x000000ffff667224 */ /* 0x000fe200078e00ec */
[----:B--2---:R-:W-:Y:S01]  /*5cd0*/  HMMA.16816.F32 R156, R8, R84, R44 ;  /* 0x00000054089c723c */ /* 0x004fe2000000182c */
[----:B---3--:R-:W-:Y:S02]  /*5ce0*/  FFMA.FTZ R0, R103, c[0x0][0x2d0], -R2 ;  /* 0x0000b40067007a23 */ /* 0x008fe40000010802 */
[----:B------:R-:W-:-:S05]  /*5cf0*/  IMAD.MOV.U32 R103, RZ, RZ, R125 ;  /* 0x000000ffff677224 */ /* 0x000fca00078e007d */
[C---:B------:R-:W-:Y:S01]  /*5d00*/  HMMA.16816.F32 R152, R8.reuse, R98, R24 ;  /* 0x000000620898723c */ /* 0x040fe20000001818 */
[----:B------:R1:W2:Y:S07]  /*5d10*/  MUFU.EX2 R248, R0 ;  /* 0x0000000000f87308 */ /* 0x0002ae0000000800 */
[C---:B------:R-:W-:Y:S08]  /*5d20*/  HMMA.16816.F32 R124, R8.reuse, R88, R28 ;  /* 0x00000058087c723c */ /* 0x040ff0000000181c */
[----:B------:R-:W-:Y:S01]  /*5d30*/  HMMA.16816.F32 R112, R8, R94, R16 ;  /* 0x0000005e0870723c */ /* 0x000fe20000001810 */
[----:B-1----:R-:W-:-:S04]  /*5d40*/  FFMA.FTZ R0, R106, c[0x0][0x2d0], -R2 ;  /* 0x0000b4006a007a23 */ /* 0x002fc80000010802 */
[----:B------:R1:W3:Y:S02]  /*5d50*/  MUFU.EX2 R249, R0 ;  /* 0x0000000000f97308 */ /* 0x0002e40000000800 */
[----:B-1----:R-:W-:-:S05]  /*5d60*/  FMUL.FTZ R0, R3, c[0x0][0x2d0] ;  /* 0x0000b40003007a20 */ /* 0x002fca0000410000 */
[----:B------:R-:W-:Y:S02]  /*5d70*/  FSEL R0, R0, RZ, P0 ;  /* 0x000000ff00007208 */ /* 0x000fe40000000000 */
[----:B------:R-:W-:-:S03]  /*5d80*/  PLOP3.LUT P0, PT, PT, PT, UP1, 0x40, 0x0 ;  /* 0x000000000000781c */ /* 0x000fc60003f0e818 */
[----:B------:R-:W-:Y:S02]  /*5d90*/  FFMA.FTZ R4, R100, c[0x0][0x2d0], -R0 ;  /* 0x0000b40064047a23 */ /* 0x000fe40000010800 */
[----:B------:R-:W-:Y:S02]  /*5da0*/  IMAD.MOV.U32 R100, RZ, RZ, R110 ;  /* 0x000000ffff647224 */ /* 0x000fe400078e006e */
[----:B------:R1:W-:Y:S02]  /*5db0*/  MUFU.EX2 R138, R4 ;  /* 0x00000004008a7308 */ /* 0x0003e40000000800 */
[----:B-1----:R-:W-:-:S06]  /*5dc0*/  FFMA.FTZ R4, R101, c[0x0][0x2d0], -R0 ;  /* 0x0000b40065047a23 */ /* 0x002fcc0000010800 */
[----:B------:R1:W4:Y:S02]  /*5dd0*/  MUFU.EX2 R135, R4 ;  /* 0x0000000400877308 */ /* 0x0003240000000800 */
[----:B-1----:R-:W-:-:S06]  /*5de0*/  FFMA.FTZ R4, R104, c[0x0][0x2d0], -R0 ;  /* 0x0000b40068047a23 */ /* 0x002fcc0000010800 */
[----:B------:R1:W-:Y:S02]  /*5df0*/  MUFU.EX2 R246, R4 ;  /* 0x0000000400f67308 */ /* 0x0003e40000000800 */
[----:B-1----:R-:W-:Y:S02]  /*5e00*/  FFMA.FTZ R4, R105, c[0x0][0x2d0], -R0 ;  /* 0x0000b40069047a23 */ /* 0x002fe40000010800 */
[----:B------:R-:W-:Y:S04]  /*5e10*/  HMMA.16816.F32 R104, R8, R86, R20 ;  /* 0x000000560868723c */ /* 0x000fe80000001814 */
        /* <DEDUP_REMOVED lines=15> */
[----:B------:R-:W-:-:S06]  /*5f10*/  MOV R77, R49 ;  /* 0x00000031004d7202 */ /* 0x000fcc0000000f00 */
[----:B------:R-:W-:Y:S01]  /*5f20*/  IMAD.MOV.U32 R65, RZ, RZ, R51 ;  /* 0x000000ffff417224 */ /* 0x000fe200078e0033 */
[----:B------:R-:W-:Y:S01]  /*5f30*/  HMMA.16816.F32 R24, R8, R68, RZ ;  /* 0x000000440818723c */ /* 0x000fe200000018ff */
[----:B-1----:R-:W-:-:S04]  /*5f40*/  FFMA.FTZ R4, R121, c[0x0][0x2d0], -R2 ;  /* 0x0000b40079047a23 */ /* 0x002fc80000010802 */
[----:B------:R1:W2:Y:S02]  /*5f50*/  MUFU.EX2 R241, R4 ;  /* 0x0000000400f17308 */ /* 0x0002a40000000800 */
[----:B------:R-:W-:Y:S01]  /*5f60*/  IMAD.MOV.U32 R69, RZ, RZ, R183 ;  /* 0x000000ffff457224 */ /* 0x000fe200078e00b7 */
[----:B------:R-:W-:Y:S01]  /*5f70*/  HMMA.16816.F32 R40, R8, R66, RZ ;  /* 0x000000420828723c */ /* 0x000fe200000018ff */
[----:B------:R-:W-:-:S06]  /*5f80*/  IMAD.MOV.U32 R68, RZ, RZ, R48 ;  /* 0x000000ffff447224 */ /* 0x000fcc00078e0030 */
[----:B------:R-:W-:Y:S01]  /*5f90*/  IMAD.MOV.U32 R67, RZ, RZ, R182 ;  /* 0x000000ffff437224 */ /* 0x000fe200078e00b6 */
[----:B------:R-:W-:Y:S01]  /*5fa0*/  HMMA.16816.F32 R36, R8, R70, RZ ;  /* 0x000000460824723c */ /* 0x000fe200000018ff */
[----:B------:R-:W-:Y:S02]  /*5fb0*/  IMAD.MOV.U32 R66, RZ, RZ, R50 ;  /* 0x000000ffff427224 */ /* 0x000fe400078e0032 */
[----:B------:R-:W-:Y:S01]  /*5fc0*/  LDSM.16.MT88.4 R48, [R214+0x1900] ;  /* 0x00190000d630783b */ /* 0x000fe20000004200 */
[----:B-1----:R-:W-:-:S03]  /*5fd0*/  FFMA.FTZ R4, R116, c[0x0][0x2d0], -R0 ;  /* 0x0000b40074047a23 */ /* 0x002fc60000010800 */
[----:B------:R-:W-:Y:S01]  /*5fe0*/  MOV R70, R210 ;  /* 0x000000d200467202 */ /* 0x000fe20000000f00 */
[C---:B------:R-:W-:Y:S01]  /*5ff0*/  HMMA.16816.F32 R32, R8.reuse, R78, RZ ;  /* 0x0000004e0820723c */ /* 0x040fe200000018ff */
[----:B------:R-:W-:Y:S01]  /*6000*/  IMAD.MOV.U32 R71, RZ, RZ, R209 ;  /* 0x000000ffff477224 */ /* 0x000fe200078e00d1 */
        /* <DEDUP_REMOVED lines=11> */
[----:B------:R-:W-:-:S04]  /*60c0*/  IMAD.MOV.U32 R120, RZ, RZ, R5 ;  /* 0x000000ffff787224 */ /* 0x000fc800078e0005 */
[----:B------:R1:W2:Y:S01]  /*60d0*/  MUFU.EX2 R64, R4 ;  /* 0x0000000400407308 */ /* 0x0002a20000000800 */
[----:B------:R-:W-:Y:S02]  /*60e0*/  IMAD.MOV.U32 R5, RZ, RZ, R234 ;  /* 0x000000ffff057224 */ /* 0x000fe400078e00ea */
[----:B-1----:R-:W-:Y:S01]  /*60f0*/  FFMA.FTZ R4, R148, c[0x0][0x2d0], -R7 ;  /* 0x0000b40094047a23 */ /* 0x002fe20000010807 */
[----:B--2---:R-:W-:-:S04]  /*6100*/  F2FP.PACK_AB R11, R64, R237 ;  /* 0x000000ed400b723e */ /* 0x004fc800000000ff */
[----:B------:R1:W-:Y:S03]  /*6110*/  MUFU.EX2 R243, R4 ;  /* 0x0000000400f37308 */ /* 0x0003e60000000800 */
[C---:B------:R-:W-:Y:S08]  /*6120*/  HMMA.16816.F32 R44, R8.reuse, R56, R28 ;  /* 0x00000038082c723c */ /* 0x040ff0000000181c */
[----:B------:R-:W-:Y:S01]  /*6130*/  HMMA.16816.F32 R28, R8, R52, R24 ;  /* 0x00000034081c723c */ /* 0x000fe20000001818 */
[----:B-1----:R-:W-:-:S06]  /*6140*/  FFMA.FTZ R4, R149, c[0x0][0x2d0], -R7 ;  /* 0x0000b40095047a23 */ /* 0x002fcc0000010807 */
[----:B------:R-:W-:Y:S01]  /*6150*/  IMAD.MOV.U32 R52, RZ, RZ, R233 ;  /* 0x000000ffff347224 */ /* 0x000fe200078e00e9 */
[----:B------:R1:W2:Y:S01]  /*6160*/  MUFU.EX2 R244, R4 ;  /* 0x0000000400f47308 */ /* 0x0002a20000000800 */
[----:B------:R-:W-:Y:S01]  /*6170*/  HMMA.16816.F32 R16, R8, R60, R16 ;  /* 0x0000003c0810723c */ /* 0x000fe20000001810 */
[----:B------:R-:W-:-:S06]  /*6180*/  IMAD.MOV.U32 R53, RZ, RZ, R103 ;  /* 0x000000ffff357224 */ /* 0x000fcc00078e0067 */
[----:B------:R-:W-:Y:S01]  /*6190*/  IMAD.MOV.U32 R61, RZ, RZ, R211 ;  /* 0x000000ffff3d7224 */ /* 0x000fe200078e00d3 */
[----:B------:R-:W-:Y:S01]  /*61a0*/  HMMA.16816.F32 R12, R8, R72, R12 ;  /* 0x00000048080c723c */ /* 0x000fe2000000180c */
[----:B------:R-:W-:Y:S02]  /*61b0*/  IMAD.MOV.U32 R60, RZ, RZ, R208 ;  /* 0x000000ffff3c7224 */ /* 0x000fe400078e00d0 */
[----:B-1----:R-:W-:-:S05]  /*61c0*/  FFMA.FTZ R4, R150, c[0x0][0x2d0], -R7 ;  /* 0x0000b40096047a23 */ /* 0x002fca0000010807 */
[----:B------:R-:W-:Y:S01]  /*61d0*/  HMMA.16816.F32 R36, R8, R54, R36 ;  /* 0x000000360824723c */ /* 0x000fe20000001824 */
[----:B------:R-:W-:Y:S01]  /*61e0*/  IMAD.MOV.U32 R72, RZ, RZ, R230 ;  /* 0x000000ffff487224 */ /* 0x000fe200078e00e6 */
[----:B------:R1:W-:Y:S01]  /*61f0*/  MUFU.EX2 R240, R4 ;  /* 0x0000000400f07308 */ /* 0x0003e20000000800 */
[----:B------:R-:W-:-:S04]  /*6200*/  IMAD.MOV.U32 R73, RZ, RZ, R206 ;  /* 0x000000ffff497224 */ /* 0x000fc800078e00ce */
[----:B------:R-:W-:Y:S01]  /*6210*/  IMAD.MOV.U32 R54, RZ, RZ, R207 ;  /* 0x000000ffff367224 */ /* 0x000fe200078e00cf */
[----:B------:R-:W-:Y:S01]  /*6220*/  HMMA.16816.F32 R32, R8, R62, R32 ;  /* 0x0000003e0820723c */ /* 0x000fe20000001820 */
[----:B------:R-:W-:-:S06]  /*6230*/  IMAD.MOV.U32 R55, RZ, RZ, R102 ;  /* 0x000000ffff377224 */ /* 0x000fcc00078e0066 */
[----:B------:R-:W-:Y:S01]  /*6240*/  IMAD.MOV.U32 R63, RZ, RZ, R205 ;  /* 0x000000ffff3f7224 */ /* 0x000fe200078e00cd */
[C---:B------:R-:W-:Y:S01]  /*6250*/  HMMA.16816.F32 R40, R8.reuse, R58, R40 ;  /* 0x0000003a0828723c */ /* 0x040fe20000001828 */
[----:B------:R-:W-:Y:S01]  /*6260*/  LDSM.16.MT88.4 R56, [R215+0x1900] ;  /* 0x00190000d738783b */ /* 0x000fe20000004200 */
[----:B------:R-:W-:Y:S02]  /*6270*/  IMAD.MOV.U32 R62, RZ, RZ, R68 ;  /* 0x000000ffff3e7224 */ /* 0x000fe400078e0044 */
[--C-:B-1----:R-:W-:Y:S02]  /*6280*/  FFMA.FTZ R4, R151, c[0x0][0x2d0], -R7.reuse ;  /* 0x0000b40097047a23 */ /* 0x102fe40000010807 */
[----:B------:R-:W1:Y:S02]  /*6290*/  LDSM.16.MT88.4 R148, [R213+0x1900] ;  /* 0x00190000d594783b */ /* 0x000e640000004200 */
[----:B------:R3:W4:Y:S01]  /*62a0*/  MUFU.EX2 R236, R4 ;  /* 0x0000000400ec7308 */ /* 0x0007220000000800 */
[----:B------:R-:W-:Y:S07]  /*62b0*/  HMMA.16816.F32 R20, R8, R74, R20 ;  /* 0x0000004a0814723c */ /* 0x000fee0000001814 */
[----:B--2---:R-:W-:Y:S01]  /*62c0*/  F2FP.PACK_AB R8, R244, R243 ;  /* 0x000000f3f408723e */ /* 0x004fe200000000ff */
[----:B---3--:R-:W-:Y:S01]  /*62d0*/  FFMA.FTZ R4, R168, c[0x0][0x2d0], -R7 ;  /* 0x0000b400a8047a23 */ /* 0x008fe20000010807 */
[----:B----4-:R-:W-:Y:S01]  /*62e0*/  F2FP.PACK_AB R10, R236, R240 ;  /* 0x000000f0ec0a723e */ /* 0x010fe200000000ff */
[----:B------:R-:W-:-:S02]  /*62f0*/  IMAD.MOV.U32 R168, RZ, RZ, R100 ;  /* 0x000000ffffa87224 */ /* 0x000fc400078e0064 */
[----:B------:R2:W-:Y:S01]  /*6300*/  MUFU.EX2 R234, R4 ;  /* 0x0000000400ea7308 */ /* 0x0005e20000000800 */
[----:B------:R-:W3:Y:S01]  /*6310*/  LDSM.16.MT88.4 R100, [R216+0x1900] ;  /* 0x00190000d864783b */ /* 0x000ee20000004200 */
[----:B--2---:R-:W-:Y:S02]  /*6320*/  FFMA.FTZ R4, R122, c[0x0][0x2d0], -R6 ;  /* 0x0000b4007a047a23 */ /* 0x004fe40000010806 */
[----:B------:R-:W-:-:S04]  /*6330*/  IMAD.MOV.U32 R122, RZ, RZ, R232 ;  /* 0x000000ffff7a7224 */ /* 0x000fc800078e00e8 */
[----:B------:R2:W-:Y:S02]  /*6340*/  MUFU.EX2 R233, R4 ;  /* 0x0000000400e97308 */ /* 0x0005e40000000800 */
[----:B--2---:R-:W-:-:S06]  /*6350*/  FFMA.FTZ R4, R161, c[0x0][0x2d0], -R6 ;  /* 0x0000b400a1047a23 */ /* 0x004fcc0000010806 */
        /* <DEDUP_REMOVED lines=22> */
[----:B------:R-:W-:Y:S01]  /*64c0*/  HMMA.16816.F32 R24, R8, R58, R108 ;  /* 0x0000003a0818723c */ /* 0x000fe2000000186c */
[----:B------:R-:W-:-:S06]  /*64d0*/  IMAD.MOV.U32 R127, RZ, RZ, R5 ;  /* 0x000000ffff7f7224 */ /* 0x000fcc00078e0005 */
[----:B--2---:R-:W-:Y:S01]  /*64e0*/  F2FP.PACK_AB R8, R208, R210 ;  /* 0x000000d2d008723e */ /* 0x004fe200000000ff */
[--C-:B-1----:R-:W-:Y:S01]  /*64f0*/  FFMA.FTZ R4, R123, c[0x0][0x2d0], -R0.reuse ;  /* 0x0000b4007b047a23 */ /* 0x102fe20000010800 */
[----:B---3--:R-:W-:Y:S01]  /*6500*/  F2FP.PACK_AB R10, R207, R209 ;  /* 0x000000d1cf0a723e */ /* 0x008fe200000000ff */
[----:B------:R-:W-:Y:S02]  /*6510*/  IMAD.MOV.U32 R123, RZ, RZ, R69 ;  /* 0x000000ffff7b7224 */ /* 0x000fe400078e0045 */
        /* <DEDUP_REMOVED lines=14> */
[----:B-1----:R-:W-:-:S04]  /*6600*/  FFMA.FTZ R4, R178, c[0x0][0x2d0], -R7 ;  /* 0x0000b400b2047a23 */ /* 0x002fc80000010807 */
[----:B------:R1:W-:Y:S02]  /*6610*/  MUFU.EX2 R178, R4 ;  /* 0x0000000400b27308 */ /* 0x0003e40000000800 */
[C---:B------:R-:W-:Y:S01]  /*6620*/  HMMA.16816.F32 R108, R8.reuse, R92, R16 ;  /* 0x0000005c086c723c */ /* 0x040fe20000001810 */
[----:B------:R-:W-:Y:S07]  /*6630*/  LDSM.16.MT88.4 R16, [R213+0x2900] ;  /* 0x00290000d510783b */ /* 0x000fee0000004200 */
[----:B------:R-:W-:Y:S01]  /*6640*/  HMMA.16816.F32 R96, R8, R98, R40 ;  /* 0x000000620860723c */ /* 0x000fe20000001828 */
[----:B------:R-:W3:Y:S01]  /*6650*/  LDSM.16.MT88.4 R40, [R213+0x2100] ;  /* 0x00210000d528783b */ /* 0x000ee20000004200 */
[----:B-1----:R-:W-:-:S06]  /*6660*/  FFMA.FTZ R4, R184, c[0x0][0x2d0], -R7 ;  /* 0x0000b400b8047a23 */ /* 0x002fcc0000010807 */
[C---:B------:R-:W-:Y:S01]  /*6670*/  HMMA.16816.F32 R84, R8.reuse, R86, R36 ;  /* 0x000000560854723c */ /* 0x040fe20000001824 */
[----:B------:R-:W1:Y:S01]  /*6680*/  LDSM.16.MT88.4 R36, [R216+0x2100] ;  /* 0x00210000d824783b */ /* 0x000e620000004200 */
[----:B------:R4:W5:Y:S06]  /*6690*/  MUFU.EX2 R184, R4 ;  /* 0x0000000400b87308 */ /* 0x00096c0000000800 */
[C---:B------:R-:W-:Y:S01]  /*66a0*/  HMMA.16816.F32 R92, R8.reuse, R94, R32 ;  /* 0x0000005e085c723c */ /* 0x040fe20000001820 */
[----:B------:R-:W1:Y:S07]  /*66b0*/  LDSM.16.MT88.4 R32, [R214+0x2100] ;  /* 0x00210000d620783b */ /* 0x000e6e0000004200 */
[----:B------:R-:W-:Y:S01]  /*66c0*/  HMMA.16816.F32 R12, R8, R88, R12 ;  /* 0x00000058080c723c */ /* 0x000fe2000000180c */
[----:B----4-:R-:W-:-:S04]  /*66d0*/  FFMA.FTZ R4, R185, c[0x0][0x2d0], -R7 ;  /* 0x0000b400b9047a23 */ /* 0x010fc80000010807 */
[----:B------:R4:W-:Y:S03]  /*66e0*/  MUFU.EX2 R137, R4 ;  /* 0x0000000400897308 */ /* 0x0009e60000000800 */
[----:B------:R-:W-:Y:S01]  /*66f0*/  HMMA.16816.F32 R88, R8, R90, R20 ;  /* 0x0000005a0858723c */ /* 0x000fe20000001814 */
[----:B------:R-:W1:Y:S06]  /*6700*/  LDSM.16.MT88.4 R20, [R216+0x2900] ;  /* 0x00290000d814783b */ /* 0x000e6c0000004200 */
[----:B--2---:R-:W-:-:S02]  /*6710*/  F2FP.PACK_AB R8, R206, R234 ;  /* 0x000000eace08723e */ /* 0x004fc400000000ff */
[----:B-----5:R-:W-:Y:S01]  /*6720*/  F2FP.PACK_AB R10, R184, R178 ;  /* 0x000000b2b80a723e */ /* 0x020fe200000000ff */
[----:B----4-:R-:W-:-:S04]  /*6730*/  FFMA.FTZ R4, R186, c[0x0][0x2d0], -R7 ;  /* 0x0000b400ba047a23 */ /* 0x010fc80000010807 */
[----:B------:R2:W4:Y:S02]  /*6740*/  MUFU.EX2 R83, R4 ;  /* 0x0000000400537308 */ /* 0x0005240000000800 */
[----:B--2---:R-:W-:Y:S01]  /*6750*/  FFMA.FTZ R4, R169, c[0x0][0x2d0], -R6 ;  /* 0x0000b400a9047a23 */ /* 0x004fe20000010806 */
[----:B----4-:R-:W-:-:S05]  /*6760*/  F2FP.PACK_AB R128, R83, R137 ;  /* 0x000000895380723e */ /* 0x010fca00000000ff */
[----:B------:R2:W-:Y:S02]  /*6770*/  MUFU.EX2 R82, R4 ;  /* 0x0000000400527308 */ /* 0x0005e40000000800 */
[----:B--2---:R-:W-:Y:S02]  /*6780*/  FFMA.FTZ R4, R177, c[0x0][0x2d0], -R6 ;  /* 0x0000b400b1047a23 */ /* 0x004fe40000010806 */
[----:B------:R-:W-:-:S04]  /*6790*/  IMAD.MOV.U32 R177, RZ, RZ, R73 ;  /* 0x000000ffffb17224 */ /* 0x000fc800078e0049 */
[----:B------:R2:W4:Y:S02]  /*67a0*/  MUFU.EX2 R81, R4 ;  /* 0x0000000400517308 */ /* 0x0005240000000800 */
[----:B--2---:R-:W-:Y:S01]  /*67b0*/  FFMA.FTZ R4, R171, c[0x0][0x2d0], -R6 ;  /* 0x0000b400ab047a23 */ /* 0x004fe20000010806 */
[----:B----4-:R-:W-:-:S05]  /*67c0*/  F2FP.PACK_AB R9, R81, R82 ;  /* 0x000000525109723e */ /* 0x010fca00000000ff */
[----:B------:R2:W-:Y:S02]  /*67d0*/  MUFU.EX2 R80, R4 ;  /* 0x0000000400507308 */ /* 0x0005e40000000800 */
[----:B--2---:R-:W-:Y:S02]  /*67e0*/  FFMA.FTZ R4, R179, c[0x0][0x2d0], -R6 ;  /* 0x0000b400b3047a23 */ /* 0x004fe40000010806 */
[----:B------:R-:W-:-:S04]  /*67f0*/  IMAD.MOV.U32 R179, RZ, RZ, R71 ;  /* 0x000000ffffb37224 */ /* 0x000fc800078e0047 */
[----:B------:R2:W4:Y:S02]  /*6800*/  MUFU.EX2 R78, R4 ;  /* 0x00000004004e7308 */ /* 0x0005240000000800 */
[--C-:B--2---:R-:W-:Y:S01]  /*6810*/  FFMA.FTZ R4, R194, c[0x0][0x2d0], -R7.reuse ;  /* 0x0000b400c2047a23 */ /* 0x104fe20000010807 */
[----:B----4-:R-:W-:Y:S01]  /*6820*/  F2FP.PACK_AB R11, R78, R80 ;  /* 0x000000504e0b723e */ /* 0x010fe200000000ff */
[----:B------:R-:W-:-:S04]  /*6830*/  FFMA.FTZ R7, R196, c[0x0][0x2d0], -R7 ;  /* 0x0000b400c4077a23 */ /* 0x000fc80000010807 */
[----:B------:R2:W-:Y:S01]  /*6840*/  MUFU.EX2 R79, R4 ;  /* 0x00000004004f7308 */ /* 0x0005e20000000800 */
[----:B------:R-:W-:Y:S02]  /*6850*/  IMAD.MOV.U32 R196, RZ, RZ, R63 ;  /* 0x000000ffffc47224 */ /* 0x000fe400078e003f */
[----:B------:R-:W-:Y:S01]  /*6860*/  IMAD.MOV.U32 R63, RZ, RZ, R54 ;  /* 0x000000ffff3f7224 */ /* 0x000fe200078e0036 */
[C---:B---3--:R-:W-:Y:S01]  /*6870*/  HMMA.16816.F32 R140, R8.reuse, R40, R140 ;  /* 0x00000028088c723c */ /* 0x048fe2000000188c */
[----:B------:R-:W-:Y:S02]  /*6880*/  IMAD.MOV.U32 R54, RZ, RZ, R55 ;  /* 0x000000ffff367224 */ /* 0x000fe400078e0037 */
[----:B------:R-:W-:Y:S02]  /*6890*/  IMAD.MOV.U32 R55, RZ, RZ, R122 ;  /* 0x000000ffff377224 */ /* 0x000fe400078e007a */
[----:B------:R-:W-:Y:S02]  /*68a0*/  IMAD.MOV.U32 R122, RZ, RZ, R52 ;  /* 0x000000ffff7a7224 */ /* 0x000fe400078e0034 */
[----:B------:R-:W-:Y:S01]  /*68b0*/  IMAD.MOV.U32 R52, RZ, RZ, R53 ;  /* 0x000000ffff347224 */ /* 0x000fe200078e0035 */
[----:B------:R-:W-:Y:S01]  /*68c0*/  HMMA.16816.F32 R152, R8, R42, R152 ;  /* 0x0000002a0898723c */ /* 0x000fe20000001898 */
[----:B------:R-:W-:-:S02]  /*68d0*/  IMAD.MOV.U32 R53, RZ, RZ, R77 ;  /* 0x000000ffff357224 */ /* 0x000fc400078e004d */
[----:B------:R-:W-:Y:S01]  /*68e0*/  IMAD.MOV.U32 R194, RZ, RZ, R70 ;  /* 0x000000ffffc27224 */ /* 0x000fe200078e0046 */
[----:B------:R-:W3:Y:S01]  /*68f0*/  MUFU.EX2 R77, R7 ;  /* 0x00000007004d7308 */ /* 0x000ee20000000800 */
[----:B--2---:R-:W-:Y:S01]  /*6900*/  FFMA.FTZ R4, R187, c[0x0][0x2d0], -R6 ;  /* 0x0000b400bb047a23 */ /* 0x004fe20000010806 */
[----:B------:R-:W-:Y:S01]  /*6910*/  MOV R187, R168 ;  /* 0x000000a800bb7202 */ /* 0x000fe20000000f00 */
[----:B------:R-:W-:Y:S01]  /*6920*/  IMAD.MOV.U32 R168, RZ, RZ, R76 ;  /* 0x000000ffffa87224 */ /* 0x000fe200078e004c */
[----:B-1----:R-:W-:Y:S01]  /*6930*/  HMMA.16816.F32 R156, R8, R36, R156 ;  /* 0x00000024089c723c */ /* 0x002fe2000000189c */
[----:B------:R-:W-:Y:S02]  /*6940*/  IMAD.MOV.U32 R185, RZ, RZ, R55 ;  /* 0x000000ffffb97224 */ /* 0x000fe400078e0037 */
[----:B------:R-:W-:Y:S01]  /*6950*/  IMAD.MOV.U32 R186, RZ, RZ, R122 ;  /* 0x000000ffffba7224 */ /* 0x000fe200078e007a */
[----:B------:R1:W-:Y:S01]  /*6960*/  MUFU.EX2 R76, R4 ;  /* 0x00000004004c7308 */ /* 0x0003e20000000800 */
[----:B------:R-:W-:-:S03]  /*6970*/  IMAD.MOV.U32 R122, RZ, RZ, R67 ;  /* 0x000000ffff7a7224 */ /* 0x000fc600078e0043 */
[----:B------:R-:W-:Y:S01]  /*6980*/  HMMA.16816.F32 R104, R8, R38, R104 ;  /* 0x000000260868723c */ /* 0x000fe20000001868 */
[----:B---3--:R-:W-:-:S07]  /*6990*/  F2FP.PACK_AB R130, R77, R79 ;  /* 0x0000004f4d82723e */ /* 0x008fce00000000ff */
[C---:B------:R-:W-:Y:S01]  /*69a0*/  HMMA.16816.F32 R164, R8.reuse, R32, R164 ;  /* 0x0000002008a4723c */ /* 0x040fe200000018a4 */
[--C-:B-1----:R-:W-:Y:S02]  /*69b0*/  FFMA.FTZ R4, R190, c[0x0][0x2d0], -R6.reuse ;  /* 0x0000b400be047a23 */ /* 0x102fe40000010806 */
[----:B------:R-:W-:Y:S02]  /*69c0*/  IMAD.MOV.U32 R190, RZ, RZ, R63 ;  /* 0x000000ffffbe7224 */ /* 0x000fe400078e003f */
[----:B------:R1:W2:Y:S01]  /*69d0*/  MUFU.EX2 R75, R4 ;  /* 0x00000004004b7308 */ /* 0x0002a20000000800 */
[----:B------:R-:W-:Y:S02]  /*69e0*/  IMAD.MOV.U32 R63, RZ, RZ, R53 ;  /* 0x000000ffff3f7224 */ /* 0x000fe400078e0035 */
[C---:B------:R-:W-:Y:S08]  /*69f0*/  HMMA.16816.F32 R112, R8.reuse, R34, R112 ;  /* 0x000000220870723c */ /* 0x040ff00000001870 */
[----:B------:R-:W-:Y:S01]  /*6a00*/  HMMA.16816.F32 R116, R8, R28, R116 ;  /* 0x0000001c0874723c */ /* 0x000fe20000001874 */
[--C-:B-1----:R-:W-:Y:S01]  /*6a10*/  FFMA.FTZ R4, R191, c[0x0][0x2d0], -R6.reuse ;  /* 0x0000b400bf047a23 */ /* 0x102fe20000010806 */
[----:B--2---:R-:W-:Y:S01]  /*6a20*/  F2FP.PACK_AB R129, R75, R76 ;  /* 0x0000004c4b81723e */ /* 0x004fe200000000ff */
[----:B------:R-:W-:-:S05]  /*6a30*/  FFMA.FTZ R6, R193, c[0x0][0x2d0], -R6 ;  /* 0x0000b400c1067a23 */ /* 0x000fca0000010806 */
[----:B------:R-:W-:Y:S01]  /*6a40*/  HMMA.16816.F32 R8, R8, R30, R24 ;  /* 0x0000001e0808723c */ /* 0x000fe20000001818 */
[----:B------:R1:W-:Y:S01]  /*6a50*/  MUFU.EX2 R74, R4 ;  /* 0x00000004004a7308 */ /* 0x0003e20000000800 */
[----:B------:R-:W-:Y:S02]  /*6a60*/  IMAD.MOV.U32 R193, RZ, RZ, R72 ;  /* 0x000000ffffc17224 */ /* 0x000fe400078e0048 */
[----:B------:R-:W-:-:S05]  /*6a70*/  IMAD.MOV.U32 R191, RZ, RZ, R54 ;  /* 0x000000ffffbf7224 */ /* 0x000fca00078e0036 */
[----:B------:R-:W2:Y:S01]  /*6a80*/  MUFU.EX2 R73, R6 ;  /* 0x0000000600497308 */ /* 0x000ea20000000800 */
[----:B-1----:R-:W-:Y:S02]  /*6a90*/  FFMA.FTZ R4, R188, c[0x0][0x2d0], -R2 ;  /* 0x0000b400bc047a23 */ /* 0x002fe40000010802 */
[----:B------:R-:W-:-:S05]  /*6aa0*/  IMAD.MOV.U32 R188, RZ, RZ, R168 ;  /* 0x000000ffffbc7224 */ /* 0x000fca00078e00a8 */
[----:B------:R1:W-:Y:S01]  /*6ab0*/  MUFU.EX2 R72, R4 ;  /* 0x0000000400487308 */ /* 0x0003e20000000800 */
[----:B------:R-:W3:Y:S01]  /*6ac0*/  LDSM.16.MT88.4 R168, [R214+0x2900] ;  /* 0x00290000d6a8783b */ /* 0x000ee20000004200 */
[----:B--2---:R-:W-:-:S07]  /*6ad0*/  F2FP.PACK_AB R131, R73, R74 ;  /* 0x0000004a4983723e */ /* 0x004fce00000000ff */
[----:B------:R-:W-:Y:S01]  /*6ae0*/  HMMA.16816.F32 R140, R128, R16, R140 ;  /* 0x00000010808c723c */ /* 0x000fe2000000188c */
[----:B-1----:R-:W-:Y:S02]  /*6af0*/  FFMA.FTZ R4, R189, c[0x0][0x2d0], -R2 ;  /* 0x0000b400bd047a23 */ /* 0x002fe40000010802 */
[----:B------:R-:W-:-:S05]  /*6b00*/  IMAD.MOV.U32 R189, RZ, RZ, R60 ;  /* 0x000000ffffbd7224 */ /* 0x000fca00078e003c */
[C---:B------:R-:W-:Y:S01]  /*6b10*/  HMMA.16816.F32 R152, R128.reuse, R18, R152 ;  /* 0x000000128098723c */ /* 0x040fe20000001898 */
[----:B------:R1:W-:Y:S07]  /*6b20*/  MUFU.EX2 R71, R4 ;  /* 0x0000000400477308 */ /* 0x0003ee0000000800 */
[C---:B------:R-:W-:Y:S08]  /*6b30*/  HMMA.16816.F32 R156, R128.reuse, R20, R156 ;  /* 0x00000014809c723c */ /* 0x040ff0000000189c */
[----:B------:R-:W-:Y:S01]  /*6b40*/  HMMA.16816.F32 R104, R128, R22, R104 ;  /* 0x000000168068723c */ /* 0x000fe20000001868 */
[----:B-1----:R-:W-:-:S02]  /*6b50*/  FFMA.FTZ R4, R192, c[0x0][0x2d0], -R2 ;  /* 0x0000b400c0047a23 */ /* 0x002fc40000010802 */
[----:B------:R-:W-:Y:S02]  /*6b60*/  IMAD.MOV.U32 R192, RZ, RZ, R61 ;  /* 0x000000ffffc07224 */ /* 0x000fe400078e003d */
[----:B------:R1:W-:Y:S03]  /*6b70*/  MUFU.EX2 R70, R4 ;  /* 0x0000000400467308 */ /* 0x0003e60000000800 */
[C---:B---3--:R-:W-:Y:S08]  /*6b80*/  HMMA.16816.F32 R164, R128.reuse, R168, R164 ;  /* 0x000000a880a4723c */ /* 0x048ff000000018a4 */
[----:B------:R-:W-:Y:S01]  /*6b90*/  HMMA.16816.F32 R112, R128, R170, R112 ;  /* 0x000000aa8070723c */ /* 0x000fe20000001870 */
[----:B-1----:R-:W-:Y:S01]  /*6ba0*/  FFMA.FTZ R4, R195, c[0x0][0x2d0], -R2 ;  /* 0x0000b400c3047a23 */ /* 0x002fe20000010802 */
[----:B------:R-:W-:-:S02]  /*6bb0*/  MOV R195, R52 ;  /* 0x0000003400c37202 */ /* 0x000fc40000000f00 */
[----:B------:R-:W1:Y:S01]  /*6bc0*/  LDSM.16.MT88.4 R52, [R215+0x2900] ;  /* 0x00290000d734783b */ /* 0x000e620000004200 */
[----:B------:R2:W3:Y:S02]  /*6bd0*/  MUFU.EX2 R69, R4 ;  /* 0x0000000400457308 */ /* 0x0004e40000000800 */
[----:B--2---:R-:W-:Y:S01]  /*6be0*/  FFMA.FTZ R4, R146, c[0x0][0x2d0], -R0 ;  /* 0x0000b40092047a23 */ /* 0x004fe20000010800 */
[----:B---3--:R-:W-:-:S05]  /*6bf0*/  F2FP.PACK_AB R6, R69, R70 ;  /* 0x000000464506723e */ /* 0x008fca00000000ff */
[----:B------:R2:W-:Y:S02]  /*6c00*/  MUFU.EX2 R67, R4 ;  /* 0x0000000400437308 */ /* 0x0005e40000000800 */
[----:B--2---:R-:W-:Y:S01]  /*6c10*/  FFMA.FTZ R4, R147, c[0x0][0x2d0], -R0 ;  /* 0x0000b40093047a23 */ /* 0x004fe20000010800 */
[C---:B-1----:R-:W-:Y:S05]  /*6c20*/  HMMA.16816.F32 R116, R128.reuse, R52, R116 ;  /* 0x000000348074723c */ /* 0x042fea0000001874 */
[----:B------:R1:W2:Y:S03]  /*6c30*/  MUFU.EX2 R68, R4 ;  /* 0x0000000400447308 */ /* 0x0002a60000000800 */
[----:B------:R-:W-:Y:S07]  /*6c40*/  HMMA.16816.F32 R128, R128, R54, R8 ;  /* 0x000000368080723c */ /* 0x000fee0000001808 */
[----:B------:R-:W-:-:S02]  /*6c50*/  FFMA.FTZ R8, R197, c[0x0][0x2d0], -R2 ;  /* 0x0000b400c5087a23 */ /* 0x000fc40000010802 */
[----:B-1----:R-:W-:Y:S01]  /*6c60*/  FFMA.FTZ R4, R144, c[0x0][0x2d0], -R0 ;  /* 0x0000b40090047a23 */ /* 0x002fe20000010800 */
[----:B--2---:R-:W-:-:S03]  /*6c70*/  F2FP.PACK_AB R5, R68, R67 ;  /* 0x000000434405723e */ /* 0x004fc600000000ff */
[----:B------:R1:W-:Y:S02]  /*6c80*/  MUFU.EX2 R61, R4 ;  /* 0x00000004003d7308 */ /* 0x0003e40000000800 */
[----:B-1----:R-:W-:-:S06]  /*6c90*/  FFMA.FTZ R4, R145, c[0x0][0x2d0], -R0 ;  /* 0x0000b40091047a23 */ /* 0x002fcc0000010800 */
[----:B------:R1:W2:Y:S02]  /*6ca0*/  MUFU.EX2 R60, R4 ;  /* 0x00000004003c7308 */ /* 0x0002a40000000800 */
[----:B-1----:R-:W-:Y:S02]  /*6cb0*/  F2FP.PACK_AB R4, R71, R72 ;  /* 0x000000484704723e */ /* 0x002fe400000000ff */
[----:B--2---:R-:W-:-:S07]  /*6cc0*/  F2FP.PACK_AB R7, R60, R61 ;  /* 0x0000003d3c07723e */ /* 0x004fce00000000ff */
[C---:B------:R-:W-:Y:S01]  /*6cd0*/  HMMA.16816.F32 R108, R4.reuse, R48, R108 ;  /* 0x00000030046c723c */ /* 0x040fe2000000186c */
[----:B------:R1:W-:Y:S07]  /*6ce0*/  MUFU.EX2 R49, R8 ;  /* 0x0000000800317308 */ /* 0x0003ee0000000800 */
[C---:B------:R-:W-:Y:S08]  /*6cf0*/  HMMA.16816.F32 R24, R4.reuse, R50, R92 ;  /* 0x000000320418723c */ /* 0x040ff0000000185c */
[----:B------:R-:W-:Y:S01]  /*6d00*/  HMMA.16816.F32 R144, R4, R148, R44 ;  /* 0x000000940490723c */ /* 0x000fe2000000182c */
[----:B-1----:R-:W-:-:S04]  /*6d10*/  FFMA.FTZ R8, R198, c[0x0][0x2d0], -R2 ;  /* 0x0000b400c6087a23 */ /* 0x002fc80000010802 */
[----:B------:R1:W-:Y:S03]  /*6d20*/  MUFU.EX2 R50, R8 ;  /* 0x0000000800327308 */ /* 0x0003e60000000800 */
[C---:B------:R-:W-:Y:S07]  /*6d30*/  HMMA.16816.F32 R148, R4.reuse, R150, R96 ;  /* 0x000000960494723c */ /* 0x040fee0000001860 */
[----:B------:R-:W-:Y:S01]  /*6d40*/  IMAD.MOV.U32 R98, RZ, RZ, R62 ;  /* 0x000000ffff627224 */ /* 0x000fe200078e003e */
[----:B------:R-:W-:Y:S01]  /*6d50*/  HMMA.16816.F32 R160, R4, R100, R160 ;  /* 0x0000006404a0723c */ /* 0x000fe200000018a0 */
[----:B------:R-:W-:-:S02]  /*6d60*/  IMAD.MOV.U32 R97, RZ, RZ, R63 ;  /* 0x000000ffff617224 */ /* 0x000fc400078e003f */
[----:B------:R-:W-:Y:S02]  /*6d70*/  IMAD.MOV.U32 R96, RZ, RZ, R66 ;  /* 0x000000ffff607224 */ /* 0x000fe400078e0042 */
[--C-:B-1----:R-:W-:Y:S02]  /*6d80*/  FFMA.FTZ R8, R199, c[0x0][0x2d0], -R2.reuse ;  /* 0x0000b400c7087a23 */ /* 0x102fe40000010802 */
[----:B------:R-:W-:Y:S01]  /*6d90*/  IMAD.MOV.U32 R99, RZ, RZ, R127 ;  /* 0x000000ffff637224 */ /* 0x000fe200078e007f */
[C---:B------:R-:W-:Y:S01]  /*6da0*/  HMMA.16816.F32 R100, R4.reuse, R102, R84 ;  /* 0x000000660464723c */ /* 0x040fe20000001854 */
[----:B------:R1:W-:Y:S06]  /*6db0*/  MUFU.EX2 R62, R8 ;  /* 0x00000008003e7308 */ /* 0x0003ec0000000800 */
[----:B------:R-:W-:Y:S01]  /*6dc0*/  IMAD.MOV.U32 R87, RZ, RZ, R65 ;  /* 0x000000ffff577224 */ /* 0x000fe200078e0041 */
[----:B------:R-:W-:Y:S01]  /*6dd0*/  HMMA.16816.F32 R12, R4, R56, R12 ;  /* 0x00000038040c723c */ /* 0x000fe2000000180c */
[----:B-1----:R-:W-:-:S04]  /*6de0*/  FFMA.FTZ R8, R200, c[0x0][0x2d0], -R2 ;  /* 0x0000b400c8087a23 */ /* 0x002fc80000010802 */
[----:B------:R1:W-:Y:S02]  /*6df0*/  MUFU.EX2 R63, R8 ;  /* 0x00000008003f7308 */ /* 0x0003e40000000800 */
[----:B-1----:R-:W-:-:S06]  /*6e00*/  FFMA.FTZ R8, R201, c[0x0][0x2d0], -R2 ;  /* 0x0000b400c9087a23 */ /* 0x002fcc0000010802 */
        /* <DEDUP_REMOVED lines=8> */
[----:B-1----:R-:W-:-:S06]  /*6e90*/  FFMA.FTZ R8, R172, c[0x0][0x2d0], -R0 ;  /* 0x0000b400ac087a23 */ /* 0x002fcc0000010800 */
[----:B------:R1:W-:Y:S02]  /*6ea0*/  MUFU.EX2 R51, R8 ;  /* 0x0000000800337308 */ /* 0x0003e40000000800 */
[----:B-1----:R-:W-:-:S06]  /*6eb0*/  FFMA.FTZ R8, R139, c[0x0][0x2d0], -R0 ;  /* 0x0000b4008b087a23 */ /* 0x002fcc0000010800 */
[----:B------:R1:W3:Y:S02]  /*6ec0*/  MUFU.EX2 R47, R8 ;  /* 0x00000008002f7308 */ /* 0x0002e40000000800 */
[--C-:B-1----:R-:W-:Y:S02]  /*6ed0*/  FFMA.FTZ R8, R204, c[0x0][0x2d0], -R2.reuse ;  /* 0x0000b400cc087a23 */ /* 0x102fe40000010802 */
[----:B------:R-:W-:-:S04]  /*6ee0*/  FFMA.FTZ R2, R203, c[0x0][0x2d0], -R2 ;  /* 0x0000b400cb027a23 */ /* 0x000fc80000010802 */
[----:B------:R1:W-:Y:S08]  /*6ef0*/  MUFU.EX2 R56, R8 ;  /* 0x0000000800387308 */ /* 0x0003f00000000800 */
[----:B------:R4:W5:Y:S01]  /*6f00*/  MUFU.EX2 R48, R2 ;  /* 0x0000000200307308 */ /* 0x0009620000000800 */
[----:B-1----:R-:W-:Y:S07]  /*6f10*/  HMMA.16816.F32 R8, R4, R58, R88 ;  /* 0x0000003a0408723c */ /* 0x002fee0000001858 */
[----:B------:R-:W-:Y:S01]  /*6f20*/  F2FP.PACK_AB R4, R50, R49 ;  /* 0x000000313204723e */ /* 0x000fe200000000ff */
[----:B----4-:R-:W-:Y:S01]  /*6f30*/  FFMA.FTZ R2, R173, c[0x0][0x2d0], -R0 ;  /* 0x0000b400ad027a23 */ /* 0x010fe20000010800 */
[----:B------:R-:W-:-:S02]  /*6f40*/  F2FP.PACK_AB R6, R63, R62 ;  /* 0x0000003e3f06723e */ /* 0x000fc400000000ff */
[----:B--2---:R-:W-:Y:S01]  /*6f50*/  F2FP.PACK_AB R5, R45, R44 ;  /* 0x0000002c2d05723e */ /* 0x004fe200000000ff */
[----:B------:R1:W-:Y:S01]  /*6f60*/  MUFU.EX2 R46, R2 ;  /* 0x00000002002e7308 */ /* 0x0003e20000000800 */
[----:B---3--:R-:W-:Y:S02]  /*6f70*/  F2FP.PACK_AB R7, R47, R51 ;  /* 0x000000332f07723e */ /* 0x008fe400000000ff */
[----:B-----5:R-:W-:-:S05]  /*6f80*/  F2FP.PACK_AB R126, R48, R56 ;  /* 0x00000038307e723e */ /* 0x020fca00000000ff */
[----:B------:R-:W-:Y:S01]  /*6f90*/  HMMA.16816.F32 R144, R4, R40, R144 ;  /* 0x000000280490723c */ /* 0x000fe20000001890 */
[----:B-1----:R-:W-:-:S07]  /*6fa0*/  FFMA.FTZ R2, R174, c[0x0][0x2d0], -R0 ;  /* 0x0000b400ae027a23 */ /* 0x002fce0000010800 */
[C---:B------:R-:W-:Y:S01]  /*6fb0*/  HMMA.16816.F32 R160, R4.reuse, R36, R160 ;  /* 0x0000002404a0723c */ /* 0x040fe200000018a0 */
[----:B------:R1:W2:Y:S07]  /*6fc0*/  MUFU.EX2 R41, R2 ;  /* 0x0000000200297308 */ /* 0x0002ae0000000800 */
[C---:B------:R-:W-:Y:S08]  /*6fd0*/  HMMA.16816.F32 R148, R4.reuse, R42, R148 ;  /* 0x0000002a0494723c */ /* 0x040ff00000001894 */
[----:B------:R-:W-:Y:S01]  /*6fe0*/  HMMA.16816.F32 R100, R4, R38, R100 ;  /* 0x000000260464723c */ /* 0x000fe20000001864 */
[--C-:B-1----:R-:W-:Y:S01]  /*6ff0*/  FFMA.FTZ R2, R175, c[0x0][0x2d0], -R0.reuse ;  /* 0x0000b400af027a23 */ /* 0x102fe20000010800 */
[----:B--2---:R-:W-:Y:S01]  /*7000*/  F2FP.PACK_AB R125, R41, R46 ;  /* 0x0000002e297d723e */ /* 0x004fe200000000ff */
[----:B------:R-:W-:-:S02]  /*7010*/  FFMA.FTZ R0, R176, c[0x0][0x2d0], -R0 ;  /* 0x0000b400b0007a23 */ /* 0x000fc40000010800 */
        /* <DEDUP_REMOVED lines=124> */
.L_x_2093:
[----:B------:R-:W-:Y:S02]  /*77e0*/  UISETP.NE.AND UP0, UPT, UR6, 0x1, UPT ;  /* 0x000000010600788c */ /* 0x000fe4000bf05270 */
[----:B------:R-:W-:Y:S02]  /*77f0*/  ULDC.64 UR4, c[0x0][0x330] ;  /* 0x0000cc0000047ab9 */ /* 0x000fe40000000a00 */
[----:B------:R-:W-:-:S07]  /*7800*/  UIMAD.WIDE.U32 UR16, UR14, UR4, URZ ;  /* 0x000000040e1072a5 */ /* 0x000fce000f8e003f */
[----:B------:R-:W-:Y:S02]  /*7810*/  @UP0 UMOV UR15, UR17 ;  /* 0x00000011000f0c82 */ /* 0x000fe40008000000 */
[----:B------:R-:W-:Y:S02]  /*7820*/  @UP0 USHF.R.U32.HI UR14, URZ, UR5, UR15 ;  /* 0x000000053f0e0299 */ /* 0x000fe4000801160f */
.L_x_2094:
[----:B------:R-:W-:Y:S02]  /*7830*/  ULDC UR4, c[0x0][0x32c] ;  /* 0x0000cb0000047ab9 */ /* 0x000fe40000000800 */
[----:B------:R-:W-:-:S04]  /*7840*/  UIMAD UR4, UR14, UR6, UR4 ;  /* 0x000000060e0472a4 */ /* 0x000fc8000f8e0204 */
[----:B------:R-:W-:-:S04]  /*7850*/  UISETP.LT.AND UP0, UPT, UR7, UR4, UPT ;  /* 0x000000040700728c */ /* 0x000fc8000bf01270 */
[----:B------:R-:W-:-:S03]  /*7860*/  USEL UR7, UR7, UR4, UP0 ;  /* 0x0000000407077287 */ /* 0x000fc60008000000 */
.L_x_2092:
        /* <DEDUP_REMOVED lines=19> */
.L_x_2112:
[----:B------:R-:W-:Y:S04]  /*79a0*/  DEPBAR.LE SB0, 0x0 ;  /* 0x000080000000791a */ /* 0x000fe80000000000 */
[----:B------:R-:W-:Y:S01]  /*79b0*/  BAR.SYNC.DEFER_BLOCKING 0x0 ;  /* 0x0000000000007b1d */ /* 0x000fe20000010000 */
[----:B------:R-:W-:Y:S05]  /*79c0*/  IMAD.MOV.U32 R230, RZ, RZ, c[0x0][0x1e0] ;  /* 0x00007800ffe67624 */ /* 0x000fea00078e00ff */
[----:B------:R-:W-:Y:S06]  /*79d0*/  LDSM.16.M88.4 R96, [R219+0x6100] ;  /* 0x00610000db60783b */ /* 0x000fec0000000200 */
[----:B------:R-:W2:Y:S06]  /*79e0*/  LDL R134, [R1] ;  /* 0x0000000001867983 */ /* 0x000eac0000100800 */
[----:B------:R-:W3:Y:S06]  /*79f0*/  LDSM.16.M88.4 R16, [R212+0x3100] ;  /* 0x00310000d410783b */ /* 0x000eec0000000200 */
[----:B------:R-:W4:Y:S06]  /*7a00*/  LDSM.16.M88.4 R92, [R219+0x8100] ;  /* 0x00810000db5c783b */ /* 0x000f2c0000000200 */
[----:B------:R-:W5:Y:S06]  /*7a10*/  LDL.64 R192, [R1+0x40] ;  /* 0x0000400001c07983 */ /* 0x000f6c0000100a00 */
[----:B------:R-:W5:Y:S06]  /*7a20*/  LDL.64 R132, [R1+0x48] ;  /* 0x0000480001847983 */ /* 0x000f6c0000100a00 */
[----:B-1----:R-:W1:Y:S06]  /*7a30*/  LDSM.16.M88.4 R32, [R212+0x3900] ;  /* 0x00390000d420783b */ /* 0x002e6c0000000200 */
[----:B------:R-:W5:Y:S06]  /*7a40*/  LDL.64 R234, [R1+0x28] ;  /* 0x0000280001ea7983 */ /* 0x000f6c0000100a00 */
[----:B------:R-:W1:Y:S01]  /*7a50*/  LDSM.16.M88.4 R48, [R212+0x4100] ;  /* 0x00410000d430783b */ /* 0x000e620000000200 */
[-C--:B---3--:R-:W-:Y:S05]  /*7a60*/  HMMA.16816.F32 R4, R96, R16.reuse, RZ ;  /* 0x000000106004723c */ /* 0x088fea00000018ff */
[----:B------:R-:W3:Y:S03]  /*7a70*/  LDL.64 R232, [R1+0x38] ;  /* 0x0000380001e87983 */ /* 0x000ee60000100a00 */
[C---:B----4-:R-:W-:Y:S03]  /*7a80*/  HMMA.16816.F32 R8, R92.reuse, R16, RZ ;  /* 0x000000105c08723c */ /* 0x050fe600000018ff */
[----:B------:R-:W4:Y:S06]  /*7a90*/  LDSM.16.M88.4 R64, [R212+0x4900] ;  /* 0x00490000d440783b */ /* 0x000f2c0000000200 */
[----:B------:R-:W3:Y:S01]  /*7aa0*/  LDL R139, [R1+0x24] ;  /* 0x00002400018b7983 */ /* 0x000ee20000100800 */
[-C--:B------:R-:W-:Y:S05]  /*7ab0*/  HMMA.16816.F32 R12, R92, R18.reuse, RZ ;  /* 0x000000125c0c723c */ /* 0x080fea00000018ff */
[----:B------:R-:W4:Y:S03]  /*7ac0*/  LDSM.16.M88.4 R80, [R212+0x5100] ;  /* 0x00510000d450783b */ /* 0x000f260000000200 */
[C---:B------:R-:W-:Y:S03]  /*7ad0*/  HMMA.16816.F32 R16, R96.reuse, R18, RZ ;  /* 0x000000126010723c */ /* 0x040fe600000018ff */
[----:B------:R-:W4:Y:S05]  /*7ae0*/  LDSM.16.M88.4 R172, [R212+0x5900] ;  /* 0x00590000d4ac783b */ /* 0x000f2a0000000200 */
[-C--:B-1----:R-:W-:Y:S01]  /*7af0*/  HMMA.16816.F32 R20, R96, R32.reuse, RZ ;  /* 0x000000206014723c */ /* 0x082fe200000018ff */
[----:B------:R-:W-:Y:S06]  /*7b00*/  LDSM.16.M88.4 R176, [R222+0x6100] ;  /* 0x00610000deb0783b */ /* 0x000fec0000000200 */
[----:B------:R-:W1:Y:S01]  /*7b10*/  LDSM.16.M88.4 R180, [R223] ;  /* 0x00000000dfb4783b */ /* 0x000e620000000200 */
[C---:B------:R-:W-:Y:S05]  /*7b20*/  HMMA.16816.F32 R24, R92.reuse, R32, RZ ;  /* 0x000000205c18723c */ /* 0x040fea00000018ff */
[----:B------:R-:W1:Y:S03]  /*7b30*/  LDSM.16.M88.4 R184, [R222+0x8100] ;  /* 0x00810000deb8783b */ /* 0x000e660000000200 */
[-C--:B------:R-:W-:Y:S03]  /*7b40*/  HMMA.16816.F32 R28, R92, R34.reuse, RZ ;  /* 0x000000225c1c723c */ /* 0x080fe600000018ff */
[----:B------:R-:W1:Y:S05]  /*7b50*/  LDSM.16.M88.4 R188, [R228] ;  /* 0x00000000e4bc783b */ /* 0x000e6a0000000200 */
[C---:B------:R-:W-:Y:S08]  /*7b60*/  HMMA.16816.F32 R32, R96.reuse, R34, RZ ;  /* 0x000000226020723c */ /* 0x040ff000000018ff */
[-C--:B------:R-:W-:Y:S08]  /*7b70*/  HMMA.16816.F32 R36, R96, R48.reuse, RZ ;  /* 0x000000306024723c */ /* 0x080ff000000018ff */
[C---:B------:R-:W-:Y:S08]  /*7b80*/  HMMA.16816.F32 R40, R92.reuse, R48, RZ ;  /* 0x000000305c28723c */ /* 0x040ff000000018ff */
        /* <DEDUP_REMOVED lines=14> */
[----:B------:R-:W4:Y:S07]  /*7c70*/  LDSM.16.M88.4 R172, [R227] ;  /* 0x00000000e3ac783b */ /* 0x000f2e0000000200 */
[-C--:B-1----:R-:W-:Y:S08]  /*7c80*/  HMMA.16816.F32 R4, R176, R180.reuse, R4 ;  /* 0x000000b4b004723c */ /* 0x082ff00000001804 */
        /* <DEDUP_REMOVED lines=8> */
[----:B------:R-:W3:Y:S03]  /*7d10*/  LDSM.16.M88.4 R188, [R225] ;  /* 0x00000000e1bc783b */ /* 0x000ee60000000200 */
[----:B--2---:R-:W-:Y:S04]  /*7d20*/  ISETP.GT.AND P0, PT, R134, R229, PT ;  /* 0x000000e58600720c */ /* 0x004fe80003f04270 */
[-C--:B----4-:R-:W-:Y:S08]  /*7d30*/  HMMA.16816.F32 R36, R176, R172.reuse, R36 ;  /* 0x000000acb024723c */ /* 0x090ff00000001824 */
[C---:B------:R-:W-:Y:S04]  /*7d40*/  HMMA.16816.F32 R40, R184.reuse, R172, R40 ;  /* 0x000000acb828723c */ /* 0x040fe80000001828 */
[----:B------:R-:W-:Y:S01]  /*7d50*/  @!P0 SHF.R.S32.HI R0, RZ, 0x1f, R229 ;  /* 0x0000001fff008819 */ /* 0x000fe200000114e5 */
[C---:B------:R-:W-:Y:S03]  /*7d60*/  @!P0 IMAD.WIDE.U32 R2, R229.reuse, c[0x0][0x208], RZ ;  /* 0x00008200e5028a25 */ /* 0x040fe600078e00ff */
[-C--:B------:R-:W-:Y:S04]  /*7d70*/  HMMA.16816.F32 R44, R184, R174.reuse, R44 ;  /* 0x000000aeb82c723c */ /* 0x080fe8000000182c */
[----:B------:R-:W-:Y:S02]  /*7d80*/  @!P0 IMAD R0, R0, c[0x0][0x208], RZ ;  /* 0x0000820000008a24 */ /* 0x000fe400078e02ff */
[----:B-----5:R-:W-:Y:S02]  /*7d90*/  @!P0 IMAD.MOV.U32 R133, RZ, RZ, R193 ;  /* 0x000000ffff858224 */ /* 0x020fe400078e00c1 */
[C---:B------:R-:W-:Y:S01]  /*7da0*/  HMMA.16816.F32 R48, R176.reuse, R174, R48 ;  /* 0x000000aeb030723c */ /* 0x040fe20000001830 */
[----:B------:R-:W2:Y:S03]  /*7db0*/  LDSM.16.M88.4 R192, [R224] ;  /* 0x00000000e0c0783b */ /* 0x000ea60000000200 */
[----:B------:R-:W-:Y:S02]  /*7dc0*/  @!P0 IMAD R0, R229, c[0x0][0x20c], R0 ;  /* 0x00008300e5008a24 */ /* 0x000fe400078e0200 */
[----:B------:R-:W-:Y:S02]  /*7dd0*/  @!P0 IMAD.WIDE.U32 R132, R2, 0x60, R132 ;  /* 0x0000006002848825 */ /* 0x000fe400078e0084 */
[-C--:B-1----:R-:W-:Y:S04]  /*7de0*/  HMMA.16816.F32 R52, R176, R180.reuse, R52 ;  /* 0x000000b4b034723c */ /* 0x082fe80000001834 */
[----:B------:R-:W-:Y:S01]  /*7df0*/  @!P0 IMAD.IADD R0, R3, 0x1, R0 ;  /* 0x0000000103008824 */ /* 0x000fe200078e0200 */
[----:B------:R-:W-:Y:S03]  /*7e00*/  @!P0 LEA R2, P1, R132, c[0x0][0x1f8], 0x1 ;  /* 0x00007e0084028a11 */ /* 0x000fe600078208ff */
[C---:B------:R-:W-:Y:S04]  /*7e10*/  HMMA.16816.F32 R56, R184.reuse, R180, R56 ;  /* 0x000000b4b838723c */ /* 0x040fe80000001838 */
[----:B------:R-:W-:Y:S01]  /*7e20*/  @!P0 IMAD R0, R0, 0x60, RZ ;  /* 0x0000006000008824 */ /* 0x000fe200078e02ff */
[----:B------:R-:W-:Y:S03]  /*7e30*/  @!P0 IADD3 R198, P2, R2, UR9, RZ ;  /* 0x0000000902c68c10 */ /* 0x000fe6000ff5e0ff */
[-C--:B------:R-:W-:Y:S04]  /*7e40*/  HMMA.16816.F32 R60, R184, R182.reuse, R60 ;  /* 0x000000b6b83c723c */ /* 0x080fe8000000183c */
[----:B------:R-:W-:Y:S04]  /*7e50*/  @!P0 IMAD.IADD R0, R133, 0x1, R0 ;  /* 0x0000000185008824 */ /* 0x000fe800078e0200 */
[C---:B------:R-:W-:Y:S04]  /*7e60*/  HMMA.16816.F32 R64, R176.reuse, R182, R64 ;  /* 0x000000b6b040723c */ /* 0x040fe80000001840 */
[----:B------:R-:W-:Y:S02]  /*7e70*/  @!P0 LEA.HI.X R3, R132, c[0x0][0x1fc], R0, 0x1, P1 ;  /* 0x00007f0084038a11 */ /* 0x000fe400008f0c00 */
[----:B------:R-:W-:Y:S02]  /*7e80*/  @!P0 IADD3 R196, P1, R198, UR9, RZ ;  /* 0x00000009c6c48c10 */ /* 0x000fe4000ff3e0ff */
[-C--:B---3--:R-:W-:Y:S01]  /*7e90*/  HMMA.16816.F32 R68, R176, R188.reuse, R68 ;  /* 0x000000bcb044723c */ /* 0x088fe20000001844 */
[----:B------:R-:W-:Y:S01]  /*7ea0*/  @!PT LDS RZ, [RZ] ;  /* 0x00000000fffff984 */ /* 0x000fe20000000800 */
[----:B------:R-:W-:Y:S01]  /*7eb0*/  @!PT LDS RZ, [RZ] ;  /* 0x00000000fffff984 */ /* 0x000fe20000000800 */
[----:B------:R-:W-:Y:S01]  /*7ec0*/  @!PT LDS RZ, [RZ] ;  /* 0x00000000fffff984 */ /* 0x000fe20000000800 */
[----:B------:R1:W-:Y:S03]  /*7ed0*/  @!P0 LDGSTS.E.BYPASS.LTC128B.128 [R231+0x100], [R2.64], !P6 ;  /* 0x0010000002e78fae */ /* 0x0003e6000f101d4c */
[----:B------:R-:W-:Y:S02]  /*7ee0*/  @!P0 IADD3.X R199, R3, UR8, RZ, P2, !PT ;  /* 0x0000000803c78c10 */ /* 0x000fe400097fe4ff */
[----:B------:R-:W-:Y:S02]  /*7ef0*/  @!P0 IADD3 R132, P3, R196, UR9, RZ ;  /* 0x00000009c4848c10 */ /* 0x000fe4000ff7e0ff */
[C---:B------:R-:W-:Y:S01]  /*7f00*/  HMMA.16816.F32 R72, R184.reuse, R188, R72 ;  /* 0x000000bcb848723c */ /* 0x040fe20000001848 */
[----:B------:R3:W-:Y:S03]  /*7f10*/  @!P0 LDGSTS.E.BYPASS.LTC128B.128 [R231+0x900], [R198.64], !P6 ;  /* 0x00900000c6e78fae */ /* 0x0007e6000f101d4c */
[----:B------:R-:W-:Y:S04]  /*7f20*/  @!P0 IADD3.X R197, R199, UR8, RZ, P1, !PT ;  /* 0x00000008c7c58c10 */ /* 0x000fe80008ffe4ff */
[-C--:B------:R-:W-:Y:S01]  /*7f30*/  HMMA.16816.F32 R76, R184, R190.reuse, R76 ;  /* 0x000000beb84c723c */ /* 0x080fe2000000184c */
[----:B------:R3:W-:Y:S03]  /*7f40*/  @!P0 LDGSTS.E.BYPASS.LTC128B.128 [R231+0x1100], [R196.64], !P6 ;  /* 0x01100000c4e78fae */ /* 0x0007e6000f101d4c */
[----:B------:R-:W-:Y:S02]  /*7f50*/  @!P0 IADD3.X R133, R197, UR8, RZ, P3, !PT ;  /* 0x00000008c5858c10 */ /* 0x000fe40009ffe4ff */
[----:B------:R-:W-:Y:S02]  /*7f60*/  PLOP3.LUT P3, PT, PT, PT, UP2, 0x80, 0x0 ;  /* 0x000000000000781c */ /* 0x000fe40003f6f028 */
[C---:B------:R-:W-:Y:S01]  /*7f70*/  HMMA.16816.F32 R80, R176.reuse, R190, R80 ;  /* 0x000000beb050723c */ /* 0x040fe20000001850 */
[----:B------:R4:W-:Y:S03]  /*7f80*/  @!P0 LDGSTS.E.BYPASS.LTC128B.128 [R231+0x1900], [R132.64], !P6 ;  /* 0x0190000084e78fae */ /* 0x0009e6000f101d4c */
[----:B-1----:R-:W-:Y:S04]  /*7f90*/  @!P0 IADD3 R2, P2, R132, UR9, RZ ;  /* 0x0000000984028c10 */ /* 0x002fe8000ff5e0ff */
[-C--:B--2---:R-:W-:Y:S04]  /*7fa0*/  HMMA.16816.F32 R84, R176, R192.reuse, R84 ;  /* 0x000000c0b054723c */ /* 0x084fe80000001854 */
[----:B------:R-:W-:Y:S02]  /*7fb0*/  @!P0 IADD3.X R3, R133, UR8, RZ, P2, !PT ;  /* 0x0000000885038c10 */ /* 0x000fe400097fe4ff */
[----:B------:R-:W-:Y:S02]  /*7fc0*/  @!P0 IADD3 R172, P1, R2, UR9, RZ ;  /* 0x0000000902ac8c10 */ /* 0x000fe4000ff3e0ff */
[C---:B------:R-:W-:Y:S01]  /*7fd0*/  HMMA.16816.F32 R88, R184.reuse, R192, R88 ;  /* 0x000000c0b858723c */ /* 0x040fe20000001858 */
[----:B------:R1:W-:Y:S03]  /*7fe0*/  @!P0 LDGSTS.E.BYPASS.LTC128B.128 [R231+0x2100], [R2.64], !P6 ;  /* 0x0210000002e78fae */ /* 0x0003e6000f101d4c */
[----:B------:R-:W-:Y:S04]  /*7ff0*/  @!P0 IADD3.X R173, R3, UR8, RZ, P1, !PT ;  /* 0x0000000803ad8c10 */ /* 0x000fe80008ffe4ff */
[-C--:B------:R-:W-:Y:S01]  /*8000*/  HMMA.16816.F32 R92, R184, R194.reuse, R92 ;  /* 0x000000c2b85c723c */ /* 0x080fe2000000185c */
[----:B------:R2:W-:Y:S02]  /*8010*/  @!P0 LDGSTS.E.BYPASS.LTC128B.128 [R231+0x2900], [R172.64], !P6 ;  /* 0x02900000ace78fae */ /* 0x0005e4000f101d4c */
[C---:B------:R-:W-:Y:S04]  /*8020*/  ISETP.GT.AND P0, PT, R229.reuse, R134, PT ;  /* 0x00000086e500720c */ /* 0x040fe80003f04270 */
[----:B---3--:R-:W-:Y:S01]  /*8030*/  LDSM.16.M88.4 R196, [R220+0x6100] ;  /* 0x00610000dcc4783b */ /* 0x008fe20000000200 */
[----:B------:R-:W-:Y:S05]  /*8040*/  HMMA.16816.F32 R96, R176, R194, R96 ;  /* 0x000000c2b060723c */ /* 0x000fea0000001860 */
[----:B------:R-:W3:Y:S03]  /*8050*/  LDSM.16.M88.4 R200, [R218+0x3100] ;  /* 0x00310000dac8783b */ /* 0x000ee60000000200 */
[----:B------:R-:W-:Y:S01]  /*8060*/  @P0 IMAD.SHL.U32 R134, R230, 0x20, RZ ;  /* 0x00000020e6860824 */ /* 0x000fe200078e00ff */
[----:B------:R-:W-:Y:S02]  /*8070*/  @P0 IADD3 R0, R229, -0x1, RZ ;  /* 0xffffffffe5000810 */ /* 0x000fe40007ffe0ff */
[----:B------:R-:W5:Y:S01]  /*8080*/  LDSM.16.M88.4 R204, [R220+0x8100] ;  /* 0x00810000dccc783b */ /* 0x000f620000000200 */
[----:B-1----:R-:W-:Y:S01]  /*8090*/  @P0 IMAD.MOV.U32 R3, RZ, RZ, R235 ;  /* 0x000000ffff030224 */ /* 0x002fe200078e00eb */
[----:B------:R-:W-:Y:S01]  /*80a0*/  @P0 SHF.R.S32.HI R2, RZ, 0x1f, R0 ;  /* 0x0000001fff020819 */ /* 0x000fe20000011400 */
[----:B----4-:R-:W-:Y:S03]  /*80b0*/  @P0 IMAD.WIDE.U32 R132, R0, c[0x0][0x1e0], RZ ;  /* 0x0000780000840a25 */ /* 0x010fe600078e00ff */
[----:B------:R-:W0:Y:S01]  /*80c0*/  LDGDEPBAR ;  /* 0x00000000000079af */ /* 0x000e220000000000 */
[----:B------:R-:W-:Y:S04]  /*80d0*/  @P0 IMAD R2, R2, c[0x0][0x1e0], RZ ;  /* 0x0000780002020a24 */ /* 0x000fe800078e02ff */
[----:B------:R-:W-:Y:S01]  /*80e0*/  @P0 IMAD R2, R0, c[0x0][0x1e4], R2 ;  /* 0x0000790000020a24 */ /* 0x000fe200078e0202 */
[----:B--2---:R-:W1:Y:S03]  /*80f0*/  LDSM.16.M88.4 R172, [R218+0x3900] ;  /* 0x00390000daac783b */ /* 0x004e660000000200 */
[----:B------:R-:W-:Y:S02]  /*8100*/  @P0 IMAD.IADD R0, R133, 0x1, R2 ;  /* 0x0000000185000824 */ /* 0x000fe400078e0202 */
[----:B------:R-:W-:Y:S01]  /*8110*/  @P0 IMAD.MOV.U32 R2, RZ, RZ, R232 ;  /* 0x000000ffff020224 */ /* 0x000fe200078e00e8 */
[----:B------:R-:W2:Y:S01]  /*8120*/  LDSM.16.M88.4 R180, [R218+0x4100] ;  /* 0x00410000dab4783b */ /* 0x000ea20000000200 */
[----:B------:R-:W-:Y:S02]  /*8130*/  @P0 IMAD R0, R0, 0x60, RZ ;  /* 0x0000006000000824 */ /* 0x000fe400078e02ff */
[----:B------:R-:W-:Y:S03]  /*8140*/  @P0 IMAD.WIDE.U32 R2, R132, 0x60, R2 ;  /* 0x0000006084020825 */ /* 0x000fe600078e0002 */
[----:B------:R-:W4:Y:S01]  /*8150*/  LDSM.16.M88.4 R184, [R218+0x4900] ;  /* 0x00490000dab8783b */ /* 0x000f220000000200 */
[----:B------:R-:W-:Y:S01]  /*8160*/  @P0 IMAD.IADD R0, R3, 0x1, R0 ;  /* 0x0000000103000824 */ /* 0x000fe200078e0200 */
[C---:B------:R-:W-:Y:S01]  /*8170*/  @P0 LEA R132, P1, R2.reuse, c[0x0][0x1c8], 0x1 ;  /* 0x0000720002840a11 */ /* 0x040fe200078208ff */
[----:B------:R-:W-:Y:S03]  /*8180*/  IMAD.MOV.U32 R232, RZ, RZ, c[0x0][0x1e4] ;  /* 0x00007900ffe87624 */ /* 0x000fe600078e00ff */
[----:B------:R-:W2:Y:S01]  /*8190*/  LDSM.16.M88.4 R176, [R218+0x5100] ;  /* 0x00510000dab0783b */ /* 0x000ea20000000200 */
[----:B------:R-:W-:Y:S02]  /*81a0*/  @P0 LEA.HI.X R133, R2, c[0x0][0x1cc], R0, 0x1, P1 ;  /* 0x0000730002850a11 */ /* 0x000fe400008f0c00 */
[-C--:B------:R-:W-:Y:S01]  /*81b0*/  @P0 IADD3 R2, P1, R132, R134.reuse, RZ ;  /* 0x0000008684020210 */ /* 0x080fe20007f3e0ff */
[-C--:B---3--:R-:W-:Y:S02]  /*81c0*/  HMMA.16816.F32 R4, R196, R200.reuse, R4 ;  /* 0x000000c8c404723c */ /* 0x088fe40000001804 */
[----:B------:R-:W-:Y:S03]  /*81d0*/  LDSM.16.M88.4 R188, [R221+0x6100] ;  /* 0x00610000ddbc783b */ /* 0x000fe60000000200 */
[----:B------:R-:W-:Y:S03]  /*81e0*/  @P0 SHF.L.U64.HI R0, R230, 0x5, R232 ;  /* 0x00000005e6000819 */ /* 0x000fe600000102e8 */
[C---:B-----5:R-:W-:Y:S01]  /*81f0*/  HMMA.16816.F32 R8, R204.reuse, R200, R8 ;  /* 0x000000c8cc08723c */ /* 0x060fe20000001808 */
[----:B------:R-:W-:Y:S03]  /*8200*/  LDSM.16.M88.4 R192, [R217] ;  /* 0x00000000d9c0783b */ /* 0x000fe60000000200 */
[--C-:B------:R-:W-:Y:S03]  /*8210*/  @P0 IMAD.X R3, R133, 0x1, R0.reuse, P1 ;  /* 0x0000000185030824 */ /* 0x100fe600008e0600 */
[----:B------:R-:W-:Y:S01]  /*8220*/  LDSM.16.M88.4 R208, [R217+0x1000] ;  /* 0x00100000d9d0783b */ /* 0x000fe20000000200 */
[-C--:B------:R-:W-:Y:S08]  /*8230*/  HMMA.16816.F32 R12, R204, R202.reuse, R12 ;  /* 0x000000cacc0c723c */ /* 0x080ff0000000180c */
[C---:B------:R-:W-:Y:S01]  /*8240*/  HMMA.16816.F32 R16, R196.reuse, R202, R16 ;  /* 0x000000cac410723c */ /* 0x040fe20000001810 */
[----:B------:R-:W-:Y:S07]  /*8250*/  LDSM.16.M88.4 R200, [R221+0x8100] ;  /* 0x00810000ddc8783b */ /* 0x000fee0000000200 */
[-C--:B-1----:R-:W-:Y:S08]  /*8260*/  HMMA.16816.F32 R20, R196, R172.reuse, R20 ;  /* 0x000000acc414723c */ /* 0x082ff00000001814 */
[C---:B------:R-:W-:Y:S08]  /*8270*/  HMMA.16816.F32 R24, R204.reuse, R172, R24 ;  /* 0x000000accc18723c */ /* 0x040ff00000001818 */
[-C--:B------:R-:W-:Y:S08]  /*8280*/  HMMA.16816.F32 R28, R204, R174.reuse, R28 ;  /* 0x000000aecc1c723c */ /* 0x080ff0000000181c */
[C---:B------:R-:W-:Y:S01]  /*8290*/  HMMA.16816.F32 R32, R196.reuse, R174, R32 ;  /* 0x000000aec420723c */ /* 0x040fe20000001820 */
[----:B------:R-:W1:Y:S07]  /*82a0*/  LDSM.16.M88.4 R172, [R218+0x5900] ;  /* 0x00590000daac783b */ /* 0x000e6e0000000200 */
[-C--:B--2---:R-:W-:Y:S08]  /*82b0*/  HMMA.16816.F32 R36, R196, R180.reuse, R36 ;  /* 0x000000b4c424723c */ /* 0x084ff00000001824 */
        /* <DEDUP_REMOVED lines=14> */
[-C--:B-1----:R-:W-:Y:S08]  /*83a0*/  HMMA.16816.F32 R84, R196, R172.reuse, R84 ;  /* 0x000000acc454723c */ /* 0x082ff00000001854 */
[C---:B------:R-:W-:Y:S08]  /*83b0*/  HMMA.16816.F32 R88, R204.reuse, R172, R88 ;  /* 0x000000accc58723c */ /* 0x040ff00000001858 */
[-C--:B------:R-:W-:Y:S08]  /*83c0*/  HMMA.16816.F32 R92, R204, R174.reuse, R92 ;  /* 0x000000aecc5c723c */ /* 0x080ff0000000185c */
[----:B------:R-:W-:Y:S01]  /*83d0*/  HMMA.16816.F32 R96, R196, R174, R96 ;  /* 0x000000aec460723c */ /* 0x000fe20000001860 */
[----:B------:R-:W1:Y:S01]  /*83e0*/  LDSM.16.M88.4 R172, [R217+0x2000] ;  /* 0x00200000d9ac783b */ /* 0x000e620000000200 */
[----:B------:R-:W-:Y:S05]  /*83f0*/  DEPBAR.LE SB0, 0x0 ;  /* 0x000080000000791a */ /* 0x000fea0000000000 */
[----:B------:R-:W-:Y:S01]  /*8400*/  BAR.SYNC.DEFER_BLOCKING 0x0 ;  /* 0x0000000000007b1d */ /* 0x000fe20000010000 */
[-C--:B------:R-:W-:Y:S08]  /*8410*/  HMMA.16816.F32 R4, R188, R192.reuse, R4 ;  /* 0x000000c0bc04723c */ /* 0x080ff00000001804 */
[C---:B------:R-:W-:Y:S08]  /*8420*/  HMMA.16816.F32 R8, R200.reuse, R192, R8 ;  /* 0x000000c0c808723c */ /* 0x040ff00000001808 */
[-C--:B------:R-:W-:Y:S08]  /*8430*/  HMMA.16816.F32 R12, R200, R194.reuse, R12 ;  /* 0x000000c2c80c723c */ /* 0x080ff0000000180c */
[C---:B------:R-:W-:Y:S08]  /*8440*/  HMMA.16816.F32 R16, R188.reuse, R194, R16 ;  /* 0x000000c2bc10723c */ /* 0x040ff00000001810 */
[-C--:B--2---:R-:W-:Y:S08]  /*8450*/  HMMA.16816.F32 R20, R188, R180.reuse, R20 ;  /* 0x000000b4bc14723c */ /* 0x084ff00000001814 */
[C---:B------:R-:W-:Y:S07]  /*8460*/  HMMA.16816.F32 R24, R200.reuse, R180, R24 ;  /* 0x000000b4c818723c */ /* 0x040fee0000001818 */
[-C--:B------:R-:W-:Y:S01]  /*8470*/  @P0 IADD3 R180, P2, R2, R134.reuse, RZ ;  /* 0x0000008602b40210 */ /* 0x080fe20007f5e0ff */
[-C--:B------:R-:W-:Y:S04]  /*8480*/  HMMA.16816.F32 R28, R200, R182.reuse, R28 ;  /* 0x000000b6c81c723c */ /* 0x080fe8000000181c */
[--C-:B------:R-:W-:Y:S04]  /*8490*/  @P0 IMAD.X R181, R3, 0x1, R0.reuse, P2 ;  /* 0x0000000103b50824 */ /* 0x100fe800010e0600 */
[C---:B------:R-:W-:Y:S01]  /*84a0*/  HMMA.16816.F32 R32, R188.reuse, R182, R32 ;  /* 0x000000b6bc20723c */ /* 0x040fe20000001820 */
[----:B------:R-:W2:Y:S06]  /*84b0*/  LDL R183, [R1+0x20] ;  /* 0x0000200001b77983 */ /* 0x000eac0000100800 */
[----:B------:R-:W-:Y:S01]  /*84c0*/  @!PT LDS RZ, [RZ] ;  /* 0x00000000fffff984 */ /* 0x000fe20000000800 */
[----:B------:R-:W-:Y:S01]  /*84d0*/  @!PT LDS RZ, [RZ] ;  /* 0x00000000fffff984 */ /* 0x000fe20000000800 */
[----:B------:R-:W-:Y:S01]  /*84e0*/  @!PT LDS RZ, [RZ] ;  /* 0x00000000fffff984 */ /* 0x000fe20000000800 */
[----:B------:R4:W-:Y:S01]  /*84f0*/  @P0 LDGSTS.E.BYPASS.LTC128B.128 [R231+0x3100], [R132.64], !P6 ;  /* 0x0310000084e70fae */ /* 0x0009e2000f101d4c */
[-C--:B------:R-:W-:Y:S05]  /*8500*/  HMMA.16816.F32 R36, R188, R208.reuse, R36 ;  /* 0x000000d0bc24723c */ /* 0x080fea0000001824 */
[----:B------:R5:W-:Y:S03]  /*8510*/  @P0 LDGSTS.E.BYPASS.LTC128B.128 [R231+0x3900], [R2.64], !P6 ;  /* 0x0390000002e70fae */ /* 0x000be6000f101d4c */
[C---:B------:R-:W-:Y:S03]  /*8520*/  HMMA.16816.F32 R40, R200.reuse, R208, R40 ;  /* 0x000000d0c828723c */ /* 0x040fe60000001828 */
[----:B------:R1:W-:Y:S05]  /*8530*/  @P0 LDGSTS.E.BYPASS.LTC128B.128 [R231+0x4100], [R180.64], !P6 ;  /* 0x04100000b4e70fae */ /* 0x0003ea000f101d4c */
[-C--:B------:R-:W-:Y:S08]  /*8540*/  HMMA.16816.F32 R44, R200, R210.reuse, R44 ;  /* 0x000000d2c82c723c */ /* 0x080ff0000000182c */
[C---:B------:R-:W-:Y:S08]  /*8550*/  HMMA.16816.F32 R48, R188.reuse, R210, R48 ;  /* 0x000000d2bc30723c */ /* 0x040ff00000001830 */
[-C--:B---3--:R-:W-:Y:S04]  /*8560*/  HMMA.16816.F32 R52, R188, R184.reuse, R52 ;  /* 0x000000b8bc34723c */ /* 0x088fe80000001834 */
[----:B-----5:R-:W-:Y:S04]  /*8570*/  IMAD R2, R229, -0x60, RZ ;  /* 0xffffffa0e5027824 */ /* 0x020fe800078e02ff */
[C---:B------:R-:W-:Y:S08]  /*8580*/  HMMA.16816.F32 R56, R200.reuse, R184, R56 ;  /* 0x000000b8c838723c */ /* 0x040ff00000001838 */
[-C--:B------:R-:W-:Y:S08]  /*8590*/  HMMA.16816.F32 R60, R200, R186.reuse, R60 ;  /* 0x000000bac83c723c */ /* 0x080ff0000000183c */
[C---:B------:R-:W-:Y:S08]  /*85a0*/  HMMA.16816.F32 R64, R188.reuse, R186, R64 ;  /* 0x000000babc40723c */ /* 0x040ff00000001840 */
[-C--:B-1----:R-:W-:Y:S08]  /*85b0*/  HMMA.16816.F32 R68, R188, R172.reuse, R68 ;  /* 0x000000acbc44723c */ /* 0x082ff00000001844 */
[C---:B------:R-:W-:Y:S01]  /*85c0*/  HMMA.16816.F32 R72, R200.reuse, R172, R72 ;  /* 0x000000acc848723c */ /* 0x040fe20000001848 */
[----:B------:R1:W3:Y:S07]  /*85d0*/  LDL R173, [R1+0x30] ;  /* 0x0000300001ad7983 */ /* 0x0002ee0000100800 */
[-C--:B------:R-:W-:Y:S08]  /*85e0*/  HMMA.16816.F32 R76, R200, R174.reuse, R76 ;  /* 0x000000aec84c723c */ /* 0x080ff0000000184c */
[C---:B------:R-:W-:Y:S07]  /*85f0*/  HMMA.16816.F32 R80, R188.reuse, R174, R80 ;  /* 0x000000aebc50723c */ /* 0x040fee0000001850 */
[-C--:B------:R-:W-:Y:S01]  /*8600*/  @P0 IADD3 R174, P1, R180, R134.reuse, RZ ;  /* 0x00000086b4ae0210 */ /* 0x080fe20007f3e0ff */
[-C--:B------:R-:W-:Y:S04]  /*8610*/  HMMA.16816.F32 R84, R188, R176.reuse, R84 ;  /* 0x000000b0bc54723c */ /* 0x080fe80000001854 */
[--C-:B------:R-:W-:Y:S01]  /*8620*/  @P0 IMAD.X R175, R181, 0x1, R0.reuse, P1 ;  /* 0x00000001b5af0824 */ /* 0x100fe200008e0600 */
[-C--:B----4-:R-:W-:Y:S03]  /*8630*/  @P0 IADD3 R132, P2, R174, R134.reuse, RZ ;  /* 0x00000086ae840210 */ /* 0x090fe60007f5e0ff */
[C---:B------:R-:W-:Y:S01]  /*8640*/  HMMA.16816.F32 R88, R200.reuse, R176, R88 ;  /* 0x000000b0c858723c */ /* 0x040fe20000001858 */
[----:B------:R4:W-:Y:S03]  /*8650*/  @P0 LDGSTS.E.BYPASS.LTC128B.128 [R231+0x4900], [R174.64], !P6 ;  /* 0x04900000aee70fae */ /* 0x0009e6000f101d4c */
[--C-:B------:R-:W-:Y:S03]  /*8660*/  @P0 IMAD.X R133, R175, 0x1, R0.reuse, P2 ;  /* 0x00000001af850824 */ /* 0x100fe600010e0600 */
[----:B------:R-:W-:Y:S01]  /*8670*/  @P0 IADD3 R176, P1, R132, R134, RZ ;  /* 0x0000008684b00210 */ /* 0x000fe20007f3e0ff */
[-C--:B------:R-:W-:Y:S01]  /*8680*/  HMMA.16816.F32 R92, R200, R178.reuse, R92 ;  /* 0x000000b2c85c723c */ /* 0x080fe2000000185c */
[----:B------:R1:W-:Y:S03]  /*8690*/  @P0 LDGSTS.E.BYPASS.LTC128B.128 [R231+0x5100], [R132.64], !P6 ;  /* 0x0510000084e70fae */ /* 0x0003e6000f101d4c */
[----:B------:R-:W-:Y:S04]  /*86a0*/  @P0 IMAD.X R177, R133, 0x1, R0, P1 ;  /* 0x0000000185b10824 */ /* 0x000fe800008e0600 */
[----:B------:R-:W-:Y:S01]  /*86b0*/  HMMA.16816.F32 R96, R188, R178, R96 ;  /* 0x000000b2bc60723c */ /* 0x000fe20000001860 */
[----:B------:R5:W-:Y:S01]  /*86c0*/  @P0 LDGSTS.E.BYPASS.LTC128B.128 [R231+0x5900], [R176.64], !P6 ;  /* 0x05900000b0e70fae */ /* 0x000be2000f101d4c */
[----:B------:R-:W-:Y:S05]  /*86d0*/  PLOP3.LUT P0, PT, PT, PT, UP1, 0x40, 0x0 ;  /* 0x000000000000781c */ /* 0x000fea0003f0e818 */
[----:B------:R-:W0:Y:S01]  /*86e0*/  LDGDEPBAR ;  /* 0x00000000000079af */ /* 0x000e220000000000 */
[----:B--2---:R-:W-:Y:S04]  /*86f0*/  IADD3 R182, -R183, 0x1, R2 ;  /* 0x00000001b7b67810 */ /* 0x004fe80007ffe102 */
[----:B-----5:R-:W-:Y:S04]  /*8700*/  IADD3 R176, R182, c[0x0][0x1d0], RZ ;  /* 0x00007400b6b07a10 */ /* 0x020fe80007ffe0ff */
[----:B------:R-:W-:Y:S04]  /*8710*/  IADD3 R176, R176, -c[0x0][0x168], RZ ;  /* 0x80005a00b0b07a10 */ /* 0x000fe80007ffe0ff */
[C---:B----4-:R-:W-:Y:S02]  /*8720*/  IADD3 R174, R176.reuse, c[0x0][0x328], RZ ;  /* 0x0000ca00b0ae7a10 */ /* 0x050fe40007ffe0ff */
[----:B------:R-:W-:Y:S01]  /*8730*/  IADD3 R175, R176, UR10, RZ ;  /* 0x0000000ab0af7c10 */ /* 0x000fe2000fffe0ff */
[----:B---3--:R-:W-:Y:S05]  /*8740*/  @P3 IMAD.MOV.U32 R173, RZ, RZ, R139 ;  /* 0x000000ffffad3224 */ /* 0x008fea00078e008b */
[----:B------:R-:W2:Y:S02]  /*8750*/  SHFL.IDX PT, R3, R173, RZ, 0x1c1f ;  /* 0x001c1fffad037589 */ /* 0x000ea400000e0000 */
[----:B--2---:R-:W-:Y:S02]  /*8760*/  IMAD.IADD R139, R174, 0x1, R3 ;  /* 0x00000001ae8b7824 */ /* 0x004fe400078e0203 */
[----:B------:R-:W-:Y:S01]  /*8770*/  IMAD.IADD R0, R3, 0x1, R175 ;  /* 0x0000000103007824 */ /* 0x000fe200078e02af */
[----:B------:R-:W-:-:S05]  /*8780*/  @P0 BRA `(.L_x_2096) ;  /* 0x0000019000000947 */ /* 0x000fca0003800000 */
[----:B-1----:R-:W-:Y:S01]  /*8790*/  IADD3 R3, R3, c[0x0][0x1d0], RZ ;  /* 0x0000740003037a10 */ /* 0x002fe20007ffe0ff */
        /* <DEDUP_REMOVED lines=13> */
.L_x_2098:
[----:B------:R-:W-:Y:S04]  /*8870*/  MOV R132, c[0x0][0x32c] ;  /* 0x0000cb0000847a02 */ /* 0x000fe80000000f00 */
[----:B------:R-:W-:Y:S11]  /*8880*/  ISETP.NE.AND P0, PT, R132, 0x1, PT ;  /* 0x000000018400780c */ /* 0x000ff60003f05270 */
[----:B------:R-:W-:Y:S02]  /*8890*/  @!UPT UIADD3 URZ, URZ, URZ, URZ ;  /* 0x0000003f3f3ff290 */ /* 0x000fe4000fffe03f */
[----:B------:R-:W-:Y:S05]  /*88a0*/  @P0 IMAD.HI.U32 R132, R3, c[0x0][0x330], RZ ;  /* 0x0000cc0003840a27 */ /* 0x000fea00078e00ff */
[----:B------:R-:W-:Y:S02]  /*88b0*/  @P0 SHF.R.U32.HI R3, RZ, c[0x0][0x334], R132 ;  /* 0x0000cd00ff030a19 */ /* 0x000fe40000011684 */
.L_x_2099:
[----:B------:R-:W-:Y:S05]  /*88c0*/  BSYNC B0 ;  /* 0x0000000000007941 */ /* 0x000fea0003800000 */
.L_x_2097:
[----:B------:R-:W-:Y:S04]  /*88d0*/  IMAD.IADD R132, R2, 0x1, -R183 ;  /* 0x0000000102847824 */ /* 0x000fe800078e0ab7 */
[----:B------:R-:W-:Y:S05]  /*88e0*/  IMAD R3, R3, c[0x0][0x32c], R132 ;  /* 0x0000cb0003037a24 */ /* 0x000fea00078e0284 */
[----:B------:R-:W-:Y:S02]  /*88f0*/  IADD3 R132, R3, c[0x0][0x32c], RZ ;  /* 0x0000cb0003847a10 */ /* 0x000fe40007ffe0ff */
[----:B------:R-:W-:Y:S02]  /*8900*/  IMNMX R0, R0, R3, !PT ;  /* 0x0000000300007217 */ /* 0x000fe40007800200 */
[----:B------:R-:W-:Y:S02]  /*8910*/  IMNMX R139, R139, R132, PT ;  /* 0x000000848b8b7217 */ /* 0x000fe40003800200 */
.L_x_2096:
[----:B-1----:R-:W-:Y:S01]  /*8920*/  PLOP3.LUT P0, PT, PT, PT, UP1, 0x40, 0x0 ;  /* 0x000000000000781c */ /* 0x002fe20003f0e818 */
[----:B------:R-:W1:Y:S02]  /*8930*/  SHFL.IDX PT, R3, R173, 0x1, 0x1c1f ;  /* 0x003c1f00ad037f89 */ /* 0x000e6400000e0000 */
[----:B-1----:R-:W-:Y:S01]  /*8940*/  IADD3 R132, R175, R3, RZ ;  /* 0x00000003af847210 */ /* 0x002fe20007ffe0ff */
[----:B------:R-:W-:Y:S09]  /*8950*/  IMAD.IADD R134, R174, 0x1, R3 ;  /* 0x00000001ae867824 */ /* 0x000ff200078e0203 */
        /* <DEDUP_REMOVED lines=15> */
.L_x_2102:
[----:B------:R-:W-:Y:S04]  /*8a50*/  MOV R133, c[0x0][0x32c] ;  /* 0x0000cb0000857a02 */ /* 0x000fe80000000f00 */
[----:B------:R-:W-:Y:S11]  /*8a60*/  ISETP.NE.AND P0, PT, R133, 0x1, PT ;  /* 0x000000018500780c */ /* 0x000ff60003f05270 */
[----:B------:R-:W-:Y:S02]  /*8a70*/  @!UPT UIADD3 URZ, URZ, URZ, URZ ;  /* 0x0000003f3f3ff290 */ /* 0x000fe4000fffe03f */
[----:B------:R-:W-:Y:S05]  /*8a80*/  @P0 IMAD.HI.U32 R133, R3, c[0x0][0x330], RZ ;  /* 0x0000cc0003850a27 */ /* 0x000fea00078e00ff */
[----:B------:R-:W-:Y:S02]  /*8a90*/  @P0 SHF.R.U32.HI R3, RZ, c[0x0][0x334], R133 ;  /* 0x0000cd00ff030a19 */ /* 0x000fe40000011685 */
.L_x_2103:
[----:B------:R-:W-:Y:S05]  /*8aa0*/  BSYNC B0 ;  /* 0x0000000000007941 */ /* 0x000fea0003800000 */
.L_x_2101:
[----:B------:R-:W-:Y:S04]  /*8ab0*/  IMAD.IADD R133, R2, 0x1, -R183 ;  /* 0x0000000102857824 */ /* 0x000fe800078e0ab7 */
[----:B------:R-:W-:Y:S05]  /*8ac0*/  IMAD R3, R3, c[0x0][0x32c], R133 ;  /* 0x0000cb0003037a24 */ /* 0x000fea00078e0285 */
[----:B------:R-:W-:Y:S02]  /*8ad0*/  IADD3 R133, R3, c[0x0][0x32c], RZ ;  /* 0x0000cb0003857a10 */ /* 0x000fe40007ffe0ff */
[----:B------:R-:W-:Y:S02]  /*8ae0*/  IMNMX R132, R132, R3, !PT ;  /* 0x0000000384847217 */ /* 0x000fe40007800200 */
[----:B------:R-:W-:Y:S02]  /*8af0*/  IMNMX R134, R134, R133, PT ;  /* 0x0000008586867217 */ /* 0x000fe40003800200 */
.L_x_2100:
[----:B------:R-:W-:Y:S01]  /*8b00*/  PLOP3.LUT P0, PT, PT, PT, UP1, 0x40, 0x0 ;  /* 0x000000000000781c */ /* 0x000fe20003f0e818 */
        /* <DEDUP_REMOVED lines=18> */
.L_x_2106:
[----:B------:R-:W-:Y:S04]  /*8c30*/  MOV R177, c[0x0][0x32c] ;  /* 0x0000cb0000b17a02 */ /* 0x000fe80000000f00 */
[----:B------:R-:W-:Y:S11]  /*8c40*/  ISETP.NE.AND P0, PT, R177, 0x1, PT ;  /* 0x00000001b100780c */ /* 0x000ff60003f05270 */
[----:B------:R-:W-:Y:S02]  /*8c50*/  @!UPT UIADD3 URZ, URZ, URZ, URZ ;  /* 0x0000003f3f3ff290 */ /* 0x000fe4000fffe03f */
[----:B------:R-:W-:Y:S05]  /*8c60*/  @P0 IMAD.HI.U32 R177, R172, c[0x0][0x330], RZ ;  /* 0x0000cc00acb10a27 */ /* 0x000fea00078e00ff */
[----:B------:R-:W-:Y:S02]  /*8c70*/  @P0 SHF.R.U32.HI R172, RZ, c[0x0][0x334], R177 ;  /* 0x0000cd00ffac0a19 */ /* 0x000fe400000116b1 */
.L_x_2107:
[----:B------:R-:W-:Y:S05]  /*8c80*/  BSYNC B0 ;  /* 0x0000000000007941 */ /* 0x000fea0003800000 */
.L_x_2105:
[----:B------:R-:W-:Y:S04]  /*8c90*/  IMAD.IADD R177, R2, 0x1, -R183 ;  /* 0x0000000102b17824 */ /* 0x000fe800078e0ab7 */
[----:B------:R-:W-:Y:S05]  /*8ca0*/  IMAD R172, R172, c[0x0][0x32c], R177 ;  /* 0x0000cb00acac7a24 */ /* 0x000fea00078e02b1 */
[----:B------:R-:W-:Y:S02]  /*8cb0*/  IADD3 R177, R172, c[0x0][0x32c], RZ ;  /* 0x0000cb00acb17a10 */ /* 0x000fe40007ffe0ff */
[----:B------:R-:W-:Y:S02]  /*8cc0*/  IMNMX R3, R3, R172, !PT ;  /* 0x000000ac03037217 */ /* 0x000fe40007800200 */
[----:B------:R-:W-:Y:S02]  /*8cd0*/  IMNMX R133, R133, R177, PT ;  /* 0x000000b185857217 */ /* 0x000fe40003800200 */
.L_x_2104:
[C---:B------:R-:W-:Y:S02]  /*8ce0*/  ISETP.GE.AND P1, PT, R2.reuse, 0x9, PT ;  /* 0x000000090200780c */ /* 0x040fe40003f26270 */
[----:B------:R-:W-:Y:S02]  /*8cf0*/  ISETP.GE.AND P3, PT, R2, 0xa, PT ;  /* 0x0000000a0200780c */ /* 0x000fe40003f66270 */
[C---:B------:R-:W-:Y:S02]  /*8d00*/  ISETP.GT.AND P0, PT, R0.reuse, 0x8, !P1 ;  /* 0x000000080000780c */ /* 0x040fe40004f04270 */
[----:B------:R-:W-:Y:S02]  /*8d10*/  P2R R180, PR, RZ, 0x8 ;  /* 0x00000008ffb47803 */ /* 0x000fe40000000000 */
[----:B------:R-:W-:Y:S02]  /*8d20*/  ISETP.LT.OR P0, PT, R139, 0x9, P0 ;  /* 0x000000098b00780c */ /* 0x000fe40000701670 */
[----:B------:R-:W-:Y:S02]  /*8d30*/  ISETP.GT.AND P2, PT, R0, 0x9, !P3 ;  /* 0x000000090000780c */ /* 0x000fe40005f44270 */
[----:B------:R-:W-:Y:S02]  /*8d40*/  FSEL R184, R16, -INF , !P0 ;  /* 0xff80000010b87808 */ /* 0x000fe40004000000 */
[----:B------:R-:W-:Y:S02]  /*8d50*/  ISETP.GT.AND P0, PT, R132, 0x9, !P3 ;  /* 0x000000098400780c */ /* 0x000fe40005f04270 */
[----:B------:R-:W-:Y:S02]  /*8d60*/  ISETP.GE.AND P3, PT, R2, 0x12, PT ;  /* 0x000000120200780c */ /* 0x000fe40003f66270 */
[----:B------:R-:W-:Y:S02]  /*8d70*/  ISETP.LT.OR P0, PT, R134, 0xa, P0 ;  /* 0x0000000a8600780c */ /* 0x000fe40000701670 */
[----:B------:R-:W-:Y:S02]  /*8d80*/  P2R R178, PR, RZ, 0x8 ;  /* 0x00000008ffb27803 */ /* 0x000fe40000000000 */
[----:B------:R-:W-:Y:S02]  /*8d90*/  FSEL R187, R19, -INF , !P0 ;  /* 0xff80000013bb7808 */ /* 0x000fe40004000000 */
[----:B------:R-:W-:Y:S02]  /*8da0*/  ISETP.GT.AND P0, PT, R0, 0x11, !P3 ;  /* 0x000000110000780c */ /* 0x000fe40005f04270 */
[C---:B------:R-:W-:Y:S02]  /*8db0*/  ISETP.LT.OR P2, PT, R139.reuse, 0xa, P2 ;  /* 0x0000000a8b00780c */ /* 0x040fe40001741670 */
[----:B------:R-:W-:Y:S02]  /*8dc0*/  ISETP.LT.OR P0, PT, R139, 0x12, P0 ;  /* 0x000000128b00780c */ /* 0x000fe40000701670 */
[----:B------:R-:W-:Y:S02]  /*8dd0*/  FSEL R185, R17, -INF , !P2 ;  /* 0xff80000011b97808 */ /* 0x000fe40005000000 */
[----:B------:R-:W-:Y:S02]  /*8de0*/  FSEL R190, R21, -INF , !P0 ;  /* 0xff80000015be7808 */ /* 0x000fe40004000000 */
[----:B------:R-:W-:Y:S02]  /*8df0*/  ISETP.GT.AND P0, PT, R132, 0x11, !P3 ;  /* 0x000000118400780c */ /* 0x000fe40005f04270 */
[----:B------:R-:W-:Y:S02]  /*8e00*/  ISETP.GE.AND P3, PT, R2, 0x19, PT ;  /* 0x000000190200780c */ /* 0x000fe40003f66270 */
[----:B------:R-:W-:Y:S02]  /*8e10*/  ISETP.LT.OR P0, PT, R134, 0x12, P0 ;  /* 0x000000128600780c */ /* 0x000fe40000701670 */
[----:B------:R-:W-:Y:S02]  /*8e20*/  ISETP.GE.AND P2, PT, R2, 0x1a, PT ;  /* 0x0000001a0200780c */ /* 0x000fe40003f46270 */
[----:B------:R-:W-:Y:S02]  /*8e30*/  FSEL R191, R23, -INF , !P0 ;  /* 0xff80000017bf7808 */ /* 0x000fe40004000000 */
[----:B------:R-:W-:Y:S02]  /*8e40*/  ISETP.GT.AND P0, PT, R0, 0x18, !P3 ;  /* 0x000000180000780c */ /* 0x000fe40005f04270 */
[----:B------:R-:W-:Y:S02]  /*8e50*/  P2R R181, PR, RZ, 0x2 ;  /* 0x00000002ffb57803 */ /* 0x000fe40000000000 */
[C---:B------:R-:W-:Y:S02]  /*8e60*/  ISETP.LT.OR P0, PT, R139.reuse, 0x19, P0 ;  /* 0x000000198b00780c */ /* 0x040fe40000701670 */
[----:B------:R-:W-:Y:S02]  /*8e70*/  ISETP.GT.AND P1, PT, R132, 0x8, !P1 ;  /* 0x000000088400780c */ /* 0x000fe40004f24270 */
[----:B------:R-:W-:Y:S02]  /*8e80*/  FSEL R192, R32, -INF , !P0 ;  /* 0xff80000020c07808 */ /* 0x000fe40004000000 */
[----:B------:R-:W-:Y:S02]  /*8e90*/  ISETP.GT.AND P0, PT, R0, 0x19, !P2 ;  /* 0x000000190000780c */ /* 0x000fe40005704270 */
[----:B------:R-:W-:Y:S02]  /*8ea0*/  ISETP.GE.AND P4, PT, R2, 0x11, PT ;  /* 0x000000110200780c */ /* 0x000fe40003f86270 */
[----:B------:R-:W-:Y:S02]  /*8eb0*/  ISETP.LT.OR P0, PT, R139, 0x1a, P0 ;  /* 0x0000001a8b00780c */ /* 0x000fe40000701670 */
[----:B------:R-:W-:Y:S02]  /*8ec0*/  ISETP.LT.OR P1, PT, R134, 0x9, P1 ;  /* 0x000000098600780c */ /* 0x000fe40000f21670 */
[----:B------:R-:W-:Y:S02]  /*8ed0*/  FSEL R193, R33, -INF , !P0 ;  /* 0xff80000021c17808 */ /* 0x000fe40004000000 */
[----:B------:R-:W-:Y:S02]  /*8ee0*/  ISETP.GT.AND P0, PT, R132, 0x18, !P3 ;  /* 0x000000188400780c */ /* 0x000fe40005f04270 */
[----:B------:R-:W-:Y:S02]  /*8ef0*/  FSEL R186, R18, -INF , !P1 ;  /* 0xff80000012ba7808 */ /* 0x000fe40004800000 */
[----:B------:R-:W-:Y:S02]  /*8f00*/  ISETP.GT.AND P1, PT, R0, 0x10, !P4 ;  /* 0x000000100000780c */ /* 0x000fe40006724270 */
[----:B------:R-:W-:Y:S02]  /*8f10*/  ISETP.LT.OR P0, PT, R134, 0x19, P0 ;  /* 0x000000198600780c */ /* 0x000fe40000701670 */
[----:B------:R-:W-:Y:S02]  /*8f20*/  ISETP.LT.OR P1, PT, R139, 0x11, P1 ;  /* 0x000000118b00780c */ /* 0x000fe40000f21670 */
[----:B------:R-:W-:Y:S02]  /*8f30*/  FSEL R194, R34, -INF , !P0 ;  /* 0xff80000022c27808 */ /* 0x000fe40004000000 */
[----:B------:R-:W-:Y:S02]  /*8f40*/  ISETP.GT.AND P0, PT, R132, 0x19, !P2 ;  /* 0x000000198400780c */ /* 0x000fe40005704270 */
[----:B------:R-:W-:Y:S02]  /*8f50*/  FSEL R188, R20, -INF , !P1 ;  /* 0xff80000014bc7808 */ /* 0x000fe40004800000 */
[----:B------:R-:W-:Y:S02]  /*8f60*/  ISETP.GT.AND P1, PT, R132, 0x10, !P4 ;  /* 0x000000108400780c */ /* 0x000fe40006724270 */
[----:B------:R-:W-:Y:S02]  /*8f70*/  P2R R172, PR, RZ, 0x4 ;  /* 0x00000004ffac7803 */ /* 0x000fe40000000000 */
[----:B------:R-:W-:Y:S02]  /*8f80*/  ISETP.LT.OR P0, PT, R134, 0x1a, P0 ;  /* 0x0000001a8600780c */ /* 0x000fe40000701670 */
[----:B------:R-:W-:Y:S02]  /*8f90*/  ISETP.GE.AND P2, PT, R2, 0x21, PT ;  /* 0x000000210200780c */ /* 0x000fe40003f46270 */
[----:B------:R-:W-:Y:S02]  /*8fa0*/  ISETP.LT.OR P1, PT, R134, 0x11, P1 ;  /* 0x000000118600780c */ /* 0x000fe40000f21670 */
[----:B------:R-:W-:Y:S02]  /*8fb0*/  FSEL R195, R35, -INF , !P0 ;  /* 0xff80000023c37808 */ /* 0x000fe40004000000 */
[----:B------:R-:W-:Y:S02]  /*8fc0*/  ISETP.GT.AND P0, PT, R0, 0x20, !P2 ;  /* 0x000000200000780c */ /* 0x000fe40005704270 */
[----:B------:R-:W-:Y:S02]  /*8fd0*/  FSEL R189, R22, -INF , !P1 ;  /* 0xff80000016bd7808 */ /* 0x000fe40004800000 */
[C---:B------:R-:W-:Y:S02]  /*8fe0*/  ISETP.LT.OR P0, PT, R139.reuse, 0x21, P0 ;  /* 0x000000218b00780c */ /* 0x040fe40000701670 */
[----:B------:R-:W-:Y:S02]  /*8ff0*/  ISETP.GE.AND P1, PT, R2, 0x22, PT ;  /* 0x000000220200780c */ /* 0x000fe40003f26270 */
[----:B------:R-:W-:Y:S02]  /*9000*/  FSEL R196, R36, -INF , !P0 ;  /* 0xff80000024c47808 */ /* 0x000fe40004000000 */
[----:B------:R-:W-:Y:S02]  /*9010*/  ISETP.GT.AND P0, PT, R0, 0x21, !P1 ;  /* 0x000000210000780c */ /* 0x000fe40004f04270 */
[----:B------:R-:W-:Y:S02]  /*9020*/  P2R R35, PR, RZ, 0x4 ;  /* 0x00000004ff237803 */ /* 0x000fe40000000000 */
        /* <DEDUP_REMOVED lines=53> */
[----:B------:R-:W-:Y:S04]  /*9380*/  ISETP.GT.AND P0, PT, R0, 0x38, !P2 ;  /* 0x000000380000780c */ /* 0x000fe80005704270 */
[C---:B------:R-:W-:Y:S04]  /*9390*/  ISETP.LT.OR P0, PT, R139.reuse, 0x39, P0 ;  /* 0x000000398b00780c */ /* 0x040fe80000701670 */
[----:B------:R-:W-:Y:S02]  /*93a0*/  FSEL R234, R64, -INF , !P0 ;  /* 0xff80000040ea7808 */ /* 0x000fe40004000000 */
[----:B------:R-:W-:Y:S04]  /*93b0*/  ISETP.GT.AND P0, PT, R0, 0x39, !P1 ;  /* 0x000000390000780c */ /* 0x000fe80004f04270 */
[----:B------:R-:W-:Y:S04]  /*93c0*/  ISETP.LT.OR P0, PT, R139, 0x3a, P0 ;  /* 0x0000003a8b00780c */ /* 0x000fe80000701670 */
        /* <DEDUP_REMOVED lines=35> */
[----:B------:R-:W-:Y:S04]  /*9600*/  ISETP.LT.OR P0, PT, R134, 0x49, P0 ;  /* 0x000000498600780c */ /* 0x000fe80000701670 */
[----:B------:R-:W-:Y:S02]  /*9610*/  FSEL R248, R82, -INF , !P0 ;  /* 0xff80000052f87808 */ /* 0x000fe40004000000 */
[----:B------:R-:W-:Y:S02]  /*9620*/  ISETP.GT.AND P0, PT, R132, 0x49, !P1 ;  /* 0x000000498400780c */ /* 0x000fe40004f04270 */
[----:B------:R-:W-:Y:S02]  /*9630*/  ISETP.GE.AND P1, PT, R2, 0x1, PT ;  /* 0x000000010200780c */ /* 0x000fe40003f26270 */
        /* <DEDUP_REMOVED lines=14> */
[C---:B------:R-:W-:Y:S04]  /*9720*/  ISETP.GT.AND P0, PT, R0.reuse, 0x1, !P2 ;  /* 0x000000010000780c */ /* 0x040fe80005704270 */
[----:B------:R-:W-:Y:S04]  /*9730*/  ISETP.LT.OR P0, PT, R139, 0x2, P0 ;  /* 0x000000028b00780c */ /* 0x000fe80000701670 */
[----:B------:R-:W-:Y:S02]  /*9740*/  FSEL R37, R5, -INF , !P0 ;  /* 0xff80000005257808 */ /* 0x000fe40004000000 */
[----:B------:R-:W-:Y:S04]  /*9750*/  ISETP.GT.AND P0, PT, R0, RZ, !P1 ;  /* 0x000000ff0000720c */ /* 0x000fe80004f04270 */
        /* <DEDUP_REMOVED lines=107> */
[----:B------:R-:W-:Y:S02]  /*9e10*/  ISETP.GT.AND P0, PT, R3, 0x59, !P6 ;  /* 0x000000590300780c */ /* 0x000fe40007704270 */
[----:B------:R-:W1:Y:S01]  /*9e20*/  SHFL.IDX PT, R3, R173, 0x3, 0x1c1f ;  /* 0x007c1f00ad037f89 */ /* 0x000e6200000e0000 */
[----:B------:R-:W-:Y:S02]  /*9e30*/  ISETP.NE.AND P6, PT, R183, RZ, PT ;  /* 0x000000ffb700720c */ /* 0x000fe40003fc5270 */
        /* <DEDUP_REMOVED lines=20> */
.L_x_2110:
[----:B------:R-:W-:Y:S04]  /*9f80*/  MOV R2, c[0x0][0x32c] ;  /* 0x0000cb0000027a02 */ /* 0x000fe80000000f00 */
[----:B------:R-:W-:Y:S11]  /*9f90*/  ISETP.NE.AND P0, PT, R2, 0x1, PT ;  /* 0x000000010200780c */ /* 0x000ff60003f05270 */
[----:B------:R-:W-:Y:S02]  /*9fa0*/  @!UPT UIADD3 URZ, URZ, URZ, URZ ;  /* 0x0000003f3f3ff290 */ /* 0x000fe4000fffe03f */
[----:B------:R-:W-:Y:S05]  /*9fb0*/  @P0 IMAD.HI.U32 R2, R0, c[0x0][0x330], RZ ;  /* 0x0000cc0000020a27 */ /* 0x000fea00078e00ff */
[----:B------:R-:W-:Y:S02]  /*9fc0*/  @P0 SHF.R.U32.HI R0, RZ, c[0x0][0x334], R2 ;  /* 0x0000cd00ff000a19 */ /* 0x000fe40000011602 */
.L_x_2111:
[----:B------:R-:W-:Y:S05]  /*9fd0*/  BSYNC B0 ;  /* 0x0000000000007941 */ /* 0x000fea0003800000 */
.L_x_2109:
[----:B------:R-:W-:Y:S02]  /*9fe0*/  IADD3 R2, R182, -0x1, RZ ;  /* 0xffffffffb6027810 */ /* 0x000fe40007ffe0ff */
[C-C-:B------:R-:W-:Y:S02]  /*9ff0*/  IADD3 R4, R3.reuse, UR10, R176.reuse ;  /* 0x0000000a03047c10 */ /* 0x140fe4000fffe0b0 */
[----:B------:R-:W-:Y:S01]  /*a000*/  IADD3 R3, R3, c[0x0][0x328], R176 ;  /* 0x0000ca0003037a10 */ /* 0x000fe20007ffe0b0 */
[----:B------:R-:W-:Y:S05]  /*a010*/  IMAD R0, R0, c[0x0][0x32c], R2 ;  /* 0x0000cb0000007a24 */ /* 0x000fea00078e0202 */
[----:B------:R-:W-:Y:S02]  /*a020*/  IADD3 R2, R0, c[0x0][0x32c], RZ ;  /* 0x0000cb0000027a10 */ /* 0x000fe40007ffe0ff */
[----:B------:R-:W-:Y:S02]  /*a030*/  IMNMX R0, R4, R0, !PT ;  /* 0x0000000004007217 */ /* 0x000fe40007800200 */
[----:B------:R-:W-:Y:S02]  /*a040*/  IMNMX R2, R3, R2, PT ;  /* 0x0000000203027217 */ /* 0x000fe40003800200 */
.L_x_2108:
[----:B------:R-:W-:Y:S02]  /*a050*/  ISETP.GT.AND P0, PT, R0, RZ, !P1 ;  /* 0x000000ff0000720c */ /* 0x000fe40004f04270 */
[----:B------:R-:W-:Y:S02]  /*a060*/  FMNMX.FTZ R134, R36, R135, !PT ;  /* 0x0000008724867209 */ /* 0x000fe40007810000 */
[----:B------:R-:W-:Y:S02]  /*a070*/  ISETP.LT.OR P0, PT, R2, 0x1, P0 ;  /* 0x000000010200780c */ /* 0x000fe40000701670 */
[----:B------:R-:W-:Y:S02]  /*a080*/  FMNMX.FTZ R134, R37, R134, !PT ;  /* 0x0000008625867209 */ /* 0x000fe40007810000 */
[----:B------:R-:W-:Y:S02]  /*a090*/  FSEL R10, R10, -INF , !P0 ;  /* 0xff8000000a0a7808 */ /* 0x000fe40004000000 */
[----:B------:R-:W-:Y:S02]  /*a0a0*/  ISETP.GT.AND P0, PT, R0, 0x1, !P2 ;  /* 0x000000010000780c */ /* 0x000fe40005704270 */
[----:B------:R-:W-:Y:S02]  /*a0b0*/  FMNMX.FTZ R134, R184, R134, !PT ;  /* 0x00000086b8867209 */ /* 0x000fe40007810000 */
[----:B------:R-:W-:Y:S02]  /*a0c0*/  ISETP.LT.OR P0, PT, R2, 0x2, P0 ;  /* 0x000000020200780c */ /* 0x000fe40000701670 */
[----:B------:R-:W-:Y:S02]  /*a0d0*/  ISETP.NE.AND P2, PT, R178, RZ, PT ;  /* 0x000000ffb200720c */ /* 0x000fe40003f45270 */
[----:B------:R-:W-:Y:S02]  /*a0e0*/  FSEL R11, R11, -INF , !P0 ;  /* 0xff8000000b0b7808 */ /* 0x000fe40004000000 */
[----:B------:R-:W-:Y:S02]  /*a0f0*/  ISETP.NE.AND P0, PT, R181, RZ, PT ;  /* 0x000000ffb500720c */ /* 0x000fe40003f05270 */
[----:B------:R-:W-:Y:S02]  /*a100*/  FMNMX.FTZ R134, R185, R134, !PT ;  /* 0x00000086b9867209 */ /* 0x000fe40007810000 */
        /* <DEDUP_REMOVED lines=65> */
[----:B------:R-:W-:Y:S02]  /*a520*/  FMNMX.FTZ R4, R8, R137, !PT ;  /* 0x0000008908047209 */ /* 0x000fe40007810000 */
[----:B------:R-:W-:Y:S02]  /*a530*/  FMNMX.FTZ R134, R80, R134, !PT ;  /* 0x0000008650867209 */ /* 0x000fe40007810000 */
[----:B------:R-:W-:Y:S02]  /*a540*/  ISETP.LT.OR P0, PT, R2, 0x2a, P0 ;  /* 0x0000002a0200780c */ /* 0x000fe40000701670 */
[----:B------:R-:W-:Y:S02]  /*a550*/  FMNMX.FTZ R3, R206, R3, !PT ;  /* 0x00000003ce037209 */ /* 0x000fe40007810000 */
[----:B------:R-:W-:Y:S02]  /*a560*/  FMNMX.FTZ R4, R9, R4, !PT ;  /* 0x0000000409047209 */ /* 0x000fe40007810000 */
[----:B------:R-:W-:Y:S02]  /*a570*/  FMNMX.FTZ R134, R82, R134, !PT ;  /* 0x0000008652867209 */ /* 0x000fe40007810000 */
[----:B------:R-:W-:Y:S02]  /*a580*/  FSEL R99, R47, -INF , !P0 ;  /* 0xff8000002f637808 */ /* 0x000fe40004000000 */
[----:B------:R-:W-:Y:S01]  /*a590*/  ISETP.NE.AND P0, PT, R23, RZ, PT ;  /* 0x000000ff1700720c */ /* 0x000fe20003f05270 */
[----:B------:R-:W1:Y:S01]  /*a5a0*/  SHFL.BFLY PT, R5, R134, 0x2, 0x1f ;  /* 0x0c401f0086057f89 */ /* 0x000e6200000e0000 */
        /* <DEDUP_REMOVED lines=25> */
[----:B-1----:R-:W-:Y:S02]  /*a740*/  FMNMX.FTZ R134, R134, R5, !PT ;  /* 0x0000000586867209 */ /* 0x002fe40007810000 */
[----:B------:R-:W-:Y:S02]  /*a750*/  ISETP.LT.OR P0, PT, R2, 0x39, P0 ;  /* 0x000000390200780c */ /* 0x000fe40000701670 */
[----:B------:R-:W-:Y:S01]  /*a760*/  FMNMX.FTZ R3, R252, R3, !PT ;  /* 0x00000003fc037209 */ /* 0x000fe20007810000 */
[----:B------:R-:W1:Y:S01]  /*a770*/  SHFL.BFLY PT, R6, R134, 0x1, 0x1f ;  /* 0x0c201f0086067f89 */ /* 0x000e6200000e0000 */
[----:B------:R-:W-:Y:S02]  /*a780*/  FMNMX.FTZ R4, R200, R4, !PT ;  /* 0x00000004c8047209 */ /* 0x000fe40007810000 */
[----:B------:R-:W-:Y:S02]  /*a790*/  FMNMX.FTZ R3, R87, R3, !PT ;  /* 0x0000000357037209 */ /* 0x000fe40007810000 */
[----:B------:R-:W-:Y:S02]  /*a7a0*/  FSEL R174, R62, -INF , !P0 ;  /* 0xff8000003eae7808 */ /* 0x000fe40004000000 */
[----:B------:R-:W-:Y:S02]  /*a7b0*/  MOV R62, R53 ;  /* 0x00000035003e7202 */ /* 0x000fe40000000f00 */
[----:B------:R-:W-:Y:S02]  /*a7c0*/  ISETP.NE.AND P0, PT, R20, RZ, PT ;  /* 0x000000ff1400720c */ /* 0x000fe40003f05270 */
[----:B------:R-:W-:Y:S02]  /*a7d0*/  FMNMX.FTZ R4, R201, R4, !PT ;  /* 0x00000004c9047209 */ /* 0x000fe40007810000 */
[----:B------:R-:W-:Y:S02]  /*a7e0*/  ISETP.GT.AND P0, PT, R0, 0x39, !P0 ;  /* 0x000000390000780c */ /* 0x000fe40004704270 */
[----:B------:R-:W-:Y:S02]  /*a7f0*/  FMNMX.FTZ R3, R62, R3, !PT ;  /* 0x000000033e037209 */ /* 0x000fe40007810000 */
[----:B------:R-:W-:Y:S02]  /*a800*/  FMNMX.FTZ R4, R209, R4, !PT ;  /* 0x00000004d1047209 */ /* 0x000fe40007810000 */
[----:B------:R-:W-:Y:S02]  /*a810*/  FMNMX.FTZ R3, R85, R3, !PT ;  /* 0x0000000355037209 */ /* 0x000fe40007810000 */
[----:B------:R-:W-:Y:S02]  /*a820*/  ISETP.NE.AND P2, PT, R19, RZ, PT ;  /* 0x000000ff1300720c */ /* 0x000fe40003f45270 */
[----:B------:R-:W-:Y:S01]  /*a830*/  ISETP.LT.OR P0, PT, R2, 0x3a, P0 ;  /* 0x0000003a0200780c */ /* 0x000fe20000701670 */
[----:B------:R-:W2:Y:S01]  /*a840*/  SHFL.BFLY PT, R133, R3, 0x2, 0x1f ;  /* 0x0c401f0003857f89 */ /* 0x000ea200000e0000 */
[----:B------:R-:W-:Y:S02]  /*a850*/  FMNMX.FTZ R4, R211, R4, !PT ;  /* 0x00000004d3047209 */ /* 0x000fe40007810000 */
[----:B------:R-:W-:Y:S02]  /*a860*/  FSEL R175, R63, -INF , !P0 ;  /* 0xff8000003faf7808 */ /* 0x000fe40004000000 */
[----:B------:R-:W-:Y:S02]  /*a870*/  ISETP.GT.AND P0, PT, R0, 0x40, !P2 ;  /* 0x000000400000780c */ /* 0x000fe40005704270 */
[----:B------:R-:W-:Y:S02]  /*a880*/  FMNMX.FTZ R4, R230, R4, !PT ;  /* 0x00000004e6047209 */ /* 0x000fe40007810000 */
[----:B------:R-:W-:Y:S02]  /*a890*/  ISETP.NE.AND P1, PT, R18, RZ, PT ;  /* 0x000000ff1200720c */ /* 0x000fe40003f25270 */
[----:B------:R-:W-:Y:S02]  /*a8a0*/  ISETP.LT.OR P0, PT, R2, 0x41, P0 ;  /* 0x000000410200780c */ /* 0x000fe40000701670 */
[----:B------:R-:W-:Y:S02]  /*a8b0*/  FMNMX.FTZ R4, R233, R4, !PT ;  /* 0x00000004e9047209 */ /* 0x000fe40007810000 */
[----:B------:R-:W-:Y:S02]  /*a8c0*/  FSEL R181, R74, -INF , !P0 ;  /* 0xff8000004ab57808 */ /* 0x000fe40004000000 */
[----:B------:R-:W-:Y:S02]  /*a8d0*/  ISETP.GT.AND P0, PT, R0, 0x41, !P1 ;  /* 0x000000410000780c */ /* 0x000fe40004f04270 */
[----:B------:R-:W-:Y:S02]  /*a8e0*/  FMNMX.FTZ R4, R241, R4, !PT ;  /* 0x00000004f1047209 */ /* 0x000fe40007810000 */
[----:B-1----:R-:W-:Y:S02]  /*a8f0*/  FMNMX.FTZ R134, R134, R6, !PT ;  /* 0x0000000686867209 */ /* 0x002fe40007810000 */
[----:B------:R-:W-:Y:S02]  /*a900*/  ISETP.NE.AND P2, PT, R17, RZ, PT ;  /* 0x000000ff1100720c */ /* 0x000fe40003f45270 */
        /* <DEDUP_REMOVED lines=11> */
[----:B------:R-:W-:Y:S02]  /*a9c0*/  FMNMX.FTZ R5, R14, R5, !PT ;  /* 0x000000050e057209 */ /* 0x000fe40007810000 */
[----:B--2---:R-:W-:Y:S02]  /*a9d0*/  FMNMX.FTZ R133, R3, R133, !PT ;  /* 0x0000008503857209 */ /* 0x004fe40007810000 */
[----:B------:R-:W-:Y:S01]  /*a9e0*/  FMNMX.FTZ R3, R88, R4, !PT ;  /* 0x0000000458037209 */ /* 0x000fe20007810000 */
[--C-:B------:R-:W-:Y:S01]  /*a9f0*/  FFMA.FTZ R4, R36, c[0x0][0x2d0], -R71.reuse ;  /* 0x0000b40024047a23 */ /* 0x100fe20000010847 */
[----:B------:R-:W-:Y:S01]  /*aa00*/  FMNMX.FTZ R5, R15, R5, !PT ;  /* 0x000000050f057209 */ /* 0x000fe20007810000 */
[----:B------:R-:W1:Y:S01]  /*aa10*/  SHFL.BFLY PT, R6, R133, 0x1, 0x1f ;  /* 0x0c201f0085067f89 */ /* 0x000e6200000e0000 */
[----:B------:R-:W-:Y:S01]  /*aa20*/  FMNMX.FTZ R3, R89, R3, !PT ;  /* 0x0000000359037209 */ /* 0x000fe20007810000 */
[----:B------:R2:W-:Y:S01]  /*aa30*/  MUFU.EX2 R63, R4 ;  /* 0x00000004003f7308 */ /* 0x0005e20000000800 */
[----:B------:R-:W-:Y:S02]  /*aa40*/  FMNMX.FTZ R5, R56, R5, !PT ;  /* 0x0000000538057209 */ /* 0x000fe40007810000 */
[----:B------:R-:W-:Y:S02]  /*aa50*/  FMNMX.FTZ R3, R81, R3, !PT ;  /* 0x0000000351037209 */ /* 0x000fe40007810000 */
[----:B------:R-:W-:Y:S02]  /*aa60*/  FMNMX.FTZ R5, R57, R5, !PT ;  /* 0x0000000539057209 */ /* 0x000fe40007810000 */
[----:B------:R-:W-:Y:S02]  /*aa70*/  FMNMX.FTZ R3, R183, R3, !PT ;  /* 0x00000003b7037209 */ /* 0x000fe40007810000 */
[----:B------:R-:W-:Y:S02]  /*aa80*/  FMNMX.FTZ R5, R60, R5, !PT ;  /* 0x000000053c057209 */ /* 0x000fe40007810000 */
[----:B------:R-:W-:Y:S01]  /*aa90*/  ISETP.LT.OR P0, PT, R2, 0x49, P0 ;  /* 0x000000490200780c */ /* 0x000fe20000701670 */
[----:B------:R-:W3:Y:S01]  /*aaa0*/  SHFL.BFLY PT, R7, R3, 0x2, 0x1f ;  /* 0x0c401f0003077f89 */ /* 0x000ee200000e0000 */
[----:B------:R-:W-:Y:S02]  /*aab0*/  FMNMX.FTZ R5, R84, R5, !PT ;  /* 0x0000000554057209 */ /* 0x000fe40007810000 */
[----:B------:R-:W-:Y:S01]  /*aac0*/  ISETP.NE.AND P1, PT, R16, RZ, PT ;  /* 0x000000ff1000720c */ /* 0x000fe20003f25270 */
[--C-:B------:R-:W-:Y:S01]  /*aad0*/  FFMA.FTZ R16, R192, c[0x0][0x2d0], -R71.reuse ;  /* 0x0000b400c0107a23 */ /* 0x100fe20000010847 */
[----:B------:R-:W-:Y:S02]  /*aae0*/  FMNMX.FTZ R5, R96, R5, !PT ;  /* 0x0000000560057209 */ /* 0x000fe40007810000 */
[----:B------:R-:W-:Y:S01]  /*aaf0*/  FSEL R177, R78, -INF , !P0 ;  /* 0xff8000004eb17808 */ /* 0x000fe20004000000 */
[----:B------:R-:W-:Y:S01]  /*ab00*/  MUFU.EX2 R35, R16 ;  /* 0x0000001000237308 */ /* 0x000fe20000000800 */
[----:B------:R-:W-:Y:S02]  /*ab10*/  FMNMX.FTZ R5, R97, R5, !PT ;  /* 0x0000000561057209 */ /* 0x000fe40007810000 */
[----:B-1----:R-:W-:Y:S02]  /*ab20*/  FMNMX.FTZ R133, R133, R6, !PT ;  /* 0x0000000685857209 */ /* 0x002fe40007810000 */
[----:B--2---:R-:W-:Y:S01]  /*ab30*/  FMNMX.FTZ R4, R98, R5, !PT ;  /* 0x0000000562047209 */ /* 0x004fe20007810000 */
[--C-:B------:R-:W-:Y:S01]  /*ab40*/  FFMA.FTZ R5, R37, c[0x0][0x2d0], -R71.reuse ;  /* 0x0000b40025057a23 */ /* 0x100fe20000010847 */
[C---:B------:R-:W-:Y:S01]  /*ab50*/  ISETP.GT.AND P0, PT, R0.reuse, 0x49, !P1 ;  /* 0x000000490000780c */ /* 0x040fe20004f04270 */
[----:B------:R-:W-:Y:S01]  /*ab60*/  FMUL.FTZ R92, R133, c[0x0][0x2d0] ;  /* 0x0000b400855c7a20 */ /* 0x000fe20000410000 */
[----:B------:R-:W-:Y:S01]  /*ab70*/  ISETP.GT.AND P3, PT, R0, 0x50, !P3 ;  /* 0x000000500000780c */ /* 0x000fe20005f64270 */
[----:B------:R1:W-:Y:S01]  /*ab80*/  MUFU.EX2 R24, R5 ;  /* 0x0000000500187308 */ /* 0x0003e20000000800 */
[----:B------:R-:W-:Y:S02]  /*ab90*/  FMNMX.FTZ R4, R99, R4, !PT ;  /* 0x0000000463047209 */ /* 0x000fe40007810000 */
[----:B------:R-:W-:Y:S02]  /*aba0*/  FSETP.NEU.FTZ.AND P1, PT, R133, -INF , PT ;  /* 0xff8000008500780b */ /* 0x000fe40003f3d000 */
[----:B------:R-:W-:Y:S02]  /*abb0*/  ISETP.LT.OR P0, PT, R2, 0x4a, P0 ;  /* 0x0000004a0200780c */ /* 0x000fe40000701670 */
[----:B---3--:R-:W-:Y:S02]  /*abc0*/  FMNMX.FTZ R3, R3, R7, !PT ;  /* 0x0000000703037209 */ /* 0x008fe40007810000 */
[----:B------:R-:W-:Y:S02]  /*abd0*/  FSEL R92, R92, RZ, P1 ;  /* 0x000000ff5c5c7208 */ /* 0x000fe40000800000 */
[----:B------:R-:W-:Y:S01]  /*abe0*/  FSEL R176, R79, -INF , !P0 ;  /* 0xff8000004fb07808 */ /* 0x000fe20004000000 */
[----:B------:R-:W2:Y:S01]  /*abf0*/  SHFL.BFLY PT, R132, R3, 0x1, 0x1f ;  /* 0x0c201f0003847f89 */ /* 0x000ea200000e0000 */
[----:B------:R-:W-:Y:S01]  /*ac00*/  ISETP.GT.AND P0, PT, R0, 0x51, !P4 ;  /* 0x000000510000780c */ /* 0x000fe20006704270 */
[--C-:B------:R-:W-:Y:S01]  /*ac10*/  FFMA.FTZ R28, R195, c[0x0][0x2d0], -R92.reuse ;  /* 0x0000b400c31c7a23 */ /* 0x100fe2000001085c */
[----:B------:R-:W-:Y:S02]  /*ac20*/  ISETP.NE.AND P4, PT, R52, RZ, PT ;  /* 0x000000ff3400720c */ /* 0x000fe40003f85270 */
[----:B------:R-:W-:Y:S02]  /*ac30*/  ISETP.LT.OR P0, PT, R2, 0x52, P0 ;  /* 0x000000520200780c */ /* 0x000fe40000701670 */
[----:B------:R-:W-:Y:S01]  /*ac40*/  ISETP.GT.AND P4, PT, R0, 0x59, !P4 ;  /* 0x000000590000780c */ /* 0x000fe20006784270 */
[----:B------:R-:W-:Y:S01]  /*ac50*/  LDSM.16.MT88.4 R52, [R214+0x100] ;  /* 0x00010000d634783b */ /* 0x000fe20000004200 */
[----:B------:R-:W-:Y:S02]  /*ac60*/  FSEL R179, R91, -INF , !P0 ;  /* 0xff8000005bb37808 */ /* 0x000fe40004000000 */
[----:B------:R-:W-:Y:S02]  /*ac70*/  ISETP.LT.OR P0, PT, R2, 0x5a, P4 ;  /* 0x0000005a0200780c */ /* 0x000fe40002701670 */
[----:B-1----:R-:W-:Y:S01]  /*ac80*/  FMNMX.FTZ R5, R172, R4, !PT ;  /* 0x00000004ac057209 */ /* 0x002fe20007810000 */
[----:B------:R-:W-:Y:S01]  /*ac90*/  FFMA.FTZ R4, R184, c[0x0][0x2d0], -R71 ;  /* 0x0000b400b8047a23 */ /* 0x000fe20000010847 */
[----:B------:R-:W-:Y:S01]  /*aca0*/  FSEL R70, R95, -INF , !P0 ;  /* 0xff8000005f467808 */ /* 0x000fe20004000000 */
[----:B------:R-:W-:Y:S01]  /*acb0*/  LDSM.16.MT88.4 R76, [R215+0x100] ;  /* 0x00010000d74c783b */ /* 0x000fe20000004200 */
[----:B------:R-:W-:Y:S01]  /*acc0*/  MUFU.EX2 R95, R28 ;  /* 0x0000001c005f7308 */ /* 0x000fe20000000800 */
[----:B------:R-:W-:Y:S02]  /*acd0*/  FMNMX.FTZ R5, R173, R5, !PT ;  /* 0x00000005ad057209 */ /* 0x000fe40007810000 */
[----:B------:R-:W-:Y:S01]  /*ace0*/  ISETP.GT.AND P5, PT, R0, 0x58, !P5 ;  /* 0x000000580000780c */ /* 0x000fe20006fa4270 */
[--C-:B------:R-:W-:Y:S01]  /*acf0*/  FFMA.FTZ R0, R39, c[0x0][0x2d0], -R92.reuse ;  /* 0x0000b40027007a23 */ /* 0x100fe2000001085c */
[----:B------:R-:W-:Y:S02]  /*ad00*/  ISETP.LT.OR P3, PT, R2, 0x51, P3 ;  /* 0x000000510200780c */ /* 0x000fe40001f61670 */
[----:B--2---:R-:W-:Y:S01]  /*ad10*/  FMNMX.FTZ R132, R3, R132, !PT ;  /* 0x0000008403847209 */ /* 0x004fe20007810000 */
[--C-:B------:R-:W-:Y:S01]  /*ad20*/  FFMA.FTZ R3, R187, c[0x0][0x2d0], -R92.reuse ;  /* 0x0000b400bb037a23 */ /* 0x100fe2000001085c */
[----:B------:R-:W-:Y:S01]  /*ad30*/  MOV R187, R82 ;  /* 0x0000005200bb7202 */ /* 0x000fe20000000f00 */
[----:B------:R1:W-:Y:S01]  /*ad40*/  MUFU.EX2 R86, R4 ;  /* 0x0000000400567308 */ /* 0x0003e20000000800 */
[----:B------:R-:W-:Y:S01]  /*ad50*/  FSEL R178, R90, -INF , !P3 ;  /* 0xff8000005ab27808 */ /* 0x000fe20005800000 */
[C---:B------:R-:W-:Y:S01]  /*ad60*/  FMUL.FTZ R93, R132.reuse, c[0x0][0x2d0] ;  /* 0x0000b400845d7a20 */ /* 0x040fe20000410000 */
[----:B------:R-:W-:Y:S02]  /*ad70*/  FSETP.NEU.FTZ.AND P0, PT, R132, -INF , PT ;  /* 0xff8000008400780b */ /* 0x000fe40003f1d000 */
[----:B------:R-:W-:Y:S01]  /*ad80*/  ISETP.LT.OR P3, PT, R2, 0x59, P5 ;  /* 0x000000590200780c */ /* 0x000fe20002f61670 */
[--C-:B------:R-:W-:Y:S01]  /*ad90*/  FFMA.FTZ R2, R186, c[0x0][0x2d0], -R92.reuse ;  /* 0x0000b400ba027a23 */ /* 0x100fe2000001085c */
[----:B------:R-:W-:Y:S01]  /*ada0*/  FSEL R93, R93, RZ, P0 ;  /* 0x000000ff5d5d7208 */ /* 0x000fe20000000000 */
[----:B------:R-:W-:Y:S01]  /*adb0*/  IMAD.MOV.U32 R186, RZ, RZ, R81 ;  /* 0x000000ffffba7224 */ /* 0x000fe200078e0051 */
[----:B------:R-:W-:Y:S01]  /*adc0*/  FSEL R180, R94, -INF , !P3 ;  /* 0xff8000005eb47808 */ /* 0x000fe20005800000 */
[----:B------:R2:W3:Y:S01]  /*add0*/  MUFU.EX2 R19, R3 ;  /* 0x0000000300137308 */ /* 0x0004e20000000800 */
[----:B------:R-:W-:Y:S01]  /*ade0*/  FMNMX.FTZ R5, R174, R5, !PT ;  /* 0x00000005ae057209 */ /* 0x000fe20007810000 */
[----:B------:R-:W-:Y:S02]  /*adf0*/  FFMA.FTZ R32, R48, c[0x0][0x2d0], -R93 ;  /* 0x0000b40030207a23 */ /* 0x000fe4000001085d */
[----:B------:R-:W-:Y:S01]  /*ae00*/  FFMA.FTZ R48, R196, c[0x0][0x2d0], -R71 ;  /* 0x0000b400c4307a23 */ /* 0x000fe20000010847 */
[----:B------:R-:W-:Y:S01]  /*ae10*/  FMNMX.FTZ R5, R175, R5, !PT ;  /* 0x00000005af057209 */ /* 0x000fe20007810000 */
[--C-:B------:R-:W-:Y:S02]  /*ae20*/  FFMA.FTZ R40, R50, c[0x0][0x2d0], -R93.reuse ;  /* 0x0000b40032287a23 */ /* 0x100fe4000001085d */
[----:B------:R-:W-:Y:S01]  /*ae30*/  FFMA.FTZ R44, R51, c[0x0][0x2d0], -R93 ;  /* 0x0000b400332c7a23 */ /* 0x000fe2000001085d */
[----:B------:R-:W-:Y:S01]  /*ae40*/  FMNMX.FTZ R5, R181, R5, !PT ;  /* 0x00000005b5057209 */ /* 0x000fe20007810000 */
[----:B------:R-:W-:Y:S03]  /*ae50*/  MUFU.EX2 R21, R0 ;  /* 0x0000000000157308 */ /* 0x000fe60000000800 */
[----:B------:R-:W-:Y:S01]  /*ae60*/  FMNMX.FTZ R5, R182, R5, !PT ;  /* 0x00000005b6057209 */ /* 0x000fe20007810000 */
[----:B-1----:R-:W-:Y:S06]  /*ae70*/  FFMA.FTZ R4, R185, c[0x0][0x2d0], -R71 ;  /* 0x0000b400b9047a23 */ /* 0x002fec0000010847 */
[----:B------:R1:W4:Y:S01]  /*ae80*/  MUFU.EX2 R83, R4 ;  /* 0x0000000400537308 */ /* 0x0003220000000800 */
[--C-:B--2---:R-:W-:Y:S02]  /*ae90*/  FFMA.FTZ R3, R8, c[0x0][0x2d0], -R93.reuse ;  /* 0x0000b40008037a23 */ /* 0x104fe4000001085d */
[--C-:B------:R-:W-:Y:S01]  /*aea0*/  FFMA.FTZ R8, R189, c[0x0][0x2d0], -R92.reuse ;  /* 0x0000b400bd087a23 */ /* 0x100fe2000001085c */
[----:B---3--:R-:W-:Y:S06]  /*aeb0*/  MOV R189, R19 ;  /* 0x0000001300bd7202 */ /* 0x008fec0000000f00 */
[----:B------:R2:W-:Y:S10]  /*aec0*/  MUFU.EX2 R185, R3 ;  /* 0x0000000300b97308 */ /* 0x0005f40000000800 */
[----:B------:R-:W-:Y:S01]  /*aed0*/  MUFU.EX2 R25, R2 ;  /* 0x0000000200197308 */ /* 0x000fe20000000800 */
[--C-:B-1----:R-:W-:Y:S01]  /*aee0*/  FFMA.FTZ R4, R38, c[0x0][0x2d0], -R92.reuse ;  /* 0x0000b40026047a23 */ /* 0x102fe2000001085c */
[----:B----4-:R-:W-:Y:S01]  /*aef0*/  F2FP.PACK_AB R74, R83, R86 ;  /* 0x00000056534a723e */ /* 0x010fe200000000ff */
[----:B------:R-:W-:Y:S07]  /*af00*/  LDSM.16.MT88.4 R36, [R216+0x100] ;  /* 0x00010000d824783b */ /* 0x000fee0000004200 */
[----:B------:R1:W3:Y:S01]  /*af10*/  MUFU.EX2 R184, R4 ;  /* 0x0000000400b87308 */ /* 0x0002e20000000800 */
[--C-:B--2---:R-:W-:Y:S09]  /*af20*/  FFMA.FTZ R3, R9, c[0x0][0x2d0], -R93.reuse ;  /* 0x0000b40009037a23 */ /* 0x104ff2000001085d */
[----:B------:R2:W4:Y:S10]  /*af30*/  MUFU.EX2 R59, R3 ;  /* 0x00000003003b7308 */ /* 0x0005340000000800 */
[----:B------:R-:W-:Y:S01]  /*af40*/  MUFU.EX2 R34, R8 ;  /* 0x0000000800227308 */ /* 0x000fe20000000800 */
[----:B-1----:R-:W-:Y:S02]  /*af50*/  FMNMX.FTZ R4, R177, R5, !PT ;  /* 0x00000005b1047209 */ /* 0x002fe40007810000 */
[----:B---3--:R-:W-:Y:S02]  /*af60*/  MOV R192, R184 ;  /* 0x000000b800c07202 */ /* 0x008fe40000000f00 */
[----:B------:R-:W-:Y:S04]  /*af70*/  FMNMX.FTZ R4, R176, R4, !PT ;  /* 0x00000004b0047209 */ /* 0x000fe80007810000 */
[----:B------:R-:W-:Y:S01]  /*af80*/  FMNMX.FTZ R4, R178, R4, !PT ;  /* 0x00000004b2047209 */ /* 0x000fe20007810000 */
[--C-:B--2---:R-:W-:Y:S01]  /*af90*/  FFMA.FTZ R3, R12, c[0x0][0x2d0], -R93.reuse ;  /* 0x0000b4000c037a23 */ /* 0x104fe2000001085d */
[----:B----4-:R-:W-:Y:S01]  /*afa0*/  F2FP.PACK_AB R64, R59, R185 ;  /* 0x000000b93b40723e */ /* 0x010fe200000000ff */
[----:B------:R-:W-:Y:S01]  /*afb0*/  FFMA.FTZ R12, R191, c[0x0][0x2d0], -R92 ;  /* 0x0000b400bf0c7a23 */ /* 0x000fe2000001085c */
[----:B------:R-:W-:Y:S01]  /*afc0*/  FMNMX.FTZ R0, R179, R4, !PT ;  /* 0x00000004b3007209 */ /* 0x000fe20007810000 */
[----:B------:R1:W-:Y:S01]  /*afd0*/  MUFU.EX2 R61, R3 ;  /* 0x00000003003d7308 */ /* 0x0003e20000000800 */
[----:B------:R-:W-:Y:S02]  /*afe0*/  FFMA.FTZ R4, R13, c[0x0][0x2d0], -R93 ;  /* 0x0000b4000d047a23 */ /* 0x000fe4000001085d */
[----:B------:R-:W-:Y:S01]  /*aff0*/  FMNMX.FTZ R0, R180, R0, !PT ;  /* 0x00000000b4007209 */ /* 0x000fe20007810000 */
[----:B------:R-:W-:Y:S02]  /*b000*/  IMAD.MOV.U32 R191, RZ, RZ, R185 ;  /* 0x000000ffffbf7224 */ /* 0x000fe400078e00b9 */
[----:B------:R-:W-:Y:S01]  /*b010*/  IMAD.MOV.U32 R185, RZ, RZ, R89 ;  /* 0x000000ffffb97224 */ /* 0x000fe200078e0059 */
[----:B------:R-:W-:Y:S03]  /*b020*/  FMNMX.FTZ R0, R70, R0, !PT ;  /* 0x0000000046007209 */ /* 0x000fe60007810000 */
[----:B------:R2:W-:Y:S02]  /*b030*/  MUFU.EX2 R18, R4 ;  /* 0x0000000400127308 */ /* 0x0005e40000000800 */
[----:B------:R-:W1:Y:S02]  /*b040*/  SHFL.BFLY PT, R2, R0, 0x2, 0x1f ;  /* 0x0c401f0000027f89 */ /* 0x000e6400000e0000 */
[----:B-1----:R-:W-:Y:S01]  /*b050*/  FMNMX.FTZ R3, R0, R2, !PT ;  /* 0x0000000200037209 */ /* 0x002fe20007810000 */
[----:B------:R-:W-:Y:S01]  /*b060*/  FFMA.FTZ R2, R188, c[0x0][0x2d0], -R71 ;  /* 0x0000b400bc027a23 */ /* 0x000fe20000010847 */
[----:B------:R-:W-:Y:S01]  /*b070*/  FSEL R0, R134, RZ, P2 ;  /* 0x000000ff86007208 */ /* 0x000fe20001000000 */
[----:B------:R-:W-:Y:S03]  /*b080*/  IMAD.MOV.U32 R188, RZ, RZ, R21 ;  /* 0x000000ffffbc7224 */ /* 0x000fe600078e0015 */
[----:B------:R1:W-:Y:S01]  /*b090*/  MUFU.EX2 R33, R2 ;  /* 0x0000000200217308 */ /* 0x0003e20000000800 */
[----:B--2---:R-:W2:Y:S01]  /*b0a0*/  SHFL.BFLY PT, R4, R3, 0x1, 0x1f ;  /* 0x0c201f0003047f89 */ /* 0x004ea200000e0000 */
[----:B------:R-:W-:Y:S01]  /*b0b0*/  FADD.FTZ R0, -R0, R135 ;  /* 0x0000008700007221 */ /* 0x000fe20000010100 */
[----:B------:R-:W-:Y:S02]  /*b0c0*/  F2FP.PACK_AB R73, R188, R184 ;  /* 0x000000b8bc49723e */ /* 0x000fe400000000ff */
[----:B------:R-:W-:Y:S01]  /*b0d0*/  MOV R184, R87 ;  /* 0x0000005700b87202 */ /* 0x000fe20000000f00 */
[----:B------:R-:W-:Y:S03]  /*b0e0*/  FMUL.FTZ R0, R0, c[0x0][0x2d0] ;  /* 0x0000b40000007a20 */ /* 0x000fe60000410000 */
[----:B------:R-:W3:Y:S01]  /*b0f0*/  LDSM.16.MT88.4 R20, [R213+0x100] ;  /* 0x00010000d514783b */ /* 0x000ee20000004200 */
[----:B------:R4:W5:Y:S01]  /*b100*/  MUFU.EX2 R69, R0 ;  /* 0x0000000000457308 */ /* 0x0009620000000800 */
[----:B-1----:R-:W-:Y:S02]  /*b110*/  FSEL R2, R133, RZ, P1 ;  /* 0x000000ff85027208 */ /* 0x002fe40000800000 */
[----:B--2---:R-:W-:Y:S03]  /*b120*/  FMNMX.FTZ R3, R3, R4, !PT ;  /* 0x0000000403037209 */ /* 0x004fe60007810000 */
[----:B------:R-:W-:Y:S02]  /*b130*/  FADD.FTZ R2, -R2, R136 ;  /* 0x0000008802027221 */ /* 0x000fe40000010100 */
[----:B------:R-:W-:Y:S02]  /*b140*/  FMUL.FTZ R94, R3, c[0x0][0x2d0] ;  /* 0x0000b400035e7a20 */ /* 0x000fe40000410000 */
[----:B------:R-:W-:Y:S01]  /*b150*/  FMUL.FTZ R2, R2, c[0x0][0x2d0] ;  /* 0x0000b40002027a20 */ /* 0x000fe20000410000 */
[----:B----4-:R-:W-:Y:S01]  /*b160*/  FSEL R0, R132, RZ, P0 ;  /* 0x000000ff84007208 */ /* 0x010fe20000000000 */
[----:B-----5:R-:W-:Y:S01]  /*b170*/  FMUL.FTZ R17, R69, R153 ;  /* 0x0000009945117220 */ /* 0x020fe20000410000 */
[----:B------:R-:W-:Y:S01]  /*b180*/  MOV R153, R192 ;  /* 0x000000c000997202 */ /* 0x000fe20000000f00 */
[----:B------:R-:W1:Y:S01]  /*b190*/  MUFU.EX2 R68, R2 ;  /* 0x0000000200447308 */ /* 0x000e620000000800 */
[----:B------:R-:W-:Y:S01]  /*b1a0*/  FSETP.NEU.FTZ.AND P0, PT, R3, -INF , PT ;  /* 0xff8000000300780b */ /* 0x000fe20003f1d000 */
[----:B------:R-:W-:Y:S02]  /*b1b0*/  FADD.FTZ R0, -R0, R137 ;  /* 0x0000008900007221 */ /* 0x000fe40000010100 */
[----:B------:R-:W-:Y:S01]  /*b1c0*/  FMUL.FTZ R16, R69, R152 ;  /* 0x0000009845107220 */ /* 0x000fe20000410000 */
[----:B------:R-:W-:Y:S01]  /*b1d0*/  FSEL R94, R94, RZ, P0 ;  /* 0x000000ff5e5e7208 */ /* 0x000fe20000000000 */
[----:B------:R-:W-:Y:S01]  /*b1e0*/  FMUL.FTZ R0, R0, c[0x0][0x2d0] ;  /* 0x0000b40000007a20 */ /* 0x000fe20000410000 */
[----:B------:R-:W-:Y:S01]  /*b1f0*/  MOV R152, R88 ;  /* 0x0000005800987202 */ /* 0x000fe20000000f00 */
[----:B------:R-:W-:Y:S02]  /*b200*/  FFMA.FTZ R88, R202, c[0x0][0x2d0], -R92 ;  /* 0x0000b400ca587a23 */ /* 0x000fe4000001085c */
[----:B------:R2:W4:Y:S01]  /*b210*/  MUFU.EX2 R2, R0 ;  /* 0x0000000000027308 */ /* 0x0005220000000800 */
[--C-:B------:R-:W-:Y:S09]  /*b220*/  FFMA.FTZ R4, R14, c[0x0][0x2d0], -R94.reuse ;  /* 0x0000b4000e047a23 */ /* 0x100ff2000001085e */
[----:B------:R5:W-:Y:S01]  /*b230*/  MUFU.EX2 R5, R4 ;  /* 0x0000000400057308 */ /* 0x000be20000000800 */
[C---:B-1----:R-:W-:Y:S02]  /*b240*/  FMUL.FTZ R6, R68.reuse, R142 ;  /* 0x0000008e44067220 */ /* 0x042fe40000410000 */
[C---:B------:R-:W-:Y:S01]  /*b250*/  FMUL.FTZ R7, R68.reuse, R143 ;  /* 0x0000008f44077220 */ /* 0x040fe20000410000 */
[----:B------:R-:W-:Y:S01]  /*b260*/  MOV R143, R18 ;  /* 0x00000012008f7202 */ /* 0x000fe20000000f00 */
[C---:B------:R-:W-:Y:S05]  /*b270*/  FMUL.FTZ R18, R68.reuse, R154 ;  /* 0x0000009a44127220 */ /* 0x040fea0000410000 */
[----:B------:R1:W-:Y:S01]  /*b280*/  MUFU.EX2 R142, R12 ;  /* 0x0000000c008e7308 */ /* 0x0003e20000000800 */
[----:B------:R-:W-:Y:S01]  /*b290*/  F2FP.PACK_AB R66, R143, R61 ;  /* 0x0000003d8f42723e */ /* 0x000fe200000000ff */
[----:B------:R-:W-:Y:S02]  /*b2a0*/  FMUL.FTZ R19, R68, R155 ;  /* 0x0000009b44137220 */ /* 0x000fe40000410000 */
[--C-:B--2---:R-:W-:Y:S02]  /*b2b0*/  FFMA.FTZ R0, R10, c[0x0][0x2d0], -R94.reuse ;  /* 0x0000b4000a007a23 */ /* 0x104fe4000001085e */
[----:B------:R-:W-:Y:S02]  /*b2c0*/  IMAD.MOV.U32 R154, RZ, RZ, R191 ;  /* 0x000000ffff9a7224 */ /* 0x000fe400078e00bf */
[C---:B----4-:R-:W-:Y:S02]  /*b2d0*/  FMUL.FTZ R8, R2.reuse, R144 ;  /* 0x0000009002087220 */ /* 0x050fe40000410000 */
[----:B------:R2:W-:Y:S01]  /*b2e0*/  MUFU.EX2 R135, R0 ;  /* 0x0000000000877308 */ /* 0x0005e20000000800 */
[C---:B------:R-:W-:Y:S02]  /*b2f0*/  FMUL.FTZ R9, R2.reuse, R145 ;  /* 0x0000009102097220 */ /* 0x040fe40000410000 */
[C---:B------:R-:W-:Y:S01]  /*b300*/  FMUL.FTZ R13, R2.reuse, R149 ;  /* 0x00000095020d7220 */ /* 0x040fe20000410000 */
[----:B------:R-:W-:Y:S01]  /*b310*/  MOV R149, R86 ;  /* 0x0000005600957202 */ /* 0x000fe20000000f00 */
[--C-:B-----5:R-:W-:Y:S02]  /*b320*/  FFMA.FTZ R4, R15, c[0x0][0x2d0], -R94.reuse ;  /* 0x0000b4000f047a23 */ /* 0x120fe4000001085e */
[----:B------:R-:W-:Y:S02]  /*b330*/  IMAD.MOV.U32 R144, RZ, RZ, R83 ;  /* 0x000000ffff907224 */ /* 0x000fe400078e0053 */
[C---:B------:R-:W-:Y:S01]  /*b340*/  FMUL.FTZ R41, R2.reuse, R109 ;  /* 0x0000006d02297220 */ /* 0x040fe20000410000 */
[----:B------:R4:W-:Y:S01]  /*b350*/  MUFU.EX2 R58, R4 ;  /* 0x00000004003a7308 */ /* 0x0009e20000000800 */
[C---:B------:R-:W-:Y:S02]  /*b360*/  FMUL.FTZ R29, R2.reuse, R101 ;  /* 0x00000065021d7220 */ /* 0x040fe40000410000 */
[C---:B------:R-:W-:Y:S02]  /*b370*/  FMUL.FTZ R45, R2.reuse, R169 ;  /* 0x000000a9022d7220 */ /* 0x040fe40000410000 */
[----:B-1----:R-:W-:Y:S02]  /*b380*/  FMUL.FTZ R12, R2, R148 ;  /* 0x00000094020c7220 */ /* 0x002fe40000410000 */
[C---:B------:R-:W-:Y:S01]  /*b390*/  FMUL.FTZ R50, R68.reuse, R114 ;  /* 0x0000007244327220 */ /* 0x040fe20000410000 */
[----:B------:R-:W-:Y:S01]  /*b3a0*/  MOV R114, R95 ;  /* 0x0000005f00727202 */ /* 0x000fe20000000f00 */
[----:B------:R-:W-:Y:S01]  /*b3b0*/  FMUL.FTZ R51, R68, R115 ;  /* 0x0000007344337220 */ /* 0x000fe20000410000 */
[----:B------:R1:W-:Y:S01]  /*b3c0*/  MUFU.EX2 R101, R32 ;  /* 0x0000002000657308 */ /* 0x0003e20000000800 */
[----:B------:R-:W-:Y:S01]  /*b3d0*/  FMUL.FTZ R28, R2, R100 ;  /* 0x00000064021c7220 */ /* 0x000fe20000410000 */
[----:B------:R-:W-:Y:S01]  /*b3e0*/  MOV R95, R80 ;  /* 0x00000050005f7202 */ /* 0x000fe20000000f00 */
[----:B------:R-:W-:Y:S01]  /*b3f0*/  IMAD.MOV.U32 R148, RZ, RZ, R63 ;  /* 0x000000ffff947224 */ /* 0x000fe200078e003f */
[----:B------:R-:W5:Y:S01]  /*b400*/  LDSM.16.MT88.4 R80, [R213+0x900] ;  /* 0x00090000d550783b */ /* 0x000f620000004200 */
[----:B--2---:R-:W-:Y:S05]  /*b410*/  FFMA.FTZ R0, R11, c[0x0][0x2d0], -R94 ;  /* 0x0000b4000b007a23 */ /* 0x004fea000001085e */
[----:B------:R2:W2:Y:S01]  /*b420*/  MUFU.EX2 R136, R0 ;  /* 0x0000000000887308 */ /* 0x0004a20000000800 */
[----:B----4-:R-:W-:Y:S02]  /*b430*/  FFMA.FTZ R4, R190, c[0x0][0x2d0], -R71 ;  /* 0x0000b400be047a23 */ /* 0x010fe40000010847 */
[----:B------:R-:W-:Y:S02]  /*b440*/  IMAD.MOV.U32 R190, RZ, RZ, R24 ;  /* 0x000000ffffbe7224 */ /* 0x000fe400078e0018 */
[----:B------:R-:W-:Y:S05]  /*b450*/  FFMA.FTZ R24, R194, c[0x0][0x2d0], -R92 ;  /* 0x0000b400c2187a23 */ /* 0x000fea000001085c */
[----:B------:R4:W3:Y:S01]  /*b460*/  MUFU.EX2 R90, R4 ;  /* 0x00000004005a7308 */ /* 0x0008e20000000800 */
[----:B------:R-:W-:Y:S02]  /*b470*/  F2FP.PACK_AB R72, R190, R63 ;  /* 0x0000003fbe48723e */ /* 0x000fe400000000ff */
[----:B------:R-:W-:Y:S01]  /*b480*/  MOV R155, R190 ;  /* 0x000000be009b7202 */ /* 0x000fe20000000f00 */
[----:B-1----:R-:W-:Y:S06]  /*b490*/  FMUL.FTZ R32, R69, R104 ;  /* 0x0000006845207220 */ /* 0x002fec0000410000 */
[----:B------:R1:W-:Y:S01]  /*b4a0*/  MUFU.EX2 R31, R24 ;  /* 0x00000018001f7308 */ /* 0x0003e20000000800 */
[----:B--2---:R-:W-:Y:S02]  /*b4b0*/  FSEL R0, R3, RZ, P0 ;  /* 0x000000ff03007208 */ /* 0x004fe40000000000 */
[----:B------:R-:W-:Y:S02]  /*b4c0*/  F2FP.PACK_AB R65, R136, R135 ;  /* 0x000000878841723e */ /* 0x000fe400000000ff */
[----:B------:R-:W-:Y:S01]  /*b4d0*/  ISETP.GT.AND P0, PT, R229, UR4, PT ;  /* 0x00000004e5007c0c */ /* 0x000fe2000bf04270 */
[----:B------:R-:W-:Y:S01]  /*b4e0*/  FADD.FTZ R0, -R0, R138 ;  /* 0x0000008a00007221 */ /* 0x000fe20000010100 */
[----:B------:R-:W-:Y:S01]  /*b4f0*/  MOV R138, R25 ;  /* 0x00000019008a7202 */ /* 0x000fe20000000f00 */
[----:B------:R-:W-:Y:S01]  /*b500*/  FMUL.FTZ R25, R2, R161 ;  /* 0x000000a102197220 */ /* 0x000fe20000410000 */
[----:B------:R-:W-:Y:S01]  /*b510*/  MOV R161, R33 ;  /* 0x0000002100a17202 */ /* 0x000fe20000000f00 */
[----:B------:R-:W-:Y:S01]  /*b520*/  FMUL.FTZ R0, R0, c[0x0][0x2d0] ;  /* 0x0000b40000007a20 */ /* 0x000fe20000410000 */
[----:B------:R-:W-:Y:S01]  /*b530*/  F2FP.PACK_AB R75, R189, R138 ;  /* 0x0000008abd4b723e */ /* 0x000fe200000000ff */
[----:B----4-:R-:W-:Y:S01]  /*b540*/  FMUL.FTZ R4, R69, R140 ;  /* 0x0000008c45047220 */ /* 0x010fe20000410000 */
[----:B------:R2:W-:Y:S01]  /*b550*/  MUFU.EX2 R137, R44 ;  /* 0x0000002c00897308 */ /* 0x0005e20000000800 */
[----:B------:R-:W-:Y:S01]  /*b560*/  IMAD.MOV.U32 R140, RZ, RZ, R5 ;  /* 0x000000ffff8c7224 */ /* 0x000fe200078e0005 */
[----:B------:R-:W-:Y:S01]  /*b570*/  IADD3 R229, R229, -0x1, RZ ;  /* 0xffffffffe5e57810 */ /* 0x000fe20007ffe0ff */
[C---:B------:R-:W-:Y:S01]  /*b580*/  FMUL.FTZ R5, R69.reuse, R141 ;  /* 0x0000008d45057220 */ /* 0x040fe20000410000 */
[----:B---3--:R-:W-:Y:S01]  /*b590*/  MOV R141, R90 ;  /* 0x0000005a008d7202 */ /* 0x008fe20000000f00 */
[----:B------:R-:W-:Y:S01]  /*b5a0*/  FMUL.FTZ R33, R69, R105 ;  /* 0x0000006945217220 */ /* 0x000fe20000410000 */
[----:B------:R-:W-:Y:S01]  /*b5b0*/  F2FP.PACK_AB R67, R58, R140 ;  /* 0x0000008c3a43723e */ /* 0x000fe200000000ff */
[----:B-1----:R-:W-:Y:S03]  /*b5c0*/  FMUL.FTZ R24, R2, R160 ;  /* 0x000000a002187220 */ /* 0x002fe60000410000 */
[-C--:B------:R-:W-:Y:S01]  /*b5d0*/  HMMA.16816.F32 R4, R72, R20.reuse, R4 ;  /* 0x000000144804723c */ /* 0x080fe20000001804 */
[----:B------:R-:W1:Y:S01]  /*b5e0*/  MUFU.EX2 R0, R0 ;  /* 0x0000000000007308 */ /* 0x000e620000000800 */
[----:B------:R-:W-:Y:S02]  /*b5f0*/  IMAD.MOV.U32 R160, RZ, RZ, R34 ;  /* 0x000000ffffa07224 */ /* 0x000fe400078e0022 */
[----:B------:R-:W-:Y:S02]  /*b600*/  FMUL.FTZ R34, R68, R106 ;  /* 0x0000006a44227220 */ /* 0x000fe40000410000 */
[----:B--2---:R-:W-:Y:S02]  /*b610*/  FMUL.FTZ R44, R2, R168 ;  /* 0x000000a8022c7220 */ /* 0x004fe40000410000 */
[C---:B-1----:R-:W-:Y:S01]  /*b620*/  FMUL.FTZ R10, R0.reuse, R146 ;  /* 0x00000092000a7220 */ /* 0x042fe20000410000 */
[----:B------:R-:W-:Y:S03]  /*b630*/  MOV R146, R58 ;  /* 0x0000003a00927202 */ /* 0x000fe60000000f00 */
[----:B------:R-:W-:Y:S02]  /*b640*/  FMUL.FTZ R11, R0, R147 ;  /* 0x00000093000b7220 */ /* 0x000fe40000410000 */
[--C-:B------:R-:W-:Y:S02]  /*b650*/  FFMA.FTZ R58, R57, c[0x0][0x2d0], -R94.reuse ;  /* 0x0000b400393a7a23 */ /* 0x100fe4000001085e */
[----:B------:R-:W-:Y:S02]  /*b660*/  IMAD.MOV.U32 R147, RZ, RZ, R61 ;  /* 0x000000ffff937224 */ /* 0x000fe400078e003d */
[----:B------:R-:W-:Y:S01]  /*b670*/  FMUL.FTZ R61, R2, R125 ;  /* 0x0000007d023d7220 */ /* 0x000fe20000410000 */
[C---:B------:R-:W-:Y:S01]  /*b680*/  HMMA.16816.F32 R8, R64.reuse, R20, R8 ;  /* 0x000000144008723c */ /* 0x040fe20000001808 */
[C---:B------:R-:W-:Y:S01]  /*b690*/  FMUL.FTZ R14, R0.reuse, R150 ;  /* 0x00000096000e7220 */ /* 0x040fe20000410000 */
[----:B------:R-:W2:Y:S01]  /*b6a0*/  LDL.LU R125, [R1+0x10] ;  /* 0x00001000017d7983 */ /* 0x000ea20000300800 */
[----:B------:R-:W-:Y:S01]  /*b6b0*/  FMUL.FTZ R15, R0, R151 ;  /* 0x00000097000f7220 */ /* 0x000fe20000410000 */
[----:B------:R-:W-:Y:S01]  /*b6c0*/  MOV R151, R62 ;  /* 0x0000003e00977202 */ /* 0x000fe20000000f00 */
[----:B------:R-:W-:Y:S02]  /*b6d0*/  FFMA.FTZ R62, R60, c[0x0][0x2d0], -R94 ;  /* 0x0000b4003c3e7a23 */ /* 0x000fe4000001085e */
[----:B------:R-:W-:Y:S02]  /*b6e0*/  FFMA.FTZ R20, R193, c[0x0][0x2d0], -R71 ;  /* 0x0000b400c1147a23 */ /* 0x000fe40000010847 */
[----:B------:R-:W-:Y:S01]  /*b6f0*/  FMUL.FTZ R60, R2, R124 ;  /* 0x0000007c023c7220 */ /* 0x000fe20000410000 */
[-C--:B------:R-:W-:Y:S01]  /*b700*/  HMMA.16816.F32 R12, R64, R22.reuse, R12 ;  /* 0x00000016400c723c */ /* 0x080fe2000000180c */
[----:B------:R1:W3:Y:S01]  /*b710*/  MUFU.EX2 R91, R20 ;  /* 0x00000014005b7308 */ /* 0x0002e20000000800 */
[----:B------:R-:W4:Y:S01]  /*b720*/  LDL.LU R124, [R1+0x14] ;  /* 0x00001400017c7983 */ /* 0x000f220000300800 */
[C---:B------:R-:W-:Y:S02]  /*b730*/  FMUL.FTZ R21, R69.reuse, R157 ;  /* 0x0000009d45157220 */ /* 0x040fe40000410000 */
[C---:B------:R-:W-:Y:S02]  /*b740*/  FMUL.FTZ R26, R0.reuse, R162 ;  /* 0x000000a2001a7220 */ /* 0x040fe40000410000 */
[C---:B------:R-:W-:Y:S01]  /*b750*/  FMUL.FTZ R27, R0.reuse, R163 ;  /* 0x000000a3001b7220 */ /* 0x040fe20000410000 */
[C---:B------:R-:W-:Y:S01]  /*b760*/  HMMA.16816.F32 R16, R72.reuse, R22, R16 ;  /* 0x000000164810723c */ /* 0x040fe20000001810 */
[C---:B------:R-:W-:Y:S02]  /*b770*/  FMUL.FTZ R30, R0.reuse, R102 ;  /* 0x00000066001e7220 */ /* 0x040fe40000410000 */
[----:B------:R5:W-:Y:S01]  /*b780*/  MUFU.EX2 R157, R48 ;  /* 0x00000030009d7308 */ /* 0x000be20000000800 */
[----:B------:R-:W-:Y:S01]  /*b790*/  IMAD.MOV.U32 R102, RZ, RZ, R31 ;  /* 0x000000ffff667224 */ /* 0x000fe200078e001f */
[----:B------:R-:W-:Y:S01]  /*b7a0*/  MOV R163, R152 ;  /* 0x0000009800a37202 */ /* 0x000fe20000000f00 */
[----:B------:R-:W-:Y:S01]  /*b7b0*/  FMUL.FTZ R31, R0, R103 ;  /* 0x00000067001f7220 */ /* 0x000fe20000410000 */
[----:B------:R-:W-:Y:S01]  /*b7c0*/  MOV R103, R35 ;  /* 0x0000002300677202 */ /* 0x000fe20000000f00 */
[C---:B------:R-:W-:Y:S04]  /*b7d0*/  FMUL.FTZ R22, R68.reuse, R158 ;  /* 0x0000009e44167220 */ /* 0x040fe80000410000 */
[C---:B------:R-:W-:Y:S01]  /*b7e0*/  FMUL.FTZ R23, R68.reuse, R159 ;  /* 0x0000009f44177220 */ /* 0x040fe20000410000 */
[----:B------:R5:W-:Y:S01]  /*b7f0*/  MUFU.EX2 R158, R40 ;  /* 0x00000028009e7308 */ /* 0x000be20000000800 */
[----:B------:R-:W-:Y:S02]  /*b800*/  FMUL.FTZ R35, R68, R107 ;  /* 0x0000006b44237220 */ /* 0x000fe40000410000 */
[C---:B------:R-:W-:Y:S02]  /*b810*/  FMUL.FTZ R42, R0.reuse, R110 ;  /* 0x0000006e002a7220 */ /* 0x040fe40000410000 */
[C---:B-1----:R-:W-:Y:S02]  /*b820*/  FMUL.FTZ R20, R69.reuse, R156 ;  /* 0x0000009c45147220 */ /* 0x042fe40000410000 */
[----:B---3--:R-:W-:Y:S02]  /*b830*/  IMAD.MOV.U32 R115, RZ, RZ, R91 ;  /* 0x000000ffff737224 */ /* 0x008fe400078e005b */
[----:B------:R-:W-:Y:S01]  /*b840*/  IMAD.MOV.U32 R152, RZ, RZ, R148 ;  /* 0x000000ffff987224 */ /* 0x000fe200078e0094 */
[----:B------:R-:W-:Y:S01]  /*b850*/  MOV R148, R147 ;  /* 0x0000009300947202 */ /* 0x000fe20000000f00 */
[----:B------:R-:W-:Y:S01]  /*b860*/  IMAD.MOV.U32 R156, RZ, RZ, R188 ;  /* 0x000000ffff9c7224 */ /* 0x000fe200078e00bc */
[-C--:B------:R-:W-:Y:S01]  /*b870*/  HMMA.16816.F32 R20, R72, R36.reuse, R20 ;  /* 0x000000244814723c */ /* 0x080fe20000001814 */
[C---:B------:R-:W-:Y:S02]  /*b880*/  FMUL.FTZ R43, R0.reuse, R111 ;  /* 0x0000006f002b7220 */ /* 0x040fe40000410000 */
[----:B-----5:R-:W-:Y:S02]  /*b890*/  FMUL.FTZ R48, R69, R112 ;  /* 0x0000007045307220 */ /* 0x020fe40000410000 */
[----:B------:R1:W-:Y:S01]  /*b8a0*/  MUFU.EX2 R112, R58 ;  /* 0x0000003a00707308 */ /* 0x0003e20000000800 */
[C---:B------:R-:W-:Y:S02]  /*b8b0*/  FMUL.FTZ R46, R0.reuse, R170 ;  /* 0x000000aa002e7220 */ /* 0x040fe40000410000 */
[C---:B------:R-:W-:Y:S01]  /*b8c0*/  HMMA.16816.F32 R24, R64.reuse, R36, R24 ;  /* 0x000000244018723c */ /* 0x040fe20000001818 */
[----:B------:R-:W-:Y:S03]  /*b8d0*/  FMUL.FTZ R47, R0, R171 ;  /* 0x000000ab002f7220 */ /* 0x000fe60000410000 */
[C---:B------:R-:W-:Y:S02]  /*b8e0*/  FMUL.FTZ R40, R2.reuse, R108 ;  /* 0x0000006c02287220 */ /* 0x040fe40000410000 */
[----:B------:R-:W-:Y:S01]  /*b8f0*/  FMUL.FTZ R57, R2, R121 ;  /* 0x0000007902397220 */ /* 0x000fe20000410000 */
[----:B------:R3:W-:Y:S01]  /*b900*/  MUFU.EX2 R108, R62 ;  /* 0x0000003e006c7308 */ /* 0x0007e20000000800 */
[-C--:B------:R-:W-:Y:S01]  /*b910*/  HMMA.16816.F32 R28, R64, R38.reuse, R28 ;  /* 0x00000026401c723c */ /* 0x080fe2000000181c */
[----:B------:R-:W-:Y:S03]  /*b920*/  FFMA.FTZ R36, R49, c[0x0][0x2d0], -R93 ;  /* 0x0000b40031247a23 */ /* 0x000fe6000001085d */
[C---:B------:R-:W-:Y:S02]  /*b930*/  FMUL.FTZ R37, R69.reuse, R165 ;  /* 0x000000a545257220 */ /* 0x040fe40000410000 */
[C---:B------:R-:W-:Y:S02]  /*b940*/  FMUL.FTZ R49, R69.reuse, R113 ;  /* 0x0000007145317220 */ /* 0x040fe40000410000 */
[C---:B------:R-:W-:Y:S01]  /*b950*/  HMMA.16816.F32 R32, R72.reuse, R38, R32 ;  /* 0x000000264820723c */ /* 0x040fe20000001820 */
[----:B------:R5:W-:Y:S03]  /*b960*/  MUFU.EX2 R100, R36 ;  /* 0x0000002400647308 */ /* 0x000be60000000800 */
[----:B------:R-:W-:Y:S02]  /*b970*/  IMAD.MOV.U32 R150, RZ, RZ, R59 ;  /* 0x000000ffff967224 */ /* 0x000fe400078e003b */
[----:B-1----:R-:W-:Y:S02]  /*b980*/  FMUL.FTZ R58, R0, R122 ;  /* 0x0000007a003a7220 */ /* 0x002fe40000410000 */
[C---:B------:R-:W-:Y:S03]  /*b990*/  FMUL.FTZ R38, R68.reuse, R166 ;  /* 0x000000a644267220 */ /* 0x040fe60000410000 */
[----:B------:R1:W-:Y:S01]  /*b9a0*/  MUFU.EX2 R166, R88 ;  /* 0x0000005800a67308 */ /* 0x0003e20000000800 */
[----:B------:R-:W-:Y:S02]  /*b9b0*/  FMUL.FTZ R39, R68, R167 ;  /* 0x000000a744277220 */ /* 0x000fe40000410000 */
[C---:B------:R-:W-:Y:S02]  /*b9c0*/  FMUL.FTZ R59, R0.reuse, R123 ;  /* 0x0000007b003b7220 */ /* 0x040fe40000410000 */
[C---:B---3--:R-:W-:Y:S02]  /*b9d0*/  FMUL.FTZ R62, R0.reuse, R126 ;  /* 0x0000007e003e7220 */ /* 0x048fe40000410000 */
[----:B------:R-:W-:Y:S02]  /*b9e0*/  FMUL.FTZ R63, R0, R127 ;  /* 0x0000007f003f7220 */ /* 0x000fe40000410000 */
[----:B------:R-:W-:Y:S02]  /*b9f0*/  IMAD.MOV.U32 R113, RZ, RZ, R137 ;  /* 0x000000ffff717224 */ /* 0x000fe400078e0089 */
[----:B------:R-:W-:Y:S02]  /*ba00*/  IMAD.MOV.U32 R137, RZ, RZ, R85 ;  /* 0x000000ffff897224 */ /* 0x000fe400078e0055 */
[----:B------:R-:W-:Y:S01]  /*ba10*/  IMAD.MOV.U32 R147, RZ, RZ, R146 ;  /* 0x000000ffff937224 */ /* 0x000fe200078e0092 */
[----:B------:R-:W-:Y:S01]  /*ba20*/  MOV R146, R144 ;  /* 0x0000009000927202 */ /* 0x000fe20000000f00 */
[C---:B-----5:R-:W-:Y:S02]  /*ba30*/  FMUL.FTZ R36, R69.reuse, R164 ;  /* 0x000000a445247220 */ /* 0x060fe40000410000 */
[----:B------:R-:W-:Y:S02]  /*ba40*/  IMAD.MOV.U32 R144, RZ, RZ, R189 ;  /* 0x000000ffff907224 */ /* 0x000fe400078e00bd */
[----:B------:R-:W-:Y:S02]  /*ba50*/  IMAD.MOV.U32 R159, RZ, RZ, R186 ;  /* 0x000000ffff9f7224 */ /* 0x000fe400078e00ba */
[----:B------:R-:W-:Y:S01]  /*ba60*/  IMAD.MOV.U32 R162, RZ, RZ, R185 ;  /* 0x000000ffffa27224 */ /* 0x000fe200078e00b9 */
[-C--:B------:R-:W-:Y:S01]  /*ba70*/  HMMA.16816.F32 R36, R72, R52.reuse, R36 ;  /* 0x000000344824723c */ /* 0x080fe20000001824 */
[----:B-1----:R-:W-:Y:S07]  /*ba80*/  LDSM.16.MT88.4 R88, [R214+0x900] ;  /* 0x00090000d658783b */ /* 0x002fee0000004200 */
[C---:B------:R-:W-:Y:S07]  /*ba90*/  HMMA.16816.F32 R40, R64.reuse, R52, R40 ;  /* 0x000000344028723c */ /* 0x040fee0000001828 */
[--C-:B------:R-:W-:Y:S01]  /*baa0*/  FFMA.FTZ R52, R56, c[0x0][0x2d0], -R94.reuse ;  /* 0x0000b40038347a23 */ /* 0x100fe2000001085e */
[-C--:B------:R-:W-:Y:S01]  /*bab0*/  HMMA.16816.F32 R44, R64, R54.reuse, R44 ;  /* 0x00000036402c723c */ /* 0x080fe2000000182c */
[----:B------:R-:W-:Y:S02]  /*bac0*/  FMUL.FTZ R56, R2, R120 ;  /* 0x0000007802387220 */ /* 0x000fe40000410000 */
[----:B------:R1:W3:Y:S01]  /*bad0*/  MUFU.EX2 R104, R52 ;  /* 0x0000003400687308 */ /* 0x0002e20000000800 */
[C---:B------:R-:W-:Y:S04]  /*bae0*/  FMUL.FTZ R53, R69.reuse, R117 ;  /* 0x0000007545357220 */ /* 0x040fe80000410000 */
[C---:B------:R-:W-:Y:S07]  /*baf0*/  HMMA.16816.F32 R48, R72.reuse, R54, R48 ;  /* 0x000000364830723c */ /* 0x040fee0000001830 */
[C---:B------:R-:W-:Y:S02]  /*bb00*/  FMUL.FTZ R54, R68.reuse, R118 ;  /* 0x0000007644367220 */ /* 0x040fe40000410000 */
[----:B------:R-:W-:Y:S03]  /*bb10*/  FMUL.FTZ R55, R68, R119 ;  /* 0x0000007744377220 */ /* 0x000fe60000410000 */
[C---:B-1----:R-:W-:Y:S07]  /*bb20*/  FMUL.FTZ R52, R69.reuse, R116 ;  /* 0x0000007445347220 */ /* 0x042fee0000410000 */
[-C--:B------:R-:W-:Y:S08]  /*bb30*/  HMMA.16816.F32 R52, R72, R76.reuse, R52 ;  /* 0x0000004c4834723c */ /* 0x080ff00000001834 */
[C---:B------:R-:W-:Y:S07]  /*bb40*/  HMMA.16816.F32 R56, R64.reuse, R76, R56 ;  /* 0x0000004c4038723c */ /* 0x040fee0000001838 */
[----:B------:R-:W-:Y:S01]  /*bb50*/  FFMA.FTZ R76, R84, c[0x0][0x2d0], -R94 ;  /* 0x0000b400544c7a23 */ /* 0x000fe2000001085e */
[-C--:B------:R-:W-:Y:S01]  /*bb60*/  HMMA.16816.F32 R60, R64, R78.reuse, R60 ;  /* 0x0000004e403c723c */ /* 0x080fe2000000183c */
[----:B---3--:R-:W-:Y:S01]  /*bb70*/  F2FP.PACK_AB R77, R112, R104 ;  /* 0x00000068704d723e */ /* 0x008fe200000000ff */
[----:B------:R-:W1:Y:S01]  /*bb80*/  LDSM.16.MT88.4 R84, [R216+0x900] ;  /* 0x00090000d854783b */ /* 0x000e620000004200 */
[----:B------:R3:W5:Y:S04]  /*bb90*/  MUFU.EX2 R145, R76 ;  /* 0x0000004c00917308 */ /* 0x0007680000000800 */
[C---:B------:R-:W-:Y:S02]  /*bba0*/  FMUL.FTZ R64, R69.reuse, R128 ;  /* 0x0000008045407220 */ /* 0x040fe40000410000 */
[----:B------:R-:W-:Y:S03]  /*bbb0*/  FMUL.FTZ R65, R69, R129 ;  /* 0x0000008145417220 */ /* 0x000fe60000410000 */
[C---:B------:R-:W-:Y:S02]  /*bbc0*/  FMUL.FTZ R66, R68.reuse, R130 ;  /* 0x0000008244427220 */ /* 0x040fe40000410000 */
[----:B------:R-:W-:Y:S07]  /*bbd0*/  FMUL.FTZ R67, R68, R131 ;  /* 0x0000008344437220 */ /* 0x000fee0000410000 */
[----:B------:R-:W-:Y:S01]  /*bbe0*/  HMMA.16816.F32 R64, R72, R78, R64 ;  /* 0x0000004e4840723c */ /* 0x000fe20000001840 */
[--C-:B---3--:R-:W-:Y:S06]  /*bbf0*/  FFMA.FTZ R76, R197, c[0x0][0x2d0], -R71.reuse ;  /* 0x0000b400c54c7a23 */ /* 0x108fec0000010847 */
[----:B------:R-:W-:Y:S02]  /*bc00*/  F2FP.PACK_AB R74, R115, R103 ;  /* 0x00000067734a723e */ /* 0x000fe400000000ff */
[----:B------:R-:W-:Y:S01]  /*bc10*/  F2FP.PACK_AB R75, R114, R102 ;  /* 0x00000066724b723e */ /* 0x000fe200000000ff */
[----:B------:R3:W-:Y:S02]  /*bc20*/  MUFU.EX2 R105, R76 ;  /* 0x0000004c00697308 */ /* 0x0007e40000000800 */
[----:B------:R-:W-:Y:S02]  /*bc30*/  F2FP.PACK_AB R72, R141, R161 ;  /* 0x000000a18d48723e */ /* 0x000fe400000000ff */
[----:B------:R-:W-:Y:S02]  /*bc40*/  F2FP.PACK_AB R73, R142, R160 ;  /* 0x000000a08e49723e */ /* 0x000fe400000000ff */
[----:B------:R-:W-:Y:S02]  /*bc50*/  F2FP.PACK_AB R78, R113, R158 ;  /* 0x0000009e714e723e */ /* 0x000fe400000000ff */
[----:B-----5:R-:W-:Y:S03]  /*bc60*/  F2FP.PACK_AB R79, R145, R108 ;  /* 0x0000006c914f723e */ /* 0x020fe600000000ff */
[-C--:B------:R-:W-:Y:S01]  /*bc70*/  HMMA.16816.F32 R4, R72, R80.reuse, R4 ;  /* 0x000000504804723c */ /* 0x080fe20000001804 */
[--C-:B---3--:R-:W-:Y:S04]  /*bc80*/  FFMA.FTZ R76, R198, c[0x0][0x2d0], -R92.reuse ;  /* 0x0000b400c64c7a23 */ /* 0x108fe8000001085c */
        /* <DEDUP_REMOVED lines=12> */
[----:B------:R1:W3:Y:S07]  /*bd50*/  MUFU.EX2 R107, R80 ;  /* 0x00000050006b7308 */ /* 0x0002ee0000000800 */
        /* <DEDUP_REMOVED lines=8> */
[----:B-----5:R-:W-:Y:S06]  /*bde0*/  FFMA.FTZ R84, R200, c[0x0][0x2d0], -R93 ;  /* 0x0000b400c8547a23 */ /* 0x020fec000001085d */
[----:B------:R5:W-:Y:S01]  /*bdf0*/  MUFU.EX2 R202, R88 ;  /* 0x0000005800ca7308 */ /* 0x000be20000000800 */
[C---:B------:R-:W-:Y:S09]  /*be00*/  HMMA.16816.F32 R48, R72.reuse, R90, R48 ;  /* 0x0000005a4830723c */ /* 0x040ff20000001830 */
[----:B------:R2:W-:Y:S03]  /*be10*/  MUFU.EX2 R111, R84 ;  /* 0x00000054006f7308 */ /* 0x0005e60000000800 */
[----:B-1----:R-:W-:Y:S02]  /*be20*/  FFMA.FTZ R80, R206, c[0x0][0x2d0], -R92 ;  /* 0x0000b400ce507a23 */ /* 0x002fe4000001085c */
[----:B---3--:R-:W-:Y:S01]  /*be30*/  IMAD.MOV.U32 R206, RZ, RZ, R107 ;  /* 0x000000ffffce7224 */ /* 0x008fe200078e006b */
[----:B------:R-:W-:Y:S04]  /*be40*/  MOV R107, R184 ;  /* 0x000000b8006b7202 */ /* 0x000fe80000000f00 */
[----:B------:R1:W-:Y:S01]  /*be50*/  MUFU.EX2 R204, R80 ;  /* 0x0000005000cc7308 */ /* 0x0003e20000000800 */
[----:B-----5:R-:W-:Y:S02]  /*be60*/  FFMA.FTZ R88, R98, c[0x0][0x2d0], -R94 ;  /* 0x0000b40062587a23 */ /* 0x020fe4000001085e */
[--C-:B--2---:R-:W-:Y:S07]  /*be70*/  FFMA.FTZ R84, R201, c[0x0][0x2d0], -R93.reuse ;  /* 0x0000b400c9547a23 */ /* 0x104fee000001085d */
[----:B------:R2:W-:Y:S01]  /*be80*/  MUFU.EX2 R201, R88 ;  /* 0x0000005800c97308 */ /* 0x0005e20000000800 */
[----:B-1----:R-:W-:Y:S09]  /*be90*/  FFMA.FTZ R80, R139, c[0x0][0x2d0], -R93 ;  /* 0x0000b4008b507a23 */ /* 0x002ff2000001085d */
[----:B------:R1:W3:Y:S10]  /*bea0*/  MUFU.EX2 R110, R84 ;  /* 0x00000054006e7308 */ /* 0x0002f40000000800 */
[----:B------:R5:W-:Y:S01]  /*beb0*/  MUFU.EX2 R165, R80 ;  /* 0x0000005000a57308 */ /* 0x000be20000000800 */
[----:B--2---:R-:W-:Y:S01]  /*bec0*/  FFMA.FTZ R88, R232, c[0x0][0x2d0], -R92 ;  /* 0x0000b400e8587a23 */ /* 0x004fe2000001085c */
[----:B------:R-:W-:Y:S08]  /*bed0*/  MOV R232, R157 ;  /* 0x0000009d00e87202 */ /* 0x000ff00000000f00 */
[----:B------:R2:W-:Y:S01]  /*bee0*/  MUFU.EX2 R169, R88 ;  /* 0x0000005800a97308 */ /* 0x0005e20000000800 */
[--C-:B-1----:R-:W-:Y:S01]  /*bef0*/  FFMA.FTZ R84, R207, c[0x0][0x2d0], -R71.reuse ;  /* 0x0000b400cf547a23 */ /* 0x102fe20000010847 */
[----:B------:R-:W-:Y:S02]  /*bf00*/  MOV R207, R106 ;  /* 0x0000006a00cf7202 */ /* 0x000fe40000000f00 */
[----:B------:R-:W-:Y:S06]  /*bf10*/  MOV R106, R95 ;  /* 0x0000005f006a7202 */ /* 0x000fec0000000f00 */
[----:B------:R1:W-:Y:S01]  /*bf20*/  MUFU.EX2 R203, R84 ;  /* 0x0000005400cb7308 */ /* 0x0003e20000000800 */
[----:B-----5:R-:W5:Y:S08]  /*bf30*/  LDSM.16.MT88.4 R80, [R215+0x900] ;  /* 0x00090000d750783b */ /* 0x020f700000004200 */
[----:B--2---:R-:W-:Y:S01]  /*bf40*/  LDSM.16.MT88.4 R88, [R214+0x1100] ;  /* 0x00110000d658783b */ /* 0x004fe20000004200 */
[--C-:B-1----:R-:W-:Y:S04]  /*bf50*/  FFMA.FTZ R84, R96, c[0x0][0x2d0], -R94.reuse ;  /* 0x0000b40060547a23 */ /* 0x102fe8000001085e */
[----:B------:R1:W2:Y:S01]  /*bf60*/  MUFU.EX2 R109, R84 ;  /* 0x00000054006d7308 */ /* 0x0002a20000000800 */
[-C--:B-----5:R-:W-:Y:S08]  /*bf70*/  HMMA.16816.F32 R52, R72, R80.reuse, R52 ;  /* 0x000000504834723c */ /* 0x0a0ff00000001834 */
[C---:B------:R-:W-:Y:S01]  /*bf80*/  HMMA.16816.F32 R56, R76.reuse, R80, R56 ;  /* 0x000000504c38723c */ /* 0x040fe20000001838 */
[----:B-1----:R-:W1:Y:S06]  /*bf90*/  LDSM.16.MT88.4 R84, [R213+0x1100] ;  /* 0x00110000d554783b */ /* 0x002e6c0000004200 */
[----:B------:R-:W-:Y:S01]  /*bfa0*/  FFMA.FTZ R80, R99, c[0x0][0x2d0], -R94 ;  /* 0x0000b40063507a23 */ /* 0x000fe2000001085e */
[-C--:B------:R-:W-:Y:S03]  /*bfb0*/  HMMA.16816.F32 R60, R76, R82.reuse, R60 ;  /* 0x000000524c3c723c */ /* 0x080fe6000000183c */
[----:B------:R5:W4:Y:S04]  /*bfc0*/  MUFU.EX2 R200, R80 ;  /* 0x0000005000c87308 */ /* 0x000b280000000800 */
[----:B------:R-:W-:Y:S01]  /*bfd0*/  FFMA.FTZ R76, R208, c[0x0][0x2d0], -R71 ;  /* 0x0000b400d04c7a23 */ /* 0x000fe20000010847 */
[----:B------:R-:W-:Y:S01]  /*bfe0*/  HMMA.16816.F32 R64, R72, R82, R64 ;  /* 0x000000524840723c */ /* 0x000fe20000001840 */
[----:B---3--:R-:W-:Y:S03]  /*bff0*/  F2FP.PACK_AB R78, R110, R111 ;  /* 0x0000006f6e4e723e */ /* 0x008fe600000000ff */
[----:B--2---:R-:W-:Y:S01]  /*c000*/  F2FP.PACK_AB R77, R202, R109 ;  /* 0x0000006dca4d723e */ /* 0x004fe200000000ff */
[----:B------:R2:W-:Y:S01]  /*c010*/  MUFU.EX2 R171, R76 ;  /* 0x0000004c00ab7308 */ /* 0x0005e20000000800 */
[----:B------:R-:W-:Y:S02]  /*c020*/  MOV R208, R145 ;  /* 0x0000009100d07202 */ /* 0x000fe40000000f00 */
[----:B------:R-:W-:Y:S04]  /*c030*/  F2FP.PACK_AB R73, R166, R167 ;  /* 0x000000a7a649723e */ /* 0x000fe800000000ff */
[----:B------:R-:W-:Y:S02]  /*c040*/  F2FP.PACK_AB R74, R206, R207 ;  /* 0x000000cfce4a723e */ /* 0x000fe400000000ff */
[----:B------:R-:W-:Y:S01]  /*c050*/  F2FP.PACK_AB R75, R204, R205 ;  /* 0x000000cdcc4b723e */ /* 0x000fe200000000ff */
[----:B-----5:R-:W3:Y:S01]  /*c060*/  LDSM.16.MT88.4 R80, [R216+0x1100] ;  /* 0x00110000d850783b */ /* 0x020ee20000004200 */
[----:B----4-:R-:W-:Y:S01]  /*c070*/  F2FP.PACK_AB R79, R200, R201 ;  /* 0x000000c9c84f723e */ /* 0x010fe200000000ff */
[----:B--2---:R-:W-:Y:S02]  /*c080*/  FFMA.FTZ R76, R210, c[0x0][0x2d0], -R92 ;  /* 0x0000b400d24c7a23 */ /* 0x004fe4000001085c */
[----:B------:R-:W-:Y:S01]  /*c090*/  IMAD.MOV.U32 R210, RZ, RZ, R105 ;  /* 0x000000ffffd27224 */ /* 0x000fe200078e0069 */
[----:B------:R-:W-:Y:S01]  /*c0a0*/  MOV R105, R187 ;  /* 0x000000bb00697202 */ /* 0x000fe20000000f00 */
[----:B------:R2:W-:Y:S03]  /*c0b0*/  MUFU.EX2 R170, R76 ;  /* 0x0000004c00aa7308 */ /* 0x0005e60000000800 */
[----:B------:R-:W-:Y:S01]  /*c0c0*/  F2FP.PACK_AB R72, R210, R157 ;  /* 0x0000009dd248723e */ /* 0x000fe200000000ff */
[----:B------:R-:W-:Y:S04]  /*c0d0*/  IMAD.MOV.U32 R157, RZ, RZ, R153 ;  /* 0x000000ffff9d7224 */ /* 0x000fe800078e0099 */
[----:B------:R-:W-:Y:S02]  /*c0e0*/  FFMA.FTZ R68, R68, R124, R157 ;  /* 0x0000007c44447223 */ /* 0x000fe4000001009d */
[-C--:B-1----:R-:W-:Y:S01]  /*c0f0*/  HMMA.16816.F32 R4, R72, R84.reuse, R4 ;  /* 0x000000544804723c */ /* 0x082fe20000001804 */
[----:B--2---:R-:W-:Y:S07]  /*c100*/  F2FP.PACK_AB R76, R164, R165 ;  /* 0x000000a5a44c723e */ /* 0x004fee00000000ff */
[C---:B------:R-:W-:Y:S07]  /*c110*/  HMMA.16816.F32 R8, R76.reuse, R84, R8 ;  /* 0x000000544c08723c */ /* 0x040fee0000001808 */
[--C-:B------:R-:W-:Y:S01]  /*c120*/  FFMA.FTZ R84, R234, c[0x0][0x2d0], -R71.reuse ;  /* 0x0000b400ea547a23 */ /* 0x100fe20000010847 */
[-C--:B------:R-:W-:Y:S01]  /*c130*/  HMMA.16816.F32 R12, R76, R86.reuse, R12 ;  /* 0x000000564c0c723c */ /* 0x080fe2000000180c */
[----:B------:R-:W-:Y:S02]  /*c140*/  IMAD.MOV.U32 R234, RZ, RZ, R104 ;  /* 0x000000ffffea7224 */ /* 0x000fe400078e0068 */
[----:B------:R1:W-:Y:S05]  /*c150*/  MUFU.EX2 R199, R84 ;  /* 0x0000005400c77308 */ /* 0x0003ea0000000800 */
[C---:B------:R-:W-:Y:S08]  /*c160*/  HMMA.16816.F32 R16, R72.reuse, R86, R16 ;  /* 0x000000564810723c */ /* 0x040ff00000001810 */
[-C--:B---3--:R-:W-:Y:S08]  /*c170*/  HMMA.16816.F32 R20, R72, R80.reuse, R20 ;  /* 0x000000504814723c */ /* 0x088ff00000001814 */
[C---:B------:R-:W-:Y:S01]  /*c180*/  HMMA.16816.F32 R24, R76.reuse, R80, R24 ;  /* 0x000000504c18723c */ /* 0x040fe20000001818 */
[----:B-1----:R-:W-:Y:S03]  /*c190*/  FFMA.FTZ R84, R235, c[0x0][0x2d0], -R71 ;  /* 0x0000b400eb547a23 */ /* 0x002fe60000010847 */
[----:B------:R-:W-:Y:S03]  /*c1a0*/  MOV R235, R158 ;  /* 0x0000009e00eb7202 */ /* 0x000fe60000000f00 */
[--C-:B------:R-:W-:Y:S01]  /*c1b0*/  FFMA.FTZ R80, R209, c[0x0][0x2d0], -R93.reuse ;  /* 0x0000b400d1507a23 */ /* 0x100fe2000001085d */
[-C--:B------:R-:W-:Y:S01]  /*c1c0*/  HMMA.16816.F32 R28, R76, R82.reuse, R28 ;  /* 0x000000524c1c723c */ /* 0x080fe2000000181c */
[----:B------:R1:W-:Y:S03]  /*c1d0*/  MUFU.EX2 R198, R84 ;  /* 0x0000005400c67308 */ /* 0x0003e60000000800 */
[----:B------:R-:W-:Y:S01]  /*c1e0*/  MOV R158, R152 ;  /* 0x00000098009e7202 */ /* 0x000fe20000000f00 */
[----:B------:R-:W-:Y:S01]  /*c1f0*/  IMAD.MOV.U32 R209, RZ, RZ, R234 ;  /* 0x000000ffffd17224 */ /* 0x000fe200078e00ea */
[----:B------:R-:W-:Y:S02]  /*c200*/  MOV R234, R112 ;  /* 0x0000007000ea7202 */ /* 0x000fe40000000f00 */
[C---:B------:R-:W-:Y:S01]  /*c210*/  HMMA.16816.F32 R32, R72.reuse, R82, R32 ;  /* 0x000000524820723c */ /* 0x040fe20000001820 */
[----:B------:R-:W-:Y:S02]  /*c220*/  FFMA.FTZ R69, R69, R125, R158 ;  /* 0x0000007d45457223 */ /* 0x000fe4000001009e */
        /* <DEDUP_REMOVED lines=9> */
[----:B--2---:R-:W-:Y:S03]  /*c2c0*/  FFMA.FTZ R80, R211, c[0x0][0x2d0], -R93 ;  /* 0x0000b400d3507a23 */ /* 0x004fe6000001085d */
[----:B------:R-:W-:Y:S01]  /*c2d0*/  MOV R211, R235 ;  /* 0x000000eb00d37202 */ /* 0x000fe20000000f00 */
[----:B------:R-:W-:Y:S02]  /*c2e0*/  IMAD.MOV.U32 R235, RZ, RZ, R113 ;  /* 0x000000ffffeb7224 */ /* 0x000fe400078e0071 */
[----:B------:R2:W-:Y:S01]  /*c2f0*/  MUFU.EX2 R119, R88 ;  /* 0x0000005800777308 */ /* 0x0005e20000000800 */
[C---:B------:R-:W-:Y:S09]  /*c300*/  HMMA.16816.F32 R48, R72.reuse, R90, R48 ;  /* 0x0000005a4830723c */ /* 0x040ff20000001830 */
[----:B------:R3:W-:Y:S03]  /*c310*/  MUFU.EX2 R195, R80 ;  /* 0x0000005000c37308 */ /* 0x0007e60000000800 */
[----:B-1----:R-:W-:Y:S01]  /*c320*/  FFMA.FTZ R84, R237, c[0x0][0x2d0], -R92 ;  /* 0x0000b400ed547a23 */ /* 0x002fe2000001085c */
[----:B------:R-:W-:Y:S02]  /*c330*/  MOV R237, R155 ;  /* 0x0000009b00ed7202 */ /* 0x000fe40000000f00 */
[----:B------:R-:W-:Y:S04]  /*c340*/  LDSM.16.MT88.4 R152, [R213+0x2900] ;  /* 0x00290000d598783b */ /* 0x000fe80000004200 */
[----:B------:R1:W-:Y:S01]  /*c350*/  MUFU.EX2 R197, R84 ;  /* 0x0000005400c57308 */ /* 0x0003e20000000800 */
[----:B--2---:R-:W-:Y:S09]  /*c360*/  FFMA.FTZ R88, R174, c[0x0][0x2d0], -R94 ;  /* 0x0000b400ae587a23 */ /* 0x004ff2000001085e */
[----:B------:R2:W-:Y:S01]  /*c370*/  MUFU.EX2 R118, R88 ;  /* 0x0000005800767308 */ /* 0x0005e20000000800 */
[----:B---3--:R-:W-:Y:S02]  /*c380*/  FFMA.FTZ R80, R230, c[0x0][0x2d0], -R93 ;  /* 0x0000b400e6507a23 */ /* 0x008fe4000001085d */
[----:B------:R-:W-:Y:S07]  /*c390*/  IMAD.MOV.U32 R230, RZ, RZ, R147 ;  /* 0x000000ffffe67224 */ /* 0x000fee00078e0093 */
[----:B------:R3:W-:Y:S01]  /*c3a0*/  MUFU.EX2 R193, R80 ;  /* 0x0000005000c17308 */ /* 0x0007e20000000800 */
[----:B-1----:R-:W1:Y:S01]  /*c3b0*/  LDSM.16.MT88.4 R84, [R215+0x1100] ;  /* 0x00110000d754783b */ /* 0x002e620000004200 */
[----:B--2---:R-:W-:Y:S08]  /*c3c0*/  FFMA.FTZ R88, R243, c[0x0][0x2d0], -R92 ;  /* 0x0000b400f3587a23 */ /* 0x004ff0000001085c */
        /* <DEDUP_REMOVED lines=8> */
[----:B------:R-:W-:Y:S01]  /*c450*/  IMAD.MOV.U32 R238, RZ, RZ, R141 ;  /* 0x000000ffffee7224 */ /* 0x000fe200078e008d */
[----:B------:R1:W-:Y:S02]  /*c460*/  MUFU.EX2 R192, R80 ;  /* 0x0000005000c07308 */ /* 0x0003e40000000800 */
[--C-:B------:R-:W-:Y:S01]  /*c470*/  FFMA.FTZ R84, R175, c[0x0][0x2d0], -R94.reuse ;  /* 0x0000b400af547a23 */ /* 0x100fe2000001085e */
[-C--:B------:R-:W-:Y:S07]  /*c480*/  HMMA.16816.F32 R60, R76, R86.reuse, R60 ;  /* 0x000000564c3c723c */ /* 0x080fee000000183c */
        /* <DEDUP_REMOVED lines=14> */
[--C-:B---3--:R-:W-:Y:S01]  /*c570*/  FFMA.FTZ R76, R240, c[0x0][0x2d0], -R92.reuse ;  /* 0x0000b400f04c7a23 */ /* 0x108fe2000001085c */
        /* <DEDUP_REMOVED lines=8> */
[-C--:B------:R-:W-:Y:S03]  /*c600*/  HMMA.16816.F32 R12, R76, R82.reuse, R12 ;  /* 0x000000524c0c723c */ /* 0x080fe6000000180c */
[----:B------:R1:W-:Y:S05]  /*c610*/  MUFU.EX2 R123, R80 ;  /* 0x00000050007b7308 */ /* 0x0003ea0000000800 */
[C---:B------:R-:W-:Y:S08]  /*c620*/  HMMA.16816.F32 R16, R72.reuse, R82, R16 ;  /* 0x000000524810723c */ /* 0x040ff00000001810 */
[-C--:B------:R-:W-:Y:S08]  /*c630*/  HMMA.16816.F32 R20, R72, R84.reuse, R20 ;  /* 0x000000544814723c */ /* 0x080ff00000001814 */
[C---:B------:R-:W-:Y:S01]  /*c640*/  HMMA.16816.F32 R24, R76.reuse, R84, R24 ;  /* 0x000000544c18723c */ /* 0x040fe20000001818 */
[----:B-1----:R-:W-:Y:S06]  /*c650*/  FFMA.FTZ R80, R247, c[0x0][0x2d0], -R71 ;  /* 0x0000b400f7507a23 */ /* 0x002fec0000010847 */
[--C-:B------:R-:W-:Y:S01]  /*c660*/  FFMA.FTZ R84, R242, c[0x0][0x2d0], -R93.reuse ;  /* 0x0000b400f2547a23 */ /* 0x100fe2000001085d */
[-C--:B------:R-:W-:Y:S01]  /*c670*/  HMMA.16816.F32 R28, R76, R86.reuse, R28 ;  /* 0x000000564c1c723c */ /* 0x080fe2000000181c */
[----:B------:R1:W-:Y:S07]  /*c680*/  MUFU.EX2 R188, R80 ;  /* 0x0000005000bc7308 */ /* 0x0003ee0000000800 */
        /* <DEDUP_REMOVED lines=63> */
[----:B---3--:R-:W-:Y:S03]  /*ca80*/  FFMA.FTZ R71, R151, c[0x0][0x2d0], -R92 ;  /* 0x0000b40097477a23 */ /* 0x008fe6000001085c */
[----:B----4-:R-:W-:Y:S01]  /*ca90*/  F2FP.PACK_AB R130, R139, R173 ;  /* 0x000000ad8b82723e */ /* 0x010fe200000000ff */
[----:B------:R-:W-:Y:S01]  /*caa0*/  IMAD.MOV.U32 R151, RZ, RZ, R150 ;  /* 0x000000ffff977224 */ /* 0x000fe200078e0096 */
[----:B------:R-:W-:Y:S02]  /*cab0*/  MOV R150, R149 ;  /* 0x0000009500967202 */ /* 0x000fe40000000f00 */
[C---:B------:R-:W-:Y:S01]  /*cac0*/  HMMA.16816.F32 R32, R72.reuse, R82, R32 ;  /* 0x000000524820723c */ /* 0x040fe20000001820 */
[----:B------:R-:W2:Y:S03]  /*cad0*/  LDL.LU R83, [R1+0x18] ;  /* 0x0000180001537983 */ /* 0x000ea60000300800 */
[----:B------:R-:W-:Y:S01]  /*cae0*/  FFMA.FTZ R92, R137, c[0x0][0x2d0], -R92 ;  /* 0x0000b400895c7a23 */ /* 0x000fe2000001085c */
[----:B------:R-:W-:Y:S01]  /*caf0*/  MOV R149, R138 ;  /* 0x0000008a00957202 */ /* 0x000fe20000000f00 */
[----:B------:R-:W-:Y:S01]  /*cb00*/  IMAD.MOV.U32 R158, RZ, RZ, R150 ;  /* 0x000000ffff9e7224 */ /* 0x000fe200078e0096 */
[----:B------:R3:W-:Y:S02]  /*cb10*/  MUFU.EX2 R138, R71 ;  /* 0x00000047008a7308 */ /* 0x0007e40000000800 */
[----:B------:R-:W-:Y:S01]  /*cb20*/  MOV R157, R149 ;  /* 0x00000095009d7202 */ /* 0x000fe20000000f00 */
[-C--:B------:R-:W-:Y:S07]  /*cb30*/  HMMA.16816.F32 R36, R72, R88.reuse, R36 ;  /* 0x000000584824723c */ /* 0x080fee0000001824 */
[----:B------:R-:W4:Y:S01]  /*cb40*/  MUFU.EX2 R137, R92 ;  /* 0x0000005c00897308 */ /* 0x000f220000000800 */
[C---:B------:R-:W-:Y:S08]  /*cb50*/  HMMA.16816.F32 R40, R76.reuse, R88, R40 ;  /* 0x000000584c28723c */ /* 0x040ff00000001828 */
[-C--:B------:R-:W-:Y:S01]  /*cb60*/  HMMA.16816.F32 R44, R76, R90.reuse, R44 ;  /* 0x0000005a4c2c723c */ /* 0x080fe2000000182c */
[--C-:B---3--:R-:W-:Y:S03]  /*cb70*/  FFMA.FTZ R71, R163, c[0x0][0x2d0], -R93.reuse ;  /* 0x0000b400a3477a23 */ /* 0x108fe6000001085d */
[----:B------:R-:W-:Y:S04]  /*cb80*/  IMAD.MOV.U32 R163, RZ, RZ, R144 ;  /* 0x000000ffffa37224 */ /* 0x000fe800078e0090 */
[C---:B------:R-:W-:Y:S01]  /*cb90*/  HMMA.16816.F32 R48, R72.reuse, R90, R48 ;  /* 0x0000005a4830723c */ /* 0x040fe20000001830 */
[----:B------:R3:W-:Y:S03]  /*cba0*/  MUFU.EX2 R99, R71 ;  /* 0x0000004700637308 */ /* 0x0007e60000000800 */
[----:B----4-:R-:W-:Y:S04]  /*cbb0*/  F2FP.PACK_AB R131, R137, R138 ;  /* 0x0000008a8983723e */ /* 0x010fe800000000ff */
[-C--:B-1----:R-:W-:Y:S08]  /*cbc0*/  HMMA.16816.F32 R52, R72, R84.reuse, R52 ;  /* 0x000000544834723c */ /* 0x082ff00000001834 */
[C---:B------:R-:W-:Y:S08]  /*cbd0*/  HMMA.16816.F32 R56, R76.reuse, R84, R56 ;  /* 0x000000544c38723c */ /* 0x040ff00000001838 */
[-C--:B------:R-:W-:Y:S01]  /*cbe0*/  HMMA.16816.F32 R60, R76, R86.reuse, R60 ;  /* 0x000000564c3c723c */ /* 0x080fe2000000183c */
[----:B---3--:R-:W-:Y:S03]  /*cbf0*/  FFMA.FTZ R71, R162, c[0x0][0x2d0], -R93 ;  /* 0x0000b400a2477a23 */ /* 0x008fe6000001085d */
[----:B------:R-:W-:Y:S01]  /*cc00*/  MOV R162, R143 ;  /* 0x0000008f00a27202 */ /* 0x000fe20000000f00 */
[----:B------:R1:W3:Y:S03]  /*cc10*/  MUFU.EX2 R92, R71 ;  /* 0x00000047005c7308 */ /* 0x0002e60000000800 */
[----:B------:R-:W-:Y:S08]  /*cc20*/  HMMA.16816.F32 R64, R72, R86, R64 ;  /* 0x000000564840723c */ /* 0x000ff00000001840 */
[-C--:B------:R-:W-:Y:S07]  /*cc30*/  HMMA.16816.F32 R140, R128, R152.reuse, R4 ;  /* 0x00000098808c723c */ /* 0x080fee0000001804 */
[----:B------:R-:W-:Y:S01]  /*cc40*/  FADD.FTZ R4, R237, R69 ;  /* 0x00000045ed047221 */ /* 0x000fe20000010000 */
[----:B------:R-:W-:Y:S01]  /*cc50*/  MOV R237, R115 ;  /* 0x0000007300ed7202 */ /* 0x000fe20000000f00 */
[----:B------:R-:W-:Y:S03]  /*cc60*/  FADD.FTZ R6, R236, R68 ;  /* 0x00000044ec067221 */ /* 0x000fe60000010000 */
[----:B------:R-:W-:Y:S01]  /*cc70*/  FADD.FTZ R4, R158, R4 ;  /* 0x000000049e047221 */ /* 0x000fe20000010000 */
[----:B------:R-:W-:Y:S01]  /*cc80*/  MOV R236, R114 ;  /* 0x0000007200ec7202 */ /* 0x000fe20000000f00 */
[--C-:B-1----:R-:W-:Y:S01]  /*cc90*/  FFMA.FTZ R71, R159, c[0x0][0x2d0], -R93.reuse ;  /* 0x0000b4009f477a23 */ /* 0x102fe2000001085d */
[----:B------:R-:W1:Y:S01]  /*cca0*/  LDSM.16.MT88.4 R112, [R214+0x2900] ;  /* 0x00290000d670783b */ /* 0x000e620000004200 */
[----:B------:R-:W-:Y:S01]  /*ccb0*/  FFMA.FTZ R93, R183, c[0x0][0x2d0], -R93 ;  /* 0x0000b400b75d7a23 */ /* 0x000fe2000001085d */
[----:B---3--:R-:W-:Y:S01]  /*ccc0*/  F2FP.PACK_AB R124, R92, R99 ;  /* 0x000000635c7c723e */ /* 0x008fe200000000ff */
[----:B------:R-:W-:Y:S01]  /*ccd0*/  FADD.FTZ R6, R157, R6 ;  /* 0x000000069d067221 */ /* 0x000fe20000010000 */
[----:B------:R3:W-:Y:S01]  /*cce0*/  MUFU.EX2 R82, R71 ;  /* 0x0000004700527308 */ /* 0x0007e20000000800 */
[----:B------:R-:W-:Y:S01]  /*ccf0*/  FADD.FTZ R4, R240, R4 ;  /* 0x00000004f0047221 */ /* 0x000fe20000010000 */
[----:B------:R-:W-:Y:S08]  /*cd00*/  MOV R159, R151 ;  /* 0x00000097009f7202 */ /* 0x000ff00000000f00 */
[----:B------:R-:W4:Y:S01]  /*cd10*/  MUFU.EX2 R93, R93 ;  /* 0x0000005d005d7308 */ /* 0x000f220000000800 */
[--C-:B---3--:R-:W-:Y:S09]  /*cd20*/  FFMA.FTZ R71, R178, c[0x0][0x2d0], -R94.reuse ;  /* 0x0000b400b2477a23 */ /* 0x108ff2000001085e */
[----:B------:R3:W-:Y:S01]  /*cd30*/  MUFU.EX2 R80, R71 ;  /* 0x0000004700507308 */ /* 0x0007e20000000800 */
[----:B----4-:R-:W-:Y:S01]  /*cd40*/  F2FP.PACK_AB R126, R93, R82 ;  /* 0x000000525d7e723e */ /* 0x010fe200000000ff */
[--C-:B---3--:R-:W-:Y:S08]  /*cd50*/  FFMA.FTZ R71, R179, c[0x0][0x2d0], -R94.reuse ;  /* 0x0000b400b3477a23 */ /* 0x108ff0000001085e */
[----:B------:R3:W4:Y:S02]  /*cd60*/  MUFU.EX2 R81, R71 ;  /* 0x0000004700517308 */ /* 0x0007240000000800 */
[--C-:B---3--:R-:W-:Y:S01]  /*cd70*/  FFMA.FTZ R71, R180, c[0x0][0x2d0], -R94.reuse ;  /* 0x0000b400b4477a23 */ /* 0x108fe2000001085e */
[----:B----4-:R-:W-:Y:S01]  /*cd80*/  F2FP.PACK_AB R125, R81, R80 ;  /* 0x00000050517d723e */ /* 0x010fe200000000ff */
[----:B------:R-:W-:Y:S02]  /*cd90*/  FFMA.FTZ R94, R70, c[0x0][0x2d0], -R94 ;  /* 0x0000b400465e7a23 */ /* 0x000fe4000001085e */
[----:B------:R-:W3:Y:S04]  /*cda0*/  LDL.LU R70, [R1+0x1c] ;  /* 0x00001c0001467983 */ /* 0x000ee80000300800 */
[----:B------:R-:W-:Y:S10]  /*cdb0*/  MUFU.EX2 R71, R71 ;  /* 0x0000004700477308 */ /* 0x000ff40000000800 */
[----:B------:R-:W4:Y:S02]  /*cdc0*/  MUFU.EX2 R94, R94 ;  /* 0x0000005e005e7308 */ /* 0x000f240000000800 */
[----:B----4-:R-:W-:Y:S07]  /*cdd0*/  F2FP.PACK_AB R127, R94, R71 ;  /* 0x000000475e7f723e */ /* 0x010fee00000000ff */
[C---:B------:R-:W-:Y:S01]  /*cde0*/  HMMA.16816.F32 R144, R124.reuse, R152, R8 ;  /* 0x000000987c90723c */ /* 0x040fe20000001808 */
[----:B--2---:R-:W-:Y:S01]  /*cdf0*/  FFMA.FTZ R2, R2, R83, R156 ;  /* 0x0000005302027223 */ /* 0x004fe2000001009c */
[----:B------:R-:W-:Y:S06]  /*ce00*/  MOV R156, R148 ;  /* 0x00000094009c7202 */ /* 0x000fec0000000f00 */
[-C--:B------:R-:W-:Y:S01]  /*ce10*/  HMMA.16816.F32 R148, R124, R154.reuse, R12 ;  /* 0x0000009a7c94723c */ /* 0x080fe2000000180c */
[----:B------:R-:W-:Y:S04]  /*ce20*/  FADD.FTZ R2, R159, R2 ;  /* 0x000000029f027221 */ /* 0x000fe80000010000 */
[----:B------:R-:W-:Y:S02]  /*ce30*/  FADD.FTZ R5, R156, R2 ;  /* 0x000000029c057221 */ /* 0x000fe40000010000 */
[----:B------:R-:W-:Y:S01]  /*ce40*/  FADD.FTZ R2, R163, R6 ;  /* 0x00000006a3027221 */ /* 0x000fe20000010000 */
[C---:B------:R-:W-:Y:S01]  /*ce50*/  HMMA.16816.F32 R152, R128.reuse, R154, R16 ;  /* 0x0000009a8098723c */ /* 0x040fe20000001810 */
[----:B------:R-:W-:Y:S07]  /*ce60*/  FADD.FTZ R6, R161, R4 ;  /* 0x00000004a1067221 */ /* 0x000fee0000010000 */
[-C--:B------:R-:W-:Y:S01]  /*ce70*/  HMMA.16816.F32 R156, R128, R104.reuse, R20 ;  /* 0x00000068809c723c */ /* 0x080fe20000001814 */
[----:B---3--:R-:W-:Y:S03]  /*ce80*/  FFMA.FTZ R8, R0, R70, R135 ;  /* 0x0000004600087223 */ /* 0x008fe60000010087 */
[----:B------:R-:W-:Y:S02]  /*ce90*/  FADD.FTZ R0, R162, R5 ;  /* 0x00000005a2007221 */ /* 0x000fe40000010000 */
[----:B------:R-:W-:Y:S01]  /*cea0*/  FADD.FTZ R8, R136, R8 ;  /* 0x0000000888087221 */ /* 0x000fe20000010000 */
[----:B------:R-:W-:Y:S01]  /*ceb0*/  MOV R136, R133 ;  /* 0x0000008500887202 */ /* 0x000fe20000000f00 */
[----:B------:R-:W-:Y:S04]  /*cec0*/  FADD.FTZ R5, R160, R2 ;  /* 0x00000002a0057221 */ /* 0x000fe80000010000 */
        /* <DEDUP_REMOVED lines=64> */
[----:B------:R-:W-:Y:S03]  /*d2d0*/  FADD.FTZ R8, R120, R8 ;  /* 0x0000000878087221 */ /* 0x000fe60000010000 */
[----:B------:R-:W-:Y:S02]  /*d2e0*/  FADD.FTZ R9, R122, R0 ;  /* 0x000000007a097221 */ /* 0x000fe40000010000 */
[----:B------:R-:W-:Y:S01]  /*d2f0*/  FADD.FTZ R2, R186, R10 ;  /* 0x0000000aba027221 */ /* 0x000fe20000010000 */
[C---:B------:R-:W-:Y:S01]  /*d300*/  HMMA.16816.F32 R120, R124.reuse, R4, R56 ;  /* 0x000000047c78723c */ /* 0x040fe20000001838 */
[----:B------:R-:W-:Y:S02]  /*d310*/  FADD.FTZ R0, R188, R11 ;  /* 0x0000000bbc007221 */ /* 0x000fe40000010000 */
[----:B------:R-:W-:Y:S04]  /*d320*/  IMAD.MOV.U32 R135, RZ, RZ, R134 ;  /* 0x000000ffff877224 */ /* 0x000fe800078e0086 */
[----:B------:R-:W-:Y:S01]  /*d330*/  FADD.FTZ R4, R97, R8 ;  /* 0x0000000861047221 */ /* 0x000fe20000010000 */
[-C--:B------:R-:W-:Y:S01]  /*d340*/  HMMA.16816.F32 R124, R124, R6.reuse, R60 ;  /* 0x000000067c7c723c */ /* 0x080fe2000000183c */
[----:B------:R-:W-:Y:S03]  /*d350*/  FADD.FTZ R8, R187, R9 ;  /* 0x00000009bb087221 */ /* 0x000fe60000010000 */
[----:B------:R-:W-:Y:S02]  /*d360*/  FADD.FTZ R9, R185, R2 ;  /* 0x00000002b9097221 */ /* 0x000fe40000010000 */
[----:B------:R-:W-:Y:S02]  /*d370*/  FADD.FTZ R4, R96, R4 ;  /* 0x0000000460047221 */ /* 0x000fe40000010000 */
[----:B------:R-:W-:Y:S01]  /*d380*/  FADD.FTZ R5, R184, R0 ;  /* 0x00000000b8057221 */ /* 0x000fe20000010000 */
[----:B------:R-:W-:Y:S03]  /*d390*/  HMMA.16816.F32 R128, R128, R6, R64 ;  /* 0x000000068080723c */ /* 0x000fe60000001840 */
[----:B------:R-:W-:Y:S02]  /*d3a0*/  FADD.FTZ R2, R174, R8 ;  /* 0x00000008ae027221 */ /* 0x000fe40000010000 */
[----:B------:R-:W-:Y:S02]  /*d3b0*/  FADD.FTZ R4, R95, R4 ;  /* 0x000000045f047221 */ /* 0x000fe40000010000 */
[----:B------:R-:W-:Y:S02]  /*d3c0*/  FADD.FTZ R0, R99, R9 ;  /* 0x0000000963007221 */ /* 0x000fe40000010000 */
[----:B------:R-:W-:Y:S03]  /*d3d0*/  FADD.FTZ R5, R175, R5 ;  /* 0x00000005af057221 */ /* 0x000fe60000010000 */
[----:B------:R-:W-:Y:S02]  /*d3e0*/  FADD.FTZ R8, R172, R2 ;  /* 0x00000002ac087221 */ /* 0x000fe40000010000 */
[----:B------:R-:W-:Y:S02]  /*d3f0*/  FADD.FTZ R2, R80, R4 ;  /* 0x0000000450027221 */ /* 0x000fe40000010000 */
[----:B------:R-:W-:Y:S02]  /*d400*/  FADD.FTZ R4, R92, R0 ;  /* 0x000000005c047221 */ /* 0x000fe40000010000 */
[----:B------:R-:W-:Y:S02]  /*d410*/  FADD.FTZ R0, R173, R5 ;  /* 0x00000005ad007221 */ /* 0x000fe40000010000 */
[----:B------:R-:W-:Y:S01]  /*d420*/  FADD.FTZ R5, R138, R8 ;  /* 0x000000088a057221 */ /* 0x000fe20000010000 */
[----:B------:R-:W-:Y:S01]  /*d430*/  MOV R138, R3 ;  /* 0x00000003008a7202 */ /* 0x000fe20000000f00 */
[----:B------:R-:W-:Y:S02]  /*d440*/  FADD.FTZ R6, R139, R0 ;  /* 0x000000008b067221 */ /* 0x000fe40000010000 */
[----:B------:R-:W-:Y:S01]  /*d450*/  FADD.FTZ R5, R137, R5 ;  /* 0x0000000589057221 */ /* 0x000fe20000010000 */
[----:B------:R-:W-:Y:S01]  /*d460*/  MOV R137, R132 ;  /* 0x0000008400897202 */ /* 0x000fe20000000f00 */
        /* <DEDUP_REMOVED lines=9> */
[----:B------:R-:W-:-:S05]  /*d500*/  @P0 BRA `(.L_x_2112) ;  /* 0xffffa49000000947 */ /* 0x000fca000383ffff */
.L_x_2095:
        /* <DEDUP_REMOVED lines=24> */
.L_x_2114:
[----:B------:R-:W-:-:S04]  /*d690*/  MOV R4, c[0x0][0x32c] ;  /* 0x0000cb0000047a02 */ /* 0x000fc80000000f00 */
[----:B------:R-:W-:-:S13]  /*d6a0*/  ISETP.NE.AND P0, PT, R4, 0x1, PT ;  /* 0x000000010400780c */ /* 0x000fda0003f05270 */
[----:B------:R-:W-:-:S05]  /*d6b0*/  @P0 IMAD.HI.U32 R4, R0, c[0x0][0x330], RZ ;  /* 0x0000cc0000040a27 */ /* 0x000fca00078e00ff */
[----:B------:R-:W-:-:S05]  /*d6c0*/  @P0 SHF.R.U32.HI R0, RZ, c[0x0][0x334], R4 ;  /* 0x0000cd00ff000a19 */ /* 0x000fca0000011604 */
.L_x_2115:
[----:B------:R-:W-:-:S05]  /*d6d0*/  IMAD R0, R0, c[0x0][0x32c], RZ ;  /* 0x0000cb0000007a24 */ /* 0x000fca00078e02ff */
[----:B------:R-:W-:-:S03]  /*d6e0*/  IMNMX R2, R2, R0, !PT ;  /* 0x0000000002027217 */ /* 0x000fc60007800200 */
.L_x_2113:
[----:B------:R-:W2:Y:S01]  /*d6f0*/  LDL R4, [R1] ;  /* 0x0000000001047983 */ /* 0x000ea20000100800 */
[----:B------:R-:W-:-:S05]  /*d700*/  IADD3 R2, R2, 0x5f, RZ ;  /* 0x0000005f02027810 */ /* 0x000fca0007ffe0ff */
[----:B------:R-:W-:-:S05]  /*d710*/  IMAD.HI R2, R2, 0x2aaaaaab, RZ ;  /* 0x2aaaaaab02027827 */ /* 0x000fca00078e02ff */
[----:B------:R-:W-:-:S04]  /*d720*/  SHF.R.U32.HI R0, RZ, 0x1f, R2 ;  /* 0x0000001fff007819 */ /* 0x000fc80000011602 */
[----:B------:R-:W-:-:S04]  /*d730*/  LEA.HI.SX32 R0, R2, R0, 0x1c ;  /* 0x0000000002007211 */ /* 0x000fc800078fe2ff */
[----:B--2---:R-:W-:-:S04]  /*d740*/  IMNMX R237, R4, R0, !PT ;  /* 0x0000000004ed7217 */ /* 0x004fc80007800200 */
[----:B------:R-:W-:-:S13]  /*d750*/  ISETP.GE.AND P0, PT, R229, R237, PT ;  /* 0x000000ede500720c */ /* 0x000fda0003f06270 */
[----:B------:R-:W-:Y:S05]  /*d760*/  @!P0 BRA `(.L_x_2116) ;  /* 0x0000369000008947 */ /* 0x000fea0003800000 */
[----:B------:R-:W-:Y:S01]  /*d770*/  MOV R135, R133 ;  /* 0x0000008500877202 */ /* 0x000fe20000000f00 */
[----:B------:R-:W-:Y:S01]  /*d780*/  IMAD.MOV.U32 R139, RZ, RZ, R3 ;  /* 0x000000ffff8b7224 */ /* 0x000fe200078e0003 */
[----:B------:R-:W-:Y:S01]  /*d790*/  MOV R0, R134 ;  /* 0x0000008600007202 */ /* 0x000fe20000000f00 */
[----:B------:R-:W-:Y:S01]  /*d7a0*/  IMAD.MOV.U32 R230, RZ, RZ, R229 ;  /* 0x000000ffffe67224 */ /* 0x000fe200078e00e5 */
[----:B------:R-:W-:Y:S01]  /*d7b0*/  MOV R138, R132 ;  /* 0x00000084008a7202 */ /* 0x000fe20000000f00 */
[----:B------:R-:W-:Y:S01]  /*d7c0*/  IMAD.MOV.U32 R239, RZ, RZ, c[0x0][0x1e4] ;  /* 0x00007900ffef7624 */ /* 0x000fe200078e00ff */
[----:B------:R-:W-:Y:S02]  /*d7d0*/  MOV R238, c[0x0][0x1e0] ;  /* 0x0000780000ee7a02 */ /* 0x000fe40000000f00 */
.L_x_2117:
[----:B------:R-:W2:Y:S01]  /*d7e0*/  LDL R229, [R1] ;  /* 0x0000000001e57983 */ /* 0x000ea20000100800 */
[----:B------:R-:W-:Y:S04]  /*d7f0*/  DEPBAR.LE SB0, 0x0 ;  /* 0x000080000000791a */ /* 0x000fe80000000000 */
[----:B------:R-:W-:Y:S08]  /*d800*/  BAR.SYNC.DEFER_BLOCKING 0x0 ;  /* 0x0000000000007b1d */ /* 0x000ff00000010000 */
[----:B------:R-:W-:Y:S08]  /*d810*/  LDSM.16.M88.4 R96, [R219+0x6100] ;  /* 0x00610000db60783b */ /* 0x000ff00000000200 */
[----:B------:R-:W3:Y:S06]  /*d820*/  LDL.64 R202, [R1+0x40] ;  /* 0x0000400001ca7983 */ /* 0x000eec0000100a00 */
[----:B------:R-:W4:Y:S06]  /*d830*/  LDL.64 R200, [R1+0x48] ;  /* 0x0000480001c87983 */ /* 0x000f2c0000100a00 */
[----:B------:R-:W1:Y:S08]  /*d840*/  LDSM.16.M88.4 R16, [R212+0x3100] ;  /* 0x00310000d410783b */ /* 0x000e700000000200 */
[----:B------:R-:W5:Y:S08]  /*d850*/  LDSM.16.M88.4 R92, [R219+0x8100] ;  /* 0x00810000db5c783b */ /* 0x000f700000000200 */
[----:B------:R-:W5:Y:S08]  /*d860*/  LDSM.16.M88.4 R32, [R212+0x3900] ;  /* 0x00390000d420783b */ /* 0x000f700000000200 */
[----:B------:R-:W4:Y:S06]  /*d870*/  LDL.64 R242, [R1+0x28] ;  /* 0x0000280001f27983 */ /* 0x000f2c0000100a00 */
[----:B------:R-:W5:Y:S08]  /*d880*/  LDSM.16.M88.4 R48, [R212+0x4100] ;  /* 0x00410000d430783b */ /* 0x000f700000000200 */
[----:B------:R-:W4:Y:S01]  /*d890*/  LDL.64 R240, [R1+0x38] ;  /* 0x0000380001f07983 */ /* 0x000f220000100a00 */
[-C--:B-1----:R-:W-:Y:S05]  /*d8a0*/  HMMA.16816.F32 R4, R96, R16.reuse, RZ ;  /* 0x000000106004723c */ /* 0x082fea00000018ff */
[----:B------:R-:W1:Y:S03]  /*d8b0*/  LDSM.16.M88.4 R64, [R212+0x4900] ;  /* 0x00490000d440783b */ /* 0x000e660000000200 */
[C---:B-----5:R-:W-:Y:S05]  /*d8c0*/  HMMA.16816.F32 R8, R92.reuse, R16, RZ ;  /* 0x000000105c08723c */ /* 0x060fea00000018ff */
[----:B------:R-:W5:Y:S03]  /*d8d0*/  LDSM.16.M88.4 R80, [R212+0x5100] ;  /* 0x00510000d450783b */ /* 0x000f660000000200 */
[-C--:B------:R-:W-:Y:S05]  /*d8e0*/  HMMA.16816.F32 R12, R92, R18.reuse, RZ ;  /* 0x000000125c0c723c */ /* 0x080fea00000018ff */
[----:B------:R-:W1:Y:S03]  /*d8f0*/  LDSM.16.M88.4 R172, [R212+0x5900] ;  /* 0x00590000d4ac783b */ /* 0x000e660000000200 */
[C---:B------:R-:W-:Y:S05]  /*d900*/  HMMA.16816.F32 R16, R96.reuse, R18, RZ ;  /* 0x000000126010723c */ /* 0x040fea00000018ff */
[----:B------:R-:W-:Y:S03]  /*d910*/  LDSM.16.M88.4 R176, [R222+0x6100] ;  /* 0x00610000deb0783b */ /* 0x000fe60000000200 */
[-C--:B------:R-:W-:Y:S05]  /*d920*/  HMMA.16816.F32 R20, R96, R32.reuse, RZ ;  /* 0x000000206014723c */ /* 0x080fea00000018ff */
[----:B------:R-:W1:Y:S03]  /*d930*/  LDSM.16.M88.4 R180, [R223] ;  /* 0x00000000dfb4783b */ /* 0x000e660000000200 */
[C---:B------:R-:W-:Y:S05]  /*d940*/  HMMA.16816.F32 R24, R92.reuse, R32, RZ ;  /* 0x000000205c18723c */ /* 0x040fea00000018ff */
[----:B------:R-:W1:Y:S03]  /*d950*/  LDSM.16.M88.4 R184, [R222+0x8100] ;  /* 0x00810000deb8783b */ /* 0x000e660000000200 */
[-C--:B------:R-:W-:Y:S05]  /*d960*/  HMMA.16816.F32 R28, R92, R34.reuse, RZ ;  /* 0x000000225c1c723c */ /* 0x080fea00000018ff */
[----:B------:R-:W1:Y:S03]  /*d970*/  LDSM.16.M88.4 R188, [R228] ;  /* 0x00000000e4bc783b */ /* 0x000e660000000200 */
[C---:B------:R-:W-:Y:S05]  /*d980*/  HMMA.16816.F32 R32, R96.reuse, R34, RZ ;  /* 0x000000226020723c */ /* 0x040fea00000018ff */
[----:B------:R-:W2:Y:S03]  /*d990*/  LDSM.16.M88.4 R192, [R227] ;  /* 0x00000000e3c0783b */ /* 0x000ea60000000200 */
        /* <DEDUP_REMOVED lines=19> */
[-C--:B------:R-:W-:Y:S03]  /*dad0*/  HMMA.16816.F32 R12, R184, R182.reuse, R12 ;  /* 0x000000b6b80c723c */ /* 0x080fe6000000180c */
[----:B--2---:R-:W-:Y:S05]  /*dae0*/  ISETP.GT.AND P0, PT, R229, R230, PT ;  /* 0x000000e6e500720c */ /* 0x004fea0003f04270 */
[C---:B------:R-:W-:Y:S01]  /*daf0*/  HMMA.16816.F32 R16, R176.reuse, R182, R16 ;  /* 0x000000b6b010723c */ /* 0x040fe20000001810 */
[----:B------:R-:W2:Y:S07]  /*db00*/  LDSM.16.M88.4 R180, [R225] ;  /* 0x00000000e1b4783b */ /* 0x000eae0000000200 */
[-C--:B------:R-:W-:Y:S04]  /*db10*/  HMMA.16816.F32 R20, R176, R188.reuse, R20 ;  /* 0x000000bcb014723c */ /* 0x080fe80000001814 */
[----:B------:R-:W-:Y:S01]  /*db20*/  @!P0 SHF.R.S32.HI R2, RZ, 0x1f, R230 ;  /* 0x0000001fff028819 */ /* 0x000fe200000114e6 */
[----:B------:R-:W-:Y:S03]  /*db30*/  @!P0 IMAD.WIDE.U32 R132, R230, c[0x0][0x208], RZ ;  /* 0x00008200e6848a25 */ /* 0x000fe600078e00ff */
[C---:B------:R-:W-:Y:S04]  /*db40*/  HMMA.16816.F32 R24, R184.reuse, R188, R24 ;  /* 0x000000bcb818723c */ /* 0x040fe80000001818 */
[----:B------:R-:W-:Y:S04]  /*db50*/  @!P0 IMAD R2, R2, c[0x0][0x208], RZ ;  /* 0x0000820002028a24 */ /* 0x000fe800078e02ff */
[-C--:B------:R-:W-:Y:S04]  /*db60*/  HMMA.16816.F32 R28, R184, R190.reuse, R28 ;  /* 0x000000beb81c723c */ /* 0x080fe8000000181c */
[----:B------:R-:W-:Y:S04]  /*db70*/  @!P0 IMAD R2, R230, c[0x0][0x20c], R2 ;  /* 0x00008300e6028a24 */ /* 0x000fe800078e0202 */
[C---:B------:R-:W-:Y:S01]  /*db80*/  HMMA.16816.F32 R32, R176.reuse, R190, R32 ;  /* 0x000000beb020723c */ /* 0x040fe20000001820 */
[----:B------:R-:W5:Y:S03]  /*db90*/  LDSM.16.M88.4 R188, [R224] ;  /* 0x00000000e0bc783b */ /* 0x000f660000000200 */
[----:B---3--:R-:W-:Y:S02]  /*dba0*/  @!P0 MOV R3, R203 ;  /* 0x000000cb00038202 */ /* 0x008fe40000000f00 */
[----:B------:R-:W-:Y:S02]  /*dbb0*/  @!P0 IADD3 R133, R133, R2, RZ ;  /* 0x0000000285858210 */ /* 0x000fe40007ffe0ff */
[-C--:B------:R-:W-:Y:S04]  /*dbc0*/  HMMA.16816.F32 R36, R176, R192.reuse, R36 ;  /* 0x000000c0b024723c */ /* 0x080fe80000001824 */
[----:B----4-:R-:W-:Y:S04]  /*dbd0*/  @!P0 MOV R2, R200 ;  /* 0x000000c800028202 */ /* 0x010fe80000000f00 */
[C---:B------:R-:W-:Y:S04]  /*dbe0*/  HMMA.16816.F32 R40, R184.reuse, R192, R40 ;  /* 0x000000c0b828723c */ /* 0x040fe80000001828 */
[----:B------:R-:W-:Y:S04]  /*dbf0*/  @!P0 IMAD.WIDE.U32 R2, R132, 0x60, R2 ;  /* 0x0000006084028825 */ /* 0x000fe800078e0002 */
[-C--:B------:R-:W-:Y:S04]  /*dc00*/  HMMA.16816.F32 R44, R184, R194.reuse, R44 ;  /* 0x000000c2b82c723c */ /* 0x080fe8000000182c */
[----:B------:R-:W-:Y:S01]  /*dc10*/  @!P0 IMAD R132, R133, 0x60, RZ ;  /* 0x0000006085848824 */ /* 0x000fe200078e02ff */
[----:B------:R-:W-:Y:S03]  /*dc20*/  @!P0 LEA R198, P1, R2, c[0x0][0x1f8], 0x1 ;  /* 0x00007e0002c68a11 */ /* 0x000fe600078208ff */
[C---:B------:R-:W-:Y:S04]  /*dc30*/  HMMA.16816.F32 R48, R176.reuse, R194, R48 ;  /* 0x000000c2b030723c */ /* 0x040fe80000001830 */
[----:B------:R-:W-:Y:S02]  /*dc40*/  @!P0 IADD3 R3, R3, R132, RZ ;  /* 0x0000008403038210 */ /* 0x000fe40007ffe0ff */
[----:B------:R-:W-:Y:S02]  /*dc50*/  @!P0 IADD3 R196, P2, R198, UR9, RZ ;  /* 0x00000009c6c48c10 */ /* 0x000fe4000ff5e0ff */
[-C--:B-1----:R-:W-:Y:S04]  /*dc60*/  HMMA.16816.F32 R52, R176, R172.reuse, R52 ;  /* 0x000000acb034723c */ /* 0x082fe80000001834 */
[----:B------:R-:W-:Y:S02]  /*dc70*/  @!P0 LEA.HI.X R199, R2, c[0x0][0x1fc], R3, 0x1, P1 ;  /* 0x00007f0002c78a11 */ /* 0x000fe400008f0c03 */
[----:B------:R-:W-:Y:S02]  /*dc80*/  @!P0 IADD3 R136, P1, R196, UR9, RZ ;  /* 0x00000009c4888c10 */ /* 0x000fe4000ff3e0ff */
[C---:B------:R-:W-:Y:S01]  /*dc90*/  HMMA.16816.F32 R56, R184.reuse, R172, R56 ;  /* 0x000000acb838723c */ /* 0x040fe20000001838 */
[----:B------:R-:W-:Y:S01]  /*dca0*/  @!PT LDS RZ, [RZ] ;  /* 0x00000000fffff984 */ /* 0x000fe20000000800 */
[----:B------:R-:W-:Y:S01]  /*dcb0*/  @!PT LDS RZ, [RZ] ;  /* 0x00000000fffff984 */ /* 0x000fe20000000800 */
[----:B------:R-:W-:Y:S01]  /*dcc0*/  @!PT LDS RZ, [RZ] ;  /* 0x00000000fffff984 */ /* 0x000fe20000000800 */
[----:B------:R1:W-:Y:S03]  /*dcd0*/  @!P0 LDGSTS.E.BYPASS.LTC128B.128 [R231+0x100], [R198.64], !P6 ;  /* 0x00100000c6e78fae */ /* 0x0003e6000f101d4c */
[----:B------:R-:W-:Y:S02]  /*dce0*/  @!P0 IADD3.X R197, R199, UR8, RZ, P2, !PT ;  /* 0x00000008c7c58c10 */ /* 0x000fe400097fe4ff */
[----:B------:R-:W-:Y:S02]  /*dcf0*/  @!P0 IADD3 R132, P3, R136, UR9, RZ ;  /* 0x0000000988848c10 */ /* 0x000fe4000ff7e0ff */
[-C--:B------:R-:W-:Y:S01]  /*dd00*/  HMMA.16816.F32 R60, R184, R174.reuse, R60 ;  /* 0x000000aeb83c723c */ /* 0x080fe2000000183c */
[----:B------:R1:W-:Y:S03]  /*dd10*/  @!P0 LDGSTS.E.BYPASS.LTC128B.128 [R231+0x900], [R196.64], !P6 ;  /* 0x00900000c4e78fae */ /* 0x0003e6000f101d4c */
[----:B------:R-:W-:Y:S02]  /*dd20*/  @!P0 IADD3.X R137, R197, UR8, RZ, P1, !PT ;  /* 0x00000008c5898c10 */ /* 0x000fe40008ffe4ff */
[----:B------:R-:W-:Y:S02]  /*dd30*/  @!P0 IADD3 R2, P2, R132, UR9, RZ ;  /* 0x0000000984028c10 */ /* 0x000fe4000ff5e0ff */
[C---:B------:R-:W-:Y:S01]  /*dd40*/  HMMA.16816.F32 R64, R176.reuse, R174, R64 ;  /* 0x000000aeb040723c */ /* 0x040fe20000001840 */
[----:B------:R3:W-:Y:S03]  /*dd50*/  @!P0 LDGSTS.E.BYPASS.LTC128B.128 [R231+0x1100], [R136.64], !P6 ;  /* 0x0110000088e78fae */ /* 0x0007e6000f101d4c */
[----:B------:R-:W-:Y:S02]  /*dd60*/  @!P0 IADD3.X R133, R137, UR8, RZ, P3, !PT ;  /* 0x0000000889858c10 */ /* 0x000fe40009ffe4ff */
[----:B------:R-:W-:Y:S02]  /*dd70*/  @!P0 IADD3 R192, P1, R2, UR9, RZ ;  /* 0x0000000902c08c10 */ /* 0x000fe4000ff3e0ff */
[-C--:B--2---:R-:W-:Y:S01]  /*dd80*/  HMMA.16816.F32 R68, R176, R180.reuse, R68 ;  /* 0x000000b4b044723c */ /* 0x084fe20000001844 */
[----:B------:R2:W-:Y:S03]  /*dd90*/  @!P0 LDGSTS.E.BYPASS.LTC128B.128 [R231+0x1900], [R132.64], !P6 ;  /* 0x0190000084e78fae */ /* 0x0005e6000f101d4c */
[----:B------:R-:W-:Y:S04]  /*dda0*/  @!P0 IADD3.X R3, R133, UR8, RZ, P2, !PT ;  /* 0x0000000885038c10 */ /* 0x000fe800097fe4ff */
[C---:B------:R-:W-:Y:S01]  /*ddb0*/  HMMA.16816.F32 R72, R184.reuse, R180, R72 ;  /* 0x000000b4b848723c */ /* 0x040fe20000001848 */
[----:B------:R4:W-:Y:S03]  /*ddc0*/  @!P0 LDGSTS.E.BYPASS.LTC128B.128 [R231+0x2100], [R2.64], !P6 ;  /* 0x0210000002e78fae */ /* 0x0009e6000f101d4c */
[----:B------:R-:W-:Y:S04]  /*ddd0*/  @!P0 IADD3.X R193, R3, UR8, RZ, P1, !PT ;  /* 0x0000000803c18c10 */ /* 0x000fe80008ffe4ff */
[-C--:B------:R-:W-:Y:S01]  /*dde0*/  HMMA.16816.F32 R76, R184, R182.reuse, R76 ;  /* 0x000000b6b84c723c */ /* 0x080fe2000000184c */
[----:B------:R2:W-:Y:S02]  /*ddf0*/  @!P0 LDGSTS.E.BYPASS.LTC128B.128 [R231+0x2900], [R192.64], !P6 ;  /* 0x02900000c0e78fae */ /* 0x0005e4000f101d4c */
[C---:B------:R-:W-:Y:S02]  /*de00*/  ISETP.GT.AND P0, PT, R230.reuse, R229, PT ;  /* 0x000000e5e600720c */ /* 0x040fe40003f04270 */
[----:B------:R-:W-:Y:S03]  /*de10*/  IADD3 R229, R230, -0x1, RZ ;  /* 0xffffffffe6e57810 */ /* 0x000fe60007ffe0ff */
[C---:B------:R-:W-:Y:S01]  /*de20*/  HMMA.16816.F32 R80, R176.reuse, R182, R80 ;  /* 0x000000b6b050723c */ /* 0x040fe20000001850 */
[----:B-1----:R-:W-:Y:S07]  /*de30*/  LDSM.16.M88.4 R196, [R218+0x3100] ;  /* 0x00310000dac4783b */ /* 0x002fee0000000200 */
[-C--:B-----5:R-:W-:Y:S01]  /*de40*/  HMMA.16816.F32 R84, R176, R188.reuse, R84 ;  /* 0x000000bcb054723c */ /* 0x0a0fe20000001854 */
[----:B------:R-:W-:Y:S07]  /*de50*/  LDSM.16.M88.4 R200, [R220+0x8100] ;  /* 0x00810000dcc8783b */ /* 0x000fee0000000200 */
[C---:B------:R-:W-:Y:S01]  /*de60*/  HMMA.16816.F32 R88, R184.reuse, R188, R88 ;  /* 0x000000bcb858723c */ /* 0x040fe20000001858 */
[----:B------:R-:W0:Y:S07]  /*de70*/  LDGDEPBAR ;  /* 0x00000000000079af */ /* 0x000e2e0000000000 */
[-C--:B------:R-:W-:Y:S01]  /*de80*/  HMMA.16816.F32 R92, R184, R190.reuse, R92 ;  /* 0x000000beb85c723c */ /* 0x080fe2000000185c */
[----:B--2---:R-:W1:Y:S07]  /*de90*/  LDSM.16.M88.4 R192, [R220+0x6100] ;  /* 0x00610000dcc0783b */ /* 0x004e6e0000000200 */
[----:B------:R-:W-:Y:S01]  /*dea0*/  HMMA.16816.F32 R96, R176, R190, R96 ;  /* 0x000000beb060723c */ /* 0x000fe20000001860 */
[----:B------:R-:W2:Y:S08]  /*deb0*/  LDSM.16.M88.4 R204, [R218+0x3900] ;  /* 0x00390000dacc783b */ /* 0x000eb00000000200 */
[----:B------:R-:W5:Y:S08]  /*dec0*/  LDSM.16.M88.4 R208, [R218+0x4100] ;  /* 0x00410000dad0783b */ /* 0x000f700000000200 */
[----:B------:R-:W2:Y:S08]  /*ded0*/  LDSM.16.M88.4 R172, [R218+0x4900] ;  /* 0x00490000daac783b */ /* 0x000eb00000000200 */
[----:B------:R-:W2:Y:S01]  /*dee0*/  LDSM.16.M88.4 R176, [R218+0x5100] ;  /* 0x00510000dab0783b */ /* 0x000ea20000000200 */
[-C--:B-1----:R-:W-:Y:S07]  /*def0*/  HMMA.16816.F32 R4, R192, R196.reuse, R4 ;  /* 0x000000c4c004723c */ /* 0x082fee0000001804 */
[----:B------:R-:W1:Y:S01]  /*df00*/  LDSM.16.M88.4 R180, [R218+0x5900] ;  /* 0x00590000dab4783b */ /* 0x000e620000000200 */
[C---:B------:R-:W-:Y:S07]  /*df10*/  HMMA.16816.F32 R8, R200.reuse, R196, R8 ;  /* 0x000000c4c808723c */ /* 0x040fee0000001808 */
[----:B------:R-:W-:Y:S01]  /*df20*/  LDSM.16.M88.4 R184, [R221+0x6100] ;  /* 0x00610000ddb8783b */ /* 0x000fe20000000200 */
[-C--:B------:R-:W-:Y:S07]  /*df30*/  HMMA.16816.F32 R12, R200, R198.reuse, R12 ;  /* 0x000000c6c80c723c */ /* 0x080fee000000180c */
[----:B------:R-:W1:Y:S01]  /*df40*/  LDSM.16.M88.4 R188, [R217] ;  /* 0x00000000d9bc783b */ /* 0x000e620000000200 */
[C---:B------:R-:W-:Y:S07]  /*df50*/  HMMA.16816.F32 R16, R192.reuse, R198, R16 ;  /* 0x000000c6c010723c */ /* 0x040fee0000001810 */
[----:B------:R-:W-:Y:S01]  /*df60*/  LDSM.16.M88.4 R196, [R217+0x800] ;  /* 0x00080000d9c4783b */ /* 0x000fe20000000200 */
[-C--:B--2---:R-:W-:Y:S08]  /*df70*/  HMMA.16816.F32 R20, R192, R204.reuse, R20 ;  /* 0x000000ccc014723c */ /* 0x084ff00000001814 */
[C---:B------:R-:W-:Y:S08]  /*df80*/  HMMA.16816.F32 R24, R200.reuse, R204, R24 ;  /* 0x000000ccc818723c */ /* 0x040ff00000001818 */
[-C--:B------:R-:W-:Y:S08]  /*df90*/  HMMA.16816.F32 R28, R200, R206.reuse, R28 ;  /* 0x000000cec81c723c */ /* 0x080ff0000000181c */
[C---:B------:R-:W-:Y:S01]  /*dfa0*/  HMMA.16816.F32 R32, R192.reuse, R206, R32 ;  /* 0x000000cec020723c */ /* 0x040fe20000001820 */
[----:B------:R-:W-:Y:S07]  /*dfb0*/  LDSM.16.M88.4 R204, [R217+0x1000] ;  /* 0x00100000d9cc783b */ /* 0x000fee0000000200 */
[-C--:B-----5:R-:W-:Y:S08]  /*dfc0*/  HMMA.16816.F32 R36, R192, R208.reuse, R36 ;  /* 0x000000d0c024723c */ /* 0x0a0ff00000001824 */
        /* <DEDUP_REMOVED lines=13> */
[----:B------:R-:W5:Y:S07]  /*e0a0*/  LDSM.16.M88.4 R176, [R217+0x2000] ;  /* 0x00200000d9b0783b */ /* 0x000f6e0000000200 */
[-C--:B-1----:R-:W-:Y:S08]  /*e0b0*/  HMMA.16816.F32 R84, R192, R180.reuse, R84 ;  /* 0x000000b4c054723c */ /* 0x082ff00000001854 */
[C---:B------:R-:W-:Y:S08]  /*e0c0*/  HMMA.16816.F32 R88, R200.reuse, R180, R88 ;  /* 0x000000b4c858723c */ /* 0x040ff00000001858 */
[-C--:B------:R-:W-:Y:S08]  /*e0d0*/  HMMA.16816.F32 R92, R200, R182.reuse, R92 ;  /* 0x000000b6c85c723c */ /* 0x080ff0000000185c */
[----:B------:R-:W-:Y:S01]  /*e0e0*/  HMMA.16816.F32 R96, R192, R182, R96 ;  /* 0x000000b6c060723c */ /* 0x000fe20000001860 */
[----:B------:R-:W1:Y:S01]  /*e0f0*/  LDSM.16.M88.4 R180, [R217+0x2800] ;  /* 0x00280000d9b4783b */ /* 0x000e620000000200 */
[----:B------:R-:W-:Y:S06]  /*e100*/  DEPBAR.LE SB0, 0x0 ;  /* 0x000080000000791a */ /* 0x000fec0000000000 */
[-C--:B------:R-:W-:Y:S01]  /*e110*/  HMMA.16816.F32 R4, R184, R188.reuse, R4 ;  /* 0x000000bcb804723c */ /* 0x080fe20000001804 */
[----:B------:R-:W-:Y:S07]  /*e120*/  BAR.SYNC.DEFER_BLOCKING 0x0 ;  /* 0x0000000000007b1d */ /* 0x000fee0000010000 */
[C---:B--2---:R-:W-:Y:S08]  /*e130*/  HMMA.16816.F32 R8, R172.reuse, R188, R8 ;  /* 0x000000bcac08723c */ /* 0x044ff00000001808 */
[-C--:B------:R-:W-:Y:S08]  /*e140*/  HMMA.16816.F32 R12, R172, R190.reuse, R12 ;  /* 0x000000beac0c723c */ /* 0x080ff0000000180c */
[C---:B------:R-:W-:Y:S04]  /*e150*/  HMMA.16816.F32 R16, R184.reuse, R190, R16 ;  /* 0x000000beb810723c */ /* 0x040fe80000001810 */
[----:B----4-:R-:W-:Y:S02]  /*e160*/  FMNMX.FTZ R2, R4, R0, !PT ;  /* 0x0000000004027209 */ /* 0x010fe40007810000 */
[----:B------:R-:W-:Y:S02]  /*e170*/  FMNMX.FTZ R3, R6, R135, !PT ;  /* 0x0000008706037209 */ /* 0x000fe40007810000 */
[-C--:B------:R-:W-:Y:S04]  /*e180*/  HMMA.16816.F32 R20, R184, R196.reuse, R20 ;  /* 0x000000c4b814723c */ /* 0x080fe80000001814 */
        /* <DEDUP_REMOVED lines=78> */
[----:B---3--:R-:W1:Y:S01]  /*e670*/  SHFL.BFLY PT, R137, R134, 0x2, 0x1f ;  /* 0x0c401f0086897f89 */ /* 0x008e6200000e0000 */
        /* <DEDUP_REMOVED lines=29> */
[C---:B------:R-:W-:Y:S01]  /*e850*/  FADD.FTZ R0, -R134.reuse, R0 ;  /* 0x0000000086007221 */ /* 0x040fe20000010100 */
[----:B------:R-:W-:Y:S01]  /*e860*/  FMNMX.FTZ R132, R47, R132, !PT ;  /* 0x000000842f847209 */ /* 0x000fe20007810000 */
[----:B------:R-:W-:Y:S01]  /*e870*/  FMUL.FTZ R180, R134, c[0x0][0x2d0] ;  /* 0x0000b40086b47a20 */ /* 0x000fe20000410000 */
[----:B--2---:R-:W-:Y:S03]  /*e880*/  FMNMX.FTZ R3, R3, R133, !PT ;  /* 0x0000008503037209 */ /* 0x004fe60007810000 */
[--C-:B------:R-:W-:Y:S01]  /*e890*/  FFMA.FTZ R49, R49, c[0x0][0x2d0], -R180.reuse ;  /* 0x0000b40031317a23 */ /* 0x100fe200000108b4 */
[----:B------:R-:W-:Y:S01]  /*e8a0*/  FMNMX.FTZ R132, R58, R132, !PT ;  /* 0x000000843a847209 */ /* 0x000fe20007810000 */
[--C-:B------:R-:W-:Y:S02]  /*e8b0*/  FFMA.FTZ R52, R52, c[0x0][0x2d0], -R180.reuse ;  /* 0x0000b40034347a23 */ /* 0x100fe400000108b4 */
[----:B------:R-:W-:Y:S01]  /*e8c0*/  MUFU.EX2 R190, R49 ;  /* 0x0000003100be7308 */ /* 0x000fe20000000800 */
[----:B------:R-:W-:Y:S01]  /*e8d0*/  FMNMX.FTZ R132, R59, R132, !PT ;  /* 0x000000843b847209 */ /* 0x000fe20007810000 */
[----:B------:R-:W1:Y:S01]  /*e8e0*/  SHFL.BFLY PT, R172, R3, 0x1, 0x1f ;  /* 0x0c201f0003ac7f89 */ /* 0x000e6200000e0000 */
[----:B---3--:R-:W-:Y:S01]  /*e8f0*/  FMNMX.FTZ R133, R2, R136, !PT ;  /* 0x0000008802857209 */ /* 0x008fe20007810000 */
[----:B------:R-:W-:Y:S01]  /*e900*/  FMUL.FTZ R2, R0, c[0x0][0x2d0] ;  /* 0x0000b40000027a20 */ /* 0x000fe20000410000 */
[----:B------:R-:W-:Y:S01]  /*e910*/  FMNMX.FTZ R132, R62, R132, !PT ;  /* 0x000000843e847209 */ /* 0x000fe20007810000 */
[--C-:B------:R-:W-:Y:S02]  /*e920*/  FFMA.FTZ R53, R53, c[0x0][0x2d0], -R180.reuse ;  /* 0x0000b40035357a23 */ /* 0x100fe400000108b4 */
[----:B------:R-:W-:Y:S01]  /*e930*/  FMUL.FTZ R181, R133, c[0x0][0x2d0] ;  /* 0x0000b40085b57a20 */ /* 0x000fe20000410000 */
[----:B------:R-:W-:Y:S01]  /*e940*/  FMNMX.FTZ R132, R63, R132, !PT ;  /* 0x000000843f847209 */ /* 0x000fe20007810000 */
[----:B------:R2:W3:Y:S01]  /*e950*/  MUFU.EX2 R137, R2 ;  /* 0x0000000200897308 */ /* 0x0004e20000000800 */
[--C-:B------:R-:W-:Y:S02]  /*e960*/  FFMA.FTZ R4, R4, c[0x0][0x2d0], -R180.reuse ;  /* 0x0000b40004047a23 */ /* 0x100fe400000108b4 */
[----:B------:R-:W-:Y:S01]  /*e970*/  FMNMX.FTZ R132, R74, R132, !PT ;  /* 0x000000844a847209 */ /* 0x000fe20007810000 */
[--C-:B------:R-:W-:Y:S02]  /*e980*/  FFMA.FTZ R6, R6, c[0x0][0x2d0], -R181.reuse ;  /* 0x0000b40006067a23 */ /* 0x100fe400000108b5 */
[--C-:B------:R-:W-:Y:S01]  /*e990*/  FFMA.FTZ R50, R50, c[0x0][0x2d0], -R181.reuse ;  /* 0x0000b40032327a23 */ /* 0x100fe200000108b5 */
[----:B------:R-:W-:Y:S01]  /*e9a0*/  FMNMX.FTZ R132, R75, R132, !PT ;  /* 0x000000844b847209 */ /* 0x000fe20007810000 */
[--C-:B------:R-:W-:Y:S02]  /*e9b0*/  FFMA.FTZ R51, R51, c[0x0][0x2d0], -R181.reuse ;  /* 0x0000b40033337a23 */ /* 0x100fe400000108b5 */
[----:B------:R-:W-:Y:S01]  /*e9c0*/  MUFU.EX2 R209, R4 ;  /* 0x0000000400d17308 */ /* 0x000fe20000000800 */
[----:B------:R-:W-:Y:S01]  /*e9d0*/  FMNMX.FTZ R132, R78, R132, !PT ;  /* 0x000000844e847209 */ /* 0x000fe20007810000 */
[--C-:B------:R-:W-:Y:S02]  /*e9e0*/  FFMA.FTZ R54, R54, c[0x0][0x2d0], -R181.reuse ;  /* 0x0000b40036367a23 */ /* 0x100fe400000108b5 */
[--C-:B------:R-:W-:Y:S01]  /*e9f0*/  FFMA.FTZ R55, R55, c[0x0][0x2d0], -R181.reuse ;  /* 0x0000b40037377a23 */ /* 0x100fe200000108b5 */
[----:B------:R-:W-:Y:S01]  /*ea00*/  FMNMX.FTZ R132, R79, R132, !PT ;  /* 0x000000844f847209 */ /* 0x000fe20007810000 */
[----:B------:R-:W-:Y:S02]  /*ea10*/  FFMA.FTZ R7, R7, c[0x0][0x2d0], -R181 ;  /* 0x0000b40007077a23 */ /* 0x000fe400000108b5 */
[--C-:B------:R-:W-:Y:S01]  /*ea20*/  FFMA.FTZ R16, R16, c[0x0][0x2d0], -R180.reuse ;  /* 0x0000b40010107a23 */ /* 0x100fe200000108b4 */
[----:B------:R-:W-:Y:S01]  /*ea30*/  FMNMX.FTZ R132, R90, R132, !PT ;  /* 0x000000845a847209 */ /* 0x000fe20007810000 */
[----:B------:R4:W-:Y:S01]  /*ea40*/  MUFU.EX2 R208, R6 ;  /* 0x0000000600d07308 */ /* 0x0009e20000000800 */
[--C-:B------:R-:W-:Y:S02]  /*ea50*/  FFMA.FTZ R5, R5, c[0x0][0x2d0], -R180.reuse ;  /* 0x0000b40005057a23 */ /* 0x100fe400000108b4 */
[----:B------:R-:W-:Y:S01]  /*ea60*/  FMNMX.FTZ R0, R91, R132, !PT ;  /* 0x000000845b007209 */ /* 0x000fe20007810000 */
[----:B--2---:R-:W-:Y:S01]  /*ea70*/  FADD.FTZ R2, -R133, R135 ;  /* 0x0000008785027221 */ /* 0x004fe20000010100 */
[----:B-1----:R-:W-:Y:S01]  /*ea80*/  FMNMX.FTZ R132, R3, R172, !PT ;  /* 0x000000ac03847209 */ /* 0x002fe20007810000 */
[--C-:B------:R-:W-:Y:S01]  /*ea90*/  FFMA.FTZ R17, R17, c[0x0][0x2d0], -R180.reuse ;  /* 0x0000b40011117a23 */ /* 0x100fe200000108b4 */
[----:B------:R-:W-:Y:S01]  /*eaa0*/  FMNMX.FTZ R0, R94, R0, !PT ;  /* 0x000000005e007209 */ /* 0x000fe20007810000 */
[----:B------:R-:W-:Y:S02]  /*eab0*/  FMUL.FTZ R2, R2, c[0x0][0x2d0] ;  /* 0x0000b40002027a20 */ /* 0x000fe40000410000 */
[----:B------:R1:W-:Y:S01]  /*eac0*/  MUFU.EX2 R235, R5 ;  /* 0x0000000500eb7308 */ /* 0x0003e20000000800 */
[--C-:B------:R-:W-:Y:S01]  /*ead0*/  FFMA.FTZ R18, R18, c[0x0][0x2d0], -R181.reuse ;  /* 0x0000b40012127a23 */ /* 0x100fe200000108b5 */
[----:B------:R-:W-:Y:S01]  /*eae0*/  FMNMX.FTZ R0, R95, R0, !PT ;  /* 0x000000005f007209 */ /* 0x000fe20007810000 */
[----:B------:R-:W-:Y:S02]  /*eaf0*/  FFMA.FTZ R19, R19, c[0x0][0x2d0], -R181 ;  /* 0x0000b40013137a23 */ /* 0x000fe400000108b5 */
[C---:B---3--:R-:W-:Y:S02]  /*eb00*/  FMUL.FTZ R112, R137.reuse, R112 ;  /* 0x0000007089707220 */ /* 0x048fe40000410000 */
[C---:B------:R-:W-:Y:S01]  /*eb10*/  FMUL.FTZ R113, R137.reuse, R113 ;  /* 0x0000007189717220 */ /* 0x040fe20000410000 */
[----:B------:R-:W2:Y:S01]  /*eb20*/  SHFL.BFLY PT, R3, R0, 0x2, 0x1f ;  /* 0x0c401f0000037f89 */ /* 0x000ea200000e0000 */
[C---:B------:R-:W-:Y:S01]  /*eb30*/  FMUL.FTZ R116, R137.reuse, R116 ;  /* 0x0000007489747220 */ /* 0x040fe20000410000 */
[----:B------:R3:W5:Y:S01]  /*eb40*/  MUFU.EX2 R136, R2 ;  /* 0x0000000200887308 */ /* 0x0007620000000800 */
[C---:B------:R-:W-:Y:S02]  /*eb50*/  FMUL.FTZ R117, R137.reuse, R117 ;  /* 0x0000007589757220 */ /* 0x040fe40000410000 */
[--C-:B------:R-:W-:Y:S01]  /*eb60*/  FFMA.FTZ R48, R48, c[0x0][0x2d0], -R180.reuse ;  /* 0x0000b40030307a23 */ /* 0x100fe200000108b4 */
[----:B----4-:R-:W-:Y:S01]  /*eb70*/  @P0 SHF.R.S32.HI R6, RZ, 0x1f, R229 ;  /* 0x0000001fff060819 */ /* 0x010fe200000114e5 */
[C---:B------:R-:W-:Y:S02]  /*eb80*/  FMUL.FTZ R128, R137.reuse, R128 ;  /* 0x0000008089807220 */ /* 0x040fe40000410000 */
[----:B------:R-:W-:Y:S02]  /*eb90*/  FMUL.FTZ R129, R137, R129 ;  /* 0x0000008189817220 */ /* 0x000fe40000410000 */
[--C-:B------:R-:W-:Y:S01]  /*eba0*/  FFMA.FTZ R64, R64, c[0x0][0x2d0], -R180.reuse ;  /* 0x0000b40040407a23 */ /* 0x100fe200000108b4 */
[----:B------:R4:W-:Y:S01]  /*ebb0*/  MUFU.EX2 R211, R7 ;  /* 0x0000000700d37308 */ /* 0x0009e20000000800 */
[----:B------:R-:W-:Y:S02]  /*ebc0*/  @P0 IMAD R6, R6, c[0x0][0x1e0], RZ ;  /* 0x0000780006060a24 */ /* 0x000fe400078e02ff */
[----:B------:R-:W-:Y:S02]  /*ebd0*/  FFMA.FTZ R65, R65, c[0x0][0x2d0], -R180 ;  /* 0x0000b40041417a23 */ /* 0x000fe400000108b4 */
[C---:B-1----:R-:W-:Y:S04]  /*ebe0*/  @P0 IMAD.WIDE.U32 R4, R229.reuse, c[0x0][0x1e0], RZ ;  /* 0x00007800e5040a25 */ /* 0x042fe800078e00ff */
[----:B------:R-:W-:Y:S01]  /*ebf0*/  @P0 IMAD R6, R229, c[0x0][0x1e4], R6 ;  /* 0x00007900e5060a24 */ /* 0x000fe200078e0206 */
[----:B------:R1:W-:Y:S01]  /*ec00*/  MUFU.EX2 R234, R16 ;  /* 0x0000001000ea7308 */ /* 0x0003e20000000800 */
[----:B------:R-:W-:Y:S01]  /*ec10*/  FFMA.FTZ R21, R21, c[0x0][0x2d0], -R180 ;  /* 0x0000b40015157a23 */ /* 0x000fe200000108b4 */
[----:B--2---:R-:W-:Y:S01]  /*ec20*/  FMNMX.FTZ R0, R0, R3, !PT ;  /* 0x0000000300007209 */ /* 0x004fe20007810000 */
[----:B------:R-:W-:Y:S01]  /*ec30*/  FFMA.FTZ R23, R23, c[0x0][0x2d0], -R181 ;  /* 0x0000b40017177a23 */ /* 0x000fe200000108b5 */
[----:B------:R-:W-:Y:S01]  /*ec40*/  @P0 IADD3 R5, R5, R6, RZ ;  /* 0x0000000605050210 */ /* 0x000fe20007ffe0ff */
[----:B---3--:R-:W-:Y:S01]  /*ec50*/  FADD.FTZ R2, -R132, R138 ;  /* 0x0000008a84027221 */ /* 0x008fe20000010100 */
[----:B------:R-:W-:Y:S01]  /*ec60*/  @P0 MOV R6, R240 ;  /* 0x000000f000060202 */ /* 0x000fe20000000f00 */
[----:B-----5:R-:W-:Y:S02]  /*ec70*/  FMUL.FTZ R114, R136, R114 ;  /* 0x0000007288727220 */ /* 0x020fe40000410000 */
[----:B------:R-:W-:Y:S01]  /*ec80*/  FMUL.FTZ R2, R2, c[0x0][0x2d0] ;  /* 0x0000b40002027a20 */ /* 0x000fe20000410000 */
[----:B------:R2:W-:Y:S01]  /*ec90*/  MUFU.EX2 R236, R17 ;  /* 0x0000001100ec7308 */ /* 0x0005e20000000800 */
[C---:B------:R-:W-:Y:S02]  /*eca0*/  FMUL.FTZ R115, R136.reuse, R115 ;  /* 0x0000007388737220 */ /* 0x040fe40000410000 */
[C---:B------:R-:W-:Y:S01]  /*ecb0*/  FMUL.FTZ R118, R136.reuse, R118 ;  /* 0x0000007688767220 */ /* 0x040fe20000410000 */
[----:B----4-:R-:W-:Y:S01]  /*ecc0*/  @P0 MOV R7, R243 ;  /* 0x000000f300070202 */ /* 0x010fe20000000f00 */
[C---:B------:R-:W-:Y:S01]  /*ecd0*/  FMUL.FTZ R119, R136.reuse, R119 ;  /* 0x0000007788777220 */ /* 0x040fe20000410000 */
[----:B------:R-:W3:Y:S01]  /*ece0*/  LDL.LU R243, [R1+0x10] ;  /* 0x0000100001f37983 */ /* 0x000ee20000300800 */
[----:B------:R-:W-:Y:S02]  /*ecf0*/  FMUL.FTZ R130, R136, R130 ;  /* 0x0000008288827220 */ /* 0x000fe40000410000 */
[----:B------:R-:W-:Y:S01]  /*ed00*/  @P0 IMAD.WIDE.U32 R6, R4, 0x60, R6 ;  /* 0x0000006004060825 */ /* 0x000fe200078e0006 */
[----:B------:R4:W5:Y:S01]  /*ed10*/  MUFU.EX2 R135, R2 ;  /* 0x0000000200877308 */ /* 0x0009620000000800 */
[----:B------:R-:W3:Y:S02]  /*ed20*/  LDL.LU R242, [R1+0x14] ;  /* 0x0000140001f27983 */ /* 0x000ee40000300800 */
[----:B------:R-:W-:Y:S01]  /*ed30*/  @P0 IMAD R5, R5, 0x60, RZ ;  /* 0x0000006005050824 */ /* 0x000fe200078e02ff */
[----:B------:R-:W-:Y:S01]  /*ed40*/  @P0 LEA R4, P1, R6, c[0x0][0x1c8], 0x1 ;  /* 0x0000720006040a11 */ /* 0x000fe200078208ff */
[----:B------:R-:W3:Y:S01]  /*ed50*/  LDL.LU R241, [R1+0x18] ;  /* 0x0000180001f17983 */ /* 0x000ee20000300800 */
[----:B-1----:R-:W-:Y:S02]  /*ed60*/  FMUL.FTZ R16, R137, R152 ;  /* 0x0000009889107220 */ /* 0x002fe40000410000 */
[----:B------:R-:W-:Y:S01]  /*ed70*/  @P0 IADD3 R5, R7, R5, RZ ;  /* 0x0000000507050210 */ /* 0x000fe20007ffe0ff */
[----:B------:R-:W3:Y:S01]  /*ed80*/  LDL.LU R240, [R1+0x1c] ;  /* 0x00001c0001f07983 */ /* 0x000ee20000300800 */
[----:B------:R1:W-:Y:S01]  /*ed90*/  MUFU.EX2 R233, R18 ;  /* 0x0000001200e97308 */ /* 0x0003e20000000800 */
[----:B------:R-:W-:Y:S01]  /*eda0*/  FMUL.FTZ R131, R136, R131 ;  /* 0x0000008388837220 */ /* 0x000fe20000410000 */
[----:B------:R-:W-:Y:S01]  /*edb0*/  @P0 LEA.HI.X R5, R6, c[0x0][0x1cc], R5, 0x1, P1 ;  /* 0x0000730006050a11 */ /* 0x000fe200008f0c05 */
[--C-:B------:R-:W-:Y:S02]  /*edc0*/  FFMA.FTZ R32, R32, c[0x0][0x2d0], -R180.reuse ;  /* 0x0000b40020207a23 */ /* 0x100fe400000108b4 */
[----:B--2---:R-:W-:Y:S02]  /*edd0*/  FMUL.FTZ R17, R137, R153 ;  /* 0x0000009989117220 */ /* 0x004fe40000410000 */
[----:B------:R2:W-:Y:S01]  /*ede0*/  @P0 LDGSTS.E.BYPASS.LTC128B.128 [R231+0x3100], [R4.64], !P6 ;  /* 0x0310000004e70fae */ /* 0x0005e2000f101d4c */
[----:B------:R-:W-:Y:S02]  /*edf0*/  FFMA.FTZ R33, R33, c[0x0][0x2d0], -R180 ;  /* 0x0000b40021217a23 */ /* 0x000fe400000108b4 */
[----:B------:R2:W-:Y:S01]  /*ee00*/  MUFU.EX2 R232, R19 ;  /* 0x0000001300e87308 */ /* 0x0005e20000000800 */
[--C-:B------:R-:W-:Y:S02]  /*ee10*/  FFMA.FTZ R34, R34, c[0x0][0x2d0], -R181.reuse ;  /* 0x0000b40022227a23 */ /* 0x100fe400000108b5 */
[----:B------:R-:W-:Y:S02]  /*ee20*/  FFMA.FTZ R35, R35, c[0x0][0x2d0], -R181 ;  /* 0x0000b40023237a23 */ /* 0x000fe400000108b5 */
[----:B----4-:R-:W4:Y:S01]  /*ee30*/  SHFL.BFLY PT, R2, R0, 0x1, 0x1f ;  /* 0x0c201f0000027f89 */ /* 0x010f2200000e0000 */
[C---:B-----5:R-:W-:Y:S02]  /*ee40*/  FMUL.FTZ R100, R135.reuse, R100 ;  /* 0x0000006487647220 */ /* 0x060fe40000410000 */
[C---:B------:R-:W-:Y:S02]  /*ee50*/  FMUL.FTZ R101, R135.reuse, R101 ;  /* 0x0000006587657220 */ /* 0x040fe40000410000 */
[----:B------:R-:W-:Y:S01]  /*ee60*/  MUFU.EX2 R201, R21 ;  /* 0x0000001500c97308 */ /* 0x000fe20000000800 */
[C---:B------:R-:W-:Y:S02]  /*ee70*/  FMUL.FTZ R108, R135.reuse, R108 ;  /* 0x0000006c876c7220 */ /* 0x040fe40000410000 */
[C---:B------:R-:W-:Y:S02]  /*ee80*/  FMUL.FTZ R109, R135.reuse, R109 ;  /* 0x0000006d876d7220 */ /* 0x040fe40000410000 */
[C---:B-1----:R-:W-:Y:S02]  /*ee90*/  FMUL.FTZ R18, R136.reuse, R154 ;  /* 0x0000009a88127220 */ /* 0x042fe40000410000 */
[C---:B------:R-:W-:Y:S02]  /*eea0*/  FMUL.FTZ R120, R135.reuse, R120 ;  /* 0x0000007887787220 */ /* 0x040fe40000410000 */
[C---:B------:R-:W-:Y:S01]  /*eeb0*/  FMUL.FTZ R121, R135.reuse, R121 ;  /* 0x0000007987797220 */ /* 0x040fe20000410000 */
[----:B------:R-:W-:Y:S01]  /*eec0*/  MUFU.EX2 R200, R23 ;  /* 0x0000001700c87308 */ /* 0x000fe20000000800 */
[C---:B------:R-:W-:Y:S02]  /*eed0*/  FMUL.FTZ R124, R135.reuse, R124 ;  /* 0x0000007c877c7220 */ /* 0x040fe40000410000 */
[----:B------:R-:W-:Y:S02]  /*eee0*/  FMUL.FTZ R125, R135, R125 ;  /* 0x0000007d877d7220 */ /* 0x000fe40000410000 */
[----:B--2---:R-:W-:Y:S02]  /*eef0*/  FMUL.FTZ R19, R136, R155 ;  /* 0x0000009b88137220 */ /* 0x004fe40000410000 */
[C---:B------:R-:W-:Y:S01]  /*ef00*/  FMUL.FTZ R104, R137.reuse, R104 ;  /* 0x0000006889687220 */ /* 0x040fe20000410000 */
[----:B----4-:R-:W-:Y:S02]  /*ef10*/  FMNMX.FTZ R3, R0, R2, !PT ;  /* 0x0000000200037209 */ /* 0x010fe40007810000 */
[----:B------:R1:W-:Y:S01]  /*ef20*/  MUFU.EX2 R202, R32 ;  /* 0x0000002000ca7308 */ /* 0x0003e20000000800 */
[----:B------:R-:W-:Y:S02]  /*ef30*/  FMUL.FTZ R105, R137, R105 ;  /* 0x0000006989697220 */ /* 0x000fe40000410000 */
[----:B------:R-:W-:Y:S02]  /*ef40*/  FMUL.FTZ R106, R136, R106 ;  /* 0x0000006a886a7220 */ /* 0x000fe40000410000 */
[C---:B------:R-:W-:Y:S02]  /*ef50*/  FADD.FTZ R0, -R3.reuse, R139 ;  /* 0x0000008b03007221 */ /* 0x040fe40000010100 */
[----:B------:R-:W-:Y:S02]  /*ef60*/  FMUL.FTZ R139, R132, c[0x0][0x2d0] ;  /* 0x0000b400848b7a20 */ /* 0x000fe40000410000 */
[----:B------:R-:W-:Y:S01]  /*ef70*/  FMUL.FTZ R2, R3, c[0x0][0x2d0] ;  /* 0x0000b40003027a20 */ /* 0x000fe20000410000 */
[----:B------:R2:W-:Y:S01]  /*ef80*/  MUFU.EX2 R203, R33 ;  /* 0x0000002100cb7308 */ /* 0x0005e20000000800 */
[--C-:B------:R-:W-:Y:S02]  /*ef90*/  FFMA.FTZ R13, R13, c[0x0][0x2d0], -R139.reuse ;  /* 0x0000b4000d0d7a23 */ /* 0x100fe4000001088b */
[--C-:B------:R-:W-:Y:S02]  /*efa0*/  FFMA.FTZ R40, R40, c[0x0][0x2d0], -R139.reuse ;  /* 0x0000b40028287a23 */ /* 0x100fe4000001088b */
[--C-:B------:R-:W-:Y:S02]  /*efb0*/  FFMA.FTZ R41, R41, c[0x0][0x2d0], -R139.reuse ;  /* 0x0000b40029297a23 */ /* 0x100fe4000001088b */
[--C-:B------:R-:W-:Y:S02]  /*efc0*/  FFMA.FTZ R42, R42, c[0x0][0x2d0], -R2.reuse ;  /* 0x0000b4002a2a7a23 */ /* 0x100fe40000010802 */
[--C-:B------:R-:W-:Y:S01]  /*efd0*/  FFMA.FTZ R43, R43, c[0x0][0x2d0], -R2.reuse ;  /* 0x0000b4002b2b7a23 */ /* 0x100fe20000010802 */
        /* <DEDUP_REMOVED lines=8> */
[----:B-1----:R-:W-:Y:S02]  /*f060*/  FMUL.FTZ R32, R135, R160 ;  /* 0x000000a087207220 */ /* 0x002fe40000410000 */
[--C-:B------:R-:W-:Y:S02]  /*f070*/  FFMA.FTZ R9, R9, c[0x0][0x2d0], -R139.reuse ;  /* 0x0000b40009097a23 */ /* 0x100fe4000001088b */
[----:B--2---:R-:W-:Y:S02]  /*f080*/  FMUL.FTZ R33, R135, R161 ;  /* 0x000000a187217220 */ /* 0x004fe40000410000 */
[--C-:B------:R-:W-:Y:S01]  /*f090*/  FFMA.FTZ R44, R44, c[0x0][0x2d0], -R139.reuse ;  /* 0x0000b4002c2c7a23 */ /* 0x100fe2000001088b */
[----:B------:R1:W-:Y:S01]  /*f0a0*/  MUFU.EX2 R207, R12 ;  /* 0x0000000c00cf7308 */ /* 0x0003e20000000800 */
[--C-:B------:R-:W-:Y:S02]  /*f0b0*/  FFMA.FTZ R45, R45, c[0x0][0x2d0], -R139.reuse ;  /* 0x0000b4002d2d7a23 */ /* 0x100fe4000001088b */
[--C-:B------:R-:W-:Y:S01]  /*f0c0*/  FFMA.FTZ R46, R46, c[0x0][0x2d0], -R2.reuse ;  /* 0x0000b4002e2e7a23 */ /* 0x100fe20000010802 */
[----:B----4-:R-:W-:Y:S01]  /*f0d0*/  @P0 SHF.L.U32 R13, R238, 0x5, RZ ;  /* 0x00000005ee0d0819 */ /* 0x010fe200000006ff */
[--C-:B------:R-:W-:Y:S02]  /*f0e0*/  FFMA.FTZ R47, R47, c[0x0][0x2d0], -R2.reuse ;  /* 0x0000b4002f2f7a23 */ /* 0x100fe40000010802 */
[----:B------:R-:W-:Y:S02]  /*f0f0*/  FMUL.FTZ R0, R0, c[0x0][0x2d0] ;  /* 0x0000b40000007a20 */ /* 0x000fe40000410000 */
[--C-:B------:R-:W-:Y:S01]  /*f100*/  FFMA.FTZ R28, R28, c[0x0][0x2d0], -R139.reuse ;  /* 0x0000b4001c1c7a23 */ /* 0x100fe2000001088b */
[----:B------:R2:W-:Y:S01]  /*f110*/  MUFU.EX2 R185, R11 ;  /* 0x0000000b00b97308 */ /* 0x0005e20000000800 */
[--C-:B------:R-:W-:Y:S02]  /*f120*/  FFMA.FTZ R26, R26, c[0x0][0x2d0], -R2.reuse ;  /* 0x0000b4001a1a7a23 */ /* 0x100fe40000010802 */
[----:B------:R-:W-:Y:S01]  /*f130*/  FMUL.FTZ R21, R137, R157 ;  /* 0x0000009d89157220 */ /* 0x000fe20000410000 */
[----:B-----5:R-:W-:Y:S01]  /*f140*/  @P0 IADD3 R10, P2, R4, R13, RZ ;  /* 0x0000000d040a0210 */ /* 0x020fe20007f5e0ff */
[----:B------:R-:W-:Y:S02]  /*f150*/  FMUL.FTZ R23, R136, R159 ;  /* 0x0000009f88177220 */ /* 0x000fe40000410000 */
[--C-:B------:R-:W-:Y:S02]  /*f160*/  FFMA.FTZ R24, R24, c[0x0][0x2d0], -R139.reuse ;  /* 0x0000b40018187a23 */ /* 0x100fe4000001088b */
[--C-:B------:R-:W-:Y:S01]  /*f170*/  FFMA.FTZ R25, R25, c[0x0][0x2d0], -R139.reuse ;  /* 0x0000b40019197a23 */ /* 0x100fe2000001088b */
[----:B------:R-:W4:Y:S01]  /*f180*/  MUFU.EX2 R0, R0 ;  /* 0x0000000000007308 */ /* 0x000f220000000800 */
[----:B------:R-:W-:Y:S02]  /*f190*/  FFMA.FTZ R29, R29, c[0x0][0x2d0], -R139 ;  /* 0x0000b4001d1d7a23 */ /* 0x000fe4000001088b */
[--C-:B------:R-:W-:Y:S01]  /*f1a0*/  FFMA.FTZ R30, R30, c[0x0][0x2d0], -R2.reuse ;  /* 0x0000b4001e1e7a23 */ /* 0x100fe20000010802 */
[----:B-1----:R-:W-:Y:S01]  /*f1b0*/  @P0 SHF.L.U64.HI R12, R238, 0x5, R239 ;  /* 0x00000005ee0c0819 */ /* 0x002fe200000102ef */
[----:B------:R-:W-:Y:S02]  /*f1c0*/  FMUL.FTZ R107, R136, R107 ;  /* 0x0000006b886b7220 */ /* 0x000fe40000410000 */
[----:B------:R-:W-:Y:S02]  /*f1d0*/  FFMA.FTZ R138, R31, c[0x0][0x2d0], -R2 ;  /* 0x0000b4001f8a7a23 */ /* 0x000fe40000010802 */
[--C-:B------:R-:W-:Y:S01]  /*f1e0*/  FFMA.FTZ R36, R36, c[0x0][0x2d0], -R180.reuse ;  /* 0x0000b40024247a23 */ /* 0x100fe200000108b4 */
[----:B------:R1:W-:Y:S01]  /*f1f0*/  MUFU.EX2 R205, R8 ;  /* 0x0000000800cd7308 */ /* 0x0003e20000000800 */
[--C-:B------:R-:W-:Y:S02]  /*f200*/  FFMA.FTZ R37, R37, c[0x0][0x2d0], -R180.reuse ;  /* 0x0000b40025257a23 */ /* 0x100fe400000108b4 */
[--C-:B------:R-:W-:Y:S01]  /*f210*/  FFMA.FTZ R38, R38, c[0x0][0x2d0], -R181.reuse ;  /* 0x0000b40026267a23 */ /* 0x100fe200000108b5 */
[----:B--2---:R-:W-:Y:S01]  /*f220*/  @P0 IADD3.X R11, R5, R12, RZ, P2, !PT ;  /* 0x0000000c050b0210 */ /* 0x004fe200017fe4ff */
[--C-:B------:R-:W-:Y:S02]  /*f230*/  FFMA.FTZ R97, R97, c[0x0][0x2d0], -R180.reuse ;  /* 0x0000b40061617a23 */ /* 0x100fe400000108b4 */
[----:B------:R-:W-:Y:S02]  /*f240*/  FFMA.FTZ R99, R99, c[0x0][0x2d0], -R181 ;  /* 0x0000b40063637a23 */ /* 0x000fe400000108b5 */
[----:B------:R2:W-:Y:S01]  /*f250*/  @P0 LDGSTS.E.BYPASS.LTC128B.128 [R231+0x3900], [R10.64], !P6 ;  /* 0x039000000ae70fae */ /* 0x0005e2000f101d4c */
[----:B------:R5:W-:Y:S01]  /*f260*/  MUFU.EX2 R183, R14 ;  /* 0x0000000e00b77308 */ /* 0x000be20000000800 */
[----:B------:R-:W-:Y:S02]  /*f270*/  FFMA.FTZ R93, R93, c[0x0][0x2d0], -R139 ;  /* 0x0000b4005d5d7a23 */ /* 0x000fe4000001088b */
[----:B------:R-:W-:Y:S02]  /*f280*/  FFMA.FTZ R20, R20, c[0x0][0x2d0], -R180 ;  /* 0x0000b40014147a23 */ /* 0x000fe400000108b4 */
[C---:B----4-:R-:W-:Y:S02]  /*f290*/  FMUL.FTZ R102, R0.reuse, R102 ;  /* 0x0000006600667220 */ /* 0x050fe40000410000 */
[C---:B------:R-:W-:Y:S02]  /*f2a0*/  FMUL.FTZ R103, R0.reuse, R103 ;  /* 0x0000006700677220 */ /* 0x040fe40000410000 */
[----:B------:R-:W-:Y:S01]  /*f2b0*/  FMUL.FTZ R110, R0, R110 ;  /* 0x0000006e006e7220 */ /* 0x000fe20000410000 */
[----:B------:R4:W2:Y:S01]  /*f2c0*/  MUFU.EX2 R206, R9 ;  /* 0x0000000900ce7308 */ /* 0x0008a20000000800 */
[--C-:B------:R-:W-:Y:S02]  /*f2d0*/  FFMA.FTZ R22, R22, c[0x0][0x2d0], -R181.reuse ;  /* 0x0000b40016167a23 */ /* 0x100fe400000108b5 */
[----:B------:R-:W-:Y:S01]  /*f2e0*/  FMUL.FTZ R111, R0, R111 ;  /* 0x0000006f006f7220 */ /* 0x000fe20000410000 */
[----:B-1----:R-:W-:Y:S01]  /*f2f0*/  @P0 IADD3 R8, P1, R10, R13, RZ ;  /* 0x0000000d0a080210 */ /* 0x002fe20007f3e0ff */
[C---:B------:R-:W-:Y:S02]  /*f300*/  FMUL.FTZ R31, R0.reuse, R171 ;  /* 0x000000ab001f7220 */ /* 0x040fe40000410000 */
[----:B------:R-:W-:Y:S01]  /*f310*/  FMUL.FTZ R122, R0, R122 ;  /* 0x0000007a007a7220 */ /* 0x000fe20000410000 */
[----:B------:R-:W-:Y:S01]  /*f320*/  @P0 IADD3 R6, P3, R8, R13, RZ ;  /* 0x0000000d08060210 */ /* 0x000fe20007f7e0ff */
[C---:B------:R-:W-:Y:S01]  /*f330*/  FMUL.FTZ R123, R0.reuse, R123 ;  /* 0x0000007b007b7220 */ /* 0x040fe20000410000 */
[----:B------:R1:W1:Y:S01]  /*f340*/  MUFU.EX2 R184, R15 ;  /* 0x0000000f00b87308 */ /* 0x0002620000000800 */
[----:B------:R-:W-:Y:S01]  /*f350*/  FMUL.FTZ R126, R0, R126 ;  /* 0x0000007e007e7220 */ /* 0x000fe20000410000 */
[----:B------:R-:W-:Y:S01]  /*f360*/  @P0 IADD3 R4, P2, R6, R13, RZ ;  /* 0x0000000d06040210 */ /* 0x000fe20007f5e0ff */
[C---:B------:R-:W-:Y:S02]  /*f370*/  FMUL.FTZ R127, R0.reuse, R127 ;  /* 0x0000007f007f7220 */ /* 0x040fe40000410000 */
[----:B-----5:R-:W-:Y:S02]  /*f380*/  FMUL.FTZ R14, R0, R150 ;  /* 0x00000096000e7220 */ /* 0x020fe40000410000 */
[--C-:B------:R-:W-:Y:S02]  /*f390*/  FFMA.FTZ R66, R66, c[0x0][0x2d0], -R181.reuse ;  /* 0x0000b40042427a23 */ /* 0x100fe400000108b5 */
[----:B------:R-:W-:Y:S01]  /*f3a0*/  FFMA.FTZ R67, R67, c[0x0][0x2d0], -R181 ;  /* 0x0000b40043437a23 */ /* 0x000fe200000108b5 */
[----:B------:R5:W-:Y:S01]  /*f3b0*/  MUFU.EX2 R204, R20 ;  /* 0x0000001400cc7308 */ /* 0x000be20000000800 */
[--C-:B------:R-:W-:Y:S02]  /*f3c0*/  FFMA.FTZ R56, R56, c[0x0][0x2d0], -R139.reuse ;  /* 0x0000b40038387a23 */ /* 0x100fe4000001088b */
[--C-:B------:R-:W-:Y:S01]  /*f3d0*/  FFMA.FTZ R57, R57, c[0x0][0x2d0], -R139.reuse ;  /* 0x0000b40039397a23 */ /* 0x100fe2000001088b */
[-C--:B----4-:R-:W-:Y:S01]  /*f3e0*/  @P0 IADD3.X R9, R11, R12.reuse, RZ, P1, !PT ;  /* 0x0000000c0b090210 */ /* 0x090fe20000ffe4ff */
[--C-:B------:R-:W-:Y:S01]  /*f3f0*/  FFMA.FTZ R60, R60, c[0x0][0x2d0], -R139.reuse ;  /* 0x0000b4003c3c7a23 */ /* 0x100fe2000001088b */
[----:B--2---:R-:W-:Y:S01]  /*f400*/  @P0 IADD3 R10, P1, R4, R13, RZ ;  /* 0x0000000d040a0210 */ /* 0x004fe20007f3e0ff */
[----:B------:R-:W-:Y:S01]  /*f410*/  FMUL.FTZ R13, R135, R149 ;  /* 0x00000095870d7220 */ /* 0x000fe20000410000 */
[-C--:B------:R-:W-:Y:S01]  /*f420*/  @P0 IADD3.X R7, R9, R12.reuse, RZ, P3, !PT ;  /* 0x0000000c09070210 */ /* 0x080fe20001ffe4ff */
[----:B------:R2:W-:Y:S01]  /*f430*/  @P0 LDGSTS.E.BYPASS.LTC128B.128 [R231+0x4100], [R8.64], !P6 ;  /* 0x0410000008e70fae */ /* 0x0005e2000f101d4c */
[----:B------:R4:W-:Y:S01]  /*f440*/  MUFU.EX2 R199, R22 ;  /* 0x0000001600c77308 */ /* 0x0009e20000000800 */
[----:B------:R-:W-:Y:S01]  /*f450*/  FFMA.FTZ R61, R61, c[0x0][0x2d0], -R139 ;  /* 0x0000b4003d3d7a23 */ /* 0x000fe2000001088b */
[-C--:B------:R-:W-:Y:S01]  /*f460*/  @P0 IADD3.X R5, R7, R12.reuse, RZ, P2, !PT ;  /* 0x0000000c07050210 */ /* 0x080fe200017fe4ff */
[--C-:B------:R-:W-:Y:S02]  /*f470*/  FFMA.FTZ R58, R58, c[0x0][0x2d0], -R2.reuse ;  /* 0x0000b4003a3a7a23 */ /* 0x100fe40000010802 */
[----:B-1----:R-:W-:Y:S01]  /*f480*/  FMUL.FTZ R15, R0, R151 ;  /* 0x00000097000f7220 */ /* 0x002fe20000410000 */
[----:B------:R-:W-:Y:S01]  /*f490*/  @P0 IADD3.X R11, R5, R12, RZ, P1, !PT ;  /* 0x0000000c050b0210 */ /* 0x000fe20000ffe4ff */
[----:B------:R1:W-:Y:S01]  /*f4a0*/  @P0 LDGSTS.E.BYPASS.LTC128B.128 [R231+0x4900], [R6.64], !P6 ;  /* 0x0490000006e70fae */ /* 0x0003e2000f101d4c */
[----:B------:R-:W-:Y:S02]  /*f4b0*/  FMUL.FTZ R12, R135, R148 ;  /* 0x00000094870c7220 */ /* 0x000fe40000410000 */
[----:B------:R1:W-:Y:S01]  /*f4c0*/  MUFU.EX2 R198, R34 ;  /* 0x0000002200c67308 */ /* 0x0003e20000000800 */
[--C-:B------:R-:W-:Y:S02]  /*f4d0*/  FFMA.FTZ R59, R59, c[0x0][0x2d0], -R2.reuse ;  /* 0x0000b4003b3b7a23 */ /* 0x100fe40000010802 */
[--C-:B------:R-:W-:Y:S02]  /*f4e0*/  FFMA.FTZ R62, R62, c[0x0][0x2d0], -R2.reuse ;  /* 0x0000b4003e3e7a23 */ /* 0x100fe40000010802 */
[----:B------:R1:W-:Y:S01]  /*f4f0*/  @P0 LDGSTS.E.BYPASS.LTC128B.128 [R231+0x5100], [R4.64], !P6 ;  /* 0x0510000004e70fae */ /* 0x0003e2000f101d4c */
[----:B-----5:R-:W-:Y:S02]  /*f500*/  FMUL.FTZ R20, R137, R156 ;  /* 0x0000009c89147220 */ /* 0x020fe40000410000 */
[----:B------:R-:W-:Y:S02]  /*f510*/  FFMA.FTZ R63, R63, c[0x0][0x2d0], -R2 ;  /* 0x0000b4003f3f7a23 */ /* 0x000fe40000010802 */
[----:B------:R5:W5:Y:S01]  /*f520*/  MUFU.EX2 R197, R35 ;  /* 0x0000002300c57308 */ /* 0x000b620000000800 */
[--C-:B------:R-:W-:Y:S02]  /*f530*/  FFMA.FTZ R68, R68, c[0x0][0x2d0], -R180.reuse ;  /* 0x0000b40044447a23 */ /* 0x100fe400000108b4 */
[----:B------:R5:W-:Y:S01]  /*f540*/  @P0 LDGSTS.E.BYPASS.LTC128B.128 [R231+0x5900], [R10.64], !P6 ;  /* 0x059000000ae70fae */ /* 0x000be2000f101d4c */
[----:B----4-:R-:W-:Y:S01]  /*f550*/  FMUL.FTZ R22, R136, R158 ;  /* 0x0000009e88167220 */ /* 0x010fe20000410000 */
[----:B------:R-:W-:Y:S01]  /*f560*/  ISETP.GT.AND P0, PT, R230, R237, PT ;  /* 0x000000ede600720c */ /* 0x000fe20003f04270 */
[C---:B--2---:R-:W-:Y:S01]  /*f570*/  FMUL.FTZ R8, R135.reuse, R144 ;  /* 0x0000009087087220 */ /* 0x044fe20000410000 */
[----:B------:R-:W-:Y:S01]  /*f580*/  F2FP.PACK_AB R144, R206, R205 ;  /* 0x000000cdce90723e */ /* 0x000fe200000000ff */
[----:B------:R-:W-:Y:S01]  /*f590*/  FMUL.FTZ R9, R135, R145 ;  /* 0x0000009187097220 */ /* 0x000fe20000410000 */
[----:B------:R-:W-:Y:S01]  /*f5a0*/  F2FP.PACK_AB R145, R185, R182 ;  /* 0x000000b6b991723e */ /* 0x000fe200000000ff */
[----:B------:R2:W-:Y:S01]  /*f5b0*/  MUFU.EX2 R194, R28 ;  /* 0x0000001c00c27308 */ /* 0x0005e20000000800 */
[----:B------:R-:W4:Y:S01]  /*f5c0*/  LDSM.16.MT88.4 R172, [R213+0x100] ;  /* 0x00010000d5ac783b */ /* 0x000f220000004200 */
[--C-:B------:R-:W-:Y:S01]  /*f5d0*/  FFMA.FTZ R69, R69, c[0x0][0x2d0], -R180.reuse ;  /* 0x0000b40045457a23 */ /* 0x100fe200000108b4 */
[----:B------:R-:W-:Y:S01]  /*f5e0*/  MOV R230, R229 ;  /* 0x000000e500e67202 */ /* 0x000fe20000000f00 */
[----:B-1----:R-:W-:Y:S01]  /*f5f0*/  FMUL.FTZ R6, R136, R142 ;  /* 0x0000008e88067220 */ /* 0x002fe20000410000 */
[----:B------:R-:W-:Y:S01]  /*f600*/  F2FP.PACK_AB R142, R236, R234 ;  /* 0x000000eaec8e723e */ /* 0x000fe200000000ff */
[----:B------:R-:W-:Y:S01]  /*f610*/  FMUL.FTZ R7, R136, R143 ;  /* 0x0000008f88077220 */ /* 0x000fe20000410000 */
[----:B------:R-:W-:Y:S01]  /*f620*/  F2FP.PACK_AB R143, R232, R233 ;  /* 0x000000e9e88f723e */ /* 0x000fe200000000ff */
[----:B------:R-:W-:Y:S01]  /*f630*/  FMUL.FTZ R34, R0, R162 ;  /* 0x000000a200227220 */ /* 0x000fe20000410000 */
[----:B------:R-:W1:Y:S01]  /*f640*/  LDSM.16.MT88.4 R176, [R216+0x100] ;  /* 0x00010000d8b0783b */ /* 0x000e620000004200 */
[----:B------:R4:W-:Y:S01]  /*f650*/  MUFU.EX2 R195, R25 ;  /* 0x0000001900c37308 */ /* 0x0009e20000000800 */
[----:B------:R-:W-:Y:S02]  /*f660*/  FFMA.FTZ R80, R80, c[0x0][0x2d0], -R180 ;  /* 0x0000b40050507a23 */ /* 0x000fe400000108b4 */
[----:B------:R-:W-:Y:S01]  /*f670*/  FMUL.FTZ R4, R137, R140 ;  /* 0x0000008c89047220 */ /* 0x000fe20000410000 */
[----:B------:R-:W-:Y:S01]  /*f680*/  F2FP.PACK_AB R140, R235, R209 ;  /* 0x000000d1eb8c723e */ /* 0x000fe200000000ff */
[----:B------:R-:W-:Y:S01]  /*f690*/  FMUL.FTZ R5, R137, R141 ;  /* 0x0000008d89057220 */ /* 0x000fe20000410000 */
[----:B------:R-:W-:Y:S01]  /*f6a0*/  F2FP.PACK_AB R141, R211, R208 ;  /* 0x000000d0d38d723e */ /* 0x000fe200000000ff */
[----:B------:R-:W1:Y:S01]  /*f6b0*/  LDSM.16.MT88.4 R148, [R214+0x100] ;  /* 0x00010000d694783b */ /* 0x000e620000004200 */
[C---:B-----5:R-:W-:Y:S02]  /*f6c0*/  FMUL.FTZ R35, R0.reuse, R163 ;  /* 0x000000a300237220 */ /* 0x060fe40000410000 */
[----:B------:R-:W-:Y:S01]  /*f6d0*/  MUFU.EX2 R186, R50 ;  /* 0x0000003200ba7308 */ /* 0x000fe20000000800 */
[----:B------:R-:W-:Y:S01]  /*f6e0*/  FMUL.FTZ R10, R0, R146 ;  /* 0x00000092000a7220 */ /* 0x000fe20000410000 */
[----:B------:R-:W-:Y:S01]  /*f6f0*/  F2FP.PACK_AB R146, R210, R207 ;  /* 0x000000cfd292723e */ /* 0x000fe200000000ff */
[----:B------:R-:W-:Y:S01]  /*f700*/  FMUL.FTZ R11, R0, R147 ;  /* 0x00000093000b7220 */ /* 0x000fe20000410000 */
[----:B------:R-:W-:Y:S01]  /*f710*/  F2FP.PACK_AB R147, R184, R183 ;  /* 0x000000b7b893723e */ /* 0x000fe200000000ff */
[----:B------:R-:W5:Y:S01]  /*f720*/  LDSM.16.MT88.4 R152, [R215+0x100] ;  /* 0x00010000d798783b */ /* 0x000f620000004200 */
[----:B--2---:R-:W-:Y:S02]  /*f730*/  FFMA.FTZ R28, R27, c[0x0][0x2d0], -R2 ;  /* 0x0000b4001b1c7a23 */ /* 0x004fe40000010802 */
[----:B------:R-:W-:Y:S02]  /*f740*/  FMUL.FTZ R27, R136, R167 ;  /* 0x000000a7881b7220 */ /* 0x000fe40000410000 */
[----:B------:R2:W-:Y:S01]  /*f750*/  MUFU.EX2 R167, R28 ;  /* 0x0000001c00a77308 */ /* 0x0005e20000000800 */
[----:B------:R-:W-:Y:S02]  /*f760*/  FFMA.FTZ R81, R81, c[0x0][0x2d0], -R180 ;  /* 0x0000b40051517a23 */ /* 0x000fe400000108b4 */
[----:B------:R-:W0:Y:S01]  /*f770*/  LDGDEPBAR ;  /* 0x00000000000079af */ /* 0x000e220000000000 */
[----:B----4-:R-:W-:Y:S02]  /*f780*/  FMUL.FTZ R25, R137, R165 ;  /* 0x000000a589197220 */ /* 0x010fe40000410000 */
[--C-:B------:R-:W-:Y:S02]  /*f790*/  FFMA.FTZ R70, R70, c[0x0][0x2d0], -R181.reuse ;  /* 0x0000b40046467a23 */ /* 0x100fe400000108b5 */
[--C-:B------:R-:W-:Y:S02]  /*f7a0*/  FFMA.FTZ R71, R71, c[0x0][0x2d0], -R181.reuse ;  /* 0x0000b40047477a23 */ /* 0x100fe400000108b5 */
[----:B------:R4:W-:Y:S01]  /*f7b0*/  MUFU.EX2 R189, R48 ;  /* 0x0000003000bd7308 */ /* 0x0009e20000000800 */
[-C--:B------:R-:W-:Y:S05]  /*f7c0*/  HMMA.16816.F32 R4, R140, R172.reuse, R4 ;  /* 0x000000ac8c04723c */ /* 0x080fea0000001804 */
[--C-:B------:R-:W-:Y:S02]  /*f7d0*/  FFMA.FTZ R82, R82, c[0x0][0x2d0], -R181.reuse ;  /* 0x0000b40052527a23 */ /* 0x100fe400000108b5 */
[----:B------:R-:W-:Y:S01]  /*f7e0*/  FFMA.FTZ R83, R83, c[0x0][0x2d0], -R181 ;  /* 0x0000b40053537a23 */ /* 0x000fe200000108b5 */
[C---:B------:R-:W-:Y:S01]  /*f7f0*/  HMMA.16816.F32 R8, R144.reuse, R172, R8 ;  /* 0x000000ac9008723c */ /* 0x040fe20000001808 */
[----:B------:R-:W-:Y:S03]  /*f800*/  MUFU.EX2 R171, R45 ;  /* 0x0000002d00ab7308 */ /* 0x000fe60000000800 */
[--C-:B------:R-:W-:Y:S02]  /*f810*/  FFMA.FTZ R72, R72, c[0x0][0x2d0], -R139.reuse ;  /* 0x0000b40048487a23 */ /* 0x100fe4000001088b */
[----:B--2---:R-:W-:Y:S02]  /*f820*/  FMUL.FTZ R28, R135, R168 ;  /* 0x000000a8871c7220 */ /* 0x004fe40000410000 */
[-C--:B------:R-:W-:Y:S03]  /*f830*/  HMMA.16816.F32 R12, R144, R174.reuse, R12 ;  /* 0x000000ae900c723c */ /* 0x080fe6000000180c */
[----:B------:R2:W-:Y:S01]  /*f840*/  MUFU.EX2 R172, R26 ;  /* 0x0000001a00ac7308 */ /* 0x0005e20000000800 */
[--C-:B------:R-:W-:Y:S02]  /*f850*/  FFMA.FTZ R73, R73, c[0x0][0x2d0], -R139.reuse ;  /* 0x0000b40049497a23 */ /* 0x100fe4000001088b */
[----:B------:R-:W-:Y:S02]  /*f860*/  FFMA.FTZ R76, R76, c[0x0][0x2d0], -R139 ;  /* 0x0000b4004c4c7a23 */ /* 0x000fe4000001088b */
[C---:B------:R-:W-:Y:S04]  /*f870*/  HMMA.16816.F32 R16, R140.reuse, R174, R16 ;  /* 0x000000ae8c10723c */ /* 0x040fe80000001810 */
[----:B----4-:R-:W-:Y:S01]  /*f880*/  FFMA.FTZ R48, R39, c[0x0][0x2d0], -R181 ;  /* 0x0000b40027307a23 */ /* 0x010fe200000108b5 */
[----:B------:R-:W-:Y:S01]  /*f890*/  MUFU.EX2 R175, R53 ;  /* 0x0000003500af7308 */ /* 0x000fe20000000800 */
[----:B------:R-:W-:Y:S01]  /*f8a0*/  F2FP.PACK_AB R39, R197, R198 ;  /* 0x000000c6c527723e */ /* 0x000fe200000000ff */
[----:B------:R-:W-:Y:S01]  /*f8b0*/  FFMA.FTZ R77, R77, c[0x0][0x2d0], -R139 ;  /* 0x0000b4004d4d7a23 */ /* 0x000fe2000001088b */
[-C--:B-1----:R-:W-:Y:S04]  /*f8c0*/  HMMA.16816.F32 R20, R140, R176.reuse, R20 ;  /* 0x000000b08c14723c */ /* 0x082fe80000001814 */
[--C-:B------:R-:W-:Y:S02]  /*f8d0*/  FFMA.FTZ R74, R74, c[0x0][0x2d0], -R2.reuse ;  /* 0x0000b4004a4a7a23 */ /* 0x100fe40000010802 */
[--C-:B------:R-:W-:Y:S01]  /*f8e0*/  FFMA.FTZ R75, R75, c[0x0][0x2d0], -R2.reuse ;  /* 0x0000b4004b4b7a23 */ /* 0x100fe20000010802 */
[----:B------:R1:W4:Y:S01]  /*f8f0*/  MUFU.EX2 R196, R24 ;  /* 0x0000001800c47308 */ /* 0x0003220000000800 */
[C---:B------:R-:W-:Y:S04]  /*f900*/  HMMA.16816.F32 R32, R144.reuse, R176, R32 ;  /* 0x000000b09020723c */ /* 0x040fe80000001820 */
[----:B--2---:R-:W-:Y:S02]  /*f910*/  FMUL.FTZ R26, R136, R166 ;  /* 0x000000a6881a7220 */ /* 0x004fe40000410000 */
[--C-:B------:R-:W-:Y:S02]  /*f920*/  FFMA.FTZ R78, R78, c[0x0][0x2d0], -R2.reuse ;  /* 0x0000b4004e4e7a23 */ /* 0x100fe40000010802 */
[-C--:B------:R-:W-:Y:S01]  /*f930*/  HMMA.16816.F32 R100, R144, R178.reuse, R100 ;  /* 0x000000b29064723c */ /* 0x080fe20000001864 */
[----:B------:R2:W-:Y:S03]  /*f940*/  MUFU.EX2 R166, R30 ;  /* 0x0000001e00a67308 */ /* 0x0005e60000000800 */
[----:B------:R-:W-:Y:S02]  /*f950*/  FFMA.FTZ R79, R79, c[0x0][0x2d0], -R2 ;  /* 0x0000b4004f4f7a23 */ /* 0x000fe40000010802 */
[--C-:B------:R-:W-:Y:S02]  /*f960*/  FFMA.FTZ R84, R84, c[0x0][0x2d0], -R180.reuse ;  /* 0x0000b40054547a23 */ /* 0x100fe400000108b4 */
[C---:B------:R-:W-:Y:S03]  /*f970*/  HMMA.16816.F32 R104, R140.reuse, R178, R104 ;  /* 0x000000b28c68723c */ /* 0x040fe60000001868 */
[----:B------:R3:W3:Y:S01]  /*f980*/  MUFU.EX2 R193, R29 ;  /* 0x0000001d00c17308 */ /* 0x0006e20000000800 */
[--C-:B------:R-:W-:Y:S02]  /*f990*/  FFMA.FTZ R85, R85, c[0x0][0x2d0], -R180.reuse ;  /* 0x0000b40055557a23 */ /* 0x100fe400000108b4 */
[----:B------:R-:W-:Y:S02]  /*f9a0*/  FFMA.FTZ R96, R96, c[0x0][0x2d0], -R180 ;  /* 0x0000b40060607a23 */ /* 0x000fe400000108b4 */
[----:B-1----:R-:W-:Y:S04]  /*f9b0*/  FMUL.FTZ R24, R137, R164 ;  /* 0x000000a489187220 */ /* 0x002fe80000410000 */
[--C-:B------:R-:W-:Y:S01]  /*f9c0*/  FFMA.FTZ R86, R86, c[0x0][0x2d0], -R181.reuse ;  /* 0x0000b40056567a23 */ /* 0x100fe200000108b5 */
[----:B------:R-:W-:Y:S01]  /*f9d0*/  MUFU.EX2 R187, R48 ;  /* 0x0000003000bb7308 */ /* 0x000fe20000000800 */
[--C-:B------:R-:W-:Y:S01]  /*f9e0*/  FFMA.FTZ R87, R87, c[0x0][0x2d0], -R181.reuse ;  /* 0x0000b40057577a23 */ /* 0x100fe200000108b5 */
[-C--:B------:R-:W-:Y:S03]  /*f9f0*/  HMMA.16816.F32 R24, R140, R148.reuse, R24 ;  /* 0x000000948c18723c */ /* 0x080fe60000001818 */
[----:B--2---:R-:W-:Y:S02]  /*fa00*/  FMUL.FTZ R30, R0, R170 ;  /* 0x000000aa001e7220 */ /* 0x004fe40000410000 */
[----:B------:R-:W-:Y:S02]  /*fa10*/  FFMA.FTZ R98, R98, c[0x0][0x2d0], -R181 ;  /* 0x0000b40062627a23 */ /* 0x000fe400000108b5 */
[--C-:B------:R-:W-:Y:S01]  /*fa20*/  FFMA.FTZ R92, R92, c[0x0][0x2d0], -R139.reuse ;  /* 0x0000b4005c5c7a23 */ /* 0x100fe2000001088b */
[C---:B------:R-:W-:Y:S01]  /*fa30*/  HMMA.16816.F32 R108, R144.reuse, R148, R108 ;  /* 0x00000094906c723c */ /* 0x040fe2000000186c */
[----:B------:R1:W-:Y:S03]  /*fa40*/  MUFU.EX2 R192, R36 ;  /* 0x0000002400c07308 */ /* 0x0003e60000000800 */
[----:B---3--:R-:W-:Y:S02]  /*fa50*/  FMUL.FTZ R29, R135, R169 ;  /* 0x000000a9871d7220 */ /* 0x008fe40000410000 */
[--C-:B------:R-:W-:Y:S02]  /*fa60*/  FFMA.FTZ R90, R90, c[0x0][0x2d0], -R2.reuse ;  /* 0x0000b4005a5a7a23 */ /* 0x100fe40000010802 */
[--C-:B------:R-:W-:Y:S03]  /*fa70*/  FFMA.FTZ R91, R91, c[0x0][0x2d0], -R2.reuse ;  /* 0x0000b4005b5b7a23 */ /* 0x100fe60000010802 */
[-C--:B------:R-:W-:Y:S01]  /*fa80*/  HMMA.16816.F32 R28, R144, R150.reuse, R28 ;  /* 0x00000096901c723c */ /* 0x080fe2000000181c */
[----:B------:R2:W-:Y:S02]  /*fa90*/  MUFU.EX2 R179, R51 ;  /* 0x0000003300b37308 */ /* 0x0005e40000000800 */
[--C-:B------:R-:W-:Y:S02]  /*faa0*/  FFMA.FTZ R94, R94, c[0x0][0x2d0], -R2.reuse ;  /* 0x0000b4005e5e7a23 */ /* 0x100fe40000010802 */
[----:B------:R-:W-:Y:S02]  /*fab0*/  FFMA.FTZ R2, R95, c[0x0][0x2d0], -R2 ;  /* 0x0000b4005f027a23 */ /* 0x000fe40000010802 */
[--C-:B------:R-:W-:Y:S01]  /*fac0*/  FFMA.FTZ R88, R88, c[0x0][0x2d0], -R139.reuse ;  /* 0x0000b40058587a23 */ /* 0x100fe2000001088b */
[C---:B------:R-:W-:Y:S01]  /*fad0*/  HMMA.16816.F32 R112, R140.reuse, R150, R112 ;  /* 0x000000968c70723c */ /* 0x040fe20000001870 */
[----:B------:R-:W3:Y:S02]  /*fae0*/  LDSM.16.MT88.4 R148, [R213+0x900] ;  /* 0x00090000d594783b */ /* 0x000ee40000004200 */
[----:B------:R-:W-:Y:S01]  /*faf0*/  MUFU.EX2 R178, R40 ;  /* 0x0000002800b27308 */ /* 0x000fe20000000800 */
[----:B------:R-:W-:Y:S01]  /*fb00*/  FFMA.FTZ R89, R89, c[0x0][0x2d0], -R139 ;  /* 0x0000b40059597a23 */ /* 0x000fe2000001088b */
[----:B------:R-:W-:Y:S01]  /*fb10*/  MOV R139, R3 ;  /* 0x00000003008b7202 */ /* 0x000fe20000000f00 */
[----:B------:R-:W-:Y:S01]  /*fb20*/  FFMA.FTZ R137, R137, R243, R209 ;  /* 0x000000f389897223 */ /* 0x000fe200000100d1 */
[----:B-1----:R-:W-:Y:S01]  /*fb30*/  F2FP.PACK_AB R36, R201, R204 ;  /* 0x000000ccc924723e */ /* 0x002fe200000000ff */
[-C--:B-----5:R-:W-:Y:S04]  /*fb40*/  HMMA.16816.F32 R116, R140, R152.reuse, R116 ;  /* 0x000000988c74723c */ /* 0x0a0fe80000001874 */
[----:B------:R-:W-:Y:S01]  /*fb50*/  FFMA.FTZ R0, R0, R240, R182 ;  /* 0x000000f000007223 */ /* 0x000fe200000100b6 */
[----:B------:R1:W-:Y:S01]  /*fb60*/  MUFU.EX2 R191, R37 ;  /* 0x0000002500bf7308 */ /* 0x0003e20000000800 */
[----:B------:R-:W-:Y:S02]  /*fb70*/  FFMA.FTZ R136, R136, R242, R208 ;  /* 0x000000f288887223 */ /* 0x000fe400000100d0 */
[C---:B------:R-:W-:Y:S01]  /*fb80*/  HMMA.16816.F32 R120, R144.reuse, R152, R120 ;  /* 0x000000989078723c */ /* 0x040fe20000001878 */
[----:B--2---:R-:W-:Y:S03]  /*fb90*/  LDSM.16.MT88.4 R48, [R214+0x900] ;  /* 0x00090000d630783b */ /* 0x004fe60000004200 */
[----:B------:R-:W-:Y:S02]  /*fba0*/  FADD.FTZ R0, R185, R0 ;  /* 0x00000000b9007221 */ /* 0x000fe40000010000 */
[----:B------:R-:W-:Y:S01]  /*fbb0*/  FFMA.FTZ R135, R135, R241, R205 ;  /* 0x000000f187877223 */ /* 0x000fe200000100cd */
[----:B------:R2:W-:Y:S01]  /*fbc0*/  MUFU.EX2 R188, R38 ;  /* 0x0000002600bc7308 */ /* 0x0005e20000000800 */
[-C--:B------:R-:W-:Y:S01]  /*fbd0*/  HMMA.16816.F32 R124, R144, R154.reuse, R124 ;  /* 0x0000009a907c723c */ /* 0x080fe2000000187c */
[----:B------:R-:W5:Y:S03]  /*fbe0*/  LDSM.16.MT88.4 R144, [R216+0x900] ;  /* 0x00090000d890783b */ /* 0x000f660000004200 */
[----:B------:R-:W-:Y:S04]  /*fbf0*/  FADD.FTZ R0, R183, R0 ;  /* 0x00000000b7007221 */ /* 0x000fe80000010000 */
[----:B------:R-:W-:Y:S01]  /*fc00*/  HMMA.16816.F32 R128, R140, R154, R128 ;  /* 0x0000009a8c80723c */ /* 0x000fe20000001880 */
[----:B------:R-:W3:Y:S01]  /*fc10*/  MUFU.EX2 R165, R138 ;  /* 0x0000008a00a57308 */ /* 0x000ee20000000800 */
[----:B------:R-:W-:Y:S02]  /*fc20*/  LDSM.16.MT88.4 R152, [R213+0x2900] ;  /* 0x00290000d598783b */ /* 0x000fe40000004200 */
[----:B-1----:R-:W-:Y:S03]  /*fc30*/  F2FP.PACK_AB R37, R200, R199 ;  /* 0x000000c7c825723e */ /* 0x002fe600000000ff */
[----:B----4-:R-:W-:Y:S02]  /*fc40*/  F2FP.PACK_AB R140, R195, R196 ;  /* 0x000000c4c38c723e */ /* 0x010fe400000000ff */
[----:B------:R-:W-:Y:S02]  /*fc50*/  F2FP.PACK_AB R142, R193, R194 ;  /* 0x000000c2c18e723e */ /* 0x000fe400000000ff */
[----:B------:R-:W-:Y:S01]  /*fc60*/  MUFU.EX2 R177, R41 ;  /* 0x0000002900b17308 */ /* 0x000fe20000000800 */
[----:B------:R-:W-:Y:S02]  /*fc70*/  F2FP.PACK_AB R141, R167, R172 ;  /* 0x000000aca78d723e */ /* 0x000fe400000000ff */
[----:B--2---:R-:W-:Y:S07]  /*fc80*/  F2FP.PACK_AB R38, R203, R202 ;  /* 0x000000cacb26723e */ /* 0x004fee00000000ff */
[----:B------:R-:W-:Y:S01]  /*fc90*/  MUFU.EX2 R164, R42 ;  /* 0x0000002a00a47308 */ /* 0x000fe20000000800 */
[-C--:B---3--:R-:W-:Y:S05]  /*fca0*/  HMMA.16816.F32 R4, R36, R148.reuse, R4 ;  /* 0x000000942404723c */ /* 0x088fea0000001804 */
[----:B------:R-:W-:Y:S04]  /*fcb0*/  F2FP.PACK_AB R143, R165, R166 ;  /* 0x000000a6a58f723e */ /* 0x000fe800000000ff */
[----:B------:R-:W1:Y:S03]  /*fcc0*/  MUFU.EX2 R169, R43 ;  /* 0x0000002b00a97308 */ /* 0x000e660000000800 */
[C---:B------:R-:W-:Y:S07]  /*fcd0*/  HMMA.16816.F32 R8, R140.reuse, R148, R8 ;  /* 0x000000948c08723c */ /* 0x040fee0000001808 */
[----:B------:R-:W-:Y:S01]  /*fce0*/  MUFU.EX2 R170, R52 ;  /* 0x0000003400aa7308 */ /* 0x000fe20000000800 */
[-C--:B------:R-:W-:Y:S08]  /*fcf0*/  HMMA.16816.F32 R12, R140, R150.reuse, R12 ;  /* 0x000000968c0c723c */ /* 0x080ff0000000180c */
[C---:B------:R-:W-:Y:S01]  /*fd00*/  HMMA.16816.F32 R16, R36.reuse, R150, R16 ;  /* 0x000000962410723c */ /* 0x040fe20000001810 */
[----:B------:R-:W2:Y:S01]  /*fd10*/  LDSM.16.MT88.4 R148, [R215+0x900] ;  /* 0x00090000d794783b */ /* 0x000ea20000004200 */
[----:B------:R3:W4:Y:S02]  /*fd20*/  MUFU.EX2 R176, R44 ;  /* 0x0000002c00b07308 */ /* 0x0007240000000800 */
[----:B-1----:R-:W-:Y:S04]  /*fd30*/  F2FP.PACK_AB R45, R169, R164 ;  /* 0x000000a4a92d723e */ /* 0x002fe800000000ff */
[-C--:B-----5:R-:W-:Y:S01]  /*fd40*/  HMMA.16816.F32 R20, R36, R144.reuse, R20 ;  /* 0x000000902414723c */ /* 0x0a0fe20000001814 */
[----:B------:R-:W1:Y:S03]  /*fd50*/  LDSM.16.MT88.4 R40, [R213+0x1100] ;  /* 0x00110000d528783b */ /* 0x000e660000004200 */
[----:B------:R4:W-:Y:S04]  /*fd60*/  MUFU.EX2 R168, R46 ;  /* 0x0000002e00a87308 */ /* 0x0009e80000000800 */
[C---:B------:R-:W-:Y:S06]  /*fd70*/  HMMA.16816.F32 R32, R140.reuse, R144, R32 ;  /* 0x000000908c20723c */ /* 0x040fec0000001820 */
[----:B------:R-:W5:Y:S02]  /*fd80*/  MUFU.EX2 R138, R47 ;  /* 0x0000002f008a7308 */ /* 0x000f640000000800 */
[-C--:B------:R-:W-:Y:S04]  /*fd90*/  HMMA.16816.F32 R100, R140, R146.reuse, R100 ;  /* 0x000000928c64723c */ /* 0x080fe80000001864 */
[----:B---3--:R-:W-:Y:S04]  /*fda0*/  F2FP.PACK_AB R44, R177, R178 ;  /* 0x000000b2b12c723e */ /* 0x008fe800000000ff */
[C---:B------:R-:W-:Y:S01]  /*fdb0*/  HMMA.16816.F32 R104, R36.reuse, R146, R104 ;  /* 0x000000922468723c */ /* 0x040fe20000001868 */
[----:B------:R-:W-:Y:S03]  /*fdc0*/  MUFU.EX2 R174, R64 ;  /* 0x0000004000ae7308 */ /* 0x000fe60000000800 */
[----:B----4-:R-:W-:Y:S04]  /*fdd0*/  F2FP.PACK_AB R46, R171, R176 ;  /* 0x000000b0ab2e723e */ /* 0x010fe800000000ff */
[-C--:B------:R-:W-:Y:S03]  /*fde0*/  HMMA.16816.F32 R24, R36, R48.reuse, R24 ;  /* 0x000000302418723c */ /* 0x080fe60000001818 */
[----:B------:R-:W-:Y:S01]  /*fdf0*/  MUFU.EX2 R64, R54 ;  /* 0x0000003600407308 */ /* 0x000fe20000000800 */
[----:B-----5:R-:W-:Y:S04]  /*fe00*/  F2FP.PACK_AB R47, R138, R168 ;  /* 0x000000a88a2f723e */ /* 0x020fe800000000ff */
[C---:B------:R-:W-:Y:S05]  /*fe10*/  HMMA.16816.F32 R108, R140.reuse, R48, R108 ;  /* 0x000000308c6c723c */ /* 0x040fea000000186c */
[----:B------:R-:W-:Y:S03]  /*fe20*/  MUFU.EX2 R173, R65 ;  /* 0x0000004100ad7308 */ /* 0x000fe60000000800 */
[-C--:B------:R-:W-:Y:S07]  /*fe30*/  HMMA.16816.F32 R28, R140, R50.reuse, R28 ;  /* 0x000000328c1c723c */ /* 0x080fee000000181c */
[----:B------:R3:W-:Y:S01]  /*fe40*/  MUFU.EX2 R65, R55 ;  /* 0x0000003700417308 */ /* 0x0007e20000000800 */
[C---:B------:R-:W-:Y:S01]  /*fe50*/  HMMA.16816.F32 R112, R36.reuse, R50, R112 ;  /* 0x000000322470723c */ /* 0x040fe20000001870 */
[----:B------:R-:W4:Y:S07]  /*fe60*/  LDSM.16.MT88.4 R48, [R216+0x1100] ;  /* 0x00110000d830783b */ /* 0x000f2e0000004200 */
[-C--:B--2---:R-:W-:Y:S01]  /*fe70*/  HMMA.16816.F32 R116, R36, R148.reuse, R116 ;  /* 0x000000942474723c */ /* 0x084fe20000001874 */
[----:B------:R-:W-:Y:S07]  /*fe80*/  MUFU.EX2 R97, R97 ;  /* 0x0000006100617308 */ /* 0x000fee0000000800 */
[C---:B------:R-:W-:Y:S03]  /*fe90*/  HMMA.16816.F32 R120, R140.reuse, R148, R120 ;  /* 0x000000948c78723c */ /* 0x040fe60000001878 */
[----:B------:R-:W-:Y:S01]  /*fea0*/  MUFU.EX2 R99, R99 ;  /* 0x0000006300637308 */ /* 0x000fe20000000800 */
[----:B---3--:R-:W2:Y:S04]  /*feb0*/  LDSM.16.MT88.4 R52, [R214+0x1100] ;  /* 0x00110000d634783b */ /* 0x008ea80000004200 */
[-C--:B------:R-:W-:Y:S05]  /*fec0*/  HMMA.16816.F32 R124, R140, R150.reuse, R124 ;  /* 0x000000968c7c723c */ /* 0x080fea000000187c */
[----:B------:R-:W-:Y:S03]  /*fed0*/  MUFU.EX2 R93, R93 ;  /* 0x0000005d005d7308 */ /* 0x000fe60000000800 */
[----:B------:R-:W-:Y:S07]  /*fee0*/  HMMA.16816.F32 R128, R36, R150, R128 ;  /* 0x000000962480723c */ /* 0x000fee0000001880 */
[----:B------:R-:W-:Y:S01]  /*fef0*/  F2FP.PACK_AB R36, R191, R192 ;  /* 0x000000c0bf24723e */ /* 0x000fe200000000ff */
[----:B------:R-:W-:Y:S01]  /*ff00*/  MUFU.EX2 R66, R66 ;  /* 0x0000004200427308 */ /* 0x000fe20000000800 */
[----:B------:R-:W-:Y:S03]  /*ff10*/  F2FP.PACK_AB R38, R190, R189 ;  /* 0x000000bdbe26723e */ /* 0x000fe600000000ff */
[----:B------:R-:W-:Y:S02]  /*ff20*/  F2FP.PACK_AB R37, R187, R188 ;  /* 0x000000bcbb25723e */ /* 0x000fe400000000ff */
[----:B------:R-:W-:Y:S04]  /*ff30*/  F2FP.PACK_AB R39, R179, R186 ;  /* 0x000000bab327723e */ /* 0x000fe800000000ff */
[----:B------:R-:W-:Y:S03]  /*ff40*/  MUFU.EX2 R67, R67 ;  /* 0x0000004300437308 */ /* 0x000fe60000000800 */
[-C--:B-1----:R-:W-:Y:S07]  /*ff50*/  HMMA.16816.F32 R4, R36, R40.reuse, R4 ;  /* 0x000000282404723c */ /* 0x082fee0000001804 */
[----:B------:R-:W-:Y:S01]  /*ff60*/  MUFU.EX2 R56, R56 ;  /* 0x0000003800387308 */ /* 0x000fe20000000800 */
[C---:B------:R-:W-:Y:S08]  /*ff70*/  HMMA.16816.F32 R8, R44.reuse, R40, R8 ;  /* 0x000000282c08723c */ /* 0x040ff00000001808 */
[-C--:B------:R-:W-:Y:S01]  /*ff80*/  HMMA.16816.F32 R12, R44, R42.reuse, R12 ;  /* 0x0000002a2c0c723c */ /* 0x080fe2000000180c */
[----:B------:R-:W1:Y:S07]  /*ff90*/  MUFU.EX2 R57, R57 ;  /* 0x0000003900397308 */ /* 0x000e6e0000000800 */
[C---:B------:R-:W-:Y:S01]  /*ffa0*/  HMMA.16816.F32 R16, R36.reuse, R42, R16 ;  /* 0x0000002a2410723c */ /* 0x040fe20000001810 */
[----:B------:R-:W3:Y:S02]  /*ffb0*/  LDSM.16.MT88.4 R40, [R215+0x1100] ;  /* 0x00110000d728783b */ /* 0x000ee40000004200 */
[----:B------:R-:W-:Y:S05]  /*ffc0*/  MUFU.EX2 R60, R60 ;  /* 0x0000003c003c7308 */ /* 0x000fea0000000800 */
[-C--:B----4-:R-:W-:Y:S05]  /*ffd0*/  HMMA.16816.F32 R20, R36, R48.reuse, R20 ;  /* 0x000000302414723c */ /* 0x090fea0000001814 */
[----:B------:R-:W-:Y:S03]  /*ffe0*/  MUFU.EX2 R61, R61 ;  /* 0x0000003d003d7308 */ /* 0x000fe60000000800 */
[C---:B------:R-:W-:Y:S07]  /*fff0*/  HMMA.16816.F32 R32, R44.reuse, R48, R32 ;  /* 0x000000302c20723c */ /* 0x040fee0000001820 */
[----:B------:R-:W-:Y:S01]  /*10000*/  MUFU.EX2 R58, R58 ;  /* 0x0000003a003a7308 */ /* 0x000fe20000000800 */
[-C--:B------:R-:W-:Y:S08]  /*10010*/  HMMA.16816.F32 R100, R44, R50.reuse, R100 ;  /* 0x000000322c64723c */ /* 0x080ff00000001864 */
[C---:B------:R-:W-:Y:S01]  /*10020*/  HMMA.16816.F32 R104, R36.reuse, R50, R104 ;  /* 0x000000322468723c */ /* 0x040fe20000001868 */
[----:B------:R-:W4:Y:S01]  /*10030*/  LDSM.16.MT88.4 R48, [R213+0x1900] ;  /* 0x00190000d530783b */ /* 0x000f220000004200 */
[----:B------:R-:W5:Y:S06]  /*10040*/  MUFU.EX2 R59, R59 ;  /* 0x0000003b003b7308 */ /* 0x000f6c0000000800 */
[-C--:B--2---:R-:W-:Y:S04]  /*10050*/  HMMA.16816.F32 R24, R36, R52.reuse, R24 ;  /* 0x000000342418723c */ /* 0x084fe80000001818 */
[----:B------:R-:W-:Y:S04]  /*10060*/  MUFU.EX2 R62, R62 ;  /* 0x0000003e003e7308 */ /* 0x000fe80000000800 */
[C---:B------:R-:W-:Y:S06]  /*10070*/  HMMA.16816.F32 R108, R44.reuse, R52, R108 ;  /* 0x000000342c6c723c */ /* 0x040fec000000186c */
[----:B------:R-:W2:Y:S02]  /*10080*/  MUFU.EX2 R63, R63 ;  /* 0x0000003f003f7308 */ /* 0x000ea40000000800 */
[-C--:B------:R-:W-:Y:S08]  /*10090*/  HMMA.16816.F32 R28, R44, R54.reuse, R28 ;  /* 0x000000362c1c723c */ /* 0x080ff0000000181c */
[C---:B------:R-:W-:Y:S01]  /*100a0*/  HMMA.16816.F32 R112, R36.reuse, R54, R112 ;  /* 0x000000362470723c */ /* 0x040fe20000001870 */
[----:B------:R-:W-:Y:S01]  /*100b0*/  LDSM.16.MT88.4 R52, [R214+0x1900] ;  /* 0x00190000d634783b */ /* 0x000fe20000004200 */
[----:B------:R-:W-:Y:S06]  /*100c0*/  MUFU.EX2 R68, R68 ;  /* 0x0000004400447308 */ /* 0x000fec0000000800 */
[-C--:B---3--:R-:W-:Y:S04]  /*100d0*/  HMMA.16816.F32 R116, R36, R40.reuse, R116 ;  /* 0x000000282474723c */ /* 0x088fe80000001874 */
[----:B------:R-:W-:Y:S04]  /*100e0*/  MUFU.EX2 R69, R69 ;  /* 0x0000004500457308 */ /* 0x000fe80000000800 */
[C---:B------:R-:W-:Y:S06]  /*100f0*/  HMMA.16816.F32 R120, R44.reuse, R40, R120 ;  /* 0x000000282c78723c */ /* 0x040fec0000001878 */
[----:B------:R-:W-:Y:S01]  /*10100*/  MUFU.EX2 R80, R80 ;  /* 0x0000005000507308 */ /* 0x000fe20000000800 */
[----:B-1----:R-:W-:Y:S01]  /*10110*/  F2FP.PACK_AB R40, R57, R56 ;  /* 0x000000383928723e */ /* 0x002fe200000000ff */
[-C--:B------:R-:W-:Y:S01]  /*10120*/  HMMA.16816.F32 R124, R44, R42.reuse, R124 ;  /* 0x0000002a2c7c723c */ /* 0x080fe2000000187c */
[----:B------:R-:W1:Y:S03]  /*10130*/  LDSM.16.MT88.4 R44, [R216+0x1900] ;  /* 0x00190000d82c783b */ /* 0x000e660000004200 */
[----:B-----5:R-:W-:Y:S04]  /*10140*/  F2FP.PACK_AB R41, R59, R58 ;  /* 0x0000003a3b29723e */ /* 0x020fe800000000ff */
[----:B------:R-:W-:Y:S01]  /*10150*/  HMMA.16816.F32 R128, R36, R42, R128 ;  /* 0x0000002a2480723c */ /* 0x000fe20000001880 */
[----:B------:R-:W-:Y:S06]  /*10160*/  MUFU.EX2 R81, R81 ;  /* 0x0000005100517308 */ /* 0x000fec0000000800 */
[----:B------:R-:W-:Y:S02]  /*10170*/  F2FP.PACK_AB R36, R175, R170 ;  /* 0x000000aaaf24723e */ /* 0x000fe400000000ff */
[----:B------:R-:W-:Y:S02]  /*10180*/  F2FP.PACK_AB R38, R173, R174 ;  /* 0x000000aead26723e */ /* 0x000fe400000000ff */
[----:B------:R-:W-:Y:S01]  /*10190*/  MUFU.EX2 R70, R70 ;  /* 0x0000004600467308 */ /* 0x000fe20000000800 */
[----:B------:R-:W-:Y:S02]  /*101a0*/  F2FP.PACK_AB R37, R65, R64 ;  /* 0x000000404125723e */ /* 0x000fe400000000ff */
[----:B------:R-:W-:Y:S02]  /*101b0*/  F2FP.PACK_AB R39, R67, R66 ;  /* 0x000000424327723e */ /* 0x000fe400000000ff */
[----:B------:R-:W-:Y:S02]  /*101c0*/  F2FP.PACK_AB R42, R61, R60 ;  /* 0x0000003c3d2a723e */ /* 0x000fe400000000ff */
[----:B--2---:R-:W-:Y:S03]  /*101d0*/  F2FP.PACK_AB R43, R63, R62 ;  /* 0x0000003e3f2b723e */ /* 0x004fe600000000ff */
[-C--:B----4-:R-:W-:Y:S01]  /*101e0*/  HMMA.16816.F32 R4, R36, R48.reuse, R4 ;  /* 0x000000302404723c */ /* 0x090fe20000001804 */
        /* <DEDUP_REMOVED lines=8> */
[-C--:B-1----:R-:W-:Y:S08]  /*10270*/  HMMA.16816.F32 R20, R36, R44.reuse, R20 ;  /* 0x0000002c2414723c */ /* 0x082ff00000001814 */
[C---:B------:R-:W-:Y:S01]  /*10280*/  HMMA.16816.F32 R32, R40.reuse, R44, R32 ;  /* 0x0000002c2820723c */ /* 0x040fe20000001820 */
[----:B------:R-:W1:Y:S07]  /*10290*/  MUFU.EX2 R73, R73 ;  /* 0x0000004900497308 */ /* 0x000e6e0000000800 */
        /* <DEDUP_REMOVED lines=9> */
[----:B------:R-:W5:Y:S07]  /*10330*/  MUFU.EX2 R75, R75 ;  /* 0x0000004b004b7308 */ /* 0x000f6e0000000800 */
[C---:B------:R-:W-:Y:S01]  /*10340*/  HMMA.16816.F32 R112, R36.reuse, R54, R112 ;  /* 0x000000362470723c */ /* 0x040fe20000001870 */
[----:B------:R-:W-:Y:S02]  /*10350*/  LDSM.16.MT88.4 R52, [R214+0x2100] ;  /* 0x00210000d634783b */ /* 0x000fe40000004200 */
[----:B------:R-:W-:Y:S05]  /*10360*/  MUFU.EX2 R78, R78 ;  /* 0x0000004e004e7308 */ /* 0x000fea0000000800 */
[-C--:B--2---:R-:W-:Y:S05]  /*10370*/  HMMA.16816.F32 R116, R36, R48.reuse, R116 ;  /* 0x000000302474723c */ /* 0x084fea0000001874 */
[----:B------:R-:W2:Y:S03]  /*10380*/  MUFU.EX2 R79, R79 ;  /* 0x0000004f004f7308 */ /* 0x000ea60000000800 */
[C---:B------:R-:W-:Y:S07]  /*10390*/  HMMA.16816.F32 R120, R40.reuse, R48, R120 ;  /* 0x000000302878723c */ /* 0x040fee0000001878 */
[----:B------:R-:W-:Y:S01]  /*103a0*/  MUFU.EX2 R84, R84 ;  /* 0x0000005400547308 */ /* 0x000fe20000000800 */
[-C--:B------:R-:W-:Y:S07]  /*103b0*/  HMMA.16816.F32 R124, R40, R50.reuse, R124 ;  /* 0x00000032287c723c */ /* 0x080fee000000187c */
[----:B-1----:R-:W-:Y:S01]  /*103c0*/  F2FP.PACK_AB R40, R73, R72 ;  /* 0x000000484928723e */ /* 0x002fe200000000ff */
[----:B------:R-:W-:Y:S01]  /*103d0*/  HMMA.16816.F32 R128, R36, R50, R128 ;  /* 0x000000322480723c */ /* 0x000fe20000001880 */
[----:B------:R-:W1:Y:S01]  /*103e0*/  LDSM.16.MT88.4 R48, [R216+0x2100] ;  /* 0x00210000d830783b */ /* 0x000e620000004200 */
[----:B------:R-:W-:Y:S02]  /*103f0*/  MUFU.EX2 R85, R85 ;  /* 0x0000005500557308 */ /* 0x000fe40000000800 */
[----:B----4-:R-:W-:Y:S02]  /*10400*/  F2FP.PACK_AB R42, R77, R76 ;  /* 0x0000004c4d2a723e */ /* 0x010fe400000000ff */
[----:B-----5:R-:W-:Y:S02]  /*10410*/  F2FP.PACK_AB R41, R75, R74 ;  /* 0x0000004a4b29723e */ /* 0x020fe400000000ff */
[----:B------:R-:W-:Y:S04]  /*10420*/  F2FP.PACK_AB R36, R69, R68 ;  /* 0x000000444524723e */ /* 0x000fe800000000ff */
[----:B------:R-:W-:Y:S01]  /*10430*/  F2FP.PACK_AB R38, R81, R80 ;  /* 0x000000505126723e */ /* 0x000fe200000000ff */
[----:B------:R-:W-:Y:S01]  /*10440*/  MUFU.EX2 R96, R96 ;  /* 0x0000006000607308 */ /* 0x000fe20000000800 */
[----:B------:R-:W-:Y:S02]  /*10450*/  F2FP.PACK_AB R37, R71, R70 ;  /* 0x000000464725723e */ /* 0x000fe400000000ff */
[----:B------:R-:W-:Y:S02]  /*10460*/  F2FP.PACK_AB R39, R83, R82 ;  /* 0x000000525327723e */ /* 0x000fe400000000ff */
[----:B--2---:R-:W-:Y:S05]  /*10470*/  F2FP.PACK_AB R43, R79, R78 ;  /* 0x0000004e4f2b723e */ /* 0x004fea00000000ff */
        /* <DEDUP_REMOVED lines=11> */
[----:B------:R-:W-:Y:S07]  /*10530*/  MUFU.EX2 R91, R91 ;  /* 0x0000005b005b7308 */ /* 0x000fee0000000800 */
[-C--:B------:R-:W-:Y:S03]  /*10540*/  HMMA.16816.F32 R100, R40, R50.reuse, R100 ;  /* 0x000000322864723c */ /* 0x080fe60000001864 */
[----:B------:R-:W-:Y:S05]  /*10550*/  MUFU.EX2 R94, R94 ;  /* 0x0000005e005e7308 */ /* 0x000fea0000000800 */
[C---:B------:R-:W-:Y:S01]  /*10560*/  HMMA.16816.F32 R104, R36.reuse, R50, R104 ;  /* 0x000000322468723c */ /* 0x040fe20000001868 */
[----:B------:R-:W1:Y:S04]  /*10570*/  LDSM.16.MT88.4 R48, [R216+0x2900] ;  /* 0x00290000d830783b */ /* 0x000e680000004200 */
[----:B------:R-:W-:Y:S03]  /*10580*/  MUFU.EX2 R88, R88 ;  /* 0x0000005800587308 */ /* 0x000fe60000000800 */
[-C--:B------:R-:W-:Y:S07]  /*10590*/  HMMA.16816.F32 R24, R36, R52.reuse, R24 ;  /* 0x000000342418723c */ /* 0x080fee0000001818 */
[----:B------:R-:W3:Y:S01]  /*105a0*/  MUFU.EX2 R89, R89 ;  /* 0x0000005900597308 */ /* 0x000ee20000000800 */
[C---:B------:R-:W-:Y:S08]  /*105b0*/  HMMA.16816.F32 R108, R40.reuse, R52, R108 ;  /* 0x00000034286c723c */ /* 0x040ff0000000186c */
[-C--:B------:R-:W-:Y:S01]  /*105c0*/  HMMA.16816.F32 R28, R40, R54.reuse, R28 ;  /* 0x00000036281c723c */ /* 0x080fe2000000181c */
[----:B------:R-:W4:Y:S07]  /*105d0*/  MUFU.EX2 R90, R90 ;  /* 0x0000005a005a7308 */ /* 0x000f2e0000000800 */
[C---:B------:R-:W-:Y:S08]  /*105e0*/  HMMA.16816.F32 R112, R36.reuse, R54, R112 ;  /* 0x000000362470723c */ /* 0x040ff00000001870 */
[-C--:B--2---:R-:W-:Y:S08]  /*105f0*/  HMMA.16816.F32 R116, R36, R44.reuse, R116 ;  /* 0x0000002c2474723c */ /* 0x084ff00000001874 */
[C---:B------:R-:W-:Y:S01]  /*10600*/  HMMA.16816.F32 R120, R40.reuse, R44, R120 ;  /* 0x0000002c2878723c */ /* 0x040fe20000001878 */
[----:B------:R2:W5:Y:S07]  /*10610*/  MUFU.EX2 R44, R2 ;  /* 0x00000002002c7308 */ /* 0x00056e0000000800 */
[-C--:B------:R-:W-:Y:S07]  /*10620*/  HMMA.16816.F32 R124, R40, R46.reuse, R124 ;  /* 0x0000002e287c723c */ /* 0x080fee000000187c */
[----:B---3--:R-:W-:Y:S01]  /*10630*/  F2FP.PACK_AB R40, R89, R88 ;  /* 0x000000585928723e */ /* 0x008fe200000000ff */
[----:B------:R-:W-:Y:S04]  /*10640*/  HMMA.16816.F32 R128, R36, R46, R128 ;  /* 0x0000002e2480723c */ /* 0x000fe80000001880 */
[----:B------:R-:W-:Y:S02]  /*10650*/  F2FP.PACK_AB R42, R93, R92 ;  /* 0x0000005c5d2a723e */ /* 0x000fe400000000ff */
[----:B----4-:R-:W-:Y:S02]  /*10660*/  F2FP.PACK_AB R41, R91, R90 ;  /* 0x0000005a5b29723e */ /* 0x010fe400000000ff */
[----:B------:R-:W-:Y:S01]  /*10670*/  F2FP.PACK_AB R36, R85, R84 ;  /* 0x000000545524723e */ /* 0x000fe200000000ff */
[----:B--2---:R-:W-:Y:S03]  /*10680*/  FADD.FTZ R2, R206, R135 ;  /* 0x00000087ce027221 */ /* 0x004fe60000010000 */
[----:B------:R-:W-:Y:S01]  /*10690*/  F2FP.PACK_AB R38, R97, R96 ;  /* 0x000000606126723e */ /* 0x000fe200000000ff */
[----:B------:R-:W-:Y:S01]  /*106a0*/  FADD.FTZ R2, R207, R2 ;  /* 0x00000002cf027221 */ /* 0x000fe20000010000 */
[----:B------:R-:W-:Y:S02]  /*106b0*/  F2FP.PACK_AB R37, R87, R86 ;  /* 0x000000565725723e */ /* 0x000fe400000000ff */
[----:B------:R-:W-:Y:S02]  /*106c0*/  F2FP.PACK_AB R39, R99, R98 ;  /* 0x000000626327723e */ /* 0x000fe400000000ff */
[----:B-----5:R-:W-:Y:S02]  /*106d0*/  F2FP.PACK_AB R43, R44, R94 ;  /* 0x0000005e2c2b723e */ /* 0x020fe400000000ff */
[----:B------:R-:W-:Y:S03]  /*106e0*/  MOV R135, R133 ;  /* 0x0000008500877202 */ /* 0x000fe60000000f00 */
[-C--:B------:R-:W-:Y:S01]  /*106f0*/  HMMA.16816.F32 R140, R36, R152.reuse, R4 ;  /* 0x00000098248c723c */ /* 0x080fe20000001804 */
[----:B------:R-:W2:Y:S07]  /*10700*/  LDSM.16.MT88.4 R4, [R214+0x2900] ;  /* 0x00290000d604783b */ /* 0x000eae0000004200 */
        /* <DEDUP_REMOVED lines=28> */
[----:B------:R-:W1:Y:S01]  /*108d0*/  LDSM.16.MT88.4 R8, [R215+0x2900] ;  /* 0x00290000d708783b */ /* 0x000e620000004200 */
        /* <DEDUP_REMOVED lines=77> */
[----:B------:R-:W-:Y:S04]  /*10db0*/  STL [R1+0x14], R4 ;  /* 0x0000140401007387 */ /* 0x000fe80000100800 */
[----:B------:R-:W-:Y:S04]  /*10dc0*/  STL [R1+0x18], R2 ;  /* 0x0000180201007387 */ /* 0x000fe80000100800 */
[----:B------:R1:W-:Y:S02]  /*10dd0*/  STL [R1+0x1c], R0 ;  /* 0x00001c0001007387 */ /* 0x0003e40000100800 */
[----:B-1----:R-:W-:Y:S01]  /*10de0*/  MOV R0, R134 ;  /* 0x0000008600007202 */ /* 0x002fe20000000f00 */
[----:B------:R-:W-:-:S05]  /*10df0*/  @P0 BRA `(.L_x_2117) ;  /* 0xffffc9e000000947 */ /* 0x000fca000383ffff */
.L_x_2116:
[----:B------:R-:W2:Y:S02]  /*10e00*/  LDL R2, [R1] ;  /* 0x0000000001027983 */ /* 0x000ea40000100800 */
[----:B--2---:R-:W-:-:S13]  /*10e10*/  ISETP.GE.AND P0, PT, R229, R2, PT ;  /* 0x00000002e500720c */ /* 0x004fda0003f06270 */
[----:B------:R-:W-:Y:S05]  /*10e20*/  @!P0 BRA `(.L_x_2118) ;  /* 0x00005a3000008947 */ /* 0x000fea0003800000 */
[----:B------:R-:W2:Y:S01]  /*10e30*/  LDL.LU.64 R6, [R1+0x40] ;  /* 0x0000400001067983 */ /* 0x000ea20000300a00 */
[----:B------:R-:W-:Y:S01]  /*10e40*/  MOV R138, R3 ;  /* 0x00000003008a7202 */ /* 0x000fe20000000f00 */
[----:B------:R-:W-:Y:S01]  /*10e50*/  UMOV UR14, 0x60 ;  /* 0x00000060000e7882 */ /* 0x000fe20000000000 */
[----:B------:R-:W-:Y:S01]  /*10e60*/  IMAD.MOV.U32 R136, RZ, RZ, R133 ;  /* 0x000000ffff887224 */ /* 0x000fe200078e0085 */
[----:B------:R-:W3:Y:S01]  /*10e70*/  LDL.LU.64 R4, [R1+0x48] ;  /* 0x0000480001047983 */ /* 0x000ee20000300a00 */
        /* <DEDUP_REMOVED lines=12> */
.L_x_2135:
[----:B------:R-:W-:Y:S04]  /*10f40*/  DEPBAR.LE SB0, 0x0 ;  /* 0x000080000000791a */ /* 0x000fe80000000000 */
[----:B------:R-:W-:Y:S01]  /*10f50*/  BAR.SYNC.DEFER_BLOCKING 0x0 ;  /* 0x0000000000007b1d */ /* 0x000fe20000010000 */
[----:B------:R-:W-:Y:S01]  /*10f60*/  SHF.R.S32.HI R132, RZ, 0x1f, R229 ;  /* 0x0000001fff847819 */ /* 0x000fe200000114e5 */
[C---:B------:R-:W-:Y:S01]  /*10f70*/  IMAD R0, R229.reuse, UR5, RZ ;  /* 0x00000005e5007c24 */ /* 0x040fe2000f8e02ff */
[----:B------:R-:W-:Y:S03]  /*10f80*/  PLOP3.LUT P3, PT, PT, PT, UP2, 0x80, 0x0 ;  /* 0x000000000000781c */ /* 0x000fe60003f6f028 */
[----:B------:R-:W-:Y:S01]  /*10f90*/  IMAD R0, R132, UR16, R0 ;  /* 0x0000001084007c24 */ /* 0x000fe2000f8e0200 */
[----:B------:R-:W-:Y:S06]  /*10fa0*/  LDSM.16.M88.4 R96, [R219+0x6100] ;  /* 0x00610000db60783b */ /* 0x000fec0000000200 */
[----:B--2---:R-:W2:Y:S06]  /*10fb0*/  LDSM.16.M88.4 R16, [R212+0x3100] ;  /* 0x00310000d410783b */ /* 0x004eac0000000200 */
[----:B------:R-:W3:Y:S06]  /*10fc0*/  LDSM.16.M88.4 R92, [R219+0x8100] ;  /* 0x00810000db5c783b */ /* 0x000eec0000000200 */
[----:B-1----:R-:W4:Y:S06]  /*10fd0*/  LDL.64 R2, [R1+0x8] ;  /* 0x0000080001027983 */ /* 0x002f2c0000100a00 */
[----:B------:R-:W1:Y:S06]  /*10fe0*/  LDSM.16.M88.4 R32, [R212+0x3900] ;  /* 0x00390000d420783b */ /* 0x000e6c0000000200 */
[----:B------:R-:W5:Y:S06]  /*10ff0*/  LDL R245, [R1] ;  /* 0x0000000001f57983 */ /* 0x000f6c0000100800 */
[----:B------:R-:W1:Y:S06]  /*11000*/  LDSM.16.M88.4 R48, [R212+0x4100] ;  /* 0x00410000d430783b */ /* 0x000e6c0000000200 */
[----:B------:R-:W5:Y:S01]  /*11010*/  LDL.64 R234, [R1+0x28] ;  /* 0x0000280001ea7983 */ /* 0x000f620000100a00 */
[-C--:B--2---:R-:W-:Y:S05]  /*11020*/  HMMA.16816.F32 R4, R96, R16.reuse, RZ ;  /* 0x000000106004723c */ /* 0x084fea00000018ff */
[----:B------:R-:W2:Y:S03]  /*11030*/  LDSM.16.M88.4 R64, [R212+0x4900] ;  /* 0x00490000d440783b */ /* 0x000ea60000000200 */
[C---:B---3--:R-:W-:Y:S03]  /*11040*/  HMMA.16816.F32 R8, R92.reuse, R16, RZ ;  /* 0x000000105c08723c */ /* 0x048fe600000018ff */
[----:B------:R-:W3:Y:S06]  /*11050*/  LDL.64 R232, [R1+0x38] ;  /* 0x0000380001e87983 */ /* 0x000eec0000100a00 */
[----:B------:R-:W2:Y:S01]  /*11060*/  LDSM.16.M88.4 R80, [R212+0x5100] ;  /* 0x00510000d450783b */ /* 0x000ea20000000200 */
[-C--:B------:R-:W-:Y:S05]  /*11070*/  HMMA.16816.F32 R12, R92, R18.reuse, RZ ;  /* 0x000000125c0c723c */ /* 0x080fea00000018ff */
[----:B------:R-:W3:Y:S03]  /*11080*/  LDL R139, [R1+0x30] ;  /* 0x00003000018b7983 */ /* 0x000ee60000100800 */
[C---:B------:R-:W-:Y:S03]  /*11090*/  HMMA.16816.F32 R16, R96.reuse, R18, RZ ;  /* 0x000000126010723c */ /* 0x040fe600000018ff */
[----:B------:R-:W2:Y:S05]  /*110a0*/  LDSM.16.M88.4 R172, [R212+0x5900] ;  /* 0x00590000d4ac783b */ /* 0x000eaa0000000200 */
[-C--:B-1----:R-:W-:Y:S01]  /*110b0*/  HMMA.16816.F32 R20, R96, R32.reuse, RZ ;  /* 0x000000206014723c */ /* 0x082fe200000018ff */
[----:B------:R-:W3:Y:S06]  /*110c0*/  LDL R134, [R1+0x20] ;  /* 0x0000200001867983 */ /* 0x000eec0000100800 */
[----:B------:R-:W-:Y:S01]  /*110d0*/  LDSM.16.M88.4 R176, [R222+0x6100] ;  /* 0x00610000deb0783b */ /* 0x000fe20000000200 */
[C---:B------:R-:W-:Y:S05]  /*110e0*/  HMMA.16816.F32 R24, R92.reuse, R32, RZ ;  /* 0x000000205c18723c */ /* 0x040fea00000018ff */
[----:B------:R-:W1:Y:S03]  /*110f0*/  LDSM.16.M88.4 R180, [R223] ;  /* 0x00000000dfb4783b */ /* 0x000e660000000200 */
[-C--:B------:R-:W-:Y:S03]  /*11100*/  HMMA.16816.F32 R28, R92, R34.reuse, RZ ;  /* 0x000000225c1c723c */ /* 0x080fe600000018ff */
[----:B------:R-:W1:Y:S05]  /*11110*/  LDSM.16.M88.4 R184, [R222+0x8100] ;  /* 0x00810000deb8783b */ /* 0x000e6a0000000200 */
[C---:B------:R-:W-:Y:S01]  /*11120*/  HMMA.16816.F32 R32, R96.reuse, R34, RZ ;  /* 0x000000226020723c */ /* 0x040fe200000018ff */
[----:B------:R-:W1:Y:S06]  /*11130*/  LDSM.16.M88.4 R188, [R228] ;  /* 0x00000000e4bc783b */ /* 0x000e6c0000000200 */
[----:B------:R-:W-:Y:S01]  /*11140*/  LDSM.16.M88.4 R192, [R225] ;  /* 0x00000000e1c0783b */ /* 0x000fe20000000200 */
[-C--:B------:R-:W-:Y:S05]  /*11150*/  HMMA.16816.F32 R36, R96, R48.reuse, RZ ;  /* 0x000000306024723c */ /* 0x080fea00000018ff */
[----:B------:R-:W-:Y:S03]  /*11160*/  LDSM.16.M88.4 R196, [R224] ;  /* 0x00000000e0c4783b */ /* 0x000fe60000000200 */
[C---:B------:R-:W-:Y:S08]  /*11170*/  HMMA.16816.F32 R40, R92.reuse, R48, RZ ;  /* 0x000000305c28723c */ /* 0x040ff000000018ff */
[-C--:B------:R-:W-:Y:S08]  /*11180*/  HMMA.16816.F32 R44, R92, R50.reuse, RZ ;  /* 0x000000325c2c723c */ /* 0x080ff000000018ff */
[C---:B------:R-:W-:Y:S08]  /*11190*/  HMMA.16816.F32 R48, R96.reuse, R50, RZ ;  /* 0x000000326030723c */ /* 0x040ff000000018ff */
[-C--:B--2---:R-:W-:Y:S08]  /*111a0*/  HMMA.16816.F32 R52, R96, R64.reuse, RZ ;  /* 0x000000406034723c */ /* 0x084ff000000018ff */
        /* <DEDUP_REMOVED lines=11> */
[----:B------:R-:W2:Y:S07]  /*11260*/  LDSM.16.M88.4 R172, [R227] ;  /* 0x00000000e3ac783b */ /* 0x000eae0000000200 */
        /* <DEDUP_REMOVED lines=8> */
[C---:B------:R-:W-:Y:S08]  /*112f0*/  HMMA.16816.F32 R32, R176.reuse, R190, R32 ;  /* 0x000000beb020723c */ /* 0x040ff00000001820 */
[-C--:B--2---:R-:W-:Y:S08]  /*11300*/  HMMA.16816.F32 R36, R176, R172.reuse, R36 ;  /* 0x000000acb024723c */ /* 0x084ff00000001824 */
[C---:B------:R-:W-:Y:S08]  /*11310*/  HMMA.16816.F32 R40, R184.reuse, R172, R40 ;  /* 0x000000acb828723c */ /* 0x040ff00000001828 */
[-C--:B------:R-:W-:Y:S04]  /*11320*/  HMMA.16816.F32 R44, R184, R174.reuse, R44 ;  /* 0x000000aeb82c723c */ /* 0x080fe8000000182c */
[----:B----4-:R-:W-:Y:S04]  /*11330*/  IMAD.WIDE.U32 R2, R229, UR16, R2 ;  /* 0x00000010e5027c25 */ /* 0x010fe8000f8e0002 */
[C---:B------:R-:W-:Y:S04]  /*11340*/  HMMA.16816.F32 R48, R176.reuse, R174, R48 ;  /* 0x000000aeb030723c */ /* 0x040fe80000001830 */
[----:B------:R-:W-:Y:S01]  /*11350*/  IMAD.IADD R0, R3, 0x1, R0 ;  /* 0x0000000103007824 */ /* 0x000fe200078e0200 */
[C---:B------:R-:W-:Y:S03]  /*11360*/  LEA R202, P0, R2.reuse, c[0x0][0x1f8], 0x1 ;  /* 0x00007e0002ca7a11 */ /* 0x040fe600078008ff */
[-C--:B-1----:R-:W-:Y:S04]  /*11370*/  HMMA.16816.F32 R52, R176, R180.reuse, R52 ;  /* 0x000000b4b034723c */ /* 0x082fe80000001834 */
[----:B------:R-:W-:Y:S02]  /*11380*/  LEA.HI.X R203, R2, c[0x0][0x1fc], R0, 0x1, P0 ;  /* 0x00007f0002cb7a11 */ /* 0x000fe400000f0c00 */
[----:B------:R-:W-:Y:S02]  /*11390*/  IADD3 R132, P0, R202, UR9, RZ ;  /* 0x00000009ca847c10 */ /* 0x000fe4000ff1e0ff */
[C---:B------:R-:W-:Y:S01]  /*113a0*/  HMMA.16816.F32 R56, R184.reuse, R180, R56 ;  /* 0x000000b4b838723c */ /* 0x040fe20000001838 */
[----:B------:R-:W-:Y:S01]  /*113b0*/  @!PT LDS RZ, [RZ] ;  /* 0x00000000fffff984 */ /* 0x000fe20000000800 */
[----:B------:R-:W-:Y:S01]  /*113c0*/  @!PT LDS RZ, [RZ] ;  /* 0x00000000fffff984 */ /* 0x000fe20000000800 */
[----:B------:R-:W-:Y:S01]  /*113d0*/  @!PT LDS RZ, [RZ] ;  /* 0x00000000fffff984 */ /* 0x000fe20000000800 */
[----:B------:R1:W-:Y:S03]  /*113e0*/  LDGSTS.E.BYPASS.LTC128B.128 [R231+0x100], [R202.64], !P6 ;  /* 0x00100000cae77fae */ /* 0x0003e6000f101d4c */
[----:B------:R-:W-:Y:S02]  /*113f0*/  IADD3.X R133, R203, UR8, RZ, P0, !PT ;  /* 0x00000008cb857c10 */ /* 0x000fe400087fe4ff */
[----:B------:R-:W-:Y:S02]  /*11400*/  IADD3 R200, P1, R132, UR9, RZ ;  /* 0x0000000984c87c10 */ /* 0x000fe4000ff3e0ff */
[-C--:B------:R-:W-:Y:S01]  /*11410*/  HMMA.16816.F32 R60, R184, R182.reuse, R60 ;  /* 0x000000b6b83c723c */ /* 0x080fe2000000183c */
[----:B------:R2:W-:Y:S03]  /*11420*/  LDGSTS.E.BYPASS.LTC128B.128 [R231+0x900], [R132.64], !P6 ;  /* 0x0090000084e77fae */ /* 0x0005e6000f101d4c */
        /* <DEDUP_REMOVED lines=9> */
[----:B------:R-:W-:Y:S02]  /*114c0*/  PLOP3.LUT P1, PT, PT, PT, UP2, 0x80, 0x0 ;  /* 0x000000000000781c */ /* 0x000fe40003f2f028 */
[C---:B------:R-:W-:Y:S01]  /*114d0*/  HMMA.16816.F32 R72, R184.reuse, R192, R72 ;  /* 0x000000c0b848723c */ /* 0x040fe20000001848 */
[----:B------:R3:W-:Y:S03]  /*114e0*/  LDGSTS.E.BYPASS.LTC128B.128 [R231+0x2100], [R188.64], !P6 ;  /* 0x02100000bce77fae */ /* 0x0007e6000f101d4c */
[----:B--2---:R-:W-:Y:S04]  /*114f0*/  IADD3 R132, P0, R188, UR9, RZ ;  /* 0x00000009bc847c10 */ /* 0x004fe8000ff1e0ff */
[-C--:B------:R-:W-:Y:S04]  /*11500*/  HMMA.16816.F32 R76, R184, R194.reuse, R76 ;  /* 0x000000c2b84c723c */ /* 0x080fe8000000184c */
[----:B------:R-:W-:Y:S02]  /*11510*/  IADD3.X R133, R189, UR8, RZ, P0, !PT ;  /* 0x00000008bd857c10 */ /* 0x000fe400087fe4ff */
[C---:B-----5:R-:W-:Y:S02]  /*11520*/  ISETP.GT.AND P0, PT, R229.reuse, R245, PT ;  /* 0x000000f5e500720c */ /* 0x060fe40003f04270 */
[C---:B------:R-:W-:Y:S01]  /*11530*/  HMMA.16816.F32 R80, R176.reuse, R194, R80 ;  /* 0x000000c2b050723c */ /* 0x040fe20000001850 */
[----:B------:R2:W-:Y:S06]  /*11540*/  LDGSTS.E.BYPASS.LTC128B.128 [R231+0x2900], [R132.64], !P6 ;  /* 0x0290000084e77fae */ /* 0x0005ec000f101d4c */
[----:B-1----:R-:W-:Y:S01]  /*11550*/  LDSM.16.M88.4 R200, [R218+0x3100] ;  /* 0x00310000dac8783b */ /* 0x002fe20000000200 */
[-C--:B------:R-:W-:Y:S04]  /*11560*/  HMMA.16816.F32 R84, R176, R196.reuse, R84 ;  /* 0x000000c4b054723c */ /* 0x080fe80000001854 */
[----:B------:R-:W-:Y:S01]  /*11570*/  @P0 IADD3 R0, R229, -0x1, RZ ;  /* 0xffffffffe5000810 */ /* 0x000fe20007ffe0ff */
[----:B---3--:R-:W1:Y:S01]  /*11580*/  LDSM.16.M88.4 R188, [R220+0x6100] ;  /* 0x00610000dcbc783b */ /* 0x008e620000000200 */
[----:B----4-:R-:W-:Y:S02]  /*11590*/  @P0 IMAD.MOV.U32 R3, RZ, RZ, R235 ;  /* 0x000000ffff030224 */ /* 0x010fe400078e00eb */
[C---:B------:R-:W-:Y:S03]  /*115a0*/  HMMA.16816.F32 R88, R184.reuse, R196, R88 ;  /* 0x000000c4b858723c */ /* 0x040fe60000001858 */
[----:B------:R-:W3:Y:S01]  /*115b0*/  LDSM.16.M88.4 R204, [R220+0x8100] ;  /* 0x00810000dccc783b */ /* 0x000ee20000000200 */
[----:B------:R-:W-:Y:S04]  /*115c0*/  @P0 SHF.R.S32.HI R2, RZ, 0x1f, R0 ;  /* 0x0000001fff020819 */ /* 0x000fe80000011400 */
[-C--:B------:R-:W-:Y:S01]  /*115d0*/  HMMA.16816.F32 R92, R184, R198.reuse, R92 ;  /* 0x000000c6b85c723c */ /* 0x080fe2000000185c */
[----:B------:R-:W0:Y:S03]  /*115e0*/  LDGDEPBAR ;  /* 0x00000000000079af */ /* 0x000e260000000000 */
[----:B--2---:R-:W-:Y:S03]  /*115f0*/  @P0 IMAD.WIDE.U32 R132, R0, c[0x0][0x1e0], RZ ;  /* 0x0000780000840a25 */ /* 0x004fe600078e00ff */
[----:B------:R-:W2:Y:S01]  /*11600*/  LDSM.16.M88.4 R208, [R218+0x3900] ;  /* 0x00390000dad0783b */ /* 0x000ea20000000200 */
[----:B------:R-:W-:Y:S04]  /*11610*/  HMMA.16816.F32 R96, R176, R198, R96 ;  /* 0x000000c6b060723c */ /* 0x000fe80000001860 */
[----:B------:R-:W-:Y:S01]  /*11620*/  @P0 IMAD R2, R2, c[0x0][0x1e0], RZ ;  /* 0x0000780002020a24 */ /* 0x000fe200078e02ff */
[----:B------:R-:W4:Y:S03]  /*11630*/  LDSM.16.M88.4 R172, [R218+0x4100] ;  /* 0x00410000daac783b */ /* 0x000f260000000200 */
[----:B------:R-:W-:Y:S03]  /*11640*/  @P0 IMAD R2, R0, c[0x0][0x1e4], R2 ;  /* 0x0000790000020a24 */ /* 0x000fe600078e0202 */
[----:B------:R-:W5:Y:S01]  /*11650*/  LDSM.16.M88.4 R180, [R218+0x4900] ;  /* 0x00490000dab4783b */ /* 0x000f620000000200 */
[----:B------:R-:W-:Y:S02]  /*11660*/  @P0 IMAD.IADD R0, R133, 0x1, R2 ;  /* 0x0000000185000824 */ /* 0x000fe400078e0202 */
[----:B------:R-:W-:Y:S02]  /*11670*/  @P0 IMAD.MOV.U32 R2, RZ, RZ, R232 ;  /* 0x000000ffff020224 */ /* 0x000fe400078e00e8 */
[----:B------:R-:W-:Y:S01]  /*11680*/  @P0 IMAD R0, R0, 0x60, RZ ;  /* 0x0000006000000824 */ /* 0x000fe200078e02ff */
[----:B------:R-:W4:Y:S01]  /*11690*/  LDSM.16.M88.4 R176, [R218+0x5100] ;  /* 0x00510000dab0783b */ /* 0x000f220000000200 */
[----:B------:R-:W-:Y:S01]  /*116a0*/  @P0 IMAD.WIDE.U32 R2, R132, 0x60, R2 ;  /* 0x0000006084020825 */ /* 0x000fe200078e0002 */
[-C--:B-1----:R-:W-:Y:S04]  /*116b0*/  HMMA.16816.F32 R4, R188, R200.reuse, R4 ;  /* 0x000000c8bc04723c */ /* 0x082fe80000001804 */
[----:B------:R-:W1:Y:S01]  /*116c0*/  LDSM.16.M88.4 R184, [R218+0x5900] ;  /* 0x00590000dab8783b */ /* 0x000e620000000200 */
[C---:B------:R-:W-:Y:S01]  /*116d0*/  @P0 LEA R132, P2, R2.reuse, c[0x0][0x1c8], 0x1 ;  /* 0x0000720002840a11 */ /* 0x040fe200078408ff */
[----:B------:R-:W-:Y:S02]  /*116e0*/  @P0 IMAD.IADD R0, R3, 0x1, R0 ;  /* 0x0000000103000824 */ /* 0x000fe400078e0200 */
[C---:B---3--:R-:W-:Y:S02]  /*116f0*/  HMMA.16816.F32 R8, R204.reuse, R200, R8 ;  /* 0x000000c8cc08723c */ /* 0x048fe40000001808 */
[----:B------:R-:W-:Y:S02]  /*11700*/  LDSM.16.M88.4 R192, [R217] ;  /* 0x00000000d9c0783b */ /* 0x000fe40000000200 */
[----:B------:R-:W-:Y:S01]  /*11710*/  @P0 LEA.HI.X R133, R2, c[0x0][0x1cc], R0, 0x1, P2 ;  /* 0x0000730002850a11 */ /* 0x000fe200010f0c00 */
[----:B------:R-:W-:Y:S01]  /*11720*/  @P1 IMAD.HI.U32 R0, R139, c[0x0][0x2c8], RZ ;  /* 0x0000b2008b001a27 */ /* 0x000fe200078e00ff */
[----:B------:R-:W-:Y:S02]  /*11730*/  @P0 IADD3 R2, P1, R132, UR6, RZ ;  /* 0x0000000684020c10 */ /* 0x000fe4000ff3e0ff */
[----:B------:R-:W-:Y:S01]  /*11740*/  LDSM.16.M88.4 R196, [R221+0x8100] ;  /* 0x00810000ddc4783b */ /* 0x000fe20000000200 */
[-C--:B------:R-:W-:Y:S03]  /*11750*/  HMMA.16816.F32 R12, R204, R202.reuse, R12 ;  /* 0x000000cacc0c723c */ /* 0x080fe6000000180c */
[----:B------:R-:W-:Y:S02]  /*11760*/  @P0 IADD3.X R3, R133, UR7, RZ, P1, !PT ;  /* 0x0000000785030c10 */ /* 0x000fe40008ffe4ff */
[----:B------:R-:W-:Y:S03]  /*11770*/  @P3 SHF.R.U32.HI R139, RZ, c[0x0][0x2cc], R0 ;  /* 0x0000b300ff8b3a19 */ /* 0x000fe60000011600 */
[C---:B------:R-:W-:Y:S01]  /*11780*/  HMMA.16816.F32 R16, R188.reuse, R202, R16 ;  /* 0x000000cabc10723c */ /* 0x040fe20000001810 */
[----:B------:R-:W-:Y:S07]  /*11790*/  LDSM.16.M88.4 R200, [R217+0x800] ;  /* 0x00080000d9c8783b */ /* 0x000fee0000000200 */
[-C--:B--2---:R-:W-:Y:S08]  /*117a0*/  HMMA.16816.F32 R20, R188, R208.reuse, R20 ;  /* 0x000000d0bc14723c */ /* 0x084ff00000001814 */
[C---:B------:R-:W-:Y:S08]  /*117b0*/  HMMA.16816.F32 R24, R204.reuse, R208, R24 ;  /* 0x000000d0cc18723c */ /* 0x040ff00000001818 */
[-C--:B------:R-:W-:Y:S08]  /*117c0*/  HMMA.16816.F32 R28, R204, R210.reuse, R28 ;  /* 0x000000d2cc1c723c */ /* 0x080ff0000000181c */
[C---:B------:R-:W-:Y:S08]  /*117d0*/  HMMA.16816.F32 R32, R188.reuse, R210, R32 ;  /* 0x000000d2bc20723c */ /* 0x040ff00000001820 */
[-C--:B----4-:R-:W-:Y:S08]  /*117e0*/  HMMA.16816.F32 R36, R188, R172.reuse, R36 ;  /* 0x000000acbc24723c */ /* 0x090ff00000001824 */
[C---:B------:R-:W-:Y:S08]  /*117f0*/  HMMA.16816.F32 R40, R204.reuse, R172, R40 ;  /* 0x000000accc28723c */ /* 0x040ff00000001828 */
[-C--:B------:R-:W-:Y:S08]  /*11800*/  HMMA.16816.F32 R44, R204, R174.reuse, R44 ;  /* 0x000000aecc2c723c */ /* 0x080ff0000000182c */
[C---:B------:R-:W-:Y:S01]  /*11810*/  HMMA.16816.F32 R48, R188.reuse, R174, R48 ;  /* 0x000000aebc30723c */ /* 0x040fe20000001830 */
[----:B------:R-:W2:Y:S07]  /*11820*/  LDSM.16.M88.4 R172, [R221+0x6100] ;  /* 0x00610000ddac783b */ /* 0x000eae0000000200 */
[-C--:B-----5:R-:W-:Y:S08]  /*11830*/  HMMA.16816.F32 R52, R188, R180.reuse, R52 ;  /* 0x000000b4bc34723c */ /* 0x0a0ff00000001834 */
        /* <DEDUP_REMOVED lines=9> */
[-C--:B-1----:R-:W-:Y:S08]  /*118d0*/  HMMA.16816.F32 R84, R188, R184.reuse, R84 ;  /* 0x000000b8bc54723c */ /* 0x082ff00000001854 */
[C---:B------:R-:W-:Y:S08]  /*118e0*/  HMMA.16816.F32 R88, R204.reuse, R184, R88 ;  /* 0x000000b8cc58723c */ /* 0x040ff00000001858 */
[-C--:B------:R-:W-:Y:S08]  /*118f0*/  HMMA.16816.F32 R92, R204, R186.reuse, R92 ;  /* 0x000000bacc5c723c */ /* 0x080ff0000000185c */
[----:B------:R-:W-:Y:S01]  /*11900*/  HMMA.16816.F32 R96, R188, R186, R96 ;  /* 0x000000babc60723c */ /* 0x000fe20000001860 */
[----:B------:R-:W1:Y:S07]  /*11910*/  LDSM.16.M88.4 R184, [R217+0x2000] ;  /* 0x00200000d9b8783b */ /* 0x000e6e0000000200 */
[-C--:B--2---:R-:W-:Y:S08]  /*11920*/  HMMA.16816.F32 R4, R172, R192.reuse, R4 ;  /* 0x000000c0ac04723c */ /* 0x084ff00000001804 */
[C---:B------:R-:W-:Y:S08]  /*11930*/  HMMA.16816.F32 R8, R196.reuse, R192, R8 ;  /* 0x000000c0c408723c */ /* 0x040ff00000001808 */
[-C--:B------:R-:W-:Y:S08]  /*11940*/  HMMA.16816.F32 R12, R196, R194.reuse, R12 ;  /* 0x000000c2c40c723c */ /* 0x080ff0000000180c */
[C---:B------:R-:W-:Y:S08]  /*11950*/  HMMA.16816.F32 R16, R172.reuse, R194, R16 ;  /* 0x000000c2ac10723c */ /* 0x040ff00000001810 */
[-C--:B------:R-:W-:Y:S08]  /*11960*/  HMMA.16816.F32 R20, R172, R200.reuse, R20 ;  /* 0x000000c8ac14723c */ /* 0x080ff00000001814 */
[C---:B------:R-:W-:Y:S08]  /*11970*/  HMMA.16816.F32 R24, R196.reuse, R200, R24 ;  /* 0x000000c8c418723c */ /* 0x040ff00000001818 */
[-C--:B------:R-:W-:Y:S08]  /*11980*/  HMMA.16816.F32 R28, R196, R202.reuse, R28 ;  /* 0x000000cac41c723c */ /* 0x080ff0000000181c */
[C---:B------:R-:W-:Y:S08]  /*11990*/  HMMA.16816.F32 R32, R172.reuse, R202, R32 ;  /* 0x000000caac20723c */ /* 0x040ff00000001820 */
[-C--:B---3--:R-:W-:Y:S08]  /*119a0*/  HMMA.16816.F32 R36, R172, R180.reuse, R36 ;  /* 0x000000b4ac24723c */ /* 0x088ff00000001824 */
[C---:B------:R-:W-:Y:S07]  /*119b0*/  HMMA.16816.F32 R40, R196.reuse, R180, R40 ;  /* 0x000000b4c428723c */ /* 0x040fee0000001828 */
[----:B------:R-:W-:Y:S01]  /*119c0*/  @P0 IADD3 R180, P2, R2, UR6, RZ ;  /* 0x0000000602b40c10 */ /* 0x000fe2000ff5e0ff */
[-C--:B------:R-:W-:Y:S04]  /*119d0*/  HMMA.16816.F32 R44, R196, R182.reuse, R44 ;  /* 0x000000b6c42c723c */ /* 0x080fe8000000182c */
[----:B------:R-:W-:Y:S04]  /*119e0*/  @P0 IADD3.X R181, R3, UR7, RZ, P2, !PT ;  /* 0x0000000703b50c10 */ /* 0x000fe800097fe4ff */
[C---:B------:R-:W-:Y:S08]  /*119f0*/  HMMA.16816.F32 R48, R172.reuse, R182, R48 ;  /* 0x000000b6ac30723c */ /* 0x040ff00000001830 */
[-C--:B----4-:R-:W-:Y:S08]  /*11a00*/  HMMA.16816.F32 R52, R172, R176.reuse, R52 ;  /* 0x000000b0ac34723c */ /* 0x090ff00000001834 */
[C---:B------:R-:W-:Y:S08]  /*11a10*/  HMMA.16816.F32 R56, R196.reuse, R176, R56 ;  /* 0x000000b0c438723c */ /* 0x040ff00000001838 */
[-C--:B------:R-:W-:Y:S08]  /*11a20*/  HMMA.16816.F32 R60, R196, R178.reuse, R60 ;  /* 0x000000b2c43c723c */ /* 0x080ff0000000183c */
[C---:B------:R-:W-:Y:S01]  /*11a30*/  HMMA.16816.F32 R64, R172.reuse, R178, R64 ;  /* 0x000000b2ac40723c */ /* 0x040fe20000001840 */
[----:B------:R-:W2:Y:S01]  /*11a40*/  LDSM.16.M88.4 R176, [R217+0x2800] ;  /* 0x00280000d9b0783b */ /* 0x000ea20000000200 */
[----:B------:R-:W-:Y:S05]  /*11a50*/  DEPBAR.LE SB0, 0x0 ;  /* 0x000080000000791a */ /* 0x000fea0000000000 */
[----:B------:R-:W-:Y:S01]  /*11a60*/  BAR.SYNC.DEFER_BLOCKING 0x0 ;  /* 0x0000000000007b1d */ /* 0x000fe20000010000 */
[-C--:B-1----:R-:W-:Y:S08]  /*11a70*/  HMMA.16816.F32 R68, R172, R184.reuse, R68 ;  /* 0x000000b8ac44723c */ /* 0x082ff00000001844 */
[C---:B------:R-:W-:Y:S08]  /*11a80*/  HMMA.16816.F32 R72, R196.reuse, R184, R72 ;  /* 0x000000b8c448723c */ /* 0x040ff00000001848 */
[-C--:B------:R-:W-:Y:S01]  /*11a90*/  HMMA.16816.F32 R76, R196, R186.reuse, R76 ;  /* 0x000000bac44c723c */ /* 0x080fe2000000184c */
[----:B------:R-:W-:Y:S01]  /*11aa0*/  @!PT LDS RZ, [RZ] ;  /* 0x00000000fffff984 */ /* 0x000fe20000000800 */
[----:B------:R-:W-:Y:S01]  /*11ab0*/  @!PT LDS RZ, [RZ] ;  /* 0x00000000fffff984 */ /* 0x000fe20000000800 */
[----:B------:R-:W-:Y:S01]  /*11ac0*/  @!PT LDS RZ, [RZ] ;  /* 0x00000000fffff984 */ /* 0x000fe20000000800 */
[----:B------:R1:W-:Y:S07]  /*11ad0*/  @P0 LDGSTS.E.BYPASS.LTC128B.128 [R231+0x3100], [R132.64], !P6 ;  /* 0x0310000084e70fae */ /* 0x0003ee000f101d4c */
[C---:B------:R-:W-:Y:S01]  /*11ae0*/  HMMA.16816.F32 R80, R172.reuse, R186, R80 ;  /* 0x000000baac50723c */ /* 0x040fe20000001850 */
[----:B------:R3:W-:Y:S07]  /*11af0*/  @P0 LDGSTS.E.BYPASS.LTC128B.128 [R231+0x3900], [R2.64], !P6 ;  /* 0x0390000002e70fae */ /* 0x0007ee000f101d4c */
[-C--:B--2---:R-:W-:Y:S01]  /*11b00*/  HMMA.16816.F32 R84, R172, R176.reuse, R84 ;  /* 0x000000b0ac54723c */ /* 0x084fe20000001854 */
[----:B------:R2:W-:Y:S07]  /*11b10*/  @P0 LDGSTS.E.BYPASS.LTC128B.128 [R231+0x4100], [R180.64], !P6 ;  /* 0x04100000b4e70fae */ /* 0x0005ee000f101d4c */
[C---:B------:R-:W-:Y:S08]  /*11b20*/  HMMA.16816.F32 R88, R196.reuse, R176, R88 ;  /* 0x000000b0c458723c */ /* 0x040ff00000001858 */
[-C--:B------:R-:W-:Y:S04]  /*11b30*/  HMMA.16816.F32 R92, R196, R178.reuse, R92 ;  /* 0x000000b2c45c723c */ /* 0x080fe8000000185c */
[----:B-1----:R-:W-:Y:S04]  /*11b40*/  @P0 IADD3 R132, P1, R180, UR6, RZ ;  /* 0x00000006b4840c10 */ /* 0x002fe8000ff3e0ff */
[----:B------:R-:W-:Y:S01]  /*11b50*/  @P0 IADD3.X R133, R181, UR7, RZ, P1, !PT ;  /* 0x00000007b5850c10 */ /* 0x000fe20008ffe4ff */
[----:B------:R-:W-:Y:S04]  /*11b60*/  HMMA.16816.F32 R96, R172, R178, R96 ;  /* 0x000000b2ac60723c */ /* 0x000fe80000001860 */
[----:B------:R1:W-:Y:S01]  /*11b70*/  @P0 LDGSTS.E.BYPASS.LTC128B.128 [R231+0x4900], [R132.64], !P6 ;  /* 0x0490000084e70fae */ /* 0x0003e2000f101d4c */
[----:B---3--:R-:W-:Y:S04]  /*11b80*/  @P0 IADD3 R2, P2, R132, UR6, RZ ;  /* 0x0000000684020c10 */ /* 0x008fe8000ff5e0ff */
[----:B------:R-:W-:Y:S03]  /*11b90*/  @P0 IADD3.X R3, R133, UR7, RZ, P2, !PT ;  /* 0x0000000785030c10 */ /* 0x000fe600097fe4ff */
[----:B------:R-:W-:Y:S02]  /*11ba0*/  @P0 IADD3 R176, P1, R2, UR6, RZ ;  /* 0x0000000602b00c10 */ /* 0x000fe4000ff3e0ff */
[----:B------:R3:W-:Y:S02]  /*11bb0*/  @P0 LDGSTS.E.BYPASS.LTC128B.128 [R231+0x5100], [R2.64], !P6 ;  /* 0x0510000002e70fae */ /* 0x0007e4000f101d4c */
[----:B------:R-:W-:Y:S05]  /*11bc0*/  @P0 IADD3.X R177, R3, UR7, RZ, P1, !PT ;  /* 0x0000000703b10c10 */ /* 0x000fea0008ffe4ff */
[----:B------:R2:W-:Y:S01]  /*11bd0*/  @P0 LDGSTS.E.BYPASS.LTC128B.128 [R231+0x5900], [R176.64], !P6 ;  /* 0x05900000b0e70fae */ /* 0x0005e2000f101d4c */
[----:B------:R-:W-:Y:S05]  /*11be0*/  PLOP3.LUT P0, PT, PT, PT, UP1, 0x40, 0x0 ;  /* 0x000000000000781c */ /* 0x000fea0003f0e818 */
[----:B------:R-:W0:Y:S01]  /*11bf0*/  LDGDEPBAR ;  /* 0x00000000000079af */ /* 0x000e220000000000 */
[----:B-1----:R-:W-:Y:S05]  /*11c00*/  IMAD R133, R229, -0x60, RZ ;  /* 0xffffffa0e5857824 */ /* 0x002fea00078e02ff */
[----:B------:R-:W3:Y:S01]  /*11c10*/  SHFL.IDX PT, R132, R139, RZ, 0x1c1f ;  /* 0x001c1fff8b847589 */ /* 0x000ee200000e0000 */
[----:B------:R-:W-:Y:S01]  /*11c20*/  IMAD.IADD R174, R133, 0x1, -R134 ;  /* 0x0000000185ae7824 */ /* 0x000fe200078e0a86 */
[----:B------:R-:W-:Y:S04]  /*11c30*/  IADD3 R173, -R134, 0x1, R133 ;  /* 0x0000000186ad7810 */ /* 0x000fe80007ffe185 */
[----:B------:R-:W-:Y:S04]  /*11c40*/  IADD3 R173, R173, c[0x0][0x1d0], RZ ;  /* 0x00007400adad7a10 */ /* 0x000fe80007ffe0ff */
[----:B------:R-:W-:Y:S04]  /*11c50*/  IADD3 R173, R173, -c[0x0][0x168], RZ ;  /* 0x80005a00adad7a10 */ /* 0x000fe80007ffe0ff */
[C---:B------:R-:W-:Y:S02]  /*11c60*/  IADD3 R172, R173.reuse, c[0x0][0x328], RZ ;  /* 0x0000ca00adac7a10 */ /* 0x040fe40007ffe0ff */
[----:B------:R-:W-:Y:S03]  /*11c70*/  IADD3 R173, R173, UR10, RZ ;  /* 0x0000000aadad7c10 */ /* 0x000fe6000fffe0ff */
[--C-:B---3--:R-:W-:Y:S02]  /*11c80*/  IMAD.IADD R2, R172, 0x1, R132.reuse ;  /* 0x00000001ac027824 */ /* 0x108fe400078e0284 */
[----:B------:R-:W-:Y:S01]  /*11c90*/  IMAD.IADD R0, R173, 0x1, R132 ;  /* 0x00000001ad007824 */ /* 0x000fe200078e0284 */
[----:B------:R-:W-:-:S05]  /*11ca0*/  @P0 BRA `(.L_x_2119) ;  /* 0x0000018000000947 */ /* 0x000fca0003800000 */
[----:B--2---:R-:W-:Y:S01]  /*11cb0*/  IADD3 R3, R132, c[0x0][0x1d0], RZ ;  /* 0x0000740084037a10 */ /* 0x004fe20007ffe0ff */
        /* <DEDUP_REMOVED lines=13> */
.L_x_2121:
[----:B------:R-:W-:Y:S04]  /*11d90*/  MOV R132, c[0x0][0x32c] ;  /* 0x0000cb0000847a02 */ /* 0x000fe80000000f00 */
[----:B------:R-:W-:Y:S11]  /*11da0*/  ISETP.NE.AND P0, PT, R132, 0x1, PT ;  /* 0x000000018400780c */ /* 0x000ff60003f05270 */
[----:B------:R-:W-:Y:S02]  /*11db0*/  @!UPT UIADD3 URZ, URZ, URZ, URZ ;  /* 0x0000003f3f3ff290 */ /* 0x000fe4000fffe03f */
[----:B------:R-:W-:Y:S05]  /*11dc0*/  @P0 IMAD.HI.U32 R132, R3, c[0x0][0x330], RZ ;  /* 0x0000cc0003840a27 */ /* 0x000fea00078e00ff */
[----:B------:R-:W-:Y:S02]  /*11dd0*/  @P0 SHF.R.U32.HI R3, RZ, c[0x0][0x334], R132 ;  /* 0x0000cd00ff030a19 */ /* 0x000fe40000011684 */
.L_x_2122:
[----:B------:R-:W-:Y:S05]  /*11de0*/  BSYNC B0 ;  /* 0x0000000000007941 */ /* 0x000fea0003800000 */
.L_x_2120:
[----:B------:R-:W-:Y:S05]  /*11df0*/  IMAD R3, R3, c[0x0][0x32c], R174 ;  /* 0x0000cb0003037a24 */ /* 0x000fea00078e02ae */
[----:B------:R-:W-:Y:S02]  /*11e00*/  IADD3 R132, R3, c[0x0][0x32c], RZ ;  /* 0x0000cb0003847a10 */ /* 0x000fe40007ffe0ff */
[----:B------:R-:W-:Y:S02]  /*11e10*/  IMNMX R0, R0, R3, !PT ;  /* 0x0000000300007217 */ /* 0x000fe40007800200 */
[----:B------:R-:W-:Y:S02]  /*11e20*/  IMNMX R2, R2, R132, PT ;  /* 0x0000008402027217 */ /* 0x000fe40003800200 */
.L_x_2119:
[----:B--2---:R-:W-:Y:S01]  /*11e30*/  PLOP3.LUT P0, PT, PT, PT, UP1, 0x40, 0x0 ;  /* 0x000000000000781c */ /* 0x004fe20003f0e818 */
        /* <DEDUP_REMOVED lines=18> */
.L_x_2125:
[----:B------:R-:W-:Y:S04]  /*11f60*/  MOV R175, c[0x0][0x32c] ;  /* 0x0000cb0000af7a02 */ /* 0x000fe80000000f00 */
[----:B------:R-:W-:Y:S11]  /*11f70*/  ISETP.NE.AND P0, PT, R175, 0x1, PT ;  /* 0x00000001af00780c */ /* 0x000ff60003f05270 */
[----:B------:R-:W-:Y:S02]  /*11f80*/  @!UPT UIADD3 URZ, URZ, URZ, URZ ;  /* 0x0000003f3f3ff290 */ /* 0x000fe4000fffe03f */
[----:B------:R-:W-:Y:S05]  /*11f90*/  @P0 IMAD.HI.U32 R175, R134, c[0x0][0x330], RZ ;  /* 0x0000cc0086af0a27 */ /* 0x000fea00078e00ff */
[----:B------:R-:W-:Y:S02]  /*11fa0*/  @P0 SHF.R.U32.HI R134, RZ, c[0x0][0x334], R175 ;  /* 0x0000cd00ff860a19 */ /* 0x000fe400000116af */
.L_x_2126:
[----:B------:R-:W-:Y:S05]  /*11fb0*/  BSYNC B0 ;  /* 0x0000000000007941 */ /* 0x000fea0003800000 */
.L_x_2124:
[----:B------:R-:W-:Y:S05]  /*11fc0*/  IMAD R134, R134, c[0x0][0x32c], R174 ;  /* 0x0000cb0086867a24 */ /* 0x000fea00078e02ae */
[----:B------:R-:W-:Y:S02]  /*11fd0*/  IADD3 R175, R134, c[0x0][0x32c], RZ ;  /* 0x0000cb0086af7a10 */ /* 0x000fe40007ffe0ff */
[----:B------:R-:W-:Y:S02]  /*11fe0*/  IMNMX R3, R3, R134, !PT ;  /* 0x0000008603037217 */ /* 0x000fe40007800200 */
[----:B------:R-:W-:Y:S02]  /*11ff0*/  IMNMX R132, R132, R175, PT ;  /* 0x000000af84847217 */ /* 0x000fe40003800200 */
.L_x_2123:
[C---:B------:R-:W-:Y:S02]  /*12000*/  ISETP.GE.AND P0, PT, R133.reuse, 0x9, PT ;  /* 0x000000098500780c */ /* 0x040fe40003f06270 */
        /* <DEDUP_REMOVED lines=8> */
[----:B------:R-:W-:Y:S02]  /*12090*/  ISETP.GE.AND P3, PT, R133, 0xa, PT ;  /* 0x0000000a8500780c */ /* 0x000fe40003f66270 */
[----:B------:R-:W-:Y:S02]  /*120a0*/  FSEL R184, R16, -INF , !P0 ;  /* 0xff80000010b87808 */ /* 0x000fe40004000000 */
[C---:B------:R-:W-:Y:S02]  /*120b0*/  ISETP.GT.AND P0, PT, R0.reuse, 0x10, !P2 ;  /* 0x000000100000780c */ /* 0x040fe40005704270 */
        /* <DEDUP_REMOVED lines=98> */
[----:B------:R-:W-:Y:S01]  /*126e0*/  ISETP.GE.AND P0, PT, R133, 0x5a, PT ;  /* 0x0000005a8500780c */ /* 0x000fe20003f06270 */
[----:B------:R-:W1:Y:S03]  /*126f0*/  SHFL.IDX PT, R4, R139, 0x2, 0x1c1f ;  /* 0x005c1f008b047f89 */ /* 0x000e6600000e0000 */
        /* <DEDUP_REMOVED lines=22> */
.L_x_2129:
[----:B------:R-:W-:Y:S04]  /*12860*/  MOV R49, c[0x0][0x32c] ;  /* 0x0000cb0000317a02 */ /* 0x000fe80000000f00 */
[----:B------:R-:W-:Y:S11]  /*12870*/  ISETP.NE.AND P0, PT, R49, 0x1, PT ;  /* 0x000000013100780c */ /* 0x000ff60003f05270 */
[----:B------:R-:W-:Y:S02]  /*12880*/  @!UPT UIADD3 URZ, URZ, URZ, URZ ;  /* 0x0000003f3f3ff290 */ /* 0x000fe4000fffe03f */
[----:B------:R-:W-:Y:S05]  /*12890*/  @P0 IMAD.HI.U32 R49, R4, c[0x0][0x330], RZ ;  /* 0x0000cc0004310a27 */ /* 0x000fea00078e00ff */
[----:B------:R-:W-:Y:S02]  /*128a0*/  @P0 SHF.R.U32.HI R4, RZ, c[0x0][0x334], R49 ;  /* 0x0000cd00ff040a19 */ /* 0x000fe40000011631 */
.L_x_2130:
[----:B------:R-:W-:Y:S05]  /*128b0*/  BSYNC B0 ;  /* 0x0000000000007941 */ /* 0x000fea0003800000 */
.L_x_2128:
[----:B------:R-:W-:Y:S05]  /*128c0*/  IMAD R4, R4, c[0x0][0x32c], R174 ;  /* 0x0000cb0004047a24 */ /* 0x000fea00078e02ae */
[----:B------:R-:W-:Y:S02]  /*128d0*/  IADD3 R49, R4, c[0x0][0x32c], RZ ;  /* 0x0000cb0004317a10 */ /* 0x000fe40007ffe0ff */
[----:B------:R-:W-:Y:S02]  /*128e0*/  IMNMX R0, R0, R4, !PT ;  /* 0x0000000400007217 */ /* 0x000fe40007800200 */
[----:B------:R-:W-:Y:S02]  /*128f0*/  IMNMX R2, R2, R49, PT ;  /* 0x0000003102027217 */ /* 0x000fe40003800200 */
.L_x_2127:
[----:B------:R-:W-:Y:S02]  /*12900*/  ISETP.NE.AND P0, PT, R181, RZ, PT ;  /* 0x000000ffb500720c */ /* 0x000fe40003f05270 */
[----:B------:R-:W-:Y:S02]  /*12910*/  P2R R4, PR, RZ, 0x10 ;  /* 0x00000010ff047803 */ /* 0x000fe40000000000 */
[----:B------:R-:W-:Y:S02]  /*12920*/  ISETP.GT.AND P0, PT, R3, 0x8, !P0 ;  /* 0x000000080300780c */ /* 0x000fe40004704270 */
[----:B------:R-:W-:Y:S02]  /*12930*/  P2R R49, PR, RZ, 0x40 ;  /* 0x00000040ff317803 */ /* 0x000fe40000000000 */
[----:B------:R-:W-:Y:S02]  /*12940*/  ISETP.LT.OR P0, PT, R132, 0x9, P0 ;  /* 0x000000098400780c */ /* 0x000fe40000701670 */
[----:B------:R-:W-:Y:S02]  /*12950*/  ISETP.NE.AND P6, PT, R37, RZ, PT ;  /* 0x000000ff2500720c */ /* 0x000fe40003fc5270 */
[----:B------:R-:W-:Y:S02]  /*12960*/  FSEL R53, R18, -INF , !P0 ;  /* 0xff80000012357808 */ /* 0x000fe40004000000 */
[----:B------:R-:W-:Y:S04]  /*12970*/  ISETP.NE.AND P0, PT, R180, RZ, PT ;  /* 0x000000ffb400720c */ /* 0x000fe80003f05270 */
[----:B------:R-:W-:Y:S04]  /*12980*/  ISETP.GT.AND P0, PT, R3, 0x9, !P0 ;  /* 0x000000090300780c */ /* 0x000fe80004704270 */
[C---:B------:R-:W-:Y:S04]  /*12990*/  ISETP.LT.OR P0, PT, R132.reuse, 0xa, P0 ;  /* 0x0000000a8400780c */ /* 0x040fe80000701670 */
        /* <DEDUP_REMOVED lines=49> */
[C---:B------:R-:W-:Y:S02]  /*12cb0*/  ISETP.GT.AND P0, PT, R3.reuse, 0x40, !P4 ;  /* 0x000000400300780c */ /* 0x040fe40006704270 */
[----:B------:R-:W-:Y:S02]  /*12cc0*/  ISETP.NE.AND P4, PT, R182, RZ, PT ;  /* 0x000000ffb600720c */ /* 0x000fe40003f85270 */
        /* <DEDUP_REMOVED lines=20> */
[----:B------:R-:W-:Y:S04]  /*12e10*/  ISETP.GT.AND P0, PT, R3, 0x1, !P4 ;  /* 0x000000010300780c */ /* 0x000fe80006704270 */
[C---:B------:R-:W-:Y:S04]  /*12e20*/  ISETP.LT.OR P0, PT, R132.reuse, 0x2, P0 ;  /* 0x000000028400780c */ /* 0x040fe80000701670 */
[----:B------:R-:W-:Y:S02]  /*12e30*/  FSEL R19, R7, -INF , !P0 ;  /* 0xff80000007137808 */ /* 0x000fe40004000000 */
[C---:B------:R-:W-:Y:S04]  /*12e40*/  ISETP.GT.AND P0, PT, R3.reuse, RZ, !P1 ;  /* 0x000000ff0300720c */ /* 0x040fe80004f04270 */
[----:B------:R-:W-:Y:S04]  /*12e50*/  ISETP.LT.OR P0, PT, R132, 0x1, P0 ;  /* 0x000000018400780c */ /* 0x000fe80000701670 */
[----:B------:R-:W-:Y:S02]  /*12e60*/  FSEL R18, R6, -INF , !P0 ;  /* 0xff80000006127808 */ /* 0x000fe40004000000 */
[C---:B------:R-:W-:Y:S04]  /*12e70*/  ISETP.GT.AND P0, PT, R3.reuse, 0x58, !P5 ;  /* 0x000000580300780c */ /* 0x040fe80006f04270 */
[----:B------:R-:W-:Y:S04]  /*12e80*/  ISETP.LT.OR P0, PT, R132, 0x59, P0 ;  /* 0x000000598400780c */ /* 0x000fe80000701670 */
[----:B------:R-:W-:Y:S02]  /*12e90*/  FSEL R241, R98, -INF , !P0 ;  /* 0xff80000062f17808 */ /* 0x000fe40004000000 */
[----:B------:R-:W-:Y:S02]  /*12ea0*/  ISETP.GT.AND P0, PT, R3, 0x59, !P6 ;  /* 0x000000590300780c */ /* 0x000fe40007704270 */
[----:B------:R-:W1:Y:S02]  /*12eb0*/  SHFL.IDX PT, R3, R139, 0x3, 0x1c1f ;  /* 0x007c1f008b037f89 */ /* 0x000e6400000e0000 */
[----:B------:R-:W-:Y:S04]  /*12ec0*/  ISETP.LT.OR P0, PT, R132, 0x5a, P0 ;  /* 0x0000005a8400780c */ /* 0x000fe80000701670 */
[----:B------:R-:W-:Y:S02]  /*12ed0*/  FSEL R242, R99, -INF , !P0 ;  /* 0xff80000063f27808 */ /* 0x000fe40004000000 */
[----:B------:R-:W-:Y:S04]  /*12ee0*/  ISETP.GT.AND P0, PT, R0, RZ, !P1 ;  /* 0x000000ff0000720c */ /* 0x000fe80004f04270 */
[----:B------:R-:W-:Y:S04]  /*12ef0*/  ISETP.LT.OR P0, PT, R2, 0x1, P0 ;  /* 0x000000010200780c */ /* 0x000fe80000701670 */
[----:B------:R-:W-:Y:S02]  /*12f00*/  FSEL R8, R8, -INF , !P0 ;  /* 0xff80000008087808 */ /* 0x000fe40004000000 */
[----:B------:R-:W-:Y:S02]  /*12f10*/  ISETP.GT.AND P0, PT, R0, 0x1, !P4 ;  /* 0x000000010000780c */ /* 0x000fe40006704270 */
[----:B------:R-:W-:Y:S02]  /*12f20*/  ISETP.NE.AND P4, PT, R4, RZ, PT ;  /* 0x000000ff0400720c */ /* 0x000fe40003f85270 */
        /* <DEDUP_REMOVED lines=82> */
[----:B------:R-:W-:Y:S01]  /*13450*/  ISETP.GT.AND P0, PT, R0, 0x59, !P6 ;  /* 0x000000590000780c */ /* 0x000fe20007704270 */
[--C-:B-1----:R-:W-:Y:S01]  /*13460*/  IMAD.IADD R0, R173, 0x1, R3.reuse ;  /* 0x00000001ad007824 */ /* 0x102fe200078e0203 */
[----:B------:R-:W-:Y:S02]  /*13470*/  ISETP.NE.AND P6, PT, R49, RZ, PT ;  /* 0x000000ff3100720c */ /* 0x000fe40003fc5270 */
        /* <DEDUP_REMOVED lines=20> */
.L_x_2133:
[----:B------:R-:W-:Y:S04]  /*135c0*/  MOV R4, c[0x0][0x32c] ;  /* 0x0000cb0000047a02 */ /* 0x000fe80000000f00 */
[----:B------:R-:W-:Y:S11]  /*135d0*/  ISETP.NE.AND P0, PT, R4, 0x1, PT ;  /* 0x000000010400780c */ /* 0x000ff60003f05270 */
[----:B------:R-:W-:Y:S02]  /*135e0*/  @!UPT UIADD3 URZ, URZ, URZ, URZ ;  /* 0x0000003f3f3ff290 */ /* 0x000fe4000fffe03f */
[----:B------:R-:W-:Y:S05]  /*135f0*/  @P0 IMAD.HI.U32 R4, R3, c[0x0][0x330], RZ ;  /* 0x0000cc0003040a27 */ /* 0x000fea00078e00ff */
[----:B------:R-:W-:Y:S02]  /*13600*/  @P0 SHF.R.U32.HI R3, RZ, c[0x0][0x334], R4 ;  /* 0x0000cd00ff030a19 */ /* 0x000fe40000011604 */
.L_x_2134:
[----:B------:R-:W-:Y:S05]  /*13610*/  BSYNC B0 ;  /* 0x0000000000007941 */ /* 0x000fea0003800000 */
.L_x_2132:
[----:B------:R-:W-:Y:S05]  /*13620*/  IMAD R3, R3, c[0x0][0x32c], R174 ;  /* 0x0000cb0003037a24 */ /* 0x000fea00078e02ae */
[----:B------:R-:W-:Y:S02]  /*13630*/  IADD3 R4, R3, c[0x0][0x32c], RZ ;  /* 0x0000cb0003047a10 */ /* 0x000fe40007ffe0ff */
[----:B------:R-:W-:Y:S02]  /*13640*/  IMNMX R0, R0, R3, !PT ;  /* 0x0000000300007217 */ /* 0x000fe40007800200 */
[----:B------:R-:W-:Y:S02]  /*13650*/  IMNMX R2, R2, R4, PT ;  /* 0x0000000402027217 */ /* 0x000fe40003800200 */
.L_x_2131:
        /* <DEDUP_REMOVED lines=53> */
[----:B------:R-:W-:Y:S01]  /*139b0*/  LDSM.16.MT88.4 R28, [R216+0x100] ;  /* 0x00010000d81c783b */ /* 0x000fe20000004200 */
        /* <DEDUP_REMOVED lines=61> */
[----:B------:R-:W-:Y:S02]  /*13d90*/  ISETP.NE.AND P3, PT, R5, RZ, PT ;  /* 0x000000ff0500720c */ /* 0x000fe40003f65270 */
        /* <DEDUP_REMOVED lines=18> */
[----:B------:R-:W-:Y:S02]  /*13ec0*/  ISETP.LT.OR P0, PT, R2, 0x42, P0 ;  /* 0x000000420200780c */ /* 0x000fe40000701670 */
[----:B------:R-:W-:Y:S02]  /*13ed0*/  FMNMX.FTZ R4, R198, R4, !PT ;  /* 0x00000004c6047209 */ /* 0x000fe40007810000 */
[----:B------:R-:W-:Y:S01]  /*13ee0*/  FMNMX.FTZ R5, R10, R138, !PT ;  /* 0x0000008a0a057209 */ /* 0x000fe20007810000 */
[----:B------:R-:W2:Y:S01]  /*13ef0*/  SHFL.BFLY PT, R133, R3, 0x2, 0x1f ;  /* 0x0c401f0003857f89 */ /* 0x000ea200000e0000 */
[----:B------:R-:W-:Y:S02]  /*13f00*/  FMNMX.FTZ R4, R199, R4, !PT ;  /* 0x00000004c7047209 */ /* 0x000fe40007810000 */
[----:B------:R-:W-:Y:S02]  /*13f10*/  FSEL R89, R75, -INF , !P0 ;  /* 0xff8000004b597808 */ /* 0x000fe40004000000 */
[----:B------:R-:W-:Y:S02]  /*13f20*/  FMNMX.FTZ R4, R207, R4, !PT ;  /* 0x00000004cf047209 */ /* 0x000fe40007810000 */
[----:B------:R-:W-:Y:S02]  /*13f30*/  ISETP.GT.AND P0, PT, R0, 0x48, !P2 ;  /* 0x000000480000780c */ /* 0x000fe40005704270 */
[----:B------:R-:W-:Y:S02]  /*13f40*/  FMNMX.FTZ R4, R208, R4, !PT ;  /* 0x00000004d0047209 */ /* 0x000fe40007810000 */
[----:B------:R-:W-:Y:S02]  /*13f50*/  FMNMX.FTZ R5, R11, R5, !PT ;  /* 0x000000050b057209 */ /* 0x000fe40007810000 */
[----:B------:R-:W-:Y:S02]  /*13f60*/  FMNMX.FTZ R4, R210, R4, !PT ;  /* 0x00000004d2047209 */ /* 0x000fe40007810000 */
[----:B------:R-:W-:Y:S02]  /*13f70*/  FMNMX.FTZ R5, R14, R5, !PT ;  /* 0x000000050e057209 */ /* 0x000fe40007810000 */
[----:B-1----:R-:W-:Y:S02]  /*13f80*/  FMNMX.FTZ R134, R134, R6, !PT ;  /* 0x0000000686867209 */ /* 0x002fe40007810000 */
[----:B------:R-:W-:Y:S02]  /*13f90*/  FMNMX.FTZ R4, R211, R4, !PT ;  /* 0x00000004d3047209 */ /* 0x000fe40007810000 */
[C---:B------:R-:W-:Y:S01]  /*13fa0*/  FSETP.NEU.FTZ.AND P2, PT, R134.reuse, -INF , PT ;  /* 0xff8000008600780b */ /* 0x040fe20003f5d000 */
[----:B------:R-:W-:Y:S01]  /*13fb0*/  FMUL.FTZ R39, R134, c[0x0][0x2d0] ;  /* 0x0000b40086277a20 */ /* 0x000fe20000410000 */
[----:B------:R-:W-:Y:S02]  /*13fc0*/  FMNMX.FTZ R5, R15, R5, !PT ;  /* 0x000000050f057209 */ /* 0x000fe40007810000 */
[----:B--2---:R-:W-:Y:S02]  /*13fd0*/  FMNMX.FTZ R133, R3, R133, !PT ;  /* 0x0000008503857209 */ /* 0x004fe40007810000 */
[----:B------:R-:W-:Y:S02]  /*13fe0*/  FSEL R39, R39, RZ, P2 ;  /* 0x000000ff27277208 */ /* 0x000fe40001000000 */
[----:B------:R-:W-:Y:S01]  /*13ff0*/  FMNMX.FTZ R3, R238, R4, !PT ;  /* 0x00000004ee037209 */ /* 0x000fe20007810000 */
[----:B------:R-:W1:Y:S01]  /*14000*/  SHFL.BFLY PT, R6, R133, 0x1, 0x1f ;  /* 0x0c201f0085067f89 */ /* 0x000e6200000e0000 */
[----:B------:R-:W-:Y:S01]  /*14010*/  FMNMX.FTZ R5, R56, R5, !PT ;  /* 0x0000000538057209 */ /* 0x000fe20007810000 */
[--C-:B------:R-:W-:Y:S01]  /*14020*/  FFMA.FTZ R4, R52, c[0x0][0x2d0], -R39.reuse ;  /* 0x0000b40034047a23 */ /* 0x100fe20000010827 */
[----:B------:R-:W-:Y:S02]  /*14030*/  ISETP.LT.OR P0, PT, R2, 0x49, P0 ;  /* 0x000000490200780c */ /* 0x000fe40000701670 */
[----:B------:R-:W-:Y:S01]  /*14040*/  FMNMX.FTZ R5, R57, R5, !PT ;  /* 0x0000000539057209 */ /* 0x000fe20007810000 */
[----:B------:R2:W3:Y:S01]  /*14050*/  MUFU.EX2 R23, R4 ;  /* 0x0000000400177308 */ /* 0x0004e20000000800 */
        /* <DEDUP_REMOVED lines=8> */
[----:B------:R-:W-:Y:S01]  /*140e0*/  FMNMX.FTZ R5, R72, R5, !PT ;  /* 0x0000000548057209 */ /* 0x000fe20007810000 */
[--C-:B------:R-:W-:Y:S01]  /*140f0*/  FFMA.FTZ R16, R188, c[0x0][0x2d0], -R39.reuse ;  /* 0x0000b400bc107a23 */ /* 0x100fe20000010827 */
[----:B------:R-:W-:Y:S02]  /*14100*/  FSEL R78, R78, -INF , !P0 ;  /* 0xff8000004e4e7808 */ /* 0x000fe40004000000 */
[----:B-1----:R-:W-:Y:S01]  /*14110*/  FMNMX.FTZ R133, R133, R6, !PT ;  /* 0x0000000685857209 */ /* 0x002fe20007810000 */
[----:B------:R-:W-:Y:S01]  /*14120*/  MUFU.EX2 R252, R16 ;  /* 0x0000001000fc7308 */ /* 0x000fe20000000800 */
[----:B------:R-:W-:Y:S02]  /*14130*/  ISETP.GT.AND P0, PT, R0, 0x49, !P1 ;  /* 0x000000490000780c */ /* 0x000fe40004f04270 */
[C---:B------:R-:W-:Y:S01]  /*14140*/  FSETP.NEU.FTZ.AND P1, PT, R133.reuse, -INF , PT ;  /* 0xff8000008500780b */ /* 0x040fe20003f3d000 */
[----:B------:R-:W-:Y:S01]  /*14150*/  FMUL.FTZ R60, R133, c[0x0][0x2d0] ;  /* 0x0000b400853c7a20 */ /* 0x000fe20000410000 */
[----:B--2---:R-:W-:Y:S01]  /*14160*/  FMNMX.FTZ R4, R73, R5, !PT ;  /* 0x0000000549047209 */ /* 0x004fe20007810000 */
[--C-:B------:R-:W-:Y:S01]  /*14170*/  FFMA.FTZ R5, R183, c[0x0][0x2d0], -R39.reuse ;  /* 0x0000b400b7057a23 */ /* 0x100fe20000010827 */
[----:B------:R-:W-:Y:S02]  /*14180*/  ISETP.LT.OR P0, PT, R2, 0x4a, P0 ;  /* 0x0000004a0200780c */ /* 0x000fe40000701670 */
[----:B------:R-:W-:Y:S01]  /*14190*/  FMNMX.FTZ R4, R76, R4, !PT ;  /* 0x000000044c047209 */ /* 0x000fe20007810000 */
[----:B------:R1:W2:Y:S01]  /*141a0*/  MUFU.EX2 R174, R5 ;  /* 0x0000000500ae7308 */ /* 0x0002a20000000800 */
[----:B------:R-:W-:Y:S02]  /*141b0*/  FSEL R60, R60, RZ, P1 ;  /* 0x000000ff3c3c7208 */ /* 0x000fe40000800000 */
[----:B------:R-:W-:Y:S02]  /*141c0*/  FSEL R79, R79, -INF , !P0 ;  /* 0xff8000004f4f7808 */ /* 0x000fe40004000000 */
[----:B------:R-:W-:Y:S02]  /*141d0*/  ISETP.NE.AND P0, PT, R48, RZ, PT ;  /* 0x000000ff3000720c */ /* 0x000fe40003f05270 */
[----:B------:R-:W-:Y:S01]  /*141e0*/  ISETP.NE.AND P4, PT, R37, RZ, PT ;  /* 0x000000ff2500720c */ /* 0x000fe20003f85270 */
[----:B------:R-:W-:Y:S01]  /*141f0*/  LDSM.16.MT88.4 R48, [R214+0x100] ;  /* 0x00010000d630783b */ /* 0x000fe20000004200 */
[----:B----4-:R-:W-:Y:S02]  /*14200*/  FMNMX.FTZ R3, R3, R7, !PT ;  /* 0x0000000703037209 */ /* 0x010fe40007810000 */
[C---:B------:R-:W-:Y:S02]  /*14210*/  ISETP.GT.AND P0, PT, R0.reuse, 0x51, !P0 ;  /* 0x000000510000780c */ /* 0x040fe40004704270 */
[----:B------:R-:W-:Y:S02]  /*14220*/  ISETP.GT.AND P4, PT, R0, 0x59, !P4 ;  /* 0x000000590000780c */ /* 0x000fe40006784270 */
[----:B------:R-:W-:Y:S01]  /*14230*/  ISETP.LT.OR P0, PT, R2, 0x52, P0 ;  /* 0x000000520200780c */ /* 0x000fe20000701670 */
[----:B------:R-:W4:Y:S01]  /*14240*/  SHFL.BFLY PT, R132, R3, 0x1, 0x1f ;  /* 0x0c201f0003847f89 */ /* 0x000f2200000e0000 */
[----:B------:R-:W-:Y:S02]  /*14250*/  ISETP.GT.AND P3, PT, R0, 0x50, !P3 ;  /* 0x000000500000780c */ /* 0x000fe40005f64270 */
[----:B------:R-:W-:Y:S02]  /*14260*/  FSEL R91, R91, -INF , !P0 ;  /* 0xff8000005b5b7808 */ /* 0x000fe40004000000 */
[C---:B------:R-:W-:Y:S02]  /*14270*/  ISETP.LT.OR P0, PT, R2.reuse, 0x5a, P4 ;  /* 0x0000005a0200780c */ /* 0x040fe40002701670 */
[----:B------:R-:W-:Y:S02]  /*14280*/  ISETP.LT.OR P3, PT, R2, 0x51, P3 ;  /* 0x000000510200780c */ /* 0x000fe40001f61670 */
[----:B-1----:R-:W-:Y:S01]  /*14290*/  FMNMX.FTZ R5, R77, R4, !PT ;  /* 0x000000044d057209 */ /* 0x002fe20007810000 */
[--C-:B------:R-:W-:Y:S01]  /*142a0*/  FFMA.FTZ R4, R184, c[0x0][0x2d0], -R39.reuse ;  /* 0x0000b400b8047a23 */ /* 0x100fe20000010827 */
[----:B------:R-:W-:Y:S02]  /*142b0*/  FSEL R38, R95, -INF , !P0 ;  /* 0xff8000005f267808 */ /* 0x000fe40004000000 */
[----:B---3--:R-:W-:Y:S01]  /*142c0*/  MOV R95, R23 ;  /* 0x00000017005f7202 */ /* 0x008fe20000000f00 */
[----:B------:R1:W-:Y:S01]  /*142d0*/  MUFU.EX2 R176, R4 ;  /* 0x0000000400b07308 */ /* 0x0003e20000000800 */
[----:B------:R-:W-:Y:S02]  /*142e0*/  FMNMX.FTZ R5, R87, R5, !PT ;  /* 0x0000000557057209 */ /* 0x000fe40007810000 */
[----:B------:R-:W-:Y:S02]  /*142f0*/  ISETP.GT.AND P5, PT, R0, 0x58, !P5 ;  /* 0x000000580000780c */ /* 0x000fe40006fa4270 */
[----:B------:R-:W-:Y:S02]  /*14300*/  FMNMX.FTZ R5, R88, R5, !PT ;  /* 0x0000000558057209 */ /* 0x000fe40007810000 */
[----:B------:R-:W-:Y:S02]  /*14310*/  FSEL R90, R90, -INF , !P3 ;  /* 0xff8000005a5a7808 */ /* 0x000fe40005800000 */
[----:B------:R-:W-:Y:S02]  /*14320*/  FMNMX.FTZ R5, R63, R5, !PT ;  /* 0x000000053f057209 */ /* 0x000fe40007810000 */
[----:B----4-:R-:W-:Y:S01]  /*14330*/  FMNMX.FTZ R132, R3, R132, !PT ;  /* 0x0000008403847209 */ /* 0x010fe20007810000 */
[--C-:B------:R-:W-:Y:S01]  /*14340*/  FFMA.FTZ R3, R64, c[0x0][0x2d0], -R60.reuse ;  /* 0x0000b40040037a23 */ /* 0x100fe2000001083c */
[----:B------:R-:W-:Y:S02]  /*14350*/  FMNMX.FTZ R5, R74, R5, !PT ;  /* 0x000000054a057209 */ /* 0x000fe40007810000 */
[C---:B------:R-:W-:Y:S01]  /*14360*/  FSETP.NEU.FTZ.AND P0, PT, R132.reuse, -INF , PT ;  /* 0xff8000008400780b */ /* 0x040fe20003f1d000 */
[----:B------:R-:W-:Y:S01]  /*14370*/  FMUL.FTZ R61, R132, c[0x0][0x2d0] ;  /* 0x0000b400843d7a20 */ /* 0x000fe20000410000 */
[----:B------:R-:W-:Y:S02]  /*14380*/  FMNMX.FTZ R5, R89, R5, !PT ;  /* 0x0000000559057209 */ /* 0x000fe40007810000 */
[----:B------:R-:W-:Y:S01]  /*14390*/  ISETP.LT.OR P3, PT, R2, 0x59, P5 ;  /* 0x000000590200780c */ /* 0x000fe20002f61670 */
[--C-:B------:R-:W-:Y:S01]  /*143a0*/  FFMA.FTZ R2, R53, c[0x0][0x2d0], -R60.reuse ;  /* 0x0000b40035027a23 */ /* 0x100fe2000001083c */
[----:B------:R-:W-:Y:S02]  /*143b0*/  FSEL R61, R61, RZ, P0 ;  /* 0x000000ff3d3d7208 */ /* 0x000fe40000000000 */
[----:B------:R-:W-:Y:S01]  /*143c0*/  FSEL R94, R94, -INF , !P3 ;  /* 0xff8000005e5e7808 */ /* 0x000fe20005800000 */
[----:B-1----:R-:W-:Y:S01]  /*143d0*/  FFMA.FTZ R4, R185, c[0x0][0x2d0], -R39 ;  /* 0x0000b400b9047a23 */ /* 0x002fe20000010827 */
[----:B--2---:R-:W-:Y:S02]  /*143e0*/  F2FP.PACK_AB R40, R174, R95 ;  /* 0x0000005fae28723e */ /* 0x004fe400000000ff */
[----:B------:R-:W-:Y:S01]  /*143f0*/  MOV R172, R245 ;  /* 0x000000f500ac7202 */ /* 0x000fe20000000f00 */
[----:B------:R1:W-:Y:S02]  /*14400*/  MUFU.EX2 R22, R4 ;  /* 0x0000000400167308 */ /* 0x0003e40000000800 */
[--C-:B-1----:R-:W-:Y:S08]  /*14410*/  FFMA.FTZ R4, R18, c[0x0][0x2d0], -R60.reuse ;  /* 0x0000b40012047a23 */ /* 0x102ff0000001083c */
[----:B------:R1:W2:Y:S02]  /*14420*/  MUFU.EX2 R24, R4 ;  /* 0x0000000400187308 */ /* 0x0002a40000000800 */
[----:B-1----:R-:W-:Y:S08]  /*14430*/  FMNMX.FTZ R4, R78, R5, !PT ;  /* 0x000000054e047209 */ /* 0x002ff00007810000 */
[----:B------:R1:W-:Y:S01]  /*14440*/  MUFU.EX2 R5, R3 ;  /* 0x0000000300057308 */ /* 0x0003e20000000800 */
[----:B------:R-:W-:Y:S01]  /*14450*/  FMNMX.FTZ R0, R79, R4, !PT ;  /* 0x000000044f007209 */ /* 0x000fe20007810000 */
[--C-:B------:R-:W-:Y:S03]  /*14460*/  FFMA.FTZ R4, R19, c[0x0][0x2d0], -R60.reuse ;  /* 0x0000b40013047a23 */ /* 0x100fe6000001083c */
[----:B------:R-:W-:Y:S05]  /*14470*/  FMNMX.FTZ R0, R90, R0, !PT ;  /* 0x000000005a007209 */ /* 0x000fea0007810000 */
[----:B------:R-:W3:Y:S01]  /*14480*/  MUFU.EX2 R173, R4 ;  /* 0x0000000400ad7308 */ /* 0x000ee20000000800 */
[----:B------:R-:W-:Y:S04]  /*14490*/  FMNMX.FTZ R0, R91, R0, !PT ;  /* 0x000000005b007209 */ /* 0x000fe80007810000 */
[----:B------:R-:W-:Y:S04]  /*144a0*/  FMNMX.FTZ R0, R94, R0, !PT ;  /* 0x000000005e007209 */ /* 0x000fe80007810000 */
[----:B------:R-:W-:Y:S01]  /*144b0*/  FMNMX.FTZ R0, R38, R0, !PT ;  /* 0x0000000026007209 */ /* 0x000fe20007810000 */
[----:B------:R4:W5:Y:S01]  /*144c0*/  MUFU.EX2 R4, R2 ;  /* 0x0000000200047308 */ /* 0x0009620000000800 */
[--C-:B-1----:R-:W-:Y:S02]  /*144d0*/  FFMA.FTZ R3, R8, c[0x0][0x2d0], -R61.reuse ;  /* 0x0000b40008037a23 */ /* 0x102fe4000001083d */
[--C-:B------:R-:W-:Y:S01]  /*144e0*/  FFMA.FTZ R8, R65, c[0x0][0x2d0], -R60.reuse ;  /* 0x0000b40041087a23 */ /* 0x100fe2000001083c */
[----:B--2---:R-:W-:Y:S01]  /*144f0*/  MOV R65, R24 ;  /* 0x0000001800417202 */ /* 0x004fe20000000f00 */
[----:B------:R-:W-:Y:S05]  /*14500*/  FFMA.FTZ R24, R69, c[0x0][0x2d0], -R60 ;  /* 0x0000b40045187a23 */ /* 0x000fea000001083c */
[----:B------:R1:W-:Y:S01]  /*14510*/  MUFU.EX2 R139, R3 ;  /* 0x00000003008b7308 */ /* 0x0003e20000000800 */
[----:B---3--:R-:W-:Y:S09]  /*14520*/  F2FP.PACK_AB R41, R173, R65 ;  /* 0x00000041ad29723e */ /* 0x008ff200000000ff */
[----:B------:R-:W-:Y:S01]  /*14530*/  MUFU.EX2 R26, R8 ;  /* 0x00000008001a7308 */ /* 0x000fe20000000800 */
[----:B----4-:R-:W2:Y:S01]  /*14540*/  SHFL.BFLY PT, R2, R0, 0x2, 0x1f ;  /* 0x0c401f0000027f89 */ /* 0x010ea200000e0000 */
[----:B-----5:R-:W-:Y:S02]  /*14550*/  IMAD.MOV.U32 R64, RZ, RZ, R4 ;  /* 0x000000ffff407224 */ /* 0x020fe400078e0004 */
[--C-:B------:R-:W-:Y:S06]  /*14560*/  FFMA.FTZ R4, R13, c[0x0][0x2d0], -R61.reuse ;  /* 0x0000b4000d047a23 */ /* 0x100fec000001083d */
[----:B------:R-:W-:Y:S01]  /*14570*/  MUFU.EX2 R250, R24 ;  /* 0x0000001800fa7308 */ /* 0x000fe20000000800 */
[--C-:B-1----:R-:W-:Y:S09]  /*14580*/  FFMA.FTZ R3, R9, c[0x0][0x2d0], -R61.reuse ;  /* 0x0000b40009037a23 */ /* 0x102ff2000001083d */
[----:B------:R1:W3:Y:S10]  /*14590*/  MUFU.EX2 R175, R3 ;  /* 0x0000000300af7308 */ /* 0x0002f40000000800 */
[----:B------:R-:W-:Y:S01]  /*145a0*/  MUFU.EX2 R6, R4 ;  /* 0x0000000400067308 */ /* 0x000fe20000000800 */
[----:B-1----:R-:W-:Y:S01]  /*145b0*/  FFMA.FTZ R3, R12, c[0x0][0x2d0], -R61 ;  /* 0x0000b4000c037a23 */ /* 0x002fe2000001083d */
[----:B---3--:R-:W-:Y:S01]  /*145c0*/  F2FP.PACK_AB R44, R175, R139 ;  /* 0x0000008baf2c723e */ /* 0x008fe200000000ff */
[----:B------:R-:W-:Y:S07]  /*145d0*/  FFMA.FTZ R12, R68, c[0x0][0x2d0], -R60 ;  /* 0x0000b400440c7a23 */ /* 0x000fee000001083c */
[----:B------:R2:W1:Y:S02]  /*145e0*/  MUFU.EX2 R7, R3 ;  /* 0x0000000300077308 */ /* 0x0004640000000800 */
[----:B--2---:R-:W-:Y:S01]  /*145f0*/  FMNMX.FTZ R3, R0, R2, !PT ;  /* 0x0000000200037209 */ /* 0x004fe20007810000 */
[----:B------:R-:W-:Y:S01]  /*14600*/  FFMA.FTZ R2, R186, c[0x0][0x2d0], -R39 ;  /* 0x0000b400ba027a23 */ /* 0x000fe20000010827 */
[----:B------:R-:W-:Y:S06]  /*14610*/  FSEL R0, R134, RZ, P2 ;  /* 0x000000ff86007208 */ /* 0x000fec0001000000 */
[----:B------:R2:W-:Y:S01]  /*14620*/  MUFU.EX2 R27, R2 ;  /* 0x00000002001b7308 */ /* 0x0005e20000000800 */
[----:B------:R-:W3:Y:S01]  /*14630*/  SHFL.BFLY PT, R4, R3, 0x1, 0x1f ;  /* 0x0c201f0003047f89 */ /* 0x000ee200000e0000 */
[----:B------:R-:W-:Y:S01]  /*14640*/  FADD.FTZ R0, -R0, R135 ;  /* 0x0000008700007221 */ /* 0x000fe20000010100 */
[----:B-1----:R-:W-:Y:S03]  /*14650*/  MOV R135, R7 ;  /* 0x0000000700877202 */ /* 0x002fe60000000f00 */
[----:B------:R-:W-:Y:S04]  /*14660*/  FMUL.FTZ R0, R0, c[0x0][0x2d0] ;  /* 0x0000b40000007a20 */ /* 0x000fe80000410000 */
[----:B------:R1:W4:Y:S01]  /*14670*/  MUFU.EX2 R37, R0 ;  /* 0x0000000000257308 */ /* 0x0003220000000800 */
[----:B--2---:R-:W-:Y:S02]  /*14680*/  FSEL R2, R133, RZ, P1 ;  /* 0x000000ff85027208 */ /* 0x004fe40000800000 */
[----:B---3--:R-:W-:Y:S03]  /*14690*/  FMNMX.FTZ R3, R3, R4, !PT ;  /* 0x0000000403037209 */ /* 0x008fe60007810000 */
[----:B------:R-:W-:Y:S02]  /*146a0*/  FADD.FTZ R2, -R2, R136 ;  /* 0x0000008802027221 */ /* 0x000fe40000010100 */
[C---:B------:R-:W-:Y:S02]  /*146b0*/  FMUL.FTZ R62, R3.reuse, c[0x0][0x2d0] ;  /* 0x0000b400033e7a20 */ /* 0x040fe40000410000 */
[----:B------:R-:W-:Y:S01]  /*146c0*/  FMUL.FTZ R2, R2, c[0x0][0x2d0] ;  /* 0x0000b40002027a20 */ /* 0x000fe20000410000 */
[----:B-1----:R-:W-:Y:S01]  /*146d0*/  FSEL R0, R132, RZ, P0 ;  /* 0x000000ff84007208 */ /* 0x002fe20000000000 */
[----:B------:R-:W-:Y:S01]  /*146e0*/  IMAD.MOV.U32 R136, RZ, RZ, R22 ;  /* 0x000000ffff887224 */ /* 0x000fe200078e0016 */
[----:B------:R-:W-:Y:S01]  /*146f0*/  FSETP.NEU.FTZ.AND P0, PT, R3, -INF , PT ;  /* 0xff8000000300780b */ /* 0x000fe20003f1d000 */
[----:B------:R-:W1:Y:S01]  /*14700*/  MUFU.EX2 R36, R2 ;  /* 0x0000000200247308 */ /* 0x000e620000000800 */
[----:B------:R-:W2:Y:S01]  /*14710*/  LDSM.16.MT88.4 R20, [R213+0x100] ;  /* 0x00010000d514783b */ /* 0x000ea20000004200 */
[----:B------:R-:W-:Y:S01]  /*14720*/  FADD.FTZ R0, -R0, R137 ;  /* 0x0000008900007221 */ /* 0x000fe20000010100 */
[----:B------:R-:W-:Y:S01]  /*14730*/  FSEL R62, R62, RZ, P0 ;  /* 0x000000ff3e3e7208 */ /* 0x000fe20000000000 */
[C---:B----4-:R-:W-:Y:S01]  /*14740*/  FMUL.FTZ R16, R37.reuse, R152 ;  /* 0x0000009825107220 */ /* 0x050fe20000410000 */
[----:B------:R-:W-:Y:S01]  /*14750*/  MOV R137, R5 ;  /* 0x0000000500897202 */ /* 0x000fe20000000f00 */
[----:B------:R-:W-:Y:S01]  /*14760*/  FMUL.FTZ R0, R0, c[0x0][0x2d0] ;  /* 0x0000b40000007a20 */ /* 0x000fe20000410000 */
[----:B------:R-:W-:Y:S01]  /*14770*/  F2FP.PACK_AB R42, R136, R176 ;  /* 0x000000b0882a723e */ /* 0x000fe200000000ff */
[----:B------:R-:W-:Y:S01]  /*14780*/  FMUL.FTZ R17, R37, R153 ;  /* 0x0000009925117220 */ /* 0x000fe20000410000 */
[----:B------:R-:W-:Y:S01]  /*14790*/  F2FP.PACK_AB R43, R137, R64 ;  /* 0x00000040892b723e */ /* 0x000fe200000000ff */
[----:B------:R3:W4:Y:S01]  /*147a0*/  MUFU.EX2 R2, R0 ;  /* 0x0000000000027308 */ /* 0x0007220000000800 */
[--C-:B------:R-:W-:Y:S02]  /*147b0*/  FFMA.FTZ R4, R14, c[0x0][0x2d0], -R62.reuse ;  /* 0x0000b4000e047a23 */ /* 0x100fe4000001083e */
[C---:B------:R-:W-:Y:S02]  /*147c0*/  FMUL.FTZ R112, R37.reuse, R112 ;  /* 0x0000007025707220 */ /* 0x040fe40000410000 */
[C---:B------:R-:W-:Y:S02]  /*147d0*/  FMUL.FTZ R113, R37.reuse, R113 ;  /* 0x0000007125717220 */ /* 0x040fe40000410000 */
[C---:B------:R-:W-:Y:S02]  /*147e0*/  FMUL.FTZ R116, R37.reuse, R116 ;  /* 0x0000007425747220 */ /* 0x040fe40000410000 */
[C---:B------:R-:W-:Y:S01]  /*147f0*/  FMUL.FTZ R117, R37.reuse, R117 ;  /* 0x0000007525757220 */ /* 0x040fe20000410000 */
[----:B------:R5:W2:Y:S01]  /*14800*/  MUFU.EX2 R9, R4 ;  /* 0x0000000400097308 */ /* 0x000aa20000000800 */
[C---:B------:R-:W-:Y:S02]  /*14810*/  FMUL.FTZ R104, R37.reuse, R104 ;  /* 0x0000006825687220 */ /* 0x040fe40000410000 */
[----:B------:R-:W-:Y:S02]  /*14820*/  FMUL.FTZ R105, R37, R105 ;  /* 0x0000006925697220 */ /* 0x000fe40000410000 */
[C---:B-1----:R-:W-:Y:S02]  /*14830*/  FMUL.FTZ R7, R36.reuse, R143 ;  /* 0x0000008f24077220 */ /* 0x042fe40000410000 */
[C---:B------:R-:W-:Y:S02]  /*14840*/  FMUL.FTZ R18, R36.reuse, R154 ;  /* 0x0000009a24127220 */ /* 0x040fe40000410000 */
[C---:B------:R-:W-:Y:S02]  /*14850*/  FMUL.FTZ R19, R36.reuse, R155 ;  /* 0x0000009b24137220 */ /* 0x040fe40000410000 */
[C---:B------:R-:W-:Y:S01]  /*14860*/  FMUL.FTZ R106, R36.reuse, R106 ;  /* 0x0000006a246a7220 */ /* 0x040fe20000410000 */
[----:B------:R-:W-:Y:S01]  /*14870*/  LDSM.16.MT88.4 R152, [R213+0x2900] ;  /* 0x00290000d598783b */ /* 0x000fe20000004200 */
[----:B------:R-:W-:Y:S02]  /*14880*/  FMUL.FTZ R107, R36, R107 ;  /* 0x0000006b246b7220 */ /* 0x000fe40000410000 */
[--C-:B---3--:R-:W-:Y:S02]  /*14890*/  FFMA.FTZ R0, R10, c[0x0][0x2d0], -R62.reuse ;  /* 0x0000b4000a007a23 */ /* 0x108fe4000001083e */
[C---:B----4-:R-:W-:Y:S02]  /*148a0*/  FMUL.FTZ R108, R2.reuse, R108 ;  /* 0x0000006c026c7220 */ /* 0x050fe40000410000 */
[----:B------:R1:W-:Y:S01]  /*148b0*/  MUFU.EX2 R75, R0 ;  /* 0x00000000004b7308 */ /* 0x0003e20000000800 */
[C---:B------:R-:W-:Y:S02]  /*148c0*/  FMUL.FTZ R8, R2.reuse, R144 ;  /* 0x0000009002087220 */ /* 0x040fe40000410000 */
[C---:B------:R-:W-:Y:S02]  /*148d0*/  FMUL.FTZ R13, R2.reuse, R149 ;  /* 0x00000095020d7220 */ /* 0x040fe40000410000 */
[--C-:B-----5:R-:W-:Y:S02]  /*148e0*/  FFMA.FTZ R4, R15, c[0x0][0x2d0], -R62.reuse ;  /* 0x0000b4000f047a23 */ /* 0x120fe4000001083e */
[----:B--2---:R-:W-:Y:S02]  /*148f0*/  IMAD.MOV.U32 R143, RZ, RZ, R9 ;  /* 0x000000ffff8f7224 */ /* 0x004fe400078e0009 */
[C---:B------:R-:W-:Y:S01]  /*14900*/  FMUL.FTZ R9, R2.reuse, R145 ;  /* 0x0000009102097220 */ /* 0x040fe20000410000 */
[----:B------:R2:W-:Y:S01]  /*14910*/  MUFU.EX2 R5, R4 ;  /* 0x0000000400057308 */ /* 0x0005e20000000800 */
[C---:B------:R-:W-:Y:S02]  /*14920*/  FMUL.FTZ R24, R2.reuse, R160 ;  /* 0x000000a002187220 */ /* 0x040fe40000410000 */
[C---:B------:R-:W-:Y:S01]  /*14930*/  FMUL.FTZ R25, R2.reuse, R161 ;  /* 0x000000a102197220 */ /* 0x040fe20000410000 */
[----:B------:R-:W-:Y:S01]  /*14940*/  MOV R161, R26 ;  /* 0x0000001a00a17202 */ /* 0x000fe20000000f00 */
[C---:B------:R-:W-:Y:S02]  /*14950*/  FMUL.FTZ R100, R2.reuse, R100 ;  /* 0x0000006402647220 */ /* 0x040fe40000410000 */
[C---:B------:R-:W-:Y:S02]  /*14960*/  FMUL.FTZ R101, R2.reuse, R101 ;  /* 0x0000006502657220 */ /* 0x040fe40000410000 */
[----:B------:R-:W-:Y:S02]  /*14970*/  FMUL.FTZ R109, R2, R109 ;  /* 0x0000006d026d7220 */ /* 0x000fe40000410000 */
[C---:B------:R-:W-:Y:S02]  /*14980*/  FMUL.FTZ R114, R36.reuse, R114 ;  /* 0x0000007224727220 */ /* 0x040fe40000410000 */
[C---:B------:R-:W-:Y:S02]  /*14990*/  FMUL.FTZ R115, R36.reuse, R115 ;  /* 0x0000007324737220 */ /* 0x040fe40000410000 */
[----:B-1----:R-:W-:Y:S02]  /*149a0*/  FFMA.FTZ R0, R11, c[0x0][0x2d0], -R62 ;  /* 0x0000b4000b007a23 */ /* 0x002fe4000001083e */
[C---:B------:R-:W-:Y:S02]  /*149b0*/  FMUL.FTZ R118, R36.reuse, R118 ;  /* 0x0000007624767220 */ /* 0x040fe40000410000 */
[----:B------:R1:W3:Y:S01]  /*149c0*/  MUFU.EX2 R33, R0 ;  /* 0x0000000000217308 */ /* 0x0002e20000000800 */
[----:B------:R-:W-:Y:S02]  /*149d0*/  FMUL.FTZ R119, R36, R119 ;  /* 0x0000007724777220 */ /* 0x000fe40000410000 */
[C---:B------:R-:W-:Y:S02]  /*149e0*/  FMUL.FTZ R120, R2.reuse, R120 ;  /* 0x0000007802787220 */ /* 0x040fe40000410000 */
[--C-:B--2---:R-:W-:Y:S02]  /*149f0*/  FFMA.FTZ R4, R187, c[0x0][0x2d0], -R39.reuse ;  /* 0x0000b400bb047a23 */ /* 0x104fe40000010827 */
[C---:B------:R-:W-:Y:S02]  /*14a00*/  FMUL.FTZ R121, R2.reuse, R121 ;  /* 0x0000007902797220 */ /* 0x040fe40000410000 */
[C---:B------:R-:W-:Y:S01]  /*14a10*/  FMUL.FTZ R124, R2.reuse, R124 ;  /* 0x0000007c027c7220 */ /* 0x040fe20000410000 */
[----:B------:R2:W4:Y:S01]  /*14a20*/  MUFU.EX2 R32, R4 ;  /* 0x0000000400207308 */ /* 0x0005220000000800 */
[----:B------:R-:W-:Y:S02]  /*14a30*/  FMUL.FTZ R125, R2, R125 ;  /* 0x0000007d027d7220 */ /* 0x000fe40000410000 */
[C---:B------:R-:W-:Y:S02]  /*14a40*/  FMUL.FTZ R128, R37.reuse, R128 ;  /* 0x0000008025807220 */ /* 0x040fe40000410000 */
[----:B------:R-:W-:Y:S02]  /*14a50*/  FMUL.FTZ R129, R37, R129 ;  /* 0x0000008125817220 */ /* 0x000fe40000410000 */
[C---:B------:R-:W-:Y:S02]  /*14a60*/  FMUL.FTZ R130, R36.reuse, R130 ;  /* 0x0000008224827220 */ /* 0x040fe40000410000 */
[----:B------:R-:W-:Y:S01]  /*14a70*/  FMUL.FTZ R131, R36, R131 ;  /* 0x0000008324837220 */ /* 0x000fe20000410000 */
[----:B-1----:R-:W-:Y:S02]  /*14a80*/  FSEL R0, R3, RZ, P0 ;  /* 0x000000ff03007208 */ /* 0x002fe40000000000 */
[----:B---3--:R-:W-:Y:S03]  /*14a90*/  F2FP.PACK_AB R45, R33, R75 ;  /* 0x0000004b212d723e */ /* 0x008fe600000000ff */
[----:B------:R-:W-:Y:S02]  /*14aa0*/  FADD.FTZ R0, -R0, R138 ;  /* 0x0000008a00007221 */ /* 0x000fe40000010100 */
[----:B------:R-:W-:Y:S02]  /*14ab0*/  IMAD.MOV.U32 R138, RZ, RZ, R6 ;  /* 0x000000ffff8a7224 */ /* 0x000fe400078e0006 */
[----:B------:R-:W-:Y:S02]  /*14ac0*/  FMUL.FTZ R0, R0, c[0x0][0x2d0] ;  /* 0x0000b40000007a20 */ /* 0x000fe40000410000 */
[C---:B--2---:R-:W-:Y:S01]  /*14ad0*/  FMUL.FTZ R4, R37.reuse, R140 ;  /* 0x0000008c25047220 */ /* 0x044fe20000410000 */
[----:B------:R-:W-:Y:S01]  /*14ae0*/  MOV R140, R5 ;  /* 0x00000005008c7202 */ /* 0x000fe20000000f00 */
[----:B------:R-:W-:Y:S01]  /*14af0*/  FMUL.FTZ R5, R37, R141 ;  /* 0x0000008d25057220 */ /* 0x000fe20000410000 */
[----:B------:R-:W-:Y:S01]  /*14b00*/  F2FP.PACK_AB R46, R138, R135 ;  /* 0x000000878a2e723e */ /* 0x000fe200000000ff */
[----:B------:R-:W1:Y:S01]  /*14b10*/  MUFU.EX2 R0, R0 ;  /* 0x0000000000007308 */ /* 0x000e620000000800 */
[----:B------:R-:W-:Y:S01]  /*14b20*/  FMUL.FTZ R6, R36, R142 ;  /* 0x0000008e24067220 */ /* 0x000fe20000410000 */
[----:B------:R-:W-:Y:S02]  /*14b30*/  F2FP.PACK_AB R47, R140, R143 ;  /* 0x0000008f8c2f723e */ /* 0x000fe400000000ff */
[----:B----4-:R-:W-:Y:S01]  /*14b40*/  MOV R142, R32 ;  /* 0x00000020008e7202 */ /* 0x010fe20000000f00 */
[----:B------:R-:W-:Y:S03]  /*14b50*/  FFMA.FTZ R32, R80, c[0x0][0x2d0], -R60 ;  /* 0x0000b40050207a23 */ /* 0x000fe6000001083c */
[-C--:B------:R-:W-:Y:S02]  /*14b60*/  HMMA.16816.F32 R4, R40, R20.reuse, R4 ;  /* 0x000000142804723c */ /* 0x080fe40000001804 */
[----:B------:R2:W-:Y:S10]  /*14b70*/  MUFU.EX2 R141, R12 ;  /* 0x0000000c008d7308 */ /* 0x0005f40000000800 */
[----:B------:R3:W-:Y:S01]  /*14b80*/  MUFU.EX2 R249, R32 ;  /* 0x0000002000f97308 */ /* 0x0007e20000000800 */
[C---:B-1----:R-:W-:Y:S01]  /*14b90*/  FMUL.FTZ R10, R0.reuse, R146 ;  /* 0x00000092000a7220 */ /* 0x042fe20000410000 */
[----:B------:R-:W-:Y:S01]  /*14ba0*/  MOV R146, R95 ;  /* 0x0000005f00927202 */ /* 0x000fe20000000f00 */
[C---:B------:R-:W-:Y:S02]  /*14bb0*/  FMUL.FTZ R11, R0.reuse, R147 ;  /* 0x00000093000b7220 */ /* 0x040fe40000410000 */
[C---:B------:R-:W-:Y:S02]  /*14bc0*/  FMUL.FTZ R110, R0.reuse, R110 ;  /* 0x0000006e006e7220 */ /* 0x040fe40000410000 */
[C---:B------:R-:W-:Y:S02]  /*14bd0*/  FMUL.FTZ R111, R0.reuse, R111 ;  /* 0x0000006f006f7220 */ /* 0x040fe40000410000 */
[----:B------:R-:W-:Y:S01]  /*14be0*/  FMUL.FTZ R122, R0, R122 ;  /* 0x0000007a007a7220 */ /* 0x000fe20000410000 */
[C---:B------:R-:W-:Y:S04]  /*14bf0*/  HMMA.16816.F32 R8, R44.reuse, R20, R8 ;  /* 0x000000142c08723c */ /* 0x040fe80000001808 */
[----:B--2---:R-:W-:Y:S02]  /*14c00*/  FMUL.FTZ R12, R2, R148 ;  /* 0x00000094020c7220 */ /* 0x004fe40000410000 */
[C---:B------:R-:W-:Y:S02]  /*14c10*/  FMUL.FTZ R14, R0.reuse, R150 ;  /* 0x00000096000e7220 */ /* 0x040fe40000410000 */
[----:B------:R-:W-:Y:S04]  /*14c20*/  FFMA.FTZ R20, R189, c[0x0][0x2d0], -R39 ;  /* 0x0000b400bd147a23 */ /* 0x000fe80000010827 */
[----:B------:R1:W-:Y:S01]  /*14c30*/  MUFU.EX2 R251, R20 ;  /* 0x0000001400fb7308 */ /* 0x0003e20000000800 */
[----:B------:R-:W-:Y:S02]  /*14c40*/  FMUL.FTZ R15, R0, R151 ;  /* 0x00000097000f7220 */ /* 0x000fe40000410000 */
[----:B---3--:R-:W-:Y:S02]  /*14c50*/  FFMA.FTZ R32, R54, c[0x0][0x2d0], -R61 ;  /* 0x0000b40036207a23 */ /* 0x008fe4000001083d */
[----:B------:R-:W2:Y:S01]  /*14c60*/  LDSM.16.MT88.4 R52, [R215+0x100] ;  /* 0x00010000d734783b */ /* 0x000ea20000004200 */
[C---:B------:R-:W-:Y:S02]  /*14c70*/  FMUL.FTZ R123, R0.reuse, R123 ;  /* 0x0000007b007b7220 */ /* 0x040fe40000410000 */
[-C--:B------:R-:W-:Y:S02]  /*14c80*/  HMMA.16816.F32 R12, R44, R22.reuse, R12 ;  /* 0x000000162c0c723c */ /* 0x080fe4000000180c */
[----:B------:R3:W-:Y:S01]  /*14c90*/  MUFU.EX2 R247, R32 ;  /* 0x0000002000f77308 */ /* 0x0007e20000000800 */
[C---:B------:R-:W-:Y:S02]  /*14ca0*/  FMUL.FTZ R126, R0.reuse, R126 ;  /* 0x0000007e007e7220 */ /* 0x040fe40000410000 */
[C---:B------:R-:W-:Y:S02]  /*14cb0*/  FMUL.FTZ R127, R0.reuse, R127 ;  /* 0x0000007f007f7220 */ /* 0x040fe40000410000 */
[C---:B------:R-:W-:Y:S01]  /*14cc0*/  FMUL.FTZ R21, R37.reuse, R157 ;  /* 0x0000009d25157220 */ /* 0x040fe20000410000 */
[C---:B------:R-:W-:Y:S04]  /*14cd0*/  HMMA.16816.F32 R16, R40.reuse, R22, R16 ;  /* 0x000000162810723c */ /* 0x040fe80000001810 */
[C---:B------:R-:W-:Y:S01]  /*14ce0*/  FMUL.FTZ R26, R0.reuse, R162 ;  /* 0x000000a2001a7220 */ /* 0x040fe20000410000 */
[----:B------:R-:W-:Y:S01]  /*14cf0*/  MOV R162, R27 ;  /* 0x0000001b00a27202 */ /* 0x000fe20000000f00 */
[----:B------:R-:W-:Y:S02]  /*14d00*/  FMUL.FTZ R27, R0, R163 ;  /* 0x000000a3001b7220 */ /* 0x000fe40000410000 */
[----:B-1----:R-:W-:Y:S02]  /*14d10*/  FMUL.FTZ R20, R37, R156 ;  /* 0x0000009c25147220 */ /* 0x002fe40000410000 */
[----:B------:R-:W4:Y:S02]  /*14d20*/  LDL.LU R156, [R1+0x1c] ;  /* 0x00001c00019c7983 */ /* 0x000f240000300800 */
[C---:B------:R-:W-:Y:S01]  /*14d30*/  FMUL.FTZ R22, R36.reuse, R158 ;  /* 0x0000009e24167220 */ /* 0x040fe20000410000 */
[----:B------:R-:W-:Y:S01]  /*14d40*/  MOV R158, R64 ;  /* 0x00000040009e7202 */ /* 0x000fe20000000f00 */
[----:B------:R-:W-:Y:S01]  /*14d50*/  FMUL.FTZ R23, R36, R159 ;  /* 0x0000009f24177220 */ /* 0x000fe20000410000 */
[----:B------:R-:W-:Y:S01]  /*14d60*/  MOV R159, R176 ;  /* 0x000000b0009f7202 */ /* 0x000fe20000000f00 */
[----:B------:R-:W-:Y:S02]  /*14d70*/  IMAD.MOV.U32 R157, RZ, RZ, R135 ;  /* 0x000000ffff9d7224 */ /* 0x000fe400078e0087 */
[----:B---3--:R-:W-:Y:S02]  /*14d80*/  FFMA.FTZ R32, R67, c[0x0][0x2d0], -R61 ;  /* 0x0000b40043207a23 */ /* 0x008fe4000001083d */
[C---:B------:R-:W-:Y:S01]  /*14d90*/  FMUL.FTZ R102, R0.reuse, R102 ;  /* 0x0000006600667220 */ /* 0x040fe20000410000 */
[-C--:B------:R-:W-:Y:S01]  /*14da0*/  HMMA.16816.F32 R20, R40, R28.reuse, R20 ;  /* 0x0000001c2814723c */ /* 0x080fe20000001814 */
[----:B------:R1:W3:Y:S02]  /*14db0*/  MUFU.EX2 R246, R32 ;  /* 0x0000002000f67308 */ /* 0x0002e40000000800 */
[----:B------:R-:W-:Y:S02]  /*14dc0*/  FMUL.FTZ R103, R0, R103 ;  /* 0x0000006700677220 */ /* 0x000fe40000410000 */
[----:B------:R-:W-:Y:S02]  /*14dd0*/  IMAD.MOV.U32 R163, RZ, RZ, R33 ;  /* 0x000000ffffa37224 */ /* 0x000fe400078e0021 */
[----:B------:R-:W-:Y:S01]  /*14de0*/  FMUL.FTZ R33, R2, R169 ;  /* 0x000000a902217220 */ /* 0x000fe20000410000 */
[C---:B------:R-:W-:Y:S04]  /*14df0*/  HMMA.16816.F32 R24, R44.reuse, R28, R24 ;  /* 0x0000001c2c18723c */ /* 0x040fe80000001818 */
[----:B------:R-:W-:Y:S03]  /*14e00*/  IMAD.MOV.U32 R64, RZ, RZ, R172 ;  /* 0x000000ffff407224 */ /* 0x000fe600078e00ac */
[--C-:B------:R-:W-:Y:S01]  /*14e10*/  FFMA.FTZ R28, R34, c[0x0][0x2d0], -R61.reuse ;  /* 0x0000b400221c7a23 */ /* 0x100fe2000001083d */
[-C--:B------:R-:W-:Y:S03]  /*14e20*/  HMMA.16816.F32 R100, R44, R30.reuse, R100 ;  /* 0x0000001e2c64723c */ /* 0x080fe60000001864 */
[----:B------:R5:W-:Y:S01]  /*14e30*/  MUFU.EX2 R160, R28 ;  /* 0x0000001c00a07308 */ /* 0x000be20000000800 */
[----:B------:R-:W-:Y:S02]  /*14e40*/  FMUL.FTZ R29, R37, R165 ;  /* 0x000000a5251d7220 */ /* 0x000fe40000410000 */
[----:B------:R-:W-:Y:S02]  /*14e50*/  FMUL.FTZ R34, R0, R170 ;  /* 0x000000aa00227220 */ /* 0x000fe40000410000 */
[C---:B------:R-:W-:Y:S04]  /*14e60*/  HMMA.16816.F32 R104, R40.reuse, R30, R104 ;  /* 0x0000001e2868723c */ /* 0x040fe80000001868 */
[----:B-1----:R-:W-:Y:S02]  /*14e70*/  FMUL.FTZ R32, R2, R168 ;  /* 0x000000a802207220 */ /* 0x002fe40000410000 */
[----:B------:R-:W-:Y:S02]  /*14e80*/  IMAD.MOV.U32 R144, RZ, RZ, R64 ;  /* 0x000000ffff907224 */ /* 0x000fe400078e0040 */
[C---:B------:R-:W-:Y:S04]  /*14e90*/  FMUL.FTZ R30, R36.reuse, R166 ;  /* 0x000000a6241e7220 */ /* 0x040fe80000410000 */
[----:B------:R-:W-:Y:S02]  /*14ea0*/  FMUL.FTZ R31, R36, R167 ;  /* 0x000000a7241f7220 */ /* 0x000fe40000410000 */
[----:B-----5:R-:W-:Y:S02]  /*14eb0*/  FFMA.FTZ R28, R35, c[0x0][0x2d0], -R61 ;  /* 0x0000b400231c7a23 */ /* 0x020fe4000001083d */
[----:B------:R-:W-:Y:S02]  /*14ec0*/  FMUL.FTZ R35, R0, R171 ;  /* 0x000000ab00237220 */ /* 0x000fe40000410000 */
[----:B------:R1:W-:Y:S02]  /*14ed0*/  MUFU.EX2 R248, R28 ;  /* 0x0000001c00f87308 */ /* 0x0003e40000000800 */
[----:B-1----:R-:W-:Y:S07]  /*14ee0*/  FMUL.FTZ R28, R37, R164 ;  /* 0x000000a4251c7220 */ /* 0x002fee0000410000 */
[-C--:B------:R-:W-:Y:S08]  /*14ef0*/  HMMA.16816.F32 R28, R40, R48.reuse, R28 ;  /* 0x00000030281c723c */ /* 0x080ff0000000181c */
[C---:B------:R-:W-:Y:S07]  /*14f00*/  HMMA.16816.F32 R108, R44.reuse, R48, R108 ;  /* 0x000000302c6c723c */ /* 0x040fee000000186c */
[--C-:B------:R-:W-:Y:S01]  /*14f10*/  FFMA.FTZ R48, R190, c[0x0][0x2d0], -R39.reuse ;  /* 0x0000b400be307a23 */ /* 0x100fe20000010827 */
[-C--:B------:R-:W-:Y:S03]  /*14f20*/  HMMA.16816.F32 R32, R44, R50.reuse, R32 ;  /* 0x000000322c20723c */ /* 0x080fe60000001820 */
[----:B------:R1:W-:Y:S05]  /*14f30*/  MUFU.EX2 R245, R48 ;  /* 0x0000003000f57308 */ /* 0x0003ea0000000800 */
[C---:B------:R-:W-:Y:S08]  /*14f40*/  HMMA.16816.F32 R112, R40.reuse, R50, R112 ;  /* 0x000000322870723c */ /* 0x040ff00000001870 */
[-C--:B--2---:R-:W-:Y:S08]  /*14f50*/  HMMA.16816.F32 R116, R40, R52.reuse, R116 ;  /* 0x000000342874723c */ /* 0x084ff00000001874 */
[C---:B------:R-:W-:Y:S04]  /*14f60*/  HMMA.16816.F32 R120, R44.reuse, R52, R120 ;  /* 0x000000342c78723c */ /* 0x040fe80000001878 */
[--C-:B-1----:R-:W-:Y:S02]  /*14f70*/  FFMA.FTZ R48, R56, c[0x0][0x2d0], -R62.reuse ;  /* 0x0000b40038307a23 */ /* 0x102fe4000001083e */
[--C-:B------:R-:W-:Y:S02]  /*14f80*/  FFMA.FTZ R56, R66, c[0x0][0x2d0], -R62.reuse ;  /* 0x0000b40042387a23 */ /* 0x100fe4000001083e */
[----:B------:R1:W-:Y:S01]  /*14f90*/  MUFU.EX2 R68, R48 ;  /* 0x0000003000447308 */ /* 0x0003e20000000800 */
[-C--:B------:R-:W-:Y:S03]  /*14fa0*/  HMMA.16816.F32 R124, R44, R54.reuse, R124 ;  /* 0x000000362c7c723c */ /* 0x080fe6000000187c */
[--C-:B------:R-:W-:Y:S04]  /*14fb0*/  FFMA.FTZ R52, R70, c[0x0][0x2d0], -R62.reuse ;  /* 0x0000b40046347a23 */ /* 0x100fe8000001083e */
[--C-:B------:R-:W-:Y:S01]  /*14fc0*/  FFMA.FTZ R44, R191, c[0x0][0x2d0], -R39.reuse ;  /* 0x0000b400bf2c7a23 */ /* 0x100fe20000010827 */
[----:B------:R-:W-:Y:S01]  /*14fd0*/  HMMA.16816.F32 R128, R40, R54, R128 ;  /* 0x000000362880723c */ /* 0x000fe20000001880 */
[----:B------:R2:W-:Y:S03]  /*14fe0*/  MUFU.EX2 R189, R56 ;  /* 0x0000003800bd7308 */ /* 0x0005e60000000800 */
[----:B---3--:R-:W-:Y:S02]  /*14ff0*/  F2FP.PACK_AB R46, R246, R247 ;  /* 0x000000f7f62e723e */ /* 0x008fe400000000ff */
[----:B------:R-:W-:Y:S02]  /*15000*/  MOV R191, R144 ;  /* 0x0000009000bf7202 */ /* 0x000fe40000000f00 */
[----:B------:R-:W-:Y:S02]  /*15010*/  F2FP.PACK_AB R40, R142, R162 ;  /* 0x000000a28e28723e */ /* 0x000fe400000000ff */
[----:B------:R-:W-:Y:S01]  /*15020*/  ISETP.GT.AND P0, PT, R229, R191, PT ;  /* 0x000000bfe500720c */ /* 0x000fe20003f04270 */
[----:B------:R3:W-:Y:S01]  /*15030*/  MUFU.EX2 R187, R44 ;  /* 0x0000002c00bb7308 */ /* 0x0007e20000000800 */
[----:B------:R-:W-:Y:S02]  /*15040*/  F2FP.PACK_AB R41, R141, R161 ;  /* 0x000000a18d29723e */ /* 0x000fe400000000ff */
[----:B------:R-:W-:Y:S01]  /*15050*/  F2FP.PACK_AB R42, R251, R252 ;  /* 0x000000fcfb2a723e */ /* 0x000fe200000000ff */
[----:B-1----:R-:W-:Y:S01]  /*15060*/  FFMA.FTZ R48, R57, c[0x0][0x2d0], -R62 ;  /* 0x0000b40039307a23 */ /* 0x002fe2000001083e */
[----:B------:R-:W-:Y:S05]  /*15070*/  F2FP.PACK_AB R43, R249, R250 ;  /* 0x000000faf92b723e */ /* 0x000fea00000000ff */
[----:B------:R1:W5:Y:S01]  /*15080*/  MUFU.EX2 R190, R48 ;  /* 0x0000003000be7308 */ /* 0x0003620000000800 */
[--C-:B--2---:R-:W-:Y:S09]  /*15090*/  FFMA.FTZ R56, R84, c[0x0][0x2d0], -R60.reuse ;  /* 0x0000b40054387a23 */ /* 0x104ff2000001083c */
[----:B------:R2:W2:Y:S01]  /*150a0*/  MUFU.EX2 R188, R52 ;  /* 0x0000003400bc7308 */ /* 0x0004a20000000800 */
[----:B---3--:R-:W-:Y:S09]  /*150b0*/  FFMA.FTZ R44, R81, c[0x0][0x2d0], -R60 ;  /* 0x0000b400512c7a23 */ /* 0x008ff2000001083c */
[----:B------:R3:W-:Y:S01]  /*150c0*/  MUFU.EX2 R167, R44 ;  /* 0x0000002c00a77308 */ /* 0x0007e20000000800 */
[----:B-1----:R-:W1:Y:S01]  /*150d0*/  LDSM.16.MT88.4 R48, [R213+0x900] ;  /* 0x00090000d530783b */ /* 0x002e620000004200 */
[----:B-----5:R-:W-:Y:S08]  /*150e0*/  F2FP.PACK_AB R45, R190, R68 ;  /* 0x00000044be2d723e */ /* 0x020ff000000000ff */
[----:B------:R5:W-:Y:S01]  /*150f0*/  MUFU.EX2 R166, R56 ;  /* 0x0000003800a67308 */ /* 0x000be20000000800 */
[----:B--2---:R-:W2:Y:S01]  /*15100*/  LDSM.16.MT88.4 R52, [R216+0x900] ;  /* 0x00090000d834783b */ /* 0x004ea20000004200 */
[----:B------:R-:W-:Y:S02]  /*15110*/  F2FP.PACK_AB R47, R188, R189 ;  /* 0x000000bdbc2f723e */ /* 0x000fe400000000ff */
[----:B---3--:R-:W-:Y:S05]  /*15120*/  F2FP.PACK_AB R44, R248, R160 ;  /* 0x000000a0f82c723e */ /* 0x008fea00000000ff */
[----:B-----5:R-:W3:Y:S01]  /*15130*/  LDSM.16.MT88.4 R56, [R214+0x900] ;  /* 0x00090000d638783b */ /* 0x020ee20000004200 */
[-C--:B-1----:R-:W-:Y:S08]  /*15140*/  HMMA.16816.F32 R4, R40, R48.reuse, R4 ;  /* 0x000000302804723c */ /* 0x082ff00000001804 */
[C---:B------:R-:W-:Y:S07]  /*15150*/  HMMA.16816.F32 R8, R44.reuse, R48, R8 ;  /* 0x000000302c08723c */ /* 0x040fee0000001808 */
[--C-:B------:R-:W-:Y:S01]  /*15160*/  FFMA.FTZ R48, R192, c[0x0][0x2d0], -R39.reuse ;  /* 0x0000b400c0307a23 */ /* 0x100fe20000010827 */
[-C--:B------:R-:W-:Y:S03]  /*15170*/  HMMA.16816.F32 R12, R44, R50.reuse, R12 ;  /* 0x000000322c0c723c */ /* 0x080fe6000000180c */
[----:B------:R1:W-:Y:S01]  /*15180*/  MUFU.EX2 R186, R48 ;  /* 0x0000003000ba7308 */ /* 0x0003e20000000800 */
[----:B------:R-:W-:Y:S04]  /*15190*/  IMAD.MOV.U32 R192, RZ, RZ, R140 ;  /* 0x000000ffffc07224 */ /* 0x000fe800078e008c */
[C---:B------:R-:W-:Y:S08]  /*151a0*/  HMMA.16816.F32 R16, R40.reuse, R50, R16 ;  /* 0x000000322810723c */ /* 0x040ff00000001810 */
[-C--:B--2---:R-:W-:Y:S08]  /*151b0*/  HMMA.16816.F32 R20, R40, R52.reuse, R20 ;  /* 0x000000342814723c */ /* 0x084ff00000001814 */
[C---:B------:R-:W-:Y:S04]  /*151c0*/  HMMA.16816.F32 R24, R44.reuse, R52, R24 ;  /* 0x000000342c18723c */ /* 0x040fe80000001818 */
[----:B-1----:R-:W-:Y:S01]  /*151d0*/  FFMA.FTZ R48, R193, c[0x0][0x2d0], -R39 ;  /* 0x0000b400c1307a23 */ /* 0x002fe20000010827 */
[----:B------:R-:W-:Y:S02]  /*151e0*/  MOV R193, R141 ;  /* 0x0000008d00c17202 */ /* 0x000fe40000000f00 */
[--C-:B------:R-:W-:Y:S01]  /*151f0*/  FFMA.FTZ R52, R83, c[0x0][0x2d0], -R61.reuse ;  /* 0x0000b40053347a23 */ /* 0x100fe2000001083d */
[-C--:B------:R-:W-:Y:S01]  /*15200*/  HMMA.16816.F32 R100, R44, R54.reuse, R100 ;  /* 0x000000362c64723c */ /* 0x080fe20000001864 */
[----:B------:R1:W-:Y:S07]  /*15210*/  MUFU.EX2 R185, R48 ;  /* 0x0000003000b97308 */ /* 0x0003ee0000000800 */
[C---:B------:R-:W-:Y:S03]  /*15220*/  HMMA.16816.F32 R104, R40.reuse, R54, R104 ;  /* 0x000000362868723c */ /* 0x040fe60000001868 */
[----:B------:R2:W-:Y:S05]  /*15230*/  MUFU.EX2 R164, R52 ;  /* 0x0000003400a47308 */ /* 0x0005ea0000000800 */
[-C--:B---3--:R-:W-:Y:S08]  /*15240*/  HMMA.16816.F32 R28, R40, R56.reuse, R28 ;  /* 0x00000038281c723c */ /* 0x088ff0000000181c */
[C---:B------:R-:W-:Y:S04]  /*15250*/  HMMA.16816.F32 R108, R44.reuse, R56, R108 ;  /* 0x000000382c6c723c */ /* 0x040fe8000000186c */
[----:B-1----:R-:W-:Y:S03]  /*15260*/  FFMA.FTZ R48, R96, c[0x0][0x2d0], -R60 ;  /* 0x0000b40060307a23 */ /* 0x002fe6000001083c */
[----:B------:R-:W-:Y:S01]  /*15270*/  FFMA.FTZ R56, R72, c[0x0][0x2d0], -R62 ;  /* 0x0000b40048387a23 */ /* 0x000fe2000001083e */
[----:B------:R1:W-:Y:S01]  /*15280*/  MUFU.EX2 R184, R48 ;  /* 0x0000003000b87308 */ /* 0x0003e20000000800 */
[-C--:B------:R-:W-:Y:S03]  /*15290*/  HMMA.16816.F32 R32, R44, R58.reuse, R32 ;  /* 0x0000003a2c20723c */ /* 0x080fe60000001820 */
[--C-:B--2---:R-:W-:Y:S05]  /*152a0*/  FFMA.FTZ R52, R85, c[0x0][0x2d0], -R61.reuse ;  /* 0x0000b40055347a23 */ /* 0x104fea000001083d */
[C---:B------:R-:W-:Y:S01]  /*152b0*/  HMMA.16816.F32 R112, R40.reuse, R58, R112 ;  /* 0x0000003a2870723c */ /* 0x040fe20000001870 */
[----:B------:R2:W-:Y:S10]  /*152c0*/  MUFU.EX2 R182, R52 ;  /* 0x0000003400b67308 */ /* 0x0005f40000000800 */
[----:B------:R3:W-:Y:S01]  /*152d0*/  MUFU.EX2 R178, R56 ;  /* 0x0000003800b27308 */ /* 0x0007e20000000800 */
[----:B-1----:R-:W-:Y:S09]  /*152e0*/  FFMA.FTZ R48, R97, c[0x0][0x2d0], -R60 ;  /* 0x0000b40061307a23 */ /* 0x002ff2000001083c */
[----:B------:R1:W-:Y:S01]  /*152f0*/  MUFU.EX2 R183, R48 ;  /* 0x0000003000b77308 */ /* 0x0003e20000000800 */
[--C-:B--2---:R-:W-:Y:S09]  /*15300*/  FFMA.FTZ R52, R86, c[0x0][0x2d0], -R61.reuse ;  /* 0x0000b40056347a23 */ /* 0x104ff2000001083d */
[----:B------:R2:W5:Y:S01]  /*15310*/  MUFU.EX2 R181, R52 ;  /* 0x0000003400b57308 */ /* 0x0005620000000800 */
[----:B---3--:R-:W-:Y:S09]  /*15320*/  FFMA.FTZ R56, R73, c[0x0][0x2d0], -R62 ;  /* 0x0000b40049387a23 */ /* 0x008ff2000001083e */
[----:B------:R3:W-:Y:S01]  /*15330*/  MUFU.EX2 R171, R56 ;  /* 0x0000003800ab7308 */ /* 0x0007e20000000800 */
[----:B-1----:R-:W-:Y:S09]  /*15340*/  FFMA.FTZ R48, R82, c[0x0][0x2d0], -R61 ;  /* 0x0000b40052307a23 */ /* 0x002ff2000001083d */
[----:B------:R1:W-:Y:S01]  /*15350*/  MUFU.EX2 R165, R48 ;  /* 0x0000003000a57308 */ /* 0x0003e20000000800 */
[--C-:B--2---:R-:W-:Y:S01]  /*15360*/  FFMA.FTZ R52, R194, c[0x0][0x2d0], -R39.reuse ;  /* 0x0000b400c2347a23 */ /* 0x104fe20000010827 */
[----:B------:R-:W-:Y:S08]  /*15370*/  MOV R194, R142 ;  /* 0x0000008e00c27202 */ /* 0x000ff00000000f00 */
[----:B------:R2:W-:Y:S01]  /*15380*/  MUFU.EX2 R180, R52 ;  /* 0x0000003400b47308 */ /* 0x0005e20000000800 */
[----:B---3--:R-:W-:Y:S01]  /*15390*/  FFMA.FTZ R56, R196, c[0x0][0x2d0], -R60 ;  /* 0x0000b400c4387a23 */ /* 0x008fe2000001083c */
[----:B------:R-:W-:Y:S08]  /*153a0*/  MOV R196, R137 ;  /* 0x0000008900c47202 */ /* 0x000ff00000000f00 */
[----:B------:R3:W-:Y:S01]  /*153b0*/  MUFU.EX2 R168, R56 ;  /* 0x0000003800a87308 */ /* 0x0007e20000000800 */
[----:B-1----:R-:W1:Y:S01]  /*153c0*/  LDSM.16.MT88.4 R48, [R215+0x900] ;  /* 0x00090000d730783b */ /* 0x002e620000004200 */
[--C-:B--2---:R-:W-:Y:S08]  /*153d0*/  FFMA.FTZ R52, R71, c[0x0][0x2d0], -R62.reuse ;  /* 0x0000b40047347a23 */ /* 0x104ff0000001083e */
[----:B------:R2:W1:Y:S01]  /*153e0*/  MUFU.EX2 R179, R52 ;  /* 0x0000003400b37308 */ /* 0x0004620000000800 */
[----:B---3--:R-:W-:Y:S08]  /*153f0*/  LDSM.16.MT88.4 R56, [R214+0x1100] ;  /* 0x00110000d638783b */ /* 0x008ff00000004200 */
[----:B--2---:R-:W2:Y:S01]  /*15400*/  LDSM.16.MT88.4 R52, [R213+0x1100] ;  /* 0x00110000d534783b */ /* 0x004ea20000004200 */
[-C--:B-1----:R-:W-:Y:S08]  /*15410*/  HMMA.16816.F32 R116, R40, R48.reuse, R116 ;  /* 0x000000302874723c */ /* 0x082ff00000001874 */
[C---:B------:R-:W-:Y:S07]  /*15420*/  HMMA.16816.F32 R120, R44.reuse, R48, R120 ;  /* 0x000000302c78723c */ /* 0x040fee0000001878 */
[----:B------:R-:W-:Y:S01]  /*15430*/  FFMA.FTZ R48, R76, c[0x0][0x2d0], -R62 ;  /* 0x0000b4004c307a23 */ /* 0x000fe2000001083e */
[-C--:B------:R-:W-:Y:S03]  /*15440*/  HMMA.16816.F32 R124, R44, R50.reuse, R124 ;  /* 0x000000322c7c723c */ /* 0x080fe6000000187c */
[----:B------:R1:W3:Y:S04]  /*15450*/  MUFU.EX2 R177, R48 ;  /* 0x0000003000b17308 */ /* 0x0002e80000000800 */
[----:B------:R-:W-:Y:S01]  /*15460*/  FFMA.FTZ R44, R197, c[0x0][0x2d0], -R39 ;  /* 0x0000b400c52c7a23 */ /* 0x000fe20000010827 */
[----:B------:R-:W-:Y:S04]  /*15470*/  HMMA.16816.F32 R128, R40, R50, R128 ;  /* 0x000000322880723c */ /* 0x000fe80000001880 */
[----:B-----5:R-:W-:Y:S01]  /*15480*/  F2FP.PACK_AB R46, R181, R182 ;  /* 0x000000b6b52e723e */ /* 0x020fe200000000ff */
[----:B------:R5:W-:Y:S01]  /*15490*/  MUFU.EX2 R170, R44 ;  /* 0x0000002c00aa7308 */ /* 0x000be20000000800 */
[----:B------:R-:W-:Y:S01]  /*154a0*/  F2FP.PACK_AB R45, R178, R179 ;  /* 0x000000b3b22d723e */ /* 0x000fe200000000ff */
[----:B------:R-:W-:Y:S01]  /*154b0*/  IMAD.MOV.U32 R197, RZ, RZ, R143 ;  /* 0x000000ffffc57224 */ /* 0x000fe200078e008f */
[----:B------:R-:W-:Y:S04]  /*154c0*/  F2FP.PACK_AB R40, R187, R245 ;  /* 0x000000f5bb28723e */ /* 0x000fe800000000ff */
[----:B------:R-:W-:Y:S02]  /*154d0*/  F2FP.PACK_AB R41, R166, R167 ;  /* 0x000000a7a629723e */ /* 0x000fe400000000ff */
[----:B------:R-:W-:Y:S02]  /*154e0*/  F2FP.PACK_AB R42, R185, R186 ;  /* 0x000000bab92a723e */ /* 0x000fe400000000ff */
[----:B------:R-:W-:Y:S01]  /*154f0*/  F2FP.PACK_AB R43, R183, R184 ;  /* 0x000000b8b72b723e */ /* 0x000fe200000000ff */
[----:B-1----:R-:W1:Y:S01]  /*15500*/  LDSM.16.MT88.4 R48, [R216+0x1100] ;  /* 0x00110000d830783b */ /* 0x002e620000004200 */
[----:B---3--:R-:W-:Y:S05]  /*15510*/  F2FP.PACK_AB R47, R177, R171 ;  /* 0x000000abb12f723e */ /* 0x008fea00000000ff */
[-C--:B--2---:R-:W-:Y:S03]  /*15520*/  HMMA.16816.F32 R4, R40, R52.reuse, R4 ;  /* 0x000000342804723c */ /* 0x084fe60000001804 */
[----:B-----5:R-:W-:Y:S02]  /*15530*/  FFMA.FTZ R44, R195, c[0x0][0x2d0], -R60 ;  /* 0x0000b400c32c7a23 */ /* 0x020fe4000001083c */
[----:B------:R-:W-:Y:S02]  /*15540*/  IMAD.MOV.U32 R195, RZ, RZ, R138 ;  /* 0x000000ffffc37224 */ /* 0x000fe400078e008a */
[----:B------:R2:W-:Y:S02]  /*15550*/  MUFU.EX2 R169, R44 ;  /* 0x0000002c00a97308 */ /* 0x0005e40000000800 */
[----:B--2---:R-:W-:Y:S07]  /*15560*/  F2FP.PACK_AB R44, R164, R165 ;  /* 0x000000a5a42c723e */ /* 0x004fee00000000ff */
[C---:B------:R-:W-:Y:S07]  /*15570*/  HMMA.16816.F32 R8, R44.reuse, R52, R8 ;  /* 0x000000342c08723c */ /* 0x040fee0000001808 */
[--C-:B------:R-:W-:Y:S01]  /*15580*/  FFMA.FTZ R52, R202, c[0x0][0x2d0], -R39.reuse ;  /* 0x0000b400ca347a23 */ /* 0x100fe20000010827 */
[-C--:B------:R-:W-:Y:S03]  /*15590*/  HMMA.16816.F32 R12, R44, R54.reuse, R12 ;  /* 0x000000362c0c723c */ /* 0x080fe6000000180c */
[----:B------:R2:W-:Y:S01]  /*155a0*/  MUFU.EX2 R176, R52 ;  /* 0x0000003400b07308 */ /* 0x0005e20000000800 */
[----:B------:R-:W-:Y:S04]  /*155b0*/  MOV R202, R136 ;  /* 0x0000008800ca7202 */ /* 0x000fe80000000f00 */
[C---:B------:R-:W-:Y:S08]  /*155c0*/  HMMA.16816.F32 R16, R40.reuse, R54, R16 ;  /* 0x000000362810723c */ /* 0x040ff00000001810 */
[-C--:B-1----:R-:W-:Y:S08]  /*155d0*/  HMMA.16816.F32 R20, R40, R48.reuse, R20 ;  /* 0x000000302814723c */ /* 0x082ff00000001814 */
[C---:B------:R-:W-:Y:S04]  /*155e0*/  HMMA.16816.F32 R24, R44.reuse, R48, R24 ;  /* 0x000000302c18723c */ /* 0x040fe80000001818 */
[----:B--2---:R-:W-:Y:S02]  /*155f0*/  FFMA.FTZ R52, R203, c[0x0][0x2d0], -R39 ;  /* 0x0000b400cb347a23 */ /* 0x004fe40000010827 */
[----:B------:R-:W-:Y:S02]  /*15600*/  IMAD.MOV.U32 R203, RZ, RZ, R175 ;  /* 0x000000ffffcb7224 */ /* 0x000fe400078e00af */
[-C--:B------:R-:W-:Y:S01]  /*15610*/  HMMA.16816.F32 R100, R44, R50.reuse, R100 ;  /* 0x000000322c64723c */ /* 0x080fe20000001864 */
[----:B------:R1:W-:Y:S03]  /*15620*/  MUFU.EX2 R175, R52 ;  /* 0x0000003400af7308 */ /* 0x0003e60000000800 */
[--C-:B------:R-:W-:Y:S04]  /*15630*/  FFMA.FTZ R48, R98, c[0x0][0x2d0], -R61.reuse ;  /* 0x0000b40062307a23 */ /* 0x100fe8000001083d */
        /* <DEDUP_REMOVED lines=9> */
[--C-:B--2---:R-:W-:Y:S04]  /*156d0*/  FFMA.FTZ R48, R99, c[0x0][0x2d0], -R61.reuse ;  /* 0x0000b40063307a23 */ /* 0x104fe8000001083d */
[C---:B------:R-:W-:Y:S03]  /*156e0*/  HMMA.16816.F32 R112, R40.reuse, R58, R112 ;  /* 0x0000003a2870723c */ /* 0x040fe60000001870 */
[----:B------:R2:W-:Y:S10]  /*156f0*/  MUFU.EX2 R172, R48 ;  /* 0x0000003000ac7308 */ /* 0x0005f40000000800 */
[----:B------:R3:W-:Y:S01]  /*15700*/  MUFU.EX2 R99, R56 ;  /* 0x0000003800637308 */ /* 0x0007e20000000800 */
[----:B-1----:R-:W-:Y:S01]  /*15710*/  FFMA.FTZ R52, R201, c[0x0][0x2d0], -R60 ;  /* 0x0000b400c9347a23 */ /* 0x002fe2000001083c */
[----:B------:R-:W-:Y:S08]  /*15720*/  MOV R201, R174 ;  /* 0x000000ae00c97202 */ /* 0x000ff00000000f00 */
[----:B------:R1:W-:Y:S01]  /*15730*/  MUFU.EX2 R174, R52 ;  /* 0x0000003400ae7308 */ /* 0x0003e20000000800 */
[--C-:B--2---:R-:W-:Y:S02]  /*15740*/  FFMA.FTZ R48, R198, c[0x0][0x2d0], -R61.reuse ;  /* 0x0000b400c6307a23 */ /* 0x104fe4000001083d */
[----:B------:R-:W2:Y:S07]  /*15750*/  LDL.LU R198, [R1+0x18] ;  /* 0x0000180001c67983 */ /* 0x000eae0000300800 */
[----:B------:R5:W-:Y:S01]  /*15760*/  MUFU.EX2 R137, R48 ;  /* 0x0000003000897308 */ /* 0x000be20000000800 */
[----:B---3--:R-:W-:Y:S09]  /*15770*/  FFMA.FTZ R56, R88, c[0x0][0x2d0], -R62 ;  /* 0x0000b40058387a23 */ /* 0x008ff2000001083e */
[----:B------:R3:W-:Y:S01]  /*15780*/  MUFU.EX2 R98, R56 ;  /* 0x0000003800627308 */ /* 0x0007e20000000800 */
[----:B-1----:R-:W1:Y:S01]  /*15790*/  LDSM.16.MT88.4 R52, [R215+0x1100] ;  /* 0x00110000d734783b */ /* 0x002e620000004200 */
[----:B-----5:R-:W-:Y:S01]  /*157a0*/  FFMA.FTZ R48, R199, c[0x0][0x2d0], -R61 ;  /* 0x0000b400c7307a23 */ /* 0x020fe2000001083d */
[----:B------:R-:W-:Y:S07]  /*157b0*/  MOV R199, R139 ;  /* 0x0000008b00c77202 */ /* 0x000fee0000000f00 */
[----:B------:R5:W1:Y:S01]  /*157c0*/  MUFU.EX2 R139, R48 ;  /* 0x00000030008b7308 */ /* 0x000a620000000800 */
[----:B---3--:R-:W-:Y:S09]  /*157d0*/  FFMA.FTZ R56, R206, c[0x0][0x2d0], -R60 ;  /* 0x0000b400ce387a23 */ /* 0x008ff2000001083c */
[----:B------:R3:W-:Y:S01]  /*157e0*/  MUFU.EX2 R96, R56 ;  /* 0x0000003800607308 */ /* 0x0007e20000000800 */
[--C-:B-----5:R-:W-:Y:S01]  /*157f0*/  FFMA.FTZ R48, R204, c[0x0][0x2d0], -R39.reuse ;  /* 0x0000b400cc307a23 */ /* 0x120fe20000010827 */
[-C--:B-1----:R-:W-:Y:S01]  /*15800*/  HMMA.16816.F32 R116, R40, R52.reuse, R116 ;  /* 0x000000342874723c */ /* 0x082fe20000001874 */
[----:B------:R-:W5:Y:S07]  /*15810*/  LDL.LU R204, [R1+0x14] ;  /* 0x0000140001cc7983 */ /* 0x000f6e0000300800 */
[----:B------:R1:W-:Y:S01]  /*15820*/  MUFU.EX2 R136, R48 ;  /* 0x0000003000887308 */ /* 0x0003e20000000800 */
[----:B------:R-:W4:Y:S01]  /*15830*/  LDL.LU R145, [R1+0x10] ;  /* 0x0000100001917983 */ /* 0x000f220000300800 */
[C---:B------:R-:W-:Y:S03]  /*15840*/  HMMA.16816.F32 R120, R44.reuse, R52, R120 ;  /* 0x000000342c78723c */ /* 0x040fe60000001878 */
[----:B---3--:R-:W-:Y:S04]  /*15850*/  LDSM.16.MT88.4 R56, [R214+0x1900] ;  /* 0x00190000d638783b */ /* 0x008fe80000004200 */
[--C-:B------:R-:W-:Y:S01]  /*15860*/  FFMA.FTZ R52, R63, c[0x0][0x2d0], -R62.reuse ;  /* 0x0000b4003f347a23 */ /* 0x100fe2000001083e */
[-C--:B------:R-:W-:Y:S03]  /*15870*/  HMMA.16816.F32 R124, R44, R54.reuse, R124 ;  /* 0x000000362c7c723c */ /* 0x080fe6000000187c */
[----:B------:R3:W3:Y:S04]  /*15880*/  MUFU.EX2 R67, R52 ;  /* 0x0000003400437308 */ /* 0x0006e80000000800 */
[--C-:B------:R-:W-:Y:S01]  /*15890*/  FFMA.FTZ R44, R209, c[0x0][0x2d0], -R39.reuse ;  /* 0x0000b400d12c7a23 */ /* 0x100fe20000010827 */
[----:B------:R-:W-:Y:S04]  /*158a0*/  HMMA.16816.F32 R128, R40, R54, R128 ;  /* 0x000000362880723c */ /* 0x000fe80000001880 */
[----:B-1----:R-:W-:Y:S01]  /*158b0*/  FFMA.FTZ R48, R77, c[0x0][0x2d0], -R62 ;  /* 0x0000b4004d307a23 */ /* 0x002fe2000001083e */
[----:B------:R1:W-:Y:S01]  /*158c0*/  MUFU.EX2 R97, R44 ;  /* 0x0000002c00617308 */ /* 0x0003e20000000800 */
[----:B------:R-:W-:Y:S02]  /*158d0*/  F2FP.PACK_AB R46, R139, R137 ;  /* 0x000000898b2e723e */ /* 0x000fe400000000ff */
[----:B------:R-:W-:Y:S04]  /*158e0*/  F2FP.PACK_AB R40, R170, R180 ;  /* 0x000000b4aa28723e */ /* 0x000fe800000000ff */
[----:B------:R-:W-:Y:S02]  /*158f0*/  F2FP.PACK_AB R41, R168, R169 ;  /* 0x000000a9a829723e */ /* 0x000fe400000000ff */
[----:B------:R-:W-:Y:S01]  /*15900*/  F2FP.PACK_AB R42, R175, R176 ;  /* 0x000000b0af2a723e */ /* 0x000fe200000000ff */
[----:B------:R1:W1:Y:S01]  /*15910*/  MUFU.EX2 R135, R48 ;  /* 0x0000003000877308 */ /* 0x0002620000000800 */
[----:B------:R-:W-:Y:S02]  /*15920*/  F2FP.PACK_AB R43, R174, R173 ;  /* 0x000000adae2b723e */ /* 0x000fe400000000ff */
[----:B------:R-:W-:Y:S01]  /*15930*/  MOV R209, R65 ;  /* 0x0000004100d17202 */ /* 0x000fe20000000f00 */
[----:B---3--:R-:W-:Y:S01]  /*15940*/  LDSM.16.MT88.4 R52, [R216+0x1900] ;  /* 0x00190000d834783b */ /* 0x008fe20000004200 */
[----:B------:R-:W-:Y:S01]  /*15950*/  F2FP.PACK_AB R47, R67, R98 ;  /* 0x00000062432f723e */ /* 0x000fe200000000ff */
[--C-:B-1----:R-:W-:Y:S04]  /*15960*/  FFMA.FTZ R44, R205, c[0x0][0x2d0], -R60.reuse ;  /* 0x0000b400cd2c7a23 */ /* 0x102fe8000001083c */
[----:B------:R1:W-:Y:S02]  /*15970*/  MUFU.EX2 R88, R44 ;  /* 0x0000002c00587308 */ /* 0x0003e40000000800 */
[----:B------:R-:W3:Y:S01]  /*15980*/  LDSM.16.MT88.4 R48, [R213+0x1900] ;  /* 0x00190000d530783b */ /* 0x000ee20000004200 */
[----:B------:R-:W-:Y:S02]  /*15990*/  F2FP.PACK_AB R45, R99, R135 ;  /* 0x00000087632d723e */ /* 0x000fe400000000ff */
[----:B-1----:R-:W-:Y:S01]  /*159a0*/  F2FP.PACK_AB R44, R172, R138 ;  /* 0x0000008aac2c723e */ /* 0x002fe200000000ff */
[-C--:B---3--:R-:W-:Y:S08]  /*159b0*/  HMMA.16816.F32 R4, R40, R48.reuse, R4 ;  /* 0x000000302804723c */ /* 0x088ff00000001804 */
        /* <DEDUP_REMOVED lines=19> */
[--C-:B---3--:R-:W-:Y:S04]  /*15af0*/  FFMA.FTZ R52, R210, c[0x0][0x2d0], -R61.reuse ;  /* 0x0000b400d2347a23 */ /* 0x108fe8000001083d */
[C---:B------:R-:W-:Y:S03]  /*15b00*/  HMMA.16816.F32 R112, R40.reuse, R58, R112 ;  /* 0x0000003a2870723c */ /* 0x040fe60000001870 */
[----:B------:R3:W-:Y:S10]  /*15b10*/  MUFU.EX2 R83, R52 ;  /* 0x0000003400537308 */ /* 0x0007f40000000800 */
[----:B------:R3:W-:Y:S01]  /*15b20*/  MUFU.EX2 R65, R56 ;  /* 0x0000003800417308 */ /* 0x0007e20000000800 */
[----:B-1----:R-:W-:Y:S09]  /*15b30*/  FFMA.FTZ R48, R232, c[0x0][0x2d0], -R60 ;  /* 0x0000b400e8307a23 */ /* 0x002ff2000001083c */
[----:B------:R1:W-:Y:S01]  /*15b40*/  MUFU.EX2 R86, R48 ;  /* 0x0000003000567308 */ /* 0x0003e20000000800 */
[--C-:B---3--:R-:W-:Y:S09]  /*15b50*/  FFMA.FTZ R52, R211, c[0x0][0x2d0], -R61.reuse ;  /* 0x0000b400d3347a23 */ /* 0x108ff2000001083d */
[----:B------:R3:W3:Y:S01]  /*15b60*/  MUFU.EX2 R81, R52 ;  /* 0x0000003400517308 */ /* 0x0006e20000000800 */
[----:B------:R-:W-:Y:S09]  /*15b70*/  FFMA.FTZ R56, R78, c[0x0][0x2d0], -R62 ;  /* 0x0000b4004e387a23 */ /* 0x000ff2000001083e */
[----:B------:R3:W-:Y:S01]  /*15b80*/  MUFU.EX2 R64, R56 ;  /* 0x0000003800407308 */ /* 0x0007e20000000800 */
[----:B-1----:R-:W-:Y:S02]  /*15b90*/  FFMA.FTZ R48, R207, c[0x0][0x2d0], -R61 ;  /* 0x0000b400cf307a23 */ /* 0x002fe4000001083d */
[----:B--2---:R-:W-:Y:S07]  /*15ba0*/  FFMA.FTZ R2, R2, R198, R199 ;  /* 0x000000c602027223 */ /* 0x004fee00000100c7 */
[----:B------:R1:W-:Y:S01]  /*15bb0*/  MUFU.EX2 R82, R48 ;  /* 0x0000003000527308 */ /* 0x0003e20000000800 */
[----:B------:R-:W-:Y:S02]  /*15bc0*/  FADD.FTZ R2, R203, R2 ;  /* 0x00000002cb027221 */ /* 0x000fe40000010000 */
[----:B---3--:R-:W-:Y:S07]  /*15bd0*/  FFMA.FTZ R52, R235, c[0x0][0x2d0], -R39 ;  /* 0x0000b400eb347a23 */ /* 0x008fee0000010827 */
[----:B------:R2:W-:Y:S01]  /*15be0*/  MUFU.EX2 R80, R52 ;  /* 0x0000003400507308 */ /* 0x0005e20000000800 */
[----:B------:R-:W-:Y:S01]  /*15bf0*/  FFMA.FTZ R56, R237, c[0x0][0x2d0], -R60 ;  /* 0x0000b400ed387a23 */ /* 0x000fe2000001083c */
[----:B-1----:R-:W1:Y:S01]  /*15c00*/  LDSM.16.MT88.4 R48, [R215+0x1900] ;  /* 0x00190000d730783b */ /* 0x002e620000004200 */
[----:B--2---:R-:W-:Y:S07]  /*15c10*/  FFMA.FTZ R52, R74, c[0x0][0x2d0], -R62 ;  /* 0x0000b4004a347a23 */ /* 0x004fee000001083e */
[----:B------:R2:W-:Y:S10]  /*15c20*/  MUFU.EX2 R74, R56 ;  /* 0x00000038004a7308 */ /* 0x0005f40000000800 */
[----:B------:R3:W3:Y:S01]  /*15c30*/  MUFU.EX2 R66, R52 ;  /* 0x0000003400427308 */ /* 0x0006e20000000800 */
[----:B-----5:R-:W-:Y:S01]  /*15c40*/  FFMA.FTZ R36, R36, R204, R209 ;  /* 0x000000cc24247223 */ /* 0x020fe200000100d1 */
[----:B--2---:R-:W-:Y:S01]  /*15c50*/  LDSM.16.MT88.4 R56, [R214+0x2100] ;  /* 0x00210000d638783b */ /* 0x004fe20000004200 */
[----:B----4-:R-:W-:Y:S01]  /*15c60*/  FFMA.FTZ R37, R37, R145, R146 ;  /* 0x0000009125257223 */ /* 0x010fe20000010092 */
[-C--:B-1----:R-:W-:Y:S06]  /*15c70*/  HMMA.16816.F32 R116, R40, R48.reuse, R116 ;  /* 0x000000302874723c */ /* 0x082fec0000001874 */
[----:B---3--:R-:W1:Y:S02]  /*15c80*/  LDSM.16.MT88.4 R52, [R213+0x2100] ;  /* 0x00210000d534783b */ /* 0x008e640000004200 */
[C---:B------:R-:W-:Y:S07]  /*15c90*/  HMMA.16816.F32 R120, R44.reuse, R48, R120 ;  /* 0x000000302c78723c */ /* 0x040fee0000001878 */
[----:B------:R-:W-:Y:S01]  /*15ca0*/  FFMA.FTZ R48, R79, c[0x0][0x2d0], -R62 ;  /* 0x0000b4004f307a23 */ /* 0x000fe2000001083e */
[-C--:B------:R-:W-:Y:S03]  /*15cb0*/  HMMA.16816.F32 R124, R44, R50.reuse, R124 ;  /* 0x000000322c7c723c */ /* 0x080fe6000000187c */
[----:B------:R2:W3:Y:S04]  /*15cc0*/  MUFU.EX2 R63, R48 ;  /* 0x00000030003f7308 */ /* 0x0004e80000000800 */
[--C-:B------:R-:W-:Y:S01]  /*15cd0*/  FFMA.FTZ R44, R239, c[0x0][0x2d0], -R39.reuse ;  /* 0x0000b400ef2c7a23 */ /* 0x100fe20000010827 */
[----:B------:R-:W-:Y:S04]  /*15ce0*/  HMMA.16816.F32 R128, R40, R50, R128 ;  /* 0x000000322880723c */ /* 0x000fe80000001880 */
[----:B------:R-:W-:Y:S01]  /*15cf0*/  F2FP.PACK_AB R46, R81, R83 ;  /* 0x00000053512e723e */ /* 0x000fe200000000ff */
[----:B------:R4:W5:Y:S01]  /*15d00*/  MUFU.EX2 R78, R44 ;  /* 0x0000002c004e7308 */ /* 0x0009620000000800 */
[----:B------:R-:W-:Y:S02]  /*15d10*/  F2FP.PACK_AB R45, R65, R66 ;  /* 0x00000042412d723e */ /* 0x000fe400000000ff */
[----:B------:R-:W-:Y:S04]  /*15d20*/  F2FP.PACK_AB R40, R97, R136 ;  /* 0x000000886128723e */ /* 0x000fe800000000ff */
[----:B------:R-:W-:Y:S02]  /*15d30*/  F2FP.PACK_AB R41, R96, R88 ;  /* 0x000000586029723e */ /* 0x000fe400000000ff */
[----:B------:R-:W-:Y:S02]  /*15d40*/  F2FP.PACK_AB R42, R95, R87 ;  /* 0x000000575f2a723e */ /* 0x000fe400000000ff */
[----:B------:R-:W-:Y:S01]  /*15d50*/  F2FP.PACK_AB R43, R86, R85 ;  /* 0x00000055562b723e */ /* 0x000fe200000000ff */
[----:B--2---:R-:W2:Y:S01]  /*15d60*/  LDSM.16.MT88.4 R48, [R216+0x2100] ;  /* 0x00210000d830783b */ /* 0x004ea20000004200 */
[----:B---3--:R-:W-:Y:S05]  /*15d70*/  F2FP.PACK_AB R47, R63, R64 ;  /* 0x000000403f2f723e */ /* 0x008fea00000000ff */
[-C--:B-1----:R-:W-:Y:S03]  /*15d80*/  HMMA.16816.F32 R4, R40, R52.reuse, R4 ;  /* 0x000000342804723c */ /* 0x082fe60000001804 */
[--C-:B----4-:R-:W-:Y:S04]  /*15d90*/  FFMA.FTZ R44, R236, c[0x0][0x2d0], -R60.reuse ;  /* 0x0000b400ec2c7a23 */ /* 0x110fe8000001083c */
[----:B------:R1:W3:Y:S02]  /*15da0*/  MUFU.EX2 R77, R44 ;  /* 0x0000002c004d7308 */ /* 0x0002e40000000800 */
[----:B-1----:R-:W-:Y:S07]  /*15db0*/  F2FP.PACK_AB R44, R84, R82 ;  /* 0x00000052542c723e */ /* 0x002fee00000000ff */
[C---:B------:R-:W-:Y:S07]  /*15dc0*/  HMMA.16816.F32 R8, R44.reuse, R52, R8 ;  /* 0x000000342c08723c */ /* 0x040fee0000001808 */
[--C-:B------:R-:W-:Y:S01]  /*15dd0*/  FFMA.FTZ R52, R243, c[0x0][0x2d0], -R39.reuse ;  /* 0x0000b400f3347a23 */ /* 0x100fe20000010827 */
[-C--:B------:R-:W-:Y:S03]  /*15de0*/  HMMA.16816.F32 R12, R44, R54.reuse, R12 ;  /* 0x000000362c0c723c */ /* 0x080fe6000000180c */
[----:B------:R1:W-:Y:S01]  /*15df0*/  MUFU.EX2 R76, R52 ;  /* 0x00000034004c7308 */ /* 0x0003e20000000800 */
[----:B------:R-:W-:Y:S04]  /*15e00*/  FFMA.FTZ R39, R244, c[0x0][0x2d0], -R39 ;  /* 0x0000b400f4277a23 */ /* 0x000fe80000010827 */
[C---:B------:R-:W-:Y:S05]  /*15e10*/  HMMA.16816.F32 R16, R40.reuse, R54, R16 ;  /* 0x000000362810723c */ /* 0x040fea0000001810 */
[----:B------:R4:W3:Y:S03]  /*15e20*/  MUFU.EX2 R73, R39 ;  /* 0x0000002700497308 */ /* 0x0008e60000000800 */
[-C--:B--2---:R-:W-:Y:S08]  /*15e30*/  HMMA.16816.F32 R20, R40, R48.reuse, R20 ;  /* 0x000000302814723c */ /* 0x084ff00000001814 */
[C---:B------:R-:W-:Y:S01]  /*15e40*/  HMMA.16816.F32 R24, R44.reuse, R48, R24 ;  /* 0x000000302c18723c */ /* 0x040fe20000001818 */
[----:B-1----:R-:W1:Y:S07]  /*15e50*/  LDSM.16.MT88.4 R52, [R215+0x2100] ;  /* 0x00210000d734783b */ /* 0x002e6e0000004200 */
[-C--:B------:R-:W-:Y:S04]  /*15e60*/  HMMA.16816.F32 R100, R44, R50.reuse, R100 ;  /* 0x000000322c64723c */ /* 0x080fe80000001864 */
[--C-:B----4-:R-:W-:Y:S02]  /*15e70*/  FFMA.FTZ R39, R241, c[0x0][0x2d0], -R60.reuse ;  /* 0x0000b400f1277a23 */ /* 0x110fe4000001083c */
[----:B------:R-:W-:Y:S02]  /*15e80*/  FFMA.FTZ R60, R242, c[0x0][0x2d0], -R60 ;  /* 0x0000b400f23c7a23 */ /* 0x000fe4000001083c */
[C---:B------:R-:W-:Y:S01]  /*15e90*/  HMMA.16816.F32 R104, R40.reuse, R50, R104 ;  /* 0x000000322868723c */ /* 0x040fe20000001868 */
[----:B------:R2:W-:Y:S01]  /*15ea0*/  MUFU.EX2 R72, R39 ;  /* 0x0000002700487308 */ /* 0x0005e20000000800 */
[----:B------:R-:W4:Y:S06]  /*15eb0*/  LDSM.16.MT88.4 R48, [R216+0x2900] ;  /* 0x00290000d830783b */ /* 0x000f2c0000004200 */
[-C--:B------:R-:W-:Y:S03]  /*15ec0*/  HMMA.16816.F32 R28, R40, R56.reuse, R28 ;  /* 0x00000038281c723c */ /* 0x080fe6000000181c */
[----:B------:R-:W1:Y:S05]  /*15ed0*/  MUFU.EX2 R71, R60 ;  /* 0x0000003c00477308 */ /* 0x000e6a0000000800 */
[C---:B------:R-:W-:Y:S08]  /*15ee0*/  HMMA.16816.F32 R108, R44.reuse, R56, R108 ;  /* 0x000000382c6c723c */ /* 0x040ff0000000186c */
[-C--:B------:R-:W-:Y:S04]  /*15ef0*/  HMMA.16816.F32 R32, R44, R58.reuse, R32 ;  /* 0x0000003a2c20723c */ /* 0x080fe80000001820 */
[--C-:B--2---:R-:W-:Y:S04]  /*15f00*/  FFMA.FTZ R39, R238, c[0x0][0x2d0], -R61.reuse ;  /* 0x0000b400ee277a23 */ /* 0x104fe8000001083d */
[----:B------:R2:W-:Y:S01]  /*15f10*/  MUFU.EX2 R70, R39 ;  /* 0x0000002700467308 */ /* 0x0005e20000000800 */
[C---:B------:R-:W-:Y:S08]  /*15f20*/  HMMA.16816.F32 R112, R40.reuse, R58, R112 ;  /* 0x0000003a2870723c */ /* 0x040ff00000001870 */
[-C--:B-1----:R-:W-:Y:S08]  /*15f30*/  HMMA.16816.F32 R116, R40, R52.reuse, R116 ;  /* 0x000000342874723c */ /* 0x082ff00000001874 */
[C---:B------:R-:W-:Y:S04]  /*15f40*/  HMMA.16816.F32 R120, R44.reuse, R52, R120 ;  /* 0x000000342c78723c */ /* 0x040fe80000001878 */
[--C-:B--2---:R-:W-:Y:S04]  /*15f50*/  FFMA.FTZ R39, R240, c[0x0][0x2d0], -R61.reuse ;  /* 0x0000b400f0277a23 */ /* 0x104fe8000001083d */
[-C--:B------:R-:W-:Y:S01]  /*15f60*/  HMMA.16816.F32 R124, R44, R54.reuse, R124 ;  /* 0x000000362c7c723c */ /* 0x080fe2000000187c */
[----:B------:R1:W2:Y:S07]  /*15f70*/  MUFU.EX2 R60, R39 ;  /* 0x00000027003c7308 */ /* 0x0002ae0000000800 */
[----:B------:R-:W-:Y:S07]  /*15f80*/  HMMA.16816.F32 R128, R40, R54, R128 ;  /* 0x000000362880723c */ /* 0x000fee0000001880 */
[----:B-----5:R-:W-:Y:S02]  /*15f90*/  F2FP.PACK_AB R40, R78, R80 ;  /* 0x000000504e28723e */ /* 0x020fe400000000ff */
[----:B---3--:R-:W-:Y:S03]  /*15fa0*/  F2FP.PACK_AB R41, R74, R77 ;  /* 0x0000004d4a29723e */ /* 0x008fe600000000ff */
[----:B------:R-:W-:Y:S02]  /*15fb0*/  F2FP.PACK_AB R42, R73, R76 ;  /* 0x0000004c492a723e */ /* 0x000fe400000000ff */
[----:B------:R-:W-:Y:S01]  /*15fc0*/  F2FP.PACK_AB R43, R71, R72 ;  /* 0x00000048472b723e */ /* 0x000fe200000000ff */
[--C-:B-1----:R-:W-:Y:S01]  /*15fd0*/  FFMA.FTZ R39, R92, c[0x0][0x2d0], -R61.reuse ;  /* 0x0000b4005c277a23 */ /* 0x102fe2000001083d */
[----:B--2---:R-:W-:Y:S01]  /*15fe0*/  F2FP.PACK_AB R44, R60, R70 ;  /* 0x000000463c2c723e */ /* 0x004fe200000000ff */
[----:B------:R-:W-:Y:S04]  /*15ff0*/  FFMA.FTZ R61, R93, c[0x0][0x2d0], -R61 ;  /* 0x0000b4005d3d7a23 */ /* 0x000fe8000001083d */
[-C--:B------:R-:W-:Y:S01]  /*16000*/  HMMA.16816.F32 R140, R40, R152.reuse, R4 ;  /* 0x00000098288c723c */ /* 0x080fe20000001804 */
[----:B------:R1:W-:Y:S01]  /*16010*/  MUFU.EX2 R69, R39 ;  /* 0x0000002700457308 */ /* 0x0003e20000000800 */
[----:B------:R-:W2:Y:S09]  /*16020*/  LDSM.16.MT88.4 R4, [R214+0x2900] ;  /* 0x00290000d604783b */ /* 0x000eb20000004200 */
        /* <DEDUP_REMOVED lines=9> */
[----:B------:R-:W-:Y:S10]  /*160c0*/  MUFU.EX2 R39, R39 ;  /* 0x0000002700277308 */ /* 0x000ff40000000800 */
[----:B------:R-:W1:Y:S02]  /*160d0*/  MUFU.EX2 R62, R62 ;  /* 0x0000003e003e7308 */ /* 0x000e640000000800 */
[----:B-1----:R-:W-:Y:S07]  /*160e0*/  F2FP.PACK_AB R47, R62, R39 ;  /* 0x000000273e2f723e */ /* 0x002fee00000000ff */
        /* <DEDUP_REMOVED lines=8> */
[----:B------:R-:W-:Y:S02]  /*16170*/  FFMA.FTZ R12, R0, R156, R75 ;  /* 0x0000009c000c7223 */ /* 0x000fe4000001004b */
[----:B------:R-:W-:Y:S01]  /*16180*/  FADD.FTZ R8, R202, R8 ;  /* 0x00000008ca087221 */ /* 0x000fe20000010000 */
[-C--:B----4-:R-:W-:Y:S03]  /*16190*/  HMMA.16816.F32 R156, R40, R48.reuse, R20 ;  /* 0x00000030289c723c */ /* 0x090fe60000001814 */
        /* <DEDUP_REMOVED lines=57> */
[----:B------:R-:W-:Y:S01]  /*16530*/  FADD.FTZ R5, R175, R0 ;  /* 0x00000000af057221 */ /* 0x000fe20000010000 */
[----:B------:R-:W-:Y:S01]  /*16540*/  MOV R137, R132 ;  /* 0x0000008400897202 */ /* 0x000fe20000000f00 */
[----:B------:R-:W-:Y:S02]  /*16550*/  FADD.FTZ R4, R99, R4 ;  /* 0x0000000463047221 */ /* 0x000fe40000010000 */
[----:B------:R-:W-:Y:S01]  /*16560*/  FADD.FTZ R2, R174, R12 ;  /* 0x0000000cae027221 */ /* 0x000fe20000010000 */
[C---:B------:R-:W-:Y:S04]  /*16570*/  HMMA.16816.F32 R120, R44.reuse, R8, R120 ;  /* 0x000000082c78723c */ /* 0x040fe80000001878 */
[----:B------:R-:W-:Y:S02]  /*16580*/  FADD.FTZ R0, R139, R13 ;  /* 0x0000000d8b007221 */ /* 0x000fe40000010000 */
[----:B------:R-:W-:Y:S01]  /*16590*/  FADD.FTZ R6, R136, R5 ;  /* 0x0000000588067221 */ /* 0x000fe20000010000 */
[----:B------:R-:W-:Y:S01]  /*165a0*/  MOV R136, R133 ;  /* 0x0000008500887202 */ /* 0x000fe20000000f00 */
        /* <DEDUP_REMOVED lines=43> */
.L_x_2118:
[----:B------:R-:W3:Y:S04]  /*16860*/  LDL.LU R0, [R1+0x10] ;  /* 0x0000100001007983 */ /* 0x000ee80000300800 */
[----:B--2---:R-:W2:Y:S04]  /*16870*/  LDL.LU R4, [R1+0x14] ;  /* 0x0000140001047983 */ /* 0x004ea80000300800 */
[----:B------:R-:W4:Y:S04]  /*16880*/  LDL.LU R8, [R1+0x18] ;  /* 0x0000180001087983 */ /* 0x000f280000300800 */
[----:B------:R-:W5:Y:S01]  /*16890*/  LDL.LU R2, [R1+0x1c] ;  /* 0x00001c0001027983 */ /* 0x000f620000300800 */
        /* <DEDUP_REMOVED lines=8> */
[----:B-----5:R-:W4:Y:S01]  /*16920*/  SHFL.BFLY PT, R6, R2, 0x2, 0x1f ;  /* 0x0c401f0002067f89 */ /* 0x020f2200000e0000 */
        /* <DEDUP_REMOVED lines=108> */
.L_x_2060:
        /* <DEDUP_REMOVED lines=118> */
[----:B------:R4:W5:Y:S04]  /*17750*/  SHFL.IDX PT, R7, R0, 0x3, 0x1c1f ;  /* 0x007c1f0000077f89 */ /* 0x00096800000e0000 */
        /* <DEDUP_REMOVED lines=12> */
[----:B-----5:R2:W-:Y:S01]  /*17820*/  @!P0 ST.E [R6.64], R23 ;  /* 0x0000001706008985 */ /* 0x0205e2000c10190c */
        /* <DEDUP_REMOVED lines=47> */
.L_x_2138:
[----:B-1----:R-:W-:Y:S05]  /*17b20*/  BSYNC B0 ;  /* 0x0000000000007941 */ /* 0x002fea0003800000 */
.L_x_2137:
        /* <DEDUP_REMOVED lines=49> */
.L_x_2140:
[----:B------:R-:W-:Y:S05]  /*17e40*/  BSYNC B0 ;  /* 0x0000000000007941 */ /* 0x000fea0003800000 */
.L_x_2139:
        /* <DEDUP_REMOVED lines=49> */
.L_x_2142:
[----:B------:R-:W-:Y:S05]  /*18160*/  BSYNC B0 ;  /* 0x0000000000007941 */ /* 0x000fea0003800000 */
.L_x_2141:
        /* <DEDUP_REMOVED lines=50> */
.L_x_2136:
        /* <DEDUP_REMOVED lines=50> */
.L_x_2143:
        /* <DEDUP_REMOVED lines=13> */
.L_x_3274:


//--------------------- .text._ZN7cutlass13device_kernelIN5flash19enable_sm80_to_sm89INS1_16FlashAttnFwdSm80INS1_25CollectiveMainloopFwdSm80ILi4ELi1ELb0EN4cute5tupleIJNS5_1CILi128EEENS7_ILi80EEENS7_ILi64EEEEEELi64ENS_6half_tEfNS_4arch4Sm80ELb0ELb1ELb0ELb1ELb0ELb0ELb1ELb1EEENS1_21CollectiveEpilogueFwdINS6_IJS8_SA_S9_EEENS6_IJNS7_ILi1EEESI_SI_EEESC_SE_Li128ELb1ELb1ELb1ELb0EEENS1_36VarlenDynamicPersistentTileSchedulerILi128ELi80ELi128ELi128ELb1ELb1ELb0ELb1ELb0ELb1EEEEEEEEEvNT_6ParamsE --------------------------
	.section	.text._ZN7cutlass13device_kernelIN5flash19enable_sm80_to_sm89INS1_16FlashAttnFwdSm80INS1_25CollectiveMainloopFwdSm80ILi4ELi1ELb0EN4cute5tupleIJNS5_1CILi128EEENS7_ILi80EEENS7_ILi64EEEEEELi64ENS_6half_tEfNS_4arch4Sm80ELb0ELb1ELb0ELb1ELb0ELb0ELb1ELb1EEENS1_21CollectiveEpilogueFwdINS6_IJS8_SA_S9_EEENS6_IJNS7_ILi1EEESI_SI_EEESC_SE_Li128ELb1ELb1ELb1ELb0EEENS1_36VarlenDynamicPersistentTileSchedulerILi128ELi80ELi128ELi128ELb1ELb1ELb0ELb1ELb0ELb1EEEEEEEEEvNT_6ParamsE,"ax",@progbits
	.sectioninfo	@"SHI_REGISTERS=255"
	.align	128
.text._ZN7cutlass13device_kernelIN5flash19enable_sm80_to_sm89INS1_16FlashAttnFwdSm80INS1_25CollectiveMainloopFwdSm80ILi4ELi1ELb0EN4cute5tupleIJNS5_1CILi128EEENS7_ILi80EEENS7_ILi64EEEEEELi64ENS_6half_tEfNS_4arch4Sm80ELb0ELb1ELb0ELb1ELb0ELb0ELb1ELb1EEENS1_21CollectiveEpilogueFwdINS6_IJS8_SA_S9_EEENS6_IJNS7_ILi1EEESI_SI_EEESC_SE_Li128ELb1ELb1ELb1ELb0EEENS1_36VarlenDynamicPersistentTileSchedulerILi128ELi80ELi128ELi128ELb1ELb1ELb0ELb1ELb0ELb1EEEEEEEEEvNT_6ParamsE:
        .type           _ZN7cutlass13device_kernelIN5flash19enable_sm80_to_sm89INS1_16FlashAttnFwdSm80INS1_25CollectiveMainloopFwdSm80ILi4ELi1ELb0EN4cute5tupleIJNS5_1CILi128EEENS7_ILi80EEENS7_ILi64EEEEEELi64ENS_6half_tEfNS_4arch4Sm80ELb0ELb1ELb0ELb1ELb0ELb0ELb1ELb1EEENS1_21CollectiveEpilogueFwdINS6_IJS8_SA_S9_EEENS6_IJNS7_ILi1EEESI_SI_EEESC_SE_Li128ELb1ELb1ELb1ELb0EEENS1_36VarlenDynamicPersistentTileSchedulerILi128ELi80ELi128ELi128ELb1ELb1ELb0ELb1ELb0ELb1EEEEEEEEEvNT_6ParamsE,@function
        .size           _ZN7cutlass13device_kernelIN5flash19enable_sm80_to_sm89INS1_16FlashAttnFwdSm80INS1_25CollectiveMainloopFwdSm80ILi4ELi1ELb0EN4cute5tupleIJNS5_1CILi128EEENS7_ILi80EEENS7_ILi64EEEEEELi64ENS_6half_tEfNS_4arch4Sm80ELb0ELb1ELb0ELb1ELb0ELb0ELb1ELb1EEENS1_21CollectiveEpilogueFwdINS6_IJS8_SA_S9_EEENS6_IJNS7_ILi1EEESI_SI_EEESC_SE_Li128ELb1ELb1ELb1ELb0EEENS1_36VarlenDynamicPersistentTileSchedulerILi128ELi80ELi128ELi128ELb1ELb1ELb0ELb1ELb0ELb1EEEEEEEEEvNT_6ParamsE,(.L_x_3275 - _ZN7cutlass13device_kernelIN5flash19enable_sm80_to_sm89INS1_16FlashAttnFwdSm80INS1_25CollectiveMainloopFwdSm80ILi4ELi1ELb0EN4cute5tupleIJNS5_1CILi128EEENS7_ILi80EEENS7_ILi64EEEEEELi64ENS_6half_tEfNS_4arch4Sm80ELb0ELb1ELb0ELb1ELb0ELb0ELb1ELb1EEENS1_21CollectiveEpilogueFwdINS6_IJS8_SA_S9_EEENS6_IJNS7_ILi1EEESI_SI_EEESC_SE_Li128ELb1ELb1ELb1ELb0EEENS1_36VarlenDynamicPersistentTileSchedulerILi128ELi80ELi128ELi128ELb1ELb1ELb0ELb1ELb0ELb1EEEEEEEEEvNT_6ParamsE)
        .other          _ZN7cutlass13device_kernelIN5flash19enable_sm80_to_sm89INS1_16FlashAttnFwdSm80INS1_25CollectiveMainloopFwdSm80ILi4ELi1ELb0EN4cute5tupleIJNS5_1CILi128EEENS7_ILi80EEENS7_ILi64EEEEEELi64ENS_6half_tEfNS_4arch4Sm80ELb0ELb1ELb0ELb1ELb0ELb0ELb1ELb1EEENS1_21CollectiveEpilogueFwdINS6_IJS8_SA_S9_EEENS6_IJNS7_ILi1EEESI_SI_EEESC_SE_Li128ELb1ELb1ELb1ELb0EEENS1_36VarlenDynamicPersistentTileSchedulerILi128ELi80ELi128ELi128ELb1ELb1ELb0ELb1ELb0ELb1EEEEEEEEEvNT_6ParamsE,@"STO_CUDA_ENTRY STV_DEFAULT"
_ZN7cutlass13device_kernelIN5flash19enable_sm80_to_sm89INS1_16FlashAttnFwdSm80INS1_25CollectiveMainloopFwdSm80ILi4ELi1ELb0EN4cute5tupleIJNS5_1CILi128EEENS7_ILi80EEENS7_ILi64EEEEEELi64ENS_6half_tEfNS_4arch4Sm80ELb0ELb1ELb0ELb1ELb0ELb0ELb1ELb1EEENS1_21CollectiveEpilogueFwdINS6_IJS8_SA_S9_EEENS6_IJNS7_ILi1EEESI_SI_EEESC_SE_Li128ELb1ELb1ELb1ELb0EEENS1_36VarlenDynamicPersistentTileSchedulerILi128ELi80ELi128ELi128ELb1ELb1ELb0ELb1ELb0ELb1EEEEEEEEEvNT_6ParamsE:
        /* <DEDUP_REMOVED lines=55> */
.L_x_2149:
        /* <DEDUP_REMOVED lines=17> */
.L_x_2333:
        /* <DEDUP_REMOVED lines=16> */
.L_x_2334:
[----:B--2---:R-:W-:-:S05]  /*0580*/  IMAD R0, R0, c[0x0][0x538], RZ ;  /* 0x00014e0000007a24 */ /* 0x004fca00078e02ff */
[----:B------:R-:W-:-:S04]  /*0590*/  IADD3 R6, R0, R6, RZ ;  /* 0x0000000600067210 */ /* 0x000fc80007ffe0ff */
[----:B------:R-:W-:-:S13]  /*05a0*/  ISETP.GT.AND P0, PT, R6, UR4, PT ;  /* 0x0000000406007c0c */ /* 0x000fda000bf04270 */
[----:B-1----:R-:W-:Y:S05]  /*05b0*/  @!P0 BRA `(.L_x_2149) ;  /* 0xfffffdb000008947 */ /* 0x002fea000383ffff */
.L_x_2145:
[----:B------:R-:W-:-:S05]  /*05c0*/  IADD3 R12, -R0, R6, RZ ;  /* 0x00000006000c7210 */ /* 0x000fca0007ffe1ff */
[----:B------:R-:W-:-:S05]  /*05d0*/  IMAD R0, R4, c[0x0][0x538], R12 ;  /* 0x00014e0004007a24 */ /* 0x000fca00078e020c */
[----:B------:R-:W-:Y:S01]  /*05e0*/  ISETP.GT.AND P0, PT, R0, UR4, PT ;  /* 0x0000000400007c0c */ /* 0x000fe2000bf04270 */
[----:B------:R-:W-:-:S12]  /*05f0*/  BRA.DIV ~URZ, `(.L_x_2150) ;  /* 0x00018d327f007947 */ /* 0x000fd8000b800000 */
[----:B------:R-:W-:-:S04]  /*0600*/  VOTE.ANY R11, PT, !P0 ;  /* 0x00000000000b7806 */ /* 0x000fc800040e0100 */
.L_x_2335:
[----:B------:R-:W1:Y:S02]  /*0610*/  POPC R0, R11 ;  /* 0x0000000b00007309 */ /* 0x000e640000000000 */
[----:B-1----:R-:W-:-:S05]  /*0620*/  IADD3 R2, R0, R7, RZ ;  /* 0x0000000700027210 */ /* 0x002fca0007ffe0ff */
[----:B------:R1:W-:Y:S01]  /*0630*/  STL [R1+0x54], R2 ;  /* 0x0000540201007387 */ /* 0x0003e20000100800 */
[----:B------:R-:W-:Y:S05]  /*0640*/  BRA.DIV ~URZ, `(.L_x_2151) ;  /* 0x00018d327f007947 */ /* 0x000fea000b800000 */
[----:B------:R2:W3:Y:S01]  /*0650*/  SHFL.IDX PT, R13, R10, R0, 0x1f ;  /* 0x00001f000a0d7589 */ /* 0x0004e200000e0000 */
[----:B------:R-:W-:-:S03]  /*0660*/  MOV R6, RZ ;  /* 0x000000ff00067202 */ /* 0x000fc60000000f00 */
[----:B------:R2:W4:Y:S04]  /*0670*/  SHFL.IDX PT, R10, R8, R0, 0x1f ;  /* 0x00001f00080a7589 */ /* 0x00052800000e0000 */
.L_x_2336:
[----:B------:R-:W-:Y:S01]  /*0680*/  ISETP.NE.AND P0, PT, R11, RZ, PT ;  /* 0x000000ff0b00720c */ /* 0x000fe20003f05270 */
[----:B------:R-:W-:-:S12]  /*0690*/  BSSY B0, `(.L_x_2152) ;  /* 0x0000005000007945 */ /* 0x000fd80003800000 */
[----:B------:R-:W-:Y:S05]  /*06a0*/  @!P0 BRA `(.L_x_2153) ;  /* 0x0000003000008947 */ /* 0x000fea0003800000 */
[----:B------:R-:W-:Y:S01]  /*06b0*/  IADD3 R5, R0, -0x1, RZ ;  /* 0xffffffff00057810 */ /* 0x000fe20007ffe0ff */
[----:B------:R-:W-:Y:S05]  /*06c0*/  BRA.DIV ~URZ, `(.L_x_2154) ;  /* 0x00018d927f007947 */ /* 0x000fea000b800000 */
[----:B------:R1:W2:Y:S02]  /*06d0*/  SHFL.IDX PT, R6, R4, R5, 0x1f ;  /* 0x00001f0504067589 */ /* 0x0002a400000e0000 */
.L_x_2153:
[----:B------:R-:W-:Y:S05]  /*06e0*/  BSYNC B0 ;  /* 0x0000000000007941 */ /* 0x000fea0003800000 */
.L_x_2152:
        /* <DEDUP_REMOVED lines=69> */
.L_x_2156:
        /* <DEDUP_REMOVED lines=70> */
.L_x_2157:
[----:B------:R-:W-:Y:S05]  /*0fa0*/  BSYNC B0 ;  /* 0x0000000000007941 */ /* 0x000fea0003800000 */
.L_x_2155:
[----:B------:R-:W-:-:S04]  /*0fb0*/  LOP3.LUT R0, RZ, R0, RZ, 0x33, !PT ;  /* 0x00000000ff007212 */ /* 0x000fc800078e33ff */
[----:B------:R-:W-:-:S05]  /*0fc0*/  IADD3 R0, R0, R13, RZ ;  /* 0x0000000d00007210 */ /* 0x000fca0007ffe0ff */
[----:B------:R2:W-:Y:S01]  /*0fd0*/  STL [R1+0x4c], R0 ;  /* 0x00004c0001007387 */ /* 0x0005e20000100800 */
[----:B------:R-:W-:Y:S05]  /*0fe0*/  BRA `(.L_x_2158) ;  /* 0x0000006000007947 */ /* 0x000fea0003800000 */
.L_x_2146:
[----:B------:R-:W-:Y:S01]  /*0ff0*/  MOV R0, UR4 ;  /* 0x0000000400007c02 */ /* 0x000fe20008000f00 */
[----:B------:R-:W-:Y:S04]  /*1000*/  STL [R1+0x4c], RZ ;  /* 0x00004cff01007387 */ /* 0x000fe80000100800 */
[----:B------:R-:W-:Y:S04]  /*1010*/  STL [R1+0x50], RZ ;  /* 0x000050ff01007387 */ /* 0x000fe80000100800 */
[----:B------:R1:W-:Y:S02]  /*1020*/  STL [R1+0x48], R0 ;  /* 0x0000480001007387 */ /* 0x0003e40000100800 */
[----:B-1----:R-:W-:-:S05]  /*1030*/  MOV R0, c[0x0][0x53c] ;  /* 0x00014f0000007a02 */ /* 0x002fca0000000f00 */
[----:B------:R1:W-:Y:S02]  /*1040*/  STL [R1+0x54], R0 ;  /* 0x0000540001007387 */ /* 0x0003e40000100800 */
.L_x_2158:
        /* <DEDUP_REMOVED lines=8> */
.L_x_2144:
        /* <DEDUP_REMOVED lines=84> */
[----:B------:R-:W-:Y:S01]  /*1610*/  IADD3 R4, R2, R3, R6 ;  /* 0x0000000302047210 */ /* 0x000fe20007ffe006 */
[C---:B------:R-:W-:Y:S01]  /*1620*/  IMAD R6, R9.reuse, 0x10, R18 ;  /* 0x0000001009067824 */ /* 0x040fe200078e0212 */
[----:B------:R-:W-:Y:S01]  /*1630*/  LOP3.LUT P5, RZ, R10, 0x4, RZ, 0xc0, !PT ;  /* 0x000000040aff7812 */ /* 0x000fe200078ac0ff */
[----:B------:R-:W-:Y:S01]  /*1640*/  IMAD.MOV.U32 R10, RZ, RZ, 0x20 ;  /* 0x00000020ff0a7424 */ /* 0x000fe200078e00ff */
[----:B------:R-:W-:Y:S01]  /*1650*/  LEA R119, R0, 0x2900, 0x1 ;  /* 0x0000290000777811 */ /* 0x000fe200078e08ff */
[----:B------:R-:W-:Y:S01]  /*1660*/  STL [R1+0x84], R16 ;  /* 0x0000841001007387 */ /* 0x000fe20000100800 */
[----:B------:R-:W-:Y:S01]  /*1670*/  LOP3.LUT P3, RZ, R9, 0x4, RZ, 0xc0, !PT ;  /* 0x0000000409ff7812 */ /* 0x000fe2000786c0ff */
[----:B------:R-:W-:Y:S01]  /*1680*/  IMAD.IADD R9, R16, 0x1, R13 ;  /* 0x0000000110097824 */ /* 0x000fe200078e020d */
[----:B------:R-:W-:Y:S01]  /*1690*/  SEL R7, R7, 0x10, !P0 ;  /* 0x0000001007077807 */ /* 0x000fe20004000000 */
[----:B------:R1:W-:Y:S01]  /*16a0*/  STL [R1+0x74], R6 ;  /* 0x0000740601007387 */ /* 0x0003e20000100800 */
[----:B------:R-:W-:-:S02]  /*16b0*/  LEA R8, R8, 0x80, 0x1 ;  /* 0x0000008008087811 */ /* 0x000fc400078e08ff */
[----:B------:R-:W-:Y:S01]  /*16c0*/  LOP3.LUT R5, R2, R3, RZ, 0xfc, !PT ;  /* 0x0000000302057212 */ /* 0x000fe200078efcff */
[----:B------:R2:W-:Y:S01]  /*16d0*/  STL [R1+0x3c], R9 ;  /* 0x00003c0901007387 */ /* 0x0005e20000100800 */
[C---:B------:R-:W-:Y:S02]  /*16e0*/  IADD3 R206, R119.reuse, 0x20, RZ ;  /* 0x0000002077ce7810 */ /* 0x040fe40007ffe0ff */
[----:B------:R-:W-:Y:S01]  /*16f0*/  SEL R2, R12, 0xffffffc0, !P3 ;  /* 0xffffffc00c027807 */ /* 0x000fe20005800000 */
[----:B------:R3:W-:Y:S01]  /*1700*/  STL [R1+0x58], R8 ;  /* 0x0000580801007387 */ /* 0x0007e20000100800 */
[----:B------:R-:W-:Y:S02]  /*1710*/  @P4 IADD3 R206, R119, -0x20, RZ ;  /* 0xffffffe077ce4810 */ /* 0x000fe40007ffe0ff */
[----:B------:R-:W-:Y:S01]  /*1720*/  LOP3.LUT R3, R11, 0x7ffffffc, RZ, 0xc0, !PT ;  /* 0x7ffffffc0b037812 */ /* 0x000fe200078ec0ff */
[----:B------:R-:W-:Y:S01]  /*1730*/  IMAD.IADD R11, R8, 0x1, R7 ;  /* 0x00000001080b7824 */ /* 0x000fe200078e0207 */
[----:B------:R-:W-:Y:S01]  /*1740*/  SEL R0, R10, 0xffffffe0, !P6 ;  /* 0xffffffe00a007807 */ /* 0x000fe20007000000 */
[----:B------:R-:W-:Y:S01]  /*1750*/  IMAD.IADD R201, R119, 0x1, R2 ;  /* 0x0000000177c97824 */ /* 0x000fe200078e0202 */
[----:B------:R-:W-:Y:S01]  /*1760*/  LEA R202, R4, 0x5100, 0x1 ;  /* 0x0000510004ca7811 */ /* 0x000fe200078e08ff */
[----:B------:R-:W-:Y:S01]  /*1770*/  IMAD.IADD R198, R2, 0x1, R206 ;  /* 0x0000000102c67824 */ /* 0x000fe200078e02ce */
[----:B------:R-:W-:Y:S01]  /*1780*/  LEA R196, R5, 0x100, 0x1 ;  /* 0x0000010005c47811 */ /* 0x000fe200078e08ff */
[----:B------:R-:W-:Y:S01]  /*1790*/  IMAD.IADD R3, R17, 0x1, -R3 ;  /* 0x0000000111037824 */ /* 0x000fe200078e0a03 */
[----:B------:R-:W-:Y:S01]  /*17a0*/  IADD3 R210, R206, 0x800, RZ ;  /* 0x00000800ced27810 */ /* 0x000fe20007ffe0ff */
[----:B------:R-:W-:Y:S01]  /*17b0*/  IMAD.IADD R205, R202, 0x1, R0 ;  /* 0x00000001cacd7824 */ /* 0x000fe200078e0200 */
[----:B------:R-:W-:Y:S01]  /*17c0*/  IADD3 R209, R206, 0x1000, RZ ;  /* 0x00001000ced17810 */ /* 0x000fe20007ffe0ff */
[----:B------:R-:W-:Y:S01]  /*17d0*/  IMAD.SHL.U32 R242, R3, 0x2, RZ ;  /* 0x0000000203f27824 */ /* 0x000fe200078e00ff */
[----:B------:R-:W-:Y:S01]  /*17e0*/  SEL R3, R12, 0xffffffc0, !P5 ;  /* 0xffffffc00c037807 */ /* 0x000fe20006800000 */
[----:B------:R-:W-:Y:S01]  /*17f0*/  IMAD.IADD R200, R0, 0x1, R196 ;  /* 0x0000000100c87824 */ /* 0x000fe200078e02c4 */
[----:B-1----:R-:W-:-:S02]  /*1800*/  SEL R6, R10, 0xffffffe0, !P1 ;  /* 0xffffffe00a067807 */ /* 0x002fc40004800000 */
[----:B------:R-:W-:Y:S01]  /*1810*/  IADD3 R208, R206, 0x1800, RZ ;  /* 0x00001800ced07810 */ /* 0x000fe20007ffe0ff */
[----:B------:R-:W-:Y:S01]  /*1820*/  IMAD.IADD R203, R202, 0x1, R3 ;  /* 0x00000001cacb7824 */ /* 0x000fe200078e0203 */
[C---:B--2---:R-:W-:Y:S01]  /*1830*/  IADD3 R9, R8.reuse, 0x40, RZ ;  /* 0x0000004008097810 */ /* 0x044fe20007ffe0ff */
[C-C-:B------:R-:W-:Y:S01]  /*1840*/  IMAD.IADD R10, R8.reuse, 0x1, R6.reuse ;  /* 0x00000001080a7824 */ /* 0x140fe200078e0206 */
[----:B------:R-:W-:Y:S01]  /*1850*/  @P2 IADD3 R9, R8, -0x40, RZ ;  /* 0xffffffc008092810 */ /* 0x000fe20007ffe0ff */
[----:B------:R-:W-:Y:S01]  /*1860*/  IMAD.IADD R2, R11, 0x1, R6 ;  /* 0x000000010b027824 */ /* 0x000fe200078e0206 */
[----:B------:R-:W-:Y:S01]  /*1870*/  IADD3 R207, R206, 0x2000, RZ ;  /* 0x00002000cecf7810 */ /* 0x000fe20007ffe0ff */
[----:B------:R-:W-:Y:S01]  /*1880*/  IMAD.IADD R197, R3, 0x1, R196 ;  /* 0x0000000103c57824 */ /* 0x000fe200078e02c4 */
[----:B------:R-:W-:Y:S01]  /*1890*/  STL [R1+0x70], R10 ;  /* 0x0000700a01007387 */ /* 0x000fe20000100800 */
[----:B---3--:R-:W-:Y:S02]  /*18a0*/  IMAD.IADD R8, R6, 0x1, R9 ;  /* 0x0000000106087824 */ /* 0x008fe400078e0209 */
[----:B------:R-:W-:Y:S01]  /*18b0*/  IMAD.IADD R204, R0, 0x1, R203 ;  /* 0x0000000100cc7824 */ /* 0x000fe200078e02cb */
[----:B------:R-:W-:Y:S01]  /*18c0*/  STL [R1+0x68], R11 ;  /* 0x0000680b01007387 */ /* 0x000fe20000100800 */
[----:B------:R-:W-:-:S02]  /*18d0*/  IMAD.IADD R3, R7, 0x1, R8 ;  /* 0x0000000107037824 */ /* 0x000fc400078e0208 */
[----:B------:R-:W-:Y:S01]  /*18e0*/  IMAD.IADD R199, R0, 0x1, R197 ;  /* 0x0000000100c77824 */ /* 0x000fe200078e02c5 */
[----:B------:R1:W-:Y:S04]  /*18f0*/  STL [R1+0x6c], R2 ;  /* 0x00006c0201007387 */ /* 0x0003e80000100800 */
[----:B------:R-:W-:Y:S04]  /*1900*/  STL [R1+0x5c], R9 ;  /* 0x00005c0901007387 */ /* 0x000fe80000100800 */
[----:B------:R-:W-:Y:S01]  /*1910*/  STL [R1+0x60], R8 ;  /* 0x0000600801007387 */ /* 0x000fe20000100800 */
[----:B-1----:R-:W-:-:S05]  /*1920*/  IMAD.IADD R2, R7, 0x1, R9 ;  /* 0x0000000107027824 */ /* 0x002fca00078e0209 */
[----:B------:R1:W-:Y:S04]  /*1930*/  STL [R1+0x64], R2 ;  /* 0x0000640201007387 */ /* 0x0003e80000100800 */
[----:B------:R2:W-:Y:S01]  /*1940*/  STL [R1+0x7c], R3 ;  /* 0x00007c0301007387 */ /* 0x0005e20000100800 */
[----:B-1----:R-:W-:-:S05]  /*1950*/  IMAD.IADD R2, R6, 0x1, R2 ;  /* 0x0000000106027824 */ /* 0x002fca00078e0202 */
[----:B------:R2:W-:Y:S02]  /*1960*/  STL [R1+0x78], R2 ;  /* 0x0000780201007387 */ /* 0x0005e40000100800 */
.L_x_2332:
        /* <DEDUP_REMOVED lines=30> */
.L_x_2159:
[----:B------:R-:W-:-:S04]  /*1b50*/  ISETP.NE.U32.AND P0, PT, RZ, c[0x0][0x368], PT ;  /* 0x0000da00ff007a0c */ /* 0x000fc80003f05070 */
[----:B------:R-:W-:-:S13]  /*1b60*/  ISETP.NE.AND.EX P0, PT, RZ, c[0x0][0x36c], PT, P0 ;  /* 0x0000db00ff007a0c */ /* 0x000fda0003f05300 */
[----:B------:R-:W-:Y:S05]  /*1b70*/  @!P0 BRA `(.L_x_2160) ;  /* 0x0000003000008947 */ /* 0x000fea0003800000 */
[----:B-1----:R-:W-:-:S05]  /*1b80*/  IMAD.WIDE R2, R25, R15, c[0x0][0x368] ;  /* 0x0000da0019027625 */ /* 0x002fca00078e020f */
[----:B------:R1:W5:Y:S01]  /*1b90*/  LDG.E R0, [R2.64] ;  /* 0x0000000802007981 */ /* 0x000362000c1e1900 */
[----:B------:R-:W-:Y:S05]  /*1ba0*/  BRA `(.L_x_2161) ;  /* 0x0000005000007947 */ /* 0x000fea0003800000 */
.L_x_2160:
[----:B------:R-:W-:Y:S01]  /*1bb0*/  MOV R0, c[0x0][0x1d0] ;  /* 0x0000740000007a02 */ /* 0x000fe20000000f00 */
[----:B------:R-:W-:Y:S05]  /*1bc0*/  @!P3 BRA `(.L_x_2161) ;  /* 0x000000300000b947 */ /* 0x000fea0003800000 */
[----:B------:R-:W2:Y:S04]  /*1bd0*/  LDG.E R5, [R2.64] ;  /* 0x0000000802057981 */ /* 0x000ea8000c1e1900 */
[----:B------:R-:W2:Y:S02]  /*1be0*/  LDG.E R0, [R2.64+0x4] ;  /* 0x0000040802007981 */ /* 0x000ea4000c1e1900 */
[----:B--2---:R-:W-:Y:S02]  /*1bf0*/  IADD3 R0, -R5, R0, RZ ;  /* 0x0000000005007210 */ /* 0x004fe40007ffe1ff */
.L_x_2161:
[----:B-1----:R-:W2:Y:S04]  /*1c00*/  LDL.LU R2, [R1+0x4c] ;  /* 0x00004c0001027983 */ /* 0x002ea80000300800 */
[----:B------:R-:W3:Y:S01]  /*1c10*/  LDL.LU R5, [R1+0x14] ;  /* 0x0000140001057983 */ /* 0x000ee20000300800 */
[----:B------:R-:W-:-:S02]  /*1c20*/  IMAD.MOV.U32 R3, RZ, RZ, c[0x0][0x2c4] ;  /* 0x0000b100ff037624 */ /* 0x000fc400078e00ff */
[----:B------:R-:W-:Y:S02]  /*1c30*/  IMAD.MOV.U32 R6, RZ, RZ, c[0x0][0x32c] ;  /* 0x0000cb00ff067624 */ /* 0x000fe400078e00ff */
[--C-:B-----5:R-:W-:Y:S01]  /*1c40*/  IMAD.IADD R236, R0, 0x1, -R4.reuse ;  /* 0x0000000100ec7824 */ /* 0x120fe200078e0a04 */
[----:B------:R-:W-:Y:S01]  /*1c50*/  ISETP.NE.AND P5, PT, R3, 0x1, PT ;  /* 0x000000010300780c */ /* 0x000fe20003fa5270 */
[----:B------:R-:W-:Y:S01]  /*1c60*/  IMAD.IADD R14, R12, 0x1, R4 ;  /* 0x000000010c0e7824 */ /* 0x000fe200078e0204 */
[----:B------:R-:W-:Y:S01]  /*1c70*/  ISETP.GE.AND P1, PT, R6, 0x1, PT ;  /* 0x000000010600780c */ /* 0x000fe20003f26270 */
[----:B--2---:R-:W-:Y:S01]  /*1c80*/  IMAD.SHL.U32 R18, R2, 0x80, RZ ;  /* 0x0000008002127824 */ /* 0x004fe200078e00ff */
[----:B---3--:R-:W-:-:S04]  /*1c90*/  LOP3.LUT R5, R5, 0xfffeffff, RZ, 0xc0, !PT ;  /* 0xfffeffff05057812 */ /* 0x008fc800078ec0ff */
[----:B------:R1:W-:Y:S01]  /*1ca0*/  STL [R1+0x38], R18 ;  /* 0x0000381201007387 */ /* 0x0003e20000100800 */
[----:B------:R-:W-:-:S04]  /*1cb0*/  IADD3 R2, R18, 0x7f, RZ ;  /* 0x0000007f12027810 */ /* 0x000fc80007ffe0ff */
[----:B------:R-:W-:Y:S01]  /*1cc0*/  @P5 LOP3.LUT R5, R5, 0x10000, RZ, 0xfc, !PT ;  /* 0x0001000005055812 */ /* 0x000fe200078efcff */
[----:B------:R-:W-:-:S03]  /*1cd0*/  @P5 IMAD.HI.U32 R3, R2, c[0x0][0x2c8], RZ ;  /* 0x0000b20002035a27 */ /* 0x000fc600078e00ff */
[----:B------:R-:W-:Y:S01]  /*1ce0*/  LOP3.LUT R5, R5, 0xffff7fff, RZ, 0xc0, !PT ;  /* 0xffff7fff05057812 */ /* 0x000fe200078ec0ff */
[----:B------:R-:W-:-:S03]  /*1cf0*/  IMAD.MOV.U32 R0, RZ, RZ, R2 ;  /* 0x000000ffff007224 */ /* 0x000fc600078e0002 */
[----:B------:R-:W-:Y:S02]  /*1d00*/  @P1 LOP3.LUT R5, R5, 0x8000, RZ, 0xfc, !PT ;  /* 0x0000800005051812 */ /* 0x000fe400078efcff */
[----:B------:R-:W-:Y:S02]  /*1d10*/  IADD3 R2, R236, 0x1, -R235 ;  /* 0x00000001ec027810 */ /* 0x000fe40007ffe8eb */
[----:B------:R-:W-:Y:S01]  /*1d20*/  @P5 SHF.R.U32.HI R0, RZ, c[0x0][0x2cc], R3 ;  /* 0x0000b300ff005a19 */ /* 0x000fe20000011603 */
[----:B------:R1:W-:Y:S04]  /*1d30*/  STL [R1+0x14], R5 ;  /* 0x0000140501007387 */ /* 0x0003e80000100800 */
        /* <DEDUP_REMOVED lines=13> */
.L_x_2164:
[----:B------:R-:W-:-:S13]  /*1e10*/  ISETP.NE.AND P0, PT, R6, 0x1, PT ;  /* 0x000000010600780c */ /* 0x000fda0003f05270 */
[----:B------:R-:W-:-:S05]  /*1e20*/  @P0 IMAD.HI.U32 R0, R2, c[0x0][0x330], RZ ;  /* 0x0000cc0002000a27 */ /* 0x000fca00078e00ff */
[----:B------:R-:W-:Y:S02]  /*1e30*/  @P0 SHF.R.U32.HI R2, RZ, c[0x0][0x334], R0 ;  /* 0x0000cd00ff020a19 */ /* 0x000fe40000011600 */
.L_x_2165:
[----:B------:R-:W-:Y:S05]  /*1e40*/  BSYNC B0 ;  /* 0x0000000000007941 */ /* 0x000fea0003800000 */
.L_x_2163:
[----:B------:R-:W-:-:S05]  /*1e50*/  IMAD R2, R2, R6, c[0x0][0x32c] ;  /* 0x0000cb0002027624 */ /* 0x000fca00078e0206 */
[----:B------:R-:W-:-:S04]  /*1e60*/  IMNMX R3, R3, R2, PT ;  /* 0x0000000203037217 */ /* 0x000fc80003800200 */
.L_x_2162:
[----:B------:R-:W-:Y:S01]  /*1e70*/  IADD3 R3, R3, 0x4f, RZ ;  /* 0x0000004f03037810 */ /* 0x000fe20007ffe0ff */
[----:B------:R-:W-:Y:S01]  /*1e80*/  @P5 IMAD.HI.U32 R4, R18, c[0x0][0x2c8], RZ ;  /* 0x0000b20012045a27 */ /* 0x000fe200078e00ff */
[----:B------:R-:W-:-:S03]  /*1e90*/  IADD3 R2, R236, 0x4f, RZ ;  /* 0x0000004fec027810 */ /* 0x000fc60007ffe0ff */
[----:B-1----:R-:W-:-:S04]  /*1ea0*/  IMAD.HI R5, R3, 0x66666667, RZ ;  /* 0x6666666703057827 */ /* 0x002fc800078e02ff */
[----:B------:R-:W-:-:S04]  /*1eb0*/  IMAD.HI R2, R2, 0x66666667, RZ ;  /* 0x6666666702027827 */ /* 0x000fc800078e02ff */
[----:B------:R-:W-:Y:S01]  /*1ec0*/  IMAD.MOV.U32 R0, RZ, RZ, R18 ;  /* 0x000000ffff007224 */ /* 0x000fe200078e0012 */
[----:B------:R-:W-:Y:S01]  /*1ed0*/  @P5 SHF.R.U32.HI R0, RZ, c[0x0][0x2cc], R4 ;  /* 0x0000b300ff005a19 */ /* 0x000fe20000011604 */
[----:B------:R-:W-:Y:S01]  /*1ee0*/  IMAD.IADD R231, R236, 0x1, -R235 ;  /* 0x00000001ece77824 */ /* 0x000fe200078e0aeb */
        /* <DEDUP_REMOVED lines=17> */
.L_x_2168:
[----:B------:R-:W-:-:S13]  /*2000*/  ISETP.NE.AND P0, PT, R6, 0x1, PT ;  /* 0x000000010600780c */ /* 0x000fda0003f05270 */
[----:B------:R-:W-:-:S05]  /*2010*/  @P0 IMAD.HI.U32 R3, R0, c[0x0][0x330], RZ ;  /* 0x0000cc0000030a27 */ /* 0x000fca00078e00ff */
[----:B------:R-:W-:Y:S02]  /*2020*/  @P0 SHF.R.U32.HI R0, RZ, c[0x0][0x334], R3 ;  /* 0x0000cd00ff000a19 */ /* 0x000fe40000011603 */
.L_x_2169:
[----:B------:R-:W-:Y:S05]  /*2030*/  BSYNC B0 ;  /* 0x0000000000007941 */ /* 0x000fea0003800000 */
.L_x_2167:
[----:B------:R-:W-:-:S05]  /*2040*/  IMAD R0, R0, c[0x0][0x32c], RZ ;  /* 0x0000cb0000007a24 */ /* 0x000fca00078e02ff */
[----:B------:R-:W-:-:S05]  /*2050*/  IMNMX R2, R2, R0, !PT ;  /* 0x0000000002027217 */ /* 0x000fca0007800200 */
.L_x_2166:
        /* <DEDUP_REMOVED lines=20> */
[----:B------:R-:W2:Y:S03]  /*21a0*/  I2F.RP R2, R3 ;  /* 0x0000000300027306 */ /* 0x000ea60000209400 */
[----:B------:R-:W-:-:S05]  /*21b0*/  IMAD.IADD R7, R7, 0x1, -R6 ;  /* 0x0000000107077824 */ /* 0x000fca00078e0a06 */
[----:B------:R-:W-:Y:S01]  /*21c0*/  IABS R11, R7 ;  /* 0x00000007000b7213 */ /* 0x000fe20000000000 */
        /* <DEDUP_REMOVED lines=24> */
.L_x_2171:
[----:B------:R-:W-:Y:S05]  /*2350*/  BSYNC B0 ;  /* 0x0000000000007941 */ /* 0x000fea0003800000 */
.L_x_2170:
        /* <DEDUP_REMOVED lines=41> */
[----:B------:R-:W2:Y:S04]  /*25f0*/  LDL R4, [R1+0x74] ;  /* 0x0000740001047983 */ /* 0x000ea80000100800 */
[----:B------:R-:W3:Y:S04]  /*2600*/  LDL.64 R10, [R1+0x30] ;  /* 0x00003000010a7983 */ /* 0x000ee80000100a00 */
[----:B------:R4:W3:Y:S01]  /*2610*/  LDL.64 R20, [R1+0x30] ;  /* 0x0000300001147983 */ /* 0x0008e20000100a00 */
[----:B------:R-:W-:-:S04]  /*2620*/  ISETP.NE.U32.AND P0, PT, RZ, c[0x0][0x340], PT ;  /* 0x0000d000ff007a0c */ /* 0x000fc80003f05070 */
[----:B------:R-:W-:-:S13]  /*2630*/  ISETP.NE.AND.EX P0, PT, RZ, c[0x0][0x344], PT, P0 ;  /* 0x0000d100ff007a0c */ /* 0x000fda0003f05300 */
[----:B------:R-:W-:-:S05]  /*2640*/  @P0 IMAD.WIDE R2, R25, R15, c[0x0][0x340] ;  /* 0x0000d00019020625 */ /* 0x000fca00078e020f */
[----:B------:R5:W4:Y:S01]  /*2650*/  @P0 LDG.E R16, [R2.64] ;  /* 0x0000000802100981 */ /* 0x000b22000c1e1900 */
[----:B------:R-:W-:Y:S02]  /*2660*/  SHF.R.S32.HI R0, RZ, 0x1f, R13 ;  /* 0x0000001fff007819 */ /* 0x000fe4000001140d */
[----:B------:R-:W-:Y:S01]  /*2670*/  SHF.R.S32.HI R15, RZ, 0x1f, R25 ;  /* 0x0000001fff0f7819 */ /* 0x000fe20000011419 */
[----:B------:R-:W1:Y:S01]  /*2680*/  S2R R7, SR_TID.X ;  /* 0x0000000000077919 */ /* 0x000e620000002100 */
[----:B------:R-:W-:Y:S01]  /*2690*/  IADD3 R60, R211, -0x1, RZ ;  /* 0xffffffffd33c7810 */ /* 0x000fe20007ffe0ff */
[----:B------:R-:W-:Y:S01]  /*26a0*/  IMAD R0, R0, c[0x0][0x178], RZ ;  /* 0x00005e0000007a24 */ /* 0x000fe200078e02ff */
[----:B------:R-:W-:-:S03]  /*26b0*/  SEL R6, R15, RZ, !P4 ;  /* 0x000000ff0f067207 */ /* 0x000fc60006000000 */
[----:B-----5:R-:W-:Y:S01]  /*26c0*/  IMAD R2, R13, c[0x0][0x17c], R0 ;  /* 0x00005f000d027a24 */ /* 0x020fe200078e0200 */
[----:B-1----:R-:W-:-:S04]  /*26d0*/  SHF.R.S32.HI R17, RZ, 0x1f, R7 ;  /* 0x0000001fff117819 */ /* 0x002fc80000011407 */
[----:B------:R-:W-:-:S04]  /*26e0*/  LEA.HI R17, R17, R7, RZ, 0x3 ;  /* 0x0000000711117211 */ /* 0x000fc800078f18ff */
[----:B------:R-:W-:Y:S02]  /*26f0*/  SHF.R.S32.HI R17, RZ, 0x3, R17 ;  /* 0x00000003ff117819 */ /* 0x000fe40000011411 */
[----:B--2---:R-:W-:Y:S01]  /*2700*/  IADD3 R12, R4, R18, RZ ;  /* 0x00000012040c7210 */ /* 0x004fe20007ffe0ff */
[----:B------:R-:W-:-:S03]  /*2710*/  IMAD.WIDE.U32 R4, R13, c[0x0][0x178], RZ ;  /* 0x00005e000d047a25 */ /* 0x000fc600078e00ff */
[----:B------:R-:W-:Y:S01]  /*2720*/  MOV R0, R12 ;  /* 0x0000000c00007202 */ /* 0x000fe20000000f00 */
[----:B------:R-:W-:Y:S01]  /*2730*/  @P5 IMAD.HI.U32 R3, R12, c[0x0][0x2c8], RZ ;  /* 0x0000b2000c035a27 */ /* 0x000fe200078e00ff */
[----:B------:R-:W-:Y:S02]  /*2740*/  IADD3 R5, R5, R2, RZ ;  /* 0x0000000205057210 */ /* 0x000fe40007ffe0ff */
[C---:B------:R-:W-:Y:S01]  /*2750*/  IADD3 R2, P1, R17.reuse, R14, RZ ;  /* 0x0000000e11027210 */ /* 0x040fe20007f3e0ff */
[----:B---3--:R-:W-:Y:S01]  /*2760*/  IMAD.MOV.U32 R20, RZ, RZ, R10 ;  /* 0x000000ffff147224 */ /* 0x008fe200078e000a */
        /* <DEDUP_REMOVED lines=33> */
[----:B----4-:R-:W-:Y:S01]  /*2980*/  @P0 SHF.R.S32.HI R3, RZ, 0x1f, R16 ;  /* 0x0000001fff030819 */ /* 0x010fe20000011410 */
        /* <DEDUP_REMOVED lines=30> */
.L_x_2337:
[----:B------:R-:W-:Y:S05]  /*2b70*/  BRA.DIV ~URZ, `(.L_x_2174) ;  /* 0x000169b27f007947 */ /* 0x000fea000b800000 */
[----:B------:R3:W4:Y:S02]  /*2b80*/  SHFL.IDX PT, R2, R7, RZ, 0x181f ;  /* 0x00181fff07027589 */ /* 0x00072400000e0000 */
.L_x_2338:
        /* <DEDUP_REMOVED lines=11> */
.L_x_2176:
[----:B------:R-:W-:Y:S05]  /*2c40*/  BSYNC B0 ;  /* 0x0000000000007941 */ /* 0x000fea0003800000 */
.L_x_2175:
[----:B------:R-:W-:Y:S05]  /*2c50*/  BRA.DIV ~URZ, `(.L_x_2177) ;  /* 0x000169427f007947 */ /* 0x000fea000b800000 */
[----:B--2---:R2:W1:Y:S04]  /*2c60*/  SHFL.IDX PT, R8, R6, 0x1, 0x181f ;  /* 0x00381f0006087f89 */ /* 0x00446800000e0000 */
[----:B----4-:R2:W4:Y:S02]  /*2c70*/  SHFL.IDX PT, R2, R7, 0x1, 0x181f ;  /* 0x00381f0007027f89 */ /* 0x01052400000e0000 */
.L_x_2339:
        /* <DEDUP_REMOVED lines=11> */
.L_x_2179:
[----:B------:R-:W-:Y:S05]  /*2d30*/  BSYNC B0 ;  /* 0x0000000000007941 */ /* 0x000fea0003800000 */
.L_x_2178:
[----:B------:R-:W-:Y:S05]  /*2d40*/  BRA.DIV ~URZ, `(.L_x_2180) ;  /* 0x000169227f007947 */ /* 0x000fea000b800000 */
[----:B-1----:R1:W2:Y:S02]  /*2d50*/  SHFL.IDX PT, R8, R6, 0x2, 0x181f ;  /* 0x00581f0006087f89 */ /* 0x0022a400000e0000 */
.L_x_2340:
[----:B------:R-:W-:Y:S05]  /*2d60*/  BRA.DIV ~URZ, `(.L_x_2181) ;  /* 0x000169727f007947 */ /* 0x000fea000b800000 */
[----:B----4-:R4:W1:Y:S02]  /*2d70*/  SHFL.IDX PT, R2, R7, 0x2, 0x181f ;  /* 0x00581f0007027f89 */ /* 0x01086400000e0000 */
.L_x_2341:
        /* <DEDUP_REMOVED lines=11> */
.L_x_2183:
[----:B------:R-:W-:Y:S05]  /*2e30*/  BSYNC B0 ;  /* 0x0000000000007941 */ /* 0x000fea0003800000 */
.L_x_2182:
[----:B------:R-:W-:Y:S05]  /*2e40*/  BRA.DIV ~URZ, `(.L_x_2184) ;  /* 0x000169027f007947 */ /* 0x000fea000b800000 */
[----:B--2---:R2:W3:Y:S04]  /*2e50*/  SHFL.IDX PT, R8, R6, 0x3, 0x181f ;  /* 0x00781f0006087f89 */ /* 0x0044e800000e0000 */
[----:B-1----:R2:W1:Y:S02]  /*2e60*/  SHFL.IDX PT, R2, R7, 0x3, 0x181f ;  /* 0x00781f0007027f89 */ /* 0x00246400000e0000 */
.L_x_2342:
        /* <DEDUP_REMOVED lines=11> */
.L_x_2186:
[----:B------:R-:W-:Y:S05]  /*2f20*/  BSYNC B0 ;  /* 0x0000000000007941 */ /* 0x000fea0003800000 */
.L_x_2185:
[----:B------:R-:W-:Y:S05]  /*2f30*/  BRA.DIV ~URZ, `(.L_x_2187) ;  /* 0x000168e27f007947 */ /* 0x000fea000b800000 */
[----:B---3--:R3:W2:Y:S02]  /*2f40*/  SHFL.IDX PT, R8, R6, 0x4, 0x181f ;  /* 0x00981f0006087f89 */ /* 0x0086a400000e0000 */
.L_x_2343:
[----:B------:R-:W-:Y:S05]  /*2f50*/  BRA.DIV ~URZ, `(.L_x_2188) ;  /* 0x000169327f007947 */ /* 0x000fea000b800000 */
[----:B-1----:R1:W3:Y:S02]  /*2f60*/  SHFL.IDX PT, R2, R7, 0x4, 0x181f ;  /* 0x00981f0007027f89 */ /* 0x0022e400000e0000 */
.L_x_2344:
        /* <DEDUP_REMOVED lines=11> */
.L_x_2190:
[----:B------:R-:W-:Y:S05]  /*3020*/  BSYNC B0 ;  /* 0x0000000000007941 */ /* 0x000fea0003800000 */
.L_x_2189:
[----:B------:R-:W-:Y:S05]  /*3030*/  BRA.DIV ~URZ, `(.L_x_2191) ;  /* 0x000168c27f007947 */ /* 0x000fea000b800000 */
[----:B--2---:R2:W1:Y:S04]  /*3040*/  SHFL.IDX PT, R8, R6, 0x5, 0x181f ;  /* 0x00b81f0006087f89 */ /* 0x00446800000e0000 */
[----:B---3--:R2:W3:Y:S02]  /*3050*/  SHFL.IDX PT, R2, R7, 0x5, 0x181f ;  /* 0x00b81f0007027f89 */ /* 0x0084e400000e0000 */
.L_x_2345:
        /* <DEDUP_REMOVED lines=11> */
.L_x_2193:
[----:B------:R-:W-:Y:S05]  /*3110*/  BSYNC B0 ;  /* 0x0000000000007941 */ /* 0x000fea0003800000 */
.L_x_2192:
[----:B------:R-:W-:Y:S05]  /*3120*/  BRA.DIV ~URZ, `(.L_x_2194) ;  /* 0x000168a27f007947 */ /* 0x000fea000b800000 */
[----:B-1----:R1:W2:Y:S02]  /*3130*/  SHFL.IDX PT, R8, R6, 0x6, 0x181f ;  /* 0x00d81f0006087f89 */ /* 0x0022a400000e0000 */
.L_x_2346:
[----:B------:R-:W-:Y:S05]  /*3140*/  BRA.DIV ~URZ, `(.L_x_2195) ;  /* 0x000168f27f007947 */ /* 0x000fea000b800000 */
[----:B---3--:R3:W1:Y:S02]  /*3150*/  SHFL.IDX PT, R2, R7, 0x6, 0x181f ;  /* 0x00d81f0007027f89 */ /* 0x00866400000e0000 */
.L_x_2347:
        /* <DEDUP_REMOVED lines=11> */
.L_x_2197:
[----:B------:R-:W-:Y:S05]  /*3210*/  BSYNC B0 ;  /* 0x0000000000007941 */ /* 0x000fea0003800000 */
.L_x_2196:
[----:B------:R-:W-:Y:S05]  /*3220*/  BRA.DIV ~URZ, `(.L_x_2198) ;  /* 0x000168827f007947 */ /* 0x000fea000b800000 */
[----:B-12---:R-:W1:Y:S04]  /*3230*/  SHFL.IDX PT, R6, R6, 0x7, 0x181f ;  /* 0x00f81f0006067f89 */ /* 0x006e6800000e0000 */
[----:B------:R2:W3:Y:S02]  /*3240*/  SHFL.IDX PT, R2, R7, 0x7, 0x181f ;  /* 0x00f81f0007027f89 */ /* 0x0004e400000e0000 */
.L_x_2348:
[----:B------:R-:W5:Y:S04]  /*3250*/  LDL.LU R5, [R1+0x14] ;  /* 0x0000140001057983 */ /* 0x000f680000300800 */
[----:B--2---:R-:W2:Y:S01]  /*3260*/  LDL.64 R30, [R1+0x30] ;  /* 0x00003000011e7983 */ /* 0x004ea20000100a00 */
[----:B------:R-:W-:-:S04]  /*3270*/  IADD3 R0, R0, 0x70, RZ ;  /* 0x0000007000007810 */ /* 0x000fc80007ffe0ff */
[----:B------:R-:W-:Y:S02]  /*3280*/  ISETP.GE.AND P0, PT, R0, R4, PT ;  /* 0x000000040000720c */ /* 0x000fe40003f06270 */
[----:B-----5:R-:W-:Y:S02]  /*3290*/  LOP3.LUT R5, R5, 0xfffffff7, RZ, 0xc0, !PT ;  /* 0xfffffff705057812 */ /* 0x020fe400078ec0ff */
[----:B--2---:R-:W-:-:S09]  /*32a0*/  ISETP.GE.AND P5, PT, R30, c[0x0][0x1d4], PT ;  /* 0x000075001e007a0c */ /* 0x004fd20003fa6270 */
[----:B---3--:R-:W-:-:S04]  /*32b0*/  @!P0 LEA R2, P1, R30, R2, 0x1 ;  /* 0x000000021e028211 */ /* 0x008fc800078208ff */
[----:B-1----:R-:W-:-:S05]  /*32c0*/  @!P0 LEA.HI.X R3, R30, R6, R31, 0x1, P1 ;  /* 0x000000061e038211 */ /* 0x002fca00008f0c1f */
[----:B------:R-:W-:Y:S01]  /*32d0*/  @!PT LDS RZ, [RZ] ;  /* 0x00000000fffff984 */ /* 0x000fe20000000800 */
[----:B------:R-:W-:Y:S01]  /*32e0*/  @!PT LDS RZ, [RZ] ;  /* 0x00000000fffff984 */ /* 0x000fe20000000800 */
[----:B------:R-:W-:Y:S01]  /*32f0*/  @!PT LDS RZ, [RZ] ;  /* 0x00000000fffff984 */ /* 0x000fe20000000800 */
[----:B------:R1:W-:Y:S01]  /*3300*/  @!P0 LDGSTS.E.BYPASS.LTC128B.128 [R213+0x8900], [R2.64], !P2 ;  /* 0x0890000002d58fae */ /* 0x0003e2000d101d48 */
[----:B------:R-:W-:-:S03]  /*3310*/  @P5 LOP3.LUT R5, R5, 0x8, RZ, 0xfc, !PT ;  /* 0x0000000805055812 */ /* 0x000fc600078efcff */
[----:B------:R-:W0:Y:S01]  /*3320*/  LDGDEPBAR ;  /* 0x00000000000079af */ /* 0x000e220000000000 */
[----:B------:R-:W-:Y:S03]  /*3330*/  WARPSYNC 0xffffffff ;  /* 0xffffffff00007948 */ /* 0x000fe60003800000 */
[----:B------:R1:W-:Y:S02]  /*3340*/  STL [R1+0x14], R5 ;  /* 0x0000140501007387 */ /* 0x0003e40000100800 */
[----:B-1----:R-:W2:Y:S04]  /*3350*/  LDL R5, [R1+0x28] ;  /* 0x0000280001057983 */ /* 0x002ea80000100800 */
[----:B------:R-:W3:Y:S04]  /*3360*/  LDL.64 R8, [R1+0x18] ;  /* 0x0000180001087983 */ /* 0x000ee80000100a00 */
[----:B------:R-:W5:Y:S04]  /*3370*/  LDL R74, [R1+0x2c] ;  /* 0x00002c00014a7983 */ /* 0x000f680000100800 */
[----:B----4-:R-:W4:Y:S04]  /*3380*/  LDL.64 R72, [R1+0x20] ;  /* 0x0000200001487983 */ /* 0x010f280000100a00 */
[----:B------:R-:W1:Y:S01]  /*3390*/  S2R R10, SR_TID.X ;  /* 0x00000000000a7919 */ /* 0x000e620000002100 */
[----:B------:R-:W-:Y:S01]  /*33a0*/  IMAD.MOV.U32 R0, RZ, RZ, -0x50 ;  /* 0xffffffb0ff007424 */ /* 0x000fe200078e00ff */
[----:B------:R-:W-:Y:S01]  /*33b0*/  SHF.R.S32.HI R29, RZ, 0x1f, R60 ;  /* 0x0000001fff1d7819 */ /* 0x000fe2000001143c */
[----:B------:R-:W-:Y:S01]  /*33c0*/  IMAD.WIDE.U32 R2, R60, c[0x0][0x1e0], RZ ;  /* 0x000078003c027a25 */ /* 0x000fe200078e00ff */
[----:B------:R-:W-:-:S03]  /*33d0*/  ULDC.64 UR4, c[0x0][0x208] ;  /* 0x0000820000047ab9 */ /* 0x000fc60000000a00 */
[----:B------:R-:W-:Y:S02]  /*33e0*/  IMAD R0, R211, R0, 0x50 ;  /* 0x00000050d3007424 */ /* 0x000fe400078e0200 */
[----:B------:R-:W-:Y:S01]  /*33f0*/  IMAD R4, R29, c[0x0][0x1e0], RZ ;  /* 0x000078001d047a24 */ /* 0x000fe200078e02ff */
[----:B-1----:R-:W-:-:S04]  /*3400*/  SHF.R.S32.HI R7, RZ, 0x1f, R10 ;  /* 0x0000001fff077819 */ /* 0x002fc8000001140a */
[----:B------:R-:W-:-:S04]  /*3410*/  LEA.HI R7, R7, R10, RZ, 0x3 ;  /* 0x0000000a07077211 */ /* 0x000fc800078f18ff */
[----:B------:R-:W-:-:S04]  /*3420*/  SHF.R.S32.HI R7, RZ, 0x3, R7 ;  /* 0x00000003ff077819 */ /* 0x000fc80000011407 */
[----:B------:R-:W-:Y:S01]  /*3430*/  IADD3 R28, R0, R236, -R7 ;  /* 0x000000ec001c7210 */ /* 0x000fe20007ffe807 */
[----:B------:R-:W-:-:S03]  /*3440*/  IMAD R4, R60, c[0x0][0x1e4], R4 ;  /* 0x000079003c047a24 */ /* 0x000fc600078e0204 */
[C---:B------:R-:W-:Y:S01]  /*3450*/  ISETP.GE.AND P0, PT, R28.reuse, 0x1, PT ;  /* 0x000000011c00780c */ /* 0x040fe20003f06270 */
[----:B------:R-:W-:Y:S01]  /*3460*/  IMAD.IADD R4, R3, 0x1, R4 ;  /* 0x0000000103047824 */ /* 0x000fe200078e0204 */
[----:B------:R-:W-:Y:S01]  /*3470*/  ISETP.GE.AND P1, PT, R28, 0x11, PT ;  /* 0x000000111c00780c */ /* 0x000fe20003f26270 */
[----:B------:R-:W-:Y:S02]  /*3480*/  IMAD.MOV.U32 R61, RZ, RZ, c[0x0][0x1e0] ;  /* 0x00007800ff3d7624 */ /* 0x000fe400078e00ff */
[----:B------:R-:W-:-:S04]  /*3490*/  IMAD.MOV.U32 R116, RZ, RZ, c[0x0][0x1e4] ;  /* 0x00007900ff747624 */ /* 0x000fc800078e00ff */
[----:B------:R-:W-:Y:S01]  /*34a0*/  IMAD.SHL.U32 R7, R116, 0x20, RZ ;  /* 0x0000002074077824 */ /* 0x000fe200078e00ff */
[----:B------:R-:W-:Y:S02]  /*34b0*/  USHF.L.U32 UR7, UR4, 0x5, URZ ;  /* 0x0000000504077899 */ /* 0x000fe4000800063f */
[----:B------:R-:W-:Y:S02]  /*34c0*/  UMOV UR6, 0x5 ;  /* 0x0000000500067882 */ /* 0x000fe40000000000 */
[----:B------:R-:W-:Y:S01]  /*34d0*/  USHF.L.U64.HI UR5, UR4, UR6, UR5 ;  /* 0x0000000604057299 */ /* 0x000fe20008010205 */
[----:B------:R-:W-:Y:S01]  /*34e0*/  BAR.SYNC.DEFER_BLOCKING 0x0 ;  /* 0x0000000000007b1d */ /* 0x000fe20000010000 */
[----:B--2---:R-:W-:Y:S02]  /*34f0*/  IMAD.MOV.U32 R63, RZ, RZ, R5 ;  /* 0x000000ffff3f7224 */ /* 0x004fe400078e0005 */
[----:B---3--:R-:W-:Y:S02]  /*3500*/  IMAD.MOV.U32 R62, RZ, RZ, R8 ;  /* 0x000000ffff3e7224 */ /* 0x008fe400078e0008 */
[----:B------:R-:W-:-:S02]  /*3510*/  IMAD R5, R4, 0x50, RZ ;  /* 0x0000005004057824 */ /* 0x000fc400078e02ff */
[----:B------:R-:W-:-:S04]  /*3520*/  IMAD.WIDE.U32 R2, R2, 0x50, R62 ;  /* 0x0000005002027825 */ /* 0x000fc800078e003e */
[----:B------:R-:W-:Y:S01]  /*3530*/  IMAD.IADD R3, R3, 0x1, R5 ;  /* 0x0000000103037824 */ /* 0x000fe200078e0205 */
[C---:B------:R-:W-:Y:S02]  /*3540*/  @P0 LEA R4, P2, R2.reuse, c[0x0][0x1c8], 0x1 ;  /* 0x0000720002040a11 */ /* 0x040fe400078408ff */
        /* <DEDUP_REMOVED lines=20> */
[----:B-1----:R-:W-:-:S04]  /*3690*/  @P0 IMAD.WIDE.U32 R4, R61, 0x30, R2 ;  /* 0x000000303d040825 */ /* 0x002fc800078e0002 */
[----:B------:R-:W-:Y:S01]  /*36a0*/  @P0 IMAD.IADD R5, R5, 0x1, R10 ;  /* 0x0000000105050824 */ /* 0x000fe200078e020a */
        /* <DEDUP_REMOVED lines=9> */
[----:B------:R-:W-:-:S04]  /*3740*/  DEPBAR.LE SB0, 0x1 ;  /* 0x000080400000791a */ /* 0x000fc80000000000 */
[----:B------:R-:W-:-:S04]  /*3750*/  DEPBAR.LE SB0, 0x0 ;  /* 0x000080000000791a */ /* 0x000fc80000000000 */
[----:B------:R-:W-:Y:S06]  /*3760*/  BAR.SYNC.DEFER_BLOCKING 0x0 ;  /* 0x0000000000007b1d */ /* 0x000fec0000010000 */
[----:B-1----:R-:W-:Y:S04]  /*3770*/  LDSM.16.M88.4 R4, [R202+0x2000] ;  /* 0x00200000ca04783b */ /* 0x002fe80000000200 */
[----:B------:R-:W1:Y:S04]  /*3780*/  LDSM.16.M88.4 R12, [R119+0x800] ;  /* 0x00080000770c783b */ /* 0x000e680000000200 */
[----:B--2---:R-:W2:Y:S04]  /*3790*/  LDSM.16.M88.4 R8, [R202] ;  /* 0x00000000ca08783b */ /* 0x004ea80000000200 */
[----:B------:R-:W2:Y:S04]  /*37a0*/  LDSM.16.M88.4 R16, [R119] ;  /* 0x000000007710783b */ /* 0x000ea80000000200 */
[----:B------:R-:W4:Y:S04]  /*37b0*/  LDSM.16.M88.4 R20, [R119+0x1000] ;  /* 0x001000007714783b */ /* 0x000f280000000200 */
[----:B------:R-:W4:Y:S04]  /*37c0*/  LDSM.16.M88.4 R24, [R119+0x1800] ;  /* 0x001800007718783b */ /* 0x000f280000000200 */
[----:B------:R-:W4:Y:S01]  /*37d0*/  LDSM.16.M88.4 R32, [R119+0x2000] ;  /* 0x002000007720783b */ /* 0x000f220000000200 */
[----:B---3--:R-:W-:-:S03]  /*37e0*/  IMAD.WIDE.U32 R2, R60, c[0x0][0x208], RZ ;  /* 0x000082003c027a25 */ /* 0x008fc600078e00ff */
[----:B------:R-:W-:Y:S04]  /*37f0*/  LDSM.16.M88.4 R36, [R209] ;  /* 0x00000000d124783b */ /* 0x000fe80000000200 */
[----:B------:R-:W-:Y:S04]  /*3800*/  LDSM.16.M88.4 R68, [R206] ;  /* 0x00000000ce44783b */ /* 0x000fe80000000200 */
[----:B------:R-:W-:Y:S01]  /*3810*/  LDSM.16.M88.4 R64, [R210] ;  /* 0x00000000d240783b */ /* 0x000fe20000000200 */
[-C--:B-1----:R-:W-:Y:S08]  /*3820*/  HMMA.16816.F32 R44, R4, R12.reuse, RZ ;  /* 0x0000000c042c723c */ /* 0x082ff000000018ff */
[C---:B--2---:R-:W-:Y:S07]  /*3830*/  HMMA.16816.F32 R108, R8.reuse, R12, RZ ;  /* 0x0000000c086c723c */ /* 0x044fee00000018ff */
[----:B------:R-:W-:Y:S01]  /*3840*/  IMAD R12, R29, c[0x0][0x208], RZ ;  /* 0x000082001d0c7a24 */ /* 0x000fe200078e02ff */
[C---:B------:R-:W-:Y:S08]  /*3850*/  HMMA.16816.F32 R124, R8.reuse, R16, RZ ;  /* 0x00000010087c723c */ /* 0x040ff000000018ff */
[C---:B------:R-:W-:Y:S08]  /*3860*/  HMMA.16816.F32 R148, R8.reuse, R18, RZ ;  /* 0x000000120894723c */ /* 0x040ff000000018ff */
[C---:B------:R-:W-:Y:S08]  /*3870*/  HMMA.16816.F32 R144, R8.reuse, R14, RZ ;  /* 0x0000000e0890723c */ /* 0x040ff000000018ff */
[C---:B----4-:R-:W-:Y:S08]  /*3880*/  HMMA.16816.F32 R104, R8.reuse, R20, RZ ;  /* 0x000000140868723c */ /* 0x050ff000000018ff */
[C---:B------:R-:W-:Y:S08]  /*3890*/  HMMA.16816.F32 R128, R8.reuse, R22, RZ ;  /* 0x000000160880723c */ /* 0x040ff000000018ff */
[C---:B------:R-:W-:Y:S08]  /*38a0*/  HMMA.16816.F32 R96, R8.reuse, R24, RZ ;  /* 0x000000180860723c */ /* 0x040ff000000018ff */
[C---:B------:R-:W-:Y:S08]  /*38b0*/  HMMA.16816.F32 R132, R8.reuse, R26, RZ ;  /* 0x0000001a0884723c */ /* 0x040ff000000018ff */
[C---:B------:R-:W-:Y:S08]  /*38c0*/  HMMA.16816.F32 R88, R8.reuse, R32, RZ ;  /* 0x000000200858723c */ /* 0x040ff000000018ff */
[----:B------:R-:W-:Y:S07]  /*38d0*/  HMMA.16816.F32 R92, R8, R34, RZ ;  /* 0x00000022085c723c */ /* 0x000fee00000018ff */
[----:B------:R-:W-:-:S02]  /*38e0*/  IMAD R8, R60, c[0x0][0x20c], R12 ;  /* 0x000083003c087a24 */ /* 0x000fc400078e020c */
[----:B-----5:R-:W-:Y:S02]  /*38f0*/  IMAD.MOV.U32 R9, RZ, RZ, R74 ;  /* 0x000000ffff097224 */ /* 0x020fe400078e004a */
[----:B------:R-:W-:Y:S02]  /*3900*/  IMAD.IADD R10, R3, 0x1, R8 ;  /* 0x00000001030a7824 */ /* 0x000fe400078e0208 */
[----:B------:R-:W-:Y:S01]  /*3910*/  IMAD.MOV.U32 R8, RZ, RZ, R72 ;  /* 0x000000ffff087224 */ /* 0x000fe200078e0048 */
[----:B------:R-:W-:Y:S03]  /*3920*/  HMMA.16816.F32 R40, R4, R16, RZ ;  /* 0x000000100428723c */ /* 0x000fe600000018ff */
[----:B------:R-:W-:-:S04]  /*3930*/  IMAD.WIDE.U32 R2, R2, 0x50, R8 ;  /* 0x0000005002027825 */ /* 0x000fc800078e0008 */
[----:B------:R-:W-:Y:S01]  /*3940*/  IMAD R8, R10, 0x50, RZ ;  /* 0x000000500a087824 */ /* 0x000fe200078e02ff */
[C---:B------:R-:W-:Y:S01]  /*3950*/  HMMA.16816.F32 R48, R4.reuse, R20, RZ ;  /* 0x000000140430723c */ /* 0x040fe200000018ff */
[----:B------:R-:W-:Y:S02]  /*3960*/  LEA R16, P0, R2, c[0x0][0x1f8], 0x1 ;  /* 0x00007e0002107a11 */ /* 0x000fe400078008ff */
[----:B------:R-:W-:Y:S02]  /*3970*/  IMAD.IADD R3, R3, 0x1, R8 ;  /* 0x0000000103037824 */ /* 0x000fe400078e0208 */
[----:B------:R-:W-:Y:S03]  /*3980*/  LDSM.16.M88.4 R8, [R205] ;  /* 0x00000000cd08783b */ /* 0x000fe60000000200 */
[C---:B------:R-:W-:Y:S08]  /*3990*/  HMMA.16816.F32 R52, R4.reuse, R24, RZ ;  /* 0x000000180434723c */ /* 0x040ff000000018ff */
[C---:B------:R-:W-:Y:S08]  /*39a0*/  HMMA.16816.F32 R56, R4.reuse, R32, RZ ;  /* 0x000000200438723c */ /* 0x040ff000000018ff */
[C---:B------:R-:W-:Y:S08]  /*39b0*/  HMMA.16816.F32 R84, R4.reuse, R18, RZ ;  /* 0x000000120454723c */ /* 0x040ff000000018ff */
[C---:B------:R-:W-:Y:S08]  /*39c0*/  HMMA.16816.F32 R76, R4.reuse, R14, RZ ;  /* 0x0000000e044c723c */ /* 0x040ff000000018ff */
[C---:B------:R-:W-:Y:S08]  /*39d0*/  HMMA.16816.F32 R100, R4.reuse, R22, RZ ;  /* 0x000000160464723c */ /* 0x040ff000000018ff */
[C---:B------:R-:W-:Y:S08]  /*39e0*/  HMMA.16816.F32 R120, R4.reuse, R26, RZ ;  /* 0x0000001a0478723c */ /* 0x040ff000000018ff */
[----:B------:R-:W-:Y:S01]  /*39f0*/  HMMA.16816.F32 R112, R4, R34, RZ ;  /* 0x000000220470723c */ /* 0x000fe200000018ff */
[----:B------:R-:W1:Y:S01]  /*3a00*/  LDSM.16.M88.4 R4, [R205+0x2000] ;  /* 0x00200000cd04783b */ /* 0x000e620000000200 */
[----:B------:R-:W-:-:S02]  /*3a10*/  IADD3 R14, P2, R16, UR7, RZ ;  /* 0x00000007100e7c10 */ /* 0x000fc4000ff5e0ff */
[----:B------:R-:W-:Y:S01]  /*3a20*/  LEA.HI.X R17, R2, c[0x0][0x1fc], R3, 0x1, P0 ;  /* 0x00007f0002117a11 */ /* 0x000fe200000f0c03 */
[----:B------:R-:W2:Y:S01]  /*3a30*/  LDSM.16.M88.4 R24, [R208] ;  /* 0x00000000d018783b */ /* 0x000ea20000000200 */
[----:B------:R-:W-:Y:S02]  /*3a40*/  IADD3 R12, P1, R14, UR7, RZ ;  /* 0x000000070e0c7c10 */ /* 0x000fe4000ff3e0ff */
[----:B------:R-:W-:Y:S01]  /*3a50*/  IADD3.X R15, R17, UR5, RZ, P2, !PT ;  /* 0x00000005110f7c10 */ /* 0x000fe200097fe4ff */
[----:B------:R-:W3:Y:S01]  /*3a60*/  LDSM.16.M88.4 R20, [R207] ;  /* 0x00000000cf14783b */ /* 0x000ee20000000200 */
[----:B------:R-:W-:Y:S02]  /*3a70*/  IADD3 R2, P2, R12, UR7, RZ ;  /* 0x000000070c027c10 */ /* 0x000fe4000ff5e0ff */
[----:B------:R-:W-:Y:S02]  /*3a80*/  IADD3.X R13, R15, UR5, RZ, P1, !PT ;  /* 0x000000050f0d7c10 */ /* 0x000fe40008ffe4ff */
[----:B------:R-:W-:-:S02]  /*3a90*/  ISETP.GE.AND P0, PT, R30, c[0x0][0x1d4], PT ;  /* 0x000075001e007a0c */ /* 0x000fc40003f06270 */
[----:B------:R-:W-:Y:S02]  /*3aa0*/  IADD3 R18, P1, R2, UR7, RZ ;  /* 0x0000000702127c10 */ /* 0x000fe4000ff3e0ff */
[----:B------:R-:W-:Y:S02]  /*3ab0*/  IADD3.X R3, R13, UR5, RZ, P2, !PT ;  /* 0x000000050d037c10 */ /* 0x000fe400097fe4ff */
[C---:B------:R-:W-:Y:S02]  /*3ac0*/  ISETP.LT.OR P4, PT, R28.reuse, 0x1, P0 ;  /* 0x000000011c00780c */ /* 0x040fe40000781670 */
[C---:B------:R-:W-:Y:S02]  /*3ad0*/  ISETP.LT.OR P3, PT, R28.reuse, 0x11, P0 ;  /* 0x000000111c00780c */ /* 0x040fe40000761670 */
[----:B------:R-:W-:Y:S02]  /*3ae0*/  IADD3.X R19, R3, UR5, RZ, P1, !PT ;  /* 0x0000000503137c10 */ /* 0x000fe40008ffe4ff */
[----:B------:R-:W-:-:S02]  /*3af0*/  ISETP.LT.OR P2, PT, R28, 0x21, P0 ;  /* 0x000000211c00780c */ /* 0x000fc40000741670 */
[C---:B------:R-:W-:Y:S02]  /*3b00*/  ISETP.LT.OR P1, PT, R28.reuse, 0x31, P0 ;  /* 0x000000311c00780c */ /* 0x040fe40000721670 */
[----:B------:R-:W-:-:S03]  /*3b10*/  ISETP.LT.OR P0, PT, R28, 0x41, P0 ;  /* 0x000000411c00780c */ /* 0x000fc60000701670 */
[----:B------:R-:W-:Y:S01]  /*3b20*/  @!PT LDS RZ, [RZ] ;  /* 0x00000000fffff984 */ /* 0x000fe20000000800 */
[----:B------:R-:W-:Y:S01]  /*3b30*/  @!PT LDS RZ, [RZ] ;  /* 0x00000000fffff984 */ /* 0x000fe20000000800 */
[----:B------:R-:W-:Y:S01]  /*3b40*/  @!PT LDS RZ, [RZ] ;  /* 0x00000000fffff984 */ /* 0x000fe20000000800 */
[----:B------:R4:W-:Y:S04]  /*3b50*/  LDGSTS.E.BYPASS.LTC128B.128 [R213+0x100], [R16.64], !P4 ;  /* 0x0010000010d57fae */ /* 0x0009e8000e101d48 */
[----:B------:R5:W-:Y:S04]  /*3b60*/  LDGSTS.E.BYPASS.LTC128B.128 [R213+0x900], [R14.64], !P3 ;  /* 0x009000000ed57fae */ /* 0x000be8000d901d48 */
[----:B------:R5:W-:Y:S01]  /*3b70*/  LDGSTS.E.BYPASS.LTC128B.128 [R213+0x1100], [R12.64], !P2 ;  /* 0x011000000cd57fae */ /* 0x000be2000d101d48 */
[C---:B-1----:R-:W-:Y:S03]  /*3b80*/  HMMA.16816.F32 R32, R4.reuse, R36, R48 ;  /* 0x000000240420723c */ /* 0x042fe60000001830 */
[----:B------:R1:W-:Y:S04]  /*3b90*/  LDGSTS.E.BYPASS.LTC128B.128 [R213+0x1900], [R2.64], !P1 ;  /* 0x0190000002d57fae */ /* 0x0003e8000c901d48 */
[----:B------:R4:W-:Y:S04]  /*3ba0*/  LDGSTS.E.BYPASS.LTC128B.128 [R213+0x2100], [R18.64], !P0 ;  /* 0x0210000012d57fae */ /* 0x0009e8000c101d48 */
[----:B------:R-:W-:Y:S01]  /*3bb0*/  LDSM.16.M88.4 R48, [R201+0x1000] ;  /* 0x00100000c930783b */ /* 0x000fe20000000200 */
[C---:B--2---:R-:W-:Y:S03]  /*3bc0*/  HMMA.16816.F32 R140, R4.reuse, R24, R52 ;  /* 0x00000018048c723c */ /* 0x044fe60000001834 */
[----:B------:R-:W-:Y:S04]  /*3bd0*/  LDSM.16.M88.4 R52, [R201+0x800] ;  /* 0x00080000c934783b */ /* 0x000fe80000000200 */
[----:B------:R-:W-:Y:S01]  /*3be0*/  LDSM.16.M88.4 R28, [R198+0x1000] ;  /* 0x00100000c61c783b */ /* 0x000fe20000000200 */
[C---:B---3--:R-:W-:Y:S03]  /*3bf0*/  HMMA.16816.F32 R160, R4.reuse, R20, R56 ;  /* 0x0000001404a0723c */ /* 0x048fe60000001838 */
[----:B------:R-:W-:Y:S04]  /*3c00*/  LDSM.16.M88.4 R56, [R201] ;  /* 0x00000000c938783b */ /* 0x000fe80000000200 */
[----:B-----5:R-:W-:Y:S01]  /*3c10*/  LDSM.16.M88.4 R12, [R203] ;  /* 0x00000000cb0c783b */ /* 0x020fe20000000200 */
[C---:B------:R-:W-:Y:S03]  /*3c20*/  HMMA.16816.F32 R80, R4.reuse, R68, R40 ;  /* 0x000000440450723c */ /* 0x040fe60000001828 */
[----:B------:R-:W-:Y:S04]  /*3c30*/  LDSM.16.M88.4 R40, [R201+0x2000] ;  /* 0x00200000c928783b */ /* 0x000fe80000000200 */
[----:B----4-:R-:W2:Y:S01]  /*3c40*/  LDSM.16.M88.4 R16, [R203+0x2000] ;  /* 0x00200000cb10783b */ /* 0x010ea20000000200 */
[C---:B------:R-:W-:Y:S03]  /*3c50*/  HMMA.16816.F32 R72, R4.reuse, R64, R44 ;  /* 0x000000400448723c */ /* 0x040fe6000000182c */
[----:B------:R-:W3:Y:S04]  /*3c60*/  LDSM.16.M88.4 R44, [R201+0x1800] ;  /* 0x00180000c92c783b */ /* 0x000ee80000000200 */
[----:B------:R-:W0:Y:S01]  /*3c70*/  LDGDEPBAR ;  /* 0x00000000000079af */ /* 0x000e220000000000 */
[----:B------:R-:W-:Y:S08]  /*3c80*/  HMMA.16816.F32 R84, R4, R70, R84 ;  /* 0x000000460454723c */ /* 0x000ff00000001854 */
[----:B------:R-:W-:Y:S08]  /*3c90*/  HMMA.16816.F32 R136, R8, R68, R124 ;  /* 0x000000440888723c */ /* 0x000ff0000000187c */
[----:B------:R-:W-:Y:S08]  /*3ca0*/  HMMA.16816.F32 R76, R4, R66, R76 ;  /* 0x00000042044c723c */ /* 0x000ff0000000184c */
[C---:B------:R-:W-:Y:S08]  /*3cb0*/  HMMA.16816.F32 R156, R8.reuse, R64, R108 ;  /* 0x00000040089c723c */ /* 0x040ff0000000186c */
[----:B------:R-:W-:Y:S08]  /*3cc0*/  HMMA.16816.F32 R68, R8, R70, R148 ;  /* 0x000000460844723c */ /* 0x000ff00000001894 */
[----:B------:R-:W-:Y:S08]  /*3cd0*/  HMMA.16816.F32 R168, R4, R26, R120 ;  /* 0x0000001a04a8723c */ /* 0x000ff00000001878 */
[----:B------:R-:W-:Y:S08]  /*3ce0*/  HMMA.16816.F32 R64, R8, R66, R144 ;  /* 0x000000420840723c */ /* 0x000ff00000001890 */
[----:B------:R-:W-:Y:S08]  /*3cf0*/  HMMA.16816.F32 R176, R4, R38, R100 ;  /* 0x0000002604b0723c */ /* 0x000ff00000001864 */
[C---:B------:R-:W-:Y:S08]  /*3d00*/  HMMA.16816.F32 R164, R8.reuse, R36, R104 ;  /* 0x0000002408a4723c */ /* 0x040ff00000001868 */
[----:B------:R-:W-:Y:S01]  /*3d10*/  HMMA.16816.F32 R120, R8, R38, R128 ;  /* 0x000000260878723c */ /* 0x000fe20000001880 */
[----:B------:R-:W-:Y:S07]  /*3d20*/  LDSM.16.M88.4 R36, [R198] ;  /* 0x00000000c624783b */ /* 0x000fee0000000200 */
[----:B------:R-:W-:Y:S01]  /*3d30*/  HMMA.16816.F32 R152, R4, R22, R112 ;  /* 0x000000160498723c */ /* 0x000fe20000001870 */
[----:B------:R-:W4:Y:S07]  /*3d40*/  LDSM.16.M88.4 R4, [R204+0x2000] ;  /* 0x00200000cc04783b */ /* 0x000f2e0000000200 */
[C---:B------:R-:W-:Y:S08]  /*3d50*/  HMMA.16816.F32 R172, R8.reuse, R24, R96 ;  /* 0x0000001808ac723c */ /* 0x040ff00000001860 */
[C---:B------:R-:W-:Y:S08]  /*3d60*/  HMMA.16816.F32 R180, R8.reuse, R20, R88 ;  /* 0x0000001408b4723c */ /* 0x040ff00000001858 */
[C---:B------:R-:W-:Y:S01]  /*3d70*/  HMMA.16816.F32 R132, R8.reuse, R26, R132 ;  /* 0x0000001a0884723c */ /* 0x040fe20000001884 */
[----:B------:R-:W-:Y:S07]  /*3d80*/  LDSM.16.M88.4 R24, [R198+0x1800] ;  /* 0x00180000c618783b */ /* 0x000fee0000000200 */
[----:B------:R-:W-:Y:S01]  /*3d90*/  HMMA.16816.F32 R128, R8, R22, R92 ;  /* 0x000000160880723c */ /* 0x000fe2000000185c */
[----:B------:R-:W-:Y:S04]  /*3da0*/  LDSM.16.M88.4 R20, [R198+0x2000] ;  /* 0x00200000c614783b */ /* 0x000fe80000000200 */
[----:B------:R-:W-:Y:S03]  /*3db0*/  LDSM.16.M88.4 R8, [R204] ;  /* 0x00000000cc08783b */ /* 0x000fe60000000200 */
[----:B--2---:R-:W-:Y:S01]  /*3dc0*/  HMMA.16816.F32 R104, R16, R48, R32 ;  /* 0x000000301068723c */ /* 0x004fe20000001820 */
[----:B------:R-:W2:Y:S01]  /*3dd0*/  LDSM.16.M88.4 R32, [R198+0x800] ;  /* 0x00080000c620783b */ /* 0x000ea20000000200 */
[----:B------:R-:W-:Y:S01]  /*3de0*/  ISETP.GT.AND P0, PT, R60, R234, PT ;  /* 0x000000ea3c00720c */ /* 0x000fe20003f04270 */
[----:B------:R-:W-:-:S05]  /*3df0*/  DEPBAR.LE SB0, 0x0 ;  /* 0x000080000000791a */ /* 0x000fca0000000000 */
        /* <DEDUP_REMOVED lines=16> */
[C---:B------:R-:W-:Y:S08]  /*3f00*/  HMMA.16816.F32 R44, R12.reuse, R46, R132 ;  /* 0x0000002e0c2c723c */ /* 0x040ff00000001884 */
[C---:B------:R-:W-:Y:S08]  /*3f10*/  HMMA.16816.F32 R16, R12.reuse, R40, R180 ;  /* 0x000000280c10723c */ /* 0x040ff000000018b4 */
[----:B------:R-:W-:Y:S01]  /*3f20*/  HMMA.16816.F32 R12, R12, R42, R128 ;  /* 0x0000002a0c0c723c */ /* 0x000fe20000001880 */
[----:B------:R-:W-:Y:S07]  /*3f30*/  BSSY B0, `(.L_x_2199) ;  /* 0x0000035000007945 */ /* 0x000fee0003800000 */
[C---:B----4-:R-:W-:Y:S08]  /*3f40*/  HMMA.16816.F32 R140, R4.reuse, R36, R124 ;  /* 0x00000024048c723c */ /* 0x050ff0000000187c */
[C---:B------:R-:W-:Y:S08]  /*3f50*/  HMMA.16816.F32 R136, R4.reuse, R38, R108 ;  /* 0x000000260488723c */ /* 0x040ff0000000186c */
[C---:B--2---:R-:W-:Y:S08]  /*3f60*/  HMMA.16816.F32 R132, R4.reuse, R32, R112 ;  /* 0x000000200484723c */ /* 0x044ff00000001870 */
        /* <DEDUP_REMOVED lines=49> */
.L_x_2200:
[----:B-1----:R-:W-:Y:S05]  /*4280*/  BSYNC B0 ;  /* 0x0000000000007941 */ /* 0x002fea0003800000 */
.L_x_2199:
[----:B------:R-:W2:Y:S01]  /*4290*/  LDL R2, [R1+0x3c] ;  /* 0x00003c0001027983 */ /* 0x000ea20000100800 */
[----:B------:R-:W-:-:S03]  /*42a0*/  IMAD.MOV.U32 R3, RZ, RZ, c[0x0][0x2c4] ;  /* 0x0000b100ff037624 */ /* 0x000fc600078e00ff */
[----:B------:R-:W2:Y:S02]  /*42b0*/  LDL R63, [R1+0x38] ;  /* 0x00003800013f7983 */ /* 0x000ea40000100800 */
[----:B------:R-:W-:Y:S01]  /*42c0*/  ISETP.NE.AND P0, PT, R3, 0x1, PT ;  /* 0x000000010300780c */ /* 0x000fe20003f05270 */
[----:B------:R-:W-:Y:S01]  /*42d0*/  IMAD.MOV.U32 R80, RZ, RZ, c[0x0][0x32c] ;  /* 0x0000cb00ff507624 */ /* 0x000fe200078e00ff */
[----:B------:R-:W-:Y:S01]  /*42e0*/  ULDC UR4, c[0x0][0x324] ;  /* 0x0000c90000047ab9 */ /* 0x000fe20000000800 */
[----:B------:R-:W0:Y:S03]  /*42f0*/  LDGDEPBAR ;  /* 0x00000000000079af */ /* 0x000e260000000000 */
[----:B------:R-:W-:Y:S01]  /*4300*/  ISETP.GE.AND P1, PT, R80, 0x1, PT ;  /* 0x000000015000780c */ /* 0x000fe20003f26270 */
[----:B------:R-:W-:Y:S01]  /*4310*/  ULOP3.LUT UR4, URZ, UR4, URZ, 0x33, !UPT ;  /* 0x000000043f047292 */ /* 0x000fe2000f8e333f */
[----:B------:R-:W-:-:S02]  /*4320*/  IMAD.IADD R11, R0, 0x1, -R242 ;  /* 0x00000001000b7824 */ /* 0x000fc400078e0af2 */
[----:B--2---:R-:W-:-:S04]  /*4330*/  IMAD.IADD R2, R2, 0x1, R63 ;  /* 0x0000000102027824 */ /* 0x004fc800078e023f */
[----:B------:R-:W-:-:S04]  /*4340*/  @P0 IMAD.HI.U32 R3, R2, c[0x0][0x2c8], RZ ;  /* 0x0000b20002030a27 */ /* 0x000fc800078e00ff */
[----:B------:R-:W-:Y:S01]  /*4350*/  IMAD.MOV.U32 R7, RZ, RZ, R2 ;  /* 0x000000ffff077224 */ /* 0x000fe200078e0002 */
[----:B------:R-:W-:-:S05]  /*4360*/  @P0 SHF.R.U32.HI R7, RZ, c[0x0][0x2cc], R3 ;  /* 0x0000b300ff070a19 */ /* 0x000fca0000011603 */
[----:B------:R-:W1:Y:S01]  /*4370*/  SHFL.IDX PT, R4, R7, RZ, 0x1c1f ;  /* 0x001c1fff07047589 */ /* 0x000e6200000e0000 */
[----:B------:R-:W-:-:S04]  /*4380*/  IADD3 R2, R236, R0, RZ ;  /* 0x00000000ec027210 */ /* 0x000fc80007ffe0ff */
[----:B------:R-:W-:-:S05]  /*4390*/  IADD3 R3, -R242, 0x1, R2 ;  /* 0x00000001f2037810 */ /* 0x000fca0007ffe102 */
[----:B------:R-:W-:-:S05]  /*43a0*/  IMAD.IADD R3, R3, 0x1, -R235 ;  /* 0x0000000103037824 */ /* 0x000fca00078e0aeb */
[C---:B------:R-:W-:Y:S02]  /*43b0*/  IADD3 R8, R3.reuse, c[0x0][0x328], RZ ;  /* 0x0000ca0003087a10 */ /* 0x040fe40007ffe0ff */
[----:B------:R-:W-:Y:S02]  /*43c0*/  IADD3 R10, R3, UR4, RZ ;  /* 0x00000004030a7c10 */ /* 0x000fe4000fffe0ff */
[----:B------:R-:W-:Y:S01]  /*43d0*/  IADD3 R9, -R242, R2, RZ ;  /* 0x00000002f2097210 */ /* 0x000fe20007ffe1ff */
[----:B-1----:R-:W-:Y:S01]  /*43e0*/  IMAD.IADD R3, R8, 0x1, R4 ;  /* 0x0000000108037824 */ /* 0x002fe200078e0204 */
[----:B------:R-:W-:-:S04]  /*43f0*/  IADD3 R2, R10, R4, RZ ;  /* 0x000000040a027210 */ /* 0x000fc80007ffe0ff */
        /* <DEDUP_REMOVED lines=13> */
.L_x_2203:
[----:B------:R-:W-:-:S04]  /*44d0*/  MOV R5, c[0x0][0x32c] ;  /* 0x0000cb0000057a02 */ /* 0x000fc80000000f00 */
[----:B------:R-:W-:-:S13]  /*44e0*/  ISETP.NE.AND P0, PT, R5, 0x1, PT ;  /* 0x000000010500780c */ /* 0x000fda0003f05270 */
[----:B------:R-:W-:-:S05]  /*44f0*/  @P0 IMAD.HI.U32 R5, R4, c[0x0][0x330], RZ ;  /* 0x0000cc0004050a27 */ /* 0x000fca00078e00ff */
[----:B------:R-:W-:Y:S02]  /*4500*/  @P0 SHF.R.U32.HI R4, RZ, c[0x0][0x334], R5 ;  /* 0x0000cd00ff040a19 */ /* 0x000fe40000011605 */
.L_x_2204:
[----:B------:R-:W-:Y:S05]  /*4510*/  BSYNC B0 ;  /* 0x0000000000007941 */ /* 0x000fea0003800000 */
.L_x_2202:
[----:B------:R-:W-:-:S05]  /*4520*/  IMAD R4, R4, c[0x0][0x32c], R11 ;  /* 0x0000cb0004047a24 */ /* 0x000fca00078e020b */
[----:B------:R-:W-:Y:S02]  /*4530*/  IADD3 R5, R4, c[0x0][0x32c], RZ ;  /* 0x0000cb0004057a10 */ /* 0x000fe40007ffe0ff */
[----:B------:R-:W-:Y:S02]  /*4540*/  IMNMX R2, R2, R4, !PT ;  /* 0x0000000402027217 */ /* 0x000fe40007800200 */
[----:B------:R-:W-:Y:S02]  /*4550*/  IMNMX R3, R3, R5, PT ;  /* 0x0000000503037217 */ /* 0x000fe40003800200 */
.L_x_2201:
[----:B------:R-:W1:Y:S02]  /*4560*/  SHFL.IDX PT, R6, R7, 0x1, 0x1c1f ;  /* 0x003c1f0007067f89 */ /* 0x000e6400000e0000 */
        /* <DEDUP_REMOVED lines=15> */
.L_x_2207:
[----:B------:R-:W-:-:S04]  /*4660*/  MOV R12, c[0x0][0x32c] ;  /* 0x0000cb00000c7a02 */ /* 0x000fc80000000f00 */
[----:B------:R-:W-:-:S13]  /*4670*/  ISETP.NE.AND P0, PT, R12, 0x1, PT ;  /* 0x000000010c00780c */ /* 0x000fda0003f05270 */
[----:B------:R-:W-:-:S05]  /*4680*/  @P0 IMAD.HI.U32 R12, R6, c[0x0][0x330], RZ ;  /* 0x0000cc00060c0a27 */ /* 0x000fca00078e00ff */
[----:B------:R-:W-:Y:S02]  /*4690*/  @P0 SHF.R.U32.HI R6, RZ, c[0x0][0x334], R12 ;  /* 0x0000cd00ff060a19 */ /* 0x000fe4000001160c */
.L_x_2208:
[----:B------:R-:W-:Y:S05]  /*46a0*/  BSYNC B0 ;  /* 0x0000000000007941 */ /* 0x000fea0003800000 */
.L_x_2206:
[----:B------:R-:W-:-:S05]  /*46b0*/  IMAD R6, R6, c[0x0][0x32c], R11 ;  /* 0x0000cb0006067a24 */ /* 0x000fca00078e020b */
[----:B------:R-:W-:Y:S02]  /*46c0*/  IADD3 R12, R6, c[0x0][0x32c], RZ ;  /* 0x0000cb00060c7a10 */ /* 0x000fe40007ffe0ff */
[----:B------:R-:W-:Y:S02]  /*46d0*/  IMNMX R4, R4, R6, !PT ;  /* 0x0000000604047217 */ /* 0x000fe40007800200 */
[----:B------:R-:W-:Y:S02]  /*46e0*/  IMNMX R5, R5, R12, PT ;  /* 0x0000000c05057217 */ /* 0x000fe40003800200 */
.L_x_2205:
        /* <DEDUP_REMOVED lines=46> */
[C---:B------:R-:W-:Y:S02]  /*49d0*/  ISETP.GE.AND P6, PT, R0.reuse, 0x2a, PT ;  /* 0x0000002a0000780c */ /* 0x040fe40003fc6270 */
        /* <DEDUP_REMOVED lines=20> */
[----:B------:R-:W-:-:S04]  /*4b20*/  ISETP.LT.OR P0, PT, R3, 0x39, P0 ;  /* 0x000000390300780c */ /* 0x000fc80000701670 */
[----:B------:R-:W-:Y:S02]  /*4b30*/  FSEL R151, R44, -INF , !P0 ;  /* 0xff8000002c977808 */ /* 0x000fe40004000000 */
        /* <DEDUP_REMOVED lines=42> */
.L_x_2211:
[----:B------:R-:W-:-:S04]  /*4de0*/  MOV R25, c[0x0][0x32c] ;  /* 0x0000cb0000197a02 */ /* 0x000fc80000000f00 */
[----:B------:R-:W-:-:S13]  /*4df0*/  ISETP.NE.AND P0, PT, R25, 0x1, PT ;  /* 0x000000011900780c */ /* 0x000fda0003f05270 */
[----:B------:R-:W-:-:S05]  /*4e00*/  @P0 IMAD.HI.U32 R25, R3, c[0x0][0x330], RZ ;  /* 0x0000cc0003190a27 */ /* 0x000fca00078e00ff */
[----:B------:R-:W-:Y:S02]  /*4e10*/  @P0 SHF.R.U32.HI R3, RZ, c[0x0][0x334], R25 ;  /* 0x0000cd00ff030a19 */ /* 0x000fe40000011619 */
.L_x_2212:
[----:B------:R-:W-:Y:S05]  /*4e20*/  BSYNC B0 ;  /* 0x0000000000007941 */ /* 0x000fea0003800000 */
.L_x_2210:
[----:B------:R-:W-:-:S05]  /*4e30*/  IMAD R3, R3, c[0x0][0x32c], R11 ;  /* 0x0000cb0003037a24 */ /* 0x000fca00078e020b */
[----:B------:R-:W-:Y:S02]  /*4e40*/  IADD3 R25, R3, c[0x0][0x32c], RZ ;  /* 0x0000cb0003197a10 */ /* 0x000fe40007ffe0ff */
[----:B------:R-:W-:Y:S02]  /*4e50*/  IMNMX R0, R0, R3, !PT ;  /* 0x0000000300007217 */ /* 0x000fe40007800200 */
[----:B------:R-:W-:Y:S02]  /*4e60*/  IMNMX R2, R2, R25, PT ;  /* 0x0000001902027217 */ /* 0x000fe40003800200 */
.L_x_2209:
[----:B------:R-:W-:Y:S02]  /*4e70*/  ISETP.NE.AND P0, PT, R23, RZ, PT ;  /* 0x000000ff1700720c */ /* 0x000fe40003f05270 */
[----:B------:R-:W-:Y:S02]  /*4e80*/  P2R R3, PR, RZ, 0x40 ;  /* 0x00000040ff037803 */ /* 0x000fe40000000000 */
        /* <DEDUP_REMOVED lines=76> */
[----:B------:R-:W-:Y:S02]  /*5350*/  ISETP.GT.AND P0, PT, R0, 0x1, !P6 ;  /* 0x000000010000780c */ /* 0x000fe40007704270 */
[----:B------:R-:W-:Y:S02]  /*5360*/  ISETP.NE.AND P6, PT, R3, RZ, PT ;  /* 0x000000ff0300720c */ /* 0x000fe40003fc5270 */
[----:B------:R-:W-:Y:S01]  /*5370*/  ISETP.LT.OR P0, PT, R2, 0x2, P0 ;  /* 0x000000020200780c */ /* 0x000fe20000701670 */
[----:B------:R-:W1:Y:S03]  /*5380*/  SHFL.IDX PT, R3, R7, 0x3, 0x1c1f ;  /* 0x007c1f0007037f89 */ /* 0x000e6600000e0000 */
[----:B------:R-:W-:-:S02]  /*5390*/  FSEL R78, R141, -INF , !P0 ;  /* 0xff8000008d4e7808 */ /* 0x000fc40004000000 */
        /* <DEDUP_REMOVED lines=83> */
.L_x_2215:
[----:B------:R-:W-:-:S04]  /*58d0*/  MOV R4, c[0x0][0x32c] ;  /* 0x0000cb0000047a02 */ /* 0x000fc80000000f00 */
[----:B------:R-:W-:-:S13]  /*58e0*/  ISETP.NE.AND P0, PT, R4, 0x1, PT ;  /* 0x000000010400780c */ /* 0x000fda0003f05270 */
[----:B------:R-:W-:-:S05]  /*58f0*/  @P0 IMAD.HI.U32 R4, R3, c[0x0][0x330], RZ ;  /* 0x0000cc0003040a27 */ /* 0x000fca00078e00ff */
[----:B------:R-:W-:Y:S02]  /*5900*/  @P0 SHF.R.U32.HI R3, RZ, c[0x0][0x334], R4 ;  /* 0x0000cd00ff030a19 */ /* 0x000fe40000011604 */
.L_x_2216:
[----:B------:R-:W-:Y:S05]  /*5910*/  BSYNC B0 ;  /* 0x0000000000007941 */ /* 0x000fea0003800000 */
.L_x_2214:
[----:B------:R-:W-:-:S05]  /*5920*/  IMAD R3, R3, c[0x0][0x32c], R11 ;  /* 0x0000cb0003037a24 */ /* 0x000fca00078e020b */
[----:B------:R-:W-:Y:S02]  /*5930*/  IADD3 R4, R3, c[0x0][0x32c], RZ ;  /* 0x0000cb0003047a10 */ /* 0x000fe40007ffe0ff */
[----:B------:R-:W-:Y:S02]  /*5940*/  IMNMX R0, R0, R3, !PT ;  /* 0x0000000300007217 */ /* 0x000fe40007800200 */
[----:B------:R-:W-:Y:S02]  /*5950*/  IMNMX R2, R2, R4, PT ;  /* 0x0000000402027217 */ /* 0x000fe40003800200 */
.L_x_2213:
[----:B------:R-:W-:Y:S01]  /*5960*/  ISETP.NE.AND P0, PT, R23, RZ, PT ;  /* 0x000000ff1700720c */ /* 0x000fe20003f05270 */
[----:B------:R-:W-:Y:S01]  /*5970*/  LDSM.16.MT88.4 R32, [R196] ;  /* 0x00000000c420783b */ /* 0x000fe20000004200 */
[----:B------:R-:W-:Y:S01]  /*5980*/  FMNMX.FTZ R3, R26, R27, !PT ;  /* 0x0000001b1a037209 */ /* 0x000fe20007810000 */
[----:B------:R-:W-:Y:S01]  /*5990*/  IMAD.MOV.U32 R153, RZ, RZ, R63 ;  /* 0x000000ffff997224 */ /* 0x000fe200078e003f */
[----:B------:R-:W-:Y:S01]  /*59a0*/  ISETP.GT.AND P0, PT, R0, 0x8, !P0 ;  /* 0x000000080000780c */ /* 0x000fe20004704270 */
[----:B------:R-:W-:Y:S01]  /*59b0*/  LDSM.16.MT88.4 R40, [R200] ;  /* 0x00000000c828783b */ /* 0x000fe20000004200 */
[----:B------:R-:W-:-:S02]  /*59c0*/  FMNMX.FTZ R3, R28, R3, !PT ;  /* 0x000000031c037209 */ /* 0x000fc40007810000 */
[----:B------:R-:W-:Y:S01]  /*59d0*/  ISETP.LT.OR P0, PT, R2, 0x9, P0 ;  /* 0x000000090200780c */ /* 0x000fe20000701670 */
[----:B------:R-:W-:Y:S01]  /*59e0*/  LDSM.16.MT88.4 R56, [R199] ;  /* 0x00000000c738783b */ /* 0x000fe20000004200 */
[----:B------:R-:W-:Y:S02]  /*59f0*/  FMNMX.FTZ R3, R29, R3, !PT ;  /* 0x000000031d037209 */ /* 0x000fe40007810000 */
[----:B------:R-:W-:Y:S01]  /*5a00*/  FSEL R81, R138, -INF , !P0 ;  /* 0xff8000008a517808 */ /* 0x000fe20004000000 */
[----:B------:R-:W-:Y:S01]  /*5a10*/  LDSM.16.MT88.4 R64, [R196+0x800] ;  /* 0x00080000c440783b */ /* 0x000fe20000004200 */
        /* <DEDUP_REMOVED lines=38> */
[----:B------:R-:W-:Y:S02]  /*5c80*/  ISETP.GT.AND P0, PT, R0, 0x20, !P0 ;  /* 0x000000200000780c */ /* 0x000fe40004704270 */
[----:B------:R-:W-:Y:S01]  /*5c90*/  IADD3 R211, R211, -0x2, RZ ;  /* 0xfffffffed3d37810 */ /* 0x000fe20007ffe0ff */
        /* <DEDUP_REMOVED lines=23> */
[----:B------:R-:W-:Y:S01]  /*5e10*/  FMUL.FTZ R3, R114, c[0x0][0x2d0] ;  /* 0x0000b40072037a20 */ /* 0x000fe20000410000 */
[----:B------:R-:W-:Y:S02]  /*5e20*/  ISETP.NE.AND P4, PT, R13, RZ, PT ;  /* 0x000000ff0d00720c */ /* 0x000fe40003f85270 */
[----:B------:R-:W-:-:S04]  /*5e30*/  ISETP.LT.OR P0, PT, R2, 0x32, P0 ;  /* 0x000000320200780c */ /* 0x000fc80000701670 */
[----:B------:R-:W-:Y:S02]  /*5e40*/  FSEL R152, R103, -INF , !P0 ;  /* 0xff80000067987808 */ /* 0x000fe40004000000 */
[----:B------:R-:W-:Y:S02]  /*5e50*/  ISETP.GT.AND P0, PT, R0, 0x38, !P3 ;  /* 0x000000380000780c */ /* 0x000fe40005f04270 */
[----:B------:R-:W-:Y:S02]  /*5e60*/  ISETP.NE.AND P3, PT, R14, RZ, PT ;  /* 0x000000ff0e00720c */ /* 0x000fe40003f65270 */
[----:B------:R-:W-:-:S04]  /*5e70*/  ISETP.LT.OR P0, PT, R2, 0x39, P0 ;  /* 0x000000390200780c */ /* 0x000fc80000701670 */
[----:B------:R-:W-:Y:S02]  /*5e80*/  FSEL R162, R94, -INF , !P0 ;  /* 0xff8000005ea27808 */ /* 0x000fe40004000000 */
[C---:B------:R-:W-:Y:S02]  /*5e90*/  ISETP.GT.AND P0, PT, R0.reuse, 0x39, !P2 ;  /* 0x000000390000780c */ /* 0x040fe40005704270 */
[----:B------:R-:W-:Y:S02]  /*5ea0*/  ISETP.GT.AND P2, PT, R0, 0x40, !P3 ;  /* 0x000000400000780c */ /* 0x000fe40005f44270 */
[C---:B------:R-:W-:Y:S02]  /*5eb0*/  ISETP.LT.OR P0, PT, R2.reuse, 0x3a, P0 ;  /* 0x0000003a0200780c */ /* 0x040fe40000701670 */
[----:B------:R-:W-:Y:S02]  /*5ec0*/  ISETP.LT.OR P3, PT, R2, 0x41, P2 ;  /* 0x000000410200780c */ /* 0x000fe40001761670 */
[----:B------:R-:W-:-:S02]  /*5ed0*/  FSEL R165, R95, -INF , !P0 ;  /* 0xff8000005fa57808 */ /* 0x000fc40004000000 */
[----:B------:R-:W-:Y:S02]  /*5ee0*/  ISETP.GT.AND P0, PT, R0, 0x1, !P6 ;  /* 0x000000010000780c */ /* 0x000fe40007704270 */
[----:B------:R-:W-:Y:S02]  /*5ef0*/  ISETP.NE.AND P6, PT, R6, RZ, PT ;  /* 0x000000ff0600720c */ /* 0x000fe40003fc5270 */
[----:B------:R-:W-:Y:S02]  /*5f00*/  ISETP.LT.OR P0, PT, R2, 0x2, P0 ;  /* 0x000000020200780c */ /* 0x000fe40000701670 */
[----:B------:R-:W-:Y:S02]  /*5f10*/  FSEL R161, R154, -INF , !P3 ;  /* 0xff8000009aa17808 */ /* 0x000fe40005800000 */
[----:B------:R-:W-:Y:S02]  /*5f20*/  FSEL R77, R143, -INF , !P0 ;  /* 0xff8000008f4d7808 */ /* 0x000fe40004000000 */
[----:B------:R-:W-:-:S02]  /*5f30*/  ISETP.GT.AND P0, PT, R0, RZ, !P1 ;  /* 0x000000ff0000720c */ /* 0x000fc40004f04270 */
[----:B------:R-:W-:Y:S02]  /*5f40*/  ISETP.GT.AND P1, PT, R0, 0x41, !P4 ;  /* 0x000000410000780c */ /* 0x000fe40006724270 */
[----:B------:R-:W-:Y:S02]  /*5f50*/  ISETP.LT.OR P0, PT, R2, 0x1, P0 ;  /* 0x000000010200780c */ /* 0x000fe40000701670 */
[----:B------:R-:W-:Y:S02]  /*5f60*/  ISETP.GT.AND P4, PT, R0, 0x49, !P6 ;  /* 0x000000490000780c */ /* 0x000fe40007784270 */
[----:B------:R-:W-:Y:S02]  /*5f70*/  FSEL R76, R142, -INF , !P0 ;  /* 0xff8000008e4c7808 */ /* 0x000fe40004000000 */
[----:B------:R-:W-:Y:S02]  /*5f80*/  FSETP.NEU.FTZ.AND P0, PT, R114, -INF , PT ;  /* 0xff8000007200780b */ /* 0x000fe40003f1d000 */
[----:B------:R-:W-:-:S02]  /*5f90*/  FMNMX.FTZ R7, R76, R77, !PT ;  /* 0x0000004d4c077209 */ /* 0x000fc40007810000 */
[----:B------:R-:W-:Y:S02]  /*5fa0*/  FSEL R4, R3, RZ, P0 ;  /* 0x000000ff03047208 */ /* 0x000fe40000000000 */
[----:B------:R-:W-:Y:S02]  /*5fb0*/  FMNMX.FTZ R3, R25, R30, !PT ;  /* 0x0000001e19037209 */ /* 0x000fe40007810000 */
[----:B------:R-:W-:Y:S01]  /*5fc0*/  ISETP.LT.OR P2, PT, R2, 0x42, P1 ;  /* 0x000000420200780c */ /* 0x000fe20000f41670 */
[----:B------:R-:W-:Y:S01]  /*5fd0*/  FFMA.FTZ R6, R26, c[0x0][0x2d0], -R4 ;  /* 0x0000b4001a067a23 */ /* 0x000fe20000010804 */
[----:B------:R-:W-:Y:S02]  /*5fe0*/  FMNMX.FTZ R3, R36, R3, !PT ;  /* 0x0000000324037209 */ /* 0x000fe40007810000 */
[----:B------:R-:W-:Y:S01]  /*5ff0*/  FSEL R160, R155, -INF , !P2 ;  /* 0xff8000009ba07808 */ /* 0x000fe20005000000 */
        /* <DEDUP_REMOVED lines=35> */
[----:B--2---:R-:W-:-:S03]  /*6230*/  F2FP.PACK_AB R14, R249, R248 ;  /* 0x000000f8f90e723e */ /* 0x004fc600000000ff */
        /* <DEDUP_REMOVED lines=13> */
[----:B------:R-:W-:Y:S01]  /*6310*/  ISETP.GT.AND P0, PT, R0, 0x48, !P5 ;  /* 0x000000480000780c */ /* 0x000fe20006f04270 */
[----:B------:R-:W-:Y:S01]  /*6320*/  FFMA.FTZ R6, R25, c[0x0][0x2d0], -R3 ;  /* 0x0000b40019067a23 */ /* 0x000fe20000010803 */
[----:B------:R-:W-:Y:S02]  /*6330*/  FMNMX.FTZ R5, R86, R5, !PT ;  /* 0x0000000556057209 */ /* 0x000fe40007810000 */
[----:B------:R-:W-:Y:S01]  /*6340*/  ISETP.LT.OR P1, PT, R2, 0x49, P0 ;  /* 0x000000490200780c */ /* 0x000fe20000721670 */
[----:B------:R1:W-:Y:S01]  /*6350*/  MUFU.EX2 R243, R6 ;  /* 0x0000000600f37308 */ /* 0x0003e20000000800 */
[----:B------:R-:W-:-:S02]  /*6360*/  FMNMX.FTZ R5, R88, R5, !PT ;  /* 0x0000000558057209 */ /* 0x000fc40007810000 */
[----:B------:R-:W-:Y:S01]  /*6370*/  ISETP.LT.OR P0, PT, R2, 0x4a, P4 ;  /* 0x0000004a0200780c */ /* 0x000fe20002701670 */
[----:B------:R-:W-:Y:S01]  /*6380*/  FFMA.FTZ R2, R37, c[0x0][0x2d0], -R3 ;  /* 0x0000b40025027a23 */ /* 0x000fe20000010803 */
[----:B------:R-:W-:Y:S02]  /*6390*/  FMNMX.FTZ R5, R91, R5, !PT ;  /* 0x000000055b057209 */ /* 0x000fe40007810000 */
[----:B------:R-:W-:Y:S01]  /*63a0*/  FSEL R159, R98, -INF , !P1 ;  /* 0xff800000629f7808 */ /* 0x000fe20004800000 */
[----:B------:R-:W-:Y:S01]  /*63b0*/  MUFU.EX2 R239, R2 ;  /* 0x0000000200ef7308 */ /* 0x000fe20000000800 */
[----:B------:R-:W-:Y:S02]  /*63c0*/  FMNMX.FTZ R5, R136, R5, !PT ;  /* 0x0000000588057209 */ /* 0x000fe40007810000 */
[----:B------:R-:W-:Y:S02]  /*63d0*/  FSEL R158, R99, -INF , !P0 ;  /* 0xff800000639e7808 */ /* 0x000fe40004000000 */
[----:B------:R-:W-:-:S02]  /*63e0*/  FMNMX.FTZ R5, R144, R5, !PT ;  /* 0x0000000590057209 */ /* 0x000fc40007810000 */
[----:B-1----:R-:W-:Y:S02]  /*63f0*/  FMNMX.FTZ R6, R139, R7, !PT ;  /* 0x000000078b067209 */ /* 0x002fe40007810000 */
[----:B------:R-:W-:Y:S02]  /*6400*/  FMNMX.FTZ R5, R146, R5, !PT ;  /* 0x0000000592057209 */ /* 0x000fe40007810000 */
[----:B------:R-:W-:Y:S02]  /*6410*/  FMNMX.FTZ R6, R152, R6, !PT ;  /* 0x0000000698067209 */ /* 0x000fe40007810000 */
[----:B------:R-:W-:Y:S02]  /*6420*/  FMNMX.FTZ R5, R149, R5, !PT ;  /* 0x0000000595057209 */ /* 0x000fe40007810000 */
[----:B------:R-:W-:Y:S02]  /*6430*/  FMNMX.FTZ R6, R162, R6, !PT ;  /* 0x00000006a2067209 */ /* 0x000fe40007810000 */
[----:B------:R-:W-:-:S04]  /*6440*/  FMNMX.FTZ R5, R164, R5, !PT ;  /* 0x00000005a4057209 */ /* 0x000fc80007810000 */
        /* <DEDUP_REMOVED lines=17> */
[----:B------:R-:W-:Y:S01]  /*6560*/  FFMA.FTZ R6, R60, c[0x0][0x2d0], -R3 ;  /* 0x0000b4003c067a23 */ /* 0x000fe20000010803 */
[----:B--2---:R-:W-:Y:S02]  /*6570*/  F2FP.PACK_AB R15, R239, R241 ;  /* 0x000000f1ef0f723e */ /* 0x004fe400000000ff */
[----:B------:R-:W-:Y:S01]  /*6580*/  FMNMX.FTZ R5, R161, R5, !PT ;  /* 0x00000005a1057209 */ /* 0x000fe20007810000 */
[----:B------:R-:W-:Y:S03]  /*6590*/  MUFU.EX2 R232, R6 ;  /* 0x0000000600e87308 */ /* 0x000fe60000000800 */
[----:B------:R-:W-:Y:S01]  /*65a0*/  FMNMX.FTZ R2, R160, R5, !PT ;  /* 0x00000005a0027209 */ /* 0x000fe20007810000 */
[----:B------:R-:W-:Y:S01]  /*65b0*/  FFMA.FTZ R5, R48, c[0x0][0x2d0], -R4 ;  /* 0x0000b40030057a23 */ /* 0x000fe20000010804 */
[----:B------:R-:W-:Y:S02]  /*65c0*/  HMMA.16816.F32 R44, R12, R32, RZ ;  /* 0x000000200c2c723c */ /* 0x000fe400000018ff */
[----:B------:R-:W-:Y:S01]  /*65d0*/  FMNMX.FTZ R2, R159, R2, !PT ;  /* 0x000000029f027209 */ /* 0x000fe20007810000 */
[----:B------:R2:W3:Y:S03]  /*65e0*/  MUFU.EX2 R244, R5 ;  /* 0x0000000500f47308 */ /* 0x0004e60000000800 */
[----:B------:R-:W-:-:S02]  /*65f0*/  FMNMX.FTZ R2, R158, R2, !PT ;  /* 0x000000029e027209 */ /* 0x000fc40007810000 */
[----:B------:R-:W-:Y:S03]  /*6600*/  HMMA.16816.F32 R52, R12, R40, RZ ;  /* 0x000000280c34723c */ /* 0x000fe600000018ff */
[----:B------:R-:W4:Y:S01]  /*6610*/  SHFL.BFLY PT, R7, R2, 0x2, 0x1f ;  /* 0x0c401f0002077f89 */ /* 0x000f2200000e0000 */
[----:B-1----:R-:W-:Y:S01]  /*6620*/  FMNMX.FTZ R112, R0, R8, !PT ;  /* 0x0000000800707209 */ /* 0x002fe20007810000 */
[----:B------:R-:W-:-:S03]  /*6630*/  FFMA.FTZ R0, R62, c[0x0][0x2d0], -R3 ;  /* 0x0000b4003e007a23 */ /* 0x000fc60000010803 */
[----:B------:R-:W-:Y:S01]  /*6640*/  HMMA.16816.F32 R24, R12, R56, RZ ;  /* 0x000000380c18723c */ /* 0x000fe200000018ff */
[----:B------:R-:W-:Y:S01]  /*6650*/  FSETP.NEU.FTZ.AND P0, PT, R112, -INF , PT ;  /* 0xff8000007000780b */ /* 0x000fe20003f1d000 */
[----:B--2---:R-:W-:Y:S01]  /*6660*/  FFMA.FTZ R5, R50, c[0x0][0x2d0], -R4 ;  /* 0x0000b40032057a23 */ /* 0x004fe20000010804 */
[----:B------:R1:W-:Y:S01]  /*6670*/  MUFU.EX2 R237, R0 ;  /* 0x0000000000ed7308 */ /* 0x0003e20000000800 */
[----:B---3--:R-:W-:-:S04]  /*6680*/  F2FP.PACK_AB R8, R244, R251 ;  /* 0x000000fbf408723e */ /* 0x008fc800000000ff */
[C---:B------:R-:W-:Y:S03]  /*6690*/  HMMA.16816.F32 R28, R12.reuse, R34, RZ ;  /* 0x000000220c1c723c */ /* 0x040fe600000018ff */
[----:B------:R2:W-:Y:S05]  /*66a0*/  MUFU.EX2 R245, R5 ;  /* 0x0000000500f57308 */ /* 0x0005ea0000000800 */
[C---:B------:R-:W-:Y:S01]  /*66b0*/  HMMA.16816.F32 R20, R12.reuse, R42, RZ ;  /* 0x0000002a0c14723c */ /* 0x040fe200000018ff */
[----:B-1----:R-:W-:Y:S02]  /*66c0*/  FFMA.FTZ R0, R68, c[0x0][0x2d0], -R3 ;  /* 0x0000b40044007a23 */ /* 0x002fe40000010803 */
[----:B------:R-:W-:Y:S02]  /*66d0*/  LDSM.16.MT88.4 R68, [R199+0x800] ;  /* 0x00080000c744783b */ /* 0x000fe40000004200 */
[----:B------:R-:W1:Y:S03]  /*66e0*/  MUFU.EX2 R240, R0 ;  /* 0x0000000000f07308 */ /* 0x000e660000000800 */
[----:B------:R-:W-:Y:S01]  /*66f0*/  HMMA.16816.F32 R16, R12, R38, RZ ;  /* 0x000000260c10723c */ /* 0x000fe200000018ff */
[----:B--2---:R-:W-:-:S04]  /*6700*/  FFMA.FTZ R5, R51, c[0x0][0x2d0], -R4 ;  /* 0x0000b40033057a23 */ /* 0x004fc80000010804 */
[----:B------:R2:W3:Y:S01]  /*6710*/  MUFU.EX2 R246, R5 ;  /* 0x0000000500f67308 */ /* 0x0004e20000000800 */
[----:B-1----:R-:W-:Y:S01]  /*6720*/  F2FP.PACK_AB R11, R240, R237 ;  /* 0x000000edf00b723e */ /* 0x002fe200000000ff */
[----:B--2---:R-:W-:Y:S01]  /*6730*/  FFMA.FTZ R5, R61, c[0x0][0x2d0], -R4 ;  /* 0x0000b4003d057a23 */ /* 0x004fe20000010804 */
[----:B---3--:R-:W-:Y:S01]  /*6740*/  F2FP.PACK_AB R10, R246, R245 ;  /* 0x000000f5f60a723e */ /* 0x008fe200000000ff */
[----:B------:R-:W1:Y:S04]  /*6750*/  LDSM.16.MT88.4 R60, [R200+0x800] ;  /* 0x00080000c83c783b */ /* 0x000e680000004200 */
[----:B------:R2:W-:Y:S02]  /*6760*/  MUFU.EX2 R247, R5 ;  /* 0x0000000500f77308 */ /* 0x0005e40000000800 */
[----:B--2---:R-:W-:-:S02]  /*6770*/  FFMA.FTZ R5, R49, c[0x0][0x2d0], -R3 ;  /* 0x0000b40031057a23 */ /* 0x004fc40000010803 */
[C---:B------:R-:W-:Y:S04]  /*6780*/  HMMA.16816.F32 R48, R12.reuse, R36, RZ ;  /* 0x000000240c30723c */ /* 0x040fe800000018ff */
[----:B------:R4:W2:Y:S04]  /*6790*/  MUFU.EX2 R233, R5 ;  /* 0x0000000500e97308 */ /* 0x0008a80000000800 */
[----:B------:R-:W-:Y:S01]  /*67a0*/  HMMA.16816.F32 R12, R12, R58, RZ ;  /* 0x0000003a0c0c723c */ /* 0x000fe200000018ff */
[----:B----4-:R-:W-:Y:S01]  /*67b0*/  FMNMX.FTZ R5, R2, R7, !PT ;  /* 0x0000000702057209 */ /* 0x010fe20007810000 */
[----:B------:R-:W-:Y:S01]  /*67c0*/  FMUL.FTZ R2, R112, c[0x0][0x2d0] ;  /* 0x0000b40070027a20 */ /* 0x000fe20000410000 */
[----:B--2---:R-:W-:-:S03]  /*67d0*/  F2FP.PACK_AB R9, R232, R233 ;  /* 0x000000e9e809723e */ /* 0x004fc600000000ff */
[----:B------:R-:W2:Y:S01]  /*67e0*/  SHFL.BFLY PT, R6, R5, 0x1, 0x1f ;  /* 0x0c201f0005067f89 */ /* 0x000ea200000e0000 */
[----:B------:R-:W-:-:S03]  /*67f0*/  FSEL R2, R2, RZ, P0 ;  /* 0x000000ff02027208 */ /* 0x000fc60000000000 */
[----:B------:R-:W-:Y:S02]  /*6800*/  HMMA.16816.F32 R108, R8, R64, R44 ;  /* 0x00000040086c723c */ /* 0x000fe4000000182c */
[----:B------:R-:W-:-:S04]  /*6810*/  FFMA.FTZ R0, R79, c[0x0][0x2d0], -R2 ;  /* 0x0000b4004f007a23 */ /* 0x000fc80000010802 */
[----:B------:R3:W-:Y:S02]  /*6820*/  MUFU.EX2 R230, R0 ;  /* 0x0000000000e67308 */ /* 0x0007e40000000800 */
[C---:B-1----:R-:W-:Y:S08]  /*6830*/  HMMA.16816.F32 R52, R8.reuse, R60, R52 ;  /* 0x0000003c0834723c */ /* 0x042ff00000001834 */
[----:B------:R-:W-:Y:S01]  /*6840*/  HMMA.16816.F32 R48, R8, R72, R48 ;  /* 0x000000480830723c */ /* 0x000fe20000001830 */
[----:B--2---:R-:W-:Y:S01]  /*6850*/  FMNMX.FTZ R5, R5, R6, !PT ;  /* 0x0000000605057209 */ /* 0x004fe20007810000 */
[----:B------:R-:W-:-:S02]  /*6860*/  FFMA.FTZ R6, R83, c[0x0][0x2d0], -R2 ;  /* 0x0000b40053067a23 */ /* 0x000fc40000010802 */
[--C-:B---3--:R-:W-:Y:S01]  /*6870*/  FFMA.FTZ R0, R78, c[0x0][0x2d0], -R2.reuse ;  /* 0x0000b4004e007a23 */ /* 0x108fe20000010802 */
[----:B------:R-:W-:Y:S01]  /*6880*/  FSETP.NEU.FTZ.AND P0, PT, R5, -INF , PT ;  /* 0xff8000000500780b */ /* 0x000fe20003f1d000 */
[----:B------:R-:W-:Y:S02]  /*6890*/  MUFU.EX2 R228, R6 ;  /* 0x0000000600e47308 */ /* 0x000fe40000000800 */
[C---:B------:R-:W-:Y:S06]  /*68a0*/  HMMA.16816.F32 R44, R8.reuse, R68, R24 ;  /* 0x00000044082c723c */ /* 0x040fec0000001818 */
[----:B------:R1:W2:Y:S02]  /*68b0*/  MUFU.EX2 R7, R0 ;  /* 0x0000000000077308 */ /* 0x0002a40000000800 */
[C---:B------:R-:W-:Y:S08]  /*68c0*/  HMMA.16816.F32 R100, R8.reuse, R66, R28 ;  /* 0x000000420864723c */ /* 0x040ff0000000181c */
[----:B------:R-:W-:Y:S01]  /*68d0*/  HMMA.16816.F32 R96, R8, R62, R20 ;  /* 0x0000003e0860723c */ /* 0x000fe20000001814 */
[----:B-1----:R-:W-:-:S07]  /*68e0*/  FFMA.FTZ R0, R82, c[0x0][0x2d0], -R2 ;  /* 0x0000b40052007a23 */ /* 0x002fce0000010802 */
[C---:B------:R-:W-:Y:S01]  /*68f0*/  HMMA.16816.F32 R104, R8.reuse, R74, R16 ;  /* 0x0000004a0868723c */ /* 0x040fe20000001810 */
[----:B------:R1:W3:Y:S07]  /*6900*/  MUFU.EX2 R229, R0 ;  /* 0x0000000000e57308 */ /* 0x0002ee0000000800 */
[----:B------:R-:W-:Y:S07]  /*6910*/  HMMA.16816.F32 R92, R8, R70, R12 ;  /* 0x00000046085c723c */ /* 0x000fee000000180c */
[----:B--2---:R-:W-:Y:S01]  /*6920*/  F2FP.PACK_AB R8, R7, R230 ;  /* 0x000000e60708723e */ /* 0x004fe200000000ff */
[----:B------:R-:W-:-:S02]  /*6930*/  FADD.FTZ R7, R230, R7 ;  /* 0x00000007e6077221 */ /* 0x000fc40000010000 */
[----:B-1----:R-:W-:Y:S01]  /*6940*/  FMUL.FTZ R0, R5, c[0x0][0x2d0] ;  /* 0x0000b40005007a20 */ /* 0x002fe20000410000 */
[----:B---3--:R-:W-:Y:S01]  /*6950*/  F2FP.PACK_AB R10, R228, R229 ;  /* 0x000000e5e40a723e */ /* 0x008fe200000000ff */
[----:B------:R-:W-:-:S03]  /*6960*/  FADD.FTZ R7, R229, R7 ;  /* 0x00000007e5077221 */ /* 0x000fc60000010000 */
[----:B------:R-:W-:Y:S01]  /*6970*/  FSEL R0, R0, RZ, P0 ;  /* 0x000000ff00007208 */ /* 0x000fe20000000000 */
[----:B------:R-:W-:-:S04]  /*6980*/  FADD.FTZ R7, R228, R7 ;  /* 0x00000007e4077221 */ /* 0x000fc80000010000 */
        /* <DEDUP_REMOVED lines=44> */
[----:B-1----:R-:W-:-:S03]  /*6c50*/  FFMA.FTZ R6, R118, c[0x0][0x2d0], -R4 ;  /* 0x0000b40076067a23 */ /* 0x002fc60000010804 */
[----:B------:R-:W-:Y:S01]  /*6c60*/  LDSM.16.MT88.4 R64, [R200+0x1800] ;  /* 0x00180000c840783b */ /* 0x000fe20000004200 */
[----:B------:R1:W-:Y:S02]  /*6c70*/  MUFU.EX2 R219, R6 ;  /* 0x0000000600db7308 */ /* 0x0003e40000000800 */
[C---:B------:R-:W-:Y:S01]  /*6c80*/  HMMA.16816.F32 R140, R8.reuse, R60, R20 ;  /* 0x0000003c088c723c */ /* 0x040fe20000001814 */
[----:B------:R-:W-:Y:S07]  /*6c90*/  LDSM.16.MT88.4 R20, [R200+0x1000] ;  /* 0x00100000c814783b */ /* 0x000fee0000004200 */
[----:B------:R-:W-:Y:S01]  /*6ca0*/  HMMA.16816.F32 R88, R8, R72, R16 ;  /* 0x000000480858723c */ /* 0x000fe20000001810 */
[----:B------:R-:W5:Y:S01]  /*6cb0*/  LDSM.16.MT88.4 R16, [R196+0x1000] ;  /* 0x00100000c410783b */ /* 0x000f620000004200 */
[----:B-1----:R-:W-:-:S06]  /*6cc0*/  FFMA.FTZ R6, R121, c[0x0][0x2d0], -R4 ;  /* 0x0000b40079067a23 */ /* 0x002fcc0000010804 */
[C---:B------:R-:W-:Y:S01]  /*6cd0*/  HMMA.16816.F32 R132, R8.reuse, R68, R12 ;  /* 0x000000440884723c */ /* 0x040fe2000000180c */
[----:B------:R1:W-:Y:S07]  /*6ce0*/  MUFU.EX2 R220, R6 ;  /* 0x0000000600dc7308 */ /* 0x0003ee0000000800 */
[C---:B------:R-:W-:Y:S01]  /*6cf0*/  HMMA.16816.F32 R84, R8.reuse, R74, R36 ;  /* 0x0000004a0854723c */ /* 0x040fe20000001824 */
[----:B------:R-:W-:Y:S07]  /*6d00*/  LDSM.16.MT88.4 R72, [R199+0x1800] ;  /* 0x00180000c748783b */ /* 0x000fee0000004200 */
[----:B------:R-:W-:Y:S01]  /*6d10*/  HMMA.16816.F32 R80, R8, R62, R40 ;  /* 0x0000003e0850723c */ /* 0x000fe20000001828 */
[----:B------:R-:W-:Y:S01]  /*6d20*/  LDSM.16.MT88.4 R60, [R196+0x1800] ;  /* 0x00180000c43c783b */ /* 0x000fe20000004200 */
[----:B-1----:R-:W-:-:S04]  /*6d30*/  FFMA.FTZ R6, R122, c[0x0][0x2d0], -R4 ;  /* 0x0000b4007a067a23 */ /* 0x002fc80000010804 */
[----:B------:R1:W-:Y:S02]  /*6d40*/  MUFU.EX2 R216, R6 ;  /* 0x0000000600d87308 */ /* 0x0003e40000000800 */
[----:B-1----:R-:W-:-:S06]  /*6d50*/  FFMA.FTZ R6, R123, c[0x0][0x2d0], -R4 ;  /* 0x0000b4007b067a23 */ /* 0x002fcc0000010804 */
[----:B------:R1:W-:Y:S02]  /*6d60*/  MUFU.EX2 R212, R6 ;  /* 0x0000000600d47308 */ /* 0x0003e40000000800 */
[----:B-1----:R-:W-:-:S06]  /*6d70*/  FFMA.FTZ R6, R116, c[0x0][0x2d0], -R3 ;  /* 0x0000b40074067a23 */ /* 0x002fcc0000010803 */
[----:B------:R1:W-:Y:S02]  /*6d80*/  MUFU.EX2 R195, R6 ;  /* 0x0000000600c37308 */ /* 0x0003e40000000800 */
[----:B-1----:R-:W-:-:S06]  /*6d90*/  FFMA.FTZ R6, R115, c[0x0][0x2d0], -R3 ;  /* 0x0000b40073067a23 */ /* 0x002fcc0000010803 */
[----:B------:R1:W1:Y:S02]  /*6da0*/  MUFU.EX2 R194, R6 ;  /* 0x0000000600c27308 */ /* 0x0002640000000800 */
[----:B-1----:R-:W-:Y:S02]  /*6db0*/  FFMA.FTZ R6, R120, c[0x0][0x2d0], -R3 ;  /* 0x0000b40078067a23 */ /* 0x002fe40000010803 */
[----:B------:R-:W-:Y:S01]  /*6dc0*/  HMMA.16816.F32 R120, R8, R70, R32 ;  /* 0x000000460878723c */ /* 0x000fe20000001820 */
[----:B------:R-:W1:Y:S03]  /*6dd0*/  LDSM.16.MT88.4 R68, [R197+0x1800] ;  /* 0x00180000c544783b */ /* 0x000e660000004200 */
[----:B------:R3:W-:Y:S03]  /*6de0*/  MUFU.EX2 R193, R6 ;  /* 0x0000000600c17308 */ /* 0x0007e60000000800 */
[----:B--2---:R-:W-:-:S02]  /*6df0*/  F2FP.PACK_AB R8, R221, R247 ;  /* 0x000000f7dd08723e */ /* 0x004fc400000000ff */
[----:B------:R-:W-:Y:S02]  /*6e00*/  F2FP.PACK_AB R9, R194, R195 ;  /* 0x000000c3c209723e */ /* 0x000fe400000000ff */
[----:B------:R-:W-:Y:S01]  /*6e10*/  F2FP.PACK_AB R10, R220, R219 ;  /* 0x000000dbdc0a723e */ /* 0x000fe200000000ff */
[----:B---3--:R-:W-:-:S04]  /*6e20*/  FFMA.FTZ R6, R128, c[0x0][0x2d0], -R3 ;  /* 0x0000b40080067a23 */ /* 0x008fc80000010803 */
[----:B------:R2:W3:Y:S02]  /*6e30*/  MUFU.EX2 R191, R6 ;  /* 0x0000000600bf7308 */ /* 0x0004e40000000800 */
[----:B--2---:R-:W-:Y:S01]  /*6e40*/  FFMA.FTZ R6, R151, c[0x0][0x2d0], -R4 ;  /* 0x0000b40097067a23 */ /* 0x004fe20000010804 */
[----:B---3--:R-:W-:-:S05]  /*6e50*/  F2FP.PACK_AB R11, R191, R193 ;  /* 0x000000c1bf0b723e */ /* 0x008fca00000000ff */
[----:B------:R2:W-:Y:S02]  /*6e60*/  MUFU.EX2 R192, R6 ;  /* 0x0000000600c07308 */ /* 0x0005e40000000800 */
[C---:B------:R-:W-:Y:S08]  /*6e70*/  HMMA.16816.F32 R32, R8.reuse, R26, R104 ;  /* 0x0000001a0820723c */ /* 0x040ff00000001868 */
[----:B----4-:R-:W-:Y:S01]  /*6e80*/  HMMA.16816.F32 R12, R8, R30, R92 ;  /* 0x0000001e080c723c */ /* 0x010fe2000000185c */
[----:B------:R-:W-:Y:S01]  /*6e90*/  LDSM.16.MT88.4 R92, [R197+0x2000] ;  /* 0x00200000c55c783b */ /* 0x000fe20000004200 */
[----:B--2---:R-:W-:-:S04]  /*6ea0*/  FFMA.FTZ R6, R150, c[0x0][0x2d0], -R4 ;  /* 0x0000b40096067a23 */ /* 0x004fc80000010804 */
[----:B------:R2:W3:Y:S02]  /*6eb0*/  MUFU.EX2 R190, R6 ;  /* 0x0000000600be7308 */ /* 0x0004e40000000800 */
[C---:B-----5:R-:W-:Y:S08]  /*6ec0*/  HMMA.16816.F32 R56, R8.reuse, R16, R108 ;  /* 0x000000100838723c */ /* 0x060ff0000000186c */
[----:B------:R-:W-:Y:S01]  /*6ed0*/  HMMA.16816.F32 R52, R8, R20, R52 ;  /* 0x000000140834723c */ /* 0x000fe20000001834 */
[----:B--2---:R-:W-:-:S07]  /*6ee0*/  FFMA.FTZ R6, R130, c[0x0][0x2d0], -R3 ;  /* 0x0000b40082067a23 */ /* 0x004fce0000010803 */
[C---:B------:R-:W-:Y:S01]  /*6ef0*/  HMMA.16816.F32 R48, R8.reuse, R24, R48 ;  /* 0x000000180830723c */ /* 0x040fe20000001830 */
[----:B------:R2:W-:Y:S07]  /*6f00*/  MUFU.EX2 R189, R6 ;  /* 0x0000000600bd7308 */ /* 0x0005ee0000000800 */
[C---:B------:R-:W-:Y:S08]  /*6f10*/  HMMA.16816.F32 R44, R8.reuse, R28, R44 ;  /* 0x0000001c082c723c */ /* 0x040ff0000000182c */
[----:B------:R-:W-:Y:S01]  /*6f20*/  HMMA.16816.F32 R40, R8, R18, R100 ;  /* 0x000000120828723c */ /* 0x000fe20000001864 */
[----:B--2---:R-:W-:-:S04]  /*6f30*/  FFMA.FTZ R6, R145, c[0x0][0x2d0], -R3 ;  /* 0x0000b40091067a23 */ /* 0x004fc80000010803 */
[----:B------:R2:W4:Y:S03]  /*6f40*/  MUFU.EX2 R188, R6 ;  /* 0x0000000600bc7308 */ /* 0x0005260000000800 */
[----:B------:R-:W-:Y:S07]  /*6f50*/  HMMA.16816.F32 R36, R8, R22, R96 ;  /* 0x000000160824723c */ /* 0x000fee0000001860 */
[----:B------:R-:W-:-:S02]  /*6f60*/  F2FP.PACK_AB R8, R212, R216 ;  /* 0x000000d8d408723e */ /* 0x000fc400000000ff */
[----:B---3--:R-:W-:Y:S01]  /*6f70*/  F2FP.PACK_AB R10, R190, R192 ;  /* 0x000000c0be0a723e */ /* 0x008fe200000000ff */
[----:B--2---:R-:W-:Y:S01]  /*6f80*/  FFMA.FTZ R6, R147, c[0x0][0x2d0], -R3 ;  /* 0x0000b40093067a23 */ /* 0x004fe20000010803 */
[----:B----4-:R-:W-:-:S03]  /*6f90*/  F2FP.PACK_AB R9, R188, R189 ;  /* 0x000000bdbc09723e */ /* 0x010fc600000000ff */
[----:B------:R2:W-:Y:S02]  /*6fa0*/  MUFU.EX2 R187, R6 ;  /* 0x0000000600bb7308 */ /* 0x0005e40000000800 */
[----:B--2---:R-:W-:-:S06]  /*6fb0*/  FFMA.FTZ R6, R148, c[0x0][0x2d0], -R3 ;  /* 0x0000b40094067a23 */ /* 0x004fcc0000010803 */
[----:B------:R2:W3:Y:S02]  /*6fc0*/  MUFU.EX2 R186, R6 ;  /* 0x0000000600ba7308 */ /* 0x0004e40000000800 */
[----:B--2---:R-:W-:Y:S01]  /*6fd0*/  FFMA.FTZ R6, R136, c[0x0][0x2d0], -R2 ;  /* 0x0000b40088067a23 */ /* 0x004fe20000010802 */
[----:B---3--:R-:W-:-:S05]  /*6fe0*/  F2FP.PACK_AB R11, R186, R187 ;  /* 0x000000bbba0b723e */ /* 0x008fca00000000ff */
[----:B------:R2:W-:Y:S02]  /*6ff0*/  MUFU.EX2 R184, R6 ;  /* 0x0000000600b87308 */ /* 0x0005e40000000800 */
[C---:B-1----:R-:W-:Y:S08]  /*7000*/  HMMA.16816.F32 R96, R8.reuse, R70, R32 ;  /* 0x000000460860723c */ /* 0x042ff00000001820 */
[----:B------:R-:W-:Y:S01]  /*7010*/  HMMA.16816.F32 R32, R8, R74, R12 ;  /* 0x0000004a0820723c */ /* 0x000fe2000000180c */
[----:B------:R-:W-:Y:S01]  /*7020*/  LDSM.16.MT88.4 R12, [R199+0x2000] ;  /* 0x00200000c70c783b */ /* 0x000fe20000004200 */
[----:B--2---:R-:W-:-:S04]  /*7030*/  FFMA.FTZ R6, R144, c[0x0][0x2d0], -R2 ;  /* 0x0000b40090067a23 */ /* 0x004fc80000010802 */
[----:B------:R1:W2:Y:S02]  /*7040*/  MUFU.EX2 R185, R6 ;  /* 0x0000000600b97308 */ /* 0x0002a40000000800 */
        /* <DEDUP_REMOVED lines=15> */
[--C-:B-1----:R-:W-:Y:S02]  /*7140*/  FFMA.FTZ R6, R131, c[0x0][0x2d0], -R0.reuse ;  /* 0x0000b40083067a23 */ /* 0x102fe40000010800 */
[----:B------:R-:W1:Y:S04]  /*7150*/  LDSM.16.MT88.4 R128, [R196+0x2000] ;  /* 0x00200000c480783b */ /* 0x000e680000004200 */
[----:B------:R2:W3:Y:S02]  /*7160*/  MUFU.EX2 R181, R6 ;  /* 0x0000000600b57308 */ /* 0x0004e40000000800 */
[----:B--2---:R-:W-:Y:S01]  /*7170*/  FFMA.FTZ R6, R137, c[0x0][0x2d0], -R0 ;  /* 0x0000b40089067a23 */ /* 0x004fe20000010800 */
[----:B---3--:R-:W-:-:S05]  /*7180*/  F2FP.PACK_AB R9, R181, R180 ;  /* 0x000000b4b509723e */ /* 0x008fca00000000ff */
[----:B------:R2:W-:Y:S02]  /*7190*/  MUFU.EX2 R116, R6 ;  /* 0x0000000600747308 */ /* 0x0005e40000000800 */
[----:B--2---:R-:W-:-:S06]  /*71a0*/  FFMA.FTZ R6, R138, c[0x0][0x2d0], -R0 ;  /* 0x0000b4008a067a23 */ /* 0x004fcc0000010800 */
[----:B------:R2:W3:Y:S02]  /*71b0*/  MUFU.EX2 R115, R6 ;  /* 0x0000000600737308 */ /* 0x0004e40000000800 */
[----:B--2---:R-:W-:Y:S01]  /*71c0*/  FFMA.FTZ R6, R175, c[0x0][0x2d0], -R4 ;  /* 0x0000b400af067a23 */ /* 0x004fe20000010804 */
[----:B---3--:R-:W-:-:S05]  /*71d0*/  F2FP.PACK_AB R11, R115, R116 ;  /* 0x00000074730b723e */ /* 0x008fca00000000ff */
[----:B------:R2:W-:Y:S02]  /*71e0*/  MUFU.EX2 R175, R6 ;  /* 0x0000000600af7308 */ /* 0x0005e40000000800 */
[C---:B------:R-:W-:Y:S08]  /*71f0*/  HMMA.16816.F32 R104, R8.reuse, R28, R132 ;  /* 0x0000001c0868723c */ /* 0x040ff00000001884 */
[----:B------:R-:W-:Y:S01]  /*7200*/  HMMA.16816.F32 R124, R8, R16, R124 ;  /* 0x00000010087c723c */ /* 0x000fe2000000187c */
[----:B--2---:R-:W-:-:S04]  /*7210*/  FFMA.FTZ R6, R174, c[0x0][0x2d0], -R4 ;  /* 0x0000b400ae067a23 */ /* 0x004fc80000010804 */
[----:B------:R2:W-:Y:S03]  /*7220*/  MUFU.EX2 R174, R6 ;  /* 0x0000000600ae7308 */ /* 0x0005e60000000800 */
[C---:B------:R-:W-:Y:S08]  /*7230*/  HMMA.16816.F32 R16, R8.reuse, R18, R76 ;  /* 0x000000120810723c */ /* 0x040ff0000000184c */
[----:B------:R-:W-:Y:S01]  /*7240*/  HMMA.16816.F32 R76, R8, R30, R120 ;  /* 0x0000001e084c723c */ /* 0x000fe20000001878 */
[----:B--2---:R-:W-:-:S07]  /*7250*/  FFMA.FTZ R6, R173, c[0x0][0x2d0], -R4 ;  /* 0x0000b400ad067a23 */ /* 0x004fce0000010804 */
[C---:B------:R-:W-:Y:S01]  /*7260*/  HMMA.16816.F32 R140, R8.reuse, R20, R140 ;  /* 0x00000014088c723c */ /* 0x040fe2000000188c */
[----:B------:R-:W-:Y:S01]  /*7270*/  FFMA.FTZ R4, R172, c[0x0][0x2d0], -R4 ;  /* 0x0000b400ac047a23 */ /* 0x000fe20000010804 */
[----:B------:R2:W-:Y:S06]  /*7280*/  MUFU.EX2 R173, R6 ;  /* 0x0000000600ad7308 */ /* 0x0005ec0000000800 */
[C---:B------:R-:W-:Y:S02]  /*7290*/  HMMA.16816.F32 R20, R8.reuse, R22, R80 ;  /* 0x000000160814723c */ /* 0x040fe40000001850 */
[----:B------:R3:W4:Y:S06]  /*72a0*/  MUFU.EX2 R172, R4 ;  /* 0x0000000400ac7308 */ /* 0x00072c0000000800 */
[----:B------:R-:W-:Y:S01]  /*72b0*/  HMMA.16816.F32 R80, R8, R26, R84 ;  /* 0x0000001a0850723c */ /* 0x000fe20000001854 */
[----:B--2---:R-:W-:-:S07]  /*72c0*/  IMAD.MOV.U32 R6, RZ, RZ, R153 ;  /* 0x000000ffff067224 */ /* 0x004fce00078e0099 */
[----:B------:R-:W-:Y:S01]  /*72d0*/  HMMA.16816.F32 R88, R8, R24, R88 ;  /* 0x000000180858723c */ /* 0x000fe20000001858 */
[----:B---3--:R-:W-:Y:S01]  /*72e0*/  FFMA.FTZ R4, R171, c[0x0][0x2d0], -R3 ;  /* 0x0000b400ab047a23 */ /* 0x008fe20000010803 */
[----:B----4-:R-:W-:-:S03]  /*72f0*/  F2FP.PACK_AB R154, R172, R173 ;  /* 0x000000adac9a723e */ /* 0x010fc600000000ff */
[----:B------:R2:W-:Y:S02]  /*7300*/  MUFU.EX2 R171, R4 ;  /* 0x0000000400ab7308 */ /* 0x0005e40000000800 */
[----:B--2---:R-:W-:-:S06]  /*7310*/  FFMA.FTZ R4, R170, c[0x0][0x2d0], -R3 ;  /* 0x0000b400aa047a23 */ /* 0x004fcc0000010803 */
[----:B------:R2:W3:Y:S02]  /*7320*/  MUFU.EX2 R170, R4 ;  /* 0x0000000400aa7308 */ /* 0x0004e40000000800 */
[--C-:B--2---:R-:W-:Y:S01]  /*7330*/  FFMA.FTZ R4, R168, c[0x0][0x2d0], -R3.reuse ;  /* 0x0000b400a8047a23 */ /* 0x104fe20000010803 */
[----:B---3--:R-:W-:Y:S01]  /*7340*/  F2FP.PACK_AB R153, R170, R171 ;  /* 0x000000abaa99723e */ /* 0x008fe200000000ff */
[----:B------:R-:W-:-:S04]  /*7350*/  FFMA.FTZ R3, R167, c[0x0][0x2d0], -R3 ;  /* 0x0000b400a7037a23 */ /* 0x000fc80000010803 */
[----:B------:R2:W-:Y:S08]  /*7360*/  MUFU.EX2 R168, R4 ;  /* 0x0000000400a87308 */ /* 0x0005f00000000800 */
[----:B------:R3:W4:Y:S01]  /*7370*/  MUFU.EX2 R167, R3 ;  /* 0x0000000300a77308 */ /* 0x0007220000000800 */
[----:B--2---:R-:W-:-:S05]  /*7380*/  IMAD.MOV.U32 R4, RZ, RZ, c[0x0][0x2c4] ;  /* 0x0000b100ff047624 */ /* 0x004fca00078e00ff */
[----:B------:R-:W-:Y:S01]  /*7390*/  ISETP.NE.AND P6, PT, R4, 0x1, PT ;  /* 0x000000010400780c */ /* 0x000fe20003fc5270 */
[----:B---3--:R-:W-:Y:S01]  /*73a0*/  FFMA.FTZ R3, R164, c[0x0][0x2d0], -R2 ;  /* 0x0000b400a4037a23 */ /* 0x008fe20000010802 */
[----:B----4-:R-:W-:-:S03]  /*73b0*/  F2FP.PACK_AB R155, R167, R168 ;  /* 0x000000a8a79b723e */ /* 0x010fc600000000ff */
[----:B------:R2:W-:Y:S02]  /*73c0*/  MUFU.EX2 R164, R3 ;  /* 0x0000000300a47308 */ /* 0x0005e40000000800 */
[----:B--2---:R-:W-:-:S06]  /*73d0*/  FFMA.FTZ R3, R163, c[0x0][0x2d0], -R2 ;  /* 0x0000b400a3037a23 */ /* 0x004fcc0000010802 */
[----:B------:R2:W3:Y:S02]  /*73e0*/  MUFU.EX2 R163, R3 ;  /* 0x0000000300a37308 */ /* 0x0004e40000000800 */
[----:B--2---:R-:W-:Y:S01]  /*73f0*/  FFMA.FTZ R3, R166, c[0x0][0x2d0], -R2 ;  /* 0x0000b400a6037a23 */ /* 0x004fe20000010802 */
[----:B---3--:R-:W-:Y:S01]  /*7400*/  F2FP.PACK_AB R8, R163, R164 ;  /* 0x000000a4a308723e */ /* 0x008fe200000000ff */
[----:B------:R-:W-:-:S04]  /*7410*/  IMAD.MOV.U32 R166, RZ, RZ, c[0x0][0x32c] ;  /* 0x0000cb00ffa67624 */ /* 0x000fc800078e00ff */
[----:B------:R2:W-:Y:S02]  /*7420*/  MUFU.EX2 R117, R3 ;  /* 0x0000000300757308 */ /* 0x0005e40000000800 */
[----:B--2---:R-:W-:-:S06]  /*7430*/  FFMA.FTZ R3, R169, c[0x0][0x2d0], -R2 ;  /* 0x0000b400a9037a23 */ /* 0x004fcc0000010802 */
[----:B------:R2:W3:Y:S02]  /*7440*/  MUFU.EX2 R118, R3 ;  /* 0x0000000300767308 */ /* 0x0004e40000000800 */
[----:B--2---:R-:W-:Y:S01]  /*7450*/  FFMA.FTZ R3, R139, c[0x0][0x2d0], -R0 ;  /* 0x0000b4008b037a23 */ /* 0x004fe20000010800 */
[----:B---3--:R-:W-:-:S05]  /*7460*/  F2FP.PACK_AB R10, R118, R117 ;  /* 0x00000075760a723e */ /* 0x008fca00000000ff */
[----:B------:R2:W-:Y:S02]  /*7470*/  MUFU.EX2 R28, R3 ;  /* 0x00000003001c7308 */ /* 0x0005e40000000800 */
[----:B--2---:R-:W-:Y:S01]  /*7480*/  FFMA.FTZ R3, R152, c[0x0][0x2d0], -R0 ;  /* 0x0000b40098037a23 */ /* 0x004fe20000010800 */
[----:B------:R-:W-:-:S05]  /*7490*/  F2FP.PACK_AB R152, R174, R175 ;  /* 0x000000afae98723e */ /* 0x000fca00000000ff */
[----:B------:R2:W3:Y:S02]  /*74a0*/  MUFU.EX2 R31, R3 ;  /* 0x00000003001f7308 */ /* 0x0004e40000000800 */
[C---:B-1----:R-:W-:Y:S08]  /*74b0*/  HMMA.16816.F32 R120, R152.reuse, R128, R56 ;  /* 0x000000809878723c */ /* 0x042ff00000001838 */
[----:B------:R-:W-:Y:S01]  /*74c0*/  HMMA.16816.F32 R132, R152, R130, R40 ;  /* 0x000000829884723c */ /* 0x000fe20000001828 */
[----:B--2---:R-:W-:Y:S01]  /*74d0*/  FFMA.FTZ R3, R162, c[0x0][0x2d0], -R0 ;  /* 0x0000b400a2037a23 */ /* 0x004fe20000010800 */
[----:B---3--:R-:W-:-:S03]  /*74e0*/  F2FP.PACK_AB R9, R31, R28 ;  /* 0x0000001c1f09723e */ /* 0x008fc600000000ff */
        /* <DEDUP_REMOVED lines=8> */
[----:B-1----:R-:W-:Y:S01]  /*7570*/  FFMA.FTZ R3, R176, c[0x0][0x2d0], -R2 ;  /* 0x0000b400b0037a23 */ /* 0x002fe20000010802 */
[----:B--2---:R-:W-:-:S06]  /*7580*/  F2FP.PACK_AB R11, R29, R30 ;  /* 0x0000001e1d0b723e */ /* 0x004fcc00000000ff */
[----:B------:R-:W-:Y:S01]  /*7590*/  HMMA.16816.F32 R152, R152, R14, R32 ;  /* 0x0000000e9898723c */ /* 0x000fe20000001820 */
[----:B------:R1:W-:Y:S07]  /*75a0*/  MUFU.EX2 R32, R3 ;  /* 0x0000000300207308 */ /* 0x0003ee0000000800 */
[C---:B------:R-:W-:Y:S08]  /*75b0*/  HMMA.16816.F32 R88, R8.reuse, R68, R88 ;  /* 0x000000440858723c */ /* 0x040ff00000001858 */
[----:B------:R-:W-:Y:S01]  /*75c0*/  HMMA.16816.F32 R104, R8, R72, R104 ;  /* 0x000000480868723c */ /* 0x000fe20000001868 */
[----:B-1----:R-:W-:-:S04]  /*75d0*/  FFMA.FTZ R3, R178, c[0x0][0x2d0], -R2 ;  /* 0x0000b400b2037a23 */ /* 0x002fc80000010802 */
[----:B------:R1:W2:Y:S03]  /*75e0*/  MUFU.EX2 R34, R3 ;  /* 0x0000000300227308 */ /* 0x0002a60000000800 */
[C---:B------:R-:W-:Y:S08]  /*75f0*/  HMMA.16816.F32 R124, R8.reuse, R60, R124 ;  /* 0x0000003c087c723c */ /* 0x040ff0000000187c */
[----:B------:R-:W-:Y:S01]  /*7600*/  HMMA.16816.F32 R16, R8, R62, R16 ;  /* 0x0000003e0810723c */ /* 0x000fe20000001810 */
[--C-:B-1----:R-:W-:Y:S01]  /*7610*/  FFMA.FTZ R3, R179, c[0x0][0x2d0], -R2.reuse ;  /* 0x0000b400b3037a23 */ /* 0x102fe20000010802 */
[----:B--2---:R-:W-:Y:S01]  /*7620*/  F2FP.PACK_AB R108, R34, R32 ;  /* 0x00000020226c723e */ /* 0x004fe200000000ff */
[----:B------:R-:W-:-:S05]  /*7630*/  FFMA.FTZ R2, R177, c[0x0][0x2d0], -R2 ;  /* 0x0000b400b1027a23 */ /* 0x000fca0000010802 */
[C---:B------:R-:W-:Y:S01]  /*7640*/  HMMA.16816.F32 R140, R8.reuse, R64, R140 ;  /* 0x00000040088c723c */ /* 0x040fe2000000188c */
[----:B------:R1:W-:Y:S07]  /*7650*/  MUFU.EX2 R35, R3 ;  /* 0x0000000300237308 */ /* 0x0003ee0000000800 */
[C---:B------:R-:W-:Y:S01]  /*7660*/  HMMA.16816.F32 R20, R8.reuse, R66, R20 ;  /* 0x000000420814723c */ /* 0x040fe20000001814 */
[----:B------:R2:W3:Y:S07]  /*7670*/  MUFU.EX2 R33, R2 ;  /* 0x0000000200217308 */ /* 0x0004ee0000000800 */
[----:B------:R-:W-:Y:S01]  /*7680*/  HMMA.16816.F32 R68, R8, R70, R80 ;  /* 0x000000460844723c */ /* 0x000fe20000001850 */
[----:B-1----:R-:W-:-:S04]  /*7690*/  FADD.FTZ R3, R252, R250 ;  /* 0x000000fafc037221 */ /* 0x002fc80000010000 */
[----:B------:R-:W-:-:S03]  /*76a0*/  FADD.FTZ R3, R248, R3 ;  /* 0x00000003f8037221 */ /* 0x000fc60000010000 */
[----:B------:R-:W-:Y:S01]  /*76b0*/  HMMA.16816.F32 R72, R8, R74, R76 ;  /* 0x0000004a0848723c */ /* 0x000fe2000000184c */
[----:B--2---:R-:W-:Y:S01]  /*76c0*/  FFMA.FTZ R2, R161, c[0x0][0x2d0], -R0 ;  /* 0x0000b400a1027a23 */ /* 0x004fe20000010800 */
[----:B---3--:R-:W-:Y:S01]  /*76d0*/  F2FP.PACK_AB R110, R33, R35 ;  /* 0x00000023216e723e */ /* 0x008fe200000000ff */
[----:B------:R-:W-:Y:S02]  /*76e0*/  FADD.FTZ R3, R249, R3 ;  /* 0x00000003f9037221 */ /* 0x000fe40000010000 */
[----:B------:R1:W-:Y:S02]  /*76f0*/  MUFU.EX2 R24, R2 ;  /* 0x0000000200187308 */ /* 0x0003e40000000800 */
[----:B------:R-:W-:Y:S02]  /*7700*/  FADD.FTZ R4, R251, R3 ;  /* 0x00000003fb047221 */ /* 0x000fe40000010000 */
[----:B------:R-:W-:Y:S02]  /*7710*/  FADD.FTZ R8, R224, R7 ;  /* 0x00000007e0087221 */ /* 0x000fe40000010000 */
[----:B------:R-:W-:-:S02]  /*7720*/  FADD.FTZ R7, R244, R4 ;  /* 0x00000004f4077221 */ /* 0x000fc40000010000 */
[----:B-1----:R-:W-:-:S04]  /*7730*/  FFMA.FTZ R2, R160, c[0x0][0x2d0], -R0 ;  /* 0x0000b400a0027a23 */ /* 0x002fc80000010800 */
[----:B------:R1:W2:Y:S02]  /*7740*/  MUFU.EX2 R25, R2 ;  /* 0x0000000200197308 */ /* 0x0002a40000000800 */
[--C-:B-1----:R-:W-:Y:S01]  /*7750*/  FFMA.FTZ R2, R159, c[0x0][0x2d0], -R0.reuse ;  /* 0x0000b4009f027a23 */ /* 0x102fe20000010800 */
[----:B--2---:R-:W-:Y:S01]  /*7760*/  F2FP.PACK_AB R109, R25, R24 ;  /* 0x00000018196d723e */ /* 0x004fe200000000ff */
[----:B------:R-:W-:-:S04]  /*7770*/  FFMA.FTZ R0, R158, c[0x0][0x2d0], -R0 ;  /* 0x0000b4009e007a23 */ /* 0x000fc80000010800 */
[----:B------:R1:W-:Y:S08]  /*7780*/  MUFU.EX2 R27, R2 ;  /* 0x00000002001b7308 */ /* 0x0003f00000000800 */
[----:B------:R2:W3:Y:S01]  /*7790*/  MUFU.EX2 R26, R0 ;  /* 0x00000000001a7308 */ /* 0x0004e20000000800 */
[----:B-1----:R-:W-:-:S04]  /*77a0*/  @P6 IMAD.HI.U32 R2, R6, c[0x0][0x2c8], RZ ;  /* 0x0000b20006026a27 */ /* 0x002fc800078e00ff */
[----:B--2---:R-:W-:Y:S01]  /*77b0*/  IMAD.MOV.U32 R0, RZ, RZ, R6 ;  /* 0x000000ffff007224 */ /* 0x004fe200078e0006 */
[----:B------:R-:W-:Y:S01]  /*77c0*/  @P6 SHF.R.U32.HI R0, RZ, c[0x0][0x2cc], R2 ;  /* 0x0000b300ff006a19 */ /* 0x000fe20000011602 */
[----:B------:R-:W-:Y:S01]  /*77d0*/  FADD.FTZ R6, R243, R238 ;  /* 0x000000eef3067221 */ /* 0x000fe20000010000 */
[----:B------:R-:W-:Y:S02]  /*77e0*/  ISETP.GE.AND P6, PT, R166, 0x1, PT ;  /* 0x00000001a600780c */ /* 0x000fe40003fc6270 */
[----:B---3--:R-:W-:Y:S01]  /*77f0*/  F2FP.PACK_AB R111, R26, R27 ;  /* 0x0000001b1a6f723e */ /* 0x008fe200000000ff */
[----:B------:R-:W-:Y:S02]  /*7800*/  IMAD.IADD R2, R231, 0x1, R0 ;  /* 0x00000001e7027824 */ /* 0x000fe400078e0200 */
        /* <DEDUP_REMOVED lines=72> */
[----:B------:R-:W-:Y:S01]  /*7c90*/  STL [R1], R7 ;  /* 0x0000000701007387 */ /* 0x000fe20000100800 */
[----:B------:R-:W-:-:S03]  /*7ca0*/  FADD.FTZ R3, R33, R6 ;  /* 0x0000000621037221 */ /* 0x000fc60000010000 */
[----:B------:R1:W-:Y:S04]  /*7cb0*/  STL [R1+0x4], R0 ;  /* 0x0000040001007387 */ /* 0x0003e80000100800 */
[----:B------:R2:W-:Y:S01]  /*7cc0*/  STL [R1+0x8], R3 ;  /* 0x0000080301007387 */ /* 0x0005e20000100800 */
[----:B-1----:R-:W-:Y:S01]  /*7cd0*/  FADD.FTZ R0, R26, R4 ;  /* 0x000000041a007221 */ /* 0x002fe20000010000 */
[----:B--2---:R-:W-:-:S04]  /*7ce0*/  IADD3 R3, R2, c[0x0][0x328], RZ ;  /* 0x0000ca0002037a10 */ /* 0x004fc80007ffe0ff */
[----:B------:R1:W-:Y:S01]  /*7cf0*/  STL [R1+0xc], R0 ;  /* 0x00000c0001007387 */ /* 0x0003e20000100800 */
        /* <DEDUP_REMOVED lines=12> */
.L_x_2219:
[----:B------:R-:W-:-:S13]  /*7dc0*/  ISETP.NE.AND P0, PT, R4, 0x1, PT ;  /* 0x000000010400780c */ /* 0x000fda0003f05270 */
[----:B------:R-:W-:-:S05]  /*7dd0*/  @P0 IMAD.HI.U32 R2, R0, c[0x0][0x330], RZ ;  /* 0x0000cc0000020a27 */ /* 0x000fca00078e00ff */
[----:B------:R-:W-:Y:S02]  /*7de0*/  @P0 SHF.R.U32.HI R0, RZ, c[0x0][0x334], R2 ;  /* 0x0000cd00ff000a19 */ /* 0x000fe40000011602 */
.L_x_2220:
[----:B------:R-:W-:Y:S05]  /*7df0*/  BSYNC B0 ;  /* 0x0000000000007941 */ /* 0x000fea0003800000 */
.L_x_2218:
[----:B------:R-:W-:-:S05]  /*7e00*/  IMAD R0, R0, R4, c[0x0][0x32c] ;  /* 0x0000cb0000007624 */ /* 0x000fca00078e0204 */
[----:B------:R-:W-:-:S05]  /*7e10*/  IMNMX R3, R3, R0, PT ;  /* 0x0000000003037217 */ /* 0x000fca0003800200 */
.L_x_2217:
[----:B------:R-:W-:-:S05]  /*7e20*/  IMAD.HI R3, R3, 0x66666667, RZ ;  /* 0x6666666703037827 */ /* 0x000fca00078e02ff */
[----:B-1----:R-:W-:-:S04]  /*7e30*/  SHF.R.U32.HI R0, RZ, 0x1f, R3 ;  /* 0x0000001fff007819 */ /* 0x002fc80000011603 */
        /* <DEDUP_REMOVED lines=9> */
.L_x_2238:
[----:B--2---:R-:W2:Y:S01]  /*7ed0*/  LDL R0, [R1+0x14] ;  /* 0x0000140001007983 */ /* 0x004ea20000100800 */
[----:B------:R-:W-:Y:S04]  /*7ee0*/  DEPBAR.LE SB0, 0x0 ;  /* 0x000080000000791a */ /* 0x000fe80000000000 */
[----:B------:R-:W-:Y:S01]  /*7ef0*/  WARPSYNC 0xffffffff ;  /* 0xffffffff00007948 */ /* 0x000fe20003800000 */
[----:B------:R-:W3:Y:S01]  /*7f00*/  LDL R114, [R1+0x2c] ;  /* 0x00002c0001727983 */ /* 0x000ee20000100800 */
[----:B------:R-:W-:Y:S01]  /*7f10*/  ISETP.GT.AND P0, PT, R234, R211, PT ;  /* 0x000000d3ea00720c */ /* 0x000fe20003f04270 */
[----:B------:R-:W-:Y:S02]  /*7f20*/  ULDC UR4, c[0x0][0x324] ;  /* 0x0000c90000047ab9 */ /* 0x000fe40000000800 */
[----:B------:R-:W-:Y:S02]  /*7f30*/  ULOP3.LUT UR4, URZ, UR4, URZ, 0x33, !UPT ;  /* 0x000000043f047292 */ /* 0x000fe4000f8e333f */
[----:B-1----:R-:W3:Y:S06]  /*7f40*/  LDL.64 R2, [R1+0x20] ;  /* 0x0000200001027983 */ /* 0x002eec0000100a00 */
[----:B------:R-:W-:Y:S02]  /*7f50*/  BAR.SYNC.DEFER_BLOCKING 0x0 ;  /* 0x0000000000007b1d */ /* 0x000fe40000010000 */
[C---:B------:R-:W-:Y:S04]  /*7f60*/  @!P0 IMAD.WIDE.U32 R112, R211.reuse, c[0x0][0x208], RZ ;  /* 0x00008200d3708a25 */ /* 0x040fe800078e00ff */
[----:B------:R-:W-:Y:S06]  /*7f70*/  LDSM.16.M88.4 R80, [R202] ;  /* 0x00000000ca50783b */ /* 0x000fec0000000200 */
[----:B------:R-:W1:Y:S06]  /*7f80*/  LDSM.16.M88.4 R16, [R119] ;  /* 0x000000007710783b */ /* 0x000e6c0000000200 */
[----:B------:R-:W4:Y:S06]  /*7f90*/  LDSM.16.M88.4 R76, [R202+0x2000] ;  /* 0x00200000ca4c783b */ /* 0x000f2c0000000200 */
[----:B------:R-:W5:Y:S06]  /*7fa0*/  LDSM.16.M88.4 R32, [R119+0x800] ;  /* 0x000800007720783b */ /* 0x000f6c0000000200 */
[----:B------:R-:W3:Y:S06]  /*7fb0*/  LDL R212, [R1+0x28] ;  /* 0x0000280001d47983 */ /* 0x000eec0000100800 */
[----:B------:R-:W5:Y:S06]  /*7fc0*/  LDSM.16.M88.4 R48, [R119+0x1000] ;  /* 0x001000007730783b */ /* 0x000f6c0000000200 */
[----:B------:R-:W3:Y:S06]  /*7fd0*/  LDL.64 R216, [R1+0x18] ;  /* 0x0000180001d87983 */ /* 0x000eec0000100a00 */
[----:B------:R-:W5:Y:S01]  /*7fe0*/  LDSM.16.M88.4 R64, [R119+0x1800] ;  /* 0x001800007740783b */ /* 0x000f620000000200 */
[-C--:B-1----:R-:W-:Y:S05]  /*7ff0*/  HMMA.16816.F32 R4, R80, R16.reuse, RZ ;  /* 0x000000105004723c */ /* 0x082fea00000018ff */
[----:B------:R-:W3:Y:S03]  /*8000*/  LDL R215, [R1+0x38] ;  /* 0x0000380001d77983 */ /* 0x000ee60000100800 */
[C---:B----4-:R-:W-:Y:S03]  /*8010*/  HMMA.16816.F32 R8, R76.reuse, R16, RZ ;  /* 0x000000104c08723c */ /* 0x050fe600000018ff */
[----:B------:R-:W1:Y:S06]  /*8020*/  LDSM.16.M88.4 R156, [R119+0x2000] ;  /* 0x00200000779c783b */ /* 0x000e6c0000000200 */
[----:B------:R-:W4:Y:S01]  /*8030*/  LDL R214, [R1+0x3c] ;  /* 0x00003c0001d67983 */ /* 0x000f220000100800 */
[-C--:B------:R-:W-:Y:S05]  /*8040*/  HMMA.16816.F32 R12, R76, R18.reuse, RZ ;  /* 0x000000124c0c723c */ /* 0x080fea00000018ff */
[----:B------:R-:W-:Y:S03]  /*8050*/  LDSM.16.M88.4 R160, [R205] ;  /* 0x00000000cda0783b */ /* 0x000fe60000000200 */
[C---:B------:R-:W-:Y:S03]  /*8060*/  HMMA.16816.F32 R16, R80.reuse, R18, RZ ;  /* 0x000000125010723c */ /* 0x040fe600000018ff */
[----:B------:R-:W1:Y:S05]  /*8070*/  LDSM.16.M88.4 R164, [R206] ;  /* 0x00000000cea4783b */ /* 0x000e6a0000000200 */
[-C--:B-----5:R-:W-:Y:S01]  /*8080*/  HMMA.16816.F32 R20, R80, R32.reuse, RZ ;  /* 0x000000205014723c */ /* 0x0a0fe200000018ff */
[----:B------:R-:W5:Y:S06]  /*8090*/  LDSM.16.M88.4 R168, [R205+0x2000] ;  /* 0x00200000cda8783b */ /* 0x000f6c0000000200 */
[----:B------:R-:W-:Y:S01]  /*80a0*/  LDSM.16.M88.4 R172, [R209] ;  /* 0x00000000d1ac783b */ /* 0x000fe20000000200 */
[C---:B------:R-:W-:Y:S05]  /*80b0*/  HMMA.16816.F32 R24, R76.reuse, R32, RZ ;  /* 0x000000204c18723c */ /* 0x040fea00000018ff */
[----:B------:R-:W-:Y:S03]  /*80c0*/  LDSM.16.M88.4 R176, [R208] ;  /* 0x00000000d0b0783b */ /* 0x000fe60000000200 */
[-C--:B------:R-:W-:Y:S03]  /*80d0*/  HMMA.16816.F32 R28, R76, R34.reuse, RZ ;  /* 0x000000224c1c723c */ /* 0x080fe600000018ff */
[----:B------:R-:W-:Y:S05]  /*80e0*/  LDSM.16.M88.4 R180, [R207] ;  /* 0x00000000cfb4783b */ /* 0x000fea0000000200 */
        /* <DEDUP_REMOVED lines=12> */
[----:B------:R-:W-:Y:S01]  /*81b0*/  HMMA.16816.F32 R80, R80, R158, RZ ;  /* 0x0000009e5050723c */ /* 0x000fe200000018ff */
[----:B------:R-:W1:Y:S07]  /*81c0*/  LDSM.16.M88.4 R156, [R210] ;  /* 0x00000000d29c783b */ /* 0x000e6e0000000200 */
[-C--:B------:R-:W-:Y:S08]  /*81d0*/  HMMA.16816.F32 R4, R160, R164.reuse, R4 ;  /* 0x000000a4a004723c */ /* 0x080ff00000001804 */
[C---:B-----5:R-:W-:Y:S08]  /*81e0*/  HMMA.16816.F32 R8, R168.reuse, R164, R8 ;  /* 0x000000a4a808723c */ /* 0x060ff00000001808 */
[-C--:B------:R-:W-:Y:S08]  /*81f0*/  HMMA.16816.F32 R12, R168, R166.reuse, R12 ;  /* 0x000000a6a80c723c */ /* 0x080ff0000000180c */
[C---:B------:R-:W-:Y:S08]  /*8200*/  HMMA.16816.F32 R16, R160.reuse, R166, R16 ;  /* 0x000000a6a010723c */ /* 0x040ff00000001810 */
[-C--:B-1----:R-:W-:Y:S08]  /*8210*/  HMMA.16816.F32 R20, R160, R156.reuse, R20 ;  /* 0x0000009ca014723c */ /* 0x082ff00000001814 */
[C---:B------:R-:W-:Y:S08]  /*8220*/  HMMA.16816.F32 R24, R168.reuse, R156, R24 ;  /* 0x0000009ca818723c */ /* 0x040ff00000001818 */
[-C--:B------:R-:W-:Y:S03]  /*8230*/  HMMA.16816.F32 R28, R168, R158.reuse, R28 ;  /* 0x0000009ea81c723c */ /* 0x080fe6000000181c */
[----:B--2---:R-:W-:Y:S02]  /*8240*/  LOP3.LUT P4, RZ, R0, 0x8, RZ, 0xc0, !PT ;  /* 0x0000000800ff7812 */ /* 0x004fe4000788c0ff */
[----:B------:R-:W-:Y:S03]  /*8250*/  @!P0 SHF.R.S32.HI R0, RZ, 0x1f, R211 ;  /* 0x0000001fff008819 */ /* 0x000fe600000114d3 */
[C---:B------:R-:W-:Y:S04]  /*8260*/  HMMA.16816.F32 R32, R160.reuse, R158, R32 ;  /* 0x0000009ea020723c */ /* 0x040fe80000001820 */
[----:B------:R-:W-:Y:S02]  /*8270*/  @!P0 IMAD R0, R0, c[0x0][0x208], RZ ;  /* 0x0000820000008a24 */ /* 0x000fe400078e02ff */
[----:B---3--:R-:W-:Y:S02]  /*8280*/  @!P0 IMAD.MOV.U32 R3, RZ, RZ, R114 ;  /* 0x000000ffff038224 */ /* 0x008fe400078e0072 */
[-C--:B------:R-:W-:Y:S01]  /*8290*/  HMMA.16816.F32 R36, R160, R172.reuse, R36 ;  /* 0x000000aca024723c */ /* 0x080fe20000001824 */
[----:B------:R-:W-:Y:S03]  /*82a0*/  @!P0 MOV R114, 0x5 ;  /* 0x0000000500728802 */ /* 0x000fe60000000f00 */
[----:B------:R-:W-:Y:S02]  /*82b0*/  @!P0 IMAD R0, R211, c[0x0][0x20c], R0 ;  /* 0x00008300d3008a24 */ /* 0x000fe400078e0200 */
[----:B------:R-:W-:Y:S02]  /*82c0*/  @!P0 IMAD.WIDE.U32 R2, R112, 0x50, R2 ;  /* 0x0000005070028825 */ /* 0x000fe400078e0002 */
[C---:B------:R-:W-:Y:S04]  /*82d0*/  HMMA.16816.F32 R40, R168.reuse, R172, R40 ;  /* 0x000000aca828723c */ /* 0x040fe80000001828 */
[----:B------:R-:W-:Y:S01]  /*82e0*/  @!P0 IMAD.IADD R0, R113, 0x1, R0 ;  /* 0x0000000171008824 */ /* 0x000fe200078e0200 */
[----:B------:R-:W-:Y:S01]  /*82f0*/  @!P0 LEA R186, P1, R2, c[0x0][0x1f8], 0x1 ;  /* 0x00007e0002ba8a11 */ /* 0x000fe200078208ff */
[----:B------:R-:W-:Y:S02]  /*8300*/  @!P0 IMAD.MOV.U32 R113, RZ, RZ, c[0x0][0x208] ;  /* 0x00008200ff718624 */ /* 0x000fe400078e00ff */
[-C--:B------:R-:W-:Y:S04]  /*8310*/  HMMA.16816.F32 R44, R168, R174.reuse, R44 ;  /* 0x000000aea82c723c */ /* 0x080fe8000000182c */
[----:B------:R-:W-:Y:S04]  /*8320*/  @!P0 IMAD R0, R0, 0x50, RZ ;  /* 0x0000005000008824 */ /* 0x000fe800078e02ff */
[C---:B------:R-:W-:Y:S04]  /*8330*/  HMMA.16816.F32 R48, R160.reuse, R174, R48 ;  /* 0x000000aea030723c */ /* 0x040fe80000001830 */
[----:B------:R-:W-:Y:S01]  /*8340*/  @!P0 IMAD.IADD R112, R3, 0x1, R0 ;  /* 0x0000000103708824 */ /* 0x000fe200078e0200 */
[C---:B------:R-:W-:Y:S01]  /*8350*/  @!P0 SHF.L.U64.HI R0, R113.reuse, R114, c[0x0][0x20c] ;  /* 0x0000830071008619 */ /* 0x040fe20000010272 */
[----:B------:R-:W-:Y:S02]  /*8360*/  @!P0 IMAD.SHL.U32 R3, R113, 0x20, RZ ;  /* 0x0000002071038824 */ /* 0x000fe400078e00ff */
[-C--:B------:R-:W-:Y:S04]  /*8370*/  HMMA.16816.F32 R52, R160, R176.reuse, R52 ;  /* 0x000000b0a034723c */ /* 0x080fe80000001834 */
[----:B------:R-:W-:Y:S02]  /*8380*/  @!P0 LEA.HI.X R187, R2, c[0x0][0x1fc], R112, 0x1, P1 ;  /* 0x00007f0002bb8a11 */ /* 0x000fe400008f0c70 */
[-C--:B------:R-:W-:Y:S02]  /*8390*/  @!P0 IADD3 R184, P1, R186, R3.reuse, RZ ;  /* 0x00000003bab88210 */ /* 0x080fe40007f3e0ff */
[C---:B------:R-:W-:Y:S01]  /*83a0*/  HMMA.16816.F32 R56, R168.reuse, R176, R56 ;  /* 0x000000b0a838723c */ /* 0x040fe20000001838 */
[----:B------:R-:W-:Y:S01]  /*83b0*/  @!PT LDS RZ, [RZ] ;  /* 0x00000000fffff984 */ /* 0x000fe20000000800 */
[----:B------:R-:W-:Y:S01]  /*83c0*/  @!PT LDS RZ, [RZ] ;  /* 0x00000000fffff984 */ /* 0x000fe20000000800 */
[----:B------:R-:W-:Y:S01]  /*83d0*/  @!PT LDS RZ, [RZ] ;  /* 0x00000000fffff984 */ /* 0x000fe20000000800 */
[----:B------:R1:W-:Y:S03]  /*83e0*/  @!P0 LDGSTS.E.BYPASS.LTC128B.128 [R213+0x100], [R186.64], !P4 ;  /* 0x00100000bad58fae */ /* 0x0003e6000e101d48 */
[--C-:B------:R-:W-:Y:S01]  /*83f0*/  @!P0 IMAD.X R185, R187, 0x1, R0.reuse, P1 ;  /* 0x00000001bbb98824 */ /* 0x100fe200008e0600 */
[-C--:B------:R-:W-:Y:S03]  /*8400*/  @!P0 IADD3 R112, P3, R184, R3.reuse, RZ ;  /* 0x00000003b8708210 */ /* 0x080fe60007f7e0ff */
[-C--:B------:R-:W-:Y:S01]  /*8410*/  HMMA.16816.F32 R60, R168, R178.reuse, R60 ;  /* 0x000000b2a83c723c */ /* 0x080fe2000000183c */
[----:B------:R2:W-:Y:S03]  /*8420*/  @!P0 LDGSTS.E.BYPASS.LTC128B.128 [R213+0x900], [R184.64], !P4 ;  /* 0x00900000b8d58fae */ /* 0x0005e6000e101d48 */
[----:B------:R-:W-:Y:S02]  /*8430*/  @!P0 IADD3.X R113, R185, R0, RZ, P3, !PT ;  /* 0x00000000b9718210 */ /* 0x000fe40001ffe4ff */
[-C--:B------:R-:W-:Y:S02]  /*8440*/  @!P0 IADD3 R2, P2, R112, R3.reuse, RZ ;  /* 0x0000000370028210 */ /* 0x080fe40007f5e0ff */
[C---:B------:R-:W-:Y:S01]  /*8450*/  HMMA.16816.F32 R64, R160.reuse, R178, R64 ;  /* 0x000000b2a040723c */ /* 0x040fe20000001840 */
[----:B------:R3:W-:Y:S07]  /*8460*/  @!P0 LDGSTS.E.BYPASS.LTC128B.128 [R213+0x1100], [R112.64], !P4 ;  /* 0x0110000070d58fae */ /* 0x0007ee000e101d48 */
[-C--:B------:R-:W-:Y:S04]  /*8470*/  HMMA.16816.F32 R68, R160, R180.reuse, R68 ;  /* 0x000000b4a044723c */ /* 0x080fe80000001844 */
[----:B-1----:R-:W-:Y:S01]  /*8480*/  @!P0 IADD3 R186, P1, R2, R3, RZ ;  /* 0x0000000302ba8210 */ /* 0x002fe20007f3e0ff */
[--C-:B------:R-:W-:Y:S03]  /*8490*/  @!P0 IMAD.X R3, R113, 0x1, R0.reuse, P2 ;  /* 0x0000000171038824 */ /* 0x100fe600010e0600 */
[C---:B------:R-:W-:Y:S02]  /*84a0*/  HMMA.16816.F32 R72, R168.reuse, R180, R72 ;  /* 0x000000b4a848723c */ /* 0x040fe40000001848 */
[----:B------:R1:W-:Y:S02]  /*84b0*/  @!P0 LDGSTS.E.BYPASS.LTC128B.128 [R213+0x1900], [R2.64], !P4 ;  /* 0x0190000002d58fae */ /* 0x0003e4000e101d48 */
[----:B------:R-:W-:Y:S04]  /*84c0*/  @!P0 IMAD.X R187, R3, 0x1, R0, P1 ;  /* 0x0000000103bb8824 */ /* 0x000fe800008e0600 */
[-C--:B------:R-:W-:Y:S01]  /*84d0*/  HMMA.16816.F32 R76, R168, R182.reuse, R76 ;  /* 0x000000b6a84c723c */ /* 0x080fe2000000184c */
[----:B------:R2:W-:Y:S02]  /*84e0*/  @!P0 LDGSTS.E.BYPASS.LTC128B.128 [R213+0x2100], [R186.64], !P4 ;  /* 0x02100000bad58fae */ /* 0x0005e4000e101d48 */
[C---:B------:R-:W-:Y:S04]  /*84f0*/  ISETP.GT.AND P0, PT, R211.reuse, R234, PT ;  /* 0x000000ead300720c */ /* 0x040fe80003f04270 */
[----:B------:R-:W-:Y:S01]  /*8500*/  LDSM.16.M88.4 R188, [R201] ;  /* 0x00000000c9bc783b */ /* 0x000fe20000000200 */
[----:B------:R-:W-:Y:S05]  /*8510*/  HMMA.16816.F32 R80, R160, R182, R80 ;  /* 0x000000b6a050723c */ /* 0x000fea0000001850 */
[----:B------:R-:W-:Y:S03]  /*8520*/  LDSM.16.M88.4 R192, [R203+0x2000] ;  /* 0x00200000cbc0783b */ /* 0x000fe60000000200 */
[----:B------:R-:W-:Y:S01]  /*8530*/  @P0 IMAD.MOV.U32 R114, RZ, RZ, c[0x0][0x1e0] ;  /* 0x00007800ff720624 */ /* 0x000fe200078e00ff */
[----:B------:R-:W-:Y:S02]  /*8540*/  @P0 IADD3 R0, R211, -0x1, RZ ;  /* 0xffffffffd3000810 */ /* 0x000fe40007ffe0ff */
[----:B------:R-:W-:Y:S01]  /*8550*/  LDSM.16.M88.4 R164, [R201+0x800] ;  /* 0x00080000c9a4783b */ /* 0x000fe20000000200 */
[----:B-1----:R-:W-:Y:S02]  /*8560*/  @P0 MOV R3, R212 ;  /* 0x000000d400030202 */ /* 0x002fe40000000f00 */
[----:B---3--:R-:W-:Y:S01]  /*8570*/  @P0 IMAD.WIDE.U32 R112, R0, c[0x0][0x1e0], RZ ;  /* 0x0000780000700a25 */ /* 0x008fe200078e00ff */
[----:B------:R-:W-:Y:S02]  /*8580*/  MOV R212, c[0x0][0x2c4] ;  /* 0x0000b10000d47a02 */ /* 0x000fe40000000f00 */
[----:B------:R-:W-:Y:S01]  /*8590*/  LDSM.16.M88.4 R156, [R201+0x1000] ;  /* 0x00100000c99c783b */ /* 0x000fe20000000200 */
[----:B------:R-:W-:Y:S02]  /*85a0*/  @P0 SHF.R.S32.HI R2, RZ, 0x1f, R0 ;  /* 0x0000001fff020819 */ /* 0x000fe40000011400 */
[----:B------:R-:W-:Y:S03]  /*85b0*/  ISETP.NE.AND P5, PT, R212, 0x1, PT ;  /* 0x00000001d400780c */ /* 0x000fe60003fa5270 */
[----:B--2---:R-:W1:Y:S01]  /*85c0*/  LDSM.16.M88.4 R184, [R203] ;  /* 0x00000000cbb8783b */ /* 0x004e620000000200 */
[----:B------:R-:W-:Y:S04]  /*85d0*/  @P0 IMAD R2, R2, c[0x0][0x1e0], RZ ;  /* 0x0000780002020a24 */ /* 0x000fe800078e02ff */
[----:B------:R-:W-:Y:S01]  /*85e0*/  @P0 IMAD R0, R0, c[0x0][0x1e4], R2 ;  /* 0x0000790000000a24 */ /* 0x000fe200078e0202 */
[----:B------:R-:W0:Y:S01]  /*85f0*/  LDGDEPBAR ;  /* 0x00000000000079af */ /* 0x000e220000000000 */
[----:B------:R-:W-:Y:S02]  /*8600*/  @P0 IMAD.MOV.U32 R2, RZ, RZ, R216 ;  /* 0x000000ffff020224 */ /* 0x000fe400078e00d8 */
[----:B------:R-:W-:Y:S02]  /*8610*/  @P0 IMAD.IADD R0, R113, 0x1, R0 ;  /* 0x0000000171000824 */ /* 0x000fe400078e0200 */
[----:B------:R-:W-:Y:S01]  /*8620*/  @P0 IMAD.WIDE.U32 R2, R112, 0x50, R2 ;  /* 0x0000005070020825 */ /* 0x000fe200078e0002 */
[----:B------:R-:W2:Y:S03]  /*8630*/  LDSM.16.M88.4 R160, [R201+0x1800] ;  /* 0x00180000c9a0783b */ /* 0x000ea60000000200 */
[----:B------:R-:W-:Y:S02]  /*8640*/  @P0 IMAD R112, R0, 0x50, RZ ;  /* 0x0000005000700824 */ /* 0x000fe400078e02ff */
[----:B------:R-:W-:Y:S01]  /*8650*/  @P0 IMAD.MOV.U32 R113, RZ, RZ, 0x5 ;  /* 0x00000005ff710424 */ /* 0x000fe200078e00ff */
[----:B------:R-:W3:Y:S02]  /*8660*/  LDSM.16.M88.4 R168, [R201+0x2000] ;  /* 0x00200000c9a8783b */ /* 0x000ee40000000200 */
[----:B------:R-:W-:Y:S02]  /*8670*/  @P0 IADD3 R3, R3, R112, RZ ;  /* 0x0000007003030210 */ /* 0x000fe40007ffe0ff */
[C---:B------:R-:W-:Y:S01]  /*8680*/  @P0 SHF.L.U64.HI R0, R114.reuse, R113, c[0x0][0x1e4] ;  /* 0x0000790072000619 */ /* 0x040fe20000010271 */
[----:B------:R-:W-:Y:S01]  /*8690*/  @P0 IMAD.SHL.U32 R114, R114, 0x20, RZ ;  /* 0x0000002072720824 */ /* 0x000fe200078e00ff */
[----:B------:R-:W-:Y:S06]  /*86a0*/  LDSM.16.M88.4 R172, [R204] ;  /* 0x00000000ccac783b */ /* 0x000fec0000000200 */
[----:B------:R-:W5:Y:S06]  /*86b0*/  LDSM.16.M88.4 R176, [R198] ;  /* 0x00000000c6b0783b */ /* 0x000f6c0000000200 */
[----:B------:R-:W2:Y:S01]  /*86c0*/  LDSM.16.M88.4 R180, [R204+0x2000] ;  /* 0x00200000ccb4783b */ /* 0x000ea20000000200 */
        /* <DEDUP_REMOVED lines=19> */
[----:B------:R-:W2:Y:S01]  /*8800*/  LDSM.16.M88.4 R160, [R198+0x2000] ;  /* 0x00200000c6a0783b */ /* 0x000ea20000000200 */
[----:B------:R-:W-:Y:S05]  /*8810*/  DEPBAR.LE SB0, 0x0 ;  /* 0x000080000000791a */ /* 0x000fea0000000000 */
[----:B------:R-:W-:Y:S01]  /*8820*/  BAR.SYNC.DEFER_BLOCKING 0x0 ;  /* 0x0000000000007b1d */ /* 0x000fe20000010000 */
[-C--:B---3--:R-:W-:Y:S08]  /*8830*/  HMMA.16816.F32 R68, R184, R168.reuse, R68 ;  /* 0x000000a8b844723c */ /* 0x088ff00000001844 */
[C---:B------:R-:W-:Y:S08]  /*8840*/  HMMA.16816.F32 R72, R192.reuse, R168, R72 ;  /* 0x000000a8c048723c */ /* 0x040ff00000001848 */
[-C--:B------:R-:W-:Y:S08]  /*8850*/  HMMA.16816.F32 R76, R192, R170.reuse, R76 ;  /* 0x000000aac04c723c */ /* 0x080ff0000000184c */
[----:B------:R-:W-:Y:S08]  /*8860*/  HMMA.16816.F32 R80, R184, R170, R80 ;  /* 0x000000aab850723c */ /* 0x000ff00000001850 */
        /* <DEDUP_REMOVED lines=9> */
[C---:B------:R-:W-:Y:S07]  /*8900*/  HMMA.16816.F32 R40, R180.reuse, R164, R40 ;  /* 0x000000a4b428723c */ /* 0x040fee0000001828 */
[C---:B------:R-:W-:Y:S01]  /*8910*/  @P0 LEA R164, P1, R2.reuse, c[0x0][0x1c8], 0x1 ;  /* 0x0000720002a40a11 */ /* 0x040fe200078208ff */
[-C--:B------:R-:W-:Y:S04]  /*8920*/  HMMA.16816.F32 R44, R180, R166.reuse, R44 ;  /* 0x000000a6b42c723c */ /* 0x080fe8000000182c */
[----:B------:R-:W-:Y:S02]  /*8930*/  @P0 LEA.HI.X R165, R2, c[0x0][0x1cc], R3, 0x1, P1 ;  /* 0x0000730002a50a11 */ /* 0x000fe400008f0c03 */
[-C--:B------:R-:W-:Y:S02]  /*8940*/  @P0 IADD3 R112, P2, R164, R114.reuse, RZ ;  /* 0x00000072a4700210 */ /* 0x080fe40007f5e0ff */
[C---:B------:R-:W-:Y:S01]  /*8950*/  HMMA.16816.F32 R48, R172.reuse, R166, R48 ;  /* 0x000000a6ac30723c */ /* 0x040fe20000001830 */
[----:B------:R-:W-:Y:S01]  /*8960*/  @!PT LDS RZ, [RZ] ;  /* 0x00000000fffff984 */ /* 0x000fe20000000800 */
[----:B------:R-:W-:Y:S01]  /*8970*/  @!PT LDS RZ, [RZ] ;  /* 0x00000000fffff984 */ /* 0x000fe20000000800 */
[----:B------:R-:W-:Y:S01]  /*8980*/  @!PT LDS RZ, [RZ] ;  /* 0x00000000fffff984 */ /* 0x000fe20000000800 */
[----:B------:R1:W-:Y:S07]  /*8990*/  @P0 LDGSTS.E.BYPASS.LTC128B.128 [R213+0x2900], [R164.64], !P4 ;  /* 0x02900000a4d50fae */ /* 0x0003ee000e101d48 */
[-C--:B------:R-:W-:Y:S08]  /*89a0*/  HMMA.16816.F32 R52, R172, R156.reuse, R52 ;  /* 0x0000009cac34723c */ /* 0x080ff00000001834 */
[C---:B------:R-:W-:Y:S07]  /*89b0*/  HMMA.16816.F32 R56, R180.reuse, R156, R56 ;  /* 0x0000009cb438723c */ /* 0x040fee0000001838 */
[-C--:B------:R-:W-:Y:S01]  /*89c0*/  @P0 IADD3 R156, P1, R112, R114.reuse, RZ ;  /* 0x00000072709c0210 */ /* 0x080fe20007f3e0ff */
[-C--:B------:R-:W-:Y:S08]  /*89d0*/  HMMA.16816.F32 R60, R180, R158.reuse, R60 ;  /* 0x0000009eb43c723c */ /* 0x080ff0000000183c */
[C---:B------:R-:W-:Y:S07]  /*89e0*/  HMMA.16816.F32 R64, R172.reuse, R158, R64 ;  /* 0x0000009eac40723c */ /* 0x040fee0000001840 */
[----:B----4-:R-:W-:Y:S01]  /*89f0*/  IMAD.IADD R158, R214, 0x1, R215 ;  /* 0x00000001d69e7824 */ /* 0x010fe200078e02d7 */
[-C--:B--2---:R-:W-:Y:S01]  /*8a00*/  HMMA.16816.F32 R68, R172, R160.reuse, R68 ;  /* 0x000000a0ac44723c */ /* 0x084fe20000001844 */
[----:B------:R-:W-:Y:S03]  /*8a10*/  IMAD.MOV.U32 R215, RZ, RZ, c[0x0][0x32c] ;  /* 0x0000cb00ffd77624 */ /* 0x000fe600078e00ff */
[----:B------:R-:W-:Y:S04]  /*8a20*/  @P5 IMAD.HI.U32 R113, R158, c[0x0][0x2c8], RZ ;  /* 0x0000b2009e715a27 */ /* 0x000fe800078e00ff */
[C---:B------:R-:W-:Y:S04]  /*8a30*/  HMMA.16816.F32 R72, R180.reuse, R160, R72 ;  /* 0x000000a0b448723c */ /* 0x040fe80000001848 */
[----:B------:R-:W-:Y:S01]  /*8a40*/  @P5 SHF.R.U32.HI R158, RZ, c[0x0][0x2cc], R113 ;  /* 0x0000b300ff9e5a19 */ /* 0x000fe20000011671 */
[----:B------:R-:W-:Y:S01]  /*8a50*/  @P0 IMAD.X R113, R0, 0x1, R165, P2 ;  /* 0x0000000100710824 */ /* 0x000fe200010e06a5 */
[-C--:B------:R-:W-:Y:S02]  /*8a60*/  @P0 IADD3 R2, P2, R156, R114.reuse, RZ ;  /* 0x000000729c020210 */ /* 0x080fe40007f5e0ff */
[-C--:B------:R-:W-:Y:S02]  /*8a70*/  HMMA.16816.F32 R76, R180, R162.reuse, R76 ;  /* 0x000000a2b44c723c */ /* 0x080fe4000000184c */
[----:B------:R2:W-:Y:S02]  /*8a80*/  @P0 LDGSTS.E.BYPASS.LTC128B.128 [R213+0x3100], [R112.64], !P4 ;  /* 0x0310000070d50fae */ /* 0x0005e4000e101d48 */
[--C-:B------:R-:W-:Y:S01]  /*8a90*/  @P0 IMAD.X R157, R113, 0x1, R0.reuse, P1 ;  /* 0x00000001719d0824 */ /* 0x100fe200008e0600 */
[----:B------:R-:W-:Y:S03]  /*8aa0*/  @P0 IADD3 R160, P1, R2, R114, RZ ;  /* 0x0000007202a00210 */ /* 0x000fe60007f3e0ff */
[----:B------:R-:W-:Y:S01]  /*8ab0*/  HMMA.16816.F32 R80, R172, R162, R80 ;  /* 0x000000a2ac50723c */ /* 0x000fe20000001850 */
[----:B------:R3:W-:Y:S03]  /*8ac0*/  @P0 LDGSTS.E.BYPASS.LTC128B.128 [R213+0x3900], [R156.64], !P4 ;  /* 0x039000009cd50fae */ /* 0x0007e6000e101d48 */
[----:B------:R-:W-:Y:S05]  /*8ad0*/  @P0 IADD3.X R3, R157, R0, RZ, P2, !PT ;  /* 0x000000009d030210 */ /* 0x000fea00017fe4ff */
[----:B------:R4:W-:Y:S03]  /*8ae0*/  @P0 LDGSTS.E.BYPASS.LTC128B.128 [R213+0x4100], [R2.64], !P4 ;  /* 0x0410000002d50fae */ /* 0x0009e6000e101d48 */
[----:B------:R-:W-:Y:S05]  /*8af0*/  @P0 IMAD.X R161, R3, 0x1, R0, P1 ;  /* 0x0000000103a10824 */ /* 0x000fea00008e0600 */
[----:B------:R5:W-:Y:S01]  /*8b00*/  @P0 LDGSTS.E.BYPASS.LTC128B.128 [R213+0x4900], [R160.64], !P4 ;  /* 0x04900000a0d50fae */ /* 0x000be2000e101d48 */
[----:B------:R-:W-:Y:S05]  /*8b10*/  ISETP.GE.AND P4, PT, R215, 0x1, PT ;  /* 0x00000001d700780c */ /* 0x000fea0003f86270 */
[----:B--2---:R-:W2:Y:S06]  /*8b20*/  SHFL.IDX PT, R112, R158, RZ, 0x1c1f ;  /* 0x001c1fff9e707589 */ /* 0x004eac00000e0000 */
[----:B------:R-:W0:Y:S01]  /*8b30*/  LDGDEPBAR ;  /* 0x00000000000079af */ /* 0x000e220000000000 */
[----:B----4-:R-:W-:Y:S05]  /*8b40*/  IMAD R3, R211, -0x50, RZ ;  /* 0xffffffb0d3037824 */ /* 0x010fea00078e02ff */
[----:B------:R-:W-:Y:S04]  /*8b50*/  IADD3 R0, -R242, 0x1, R3 ;  /* 0x00000001f2007810 */ /* 0x000fe80007ffe103 */
[----:B------:R-:W-:Y:S04]  /*8b60*/  IADD3 R0, -R235, R0, R236 ;  /* 0x00000000eb007210 */ /* 0x000fe80007ffe1ec */
[C---:B-----5:R-:W-:Y:S02]  /*8b70*/  IADD3 R160, R0.reuse, UR4, RZ ;  /* 0x0000000400a07c10 */ /* 0x060fe4000fffe0ff */
[----:B------:R-:W-:Y:S03]  /*8b80*/  IADD3 R159, R0, c[0x0][0x328], RZ ;  /* 0x0000ca00009f7a10 */ /* 0x000fe60007ffe0ff */
[----:B--2---:R-:W-:Y:S01]  /*8b90*/  IMAD.IADD R0, R112, 0x1, R160 ;  /* 0x0000000170007824 */ /* 0x004fe200078e02a0 */
[----:B---3--:R-:W-:Y:S01]  /*8ba0*/  IADD3 R156, R159, R112, RZ ;  /* 0x000000709f9c7210 */ /* 0x008fe20007ffe0ff */
[----:B------:R-:W-:-:S05]  /*8bb0*/  @!P4 BRA `(.L_x_2222) ;  /* 0x000001800000c947 */ /* 0x000fca0003800000 */
[----:B-1----:R-:W-:Y:S01]  /*8bc0*/  IADD3 R2, -R235, R236, R112 ;  /* 0x000000eceb027210 */ /* 0x002fe20007ffe170 */
        /* <DEDUP_REMOVED lines=12> */
.L_x_2224:
[----:B------:R-:W-:Y:S04]  /*8c90*/  MOV R112, c[0x0][0x32c] ;  /* 0x0000cb0000707a02 */ /* 0x000fe80000000f00 */
[----:B------:R-:W-:Y:S11]  /*8ca0*/  ISETP.NE.AND P0, PT, R112, 0x1, PT ;  /* 0x000000017000780c */ /* 0x000ff60003f05270 */
[----:B------:R-:W-:Y:S02]  /*8cb0*/  @!UPT UIADD3 URZ, URZ, URZ, URZ ;  /* 0x0000003f3f3ff290 */ /* 0x000fe4000fffe03f */
[----:B------:R-:W-:Y:S05]  /*8cc0*/  @P0 IMAD.HI.U32 R112, R2, c[0x0][0x330], RZ ;  /* 0x0000cc0002700a27 */ /* 0x000fea00078e00ff */
[----:B------:R-:W-:Y:S02]  /*8cd0*/  @P0 SHF.R.U32.HI R2, RZ, c[0x0][0x334], R112 ;  /* 0x0000cd00ff020a19 */ /* 0x000fe40000011670 */
.L_x_2225:
[----:B------:R-:W-:Y:S05]  /*8ce0*/  BSYNC B0 ;  /* 0x0000000000007941 */ /* 0x000fea0003800000 */
.L_x_2223:
[----:B------:R-:W-:Y:S04]  /*8cf0*/  IMAD.IADD R112, R3, 0x1, -R242 ;  /* 0x0000000103707824 */ /* 0x000fe800078e0af2 */
[----:B------:R-:W-:Y:S05]  /*8d00*/  IMAD R2, R2, c[0x0][0x32c], R112 ;  /* 0x0000cb0002027a24 */ /* 0x000fea00078e0270 */
[----:B------:R-:W-:Y:S02]  /*8d10*/  IADD3 R112, R2, c[0x0][0x32c], RZ ;  /* 0x0000cb0002707a10 */ /* 0x000fe40007ffe0ff */
[----:B------:R-:W-:Y:S02]  /*8d20*/  IMNMX R0, R0, R2, !PT ;  /* 0x0000000200007217 */ /* 0x000fe40007800200 */
[----:B------:R-:W-:Y:S02]  /*8d30*/  IMNMX R156, R156, R112, PT ;  /* 0x000000709c9c7217 */ /* 0x000fe40003800200 */
.L_x_2222:
[----:B-1----:R-:W1:Y:S02]  /*8d40*/  SHFL.IDX PT, R2, R158, 0x1, 0x1c1f ;  /* 0x003c1f009e027f89 */ /* 0x002e6400000e0000 */
[-C--:B-1----:R-:W-:Y:S02]  /*8d50*/  IADD3 R114, R159, R2.reuse, RZ ;  /* 0x000000029f727210 */ /* 0x082fe40007ffe0ff */
[----:B------:R-:W-:Y:S01]  /*8d60*/  IADD3 R112, R160, R2, RZ ;  /* 0x00000002a0707210 */ /* 0x000fe20007ffe0ff */
        /* <DEDUP_REMOVED lines=14> */
.L_x_2228:
[----:B------:R-:W-:Y:S04]  /*8e50*/  MOV R113, c[0x0][0x32c] ;  /* 0x0000cb0000717a02 */ /* 0x000fe80000000f00 */
[----:B------:R-:W-:Y:S11]  /*8e60*/  ISETP.NE.AND P0, PT, R113, 0x1, PT ;  /* 0x000000017100780c */ /* 0x000ff60003f05270 */
[----:B------:R-:W-:Y:S02]  /*8e70*/  @!UPT UIADD3 URZ, URZ, URZ, URZ ;  /* 0x0000003f3f3ff290 */ /* 0x000fe4000fffe03f */
[----:B------:R-:W-:Y:S05]  /*8e80*/  @P0 IMAD.HI.U32 R113, R2, c[0x0][0x330], RZ ;  /* 0x0000cc0002710a27 */ /* 0x000fea00078e00ff */
[----:B------:R-:W-:Y:S02]  /*8e90*/  @P0 SHF.R.U32.HI R2, RZ, c[0x0][0x334], R113 ;  /* 0x0000cd00ff020a19 */ /* 0x000fe40000011671 */
.L_x_2229:
[----:B------:R-:W-:Y:S05]  /*8ea0*/  BSYNC B0 ;  /* 0x0000000000007941 */ /* 0x000fea0003800000 */
.L_x_2227:
[----:B------:R-:W-:Y:S04]  /*8eb0*/  IMAD.IADD R113, R3, 0x1, -R242 ;  /* 0x0000000103717824 */ /* 0x000fe800078e0af2 */
[----:B------:R-:W-:Y:S05]  /*8ec0*/  IMAD R2, R2, c[0x0][0x32c], R113 ;  /* 0x0000cb0002027a24 */ /* 0x000fea00078e0271 */
[----:B------:R-:W-:Y:S02]  /*8ed0*/  IADD3 R113, R2, c[0x0][0x32c], RZ ;  /* 0x0000cb0002717a10 */ /* 0x000fe40007ffe0ff */
[----:B------:R-:W-:Y:S02]  /*8ee0*/  IMNMX R112, R112, R2, !PT ;  /* 0x0000000270707217 */ /* 0x000fe40007800200 */
[----:B------:R-:W-:Y:S02]  /*8ef0*/  IMNMX R114, R114, R113, PT ;  /* 0x0000007172727217 */ /* 0x000fe40003800200 */
.L_x_2226:
[----:B------:R-:W1:Y:S02]  /*8f00*/  SHFL.IDX PT, R157, R158, 0x2, 0x1c1f ;  /* 0x005c1f009e9d7f89 */ /* 0x000e6400000e0000 */
        /* <DEDUP_REMOVED lines=16> */
.L_x_2232:
[----:B------:R-:W-:Y:S04]  /*9010*/  MOV R161, c[0x0][0x32c] ;  /* 0x0000cb0000a17a02 */ /* 0x000fe80000000f00 */
[----:B------:R-:W-:Y:S11]  /*9020*/  ISETP.NE.AND P0, PT, R161, 0x1, PT ;  /* 0x00000001a100780c */ /* 0x000ff60003f05270 */
[----:B------:R-:W-:Y:S02]  /*9030*/  @!UPT UIADD3 URZ, URZ, URZ, URZ ;  /* 0x0000003f3f3ff290 */ /* 0x000fe4000fffe03f */
[----:B------:R-:W-:Y:S05]  /*9040*/  @P0 IMAD.HI.U32 R161, R157, c[0x0][0x330], RZ ;  /* 0x0000cc009da10a27 */ /* 0x000fea00078e00ff */
[----:B------:R-:W-:Y:S02]  /*9050*/  @P0 SHF.R.U32.HI R157, RZ, c[0x0][0x334], R161 ;  /* 0x0000cd00ff9d0a19 */ /* 0x000fe400000116a1 */
.L_x_2233:
[----:B------:R-:W-:Y:S05]  /*9060*/  BSYNC B0 ;  /* 0x0000000000007941 */ /* 0x000fea0003800000 */
.L_x_2231:
[----:B------:R-:W-:Y:S04]  /*9070*/  IMAD.IADD R161, R3, 0x1, -R242 ;  /* 0x0000000103a17824 */ /* 0x000fe800078e0af2 */
[----:B------:R-:W-:Y:S05]  /*9080*/  IMAD R157, R157, c[0x0][0x32c], R161 ;  /* 0x0000cb009d9d7a24 */ /* 0x000fea00078e02a1 */
[----:B------:R-:W-:Y:S02]  /*9090*/  IADD3 R161, R157, c[0x0][0x32c], RZ ;  /* 0x0000cb009da17a10 */ /* 0x000fe40007ffe0ff */
[----:B------:R-:W-:Y:S02]  /*90a0*/  IMNMX R2, R2, R157, !PT ;  /* 0x0000009d02027217 */ /* 0x000fe40007800200 */
[----:B------:R-:W-:Y:S02]  /*90b0*/  IMNMX R113, R113, R161, PT ;  /* 0x000000a171717217 */ /* 0x000fe40003800200 */
.L_x_2230:
[C---:B------:R-:W-:Y:S02]  /*90c0*/  ISETP.GE.AND P2, PT, R3.reuse, 0xa, PT ;  /* 0x0000000a0300780c */ /* 0x040fe40003f46270 */
[----:B------:R-:W-:Y:S02]  /*90d0*/  ISETP.GE.AND P3, PT, R3, 0x9, PT ;  /* 0x000000090300780c */ /* 0x000fe40003f66270 */
[C---:B------:R-:W-:Y:S02]  /*90e0*/  ISETP.GT.AND P0, PT, R0.reuse, 0x9, !P2 ;  /* 0x000000090000780c */ /* 0x040fe40005704270 */
[----:B------:R-:W-:Y:S02]  /*90f0*/  ISETP.GT.AND P1, PT, R0, 0x8, !P3 ;  /* 0x000000080000780c */ /* 0x000fe40005f24270 */
[C---:B------:R-:W-:Y:S02]  /*9100*/  ISETP.LT.OR P0, PT, R156.reuse, 0xa, P0 ;  /* 0x0000000a9c00780c */ /* 0x040fe40000701670 */
[----:B------:R-:W-:Y:S02]  /*9110*/  ISETP.LT.OR P1, PT, R156, 0x9, P1 ;  /* 0x000000099c00780c */ /* 0x000fe40000f21670 */
[----:B------:R-:W-:Y:S02]  /*9120*/  FSEL R166, R17, -INF , !P0 ;  /* 0xff80000011a67808 */ /* 0x000fe40004000000 */
[----:B------:R-:W-:Y:S02]  /*9130*/  ISETP.GT.AND P0, PT, R112, 0x9, !P2 ;  /* 0x000000097000780c */ /* 0x000fe40005704270 */
[----:B------:R-:W-:Y:S02]  /*9140*/  P2R R164, PR, RZ, 0x8 ;  /* 0x00000008ffa47803 */ /* 0x000fe40000000000 */
[----:B------:R-:W-:Y:S02]  /*9150*/  FSEL R165, R16, -INF , !P1 ;  /* 0xff80000010a57808 */ /* 0x000fe40004800000 */
[----:B------:R-:W-:Y:S02]  /*9160*/  ISETP.GT.AND P1, PT, R112, 0x8, !P3 ;  /* 0x000000087000780c */ /* 0x000fe40005f24270 */
        /* <DEDUP_REMOVED lines=11> */
[----:B------:R-:W-:Y:S02]  /*9220*/  ISETP.LT.OR P1, PT, R114, 0x9, P1 ;  /* 0x000000097200780c */ /* 0x000fe40000f21670 */
[----:B------:R-:W-:Y:S02]  /*9230*/  FSEL R171, R21, -INF , !P0 ;  /* 0xff80000015ab7808 */ /* 0x000fe40004000000 */
[----:B------:R-:W-:Y:S02]  /*9240*/  ISETP.GT.AND P0, PT, R112, 0x10, !P3 ;  /* 0x000000107000780c */ /* 0x000fe40005f04270 */
[----:B------:R-:W-:Y:S02]  /*9250*/  FSEL R167, R18, -INF , !P1 ;  /* 0xff80000012a77808 */ /* 0x000fe40004800000 */
        /* <DEDUP_REMOVED lines=10> */
[----:B------:R-:W-:Y:S02]  /*9300*/  ISETP.LT.OR P0, PT, R156, 0x19, P0 ;  /* 0x000000199c00780c */ /* 0x000fe40000701670 */
[C---:B------:R-:W-:Y:S02]  /*9310*/  ISETP.GE.AND P6, PT, R3.reuse, 0x3a, PT ;  /* 0x0000003a0300780c */ /* 0x040fe40003fc6270 */
[----:B------:R-:W-:Y:S02]  /*9320*/  FSEL R173, R32, -INF , !P0 ;  /* 0xff80000020ad7808 */ /* 0x000fe40004000000 */
[----:B------:R-:W-:Y:S02]  /*9330*/  ISETP.GT.AND P0, PT, R0, 0x19, !P1 ;  /* 0x000000190000780c */ /* 0x000fe40004f04270 */
[C---:B------:R-:W-:Y:S02]  /*9340*/  ISETP.GE.AND P4, PT, R3.reuse, 0x41, PT ;  /* 0x000000410300780c */ /* 0x040fe40003f86270 */
[----:B------:R-:W-:Y:S02]  /*9350*/  ISETP.LT.OR P0, PT, R156, 0x1a, P0 ;  /* 0x0000001a9c00780c */ /* 0x000fe40000701670 */
[----:B------:R-:W-:Y:S02]  /*9360*/  ISETP.GE.AND P5, PT, R3, 0x42, PT ;  /* 0x000000420300780c */ /* 0x000fe40003fa6270 */
        /* <DEDUP_REMOVED lines=18> */
[----:B------:R-:W-:Y:S04]  /*9490*/  ISETP.LT.OR P0, PT, R156, 0x22, P0 ;  /* 0x000000229c00780c */ /* 0x000fe80000701670 */
        /* <DEDUP_REMOVED lines=12> */
[----:B------:R-:W-:Y:S04]  /*9560*/  ISETP.LT.OR P0, PT, R156, 0x29, P0 ;  /* 0x000000299c00780c */ /* 0x000fe80000701670 */
[----:B------:R-:W-:Y:S02]  /*9570*/  FSEL R48, R48, -INF , !P0 ;  /* 0xff80000030307808 */ /* 0x000fe40004000000 */
[----:B------:R-:W-:Y:S04]  /*9580*/  ISETP.GT.AND P0, PT, R0, 0x29, !P1 ;  /* 0x000000290000780c */ /* 0x000fe80004f04270 */
        /* <DEDUP_REMOVED lines=20> */
[----:B------:R-:W-:Y:S04]  /*96d0*/  ISETP.LT.OR P0, PT, R114, 0x31, P0 ;  /* 0x000000317200780c */ /* 0x000fe80000701670 */
        /* <DEDUP_REMOVED lines=35> */
[----:B------:R-:W-:Y:S01]  /*9910*/  ISETP.GT.AND P0, PT, R0, 0x1, !P1 ;  /* 0x000000010000780c */ /* 0x000fe20004f04270 */
[----:B------:R-:W1:Y:S03]  /*9920*/  SHFL.IDX PT, R4, R158, 0x3, 0x1c1f ;  /* 0x007c1f009e047f89 */ /* 0x000e6600000e0000 */
[----:B------:R-:W-:Y:S04]  /*9930*/  ISETP.LT.OR P0, PT, R156, 0x2, P0 ;  /* 0x000000029c00780c */ /* 0x000fe80000701670 */
[----:B------:R-:W-:Y:S02]  /*9940*/  FSEL R33, R5, -INF , !P0 ;  /* 0xff80000005217808 */ /* 0x000fe40004000000 */
[----:B------:R-:W-:Y:S02]  /*9950*/  ISETP.GT.AND P0, PT, R112, 0x1, !P1 ;  /* 0x000000017000780c */ /* 0x000fe40004f04270 */
[----:B------:R-:W-:Y:S02]  /*9960*/  P2R R5, PR, RZ, 0x40 ;  /* 0x00000040ff057803 */ /* 0x000fe40000000000 */
        /* <DEDUP_REMOVED lines=8> */
[----:B------:R-:W-:Y:S01]  /*99f0*/  ISETP.GT.AND P0, PT, R0, 0x49, !P6 ;  /* 0x000000490000780c */ /* 0x000fe20007704270 */
[--C-:B-1----:R-:W-:Y:S03]  /*9a00*/  IMAD.IADD R0, R160, 0x1, R4.reuse ;  /* 0x00000001a0007824 */ /* 0x102fe600078e0204 */
[----:B------:R-:W-:Y:S04]  /*9a10*/  ISETP.LT.OR P0, PT, R156, 0x4a, P0 ;  /* 0x0000004a9c00780c */ /* 0x000fe80000701670 */
[----:B------:R-:W-:Y:S02]  /*9a20*/  FSEL R227, R81, -INF , !P0 ;  /* 0xff80000051e37808 */ /* 0x000fe40004000000 */
[----:B------:R-:W-:Y:S04]  /*9a30*/  ISETP.GT.AND P0, PT, R112, 0x48, !P3 ;  /* 0x000000487000780c */ /* 0x000fe80005f04270 */
[----:B------:R-:W-:Y:S04]  /*9a40*/  ISETP.LT.OR P0, PT, R114, 0x49, P0 ;  /* 0x000000497200780c */ /* 0x000fe80000701670 */
[----:B------:R-:W-:Y:S02]  /*9a50*/  FSEL R228, R82, -INF , !P0 ;  /* 0xff80000052e47808 */ /* 0x000fe40004000000 */
[----:B------:R-:W-:Y:S02]  /*9a60*/  ISETP.GT.AND P0, PT, R112, 0x49, !P6 ;  /* 0x000000497000780c */ /* 0x000fe40007704270 */
[----:B------:R-:W-:Y:S02]  /*9a70*/  ISETP.NE.AND P6, PT, R35, RZ, PT ;  /* 0x000000ff2300720c */ /* 0x000fe40003fc5270 */
        /* <DEDUP_REMOVED lines=69> */
[----:B------:R-:W-:Y:S04]  /*9ed0*/  ISETP.GT.AND P0, PT, R2, RZ, !P2 ;  /* 0x000000ff0200720c */ /* 0x000fe80005704270 */
[----:B------:R-:W-:Y:S04]  /*9ee0*/  ISETP.LT.OR P0, PT, R113, 0x1, P0 ;  /* 0x000000017100780c */ /* 0x000fe80000701670 */
[----:B------:R-:W-:Y:S02]  /*9ef0*/  FSEL R9, R8, -INF , !P0 ;  /* 0xff80000008097808 */ /* 0x000fe40004000000 */
[----:B------:R-:W-:Y:S04]  /*9f00*/  ISETP.NE.AND P0, PT, R5, RZ, PT ;  /* 0x000000ff0500720c */ /* 0x000fe80003f05270 */
[----:B------:R-:W-:Y:S01]  /*9f10*/  ISETP.GT.AND P0, PT, R2, 0x49, !P0 ;  /* 0x000000490200780c */ /* 0x000fe20004704270 */
[----:B------:R-:W-:Y:S03]  /*9f20*/  IMAD.IADD R2, R159, 0x1, R4 ;  /* 0x000000019f027824 */ /* 0x000fe600078e0204 */
[----:B------:R-:W-:Y:S04]  /*9f30*/  ISETP.LT.OR P0, PT, R113, 0x4a, P0 ;  /* 0x0000004a7100780c */ /* 0x000fe80000701670 */
        /* <DEDUP_REMOVED lines=17> */
.L_x_2236:
[----:B------:R-:W-:Y:S04]  /*a050*/  MOV R6, c[0x0][0x32c] ;  /* 0x0000cb0000067a02 */ /* 0x000fe80000000f00 */
[----:B------:R-:W-:Y:S11]  /*a060*/  ISETP.NE.AND P0, PT, R6, 0x1, PT ;  /* 0x000000010600780c */ /* 0x000ff60003f05270 */
[----:B------:R-:W-:Y:S02]  /*a070*/  @!UPT UIADD3 URZ, URZ, URZ, URZ ;  /* 0x0000003f3f3ff290 */ /* 0x000fe4000fffe03f */
[----:B------:R-:W-:Y:S05]  /*a080*/  @P0 IMAD.HI.U32 R6, R4, c[0x0][0x330], RZ ;  /* 0x0000cc0004060a27 */ /* 0x000fea00078e00ff */
[----:B------:R-:W-:Y:S02]  /*a090*/  @P0 SHF.R.U32.HI R4, RZ, c[0x0][0x334], R6 ;  /* 0x0000cd00ff040a19 */ /* 0x000fe40000011606 */
.L_x_2237:
[----:B------:R-:W-:Y:S05]  /*a0a0*/  BSYNC B0 ;  /* 0x0000000000007941 */ /* 0x000fea0003800000 */
.L_x_2235:
[----:B------:R-:W-:Y:S04]  /*a0b0*/  IMAD.IADD R3, R3, 0x1, -R242 ;  /* 0x0000000103037824 */ /* 0x000fe800078e0af2 */
[----:B------:R-:W-:Y:S05]  /*a0c0*/  IMAD R3, R4, c[0x0][0x32c], R3 ;  /* 0x0000cb0004037a24 */ /* 0x000fea00078e0203 */
[----:B------:R-:W-:Y:S02]  /*a0d0*/  IADD3 R4, R3, c[0x0][0x32c], RZ ;  /* 0x0000cb0003047a10 */ /* 0x000fe40007ffe0ff */
[----:B------:R-:W-:Y:S02]  /*a0e0*/  IMNMX R0, R0, R3, !PT ;  /* 0x0000000300007217 */ /* 0x000fe40007800200 */
[----:B------:R-:W-:Y:S02]  /*a0f0*/  IMNMX R2, R2, R4, PT ;  /* 0x0000000402027217 */ /* 0x000fe40003800200 */
.L_x_2234:
[----:B------:R-:W-:Y:S01]  /*a100*/  ISETP.GT.AND P0, PT, R0, RZ, !P2 ;  /* 0x000000ff0000720c */ /* 0x000fe20005704270 */
[----:B------:R-:W-:Y:S01]  /*a110*/  LDSM.16.MT88.4 R52, [R197] ;  /* 0x00000000c534783b */ /* 0x000fe20000004200 */
[----:B------:R-:W-:Y:S02]  /*a120*/  ISETP.NE.AND P2, PT, R163, RZ, PT ;  /* 0x000000ffa300720c */ /* 0x000fe40003f45270 */
        /* <DEDUP_REMOVED lines=56> */
[----:B------:R-:W-:Y:S02]  /*a4b0*/  ISETP.NE.AND P1, PT, R17, RZ, PT ;  /* 0x000000ff1100720c */ /* 0x000fe40003f25270 */
[----:B------:R-:W-:Y:S02]  /*a4c0*/  ISETP.LT.OR P0, PT, R2, 0x22, P0 ;  /* 0x000000220200780c */ /* 0x000fe40000701670 */
[----:B------:R-:W-:Y:S02]  /*a4d0*/  FMNMX.FTZ R3, R194, R3, !PT ;  /* 0x00000003c2037209 */ /* 0x000fe40007810000 */
[----:B------:R-:W-:Y:S02]  /*a4e0*/  FSEL R160, R43, -INF , !P0 ;  /* 0xff8000002ba07808 */ /* 0x000fe40004000000 */
[----:B------:R-:W-:Y:S02]  /*a4f0*/  ISETP.NE.AND P0, PT, R20, RZ, PT ;  /* 0x000000ff1400720c */ /* 0x000fe40003f05270 */
[----:B------:R-:W-:Y:S01]  /*a500*/  FMNMX.FTZ R4, R176, R4, !PT ;  /* 0x00000004b0047209 */ /* 0x000fe20007810000 */
[----:B------:R-:W-:Y:S01]  /*a510*/  LDSM.16.MT88.4 R20, [R196] ;  /* 0x00000000c414783b */ /* 0x000fe20000004200 */
[----:B------:R-:W-:Y:S02]  /*a520*/  ISETP.GT.AND P0, PT, R0, 0x28, !P0 ;  /* 0x000000280000780c */ /* 0x000fe40004704270 */
[----:B------:R-:W-:Y:S02]  /*a530*/  FMNMX.FTZ R3, R222, R3, !PT ;  /* 0x00000003de037209 */ /* 0x000fe40007810000 */
[----:B------:R-:W-:Y:S02]  /*a540*/  ISETP.LT.OR P0, PT, R2, 0x29, P0 ;  /* 0x000000290200780c */ /* 0x000fe40000701670 */
[----:B------:R-:W-:Y:S02]  /*a550*/  FMNMX.FTZ R4, R179, R4, !PT ;  /* 0x00000004b3047209 */ /* 0x000fe40007810000 */
[----:B------:R-:W-:Y:S02]  /*a560*/  FSEL R161, R46, -INF , !P0 ;  /* 0xff8000002ea17808 */ /* 0x000fe40004000000 */
[----:B------:R-:W-:Y:S02]  /*a570*/  ISETP.NE.AND P0, PT, R19, RZ, PT ;  /* 0x000000ff1300720c */ /* 0x000fe40003f05270 */
[----:B------:R-:W-:Y:S02]  /*a580*/  ISETP.NE.AND P2, PT, R16, RZ, PT ;  /* 0x000000ff1000720c */ /* 0x000fe40003f45270 */
        /* <DEDUP_REMOVED lines=12> */
[----:B------:R-:W-:Y:S01]  /*a650*/  ISETP.GT.AND P0, PT, R0, 0x31, !P1 ;  /* 0x000000310000780c */ /* 0x000fe20004f04270 */
[----:B------:R-:W1:Y:S01]  /*a660*/  SHFL.BFLY PT, R6, R3, 0x2, 0x1f ;  /* 0x0c401f0003067f89 */ /* 0x000e6200000e0000 */
        /* <DEDUP_REMOVED lines=32> */
[----:B------:R-:W-:Y:S02]  /*a870*/  ISETP.LT.OR P0, PT, R2, 0x41, P0 ;  /* 0x000000410200780c */ /* 0x000fe40000701670 */
[----:B------:R-:W-:Y:S02]  /*a880*/  FMNMX.FTZ R5, R184, R5, !PT ;  /* 0x00000005b8057209 */ /* 0x000fe40007810000 */
[----:B------:R-:W-:Y:S02]  /*a890*/  FSEL R220, R74, -INF , !P0 ;  /* 0xff8000004adc7808 */ /* 0x000fe40004000000 */
[----:B------:R-:W-:Y:S02]  /*a8a0*/  FMNMX.FTZ R5, R185, R5, !PT ;  /* 0x00000005b9057209 */ /* 0x000fe40007810000 */
[----:B-1----:R-:W-:Y:S02]  /*a8b0*/  FMNMX.FTZ R114, R3, R6, !PT ;  /* 0x0000000603727209 */ /* 0x002fe40007810000 */
[----:B------:R-:W-:Y:S02]  /*a8c0*/  FMNMX.FTZ R5, R193, R5, !PT ;  /* 0x00000005c1057209 */ /* 0x000fe40007810000 */
[----:B------:R-:W-:Y:S02]  /*a8d0*/  FSETP.NEU.FTZ.AND P2, PT, R114, -INF , PT ;  /* 0xff8000007200780b */ /* 0x000fe40003f5d000 */
[----:B------:R-:W-:Y:S02]  /*a8e0*/  FMNMX.FTZ R5, R195, R5, !PT ;  /* 0x00000005c3057209 */ /* 0x000fe40007810000 */
[----:B--2---:R-:W-:Y:S01]  /*a8f0*/  FMNMX.FTZ R3, R4, R7, !PT ;  /* 0x0000000704037209 */ /* 0x004fe20007810000 */
[----:B------:R-:W-:Y:S01]  /*a900*/  FMUL.FTZ R4, R114, c[0x0][0x2d0] ;  /* 0x0000b40072047a20 */ /* 0x000fe20000410000 */
[----:B------:R-:W-:Y:S02]  /*a910*/  FMNMX.FTZ R5, R212, R5, !PT ;  /* 0x00000005d4057209 */ /* 0x000fe40007810000 */
[----:B------:R-:W-:Y:S01]  /*a920*/  ISETP.GT.AND P0, PT, R0, 0x41, !P5 ;  /* 0x000000410000780c */ /* 0x000fe20006f04270 */
[----:B------:R-:W1:Y:S01]  /*a930*/  SHFL.BFLY PT, R8, R3, 0x1, 0x1f ;  /* 0x0c201f0003087f89 */ /* 0x000e6200000e0000 */
        /* <DEDUP_REMOVED lines=9> */
[----:B------:R-:W-:Y:S01]  /*a9d0*/  FMNMX.FTZ R5, R232, R5, !PT ;  /* 0x00000005e8057209 */ /* 0x000fe20007810000 */
[--C-:B------:R-:W-:Y:S01]  /*a9e0*/  FFMA.FTZ R32, R177, c[0x0][0x2d0], -R71.reuse ;  /* 0x0000b400b1207a23 */ /* 0x100fe20000010847 */
[----:B------:R-:W-:Y:S01]  /*a9f0*/  ISETP.GT.AND P0, PT, R0, 0x48, !P3 ;  /* 0x000000480000780c */ /* 0x000fe20005f04270 */
[--C-:B------:R-:W-:Y:S01]  /*aa00*/  FFMA.FTZ R48, R48, c[0x0][0x2d0], -R71.reuse ;  /* 0x0000b40030307a23 */ /* 0x100fe20000010847 */
[----:B------:R-:W-:Y:S02]  /*aa10*/  FMNMX.FTZ R5, R233, R5, !PT ;  /* 0x00000005e9057209 */ /* 0x000fe40007810000 */
[----:B------:R-:W-:Y:S02]  /*aa20*/  ISETP.LT.OR P0, PT, R2, 0x49, P0 ;  /* 0x000000490200780c */ /* 0x000fe40000701670 */
[----:B------:R-:W-:Y:S01]  /*aa30*/  ISETP.GT.AND P3, PT, R0, 0x49, !P6 ;  /* 0x000000490000780c */ /* 0x000fe20007764270 */
[----:B------:R3:W4:Y:S01]  /*aa40*/  MUFU.EX2 R76, R6 ;  /* 0x00000006004c7308 */ /* 0x0007220000000800 */
[----:B------:R-:W5:Y:S01]  /*aa50*/  SHFL.BFLY PT, R7, R5, 0x2, 0x1f ;  /* 0x0c401f0005077f89 */ /* 0x000f6200000e0000 */
[----:B-1----:R-:W-:Y:S02]  /*aa60*/  FMNMX.FTZ R113, R3, R8, !PT ;  /* 0x0000000803717209 */ /* 0x002fe40007810000 */
[----:B------:R-:W-:Y:S02]  /*aa70*/  FSEL R164, R78, -INF , !P0 ;  /* 0xff8000004ea47808 */ /* 0x000fe40004000000 */
[C---:B------:R-:W-:Y:S01]  /*aa80*/  FSETP.NEU.FTZ.AND P1, PT, R113.reuse, -INF , PT ;  /* 0xff8000007100780b */ /* 0x040fe20003f3d000 */
[----:B------:R-:W-:Y:S01]  /*aa90*/  FMUL.FTZ R3, R113, c[0x0][0x2d0] ;  /* 0x0000b40071037a20 */ /* 0x000fe20000410000 */
[----:B------:R-:W-:Y:S02]  /*aaa0*/  ISETP.LT.OR P3, PT, R2, 0x4a, P3 ;  /* 0x0000004a0200780c */ /* 0x000fe40001f61670 */
[----:B------:R-:W-:Y:S02]  /*aab0*/  MUFU.EX2 R245, R32 ;  /* 0x0000002000f57308 */ /* 0x000fe40000000800 */
[----:B------:R-:W-:Y:S02]  /*aac0*/  FSEL R156, R3, RZ, P1 ;  /* 0x000000ff039c7208 */ /* 0x000fe40000800000 */
[----:B--2---:R-:W-:Y:S02]  /*aad0*/  FMNMX.FTZ R4, R10, R118, !PT ;  /* 0x000000760a047209 */ /* 0x004fe40007810000 */
[----:B------:R-:W-:Y:S01]  /*aae0*/  FSEL R70, R79, -INF , !P3 ;  /* 0xff8000004f467808 */ /* 0x000fe20005800000 */
[--C-:B------:R-:W-:Y:S01]  /*aaf0*/  FFMA.FTZ R8, R174, c[0x0][0x2d0], -R156.reuse ;  /* 0x0000b400ae087a23 */ /* 0x100fe2000001089c */
[----:B------:R-:W-:Y:S01]  /*ab00*/  FMNMX.FTZ R4, R11, R4, !PT ;  /* 0x000000040b047209 */ /* 0x000fe20007810000 */
[--C-:B------:R-:W-:Y:S02]  /*ab10*/  FFMA.FTZ R40, R179, c[0x0][0x2d0], -R156.reuse ;  /* 0x0000b400b3287a23 */ /* 0x100fe4000001089c */
[----:B------:R-:W-:Y:S01]  /*ab20*/  MUFU.EX2 R251, R8 ;  /* 0x0000000800fb7308 */ /* 0x000fe20000000800 */
[----:B---3--:R-:W-:Y:S02]  /*ab30*/  FMNMX.FTZ R6, R14, R4, !PT ;  /* 0x000000040e067209 */ /* 0x008fe40007810000 */
[----:B-----5:R-:W-:Y:S01]  /*ab40*/  FMNMX.FTZ R4, R5, R7, !PT ;  /* 0x0000000705047209 */ /* 0x020fe20007810000 */
[--C-:B------:R-:W-:Y:S01]  /*ab50*/  FFMA.FTZ R5, R165, c[0x0][0x2d0], -R71.reuse ;  /* 0x0000b400a5057a23 */ /* 0x100fe20000010847 */
[----:B----4-:R-:W-:Y:S02]  /*ab60*/  F2FP.PACK_AB R72, R76, R41 ;  /* 0x000000294c48723e */ /* 0x010fe400000000ff */
[----:B------:R-:W-:Y:S03]  /*ab70*/  FMNMX.FTZ R6, R15, R6, !PT ;  /* 0x000000060f067209 */ /* 0x000fe60007810000 */
[----:B------:R1:W-:Y:S01]  /*ab80*/  MUFU.EX2 R83, R5 ;  /* 0x0000000500537308 */ /* 0x0003e20000000800 */
[----:B------:R-:W2:Y:S01]  /*ab90*/  SHFL.BFLY PT, R7, R4, 0x1, 0x1f ;  /* 0x0c201f0004077f89 */ /* 0x000ea200000e0000 */
[----:B------:R-:W-:Y:S04]  /*aba0*/  FMNMX.FTZ R6, R56, R6, !PT ;  /* 0x0000000638067209 */ /* 0x000fe80007810000 */
[----:B------:R-:W-:Y:S04]  /*abb0*/  FMNMX.FTZ R6, R57, R6, !PT ;  /* 0x0000000639067209 */ /* 0x000fe80007810000 */
[----:B------:R-:W-:Y:S01]  /*abc0*/  MUFU.EX2 R243, R40 ;  /* 0x0000002800f37308 */ /* 0x000fe20000000800 */
[----:B------:R-:W-:Y:S04]  /*abd0*/  FMNMX.FTZ R3, R60, R6, !PT ;  /* 0x000000063c037209 */ /* 0x000fe80007810000 */
[----:B------:R-:W-:Y:S04]  /*abe0*/  FMNMX.FTZ R3, R158, R3, !PT ;  /* 0x000000039e037209 */ /* 0x000fe80007810000 */
[----:B------:R-:W-:Y:S04]  /*abf0*/  FMNMX.FTZ R3, R159, R3, !PT ;  /* 0x000000039f037209 */ /* 0x000fe80007810000 */
[----:B------:R-:W-:Y:S01]  /*ac00*/  FMNMX.FTZ R3, R160, R3, !PT ;  /* 0x00000003a0037209 */ /* 0x000fe20007810000 */
[----:B-1----:R-:W-:Y:S01]  /*ac10*/  FFMA.FTZ R5, R166, c[0x0][0x2d0], -R71 ;  /* 0x0000b400a6057a23 */ /* 0x002fe20000010847 */
[----:B--2---:R-:W-:Y:S03]  /*ac20*/  FMNMX.FTZ R112, R4, R7, !PT ;  /* 0x0000000704707209 */ /* 0x004fe60007810000 */
[----:B------:R1:W2:Y:S01]  /*ac30*/  MUFU.EX2 R45, R5 ;  /* 0x00000005002d7308 */ /* 0x0002a20000000800 */
[----:B------:R-:W-:Y:S01]  /*ac40*/  FSETP.NEU.FTZ.AND P0, PT, R112, -INF , PT ;  /* 0xff8000007000780b */ /* 0x000fe20003f1d000 */
[--C-:B-1----:R-:W-:Y:S01]  /*ac50*/  FFMA.FTZ R5, R34, c[0x0][0x2d0], -R156.reuse ;  /* 0x0000b40022057a23 */ /* 0x102fe2000001089c */
[----:B--2---:R-:W-:Y:S07]  /*ac60*/  F2FP.PACK_AB R74, R45, R83 ;  /* 0x000000532d4a723e */ /* 0x004fee00000000ff */
[----:B------:R1:W-:Y:S02]  /*ac70*/  MUFU.EX2 R51, R5 ;  /* 0x0000000500337308 */ /* 0x0003e40000000800 */
[--C-:B-1----:R-:W-:Y:S02]  /*ac80*/  FFMA.FTZ R5, R36, c[0x0][0x2d0], -R156.reuse ;  /* 0x0000b40024057a23 */ /* 0x102fe4000001089c */
[----:B------:R-:W-:Y:S06]  /*ac90*/  LDSM.16.MT88.4 R36, [R200] ;  /* 0x00000000c824783b */ /* 0x000fec0000004200 */
[----:B------:R1:W2:Y:S02]  /*aca0*/  MUFU.EX2 R81, R5 ;  /* 0x0000000500517308 */ /* 0x0002a40000000800 */
[----:B-1----:R-:W-:Y:S01]  /*acb0*/  FMNMX.FTZ R5, R161, R3, !PT ;  /* 0x00000003a1057209 */ /* 0x002fe20007810000 */
[--C-:B------:R-:W-:Y:S01]  /*acc0*/  FFMA.FTZ R3, R167, c[0x0][0x2d0], -R156.reuse ;  /* 0x0000b400a7037a23 */ /* 0x100fe2000001089c */
[----:B--2---:R-:W-:Y:S02]  /*acd0*/  F2FP.PACK_AB R73, R81, R51 ;  /* 0x000000335149723e */ /* 0x004fe400000000ff */
[----:B------:R-:W-:Y:S04]  /*ace0*/  FMNMX.FTZ R4, R162, R5, !PT ;  /* 0x00000005a2047209 */ /* 0x000fe80007810000 */
[----:B------:R1:W-:Y:S01]  /*acf0*/  MUFU.EX2 R237, R3 ;  /* 0x0000000300ed7308 */ /* 0x0003e20000000800 */
[----:B------:R-:W-:Y:S01]  /*ad00*/  FMNMX.FTZ R5, R163, R4, !PT ;  /* 0x00000004a3057209 */ /* 0x000fe20007810000 */
[--C-:B------:R-:W-:Y:S03]  /*ad10*/  FFMA.FTZ R4, R168, c[0x0][0x2d0], -R156.reuse ;  /* 0x0000b400a8047a23 */ /* 0x100fe6000001089c */
[----:B------:R-:W-:Y:S05]  /*ad20*/  FMNMX.FTZ R5, R215, R5, !PT ;  /* 0x00000005d7057209 */ /* 0x000fea0007810000 */
[----:B------:R-:W2:Y:S01]  /*ad30*/  MUFU.EX2 R49, R4 ;  /* 0x0000000400317308 */ /* 0x000ea20000000800 */
[----:B-1----:R-:W-:Y:S05]  /*ad40*/  FMUL.FTZ R3, R112, c[0x0][0x2d0] ;  /* 0x0000b40070037a20 */ /* 0x002fea0000410000 */
[----:B------:R-:W-:Y:S05]  /*ad50*/  FSEL R157, R3, RZ, P0 ;  /* 0x000000ff039d7208 */ /* 0x000fea0000000000 */
[--C-:B------:R-:W-:Y:S01]  /*ad60*/  FFMA.FTZ R3, R9, c[0x0][0x2d0], -R157.reuse ;  /* 0x0000b40009037a23 */ /* 0x100fe2000001089d */
[----:B--2---:R-:W-:Y:S01]  /*ad70*/  F2FP.PACK_AB R75, R49, R237 ;  /* 0x000000ed314b723e */ /* 0x004fe200000000ff */
[--C-:B------:R-:W-:Y:S01]  /*ad80*/  FFMA.FTZ R2, R35, c[0x0][0x2d0], -R157.reuse ;  /* 0x0000b40023027a23 */ /* 0x100fe2000001089d */
[----:B------:R-:W-:Y:S01]  /*ad90*/  FMNMX.FTZ R4, R218, R5, !PT ;  /* 0x00000005da047209 */ /* 0x000fe20007810000 */
[----:B------:R1:W-:Y:S01]  /*ada0*/  MUFU.EX2 R61, R3 ;  /* 0x00000003003d7308 */ /* 0x0003e20000000800 */
[--C-:B------:R-:W-:Y:S02]  /*adb0*/  FFMA.FTZ R16, R24, c[0x0][0x2d0], -R157.reuse ;  /* 0x0000b40018107a23 */ /* 0x100fe4000001089d */
[----:B------:R-:W-:Y:S01]  /*adc0*/  FMNMX.FTZ R4, R219, R4, !PT ;  /* 0x00000004db047209 */ /* 0x000fe20007810000 */
[--C-:B------:R-:W-:Y:S02]  /*add0*/  FFMA.FTZ R24, R28, c[0x0][0x2d0], -R157.reuse ;  /* 0x0000b4001c187a23 */ /* 0x100fe4000001089d */
[--C-:B------:R-:W-:Y:S01]  /*ade0*/  FFMA.FTZ R28, R29, c[0x0][0x2d0], -R157.reuse ;  /* 0x0000b4001d1c7a23 */ /* 0x100fe2000001089d */
[----:B------:R-:W-:Y:S01]  /*adf0*/  FMNMX.FTZ R0, R220, R4, !PT ;  /* 0x00000004dc007209 */ /* 0x000fe20007810000 */
[--C-:B------:R-:W-:Y:S02]  /*ae00*/  FFMA.FTZ R4, R169, c[0x0][0x2d0], -R156.reuse ;  /* 0x0000b400a9047a23 */ /* 0x100fe4000001089c */
[----:B------:R2:W3:Y:S01]  /*ae10*/  MUFU.EX2 R82, R2 ;  /* 0x0000000200527308 */ /* 0x0004e20000000800 */
[----:B------:R-:W-:Y:S04]  /*ae20*/  FMNMX.FTZ R0, R216, R0, !PT ;  /* 0x00000000d8007209 */ /* 0x000fe80007810000 */
[----:B------:R-:W-:Y:S04]  /*ae30*/  FMNMX.FTZ R0, R164, R0, !PT ;  /* 0x00000000a4007209 */ /* 0x000fe80007810000 */
[----:B------:R-:W-:Y:S01]  /*ae40*/  FMNMX.FTZ R0, R70, R0, !PT ;  /* 0x0000000046007209 */ /* 0x000fe20007810000 */
[----:B------:R-:W-:Y:S01]  /*ae50*/  MUFU.EX2 R241, R4 ;  /* 0x0000000400f17308 */ /* 0x000fe20000000800 */
[--C-:B-1----:R-:W-:Y:S09]  /*ae60*/  FFMA.FTZ R3, R13, c[0x0][0x2d0], -R157.reuse ;  /* 0x0000b4000d037a23 */ /* 0x102ff2000001089d */
[----:B------:R1:W-:Y:S01]  /*ae70*/  MUFU.EX2 R50, R3 ;  /* 0x0000000300327308 */ /* 0x0003e20000000800 */
[----:B--2---:R-:W-:Y:S01]  /*ae80*/  FFMA.FTZ R2, R12, c[0x0][0x2d0], -R157 ;  /* 0x0000b4000c027a23 */ /* 0x004fe2000001089d */
[----:B---3--:R-:W-:Y:S01]  /*ae90*/  F2FP.PACK_AB R64, R82, R61 ;  /* 0x0000003d5240723e */ /* 0x008fe200000000ff */
[--C-:B------:R-:W-:Y:S07]  /*aea0*/  FFMA.FTZ R12, R176, c[0x0][0x2d0], -R156.reuse ;  /* 0x0000b400b00c7a23 */ /* 0x100fee000001089c */
[----:B------:R2:W3:Y:S10]  /*aeb0*/  MUFU.EX2 R44, R2 ;  /* 0x00000002002c7308 */ /* 0x0004f40000000800 */
[----:B------:R-:W-:Y:S01]  /*aec0*/  MUFU.EX2 R250, R12 ;  /* 0x0000000c00fa7308 */ /* 0x000fe20000000800 */
[--C-:B-1----:R-:W-:Y:S09]  /*aed0*/  FFMA.FTZ R3, R172, c[0x0][0x2d0], -R71.reuse ;  /* 0x0000b400ac037a23 */ /* 0x102ff20000010847 */
[----:B------:R1:W-:Y:S01]  /*aee0*/  MUFU.EX2 R238, R3 ;  /* 0x0000000300ee7308 */ /* 0x0003e20000000800 */
[----:B--2---:R-:W2:Y:S01]  /*aef0*/  SHFL.BFLY PT, R2, R0, 0x2, 0x1f ;  /* 0x0c401f0000027f89 */ /* 0x004ea200000e0000 */
[----:B---3--:R-:W-:Y:S08]  /*af00*/  F2FP.PACK_AB R66, R50, R44 ;  /* 0x0000002c3242723e */ /* 0x008ff000000000ff */
[----:B------:R-:W-:Y:S10]  /*af10*/  MUFU.EX2 R249, R16 ;  /* 0x0000001000f97308 */ /* 0x000ff40000000800 */
[----:B------:R-:W-:Y:S01]  /*af20*/  MUFU.EX2 R247, R24 ;  /* 0x0000001800f77308 */ /* 0x000fe20000000800 */
[--C-:B-1----:R-:W-:Y:S09]  /*af30*/  FFMA.FTZ R3, R171, c[0x0][0x2d0], -R71.reuse ;  /* 0x0000b400ab037a23 */ /* 0x102ff20000010847 */
[----:B------:R1:W-:Y:S10]  /*af40*/  MUFU.EX2 R240, R3 ;  /* 0x0000000300f07308 */ /* 0x0003f40000000800 */
[----:B------:R-:W-:Y:S01]  /*af50*/  MUFU.EX2 R246, R28 ;  /* 0x0000001c00f67308 */ /* 0x000fe20000000800 */
[----:B-1----:R-:W-:Y:S09]  /*af60*/  FFMA.FTZ R3, R170, c[0x0][0x2d0], -R156 ;  /* 0x0000b400aa037a23 */ /* 0x002ff2000001089c */
[----:B------:R2:W-:Y:S02]  /*af70*/  MUFU.EX2 R239, R3 ;  /* 0x0000000300ef7308 */ /* 0x0005e40000000800 */
[----:B--2---:R-:W-:Y:S01]  /*af80*/  FMNMX.FTZ R3, R0, R2, !PT ;  /* 0x0000000200037209 */ /* 0x004fe20007810000 */
[----:B------:R-:W-:Y:S01]  /*af90*/  FFMA.FTZ R2, R173, c[0x0][0x2d0], -R71 ;  /* 0x0000b400ad027a23 */ /* 0x000fe20000010847 */
[----:B------:R-:W-:Y:S06]  /*afa0*/  FSEL R0, R114, RZ, P2 ;  /* 0x000000ff72007208 */ /* 0x000fec0001000000 */
        /* <DEDUP_REMOVED lines=14> */
[C---:B------:R-:W-:Y:S02]  /*b090*/  FMUL.FTZ R17, R69.reuse, R133 ;  /* 0x0000008545117220 */ /* 0x040fe40000410000 */
[----:B------:R-:W-:Y:S01]  /*b0a0*/  FADD.FTZ R0, -R0, R117 ;  /* 0x0000007500007221 */ /* 0x000fe20000010100 */
[----:B------:R-:W-:Y:S01]  /*b0b0*/  FSEL R115, R4, RZ, P0 ;  /* 0x000000ff04737208 */ /* 0x000fe20000000000 */
[----:B------:R-:W-:Y:S02]  /*b0c0*/  FMUL.FTZ R32, R69, R84 ;  /* 0x0000005445207220 */ /* 0x000fe40000410000 */
[----:B------:R-:W-:Y:S02]  /*b0d0*/  FMUL.FTZ R0, R0, c[0x0][0x2d0] ;  /* 0x0000b40000007a20 */ /* 0x000fe40000410000 */
[--C-:B------:R-:W-:Y:S02]  /*b0e0*/  FFMA.FTZ R4, R15, c[0x0][0x2d0], -R115.reuse ;  /* 0x0000b4000f047a23 */ /* 0x100fe40000010873 */
[----:B------:R2:W3:Y:S01]  /*b0f0*/  MUFU.EX2 R2, R0 ;  /* 0x0000000000027308 */ /* 0x0004e20000000800 */
[--C-:B------:R-:W-:Y:S02]  /*b100*/  FFMA.FTZ R5, R14, c[0x0][0x2d0], -R115.reuse ;  /* 0x0000b4000e057a23 */ /* 0x100fe40000010873 */
[----:B------:R-:W-:Y:S02]  /*b110*/  FMUL.FTZ R33, R69, R85 ;  /* 0x0000005545217220 */ /* 0x000fe40000410000 */
[--C-:B------:R-:W-:Y:S02]  /*b120*/  FFMA.FTZ R58, R57, c[0x0][0x2d0], -R115.reuse ;  /* 0x0000b400393a7a23 */ /* 0x100fe40000010873 */
[--C-:B------:R-:W-:Y:S03]  /*b130*/  FFMA.FTZ R62, R60, c[0x0][0x2d0], -R115.reuse ;  /* 0x0000b4003c3e7a23 */ /* 0x100fe60000010873 */
[----:B------:R4:W-:Y:S01]  /*b140*/  MUFU.EX2 R167, R4 ;  /* 0x0000000400a77308 */ /* 0x0009e20000000800 */
[C---:B-1----:R-:W-:Y:S02]  /*b150*/  FMUL.FTZ R7, R68.reuse, R123 ;  /* 0x0000007b44077220 */ /* 0x042fe40000410000 */
[C---:B------:R-:W-:Y:S01]  /*b160*/  FMUL.FTZ R6, R68.reuse, R122 ;  /* 0x0000007a44067220 */ /* 0x040fe20000410000 */
[----:B------:R-:W-:Y:S01]  /*b170*/  MOV R122, R76 ;  /* 0x0000004c007a7202 */ /* 0x000fe20000000f00 */
        /* <DEDUP_REMOVED lines=11> */
[----:B------:R-:W-:Y:S01]  /*b230*/  MOV R128, R49 ;  /* 0x0000003100807202 */ /* 0x000fe20000000f00 */
[C---:B------:R-:W-:Y:S01]  /*b240*/  FMUL.FTZ R13, R2.reuse, R129 ;  /* 0x00000081020d7220 */ /* 0x040fe20000410000 */
[----:B------:R-:W-:Y:S01]  /*b250*/  MOV R129, R45 ;  /* 0x0000002d00817202 */ /* 0x000fe20000000f00 */
[----:B----4-:R-:W-:Y:S01]  /*b260*/  FFMA.FTZ R4, R175, c[0x0][0x2d0], -R71 ;  /* 0x0000b400af047a23 */ /* 0x010fe20000010847 */
[----:B------:R-:W-:Y:S01]  /*b270*/  LDSM.16.MT88.4 R84, [R200+0x800] ;  /* 0x00080000c854783b */ /* 0x000fe20000004200 */
[C---:B------:R-:W-:Y:S02]  /*b280*/  FMUL.FTZ R24, R2.reuse, R140 ;  /* 0x0000008c02187220 */ /* 0x040fe40000410000 */
[C---:B------:R-:W-:Y:S01]  /*b290*/  FMUL.FTZ R29, R2.reuse, R145 ;  /* 0x00000091021d7220 */ /* 0x040fe20000410000 */
[----:B------:R3:W4:Y:S01]  /*b2a0*/  MUFU.EX2 R77, R4 ;  /* 0x00000004004d7308 */ /* 0x0007220000000800 */
[C---:B------:R-:W-:Y:S01]  /*b2b0*/  FMUL.FTZ R28, R2.reuse, R144 ;  /* 0x00000090021c7220 */ /* 0x040fe20000410000 */
[----:B------:R-:W-:Y:S01]  /*b2c0*/  MOV R145, R83 ;  /* 0x0000005300917202 */ /* 0x000fe20000000f00 */
[C---:B------:R-:W-:Y:S01]  /*b2d0*/  FMUL.FTZ R40, R2.reuse, R88 ;  /* 0x0000005802287220 */ /* 0x040fe20000410000 */
[----:B-1----:R-:W-:Y:S01]  /*b2e0*/  F2FP.PACK_AB R67, R167, R252 ;  /* 0x000000fca743723e */ /* 0x002fe200000000ff */
[C---:B------:R-:W-:Y:S01]  /*b2f0*/  FMUL.FTZ R5, R69.reuse, R121 ;  /* 0x0000007945057220 */ /* 0x040fe20000410000 */
[----:B------:R-:W-:Y:S01]  /*b300*/  MOV R144, R237 ;  /* 0x000000ed00907202 */ /* 0x000fe20000000f00 */
[C---:B------:R-:W-:Y:S02]  /*b310*/  FMUL.FTZ R45, R2.reuse, R93 ;  /* 0x0000005d022d7220 */ /* 0x040fe40000410000 */
[----:B------:R-:W-:Y:S01]  /*b320*/  FMUL.FTZ R49, R69, R97 ;  /* 0x0000006145317220 */ /* 0x000fe20000410000 */
[----:B------:R-:W-:Y:S01]  /*b330*/  MUFU.EX2 R93, R62 ;  /* 0x0000003e005d7308 */ /* 0x000fe20000000800 */
[C---:B------:R-:W-:Y:S02]  /*b340*/  FMUL.FTZ R57, R2.reuse, R105 ;  /* 0x0000006902397220 */ /* 0x040fe40000410000 */
[----:B------:R-:W-:Y:S02]  /*b350*/  IMAD.MOV.U32 R124, RZ, RZ, R61 ;  /* 0x000000ffff7c7224 */ /* 0x000fe400078e003d */
[----:B--2---:R-:W-:Y:S02]  /*b360*/  FFMA.FTZ R0, R11, c[0x0][0x2d0], -R115 ;  /* 0x0000b4000b007a23 */ /* 0x004fe40000010873 */
[C---:B------:R-:W-:Y:S02]  /*b370*/  FMUL.FTZ R60, R2.reuse, R108 ;  /* 0x0000006c023c7220 */ /* 0x040fe40000410000 */
[----:B------:R-:W-:Y:S01]  /*b380*/  FMUL.FTZ R61, R2, R109 ;  /* 0x0000006d023d7220 */ /* 0x000fe20000410000 */
[----:B------:R1:W2:Y:S01]  /*b390*/  MUFU.EX2 R166, R0 ;  /* 0x0000000000a67308 */ /* 0x0002a20000000800 */
[----:B------:R-:W-:Y:S02]  /*b3a0*/  FFMA.FTZ R88, R187, c[0x0][0x2d0], -R156 ;  /* 0x0000b400bb587a23 */ /* 0x000fe4000001089c */
[----:B---3--:R-:W-:Y:S01]  /*b3b0*/  FMUL.FTZ R4, R69, R120 ;  /* 0x0000007845047220 */ /* 0x008fe20000410000 */
[----:B----4-:R-:W-:Y:S02]  /*b3c0*/  MOV R121, R77 ;  /* 0x0000004d00797202 */ /* 0x010fe40000000f00 */
[----:B------:R-:W3:Y:S01]  /*b3d0*/  LDSM.16.MT88.4 R76, [R199] ;  /* 0x00000000c74c783b */ /* 0x000ee20000004200 */
[----:B------:R-:W-:Y:S03]  /*b3e0*/  MOV R120, R80 ;  /* 0x0000005000787202 */ /* 0x000fe60000000f00 */
[----:B------:R-:W-:Y:S01]  /*b3f0*/  MUFU.EX2 R187, R88 ;  /* 0x0000005800bb7308 */ /* 0x000fe20000000800 */
[-C--:B------:R-:W-:Y:S05]  /*b400*/  HMMA.16816.F32 R4, R72, R20.reuse, R4 ;  /* 0x000000144804723c */ /* 0x080fea0000001804 */
[----:B-1----:R-:W-:Y:S02]  /*b410*/  FSEL R0, R3, RZ, P0 ;  /* 0x000000ff03007208 */ /* 0x002fe40000000000 */
[----:B--2---:R-:W-:Y:S05]  /*b420*/  F2FP.PACK_AB R65, R166, R165 ;  /* 0x000000a5a641723e */ /* 0x004fea00000000ff */
[----:B------:R-:W-:Y:S04]  /*b430*/  FADD.FTZ R0, -R0, R118 ;  /* 0x0000007600007221 */ /* 0x000fe80000010100 */
[----:B------:R-:W-:Y:S06]  /*b440*/  FMUL.FTZ R0, R0, c[0x0][0x2d0] ;  /* 0x0000b40000007a20 */ /* 0x000fec0000410000 */
[----:B------:R-:W1:Y:S02]  /*b450*/  MUFU.EX2 R0, R0 ;  /* 0x0000000000007308 */ /* 0x000e640000000800 */
[C---:B-1----:R-:W-:Y:S01]  /*b460*/  FMUL.FTZ R10, R0.reuse, R126 ;  /* 0x0000007e000a7220 */ /* 0x042fe20000410000 */
[----:B------:R-:W-:Y:S01]  /*b470*/  MOV R126, R51 ;  /* 0x00000033007e7202 */ /* 0x000fe20000000f00 */
[C---:B------:R-:W-:Y:S01]  /*b480*/  FMUL.FTZ R11, R0.reuse, R127 ;  /* 0x0000007f000b7220 */ /* 0x040fe20000410000 */
[----:B------:R-:W-:Y:S01]  /*b490*/  MOV R127, R50 ;  /* 0x00000032007f7202 */ /* 0x000fe20000000f00 */
[C---:B------:R-:W-:Y:S02]  /*b4a0*/  FMUL.FTZ R15, R0.reuse, R131 ;  /* 0x00000083000f7220 */ /* 0x040fe40000410000 */
[----:B------:R-:W2:Y:S01]  /*b4b0*/  LDL.LU R131, [R1] ;  /* 0x0000000001837983 */ /* 0x000ea20000300800 */
[C---:B------:R-:W-:Y:S02]  /*b4c0*/  FMUL.FTZ R42, R0.reuse, R90 ;  /* 0x0000005a002a7220 */ /* 0x040fe40000410000 */
[C---:B------:R-:W-:Y:S01]  /*b4d0*/  HMMA.16816.F32 R8, R64.reuse, R20, R8 ;  /* 0x000000144008723c */ /* 0x040fe20000001808 */
[----:B------:R-:W4:Y:S03]  /*b4e0*/  LDL.LU R125, [R1+0x4] ;  /* 0x00000400017d7983 */ /* 0x000f260000300800 */
[C---:B------:R-:W-:Y:S01]  /*b4f0*/  FMUL.FTZ R14, R0.reuse, R130 ;  /* 0x00000082000e7220 */ /* 0x040fe20000410000 */
[----:B------:R-:W5:Y:S01]  /*b500*/  LDL.LU R123, [R1+0x8] ;  /* 0x00000800017b7983 */ /* 0x000f620000300800 */
[----:B------:R-:W-:Y:S01]  /*b510*/  FMUL.FTZ R43, R0, R91 ;  /* 0x0000005b002b7220 */ /* 0x000fe20000410000 */
[----:B------:R-:W-:Y:S01]  /*b520*/  MOV R130, R44 ;  /* 0x0000002c00827202 */ /* 0x000fe20000000f00 */
[----:B------:R-:W-:Y:S03]  /*b530*/  FFMA.FTZ R20, R25, c[0x0][0x2d0], -R157 ;  /* 0x0000b40019147a23 */ /* 0x000fe6000001089d */
[-C--:B------:R-:W-:Y:S01]  /*b540*/  HMMA.16816.F32 R12, R64, R22.reuse, R12 ;  /* 0x00000016400c723c */ /* 0x080fe2000000180c */
[----:B------:R1:W-:Y:S02]  /*b550*/  MUFU.EX2 R248, R20 ;  /* 0x0000001400f87308 */ /* 0x0003e40000000800 */
[C---:B------:R-:W-:Y:S02]  /*b560*/  FMUL.FTZ R50, R68.reuse, R98 ;  /* 0x0000006244327220 */ /* 0x040fe40000410000 */
[----:B------:R-:W-:Y:S02]  /*b570*/  FMUL.FTZ R51, R68, R99 ;  /* 0x0000006344337220 */ /* 0x000fe40000410000 */
[C---:B------:R-:W-:Y:S01]  /*b580*/  FMUL.FTZ R26, R0.reuse, R142 ;  /* 0x0000008e001a7220 */ /* 0x040fe20000410000 */
[C---:B------:R-:W-:Y:S04]  /*b590*/  HMMA.16816.F32 R16, R72.reuse, R22, R16 ;  /* 0x000000164810723c */ /* 0x040fe80000001810 */
[C---:B------:R-:W-:Y:S02]  /*b5a0*/  FMUL.FTZ R21, R69.reuse, R137 ;  /* 0x0000008945157220 */ /* 0x040fe40000410000 */
[----:B------:R-:W-:Y:S02]  /*b5b0*/  FMUL.FTZ R27, R0, R143 ;  /* 0x0000008f001b7220 */ /* 0x000fe40000410000 */
[C---:B------:R-:W-:Y:S04]  /*b5c0*/  FMUL.FTZ R22, R68.reuse, R138 ;  /* 0x0000008a44167220 */ /* 0x040fe80000410000 */
[----:B------:R-:W-:Y:S02]  /*b5d0*/  FMUL.FTZ R23, R68, R139 ;  /* 0x0000008b44177220 */ /* 0x000fe40000410000 */
[----:B------:R-:W-:Y:S02]  /*b5e0*/  FMUL.FTZ R25, R2, R141 ;  /* 0x0000008d02197220 */ /* 0x000fe40000410000 */
[C---:B------:R-:W-:Y:S02]  /*b5f0*/  FMUL.FTZ R30, R0.reuse, R146 ;  /* 0x00000092001e7220 */ /* 0x040fe40000410000 */
[C---:B-1----:R-:W-:Y:S02]  /*b600*/  FMUL.FTZ R20, R69.reuse, R136 ;  /* 0x0000008845147220 */ /* 0x042fe40000410000 */
[----:B------:R-:W-:Y:S02]  /*b610*/  IMAD.MOV.U32 R146, RZ, RZ, R82 ;  /* 0x000000ffff927224 */ /* 0x000fe400078e0052 */
[----:B------:R-:W-:Y:S01]  /*b620*/  FMUL.FTZ R31, R0, R147 ;  /* 0x00000093001f7220 */ /* 0x000fe20000410000 */
[----:B------:R-:W-:Y:S01]  /*b630*/  MOV R147, R81 ;  /* 0x0000005100937202 */ /* 0x000fe20000000f00 */
[----:B------:R-:W-:Y:S01]  /*b640*/  IMAD.MOV.U32 R136, RZ, RZ, R41 ;  /* 0x000000ffff887224 */ /* 0x000fe200078e0029 */
[-C--:B------:R-:W-:Y:S01]  /*b650*/  HMMA.16816.F32 R20, R72, R36.reuse, R20 ;  /* 0x000000244814723c */ /* 0x080fe20000001814 */
[----:B------:R-:W1:Y:S02]  /*b660*/  LDSM.16.MT88.4 R80, [R196+0x800] ;  /* 0x00080000c450783b */ /* 0x000e640000004200 */
[----:B------:R-:W-:Y:S02]  /*b670*/  FMUL.FTZ R41, R2, R89 ;  /* 0x0000005902297220 */ /* 0x000fe40000410000 */
[C---:B------:R-:W-:Y:S02]  /*b680*/  FMUL.FTZ R47, R0.reuse, R95 ;  /* 0x0000005f002f7220 */ /* 0x040fe40000410000 */
[C---:B------:R-:W-:Y:S01]  /*b690*/  FMUL.FTZ R46, R0.reuse, R94 ;  /* 0x0000005e002e7220 */ /* 0x040fe20000410000 */
[C---:B------:R-:W-:Y:S01]  /*b6a0*/  HMMA.16816.F32 R24, R64.reuse, R36, R24 ;  /* 0x000000244018723c */ /* 0x040fe20000001818 */
[----:B------:R-:W1:Y:S01]  /*b6b0*/  LDSM.16.MT88.4 R88, [R197+0x800] ;  /* 0x00080000c558783b */ /* 0x000e620000004200 */
[----:B------:R3:W-:Y:S02]  /*b6c0*/  MUFU.EX2 R94, R58 ;  /* 0x0000003a005e7308 */ /* 0x0007e40000000800 */
[C---:B------:R-:W-:Y:S02]  /*b6d0*/  FMUL.FTZ R59, R0.reuse, R107 ;  /* 0x0000006b003b7220 */ /* 0x040fe40000410000 */
[----:B------:R-:W-:Y:S02]  /*b6e0*/  FMUL.FTZ R62, R0, R110 ;  /* 0x0000006e003e7220 */ /* 0x000fe40000410000 */
[-C--:B------:R-:W-:Y:S04]  /*b6f0*/  HMMA.16816.F32 R28, R64, R38.reuse, R28 ;  /* 0x00000026401c723c */ /* 0x080fe8000000181c */
[----:B------:R-:W-:Y:S02]  /*b700*/  FFMA.FTZ R36, R178, c[0x0][0x2d0], -R71 ;  /* 0x0000b400b2247a23 */ /* 0x000fe40000010847 */
[----:B------:R-:W-:Y:S02]  /*b710*/  FMUL.FTZ R63, R0, R111 ;  /* 0x0000006f003f7220 */ /* 0x000fe40000410000 */
[C---:B------:R-:W-:Y:S01]  /*b720*/  HMMA.16816.F32 R32, R72.reuse, R38, R32 ;  /* 0x000000264820723c */ /* 0x040fe20000001820 */
[----:B------:R1:W-:Y:S03]  /*b730*/  MUFU.EX2 R244, R36 ;  /* 0x0000002400f47308 */ /* 0x0003e60000000800 */
[C---:B------:R-:W-:Y:S01]  /*b740*/  FMUL.FTZ R37, R69.reuse, R149 ;  /* 0x0000009545257220 */ /* 0x040fe20000410000 */
[----:B------:R-:W-:Y:S01]  /*b750*/  MOV R149, R240 ;  /* 0x000000f000957202 */ /* 0x000fe20000000f00 */
[--C-:B------:R-:W-:Y:S02]  /*b760*/  FFMA.FTZ R44, R180, c[0x0][0x2d0], -R156.reuse ;  /* 0x0000b400b42c7a23 */ /* 0x100fe4000001089c */
[C---:B------:R-:W-:Y:S01]  /*b770*/  FMUL.FTZ R38, R68.reuse, R150 ;  /* 0x0000009644267220 */ /* 0x040fe20000410000 */
[----:B------:R-:W-:Y:S02]  /*b780*/  MOV R150, R239 ;  /* 0x000000ef00967202 */ /* 0x000fe40000000f00 */
[----:B------:R1:W-:Y:S01]  /*b790*/  MUFU.EX2 R240, R48 ;  /* 0x0000003000f07308 */ /* 0x0003e20000000800 */
[----:B------:R-:W-:Y:S01]  /*b7a0*/  FMUL.FTZ R39, R68, R151 ;  /* 0x0000009744277220 */ /* 0x000fe20000410000 */
[----:B------:R-:W-:Y:S01]  /*b7b0*/  MOV R151, R238 ;  /* 0x000000ee00977202 */ /* 0x000fe20000000f00 */
[----:B---3--:R-:W-:Y:S02]  /*b7c0*/  FMUL.FTZ R58, R0, R106 ;  /* 0x0000006a003a7220 */ /* 0x008fe40000410000 */
[C---:B-1----:R-:W-:Y:S01]  /*b7d0*/  FMUL.FTZ R36, R69.reuse, R148 ;  /* 0x0000009445247220 */ /* 0x042fe20000410000 */
[----:B------:R-:W-:Y:S04]  /*b7e0*/  MOV R148, R241 ;  /* 0x000000f100947202 */ /* 0x000fe80000000f00 */
[----:B------:R1:W-:Y:S02]  /*b7f0*/  MUFU.EX2 R241, R44 ;  /* 0x0000002c00f17308 */ /* 0x0003e40000000800 */
[-C--:B------:R-:W-:Y:S03]  /*b800*/  HMMA.16816.F32 R36, R72, R52.reuse, R36 ;  /* 0x000000344824723c */ /* 0x080fe60000001824 */
[C---:B------:R-:W-:Y:S02]  /*b810*/  FMUL.FTZ R48, R69.reuse, R96 ;  /* 0x0000006045307220 */ /* 0x040fe40000410000 */
[----:B------:R-:W-:Y:S03]  /*b820*/  LDSM.16.MT88.4 R96, [R197+0x2000] ;  /* 0x00200000c560783b */ /* 0x000fe60000004200 */
[C---:B------:R-:W-:Y:S07]  /*b830*/  HMMA.16816.F32 R40, R64.reuse, R52, R40 ;  /* 0x000000344028723c */ /* 0x040fee0000001828 */
[--C-:B------:R-:W-:Y:S02]  /*b840*/  FFMA.FTZ R52, R56, c[0x0][0x2d0], -R115.reuse ;  /* 0x0000b40038347a23 */ /* 0x100fe40000010873 */
[C---:B------:R-:W-:Y:S02]  /*b850*/  FMUL.FTZ R53, R69.reuse, R101 ;  /* 0x0000006545357220 */ /* 0x040fe40000410000 */
[----:B------:R3:W3:Y:S01]  /*b860*/  MUFU.EX2 R95, R52 ;  /* 0x00000034005f7308 */ /* 0x0006e20000000800 */
[C---:B-1----:R-:W-:Y:S02]  /*b870*/  FMUL.FTZ R44, R2.reuse, R92 ;  /* 0x0000005c022c7220 */ /* 0x042fe40000410000 */
[----:B------:R-:W-:Y:S05]  /*b880*/  FMUL.FTZ R56, R2, R104 ;  /* 0x0000006802387220 */ /* 0x000fea0000410000 */
[-C--:B------:R-:W-:Y:S08]  /*b890*/  HMMA.16816.F32 R44, R64, R54.reuse, R44 ;  /* 0x00000036402c723c */ /* 0x080ff0000000182c */
[C---:B------:R-:W-:Y:S07]  /*b8a0*/  HMMA.16816.F32 R48, R72.reuse, R54, R48 ;  /* 0x000000364830723c */ /* 0x040fee0000001830 */
[C---:B------:R-:W-:Y:S02]  /*b8b0*/  FMUL.FTZ R55, R68.reuse, R103 ;  /* 0x0000006744377220 */ /* 0x040fe40000410000 */
[C---:B---3--:R-:W-:Y:S03]  /*b8c0*/  FMUL.FTZ R52, R69.reuse, R100 ;  /* 0x0000006445347220 */ /* 0x048fe60000410000 */
[----:B------:R-:W-:Y:S07]  /*b8d0*/  FMUL.FTZ R54, R68, R102 ;  /* 0x0000006644367220 */ /* 0x000fee0000410000 */
[-C--:B------:R-:W-:Y:S08]  /*b8e0*/  HMMA.16816.F32 R52, R72, R76.reuse, R52 ;  /* 0x0000004c4834723c */ /* 0x080ff00000001834 */
[C---:B------:R-:W-:Y:S07]  /*b8f0*/  HMMA.16816.F32 R56, R64.reuse, R76, R56 ;  /* 0x0000004c4038723c */ /* 0x040fee0000001838 */
[----:B------:R-:W-:Y:S01]  /*b900*/  FFMA.FTZ R76, R158, c[0x0][0x2d0], -R115 ;  /* 0x0000b4009e4c7a23 */ /* 0x000fe20000010873 */
        /* <DEDUP_REMOVED lines=15> */
[----:B---3--:R-:W-:Y:S03]  /*ba00*/  F2FP.PACK_AB R79, R239, R93 ;  /* 0x0000005def4f723e */ /* 0x008fe600000000ff */
        /* <DEDUP_REMOVED lines=12> */
[----:B--2---:R-:W-:Y:S02]  /*bad0*/  FFMA.FTZ R69, R69, R131, R136 ;  /* 0x0000008345457223 */ /* 0x004fe40000010088 */
[-C--:B------:R-:W-:Y:S01]  /*bae0*/  HMMA.16816.F32 R28, R76, R86.reuse, R28 ;  /* 0x000000564c1c723c */ /* 0x080fe2000000181c */
[----:B------:R1:W-:Y:S03]  /*baf0*/  MUFU.EX2 R186, R80 ;  /* 0x0000005000ba7308 */ /* 0x0003e60000000800 */
[----:B------:R-:W-:Y:S02]  /*bb00*/  FFMA.FTZ R84, R189, c[0x0][0x2d0], -R71 ;  /* 0x0000b400bd547a23 */ /* 0x000fe40000010847 */
[----:B------:R-:W-:Y:S02]  /*bb10*/  FADD.FTZ R69, R122, R69 ;  /* 0x000000457a457221 */ /* 0x000fe40000010000 */
[C---:B------:R-:W-:Y:S03]  /*bb20*/  HMMA.16816.F32 R32, R72.reuse, R86, R32 ;  /* 0x000000564820723c */ /* 0x040fe60000001820 */
[----:B------:R2:W-:Y:S01]  /*bb30*/  MUFU.EX2 R183, R84 ;  /* 0x0000005400b77308 */ /* 0x0005e20000000800 */
[----:B------:R-:W-:Y:S04]  /*bb40*/  IMAD.MOV.U32 R189, RZ, RZ, R120 ;  /* 0x000000ffffbd7224 */ /* 0x000fe800078e0078 */
[-C--:B------:R-:W-:Y:S08]  /*bb50*/  HMMA.16816.F32 R36, R72, R88.reuse, R36 ;  /* 0x000000584824723c */ /* 0x080ff00000001824 */
[C---:B------:R-:W-:Y:S04]  /*bb60*/  HMMA.16816.F32 R40, R76.reuse, R88, R40 ;  /* 0x000000584c28723c */ /* 0x040fe80000001828 */
[----:B-1----:R-:W-:Y:S03]  /*bb70*/  FFMA.FTZ R80, R184, c[0x0][0x2d0], -R157 ;  /* 0x0000b400b8507a23 */ /* 0x002fe6000001089d */
[----:B------:R-:W-:Y:S01]  /*bb80*/  FFMA.FTZ R88, R160, c[0x0][0x2d0], -R115 ;  /* 0x0000b400a0587a23 */ /* 0x000fe20000010873 */
[-C--:B------:R-:W-:Y:S01]  /*bb90*/  HMMA.16816.F32 R44, R76, R90.reuse, R44 ;  /* 0x0000005a4c2c723c */ /* 0x080fe2000000182c */
[----:B------:R1:W-:Y:S03]  /*bba0*/  MUFU.EX2 R184, R80 ;  /* 0x0000005000b87308 */ /* 0x0003e60000000800 */
[--C-:B--2---:R-:W-:Y:S01]  /*bbb0*/  FFMA.FTZ R84, R190, c[0x0][0x2d0], -R156.reuse ;  /* 0x0000b400be547a23 */ /* 0x104fe2000001089c */
[----:B------:R-:W-:Y:S03]  /*bbc0*/  MOV R190, R127 ;  /* 0x0000007f00be7202 */ /* 0x000fe60000000f00 */
[C---:B------:R-:W-:Y:S03]  /*bbd0*/  HMMA.16816.F32 R48, R72.reuse, R90, R48 ;  /* 0x0000005a4830723c */ /* 0x040fe60000001830 */
[----:B------:R2:W-:Y:S10]  /*bbe0*/  MUFU.EX2 R180, R84 ;  /* 0x0000005400b47308 */ /* 0x0005f40000000800 */
[----:B------:R3:W-:Y:S01]  /*bbf0*/  MUFU.EX2 R102, R88 ;  /* 0x0000005800667308 */ /* 0x0007e20000000800 */
[----:B-1----:R-:W-:Y:S09]  /*bc00*/  FFMA.FTZ R80, R185, c[0x0][0x2d0], -R157 ;  /* 0x0000b400b9507a23 */ /* 0x002ff2000001089d */
[----:B------:R1:W1:Y:S01]  /*bc10*/  MUFU.EX2 R185, R80 ;  /* 0x0000005000b97308 */ /* 0x0002620000000800 */
[--C-:B--2---:R-:W-:Y:S01]  /*bc20*/  FFMA.FTZ R84, R191, c[0x0][0x2d0], -R156.reuse ;  /* 0x0000b400bf547a23 */ /* 0x104fe2000001089c */
[----:B------:R-:W-:Y:S08]  /*bc30*/  MOV R191, R128 ;  /* 0x0000008000bf7202 */ /* 0x000ff00000000f00 */
[----:B------:R2:W-:Y:S01]  /*bc40*/  MUFU.EX2 R181, R84 ;  /* 0x0000005400b57308 */ /* 0x0005e20000000800 */
[----:B---3--:R-:W-:Y:S09]  /*bc50*/  FFMA.FTZ R88, R161, c[0x0][0x2d0], -R115 ;  /* 0x0000b400a1587a23 */ /* 0x008ff20000010873 */
[----:B------:R3:W-:Y:S01]  /*bc60*/  MUFU.EX2 R101, R88 ;  /* 0x0000005800657308 */ /* 0x0007e20000000800 */
[--C-:B-1----:R-:W-:Y:S01]  /*bc70*/  FFMA.FTZ R80, R188, c[0x0][0x2d0], -R71.reuse ;  /* 0x0000b400bc507a23 */ /* 0x102fe20000010847 */
[----:B------:R-:W-:Y:S08]  /*bc80*/  MOV R188, R121 ;  /* 0x0000007900bc7202 */ /* 0x000ff00000000f00 */
[----:B------:R1:W-:Y:S01]  /*bc90*/  MUFU.EX2 R182, R80 ;  /* 0x0000005000b67308 */ /* 0x0003e20000000800 */
[----:B--2---:R-:W-:Y:S01]  /*bca0*/  FFMA.FTZ R84, R192, c[0x0][0x2d0], -R71 ;  /* 0x0000b400c0547a23 */ /* 0x004fe20000010847 */
[----:B------:R-:W-:Y:S08]  /*bcb0*/  MOV R192, R129 ;  /* 0x0000008100c07202 */ /* 0x000ff00000000f00 */
[----:B------:R2:W-:Y:S01]  /*bcc0*/  MUFU.EX2 R179, R84 ;  /* 0x0000005400b37308 */ /* 0x0005e20000000800 */
[--C-:B---3--:R-:W-:Y:S09]  /*bcd0*/  FFMA.FTZ R88, R221, c[0x0][0x2d0], -R156.reuse ;  /* 0x0000b400dd587a23 */ /* 0x108ff2000001089c */
        /* <DEDUP_REMOVED lines=19> */
[----:B------:R-:W-:Y:S02]  /*be10*/  F2FP.PACK_AB R75, R187, R237 ;  /* 0x000000edbb4b723e */ /* 0x000fe400000000ff */
[----:B------:R-:W-:Y:S01]  /*be20*/  MOV R194, R130 ;  /* 0x0000008200c27202 */ /* 0x000fe20000000f00 */
[----:B-1----:R-:W1:Y:S01]  /*be30*/  LDSM.16.MT88.4 R80, [R200+0x1000] ;  /* 0x00100000c850783b */ /* 0x002e620000004200 */
[----:B---3--:R-:W-:Y:S03]  /*be40*/  F2FP.PACK_AB R79, R107, R101 ;  /* 0x000000656b4f723e */ /* 0x008fe600000000ff */
        /* <DEDUP_REMOVED lines=29> */
[--C-:B--2---:R-:W-:Y:S01]  /*c020*/  FFMA.FTZ R80, R224, c[0x0][0x2d0], -R156.reuse ;  /* 0x0000b400e0507a23 */ /* 0x104fe2000001089c */
[----:B---3--:R-:W-:Y:S08]  /*c030*/  F2FP.PACK_AB R152, R174, R173 ;  /* 0x000000adae98723e */ /* 0x008ff000000000ff */
[----:B------:R2:W-:Y:S01]  /*c040*/  MUFU.EX2 R172, R80 ;  /* 0x0000005000ac7308 */ /* 0x0005e20000000800 */
[----:B----4-:R-:W-:Y:S09]  /*c050*/  FFMA.FTZ R88, R218, c[0x0][0x2d0], -R115 ;  /* 0x0000b400da587a23 */ /* 0x010ff20000010873 */
[----:B------:R3:W-:Y:S01]  /*c060*/  MUFU.EX2 R159, R88 ;  /* 0x00000058009f7308 */ /* 0x0007e20000000800 */
[----:B-1----:R-:W1:Y:S01]  /*c070*/  LDSM.16.MT88.4 R84, [R199+0x1000] ;  /* 0x00100000c754783b */ /* 0x002e620000004200 */
[--C-:B--2---:R-:W-:Y:S08]  /*c080*/  FFMA.FTZ R80, R225, c[0x0][0x2d0], -R156.reuse ;  /* 0x0000b400e1507a23 */ /* 0x104ff0000001089c */
        /* <DEDUP_REMOVED lines=19> */
[----:B------:R-:W-:Y:S01]  /*c1c0*/  F2FP.PACK_AB R74, R178, R179 ;  /* 0x000000b3b24a723e */ /* 0x000fe200000000ff */
[--C-:B--2---:R-:W-:Y:S01]  /*c1d0*/  FFMA.FTZ R71, R228, c[0x0][0x2d0], -R156.reuse ;  /* 0x0000b400e4477a23 */ /* 0x104fe2000001089c */
[----:B------:R-:W-:Y:S01]  /*c1e0*/  F2FP.PACK_AB R75, R177, R106 ;  /* 0x0000006ab14b723e */ /* 0x000fe200000000ff */
[----:B------:R-:W-:Y:S01]  /*c1f0*/  FFMA.FTZ R156, R231, c[0x0][0x2d0], -R156 ;  /* 0x0000b400e79c7a23 */ /* 0x000fe2000001089c */
[----:B---3--:R-:W-:Y:S02]  /*c200*/  F2FP.PACK_AB R154, R169, R170 ;  /* 0x000000aaa99a723e */ /* 0x008fe400000000ff */
        /* <DEDUP_REMOVED lines=11> */
[----:B------:R-:W1:Y:S01]  /*c2c0*/  MUFU.EX2 R161, R71 ;  /* 0x0000004700a17308 */ /* 0x000e620000000800 */
[C---:B------:R-:W-:Y:S08]  /*c2d0*/  HMMA.16816.F32 R8, R76.reuse, R80, R8 ;  /* 0x000000504c08723c */ /* 0x040ff00000001808 */
[-C--:B------:R-:W-:Y:S08]  /*c2e0*/  HMMA.16816.F32 R12, R76, R82.reuse, R12 ;  /* 0x000000524c0c723c */ /* 0x080ff0000000180c */
[C---:B------:R-:W-:Y:S01]  /*c2f0*/  HMMA.16816.F32 R16, R72.reuse, R82, R16 ;  /* 0x000000524810723c */ /* 0x040fe20000001810 */
[----:B------:R-:W2:Y:S03]  /*c300*/  LDSM.16.MT88.4 R80, [R199+0x1800] ;  /* 0x00180000c750783b */ /* 0x000ea60000004200 */
[----:B-1----:R-:W-:Y:S01]  /*c310*/  F2FP.PACK_AB R108, R161, R162 ;  /* 0x000000a2a16c723e */ /* 0x002fe200000000ff */
[--C-:B------:R-:W-:Y:S02]  /*c320*/  FFMA.FTZ R71, R232, c[0x0][0x2d0], -R157.reuse ;  /* 0x0000b400e8477a23 */ /* 0x100fe4000001089d */
[----:B------:R-:W-:Y:S01]  /*c330*/  FFMA.FTZ R157, R233, c[0x0][0x2d0], -R157 ;  /* 0x0000b400e99d7a23 */ /* 0x000fe2000001089d */
[-C--:B------:R-:W-:Y:S01]  /*c340*/  HMMA.16816.F32 R20, R72, R84.reuse, R20 ;  /* 0x000000544814723c */ /* 0x080fe20000001814 */
[----:B------:R1:W-:Y:S07]  /*c350*/  MUFU.EX2 R156, R71 ;  /* 0x00000047009c7308 */ /* 0x0003ee0000000800 */
[C---:B------:R-:W-:Y:S03]  /*c360*/  HMMA.16816.F32 R24, R76.reuse, R84, R24 ;  /* 0x000000544c18723c */ /* 0x040fe60000001818 */
[----:B------:R-:W3:Y:S05]  /*c370*/  MUFU.EX2 R157, R157 ;  /* 0x0000009d009d7308 */ /* 0x000eea0000000800 */
[-C--:B------:R-:W-:Y:S08]  /*c380*/  HMMA.16816.F32 R28, R76, R86.reuse, R28 ;  /* 0x000000564c1c723c */ /* 0x080ff0000000181c */
[C---:B------:R-:W-:Y:S01]  /*c390*/  HMMA.16816.F32 R32, R72.reuse, R86, R32 ;  /* 0x000000564820723c */ /* 0x040fe20000001820 */
[----:B------:R-:W4:Y:S03]  /*c3a0*/  LDSM.16.MT88.4 R84, [R200+0x2000] ;  /* 0x00200000c854783b */ /* 0x000f260000004200 */
[--C-:B-1----:R-:W-:Y:S04]  /*c3b0*/  FFMA.FTZ R71, R220, c[0x0][0x2d0], -R115.reuse ;  /* 0x0000b400dc477a23 */ /* 0x102fe80000010873 */
[-C--:B------:R-:W-:Y:S01]  /*c3c0*/  HMMA.16816.F32 R36, R72, R88.reuse, R36 ;  /* 0x000000584824723c */ /* 0x080fe20000001824 */
[----:B------:R1:W-:Y:S03]  /*c3d0*/  MUFU.EX2 R118, R71 ;  /* 0x0000004700767308 */ /* 0x0003e60000000800 */
[----:B---3--:R-:W-:Y:S04]  /*c3e0*/  F2FP.PACK_AB R110, R157, R156 ;  /* 0x0000009c9d6e723e */ /* 0x008fe800000000ff */
[C---:B------:R-:W-:Y:S08]  /*c3f0*/  HMMA.16816.F32 R40, R76.reuse, R88, R40 ;  /* 0x000000584c28723c */ /* 0x040ff00000001828 */
[-C--:B------:R-:W-:Y:S08]  /*c400*/  HMMA.16816.F32 R44, R76, R90.reuse, R44 ;  /* 0x0000005a4c2c723c */ /* 0x080ff0000000182c */
[C---:B------:R-:W-:Y:S04]  /*c410*/  HMMA.16816.F32 R48, R72.reuse, R90, R48 ;  /* 0x0000005a4830723c */ /* 0x040fe80000001830 */
[--C-:B-1----:R-:W-:Y:S04]  /*c420*/  FFMA.FTZ R71, R216, c[0x0][0x2d0], -R115.reuse ;  /* 0x0000b400d8477a23 */ /* 0x102fe80000010873 */
[-C--:B--2---:R-:W-:Y:S01]  /*c430*/  HMMA.16816.F32 R52, R72, R80.reuse, R52 ;  /* 0x000000504834723c */ /* 0x084fe20000001834 */
[----:B------:R1:W2:Y:S07]  /*c440*/  MUFU.EX2 R117, R71 ;  /* 0x0000004700757308 */ /* 0x0002ae0000000800 */
[C---:B------:R-:W-:Y:S08]  /*c450*/  HMMA.16816.F32 R56, R76.reuse, R80, R56 ;  /* 0x000000504c38723c */ /* 0x040ff00000001838 */
[-C--:B------:R-:W-:Y:S01]  /*c460*/  HMMA.16816.F32 R60, R76, R82.reuse, R60 ;  /* 0x000000524c3c723c */ /* 0x080fe2000000183c */
[----:B------:R-:W3:Y:S07]  /*c470*/  LDL.LU R76, [R1+0xc] ;  /* 0x00000c00014c7983 */ /* 0x000eee0000300800 */
[----:B------:R-:W-:Y:S04]  /*c480*/  HMMA.16816.F32 R64, R72, R82, R64 ;  /* 0x000000524840723c */ /* 0x000fe80000001840 */
[--C-:B-1----:R-:W-:Y:S01]  /*c490*/  FFMA.FTZ R71, R164, c[0x0][0x2d0], -R115.reuse ;  /* 0x0000b400a4477a23 */ /* 0x102fe20000010873 */
[----:B--2---:R-:W-:Y:S01]  /*c4a0*/  F2FP.PACK_AB R109, R117, R118 ;  /* 0x00000076756d723e */ /* 0x004fe200000000ff */
[----:B------:R-:W-:Y:S02]  /*c4b0*/  FFMA.FTZ R115, R70, c[0x0][0x2d0], -R115 ;  /* 0x0000b40046737a23 */ /* 0x000fe40000010873 */
[----:B------:R-:W-:Y:S01]  /*c4c0*/  FFMA.FTZ R70, R68, R125, R126 ;  /* 0x0000007d44467223 */ /* 0x000fe2000001007e */
[----:B------:R-:W-:Y:S03]  /*c4d0*/  MUFU.EX2 R116, R71 ;  /* 0x0000004700747308 */ /* 0x000fe60000000800 */
[----:B-----5:R-:W-:Y:S02]  /*c4e0*/  FFMA.FTZ R68, R2, R123, R124 ;  /* 0x0000007b02447223 */ /* 0x020fe4000001007c */
[----:B------:R-:W-:Y:S01]  /*c4f0*/  FADD.FTZ R2, R147, R70 ;  /* 0x0000004693027221 */ /* 0x000fe20000010000 */
[-C--:B------:R-:W-:Y:S04]  /*c500*/  HMMA.16816.F32 R120, R152, R132.reuse, R4 ;  /* 0x000000849878723c */ /* 0x080fe80000001804 */
[----:B------:R-:W1:Y:S03]  /*c510*/  MUFU.EX2 R71, R115 ;  /* 0x0000007300477308 */ /* 0x000e660000000800 */
[----:B------:R-:W-:Y:S02]  /*c520*/  FADD.FTZ R4, R146, R68 ;  /* 0x0000004492047221 */ /* 0x000fe40000010000 */
[----:B------:R-:W-:Y:S03]  /*c530*/  FADD.FTZ R6, R145, R69 ;  /* 0x0000004591067221 */ /* 0x000fe60000010000 */
[----:B------:R-:W-:Y:S02]  /*c540*/  FADD.FTZ R5, R144, R2 ;  /* 0x0000000290057221 */ /* 0x000fe40000010000 */
[----:B------:R-:W-:Y:S01]  /*c550*/  FADD.FTZ R4, R194, R4 ;  /* 0x00000004c2047221 */ /* 0x000fe20000010000 */
[----:B-1----:R-:W-:Y:S02]  /*c560*/  F2FP.PACK_AB R111, R71, R116 ;  /* 0x00000074476f723e */ /* 0x002fe400000000ff */
[----:B------:R-:W-:Y:S05]  /*c570*/  MOV R115, R114 ;  /* 0x0000007200737202 */ /* 0x000fea0000000f00 */
[C---:B------:R-:W-:Y:S07]  /*c580*/  HMMA.16816.F32 R124, R108.reuse, R132, R8 ;  /* 0x000000846c7c723c */ /* 0x040fee0000001808 */
[----:B------:R-:W-:Y:S01]  /*c590*/  FADD.FTZ R10, R191, R5 ;  /* 0x00000005bf0a7221 */ /* 0x000fe20000010000 */
[-C--:B------:R-:W-:Y:S01]  /*c5a0*/  HMMA.16816.F32 R128, R108, R134.reuse, R12 ;  /* 0x000000866c80723c */ /* 0x080fe2000000180c */
[----:B------:R-:W2:Y:S03]  /*c5b0*/  LDL R13, [R1+0x10] ;  /* 0x00001000010d7983 */ /* 0x000ea60000100800 */
[----:B------:R-:W-:Y:S04]  /*c5c0*/  FADD.FTZ R8, R190, R4 ;  /* 0x00000004be087221 */ /* 0x000fe80000010000 */
[C---:B------:R-:W-:Y:S08]  /*c5d0*/  HMMA.16816.F32 R132, R152.reuse, R134, R16 ;  /* 0x000000869884723c */ /* 0x040ff00000001810 */
[-C--:B----4-:R-:W-:Y:S08]  /*c5e0*/  HMMA.16816.F32 R136, R152, R84.reuse, R20 ;  /* 0x000000549888723c */ /* 0x090ff00000001814 */
[C---:B------:R-:W-:Y:S08]  /*c5f0*/  HMMA.16816.F32 R140, R108.reuse, R84, R24 ;  /* 0x000000546c8c723c */ /* 0x040ff00000001818 */
[-C--:B------:R-:W-:Y:S08]  /*c600*/  HMMA.16816.F32 R144, R108, R86.reuse, R28 ;  /* 0x000000566c90723c */ /* 0x080ff0000000181c */
[C---:B------:R-:W-:Y:S04]  /*c610*/  HMMA.16816.F32 R84, R152.reuse, R86, R32 ;  /* 0x000000569854723c */ /* 0x040fe80000001820 */
[----:B---3--:R-:W-:Y:S02]  /*c620*/  FFMA.FTZ R2, R0, R76, R165 ;  /* 0x0000004c00027223 */ /* 0x008fe400000100a5 */
[----:B------:R-:W-:Y:S02]  /*c630*/  FADD.FTZ R0, R192, R6 ;  /* 0x00000006c0007221 */ /* 0x000fe40000010000 */
[----:B------:R-:W-:Y:S01]  /*c640*/  FADD.FTZ R11, R166, R2 ;  /* 0x00000002a60b7221 */ /* 0x000fe20000010000 */
[----:B------:R-:W1:Y:S03]  /*c650*/  LDSM.16.MT88.4 R4, [R199+0x2000] ;  /* 0x00200000c704783b */ /* 0x000e660000004200 */
        /* <DEDUP_REMOVED lines=29> */
[----:B--2---:R-:W-:Y:S01]  /*c830*/  ISETP.GT.AND P0, PT, R211, R13, PT ;  /* 0x0000000dd300720c */ /* 0x004fe20003f04270 */
[----:B------:R-:W-:Y:S01]  /*c840*/  FADD.FTZ R9, R237, R9 ;  /* 0x00000009ed097221 */ /* 0x000fe20000010000 */
[----:B------:R-:W-:Y:S01]  /*c850*/  IADD3 R211, R211, -0x1, RZ ;  /* 0xffffffffd3d37810 */ /* 0x000fe20007ffe0ff */
        /* <DEDUP_REMOVED lines=40> */
[----:B------:R-:W-:Y:S01]  /*cae0*/  FADD.FTZ R2, R117, R2 ;  /* 0x0000000275027221 */ /* 0x000fe20000010000 */
[----:B------:R-:W-:Y:S01]  /*caf0*/  STL [R1], R6 ;  /* 0x0000000601007387 */ /* 0x000fe20000100800 */
[----:B------:R-:W-:Y:S01]  /*cb00*/  FADD.FTZ R4, R156, R4 ;  /* 0x000000049c047221 */ /* 0x000fe20000010000 */
[----:B------:R-:W-:Y:S01]  /*cb10*/  MOV R117, R112 ;  /* 0x0000007000757202 */ /* 0x000fe20000000f00 */
[----:B------:R-:W-:Y:S01]  /*cb20*/  FADD.FTZ R0, R116, R2 ;  /* 0x0000000274007221 */ /* 0x000fe20000010000 */
[----:B------:R1:W-:Y:S01]  /*cb30*/  STL [R1+0x4], R5 ;  /* 0x0000040501007387 */ /* 0x0003e20000100800 */
[----:B------:R-:W-:Y:S01]  /*cb40*/  FADD.FTZ R2, R157, R4 ;  /* 0x000000049d027221 */ /* 0x000fe20000010000 */
[----:B------:R-:W-:Y:S01]  /*cb50*/  MOV R116, R113 ;  /* 0x0000007100747202 */ /* 0x000fe20000000f00 */
[----:B------:R-:W-:Y:S03]  /*cb60*/  FADD.FTZ R0, R71, R0 ;  /* 0x0000000047007221 */ /* 0x000fe60000010000 */
[----:B------:R2:W-:Y:S04]  /*cb70*/  STL [R1+0x8], R2 ;  /* 0x0000080201007387 */ /* 0x0005e80000100800 */
[----:B------:R2:W-:Y:S01]  /*cb80*/  STL [R1+0xc], R0 ;  /* 0x00000c0001007387 */ /* 0x0005e20000100800 */
[----:B-1----:R-:W-:Y:S01]  /*cb90*/  MOV R5, R3 ;  /* 0x0000000300057202 */ /* 0x002fe20000000f00 */
[----:B------:R-:W-:-:S05]  /*cba0*/  @P0 BRA `(.L_x_2238) ;  /* 0xffffb32000000947 */ /* 0x000fca000383ffff */
.L_x_2221:
[----:B--2---:R-:W2:Y:S01]  /*cbb0*/  LDL R0, [R1+0x38] ;  /* 0x0000380001007983 */ /* 0x004ea20000100800 */
[----:B-1----:R-:W-:-:S02]  /*cbc0*/  IMAD.MOV.U32 R2, RZ, RZ, c[0x0][0x2c4] ;  /* 0x0000b100ff027624 */ /* 0x002fc400078e00ff */
[----:B------:R-:W-:-:S03]  /*cbd0*/  IMAD.MOV.U32 R4, RZ, RZ, c[0x0][0x32c] ;  /* 0x0000cb00ff047624 */ /* 0x000fc600078e00ff */
        /* <DEDUP_REMOVED lines=19> */
.L_x_2241:
[----:B------:R-:W-:-:S04]  /*cd10*/  MOV R3, c[0x0][0x32c] ;  /* 0x0000cb0000037a02 */ /* 0x000fc80000000f00 */
[----:B------:R-:W-:-:S13]  /*cd20*/  ISETP.NE.AND P0, PT, R3, 0x1, PT ;  /* 0x000000010300780c */ /* 0x000fda0003f05270 */
[----:B------:R-:W-:-:S05]  /*cd30*/  @P0 IMAD.HI.U32 R3, R0, c[0x0][0x330], RZ ;  /* 0x0000cc0000030a27 */ /* 0x000fca00078e00ff */
[----:B------:R-:W-:Y:S02]  /*cd40*/  @P0 SHF.R.U32.HI R0, RZ, c[0x0][0x334], R3 ;  /* 0x0000cd00ff000a19 */ /* 0x000fe40000011603 */
.L_x_2242:
[----:B------:R-:W-:Y:S05]  /*cd50*/  BSYNC B0 ;  /* 0x0000000000007941 */ /* 0x000fea0003800000 */
.L_x_2240:
[----:B------:R-:W-:-:S05]  /*cd60*/  IMAD R0, R0, c[0x0][0x32c], RZ ;  /* 0x0000cb0000007a24 */ /* 0x000fca00078e02ff */
[----:B------:R-:W-:-:S04]  /*cd70*/  IMNMX R2, R2, R0, !PT ;  /* 0x0000000002027217 */ /* 0x000fc80007800200 */
.L_x_2239:
[----:B------:R-:W-:-:S05]  /*cd80*/  IADD3 R2, R2, 0x4f, RZ ;  /* 0x0000004f02027810 */ /* 0x000fca0007ffe0ff */
[----:B------:R-:W-:-:S05]  /*cd90*/  IMAD.HI R2, R2, 0x66666667, RZ ;  /* 0x6666666702027827 */ /* 0x000fca00078e02ff */
[----:B------:R-:W-:-:S04]  /*cda0*/  SHF.R.U32.HI R0, RZ, 0x1f, R2 ;  /* 0x0000001fff007819 */ /* 0x000fc80000011602 */
[----:B------:R-:W-:-:S04]  /*cdb0*/  LEA.HI.SX32 R0, R2, R0, 0x1b ;  /* 0x0000000002007211 */ /* 0x000fc800078fdaff */
[----:B------:R-:W-:-:S04]  /*cdc0*/  IMNMX R246, R234, R0, !PT ;  /* 0x00000000eaf67217 */ /* 0x000fc80007800200 */
[----:B------:R-:W-:-:S13]  /*cdd0*/  ISETP.GE.AND P0, PT, R211, R246, PT ;  /* 0x000000f6d300720c */ /* 0x000fda0003f06270 */
[----:B------:R-:W-:Y:S05]  /*cde0*/  @!P0 BRA `(.L_x_2243) ;  /* 0x00002fa000008947 */ /* 0x000fea0003800000 */
[----:B------:R-:W-:Y:S01]  /*cdf0*/  MOV R3, R113 ;  /* 0x0000007100037202 */ /* 0x000fe20000000f00 */
[----:B------:R-:W-:Y:S01]  /*ce00*/  IMAD.MOV.U32 R118, RZ, RZ, R5 ;  /* 0x000000ffff767224 */ /* 0x000fe200078e0005 */
[----:B------:R-:W-:Y:S01]  /*ce10*/  MOV R0, R114 ;  /* 0x0000007200007202 */ /* 0x000fe20000000f00 */
[----:B------:R-:W-:Y:S01]  /*ce20*/  IMAD.MOV.U32 R192, RZ, RZ, R211 ;  /* 0x000000ffffc07224 */ /* 0x000fe200078e00d3 */
[----:B------:R-:W-:Y:S02]  /*ce30*/  MOV R116, R112 ;  /* 0x0000007000747202 */ /* 0x000fe40000000f00 */
.L_x_2244:
[----:B------:R-:W2:Y:S01]  /*ce40*/  LDL R2, [R1+0x14] ;  /* 0x0000140001027983 */ /* 0x000ea20000100800 */
[----:B------:R-:W-:Y:S04]  /*ce50*/  DEPBAR.LE SB0, 0x0 ;  /* 0x000080000000791a */ /* 0x000fe80000000000 */
[----:B------:R-:W3:Y:S01]  /*ce60*/  LDL R117, [R1+0x2c] ;  /* 0x00002c0001757983 */ /* 0x000ee20000100800 */
[----:B------:R-:W-:Y:S03]  /*ce70*/  WARPSYNC 0xffffffff ;  /* 0xffffffff00007948 */ /* 0x000fe60003800000 */
[----:B------:R-:W-:Y:S01]  /*ce80*/  BAR.SYNC.DEFER_BLOCKING 0x0 ;  /* 0x0000000000007b1d */ /* 0x000fe20000010000 */
[----:B------:R-:W-:Y:S02]  /*ce90*/  ISETP.GT.AND P0, PT, R234, R192, PT ;  /* 0x000000c0ea00720c */ /* 0x000fe40003f04270 */
[C---:B------:R-:W-:Y:S11]  /*cea0*/  IADD3 R211, R192.reuse, -0x1, RZ ;  /* 0xffffffffc0d37810 */ /* 0x040ff60007ffe0ff */
[----:B------:R-:W-:Y:S01]  /*ceb0*/  @!P0 IMAD.WIDE.U32 R168, R192, c[0x0][0x208], RZ ;  /* 0x00008200c0a88a25 */ /* 0x000fe200078e00ff */
[----:B------:R-:W-:Y:S08]  /*cec0*/  LDSM.16.M88.4 R80, [R202] ;  /* 0x00000000ca50783b */ /* 0x000ff00000000200 */
[----:B------:R-:W4:Y:S06]  /*ced0*/  LDL.64 R170, [R1+0x20] ;  /* 0x0000200001aa7983 */ /* 0x000f2c0000100a00 */
[----:B------:R-:W1:Y:S08]  /*cee0*/  LDSM.16.M88.4 R16, [R119] ;  /* 0x000000007710783b */ /* 0x000e700000000200 */
[----:B------:R-:W5:Y:S08]  /*cef0*/  LDSM.16.M88.4 R76, [R202+0x2000] ;  /* 0x00200000ca4c783b */ /* 0x000f700000000200 */
[----:B------:R-:W5:Y:S08]  /*cf00*/  LDSM.16.M88.4 R32, [R119+0x800] ;  /* 0x000800007720783b */ /* 0x000f700000000200 */
[----:B------:R-:W4:Y:S04]  /*cf10*/  LDL R193, [R1+0x28] ;  /* 0x0000280001c17983 */ /* 0x000f280000100800 */
[----:B------:R-:W5:Y:S08]  /*cf20*/  LDSM.16.M88.4 R48, [R119+0x1000] ;  /* 0x001000007730783b */ /* 0x000f700000000200 */
[----:B------:R-:W4:Y:S01]  /*cf30*/  LDL.64 R194, [R1+0x18] ;  /* 0x0000180001c27983 */ /* 0x000f220000100a00 */
[-C--:B-1----:R-:W-:Y:S05]  /*cf40*/  HMMA.16816.F32 R4, R80, R16.reuse, RZ ;  /* 0x000000105004723c */ /* 0x082fea00000018ff */
[----:B------:R-:W1:Y:S03]  /*cf50*/  LDSM.16.M88.4 R64, [R119+0x1800] ;  /* 0x001800007740783b */ /* 0x000e660000000200 */
[C---:B-----5:R-:W-:Y:S05]  /*cf60*/  HMMA.16816.F32 R8, R76.reuse, R16, RZ ;  /* 0x000000104c08723c */ /* 0x060fea00000018ff */
[----:B------:R-:W5:Y:S03]  /*cf70*/  LDSM.16.M88.4 R112, [R119+0x2000] ;  /* 0x002000007770783b */ /* 0x000f660000000200 */
[-C--:B------:R-:W-:Y:S05]  /*cf80*/  HMMA.16816.F32 R12, R76, R18.reuse, RZ ;  /* 0x000000124c0c723c */ /* 0x080fea00000018ff */
[----:B------:R-:W-:Y:S03]  /*cf90*/  LDSM.16.M88.4 R156, [R205] ;  /* 0x00000000cd9c783b */ /* 0x000fe60000000200 */
[C---:B------:R-:W-:Y:S05]  /*cfa0*/  HMMA.16816.F32 R16, R80.reuse, R18, RZ ;  /* 0x000000125010723c */ /* 0x040fea00000018ff */
[----:B------:R-:W1:Y:S03]  /*cfb0*/  LDSM.16.M88.4 R160, [R206] ;  /* 0x00000000cea0783b */ /* 0x000e660000000200 */
[-C--:B------:R-:W-:Y:S05]  /*cfc0*/  HMMA.16816.F32 R20, R80, R32.reuse, RZ ;  /* 0x000000205014723c */ /* 0x080fea00000018ff */
[----:B------:R-:W1:Y:S03]  /*cfd0*/  LDSM.16.M88.4 R164, [R205+0x2000] ;  /* 0x00200000cda4783b */ /* 0x000e660000000200 */
[C---:B------:R-:W-:Y:S05]  /*cfe0*/  HMMA.16816.F32 R24, R76.reuse, R32, RZ ;  /* 0x000000204c18723c */ /* 0x040fea00000018ff */
[----:B------:R-:W-:Y:S03]  /*cff0*/  LDSM.16.M88.4 R172, [R208] ;  /* 0x00000000d0ac783b */ /* 0x000fe60000000200 */
[-C--:B------:R-:W-:Y:S05]  /*d000*/  HMMA.16816.F32 R28, R76, R34.reuse, RZ ;  /* 0x000000224c1c723c */ /* 0x080fea00000018ff */
[----:B------:R-:W-:Y:S03]  /*d010*/  LDSM.16.M88.4 R176, [R207] ;  /* 0x00000000cfb0783b */ /* 0x000fe60000000200 */
[C---:B------:R-:W-:Y:S05]  /*d020*/  HMMA.16816.F32 R32, R80.reuse, R34, RZ ;  /* 0x000000225020723c */ /* 0x040fea00000018ff */
[----:B------:R-:W4:Y:S04]  /*d030*/  LDL.LU R250, [R1] ;  /* 0x0000000001fa7983 */ /* 0x000f280000300800 */
[----:B------:R-:W4:Y:S01]  /*d040*/  LDL.LU R249, [R1+0x4] ;  /* 0x0000040001f97983 */ /* 0x000f220000300800 */
[-C--:B------:R-:W-:Y:S03]  /*d050*/  HMMA.16816.F32 R36, R80, R48.reuse, RZ ;  /* 0x000000305024723c */ /* 0x080fe600000018ff */
[----:B------:R-:W4:Y:S04]  /*d060*/  LDL.LU R248, [R1+0x8] ;  /* 0x0000080001f87983 */ /* 0x000f280000300800 */
[----:B------:R-:W4:Y:S01]  /*d070*/  LDL.LU R247, [R1+0xc] ;  /* 0x00000c0001f77983 */ /* 0x000f220000300800 */
        /* <DEDUP_REMOVED lines=10> */
[----:B------:R-:W-:Y:S07]  /*d120*/  HMMA.16816.F32 R80, R80, R114, RZ ;  /* 0x000000725050723c */ /* 0x000fee00000018ff */
[----:B------:R-:W-:Y:S01]  /*d130*/  @!P0 MOV R114, 0x5 ;  /* 0x0000000500728802 */ /* 0x000fe20000000f00 */
[-C--:B------:R-:W-:Y:S08]  /*d140*/  HMMA.16816.F32 R4, R156, R160.reuse, R4 ;  /* 0x000000a09c04723c */ /* 0x080ff00000001804 */
[C---:B------:R-:W-:Y:S08]  /*d150*/  HMMA.16816.F32 R8, R164.reuse, R160, R8 ;  /* 0x000000a0a408723c */ /* 0x040ff00000001808 */
[-C--:B------:R-:W-:Y:S08]  /*d160*/  HMMA.16816.F32 R12, R164, R162.reuse, R12 ;  /* 0x000000a2a40c723c */ /* 0x080ff0000000180c */
[C---:B------:R-:W-:Y:S04]  /*d170*/  HMMA.16816.F32 R16, R156.reuse, R162, R16 ;  /* 0x000000a29c10723c */ /* 0x040fe80000001810 */
[----:B--2---:R-:W-:Y:S02]  /*d180*/  LOP3.LUT P4, RZ, R2, 0x8, RZ, 0xc0, !PT ;  /* 0x0000000802ff7812 */ /* 0x004fe4000788c0ff */
[----:B------:R-:W-:Y:S02]  /*d190*/  @!P0 SHF.R.S32.HI R2, RZ, 0x1f, R192 ;  /* 0x0000001fff028819 */ /* 0x000fe400000114c0 */
[----:B---3--:R-:W-:Y:S04]  /*d1a0*/  @!P0 MOV R113, R117 ;  /* 0x0000007500718202 */ /* 0x008fe80000000f00 */
[----:B------:R-:W-:Y:S04]  /*d1b0*/  @!P0 IMAD R2, R2, c[0x0][0x208], RZ ;  /* 0x0000820002028a24 */ /* 0x000fe800078e02ff */
[----:B------:R-:W-:Y:S05]  /*d1c0*/  @!P0 IMAD R2, R192, c[0x0][0x20c], R2 ;  /* 0x00008300c0028a24 */ /* 0x000fea00078e0202 */
[----:B------:R-:W-:Y:S05]  /*d1d0*/  @!P0 IADD3 R2, R169, R2, RZ ;  /* 0x00000002a9028210 */ /* 0x000fea0007ffe0ff */
[----:B------:R-:W-:Y:S01]  /*d1e0*/  @!P0 IMAD R2, R2, 0x50, RZ ;  /* 0x0000005002028824 */ /* 0x000fe200078e02ff */
[----:B----4-:R-:W-:Y:S05]  /*d1f0*/  @!P0 MOV R112, R170 ;  /* 0x000000aa00708202 */ /* 0x010fea0000000f00 */
[----:B------:R-:W-:Y:S01]  /*d200*/  @!P0 IMAD.WIDE.U32 R112, R168, 0x50, R112 ;  /* 0x00000050a8708825 */ /* 0x000fe200078e0070 */
[----:B------:R-:W-:Y:S04]  /*d210*/  @!P0 MOV R168, c[0x0][0x208] ;  /* 0x0000820000a88a02 */ /* 0x000fe80000000f00 */
[----:B------:R-:W-:Y:S02]  /*d220*/  @!P0 LEA R180, P1, R112, c[0x0][0x1f8], 0x1 ;  /* 0x00007e0070b48a11 */ /* 0x000fe400078208ff */
[----:B------:R-:W-:Y:S02]  /*d230*/  @!P0 IADD3 R113, R113, R2, RZ ;  /* 0x0000000271718210 */ /* 0x000fe40007ffe0ff */
[----:B------:R-:W-:Y:S02]  /*d240*/  @!P0 SHF.L.U64.HI R2, R168, R114, c[0x0][0x20c] ;  /* 0x00008300a8028619 */ /* 0x000fe40000010272 */
[----:B------:R-:W-:Y:S02]  /*d250*/  @!P0 LEA.HI.X R181, R112, c[0x0][0x1fc], R113, 0x1, P1 ;  /* 0x00007f0070b58a11 */ /* 0x000fe400008f0c71 */
[----:B------:R-:W1:Y:S01]  /*d260*/  LDSM.16.M88.4 R112, [R210] ;  /* 0x00000000d270783b */ /* 0x000e620000000200 */
[----:B------:R-:W-:Y:S04]  /*d270*/  @!P0 SHF.L.U32 R117, R168, 0x5, RZ ;  /* 0x00000005a8758819 */ /* 0x000fe800000006ff */
[-C--:B------:R-:W-:Y:S03]  /*d280*/  @!P0 IADD3 R186, P2, R180, R117.reuse, RZ ;  /* 0x00000075b4ba8210 */ /* 0x080fe60007f5e0ff */
[----:B------:R-:W2:Y:S01]  /*d290*/  LDSM.16.M88.4 R168, [R209] ;  /* 0x00000000d1a8783b */ /* 0x000ea20000000200 */
[-C--:B------:R-:W-:Y:S02]  /*d2a0*/  @!P0 IADD3.X R187, R181, R2.reuse, RZ, P2, !PT ;  /* 0x00000002b5bb8210 */ /* 0x080fe400017fe4ff */
[-C--:B------:R-:W-:Y:S04]  /*d2b0*/  @!P0 IADD3 R184, P1, R186, R117.reuse, RZ ;  /* 0x00000075bab88210 */ /* 0x080fe80007f3e0ff */
[-C--:B------:R-:W-:Y:S01]  /*d2c0*/  @!P0 IADD3.X R185, R187, R2.reuse, RZ, P1, !PT ;  /* 0x00000002bbb98210 */ /* 0x080fe20000ffe4ff */
[----:B------:R-:W-:Y:S01]  /*d2d0*/  @!PT LDS RZ, [RZ] ;  /* 0x00000000fffff984 */ /* 0x000fe20000000800 */
[----:B------:R-:W-:Y:S01]  /*d2e0*/  @!PT LDS RZ, [RZ] ;  /* 0x00000000fffff984 */ /* 0x000fe20000000800 */
[----:B------:R-:W-:Y:S01]  /*d2f0*/  @!PT LDS RZ, [RZ] ;  /* 0x00000000fffff984 */ /* 0x000fe20000000800 */
[----:B------:R3:W-:Y:S01]  /*d300*/  @!P0 LDGSTS.E.BYPASS.LTC128B.128 [R213+0x100], [R180.64], !P4 ;  /* 0x00100000b4d58fae */ /* 0x0007e2000e101d48 */
[-C--:B------:R-:W-:Y:S04]  /*d310*/  @!P0 IADD3 R182, P2, R184, R117.reuse, RZ ;  /* 0x00000075b8b68210 */ /* 0x080fe80007f5e0ff */
[-C--:B------:R-:W-:Y:S02]  /*d320*/  @!P0 IADD3.X R183, R185, R2.reuse, RZ, P2, !PT ;  /* 0x00000002b9b78210 */ /* 0x080fe400017fe4ff */
[----:B------:R-:W-:Y:S01]  /*d330*/  @!P0 IADD3 R160, P1, R182, R117, RZ ;  /* 0x00000075b6a08210 */ /* 0x000fe20007f3e0ff */
[----:B------:R4:W-:Y:S03]  /*d340*/  @!P0 LDGSTS.E.BYPASS.LTC128B.128 [R213+0x900], [R186.64], !P4 ;  /* 0x00900000bad58fae */ /* 0x0009e6000e101d48 */
[----:B------:R-:W-:Y:S05]  /*d350*/  @!P0 IADD3.X R161, R183, R2, RZ, P1, !PT ;  /* 0x00000002b7a18210 */ /* 0x000fea0000ffe4ff */
[----:B------:R4:W-:Y:S01]  /*d360*/  @!P0 LDGSTS.E.BYPASS.LTC128B.128 [R213+0x1100], [R184.64], !P4 ;  /* 0x01100000b8d58fae */ /* 0x0009e2000e101d48 */
[-C--:B-1----:R-:W-:Y:S07]  /*d370*/  HMMA.16816.F32 R20, R156, R112.reuse, R20 ;  /* 0x000000709c14723c */ /* 0x082fee0000001814 */
[----:B------:R3:W-:Y:S01]  /*d380*/  @!P0 LDGSTS.E.BYPASS.LTC128B.128 [R213+0x1900], [R182.64], !P4 ;  /* 0x01900000b6d58fae */ /* 0x0007e2000e101d48 */
[C---:B------:R-:W-:Y:S07]  /*d390*/  HMMA.16816.F32 R24, R164.reuse, R112, R24 ;  /* 0x00000070a418723c */ /* 0x040fee0000001818 */
[----:B------:R1:W-:Y:S01]  /*d3a0*/  @!P0 LDGSTS.E.BYPASS.LTC128B.128 [R213+0x2100], [R160.64], !P4 ;  /* 0x02100000a0d58fae */ /* 0x0003e2000e101d48 */
[----:B------:R-:W-:Y:S01]  /*d3b0*/  ISETP.GT.AND P0, PT, R192, R234, PT ;  /* 0x000000eac000720c */ /* 0x000fe20003f04270 */
[-C--:B------:R-:W-:Y:S06]  /*d3c0*/  HMMA.16816.F32 R28, R164, R114.reuse, R28 ;  /* 0x00000072a41c723c */ /* 0x080fec000000181c */
[----:B------:R-:W-:Y:S02]  /*d3d0*/  LDSM.16.M88.4 R188, [R203+0x2000] ;  /* 0x00200000cbbc783b */ /* 0x000fe40000000200 */
[C---:B------:R-:W-:Y:S06]  /*d3e0*/  HMMA.16816.F32 R32, R156.reuse, R114, R32 ;  /* 0x000000729c20723c */ /* 0x040fec0000001820 */
[----:B------:R-:W0:Y:S02]  /*d3f0*/  LDGDEPBAR ;  /* 0x00000000000079af */ /* 0x000e240000000000 */
[-C--:B--2---:R-:W-:Y:S06]  /*d400*/  HMMA.16816.F32 R36, R156, R168.reuse, R36 ;  /* 0x000000a89c24723c */ /* 0x084fec0000001824 */
[----:B---3--:R-:W-:Y:S02]  /*d410*/  LDSM.16.M88.4 R180, [R203] ;  /* 0x00000000cbb4783b */ /* 0x008fe40000000200 */
[C---:B------:R-:W-:Y:S06]  /*d420*/  HMMA.16816.F32 R40, R164.reuse, R168, R40 ;  /* 0x000000a8a428723c */ /* 0x040fec0000001828 */
[----:B----4-:R-:W2:Y:S02]  /*d430*/  LDSM.16.M88.4 R184, [R201] ;  /* 0x00000000c9b8783b */ /* 0x010ea40000000200 */
[-C--:B------:R-:W-:Y:S06]  /*d440*/  HMMA.16816.F32 R44, R164, R170.reuse, R44 ;  /* 0x000000aaa42c723c */ /* 0x080fec000000182c */
[----:B-1----:R-:W1:Y:S02]  /*d450*/  LDSM.16.M88.4 R160, [R201+0x800] ;  /* 0x00080000c9a0783b */ /* 0x002e640000000200 */
[C---:B------:R-:W-:Y:S06]  /*d460*/  HMMA.16816.F32 R48, R156.reuse, R170, R48 ;  /* 0x000000aa9c30723c */ /* 0x040fec0000001830 */
[----:B------:R-:W3:Y:S02]  /*d470*/  LDSM.16.M88.4 R112, [R201+0x1000] ;  /* 0x00100000c970783b */ /* 0x000ee40000000200 */
[-C--:B------:R-:W-:Y:S06]  /*d480*/  HMMA.16816.F32 R52, R156, R172.reuse, R52 ;  /* 0x000000ac9c34723c */ /* 0x080fec0000001834 */
[----:B------:R-:W-:Y:S02]  /*d490*/  LDSM.16.M88.4 R168, [R204] ;  /* 0x00000000cca8783b */ /* 0x000fe40000000200 */
        /* <DEDUP_REMOVED lines=10> */
[-C--:B--2---:R-:W-:Y:S01]  /*d540*/  HMMA.16816.F32 R4, R180, R184.reuse, R4 ;  /* 0x000000b8b404723c */ /* 0x084fe20000001804 */
[----:B------:R-:W-:Y:S07]  /*d550*/  LDSM.16.M88.4 R176, [R198+0x800] ;  /* 0x00080000c6b0783b */ /* 0x000fee0000000200 */
[C---:B------:R-:W-:Y:S08]  /*d560*/  HMMA.16816.F32 R8, R188.reuse, R184, R8 ;  /* 0x000000b8bc08723c */ /* 0x040ff00000001808 */
        /* <DEDUP_REMOVED lines=17> */
[----:B------:R-:W3:Y:S01]  /*d680*/  LDSM.16.M88.4 R156, [R198+0x2000] ;  /* 0x00200000c69c783b */ /* 0x000ee20000000200 */
[----:B------:R-:W-:Y:S06]  /*d690*/  DEPBAR.LE SB0, 0x0 ;  /* 0x000080000000791a */ /* 0x000fec0000000000 */
[-C--:B------:R-:W-:Y:S01]  /*d6a0*/  HMMA.16816.F32 R68, R180, R164.reuse, R68 ;  /* 0x000000a4b444723c */ /* 0x080fe20000001844 */
[----:B------:R-:W-:Y:S07]  /*d6b0*/  BAR.SYNC.DEFER_BLOCKING 0x0 ;  /* 0x0000000000007b1d */ /* 0x000fee0000010000 */
[C---:B------:R-:W-:Y:S08]  /*d6c0*/  HMMA.16816.F32 R72, R188.reuse, R164, R72 ;  /* 0x000000a4bc48723c */ /* 0x040ff00000001848 */
[-C--:B------:R-:W-:Y:S08]  /*d6d0*/  HMMA.16816.F32 R76, R188, R166.reuse, R76 ;  /* 0x000000a6bc4c723c */ /* 0x080ff0000000184c */
[----:B------:R-:W-:Y:S08]  /*d6e0*/  HMMA.16816.F32 R80, R180, R166, R80 ;  /* 0x000000a6b450723c */ /* 0x000ff00000001850 */
[-C--:B------:R-:W-:Y:S08]  /*d6f0*/  HMMA.16816.F32 R4, R168, R172.reuse, R4 ;  /* 0x000000aca804723c */ /* 0x080ff00000001804 */
[C---:B-1----:R-:W-:Y:S08]  /*d700*/  HMMA.16816.F32 R8, R160.reuse, R172, R8 ;  /* 0x000000aca008723c */ /* 0x042ff00000001808 */
[-C--:B------:R-:W-:Y:S08]  /*d710*/  HMMA.16816.F32 R12, R160, R174.reuse, R12 ;  /* 0x000000aea00c723c */ /* 0x080ff0000000180c */
[C---:B------:R-:W-:Y:S04]  /*d720*/  HMMA.16816.F32 R16, R168.reuse, R174, R16 ;  /* 0x000000aea810723c */ /* 0x040fe80000001810 */
[----:B------:R-:W-:Y:S04]  /*d730*/  FMNMX.FTZ R2, R4, R0, !PT ;  /* 0x0000000004027209 */ /* 0x000fe80007810000 */
[-C--:B------:R-:W-:Y:S04]  /*d740*/  HMMA.16816.F32 R20, R168, R176.reuse, R20 ;  /* 0x000000b0a814723c */ /* 0x080fe80000001814 */
[----:B------:R-:W-:Y:S04]  /*d750*/  FMNMX.FTZ R2, R5, R2, !PT ;  /* 0x0000000205027209 */ /* 0x000fe80007810000 */
[C---:B------:R-:W-:Y:S08]  /*d760*/  HMMA.16816.F32 R24, R160.reuse, R176, R24 ;  /* 0x000000b0a018723c */ /* 0x040ff00000001818 */
        /* <DEDUP_REMOVED lines=18> */
[----:B------:R-:W-:Y:S02]  /*d890*/  FMNMX.FTZ R112, R7, R112, !PT ;  /* 0x0000007007707209 */ /* 0x000fe40007810000 */
[----:B------:R-:W-:Y:S02]  /*d8a0*/  FMNMX.FTZ R113, R8, R116, !PT ;  /* 0x0000007408717209 */ /* 0x000fe40007810000 */
[C---:B------:R-:W-:Y:S04]  /*d8b0*/  HMMA.16816.F32 R64, R168.reuse, R114, R64 ;  /* 0x00000072a840723c */ /* 0x040fe80000001840 */
[----:B------:R-:W-:Y:S02]  /*d8c0*/  FMNMX.FTZ R112, R18, R112, !PT ;  /* 0x0000007012707209 */ /* 0x000fe40007810000 */
[----:B------:R-:W-:Y:S02]  /*d8d0*/  FMNMX.FTZ R113, R9, R113, !PT ;  /* 0x0000007109717209 */ /* 0x000fe40007810000 */
[----:B------:R-:W-:Y:S01]  /*d8e0*/  FMNMX.FTZ R112, R19, R112, !PT ;  /* 0x0000007013707209 */ /* 0x000fe20007810000 */
[-C--:B---3--:R-:W-:Y:S03]  /*d8f0*/  HMMA.16816.F32 R68, R168, R156.reuse, R68 ;  /* 0x0000009ca844723c */ /* 0x088fe60000001844 */
        /* <DEDUP_REMOVED lines=82> */
[----:B------:R-:W-:Y:S03]  /*de20*/  FFMA.FTZ R36, R36, c[0x0][0x2d0], -R164 ;  /* 0x0000b40024247a23 */ /* 0x000fe600000108a4 */
        /* <DEDUP_REMOVED lines=9> */
[----:B------:R2:W-:Y:S01]  /*dec0*/  MUFU.EX2 R216, R37 ;  /* 0x0000002500d87308 */ /* 0x0005e20000000800 */
[----:B------:R-:W-:Y:S02]  /*ded0*/  FMUL.FTZ R2, R2, c[0x0][0x2d0] ;  /* 0x0000b40002027a20 */ /* 0x000fe40000410000 */
[--C-:B------:R-:W-:Y:S02]  /*dee0*/  FFMA.FTZ R67, R67, c[0x0][0x2d0], -R165.reuse ;  /* 0x0000b40043437a23 */ /* 0x100fe400000108a5 */
[----:B------:R-:W-:Y:S02]  /*def0*/  FMUL.FTZ R166, R112, c[0x0][0x2d0] ;  /* 0x0000b40070a67a20 */ /* 0x000fe40000410000 */
[C---:B------:R-:W-:Y:S02]  /*df00*/  FMUL.FTZ R96, R117.reuse, R96 ;  /* 0x0000006075607220 */ /* 0x040fe40000410000 */
[--C-:B------:R-:W-:Y:S01]  /*df10*/  FFMA.FTZ R40, R40, c[0x0][0x2d0], -R166.reuse ;  /* 0x0000b40028287a23 */ /* 0x100fe200000108a6 */
[----:B------:R4:W5:Y:S01]  /*df20*/  MUFU.EX2 R115, R2 ;  /* 0x0000000200737308 */ /* 0x0009620000000800 */
[C---:B------:R-:W-:Y:S02]  /*df30*/  FMUL.FTZ R97, R117.reuse, R97 ;  /* 0x0000006175617220 */ /* 0x040fe40000410000 */
[C---:B------:R-:W-:Y:S02]  /*df40*/  FMUL.FTZ R100, R117.reuse, R100 ;  /* 0x0000006475647220 */ /* 0x040fe40000410000 */
[----:B------:R-:W-:Y:S02]  /*df50*/  FMUL.FTZ R101, R117, R101 ;  /* 0x0000006575657220 */ /* 0x000fe40000410000 */
[----:B------:R-:W-:Y:S02]  /*df60*/  FFMA.FTZ R41, R41, c[0x0][0x2d0], -R166 ;  /* 0x0000b40029297a23 */ /* 0x000fe400000108a6 */
[----:B------:R-:W-:Y:S01]  /*df70*/  FMUL.FTZ R85, R117, R85 ;  /* 0x0000005575557220 */ /* 0x000fe20000410000 */
[----:B------:R5:W-:Y:S01]  /*df80*/  MUFU.EX2 R190, R40 ;  /* 0x0000002800be7308 */ /* 0x000be20000000800 */
[--C-:B---3--:R-:W-:Y:S01]  /*df90*/  FFMA.FTZ R36, R48, c[0x0][0x2d0], -R164.reuse ;  /* 0x0000b40030247a23 */ /* 0x108fe200000108a4 */
[----:B-1----:R-:W-:Y:S01]  /*dfa0*/  FMNMX.FTZ R0, R0, R3, !PT ;  /* 0x0000000300007209 */ /* 0x002fe20007810000 */
[----:B------:R-:W-:Y:S02]  /*dfb0*/  FFMA.FTZ R3, R17, c[0x0][0x2d0], -R164 ;  /* 0x0000b40011037a23 */ /* 0x000fe400000108a4 */
[C---:B------:R-:W-:Y:S02]  /*dfc0*/  FMUL.FTZ R17, R117.reuse, R133 ;  /* 0x0000008575117220 */ /* 0x040fe40000410000 */
[----:B--2---:R-:W-:Y:S02]  /*dfd0*/  FMUL.FTZ R37, R117, R153 ;  /* 0x0000009975257220 */ /* 0x004fe40000410000 */
[--C-:B------:R-:W-:Y:S01]  /*dfe0*/  FFMA.FTZ R38, R38, c[0x0][0x2d0], -R165.reuse ;  /* 0x0000b40026267a23 */ /* 0x100fe200000108a5 */
[----:B------:R1:W-:Y:S01]  /*dff0*/  MUFU.EX2 R245, R3 ;  /* 0x0000000300f57308 */ /* 0x0003e20000000800 */
[--C-:B------:R-:W-:Y:S02]  /*e000*/  FFMA.FTZ R39, R39, c[0x0][0x2d0], -R165.reuse ;  /* 0x0000b40027277a23 */ /* 0x100fe400000108a5 */
[--C-:B------:R-:W-:Y:S02]  /*e010*/  FFMA.FTZ R50, R50, c[0x0][0x2d0], -R165.reuse ;  /* 0x0000b40032327a23 */ /* 0x100fe400000108a5 */
[----:B----4-:R-:W-:Y:S02]  /*e020*/  FADD.FTZ R2, -R112, R116 ;  /* 0x0000007470027221 */ /* 0x010fe40000010100 */
[C---:B-----5:R-:W-:Y:S02]  /*e030*/  FMUL.FTZ R86, R115.reuse, R86 ;  /* 0x0000005673567220 */ /* 0x060fe40000410000 */
[----:B------:R-:W-:Y:S01]  /*e040*/  FMUL.FTZ R2, R2, c[0x0][0x2d0] ;  /* 0x0000b40002027a20 */ /* 0x000fe20000410000 */
[----:B------:R2:W-:Y:S01]  /*e050*/  MUFU.EX2 R215, R36 ;  /* 0x0000002400d77308 */ /* 0x0005e20000000800 */
[C---:B------:R-:W-:Y:S02]  /*e060*/  FMUL.FTZ R98, R115.reuse, R98 ;  /* 0x0000006273627220 */ /* 0x040fe40000410000 */
[C---:B------:R-:W-:Y:S02]  /*e070*/  FMUL.FTZ R99, R115.reuse, R99 ;  /* 0x0000006373637220 */ /* 0x040fe40000410000 */
[----:B------:R-:W-:Y:S02]  /*e080*/  FFMA.FTZ R40, R44, c[0x0][0x2d0], -R166 ;  /* 0x0000b4002c287a23 */ /* 0x000fe400000108a6 */
[C---:B------:R-:W-:Y:S02]  /*e090*/  FMUL.FTZ R102, R115.reuse, R102 ;  /* 0x0000006673667220 */ /* 0x040fe40000410000 */
[C---:B------:R-:W-:Y:S01]  /*e0a0*/  FMUL.FTZ R103, R115.reuse, R103 ;  /* 0x0000006773677220 */ /* 0x040fe20000410000 */
[----:B------:R3:W4:Y:S01]  /*e0b0*/  MUFU.EX2 R116, R2 ;  /* 0x0000000200747308 */ /* 0x0007220000000800 */
[----:B------:R-:W-:Y:S02]  /*e0c0*/  FMUL.FTZ R87, R115, R87 ;  /* 0x0000005773577220 */ /* 0x000fe40000410000 */
[----:B-1----:R-:W-:Y:S07]  /*e0d0*/  FFMA.FTZ R3, R6, c[0x0][0x2d0], -R165 ;  /* 0x0000b40006037a23 */ /* 0x002fee00000108a5 */
[----:B------:R1:W-:Y:S01]  /*e0e0*/  MUFU.EX2 R231, R3 ;  /* 0x0000000300e77308 */ /* 0x0003e20000000800 */
[--C-:B--2---:R-:W-:Y:S09]  /*e0f0*/  FFMA.FTZ R36, R49, c[0x0][0x2d0], -R164.reuse ;  /* 0x0000b40031247a23 */ /* 0x104ff200000108a4 */
[----:B------:R2:W-:Y:S01]  /*e100*/  MUFU.EX2 R191, R40 ;  /* 0x0000002800bf7308 */ /* 0x0005e20000000800 */
[----:B---3--:R-:W-:Y:S01]  /*e110*/  FFMA.FTZ R2, R5, c[0x0][0x2d0], -R164 ;  /* 0x0000b40005027a23 */ /* 0x008fe200000108a4 */
[----:B------:R-:W-:Y:S01]  /*e120*/  @P0 SHF.R.S32.HI R5, RZ, 0x1f, R211 ;  /* 0x0000001fff050819 */ /* 0x000fe200000114d3 */
[C---:B----4-:R-:W-:Y:S02]  /*e130*/  FMUL.FTZ R88, R116.reuse, R88 ;  /* 0x0000005874587220 */ /* 0x050fe40000410000 */
[C---:B------:R-:W-:Y:S05]  /*e140*/  FMUL.FTZ R89, R116.reuse, R89 ;  /* 0x0000005974597220 */ /* 0x040fea0000410000 */
[----:B------:R3:W-:Y:S01]  /*e150*/  MUFU.EX2 R243, R2 ;  /* 0x0000000200f37308 */ /* 0x0007e20000000800 */
[C---:B------:R-:W-:Y:S02]  /*e160*/  FMUL.FTZ R92, R116.reuse, R92 ;  /* 0x0000005c745c7220 */ /* 0x040fe40000410000 */
[C---:B------:R-:W-:Y:S02]  /*e170*/  FMUL.FTZ R93, R116.reuse, R93 ;  /* 0x0000005d745d7220 */ /* 0x040fe40000410000 */
[--C-:B-1----:R-:W-:Y:S02]  /*e180*/  FFMA.FTZ R3, R7, c[0x0][0x2d0], -R165.reuse ;  /* 0x0000b40007037a23 */ /* 0x102fe400000108a5 */
[C---:B------:R-:W-:Y:S02]  /*e190*/  FMUL.FTZ R104, R116.reuse, R104 ;  /* 0x0000006874687220 */ /* 0x040fe40000410000 */
[C---:B------:R-:W-:Y:S01]  /*e1a0*/  FMUL.FTZ R105, R116.reuse, R105 ;  /* 0x0000006974697220 */ /* 0x040fe20000410000 */
[----:B------:R1:W-:Y:S01]  /*e1b0*/  MUFU.EX2 R239, R3 ;  /* 0x0000000300ef7308 */ /* 0x0003e20000000800 */
[----:B------:R-:W-:Y:S04]  /*e1c0*/  @P0 IMAD.WIDE.U32 R6, R211, c[0x0][0x1e0], RZ ;  /* 0x00007800d3060a25 */ /* 0x000fe800078e00ff */
[----:B--2---:R-:W-:Y:S02]  /*e1d0*/  FFMA.FTZ R40, R45, c[0x0][0x2d0], -R166 ;  /* 0x0000b4002d287a23 */ /* 0x004fe400000108a6 */
[C---:B------:R-:W-:Y:S02]  /*e1e0*/  FMUL.FTZ R108, R116.reuse, R108 ;  /* 0x0000006c746c7220 */ /* 0x040fe40000410000 */
[----:B------:R-:W-:Y:S01]  /*e1f0*/  FMUL.FTZ R109, R116, R109 ;  /* 0x0000006d746d7220 */ /* 0x000fe20000410000 */
[----:B------:R-:W-:Y:S01]  /*e200*/  MUFU.EX2 R188, R40 ;  /* 0x0000002800bc7308 */ /* 0x000fe20000000800 */
[----:B---3--:R-:W-:Y:S02]  /*e210*/  FFMA.FTZ R2, R16, c[0x0][0x2d0], -R164 ;  /* 0x0000b40010027a23 */ /* 0x008fe400000108a4 */
[--C-:B------:R-:W-:Y:S02]  /*e220*/  FFMA.FTZ R16, R25, c[0x0][0x2d0], -R166.reuse ;  /* 0x0000b40019107a23 */ /* 0x100fe400000108a6 */
[----:B------:R-:W-:Y:S05]  /*e230*/  FMUL.FTZ R25, R116, R145 ;  /* 0x0000009174197220 */ /* 0x000fea0000410000 */
[----:B------:R2:W-:Y:S01]  /*e240*/  MUFU.EX2 R244, R2 ;  /* 0x0000000200f47308 */ /* 0x0005e20000000800 */
[--C-:B-1----:R-:W-:Y:S02]  /*e250*/  FFMA.FTZ R3, R18, c[0x0][0x2d0], -R165.reuse ;  /* 0x0000b40012037a23 */ /* 0x102fe400000108a5 */
[----:B------:R-:W-:Y:S07]  /*e260*/  FMUL.FTZ R18, R115, R134 ;  /* 0x0000008673127220 */ /* 0x000fee0000410000 */
[----:B------:R1:W-:Y:S10]  /*e270*/  MUFU.EX2 R241, R3 ;  /* 0x0000000300f17308 */ /* 0x0003f40000000800 */
[----:B------:R3:W-:Y:S01]  /*e280*/  MUFU.EX2 R220, R16 ;  /* 0x0000001000dc7308 */ /* 0x0007e20000000800 */
[----:B--2---:R-:W2:Y:S09]  /*e290*/  SHFL.BFLY PT, R2, R0, 0x1, 0x1f ;  /* 0x0c201f0000027f89 */ /* 0x004eb200000e0000 */
[----:B------:R4:W-:Y:S01]  /*e2a0*/  MUFU.EX2 R214, R36 ;  /* 0x0000002400d67308 */ /* 0x0009e20000000800 */
[----:B-1----:R-:W-:Y:S02]  /*e2b0*/  FFMA.FTZ R3, R8, c[0x0][0x2d0], -R166 ;  /* 0x0000b40008037a23 */ /* 0x002fe400000108a6 */
[----:B------:R-:W-:Y:S01]  /*e2c0*/  @P0 IMAD R8, R5, c[0x0][0x1e0], RZ ;  /* 0x0000780005080a24 */ /* 0x000fe200078e02ff */
[----:B------:R-:W-:Y:S06]  /*e2d0*/  @P0 MOV R5, R193 ;  /* 0x000000c100050202 */ /* 0x000fec0000000f00 */
[----:B------:R1:W-:Y:S01]  /*e2e0*/  MUFU.EX2 R230, R3 ;  /* 0x0000000300e67308 */ /* 0x0003e20000000800 */
[----:B------:R-:W-:Y:S02]  /*e2f0*/  @P0 IMAD R8, R211, c[0x0][0x1e4], R8 ;  /* 0x00007900d3080a24 */ /* 0x000fe400078e0208 */
[----:B---3--:R-:W-:Y:S03]  /*e300*/  FMUL.FTZ R16, R117, R132 ;  /* 0x0000008475107220 */ /* 0x008fe60000410000 */
[----:B------:R-:W-:Y:S02]  /*e310*/  @P0 IADD3 R7, R7, R8, RZ ;  /* 0x0000000807070210 */ /* 0x000fe40007ffe0ff */
[----:B--2---:R-:W-:Y:S01]  /*e320*/  FMNMX.FTZ R2, R0, R2, !PT ;  /* 0x0000000200027209 */ /* 0x004fe20007810000 */
[----:B------:R-:W-:Y:S01]  /*e330*/  FFMA.FTZ R0, R19, c[0x0][0x2d0], -R165 ;  /* 0x0000b40013007a23 */ /* 0x000fe200000108a5 */
[----:B------:R2:W-:Y:S01]  /*e340*/  MUFU.EX2 R195, R38 ;  /* 0x0000002600c37308 */ /* 0x0005e20000000800 */
[----:B------:R-:W-:Y:S02]  /*e350*/  @P0 IMAD R7, R7, 0x50, RZ ;  /* 0x0000005007070824 */ /* 0x000fe400078e02ff */
[----:B------:R-:W-:Y:S02]  /*e360*/  FMUL.FTZ R19, R115, R135 ;  /* 0x0000008773137220 */ /* 0x000fe40000410000 */
[----:B----4-:R-:W-:Y:S05]  /*e370*/  FMUL.FTZ R36, R117, R152 ;  /* 0x0000009875247220 */ /* 0x010fea0000410000 */
[----:B------:R3:W-:Y:S01]  /*e380*/  MUFU.EX2 R240, R0 ;  /* 0x0000000000f07308 */ /* 0x0007e20000000800 */
[----:B-1----:R-:W-:Y:S01]  /*e390*/  FFMA.FTZ R3, R9, c[0x0][0x2d0], -R166 ;  /* 0x0000b40009037a23 */ /* 0x002fe200000108a6 */
[----:B------:R-:W-:Y:S08]  /*e3a0*/  @P0 MOV R9, c[0x0][0x1e0] ;  /* 0x0000780000090a02 */ /* 0x000ff00000000f00 */
[----:B------:R1:W-:Y:S01]  /*e3b0*/  MUFU.EX2 R232, R3 ;  /* 0x0000000300e87308 */ /* 0x0003e20000000800 */
[C---:B--2---:R-:W-:Y:S09]  /*e3c0*/  FMUL.FTZ R38, R115.reuse, R154 ;  /* 0x0000009a73267220 */ /* 0x044ff20000410000 */
[----:B------:R2:W-:Y:S01]  /*e3d0*/  MUFU.EX2 R212, R39 ;  /* 0x0000002700d47308 */ /* 0x0005e20000000800 */
[----:B---3--:R-:W-:Y:S04]  /*e3e0*/  FADD.FTZ R0, -R2, R118 ;  /* 0x0000007602007221 */ /* 0x008fe80000010100 */
[----:B------:R-:W-:Y:S05]  /*e3f0*/  FMUL.FTZ R0, R0, c[0x0][0x2d0] ;  /* 0x0000b40000007a20 */ /* 0x000fea0000410000 */
[----:B------:R3:W-:Y:S01]  /*e400*/  MUFU.EX2 R189, R41 ;  /* 0x0000002900bd7308 */ /* 0x0007e20000000800 */
[----:B-1----:R-:W-:Y:S09]  /*e410*/  FFMA.FTZ R3, R12, c[0x0][0x2d0], -R166 ;  /* 0x0000b4000c037a23 */ /* 0x002ff200000108a6 */
[----:B------:R1:W-:Y:S01]  /*e420*/  MUFU.EX2 R233, R3 ;  /* 0x0000000300e97308 */ /* 0x0003e20000000800 */
[----:B--2---:R-:W-:Y:S09]  /*e430*/  FMUL.FTZ R39, R115, R155 ;  /* 0x0000009b73277220 */ /* 0x004ff20000410000 */
[----:B------:R-:W2:Y:S01]  /*e440*/  MUFU.EX2 R0, R0 ;  /* 0x0000000000007308 */ /* 0x000ea20000000800 */
[----:B---3--:R-:W-:Y:S09]  /*e450*/  FFMA.FTZ R41, R53, c[0x0][0x2d0], -R164 ;  /* 0x0000b40035297a23 */ /* 0x008ff200000108a4 */
[----:B------:R3:W-:Y:S01]  /*e460*/  MUFU.EX2 R186, R41 ;  /* 0x0000002900ba7308 */ /* 0x0007e20000000800 */
[----:B-1----:R-:W-:Y:S01]  /*e470*/  FFMA.FTZ R3, R13, c[0x0][0x2d0], -R166 ;  /* 0x0000b4000d037a23 */ /* 0x002fe200000108a6 */
[----:B------:R-:W-:Y:S08]  /*e480*/  @P0 SHF.L.U32 R13, R9, 0x5, RZ ;  /* 0x00000005090d0819 */ /* 0x000ff000000006ff */
[----:B------:R1:W-:Y:S01]  /*e490*/  MUFU.EX2 R238, R3 ;  /* 0x0000000300ee7308 */ /* 0x0003e20000000800 */
[C---:B--2---:R-:W-:Y:S02]  /*e4a0*/  FMUL.FTZ R90, R0.reuse, R90 ;  /* 0x0000005a005a7220 */ /* 0x044fe40000410000 */
[C---:B------:R-:W-:Y:S02]  /*e4b0*/  FMUL.FTZ R91, R0.reuse, R91 ;  /* 0x0000005b005b7220 */ /* 0x040fe40000410000 */
[C---:B------:R-:W-:Y:S02]  /*e4c0*/  FMUL.FTZ R94, R0.reuse, R94 ;  /* 0x0000005e005e7220 */ /* 0x040fe40000410000 */
[C---:B------:R-:W-:Y:S03]  /*e4d0*/  FMUL.FTZ R95, R0.reuse, R95 ;  /* 0x0000005f005f7220 */ /* 0x040fe60000410000 */
[----:B------:R-:W-:Y:S01]  /*e4e0*/  MUFU.EX2 R180, R67 ;  /* 0x0000004300b47308 */ /* 0x000fe20000000800 */
[C---:B------:R-:W-:Y:S02]  /*e4f0*/  FMUL.FTZ R106, R0.reuse, R106 ;  /* 0x0000006a006a7220 */ /* 0x040fe40000410000 */
[----:B------:R-:W-:Y:S01]  /*e500*/  FMUL.FTZ R107, R0, R107 ;  /* 0x0000006b006b7220 */ /* 0x000fe20000410000 */
[----:B---3--:R-:W-:Y:S01]  /*e510*/  F2FP.PACK_AB R41, R212, R195 ;  /* 0x000000c3d429723e */ /* 0x008fe200000000ff */
[C---:B------:R-:W-:Y:S02]  /*e520*/  FMUL.FTZ R110, R0.reuse, R110 ;  /* 0x0000006e006e7220 */ /* 0x040fe40000410000 */
[----:B------:R-:W-:Y:S02]  /*e530*/  FMUL.FTZ R111, R0, R111 ;  /* 0x0000006f006f7220 */ /* 0x000fe40000410000 */
[----:B-1----:R-:W-:Y:S04]  /*e540*/  FMUL.FTZ R3, R2, c[0x0][0x2d0] ;  /* 0x0000b40002037a20 */ /* 0x002fe80000410000 */
[--C-:B------:R-:W-:Y:S02]  /*e550*/  FFMA.FTZ R4, R10, c[0x0][0x2d0], -R3.reuse ;  /* 0x0000b4000a047a23 */ /* 0x100fe40000010803 */
[--C-:B------:R-:W-:Y:S02]  /*e560*/  FFMA.FTZ R26, R26, c[0x0][0x2d0], -R3.reuse ;  /* 0x0000b4001a1a7a23 */ /* 0x100fe40000010803 */
[----:B------:R1:W-:Y:S01]  /*e570*/  MUFU.EX2 R170, R4 ;  /* 0x0000000400aa7308 */ /* 0x0003e20000000800 */
[--C-:B------:R-:W-:Y:S02]  /*e580*/  FFMA.FTZ R30, R30, c[0x0][0x2d0], -R3.reuse ;  /* 0x0000b4001e1e7a23 */ /* 0x100fe40000010803 */
[--C-:B------:R-:W-:Y:S02]  /*e590*/  FFMA.FTZ R118, R31, c[0x0][0x2d0], -R3.reuse ;  /* 0x0000b4001f767a23 */ /* 0x100fe40000010803 */
[----:B------:R-:W-:Y:S02]  /*e5a0*/  FMUL.FTZ R31, R115, R151 ;  /* 0x00000097731f7220 */ /* 0x000fe40000410000 */
[--C-:B------:R-:W-:Y:S02]  /*e5b0*/  FFMA.FTZ R40, R46, c[0x0][0x2d0], -R3.reuse ;  /* 0x0000b4002e287a23 */ /* 0x100fe40000010803 */
[--C-:B------:R-:W-:Y:S01]  /*e5c0*/  FFMA.FTZ R42, R42, c[0x0][0x2d0], -R3.reuse ;  /* 0x0000b4002a2a7a23 */ /* 0x100fe20000010803 */
[----:B------:R2:W-:Y:S01]  /*e5d0*/  MUFU.EX2 R169, R26 ;  /* 0x0000001a00a97308 */ /* 0x0005e20000000800 */
[--C-:B------:R-:W-:Y:S09]  /*e5e0*/  FFMA.FTZ R43, R43, c[0x0][0x2d0], -R3.reuse ;  /* 0x0000b4002b2b7a23 */ /* 0x100ff20000010803 */
[----:B------:R3:W-:Y:S01]  /*e5f0*/  MUFU.EX2 R167, R30 ;  /* 0x0000001e00a77308 */ /* 0x0007e20000000800 */
[--C-:B-1----:R-:W-:Y:S09]  /*e600*/  FFMA.FTZ R4, R11, c[0x0][0x2d0], -R3.reuse ;  /* 0x0000b4000b047a23 */ /* 0x102ff20000010803 */
[----:B------:R1:W4:Y:S01]  /*e610*/  MUFU.EX2 R172, R4 ;  /* 0x0000000400ac7308 */ /* 0x0003220000000800 */
[----:B--2---:R-:W-:Y:S02]  /*e620*/  FMUL.FTZ R26, R0, R146 ;  /* 0x00000092001a7220 */ /* 0x004fe40000410000 */
[----:B---3--:R-:W-:Y:S02]  /*e630*/  FMUL.FTZ R30, R115, R150 ;  /* 0x00000096731e7220 */ /* 0x008fe40000410000 */
[----:B-1----:R-:W-:Y:S02]  /*e640*/  FFMA.FTZ R4, R14, c[0x0][0x2d0], -R3 ;  /* 0x0000b4000e047a23 */ /* 0x002fe40000010803 */
[----:B------:R-:W-:Y:S03]  /*e650*/  FMUL.FTZ R14, R0, R130 ;  /* 0x00000082000e7220 */ /* 0x000fe60000410000 */
[----:B------:R1:W-:Y:S02]  /*e660*/  MUFU.EX2 R171, R4 ;  /* 0x0000000400ab7308 */ /* 0x0003e40000000800 */
[----:B-1----:R-:W-:Y:S08]  /*e670*/  @P0 MOV R4, R194 ;  /* 0x000000c200040202 */ /* 0x002ff00000000f00 */
[----:B------:R-:W-:Y:S01]  /*e680*/  MUFU.EX2 R194, R50 ;  /* 0x0000003200c27308 */ /* 0x000fe20000000800 */
[----:B------:R-:W-:Y:S04]  /*e690*/  @P0 IMAD.WIDE.U32 R4, R6, 0x50, R4 ;  /* 0x0000005006040825 */ /* 0x000fe800078e0004 */
[----:B------:R-:W-:Y:S01]  /*e6a0*/  FFMA.FTZ R6, R15, c[0x0][0x2d0], -R3 ;  /* 0x0000b4000f067a23 */ /* 0x000fe20000010803 */
[----:B------:R-:W-:Y:S01]  /*e6b0*/  @P0 IADD3 R7, R5, R7, RZ ;  /* 0x0000000705070210 */ /* 0x000fe20007ffe0ff */
[----:B------:R-:W-:Y:S01]  /*e6c0*/  FMUL.FTZ R15, R0, R131 ;  /* 0x00000083000f7220 */ /* 0x000fe20000410000 */
[----:B------:R-:W-:Y:S02]  /*e6d0*/  @P0 MOV R5, 0x5 ;  /* 0x0000000500050802 */ /* 0x000fe40000000f00 */
[----:B------:R1:W-:Y:S01]  /*e6e0*/  MUFU.EX2 R173, R6 ;  /* 0x0000000600ad7308 */ /* 0x0003e20000000800 */
[C---:B------:R-:W-:Y:S02]  /*e6f0*/  @P0 LEA R10, P1, R4.reuse, c[0x0][0x1c8], 0x1 ;  /* 0x00007200040a0a11 */ /* 0x040fe400078208ff */
[----:B------:R-:W-:Y:S01]  /*e700*/  @P0 SHF.L.U64.HI R12, R9, R5, c[0x0][0x1e4] ;  /* 0x00007900090c0619 */ /* 0x000fe20000010205 */
[--C-:B------:R-:W-:Y:S01]  /*e710*/  FFMA.FTZ R5, R21, c[0x0][0x2d0], -R164.reuse ;  /* 0x0000b40015057a23 */ /* 0x100fe200000108a4 */
[----:B------:R-:W-:Y:S01]  /*e720*/  @P0 LEA.HI.X R11, R4, c[0x0][0x1cc], R7, 0x1, P1 ;  /* 0x00007300040b0a11 */ /* 0x000fe200008f0c07 */
[----:B------:R-:W-:Y:S01]  /*e730*/  FMUL.FTZ R21, R117, R137 ;  /* 0x0000008975157220 */ /* 0x000fe20000410000 */
[----:B------:R-:W-:Y:S03]  /*e740*/  @P0 IADD3 R8, P3, R10, R13, RZ ;  /* 0x0000000d0a080210 */ /* 0x000fe60007f7e0ff */
[----:B------:R-:W-:Y:S01]  /*e750*/  MUFU.EX2 R228, R5 ;  /* 0x0000000500e47308 */ /* 0x000fe20000000800 */
[----:B------:R2:W-:Y:S01]  /*e760*/  @P0 LDGSTS.E.BYPASS.LTC128B.128 [R213+0x2900], [R10.64], !P4 ;  /* 0x029000000ad50fae */ /* 0x0005e2000e101d48 */
[----:B------:R-:W-:Y:S07]  /*e770*/  @P0 IADD3.X R9, R11, R12, RZ, P3, !PT ;  /* 0x0000000c0b090210 */ /* 0x000fee0001ffe4ff */
[----:B------:R3:W-:Y:S01]  /*e780*/  @P0 LDGSTS.E.BYPASS.LTC128B.128 [R213+0x3100], [R8.64], !P4 ;  /* 0x0310000008d50fae */ /* 0x0007e2000e101d48 */
[----:B-1----:R-:W-:Y:S02]  /*e790*/  FFMA.FTZ R6, R20, c[0x0][0x2d0], -R164 ;  /* 0x0000b40014067a23 */ /* 0x002fe400000108a4 */
[----:B------:R-:W-:Y:S02]  /*e7a0*/  FFMA.FTZ R20, R28, c[0x0][0x2d0], -R166 ;  /* 0x0000b4001c147a23 */ /* 0x000fe400000108a6 */
[----:B------:R1:W5:Y:S01]  /*e7b0*/  MUFU.EX2 R229, R6 ;  /* 0x0000000600e57308 */ /* 0x0003620000000800 */
[----:B------:R-:W-:Y:S02]  /*e7c0*/  FFMA.FTZ R28, R27, c[0x0][0x2d0], -R3 ;  /* 0x0000b4001b1c7a23 */ /* 0x000fe40000010803 */
[----:B------:R-:W-:Y:S02]  /*e7d0*/  FMUL.FTZ R27, R0, R147 ;  /* 0x00000093001b7220 */ /* 0x000fe40000410000 */
[----:B--2---:R-:W-:Y:S05]  /*e7e0*/  FFMA.FTZ R11, R32, c[0x0][0x2d0], -R164 ;  /* 0x0000b400200b7a23 */ /* 0x004fea00000108a4 */
[----:B------:R2:W-:Y:S01]  /*e7f0*/  MUFU.EX2 R219, R20 ;  /* 0x0000001400db7308 */ /* 0x0005e20000000800 */
[----:B------:R-:W-:Y:S09]  /*e800*/  FMUL.FTZ R32, R116, R140 ;  /* 0x0000008c74207220 */ /* 0x000ff20000410000 */
[----:B------:R5:W-:Y:S01]  /*e810*/  MUFU.EX2 R227, R11 ;  /* 0x0000000b00e37308 */ /* 0x000be20000000800 */
[----:B-1----:R-:W-:Y:S01]  /*e820*/  @P0 IADD3 R6, P1, R8, R13, RZ ;  /* 0x0000000d08060210 */ /* 0x002fe20007f3e0ff */
[----:B---3--:R-:W-:Y:S01]  /*e830*/  FMUL.FTZ R8, R116, R124 ;  /* 0x0000007c74087220 */ /* 0x008fe20000410000 */
[----:B------:R-:W-:Y:S02]  /*e840*/  F2FP.PACK_AB R124, R232, R230 ;  /* 0x000000e6e87c723e */ /* 0x000fe400000000ff */
[----:B------:R-:W-:Y:S01]  /*e850*/  @P0 IADD3.X R7, R9, R12, RZ, P1, !PT ;  /* 0x0000000c09070210 */ /* 0x000fe20000ffe4ff */
[----:B------:R-:W-:Y:S01]  /*e860*/  FMUL.FTZ R9, R116, R125 ;  /* 0x0000007d74097220 */ /* 0x000fe20000410000 */
[-C--:B------:R-:W-:Y:S03]  /*e870*/  @P0 IADD3 R4, P2, R6, R13.reuse, RZ ;  /* 0x0000000d06040210 */ /* 0x080fe60007f5e0ff */
[----:B------:R1:W-:Y:S01]  /*e880*/  MUFU.EX2 R168, R28 ;  /* 0x0000001c00a87308 */ /* 0x0003e20000000800 */
[----:B----4-:R-:W-:Y:S01]  /*e890*/  F2FP.PACK_AB R125, R172, R170 ;  /* 0x000000aaac7d723e */ /* 0x010fe200000000ff */
[----:B------:R3:W-:Y:S01]  /*e8a0*/  @P0 LDGSTS.E.BYPASS.LTC128B.128 [R213+0x3900], [R6.64], !P4 ;  /* 0x0390000006d50fae */ /* 0x0007e2000e101d48 */
[----:B------:R-:W-:Y:S01]  /*e8b0*/  @P0 IADD3.X R5, R7, R12, RZ, P2, !PT ;  /* 0x0000000c07050210 */ /* 0x000fe200017fe4ff */
[----:B--2---:R-:W-:Y:S01]  /*e8c0*/  FMUL.FTZ R20, R117, R136 ;  /* 0x0000008875147220 */ /* 0x004fe20000410000 */
[----:B------:R-:W-:Y:S01]  /*e8d0*/  @P0 IADD3 R10, P1, R4, R13, RZ ;  /* 0x0000000d040a0210 */ /* 0x000fe20007f3e0ff */
[----:B------:R-:W-:Y:S01]  /*e8e0*/  FMUL.FTZ R13, R116, R129 ;  /* 0x00000081740d7220 */ /* 0x000fe20000410000 */
[----:B-----5:R-:W-:Y:S03]  /*e8f0*/  F2FP.PACK_AB R48, R228, R229 ;  /* 0x000000e5e430723e */ /* 0x020fe600000000ff */
[----:B------:R2:W-:Y:S01]  /*e900*/  @P0 LDGSTS.E.BYPASS.LTC128B.128 [R213+0x4100], [R4.64], !P4 ;  /* 0x0410000004d50fae */ /* 0x0005e2000e101d48 */
[----:B------:R-:W-:Y:S01]  /*e910*/  @P0 IADD3.X R11, R5, R12, RZ, P1, !PT ;  /* 0x0000000c050b0210 */ /* 0x000fe20000ffe4ff */
[--C-:B------:R-:W-:Y:S02]  /*e920*/  FFMA.FTZ R12, R24, c[0x0][0x2d0], -R166.reuse ;  /* 0x0000b400180c7a23 */ /* 0x100fe400000108a6 */
[----:B------:R-:W-:Y:S04]  /*e930*/  FFMA.FTZ R24, R29, c[0x0][0x2d0], -R166 ;  /* 0x0000b4001d187a23 */ /* 0x000fe800000108a6 */
[----:B------:R4:W-:Y:S01]  /*e940*/  @P0 LDGSTS.E.BYPASS.LTC128B.128 [R213+0x4900], [R10.64], !P4 ;  /* 0x049000000ad50fae */ /* 0x0009e2000e101d48 */
[----:B------:R5:W-:Y:S01]  /*e950*/  MUFU.EX2 R221, R12 ;  /* 0x0000000c00dd7308 */ /* 0x000be20000000800 */
[C---:B------:R-:W-:Y:S01]  /*e960*/  FMUL.FTZ R29, R117.reuse, R149 ;  /* 0x00000095751d7220 */ /* 0x040fe20000410000 */
[----:B------:R-:W-:Y:S01]  /*e970*/  ISETP.GT.AND P0, PT, R192, R246, PT ;  /* 0x000000f6c000720c */ /* 0x000fe20003f04270 */
[----:B-1----:R-:W-:Y:S01]  /*e980*/  FMUL.FTZ R28, R117, R148 ;  /* 0x00000094751c7220 */ /* 0x002fe20000410000 */
[----:B------:R-:W-:Y:S03]  /*e990*/  MOV R192, R211 ;  /* 0x000000d300c07202 */ /* 0x000fe60000000f00 */
[----:B------:R-:W1:Y:S01]  /*e9a0*/  LDSM.16.MT88.4 R156, [R196] ;  /* 0x00000000c49c783b */ /* 0x000e620000004200 */
[--C-:B---3--:R-:W-:Y:S02]  /*e9b0*/  FFMA.FTZ R6, R33, c[0x0][0x2d0], -R164.reuse ;  /* 0x0000b40021067a23 */ /* 0x108fe400000108a4 */
[----:B------:R3:W-:Y:S01]  /*e9c0*/  MUFU.EX2 R218, R24 ;  /* 0x0000001800da7308 */ /* 0x0007e20000000800 */
[----:B------:R-:W-:Y:S01]  /*e9d0*/  FMUL.FTZ R7, R115, R123 ;  /* 0x0000007b73077220 */ /* 0x000fe20000410000 */
[----:B------:R-:W-:Y:S01]  /*e9e0*/  F2FP.PACK_AB R123, R240, R241 ;  /* 0x000000f1f07b723e */ /* 0x000fe200000000ff */
[----:B------:R-:W-:Y:S02]  /*e9f0*/  FMUL.FTZ R33, R116, R141 ;  /* 0x0000008d74217220 */ /* 0x000fe40000410000 */
[----:B------:R-:W1:Y:S01]  /*ea00*/  LDSM.16.MT88.4 R160, [R200] ;  /* 0x00000000c8a0783b */ /* 0x000e620000004200 */
[--C-:B--2---:R-:W-:Y:S02]  /*ea10*/  FFMA.FTZ R4, R22, c[0x0][0x2d0], -R165.reuse ;  /* 0x0000b40016047a23 */ /* 0x104fe400000108a5 */
[----:B------:R-:W-:Y:S02]  /*ea20*/  FMUL.FTZ R5, R117, R121 ;  /* 0x0000007975057220 */ /* 0x000fe40000410000 */
[----:B------:R2:W2:Y:S01]  /*ea30*/  MUFU.EX2 R226, R6 ;  /* 0x0000000600e27308 */ /* 0x0004a20000000800 */
[----:B------:R-:W-:Y:S01]  /*ea40*/  F2FP.PACK_AB R121, R239, R231 ;  /* 0x000000e7ef79723e */ /* 0x000fe200000000ff */
[----:B------:R-:W-:Y:S01]  /*ea50*/  FMUL.FTZ R22, R115, R138 ;  /* 0x0000008a73167220 */ /* 0x000fe20000410000 */
[----:B------:R-:W-:Y:S01]  /*ea60*/  LDSM.16.MT88.4 R132, [R199] ;  /* 0x00000000c784783b */ /* 0x000fe20000004200 */
[----:B-----5:R-:W-:Y:S02]  /*ea70*/  FMUL.FTZ R12, R116, R128 ;  /* 0x00000080740c7220 */ /* 0x020fe40000410000 */
[----:B----4-:R-:W-:Y:S01]  /*ea80*/  FMUL.FTZ R10, R0, R126 ;  /* 0x0000007e000a7220 */ /* 0x010fe20000410000 */
[----:B------:R-:W-:Y:S01]  /*ea90*/  F2FP.PACK_AB R126, R238, R233 ;  /* 0x000000e9ee7e723e */ /* 0x000fe200000000ff */
[----:B------:R-:W-:Y:S01]  /*eaa0*/  FMUL.FTZ R11, R0, R127 ;  /* 0x0000007f000b7220 */ /* 0x000fe20000410000 */
[----:B------:R-:W-:Y:S01]  /*eab0*/  F2FP.PACK_AB R127, R173, R171 ;  /* 0x000000abad7f723e */ /* 0x000fe200000000ff */
[----:B------:R4:W-:Y:S01]  /*eac0*/  MUFU.EX2 R222, R4 ;  /* 0x0000000400de7308 */ /* 0x0009e20000000800 */
[----:B------:R-:W5:Y:S01]  /*ead0*/  LDSM.16.MT88.4 R128, [R197] ;  /* 0x00000000c580783b */ /* 0x000f620000004200 */
[----:B---3--:R-:W-:Y:S07]  /*eae0*/  FMUL.FTZ R24, R116, R144 ;  /* 0x0000009074187220 */ /* 0x008fee0000410000 */
[----:B------:R-:W0:Y:S01]  /*eaf0*/  LDGDEPBAR ;  /* 0x00000000000079af */ /* 0x000e220000000000 */
[----:B--2---:R-:W-:Y:S01]  /*eb00*/  FMUL.FTZ R6, R115, R122 ;  /* 0x0000007a73067220 */ /* 0x004fe20000410000 */
[----:B------:R-:W-:Y:S02]  /*eb10*/  F2FP.PACK_AB R122, R245, R244 ;  /* 0x000000f4f57a723e */ /* 0x000fe400000000ff */
[----:B------:R-:W-:Y:S01]  /*eb20*/  F2FP.PACK_AB R50, R226, R227 ;  /* 0x000000e3e232723e */ /* 0x000fe200000000ff */
[--C-:B----4-:R-:W-:Y:S02]  /*eb30*/  FFMA.FTZ R4, R23, c[0x0][0x2d0], -R165.reuse ;  /* 0x0000b40017047a23 */ /* 0x110fe400000108a5 */
[----:B------:R-:W-:Y:S02]  /*eb40*/  FMUL.FTZ R23, R115, R139 ;  /* 0x0000008b73177220 */ /* 0x000fe40000410000 */
[----:B------:R2:W3:Y:S02]  /*eb50*/  MUFU.EX2 R223, R4 ;  /* 0x0000000400df7308 */ /* 0x0004e40000000800 */
[--C-:B--2---:R-:W-:Y:S01]  /*eb60*/  FFMA.FTZ R4, R34, c[0x0][0x2d0], -R165.reuse ;  /* 0x0000b40022047a23 */ /* 0x104fe200000108a5 */
[----:B---3--:R-:W-:Y:S01]  /*eb70*/  F2FP.PACK_AB R49, R223, R222 ;  /* 0x000000dedf31723e */ /* 0x008fe200000000ff */
[C---:B------:R-:W-:Y:S06]  /*eb80*/  FMUL.FTZ R34, R0.reuse, R142 ;  /* 0x0000008e00227220 */ /* 0x040fec0000410000 */
[----:B------:R2:W-:Y:S02]  /*eb90*/  MUFU.EX2 R224, R4 ;  /* 0x0000000400e07308 */ /* 0x0005e40000000800 */
[----:B--2---:R-:W-:Y:S02]  /*eba0*/  FFMA.FTZ R4, R35, c[0x0][0x2d0], -R165 ;  /* 0x0000b40023047a23 */ /* 0x004fe400000108a5 */
[----:B------:R-:W-:Y:S06]  /*ebb0*/  FMUL.FTZ R35, R0, R143 ;  /* 0x0000008f00237220 */ /* 0x000fec0000410000 */
[----:B------:R2:W3:Y:S02]  /*ebc0*/  MUFU.EX2 R225, R4 ;  /* 0x0000000400e17308 */ /* 0x0004e40000000800 */
[----:B--2---:R-:W-:Y:S01]  /*ebd0*/  FMUL.FTZ R4, R117, R120 ;  /* 0x0000007875047220 */ /* 0x004fe20000410000 */
[----:B------:R-:W-:Y:S07]  /*ebe0*/  F2FP.PACK_AB R120, R243, R237 ;  /* 0x000000edf378723e */ /* 0x000fee00000000ff */
[-C--:B-1----:R-:W-:Y:S08]  /*ebf0*/  HMMA.16816.F32 R4, R120, R156.reuse, R4 ;  /* 0x0000009c7804723c */ /* 0x082ff00000001804 */
[C---:B------:R-:W-:Y:S08]  /*ec00*/  HMMA.16816.F32 R8, R124.reuse, R156, R8 ;  /* 0x0000009c7c08723c */ /* 0x040ff00000001808 */
[-C--:B------:R-:W-:Y:S08]  /*ec10*/  HMMA.16816.F32 R12, R124, R158.reuse, R12 ;  /* 0x0000009e7c0c723c */ /* 0x080ff0000000180c */
[C---:B------:R-:W-:Y:S01]  /*ec20*/  HMMA.16816.F32 R16, R120.reuse, R158, R16 ;  /* 0x0000009e7810723c */ /* 0x040fe20000001810 */
[----:B------:R-:W-:Y:S07]  /*ec30*/  MUFU.EX2 R159, R43 ;  /* 0x0000002b009f7308 */ /* 0x000fee0000000800 */
[-C--:B------:R-:W-:Y:S08]  /*ec40*/  HMMA.16816.F32 R20, R120, R160.reuse, R20 ;  /* 0x000000a07814723c */ /* 0x080ff00000001814 */
[C---:B------:R-:W-:Y:S01]  /*ec50*/  HMMA.16816.F32 R32, R124.reuse, R160, R32 ;  /* 0x000000a07c20723c */ /* 0x040fe20000001820 */
[----:B------:R1:W-:Y:S07]  /*ec60*/  MUFU.EX2 R160, R40 ;  /* 0x0000002800a07308 */ /* 0x0003ee0000000800 */
[-C--:B------:R-:W-:Y:S03]  /*ec70*/  HMMA.16816.F32 R24, R124, R162.reuse, R24 ;  /* 0x000000a27c18723c */ /* 0x080fe60000001818 */
[----:B------:R2:W-:Y:S05]  /*ec80*/  MUFU.EX2 R161, R42 ;  /* 0x0000002a00a17308 */ /* 0x0005ea0000000800 */
[C---:B------:R-:W-:Y:S05]  /*ec90*/  HMMA.16816.F32 R84, R120.reuse, R162, R84 ;  /* 0x000000a27854723c */ /* 0x040fea0000001854 */
[----:B------:R4:W-:Y:S03]  /*eca0*/  MUFU.EX2 R162, R118 ;  /* 0x0000007600a27308 */ /* 0x0009e60000000800 */
[-C--:B-----5:R-:W-:Y:S04]  /*ecb0*/  HMMA.16816.F32 R28, R120, R128.reuse, R28 ;  /* 0x00000080781c723c */ /* 0x0a0fe8000000181c */
[----:B-1----:R-:W-:Y:S02]  /*ecc0*/  FFMA.FTZ R40, R47, c[0x0][0x2d0], -R3 ;  /* 0x0000b4002f287a23 */ /* 0x002fe40000010803 */
[----:B------:R-:W-:Y:S02]  /*ecd0*/  LDSM.16.MT88.4 R44, [R196+0x1000] ;  /* 0x00100000c42c783b */ /* 0x000fe40000004200 */
[C---:B------:R-:W-:Y:S01]  /*ece0*/  HMMA.16816.F32 R88, R124.reuse, R128, R88 ;  /* 0x000000807c58723c */ /* 0x040fe20000001858 */
[----:B------:R1:W-:Y:S03]  /*ecf0*/  MUFU.EX2 R158, R40 ;  /* 0x00000028009e7308 */ /* 0x0003e60000000800 */
[----:B--2---:R-:W-:Y:S04]  /*ed00*/  F2FP.PACK_AB R42, R214, R215 ;  /* 0x000000d7d62a723e */ /* 0x004fe800000000ff */
[-C--:B------:R-:W-:Y:S04]  /*ed10*/  HMMA.16816.F32 R92, R124, R130.reuse, R92 ;  /* 0x000000827c5c723c */ /* 0x080fe8000000185c */
[--C-:B----4-:R-:W-:Y:S01]  /*ed20*/  FFMA.FTZ R118, R51, c[0x0][0x2d0], -R165.reuse ;  /* 0x0000b40033767a23 */ /* 0x110fe200000108a5 */
[----:B---3--:R-:W-:Y:S03]  /*ed30*/  F2FP.PACK_AB R51, R225, R224 ;  /* 0x000000e0e133723e */ /* 0x008fe600000000ff */
[C---:B------:R-:W-:Y:S01]  /*ed40*/  HMMA.16816.F32 R96, R120.reuse, R130, R96 ;  /* 0x000000827860723c */ /* 0x040fe20000001860 */
[----:B------:R-:W2:Y:S01]  /*ed50*/  LDSM.16.MT88.4 R128, [R196+0x800] ;  /* 0x00080000c480783b */ /* 0x000ea20000004200 */
[----:B------:R-:W3:Y:S06]  /*ed60*/  MUFU.EX2 R193, R118 ;  /* 0x0000007600c17308 */ /* 0x000eec0000000800 */
[-C--:B------:R-:W-:Y:S04]  /*ed70*/  HMMA.16816.F32 R100, R120, R132.reuse, R100 ;  /* 0x000000847864723c */ /* 0x080fe80000001864 */
[--C-:B-1----:R-:W-:Y:S04]  /*ed80*/  FFMA.FTZ R40, R52, c[0x0][0x2d0], -R164.reuse ;  /* 0x0000b40034287a23 */ /* 0x102fe800000108a4 */
[C---:B------:R-:W-:Y:S01]  /*ed90*/  HMMA.16816.F32 R104, R124.reuse, R132, R104 ;  /* 0x000000847c68723c */ /* 0x040fe20000001868 */
[----:B------:R1:W-:Y:S07]  /*eda0*/  MUFU.EX2 R187, R40 ;  /* 0x0000002800bb7308 */ /* 0x0003ee0000000800 */
[-C--:B------:R-:W-:Y:S01]  /*edb0*/  HMMA.16816.F32 R108, R124, R134.reuse, R108 ;  /* 0x000000867c6c723c */ /* 0x080fe2000000186c */
[----:B------:R-:W4:Y:S03]  /*edc0*/  LDSM.16.MT88.4 R124, [R200+0x800] ;  /* 0x00080000c87c783b */ /* 0x000f260000004200 */
[----:B---3--:R-:W-:Y:S04]  /*edd0*/  F2FP.PACK_AB R43, R193, R194 ;  /* 0x000000c2c12b723e */ /* 0x008fe800000000ff */
[----:B------:R-:W-:Y:S01]  /*ede0*/  HMMA.16816.F32 R36, R120, R134, R36 ;  /* 0x000000867824723c */ /* 0x000fe20000001824 */
[----:B------:R-:W3:Y:S06]  /*edf0*/  LDSM.16.MT88.4 R132, [R197+0x800] ;  /* 0x00080000c584783b */ /* 0x000eec0000004200 */
[----:B------:R-:W-:Y:S01]  /*ee00*/  F2FP.PACK_AB R120, R220, R221 ;  /* 0x000000dddc78723e */ /* 0x000fe200000000ff */
[-C--:B--2---:R-:W-:Y:S05]  /*ee10*/  HMMA.16816.F32 R4, R48, R128.reuse, R4 ;  /* 0x000000803004723c */ /* 0x084fea0000001804 */
[----:B------:R-:W-:Y:S01]  /*ee20*/  F2FP.PACK_AB R122, R218, R219 ;  /* 0x000000dbda7a723e */ /* 0x000fe200000000ff */
[--C-:B-1----:R-:W-:Y:S01]  /*ee30*/  FFMA.FTZ R40, R64, c[0x0][0x2d0], -R164.reuse ;  /* 0x0000b40040287a23 */ /* 0x102fe200000108a4 */
[----:B------:R-:W-:Y:S02]  /*ee40*/  F2FP.PACK_AB R121, R168, R169 ;  /* 0x000000a9a879723e */ /* 0x000fe400000000ff */
[----:B------:R-:W-:Y:S01]  /*ee50*/  F2FP.PACK_AB R123, R162, R167 ;  /* 0x000000a7a27b723e */ /* 0x000fe200000000ff */
[----:B------:R1:W-:Y:S06]  /*ee60*/  MUFU.EX2 R185, R40 ;  /* 0x0000002800b97308 */ /* 0x0003ec0000000800 */
[C---:B------:R-:W-:Y:S08]  /*ee70*/  HMMA.16816.F32 R8, R120.reuse, R128, R8 ;  /* 0x000000807808723c */ /* 0x040ff00000001808 */
[-C--:B------:R-:W-:Y:S08]  /*ee80*/  HMMA.16816.F32 R12, R120, R130.reuse, R12 ;  /* 0x00000082780c723c */ /* 0x080ff0000000180c */
[C---:B------:R-:W-:Y:S01]  /*ee90*/  HMMA.16816.F32 R16, R48.reuse, R130, R16 ;  /* 0x000000823010723c */ /* 0x040fe20000001810 */
[----:B------:R-:W2:Y:S03]  /*eea0*/  LDSM.16.MT88.4 R128, [R199+0x800] ;  /* 0x00080000c780783b */ /* 0x000ea60000004200 */
[----:B-1----:R-:W-:Y:S04]  /*eeb0*/  FFMA.FTZ R40, R65, c[0x0][0x2d0], -R164 ;  /* 0x0000b40041287a23 */ /* 0x002fe800000108a4 */
[-C--:B----4-:R-:W-:Y:S01]  /*eec0*/  HMMA.16816.F32 R20, R48, R124.reuse, R20 ;  /* 0x0000007c3014723c */ /* 0x090fe20000001814 */
[----:B------:R1:W-:Y:S07]  /*eed0*/  MUFU.EX2 R184, R40 ;  /* 0x0000002800b87308 */ /* 0x0003ee0000000800 */
[C---:B------:R-:W-:Y:S08]  /*eee0*/  HMMA.16816.F32 R32, R120.reuse, R124, R32 ;  /* 0x0000007c7820723c */ /* 0x040ff00000001820 */
[-C--:B------:R-:W-:Y:S08]  /*eef0*/  HMMA.16816.F32 R24, R120, R126.reuse, R24 ;  /* 0x0000007e7818723c */ /* 0x080ff00000001818 */
[C---:B------:R-:W-:Y:S04]  /*ef00*/  HMMA.16816.F32 R84, R48.reuse, R126, R84 ;  /* 0x0000007e3054723c */ /* 0x040fe80000001854 */
[--C-:B-1----:R-:W-:Y:S04]  /*ef10*/  FFMA.FTZ R40, R54, c[0x0][0x2d0], -R165.reuse ;  /* 0x0000b40036287a23 */ /* 0x102fe800000108a5 */
[-C--:B---3--:R-:W-:Y:S01]  /*ef20*/  HMMA.16816.F32 R28, R48, R132.reuse, R28 ;  /* 0x00000084301c723c */ /* 0x088fe2000000181c */
[----:B------:R1:W-:Y:S07]  /*ef30*/  MUFU.EX2 R183, R40 ;  /* 0x0000002800b77308 */ /* 0x0003ee0000000800 */
[C---:B------:R-:W-:Y:S08]  /*ef40*/  HMMA.16816.F32 R88, R120.reuse, R132, R88 ;  /* 0x000000847858723c */ /* 0x040ff00000001858 */
[-C--:B------:R-:W-:Y:S08]  /*ef50*/  HMMA.16816.F32 R92, R120, R134.reuse, R92 ;  /* 0x00000086785c723c */ /* 0x080ff0000000185c */
[C---:B------:R-:W-:Y:S01]  /*ef60*/  HMMA.16816.F32 R96, R48.reuse, R134, R96 ;  /* 0x000000863060723c */ /* 0x040fe20000001860 */
[----:B------:R-:W-:Y:S03]  /*ef70*/  LDSM.16.MT88.4 R132, [R196+0x2000] ;  /* 0x00200000c484783b */ /* 0x000fe60000004200 */
[--C-:B-1----:R-:W-:Y:S04]  /*ef80*/  FFMA.FTZ R40, R55, c[0x0][0x2d0], -R165.reuse ;  /* 0x0000b40037287a23 */ /* 0x102fe800000108a5 */
[-C--:B--2---:R-:W-:Y:S01]  /*ef90*/  HMMA.16816.F32 R100, R48, R128.reuse, R100 ;  /* 0x000000803064723c */ /* 0x084fe20000001864 */
[----:B------:R-:W1:Y:S01]  /*efa0*/  LDSM.16.MT88.4 R52, [R200+0x1000] ;  /* 0x00100000c834783b */ /* 0x000e620000004200 */
[----:B------:R2:W-:Y:S06]  /*efb0*/  MUFU.EX2 R182, R40 ;  /* 0x0000002800b67308 */ /* 0x0005ec0000000800 */
[C---:B------:R-:W-:Y:S08]  /*efc0*/  HMMA.16816.F32 R104, R120.reuse, R128, R104 ;  /* 0x000000807868723c */ /* 0x040ff00000001868 */
[-C--:B------:R-:W-:Y:S08]  /*efd0*/  HMMA.16816.F32 R108, R120, R130.reuse, R108 ;  /* 0x00000082786c723c */ /* 0x080ff0000000186c */
[----:B------:R-:W-:Y:S04]  /*efe0*/  HMMA.16816.F32 R36, R48, R130, R36 ;  /* 0x000000823024723c */ /* 0x000fe80000001824 */
[----:B--2---:R-:W-:Y:S03]  /*eff0*/  F2FP.PACK_AB R40, R216, R217 ;  /* 0x000000d9d828723e */ /* 0x004fe600000000ff */
[----:B------:R-:W-:Y:S01]  /*f000*/  FFMA.FTZ R48, R66, c[0x0][0x2d0], -R165 ;  /* 0x0000b40042307a23 */ /* 0x000fe200000108a5 */
[----:B------:R-:W-:Y:S01]  /*f010*/  F2FP.PACK_AB R50, R188, R191 ;  /* 0x000000bfbc32723e */ /* 0x000fe200000000ff */
[----:B------:R-:W2:Y:S02]  /*f020*/  LDSM.16.MT88.4 R64, [R197+0x1000] ;  /* 0x00100000c540783b */ /* 0x000ea40000004200 */
[-C--:B------:R-:W-:Y:S01]  /*f030*/  HMMA.16816.F32 R4, R40, R44.reuse, R4 ;  /* 0x0000002c2804723c */ /* 0x080fe20000001804 */
[----:B------:R3:W-:Y:S04]  /*f040*/  MUFU.EX2 R181, R48 ;  /* 0x0000003000b57308 */ /* 0x0007e80000000800 */
[----:B------:R-:W-:Y:S02]  /*f050*/  F2FP.PACK_AB R49, R159, R161 ;  /* 0x000000a19f31723e */ /* 0x000fe400000000ff */
[----:B------:R-:W-:Y:S02]  /*f060*/  F2FP.PACK_AB R51, R158, R160 ;  /* 0x000000a09e33723e */ /* 0x000fe400000000ff */
[----:B---3--:R-:W-:Y:S07]  /*f070*/  F2FP.PACK_AB R48, R189, R190 ;  /* 0x000000bebd30723e */ /* 0x008fee00000000ff */
[C---:B------:R-:W-:Y:S07]  /*f080*/  HMMA.16816.F32 R8, R48.reuse, R44, R8 ;  /* 0x0000002c3008723c */ /* 0x040fee0000001808 */
[----:B------:R-:W-:Y:S01]  /*f090*/  FFMA.FTZ R44, R56, c[0x0][0x2d0], -R166 ;  /* 0x0000b400382c7a23 */ /* 0x000fe200000108a6 */
[-C--:B------:R-:W-:Y:S03]  /*f0a0*/  HMMA.16816.F32 R12, R48, R46.reuse, R12 ;  /* 0x0000002e300c723c */ /* 0x080fe6000000180c */
[----:B------:R3:W-:Y:S01]  /*f0b0*/  MUFU.EX2 R179, R44 ;  /* 0x0000002c00b37308 */ /* 0x0007e20000000800 */
[----:B------:R-:W-:Y:S04]  /*f0c0*/  FFMA.FTZ R56, R68, c[0x0][0x2d0], -R164 ;  /* 0x0000b40044387a23 */ /* 0x000fe800000108a4 */
[C---:B------:R-:W-:Y:S05]  /*f0d0*/  HMMA.16816.F32 R16, R40.reuse, R46, R16 ;  /* 0x0000002e2810723c */ /* 0x040fea0000001810 */
[----:B------:R4:W-:Y:S03]  /*f0e0*/  MUFU.EX2 R175, R56 ;  /* 0x0000003800af7308 */ /* 0x0009e60000000800 */
[-C--:B-1----:R-:W-:Y:S08]  /*f0f0*/  HMMA.16816.F32 R20, R40, R52.reuse, R20 ;  /* 0x000000342814723c */ /* 0x082ff00000001814 */
[C---:B------:R-:W-:Y:S04]  /*f100*/  HMMA.16816.F32 R32, R48.reuse, R52, R32 ;  /* 0x000000343020723c */ /* 0x040fe80000001820 */
[--C-:B---3--:R-:W-:Y:S03]  /*f110*/  FFMA.FTZ R44, R57, c[0x0][0x2d0], -R166.reuse ;  /* 0x0000b400392c7a23 */ /* 0x108fe600000108a6 */
[----:B------:R-:W-:Y:S01]  /*f120*/  FFMA.FTZ R52, R61, c[0x0][0x2d0], -R166 ;  /* 0x0000b4003d347a23 */ /* 0x000fe200000108a6 */
[-C--:B------:R-:W-:Y:S01]  /*f130*/  HMMA.16816.F32 R24, R48, R54.reuse, R24 ;  /* 0x000000363018723c */ /* 0x080fe20000001818 */
[----:B------:R1:W-:Y:S03]  /*f140*/  MUFU.EX2 R177, R44 ;  /* 0x0000002c00b17308 */ /* 0x0003e60000000800 */
[----:B----4-:R-:W-:Y:S04]  /*f150*/  FFMA.FTZ R56, R69, c[0x0][0x2d0], -R164 ;  /* 0x0000b40045387a23 */ /* 0x010fe800000108a4 */
[C---:B------:R-:W-:Y:S03]  /*f160*/  HMMA.16816.F32 R84, R40.reuse, R54, R84 ;  /* 0x000000362854723c */ /* 0x040fe60000001854 */
[----:B------:R3:W-:Y:S05]  /*f170*/  MUFU.EX2 R176, R52 ;  /* 0x0000003400b07308 */ /* 0x0007ea0000000800 */
[-C--:B--2---:R-:W-:Y:S05]  /*f180*/  HMMA.16816.F32 R28, R40, R64.reuse, R28 ;  /* 0x00000040281c723c */ /* 0x084fea000000181c */
[----:B------:R2:W4:Y:S03]  /*f190*/  MUFU.EX2 R174, R56 ;  /* 0x0000003800ae7308 */ /* 0x0005260000000800 */
[C---:B------:R-:W-:Y:S04]  /*f1a0*/  HMMA.16816.F32 R88, R48.reuse, R64, R88 ;  /* 0x000000403058723c */ /* 0x040fe80000001858 */
[----:B-1----:R-:W-:Y:S04]  /*f1b0*/  FFMA.FTZ R44, R60, c[0x0][0x2d0], -R166 ;  /* 0x0000b4003c2c7a23 */ /* 0x002fe800000108a6 */
[-C--:B------:R-:W-:Y:S01]  /*f1c0*/  HMMA.16816.F32 R92, R48, R66.reuse, R92 ;  /* 0x00000042305c723c */ /* 0x080fe2000000185c */
[----:B------:R1:W-:Y:S03]  /*f1d0*/  MUFU.EX2 R178, R44 ;  /* 0x0000002c00b27308 */ /* 0x0003e60000000800 */
[----:B---3--:R-:W-:Y:S04]  /*f1e0*/  FFMA.FTZ R52, R58, c[0x0][0x2d0], -R3 ;  /* 0x0000b4003a347a23 */ /* 0x008fe80000010803 */
[C---:B------:R-:W-:Y:S03]  /*f1f0*/  HMMA.16816.F32 R96, R40.reuse, R66, R96 ;  /* 0x000000422860723c */ /* 0x040fe60000001860 */
[----:B------:R3:W-:Y:S01]  /*f200*/  MUFU.EX2 R157, R52 ;  /* 0x00000034009d7308 */ /* 0x0007e20000000800 */
[----:B--2---:R-:W-:Y:S01]  /*f210*/  FFMA.FTZ R56, R71, c[0x0][0x2d0], -R165 ;  /* 0x0000b40047387a23 */ /* 0x004fe200000108a5 */
[----:B----4-:R-:W-:Y:S08]  /*f220*/  F2FP.PACK_AB R152, R174, R175 ;  /* 0x000000afae98723e */ /* 0x010ff000000000ff */
[----:B------:R2:W-:Y:S01]  /*f230*/  MUFU.EX2 R68, R56 ;  /* 0x0000003800447308 */ /* 0x0005e20000000800 */
[----:B-1----:R-:W1:Y:S01]  /*f240*/  LDSM.16.MT88.4 R44, [R199+0x1000] ;  /* 0x00100000c72c783b */ /* 0x002e620000004200 */
[--C-:B---3--:R-:W-:Y:S08]  /*f250*/  FFMA.FTZ R52, R59, c[0x0][0x2d0], -R3.reuse ;  /* 0x0000b4003b347a23 */ /* 0x108ff00000010803 */
[----:B------:R3:W4:Y:S01]  /*f260*/  MUFU.EX2 R118, R52 ;  /* 0x0000003400767308 */ /* 0x0007220000000800 */
[----:B--2---:R-:W-:Y:S01]  /*f270*/  LDSM.16.MT88.4 R56, [R197+0x1800] ;  /* 0x00180000c538783b */ /* 0x004fe20000004200 */
        /* <DEDUP_REMOVED lines=8> */
[----:B----4-:R-:W-:Y:S04]  /*f300*/  F2FP.PACK_AB R45, R118, R157 ;  /* 0x0000009d762d723e */ /* 0x010fe800000000ff */
[----:B------:R-:W-:Y:S04]  /*f310*/  HMMA.16816.F32 R36, R40, R46, R36 ;  /* 0x0000002e2824723c */ /* 0x000fe80000001824 */
[----:B-1----:R-:W-:Y:S03]  /*f320*/  FFMA.FTZ R52, R63, c[0x0][0x2d0], -R3 ;  /* 0x0000b4003f347a23 */ /* 0x002fe60000010803 */
[----:B------:R-:W-:Y:S01]  /*f330*/  F2FP.PACK_AB R40, R186, R187 ;  /* 0x000000bbba28723e */ /* 0x000fe200000000ff */
[----:B------:R1:W3:Y:S01]  /*f340*/  MUFU.EX2 R62, R52 ;  /* 0x00000034003e7308 */ /* 0x0002e20000000800 */
[----:B------:R-:W-:Y:S03]  /*f350*/  F2FP.PACK_AB R42, R184, R185 ;  /* 0x000000b9b82a723e */ /* 0x000fe600000000ff */
[----:B------:R-:W-:Y:S02]  /*f360*/  F2FP.PACK_AB R41, R182, R183 ;  /* 0x000000b7b629723e */ /* 0x000fe400000000ff */
[----:B------:R-:W-:Y:S02]  /*f370*/  F2FP.PACK_AB R43, R180, R181 ;  /* 0x000000b5b42b723e */ /* 0x000fe400000000ff */
[----:B------:R-:W-:Y:S01]  /*f380*/  F2FP.PACK_AB R46, R176, R178 ;  /* 0x000000b2b02e723e */ /* 0x000fe200000000ff */
[----:B--2---:R-:W-:Y:S04]  /*f390*/  FFMA.FTZ R44, R81, c[0x0][0x2d0], -R164 ;  /* 0x0000b400512c7a23 */ /* 0x004fe800000108a4 */
[----:B------:R2:W4:Y:S01]  /*f3a0*/  MUFU.EX2 R80, R44 ;  /* 0x0000002c00507308 */ /* 0x0005220000000800 */
[----:B-1----:R-:W1:Y:S01]  /*f3b0*/  LDSM.16.MT88.4 R52, [R196+0x1800] ;  /* 0x00180000c434783b */ /* 0x002e620000004200 */
[----:B---3--:R-:W-:Y:S01]  /*f3c0*/  F2FP.PACK_AB R47, R62, R156 ;  /* 0x0000009c3e2f723e */ /* 0x008fe200000000ff */
[--C-:B--2---:R-:W-:Y:S01]  /*f3d0*/  FFMA.FTZ R44, R70, c[0x0][0x2d0], -R165.reuse ;  /* 0x0000b400462c7a23 */ /* 0x104fe200000108a5 */
[----:B----4-:R-:W-:Y:S06]  /*f3e0*/  F2FP.PACK_AB R154, R80, R163 ;  /* 0x000000a3509a723e */ /* 0x010fec00000000ff */
[----:B------:R2:W3:Y:S01]  /*f3f0*/  MUFU.EX2 R70, R44 ;  /* 0x0000002c00467308 */ /* 0x0004e20000000800 */
[-C--:B-1----:R-:W-:Y:S03]  /*f400*/  HMMA.16816.F32 R4, R40, R52.reuse, R4 ;  /* 0x000000342804723c */ /* 0x082fe60000001804 */
[----:B--2---:R-:W-:Y:S02]  /*f410*/  F2FP.PACK_AB R44, R177, R179 ;  /* 0x000000b3b12c723e */ /* 0x004fe400000000ff */
[----:B---3--:R-:W-:Y:S05]  /*f420*/  F2FP.PACK_AB R153, R68, R70 ;  /* 0x000000464499723e */ /* 0x008fea00000000ff */
        /* <DEDUP_REMOVED lines=16> */
[----:B--2---:R-:W-:Y:S02]  /*f530*/  F2FP.PACK_AB R155, R67, R69 ;  /* 0x00000045439b723e */ /* 0x004fe400000000ff */
[----:B------:R-:W-:Y:S01]  /*f540*/  FFMA.FTZ R56, R115, R249, R231 ;  /* 0x000000f973387223 */ /* 0x000fe200000100e7 */
[-C--:B------:R-:W-:Y:S01]  /*f550*/  HMMA.16816.F32 R92, R44, R58.reuse, R92 ;  /* 0x0000003a2c5c723c */ /* 0x080fe2000000185c */
[----:B------:R1:W2:Y:S03]  /*f560*/  MUFU.EX2 R66, R52 ;  /* 0x0000003400427308 */ /* 0x0002a60000000800 */
[--C-:B---3--:R-:W-:Y:S04]  /*f570*/  FFMA.FTZ R48, R76, c[0x0][0x2d0], -R166.reuse ;  /* 0x0000b4004c307a23 */ /* 0x108fe800000108a6 */
[C---:B------:R-:W-:Y:S03]  /*f580*/  HMMA.16816.F32 R96, R40.reuse, R58, R96 ;  /* 0x0000003a2860723c */ /* 0x040fe60000001860 */
[----:B------:R3:W-:Y:S01]  /*f590*/  MUFU.EX2 R64, R48 ;  /* 0x0000003000407308 */ /* 0x0007e20000000800 */
[----:B-1----:R-:W1:Y:S01]  /*f5a0*/  LDSM.16.MT88.4 R52, [R199+0x1800] ;  /* 0x00180000c734783b */ /* 0x002e620000004200 */
[----:B---3--:R-:W-:Y:S08]  /*f5b0*/  FFMA.FTZ R48, R77, c[0x0][0x2d0], -R166 ;  /* 0x0000b4004d307a23 */ /* 0x008ff000000108a6 */
[----:B------:R3:W4:Y:S02]  /*f5c0*/  MUFU.EX2 R63, R48 ;  /* 0x00000030003f7308 */ /* 0x0007240000000800 */
[--C-:B---3--:R-:W-:Y:S01]  /*f5d0*/  FFMA.FTZ R48, R74, c[0x0][0x2d0], -R3.reuse ;  /* 0x0000b4004a307a23 */ /* 0x108fe20000010803 */
[-C--:B-1----:R-:W-:Y:S07]  /*f5e0*/  HMMA.16816.F32 R100, R40, R52.reuse, R100 ;  /* 0x000000342864723c */ /* 0x082fee0000001864 */
[----:B------:R1:W-:Y:S01]  /*f5f0*/  MUFU.EX2 R61, R48 ;  /* 0x00000030003d7308 */ /* 0x0003e20000000800 */
[C---:B------:R-:W-:Y:S07]  /*f600*/  HMMA.16816.F32 R104, R44.reuse, R52, R104 ;  /* 0x000000342c68723c */ /* 0x040fee0000001868 */
[----:B------:R-:W-:Y:S01]  /*f610*/  FFMA.FTZ R52, R116, R248, R230 ;  /* 0x000000f874347223 */ /* 0x000fe200000100e6 */
[-C--:B------:R-:W-:Y:S01]  /*f620*/  HMMA.16816.F32 R108, R44, R54.reuse, R108 ;  /* 0x000000362c6c723c */ /* 0x080fe2000000186c */
[----:B------:R-:W-:Y:S03]  /*f630*/  LDSM.16.MT88.4 R44, [R197+0x2000] ;  /* 0x00200000c52c783b */ /* 0x000fe60000004200 */
[----:B------:R-:W-:Y:S01]  /*f640*/  FFMA.FTZ R53, R0, R247, R170 ;  /* 0x000000f700357223 */ /* 0x000fe200000100aa */
[----:B------:R-:W-:Y:S01]  /*f650*/  MOV R116, R112 ;  /* 0x0000007000747202 */ /* 0x000fe20000000f00 */
[----:B------:R-:W-:Y:S02]  /*f660*/  FADD.FTZ R0, R239, R56 ;  /* 0x00000038ef007221 */ /* 0x000fe40000010000 */
[----:B------:R-:W-:Y:S04]  /*f670*/  HMMA.16816.F32 R36, R40, R54, R36 ;  /* 0x000000362824723c */ /* 0x000fe80000001824 */
[----:B-1----:R-:W-:Y:S02]  /*f680*/  FFMA.FTZ R48, R75, c[0x0][0x2d0], -R3 ;  /* 0x0000b4004b307a23 */ /* 0x002fe40000010803 */
[----:B------:R-:W-:Y:S01]  /*f690*/  FADD.FTZ R0, R241, R0 ;  /* 0x00000000f1007221 */ /* 0x000fe20000010000 */
[----:B--2---:R-:W-:Y:S01]  /*f6a0*/  F2FP.PACK_AB R40, R65, R66 ;  /* 0x000000424128723e */ /* 0x004fe200000000ff */
[----:B------:R1:W2:Y:S01]  /*f6b0*/  MUFU.EX2 R60, R48 ;  /* 0x00000030003c7308 */ /* 0x0002a20000000800 */
[-C--:B------:R-:W-:Y:S05]  /*f6c0*/  HMMA.16816.F32 R120, R152, R132.reuse, R4 ;  /* 0x000000849878723c */ /* 0x080fea0000001804 */
[----:B----4-:R-:W-:Y:S02]  /*f6d0*/  F2FP.PACK_AB R42, R63, R64 ;  /* 0x000000403f2a723e */ /* 0x010fe400000000ff */
[----:B------:R-:W-:Y:S02]  /*f6e0*/  FADD.FTZ R5, R232, R52 ;  /* 0x00000034e8057221 */ /* 0x000fe40000010000 */
[----:B------:R-:W-:Y:S03]  /*f6f0*/  FADD.FTZ R4, R172, R53 ;  /* 0x00000035ac047221 */ /* 0x000fe60000010000 */
[--C-:B-1----:R-:W-:Y:S01]  /*f700*/  FFMA.FTZ R48, R78, c[0x0][0x2d0], -R3.reuse ;  /* 0x0000b4004e307a23 */ /* 0x102fe20000010803 */
[----:B--2---:R-:W-:Y:S01]  /*f710*/  F2FP.PACK_AB R41, R60, R61 ;  /* 0x0000003d3c29723e */ /* 0x004fe200000000ff */
[----:B------:R-:W-:Y:S02]  /*f720*/  FFMA.FTZ R3, R79, c[0x0][0x2d0], -R3 ;  /* 0x0000b4004f037a23 */ /* 0x000fe40000010803 */
[----:B------:R1:W-:Y:S10]  /*f730*/  MUFU.EX2 R58, R48 ;  /* 0x00000030003a7308 */ /* 0x0003f40000000800 */
[----:B------:R2:W3:Y:S01]  /*f740*/  MUFU.EX2 R57, R3 ;  /* 0x0000000300397308 */ /* 0x0004e20000000800 */
[----:B-1----:R-:W1:Y:S01]  /*f750*/  LDSM.16.MT88.4 R48, [R200+0x2000] ;  /* 0x00200000c830783b */ /* 0x002e620000004200 */
[----:B--2---:R-:W-:Y:S01]  /*f760*/  FFMA.FTZ R3, R117, R250, R237 ;  /* 0x000000fa75037223 */ /* 0x004fe200000100ed */
[----:B---3--:R-:W-:Y:S03]  /*f770*/  F2FP.PACK_AB R43, R57, R58 ;  /* 0x0000003a392b723e */ /* 0x008fe600000000ff */
[----:B------:R-:W-:Y:S04]  /*f780*/  FADD.FTZ R3, R243, R3 ;  /* 0x00000003f3037221 */ /* 0x000fe80000010000 */
[----:B------:R-:W-:Y:S01]  /*f790*/  FADD.FTZ R3, R244, R3 ;  /* 0x00000003f4037221 */ /* 0x000fe20000010000 */
[C---:B------:R-:W-:Y:S07]  /*f7a0*/  HMMA.16816.F32 R124, R40.reuse, R132, R8 ;  /* 0x00000084287c723c */ /* 0x040fee0000001808 */
[----:B------:R-:W-:Y:S01]  /*f7b0*/  FADD.FTZ R8, R233, R5 ;  /* 0x00000005e9087221 */ /* 0x000fe20000010000 */
[-C--:B------:R-:W-:Y:S04]  /*f7c0*/  HMMA.16816.F32 R128, R40, R134.reuse, R12 ;  /* 0x000000862880723c */ /* 0x080fe8000000180c */
        /* <DEDUP_REMOVED lines=82> */
[----:B------:R-:W-:Y:S01]  /*fcf0*/  FADD.FTZ R4, R67, R5 ;  /* 0x0000000543047221 */ /* 0x000fe20000010000 */
[----:B------:R-:W-:Y:S01]  /*fd00*/  MOV R5, R2 ;  /* 0x0000000200057202 */ /* 0x000fe20000000f00 */
[----:B------:R-:W-:Y:S02]  /*fd10*/  FADD.FTZ R3, R63, R3 ;  /* 0x000000033f037221 */ /* 0x000fe40000010000 */
[----:B------:R-:W-:Y:S01]  /*fd20*/  FADD.FTZ R0, R57, R0 ;  /* 0x0000000039007221 */ /* 0x000fe20000010000 */
[----:B------:R-:W-:Y:S04]  /*fd30*/  STL [R1+0x4], R4 ;  /* 0x0000040401007387 */ /* 0x000fe80000100800 */
[----:B------:R1:W-:Y:S04]  /*fd40*/  STL [R1+0x8], R3 ;  /* 0x0000080301007387 */ /* 0x0003e80000100800 */
[----:B------:R2:W-:Y:S01]  /*fd50*/  STL [R1+0xc], R0 ;  /* 0x00000c0001007387 */ /* 0x0005e20000100800 */
[----:B-1----:R-:W-:Y:S02]  /*fd60*/  MOV R3, R113 ;  /* 0x0000007100037202 */ /* 0x002fe40000000f00 */
[----:B--2---:R-:W-:Y:S01]  /*fd70*/  MOV R0, R114 ;  /* 0x0000007200007202 */ /* 0x004fe20000000f00 */
[----:B------:R-:W-:-:S05]  /*fd80*/  @P0 BRA `(.L_x_2244) ;  /* 0xffffd0b000000947 */ /* 0x000fca000383ffff */
.L_x_2243:
[----:B------:R-:W-:-:S13]  /*fd90*/  ISETP.GE.AND P0, PT, R211, R234, PT ;  /* 0x000000ead300720c */ /* 0x000fda0003f06270 */
[----:B------:R-:W-:Y:S05]  /*fda0*/  @!P0 BRA `(.L_x_2245) ;  /* 0x00004c0000008947 */ /* 0x000fea0003800000 */
[----:B------:R-:W-:Y:S01]  /*fdb0*/  IMAD.MOV.U32 R116, RZ, RZ, R113 ;  /* 0x000000ffff747224 */ /* 0x000fe200078e0071 */
[----:B------:R-:W-:Y:S01]  /*fdc0*/  MOV R118, R5 ;  /* 0x0000000500767202 */ /* 0x000fe20000000f00 */
[----:B------:R-:W-:Y:S01]  /*fdd0*/  IMAD.MOV.U32 R115, RZ, RZ, R114 ;  /* 0x000000ffff737224 */ /* 0x000fe200078e0072 */
[----:B------:R-:W-:Y:S02]  /*fde0*/  MOV R117, R112 ;  /* 0x0000007000757202 */ /* 0x000fe40000000f00 */
.L_x_2262:
[----:B------:R-:W2:Y:S01]  /*fdf0*/  LDL R0, [R1+0x14] ;  /* 0x0000140001007983 */ /* 0x000ea20000100800 */
[----:B------:R-:W-:Y:S04]  /*fe00*/  DEPBAR.LE SB0, 0x0 ;  /* 0x000080000000791a */ /* 0x000fe80000000000 */
[----:B------:R-:W-:Y:S01]  /*fe10*/  WARPSYNC 0xffffffff ;  /* 0xffffffff00007948 */ /* 0x000fe20003800000 */
[----:B---3--:R-:W3:Y:S01]  /*fe20*/  LDL R114, [R1+0x2c] ;  /* 0x00002c0001727983 */ /* 0x008ee20000100800 */
[C---:B------:R-:W-:Y:S01]  /*fe30*/  IMAD.WIDE.U32 R112, R211.reuse, c[0x0][0x208], RZ ;  /* 0x00008200d3707a25 */ /* 0x040fe200078e00ff */
[----:B------:R-:W-:Y:S01]  /*fe40*/  MOV R214, c[0x0][0x2c4] ;  /* 0x0000b10000d67a02 */ /* 0x000fe20000000f00 */
[----:B------:R-:W-:Y:S02]  /*fe50*/  ULDC UR4, c[0x0][0x324] ;  /* 0x0000c90000047ab9 */ /* 0x000fe40000000800 */
[----:B------:R-:W-:Y:S01]  /*fe60*/  IMAD.MOV.U32 R212, RZ, RZ, 0x5 ;  /* 0x00000005ffd47424 */ /* 0x000fe200078e00ff */
[----:B------:R-:W3:Y:S01]  /*fe70*/  LDL.64 R2, [R1+0x20] ;  /* 0x0000200001027983 */ /* 0x000ee20000100a00 */
[----:B------:R-:W-:Y:S01]  /*fe80*/  ISETP.NE.AND P4, PT, R214, 0x1, PT ;  /* 0x00000001d600780c */ /* 0x000fe20003f85270 */
[----:B------:R-:W-:Y:S01]  /*fe90*/  IMAD.MOV.U32 R223, RZ, RZ, c[0x0][0x32c] ;  /* 0x0000cb00ffdf7624 */ /* 0x000fe200078e00ff */
[----:B------:R-:W-:Y:S03]  /*fea0*/  ULOP3.LUT UR4, URZ, UR4, URZ, 0x33, !UPT ;  /* 0x000000043f047292 */ /* 0x000fe6000f8e333f */
[----:B------:R-:W-:Y:S06]  /*feb0*/  BAR.SYNC.DEFER_BLOCKING 0x0 ;  /* 0x0000000000007b1d */ /* 0x000fec0000010000 */
[----:B------:R-:W-:Y:S06]  /*fec0*/  LDSM.16.M88.4 R80, [R202] ;  /* 0x00000000ca50783b */ /* 0x000fec0000000200 */
[----:B------:R-:W1:Y:S06]  /*fed0*/  LDSM.16.M88.4 R16, [R119] ;  /* 0x000000007710783b */ /* 0x000e6c0000000200 */
[----:B------:R-:W4:Y:S06]  /*fee0*/  LDSM.16.M88.4 R76, [R202+0x2000] ;  /* 0x00200000ca4c783b */ /* 0x000f2c0000000200 */
[----:B------:R-:W5:Y:S06]  /*fef0*/  LDSM.16.M88.4 R32, [R119+0x800] ;  /* 0x000800007720783b */ /* 0x000f6c0000000200 */
[----:B------:R-:W3:Y:S06]  /*ff00*/  LDL.64 R218, [R1+0x18] ;  /* 0x0000180001da7983 */ /* 0x000eec0000100a00 */
[----:B------:R-:W5:Y:S06]  /*ff10*/  LDSM.16.M88.4 R48, [R119+0x1000] ;  /* 0x001000007730783b */ /* 0x000f6c0000000200 */
[----:B------:R-:W3:Y:S06]  /*ff20*/  LDL R216, [R1+0x38] ;  /* 0x0000380001d87983 */ /* 0x000eec0000100800 */
[----:B------:R-:W5:Y:S01]  /*ff30*/  LDSM.16.M88.4 R64, [R119+0x1800] ;  /* 0x001800007740783b */ /* 0x000f620000000200 */
[-C--:B-1----:R-:W-:Y:S05]  /*ff40*/  HMMA.16816.F32 R4, R80, R16.reuse, RZ ;  /* 0x000000105004723c */ /* 0x082fea00000018ff */
[----:B------:R-:W3:Y:S03]  /*ff50*/  LDL R215, [R1+0x3c] ;  /* 0x00003c0001d77983 */ /* 0x000ee60000100800 */
[C---:B----4-:R-:W-:Y:S03]  /*ff60*/  HMMA.16816.F32 R8, R76.reuse, R16, RZ ;  /* 0x000000104c08723c */ /* 0x050fe600000018ff */
[----:B------:R-:W1:Y:S06]  /*ff70*/  LDSM.16.M88.4 R156, [R119+0x2000] ;  /* 0x00200000779c783b */ /* 0x000e6c0000000200 */
[----:B------:R-:W-:Y:S01]  /*ff80*/  LDSM.16.M88.4 R160, [R205] ;  /* 0x00000000cda0783b */ /* 0x000fe20000000200 */
[-C--:B------:R-:W-:Y:S05]  /*ff90*/  HMMA.16816.F32 R12, R76, R18.reuse, RZ ;  /* 0x000000124c0c723c */ /* 0x080fea00000018ff */
[----:B------:R-:W4:Y:S03]  /*ffa0*/  LDSM.16.M88.4 R164, [R206] ;  /* 0x00000000cea4783b */ /* 0x000f260000000200 */
[C---:B------:R-:W-:Y:S03]  /*ffb0*/  HMMA.16816.F32 R16, R80.reuse, R18, RZ ;  /* 0x000000125010723c */ /* 0x040fe600000018ff */
[----:B------:R-:W1:Y:S05]  /*ffc0*/  LDSM.16.M88.4 R168, [R205+0x2000] ;  /* 0x00200000cda8783b */ /* 0x000e6a0000000200 */
[-C--:B-----5:R-:W-:Y:S01]  /*ffd0*/  HMMA.16816.F32 R20, R80, R32.reuse, RZ ;  /* 0x000000205014723c */ /* 0x0a0fe200000018ff */
[----:B------:R-:W-:Y:S06]  /*ffe0*/  LDSM.16.M88.4 R172, [R209] ;  /* 0x00000000d1ac783b */ /* 0x000fec0000000200 */
[----:B------:R-:W-:Y:S01]  /*fff0*/  LDSM.16.M88.4 R176, [R208] ;  /* 0x00000000d0b0783b */ /* 0x000fe20000000200 */
[C---:B------:R-:W-:Y:S05]  /*10000*/  HMMA.16816.F32 R24, R76.reuse, R32, RZ ;  /* 0x000000204c18723c */ /* 0x040fea00000018ff */
[----:B------:R-:W-:Y:S03]  /*10010*/  LDSM.16.M88.4 R180, [R207] ;  /* 0x00000000cfb4783b */ /* 0x000fe60000000200 */
        /* <DEDUP_REMOVED lines=15> */
[-C--:B----4-:R-:W-:Y:S08]  /*10110*/  HMMA.16816.F32 R4, R160, R164.reuse, R4 ;  /* 0x000000a4a004723c */ /* 0x090ff00000001804 */
[C---:B------:R-:W-:Y:S08]  /*10120*/  HMMA.16816.F32 R8, R168.reuse, R164, R8 ;  /* 0x000000a4a808723c */ /* 0x040ff00000001808 */
[-C--:B------:R-:W-:Y:S08]  /*10130*/  HMMA.16816.F32 R12, R168, R166.reuse, R12 ;  /* 0x000000a6a80c723c */ /* 0x080ff0000000180c */
[C---:B------:R-:W-:Y:S08]  /*10140*/  HMMA.16816.F32 R16, R160.reuse, R166, R16 ;  /* 0x000000a6a010723c */ /* 0x040ff00000001810 */
[-C--:B-1----:R-:W-:Y:S08]  /*10150*/  HMMA.16816.F32 R20, R160, R156.reuse, R20 ;  /* 0x0000009ca014723c */ /* 0x082ff00000001814 */
[C---:B------:R-:W-:Y:S08]  /*10160*/  HMMA.16816.F32 R24, R168.reuse, R156, R24 ;  /* 0x0000009ca818723c */ /* 0x040ff00000001818 */
[-C--:B------:R-:W-:Y:S03]  /*10170*/  HMMA.16816.F32 R28, R168, R158.reuse, R28 ;  /* 0x0000009ea81c723c */ /* 0x080fe6000000181c */
[----:B--2---:R-:W-:Y:S02]  /*10180*/  LOP3.LUT P3, RZ, R0, 0x8, RZ, 0xc0, !PT ;  /* 0x0000000800ff7812 */ /* 0x004fe4000786c0ff */
[----:B------:R-:W-:Y:S03]  /*10190*/  SHF.R.S32.HI R0, RZ, 0x1f, R211 ;  /* 0x0000001fff007819 */ /* 0x000fe600000114d3 */
[C---:B------:R-:W-:Y:S04]  /*101a0*/  HMMA.16816.F32 R32, R160.reuse, R158, R32 ;  /* 0x0000009ea020723c */ /* 0x040fe80000001820 */
[----:B------:R-:W-:Y:S02]  /*101b0*/  IMAD R0, R0, c[0x0][0x208], RZ ;  /* 0x0000820000007a24 */ /* 0x000fe400078e02ff */
[----:B---3--:R-:W-:Y:S02]  /*101c0*/  IMAD.MOV.U32 R3, RZ, RZ, R114 ;  /* 0x000000ffff037224 */ /* 0x008fe400078e0072 */
[-C--:B------:R-:W-:Y:S01]  /*101d0*/  HMMA.16816.F32 R36, R160, R172.reuse, R36 ;  /* 0x000000aca024723c */ /* 0x080fe20000001824 */
[----:B------:R-:W2:Y:S03]  /*101e0*/  LDL R114, [R1+0x28] ;  /* 0x0000280001727983 */ /* 0x000ea60000100800 */
[----:B------:R-:W-:Y:S02]  /*101f0*/  IMAD R0, R211, c[0x0][0x20c], R0 ;  /* 0x00008300d3007a24 */ /* 0x000fe400078e0200 */
[----:B------:R-:W-:Y:S02]  /*10200*/  IMAD.WIDE.U32 R2, R112, 0x50, R2 ;  /* 0x0000005070027825 */ /* 0x000fe400078e0002 */
[C---:B------:R-:W-:Y:S04]  /*10210*/  HMMA.16816.F32 R40, R168.reuse, R172, R40 ;  /* 0x000000aca828723c */ /* 0x040fe80000001828 */
[----:B------:R-:W-:Y:S01]  /*10220*/  IMAD.IADD R0, R113, 0x1, R0 ;  /* 0x0000000171007824 */ /* 0x000fe200078e0200 */
[----:B------:R-:W-:Y:S01]  /*10230*/  LEA R186, P0, R2, c[0x0][0x1f8], 0x1 ;  /* 0x00007e0002ba7a11 */ /* 0x000fe200078008ff */
[----:B------:R-:W-:Y:S02]  /*10240*/  IMAD.MOV.U32 R112, RZ, RZ, c[0x0][0x208] ;  /* 0x00008200ff707624 */ /* 0x000fe400078e00ff */
[-C--:B------:R-:W-:Y:S04]  /*10250*/  HMMA.16816.F32 R44, R168, R174.reuse, R44 ;  /* 0x000000aea82c723c */ /* 0x080fe8000000182c */
[----:B------:R-:W-:Y:S02]  /*10260*/  IMAD R0, R0, 0x50, RZ ;  /* 0x0000005000007824 */ /* 0x000fe400078e02ff */
[----:B------:R-:W-:Y:S02]  /*10270*/  IMAD.SHL.U32 R113, R112, 0x20, RZ ;  /* 0x0000002070717824 */ /* 0x000fe400078e00ff */
[C---:B------:R-:W-:Y:S04]  /*10280*/  HMMA.16816.F32 R48, R160.reuse, R174, R48 ;  /* 0x000000aea030723c */ /* 0x040fe80000001830 */
[----:B------:R-:W-:Y:S04]  /*10290*/  IADD3 R0, R3, R0, RZ ;  /* 0x0000000003007210 */ /* 0x000fe80007ffe0ff */
[-C--:B------:R-:W-:Y:S04]  /*102a0*/  HMMA.16816.F32 R52, R160, R176.reuse, R52 ;  /* 0x000000b0a034723c */ /* 0x080fe80000001834 */
[----:B------:R-:W-:Y:S02]  /*102b0*/  LEA.HI.X R187, R2, c[0x0][0x1fc], R0, 0x1, P0 ;  /* 0x00007f0002bb7a11 */ /* 0x000fe400000f0c00 */
[-C--:B------:R-:W-:Y:S02]  /*102c0*/  IADD3 R2, P0, R186, R113.reuse, RZ ;  /* 0x00000071ba027210 */ /* 0x080fe40007f1e0ff */
[C---:B------:R-:W-:Y:S01]  /*102d0*/  HMMA.16816.F32 R56, R168.reuse, R176, R56 ;  /* 0x000000b0a838723c */ /* 0x040fe20000001838 */
[----:B------:R-:W-:Y:S01]  /*102e0*/  @!PT LDS RZ, [RZ] ;  /* 0x00000000fffff984 */ /* 0x000fe20000000800 */
[----:B------:R-:W-:Y:S01]  /*102f0*/  @!PT LDS RZ, [RZ] ;  /* 0x00000000fffff984 */ /* 0x000fe20000000800 */
[----:B------:R-:W-:Y:S01]  /*10300*/  @!PT LDS RZ, [RZ] ;  /* 0x00000000fffff984 */ /* 0x000fe20000000800 */
[----:B------:R1:W-:Y:S03]  /*10310*/  LDGSTS.E.BYPASS.LTC128B.128 [R213+0x100], [R186.64], !P3 ;  /* 0x00100000bad57fae */ /* 0x0003e6000d901d48 */
[----:B------:R-:W-:Y:S02]  /*10320*/  SHF.L.U64.HI R0, R112, R212, c[0x0][0x20c] ;  /* 0x0000830070007619 */ /* 0x000fe400000102d4 */
[-C--:B------:R-:W-:Y:S02]  /*10330*/  IADD3 R184, P2, R2, R113.reuse, RZ ;  /* 0x0000007102b87210 */ /* 0x080fe40007f5e0ff */
[-C--:B------:R-:W-:Y:S04]  /*10340*/  HMMA.16816.F32 R60, R168, R178.reuse, R60 ;  /* 0x000000b2a83c723c */ /* 0x080fe8000000183c */
[--C-:B------:R-:W-:Y:S01]  /*10350*/  IMAD.X R3, R187, 0x1, R0.reuse, P0 ;  /* 0x00000001bb037824 */ /* 0x100fe200000e0600 */
[-C--:B------:R-:W-:Y:S03]  /*10360*/  IADD3 R112, P1, R184, R113.reuse, RZ ;  /* 0x00000071b8707210 */ /* 0x080fe60007f3e0ff */
[C---:B------:R-:W-:Y:S01]  /*10370*/  HMMA.16816.F32 R64, R160.reuse, R178, R64 ;  /* 0x000000b2a040723c */ /* 0x040fe20000001840 */
[----:B------:R3:W-:Y:S03]  /*10380*/  LDGSTS.E.BYPASS.LTC128B.128 [R213+0x900], [R2.64], !P3 ;  /* 0x0090000002d57fae */ /* 0x0007e6000d901d48 */
[----:B------:R-:W-:Y:S04]  /*10390*/  IADD3.X R185, R3, R0, RZ, P2, !PT ;  /* 0x0000000003b97210 */ /* 0x000fe800017fe4ff */
[-C--:B------:R-:W-:Y:S01]  /*103a0*/  HMMA.16816.F32 R68, R160, R180.reuse, R68 ;  /* 0x000000b4a044723c */ /* 0x080fe20000001844 */
[----:B------:R4:W-:Y:S03]  /*103b0*/  LDGSTS.E.BYPASS.LTC128B.128 [R213+0x1100], [R184.64], !P3 ;  /* 0x01100000b8d57fae */ /* 0x0009e6000d901d48 */
[----:B-1----:R-:W-:Y:S01]  /*103c0*/  IADD3 R186, P0, R112, R113, RZ ;  /* 0x0000007170ba7210 */ /* 0x002fe20007f1e0ff */
[--C-:B------:R-:W-:Y:S03]  /*103d0*/  IMAD.X R113, R185, 0x1, R0.reuse, P1 ;  /* 0x00000001b9717824 */ /* 0x100fe600008e0600 */
[C---:B------:R-:W-:Y:S02]  /*103e0*/  HMMA.16816.F32 R72, R168.reuse, R180, R72 ;  /* 0x000000b4a848723c */ /* 0x040fe40000001848 */
[----:B------:R1:W-:Y:S02]  /*103f0*/  LDGSTS.E.BYPASS.LTC128B.128 [R213+0x1900], [R112.64], !P3 ;  /* 0x0190000070d57fae */ /* 0x0003e4000d901d48 */
[----:B------:R-:W-:Y:S01]  /*10400*/  IMAD.X R187, R113, 0x1, R0, P0 ;  /* 0x0000000171bb7824 */ /* 0x000fe200000e0600 */
[C---:B------:R-:W-:Y:S03]  /*10410*/  ISETP.GT.AND P0, PT, R211.reuse, R234, PT ;  /* 0x000000ead300720c */ /* 0x040fe60003f04270 */
[-C--:B------:R-:W-:Y:S01]  /*10420*/  HMMA.16816.F32 R76, R168, R182.reuse, R76 ;  /* 0x000000b6a84c723c */ /* 0x080fe2000000184c */
[----:B------:R4:W-:Y:S06]  /*10430*/  LDGSTS.E.BYPASS.LTC128B.128 [R213+0x2100], [R186.64], !P3 ;  /* 0x02100000bad57fae */ /* 0x0009ec000d901d48 */
[----:B------:R-:W-:Y:S01]  /*10440*/  LDSM.16.M88.4 R188, [R201] ;  /* 0x00000000c9bc783b */ /* 0x000fe20000000200 */
[----:B------:R-:W-:Y:S04]  /*10450*/  HMMA.16816.F32 R80, R160, R182, R80 ;  /* 0x000000b6a050723c */ /* 0x000fe80000001850 */
[----:B------:R-:W-:Y:S01]  /*10460*/  @P0 IADD3 R0, R211, -0x1, RZ ;  /* 0xffffffffd3000810 */ /* 0x000fe20007ffe0ff */
[----:B------:R-:W-:Y:S03]  /*10470*/  LDSM.16.M88.4 R192, [R203+0x2000] ;  /* 0x00200000cbc0783b */ /* 0x000fe60000000200 */
[----:B---3--:R-:W-:Y:S03]  /*10480*/  @P0 SHF.R.S32.HI R2, RZ, 0x1f, R0 ;  /* 0x0000001fff020819 */ /* 0x008fe60000011400 */
[----:B------:R-:W-:Y:S01]  /*10490*/  LDSM.16.M88.4 R164, [R201+0x800] ;  /* 0x00080000c9a4783b */ /* 0x000fe20000000200 */
[----:B-1----:R-:W-:Y:S05]  /*104a0*/  @P0 IMAD.WIDE.U32 R112, R0, c[0x0][0x1e0], RZ ;  /* 0x0000780000700a25 */ /* 0x002fea00078e00ff */
[----:B------:R-:W-:Y:S01]  /*104b0*/  LDSM.16.M88.4 R156, [R201+0x1000] ;  /* 0x00100000c99c783b */ /* 0x000fe20000000200 */
[----:B------:R-:W-:Y:S04]  /*104c0*/  @P0 IMAD R2, R2, c[0x0][0x1e0], RZ ;  /* 0x0000780002020a24 */ /* 0x000fe800078e02ff */
[----:B------:R-:W-:Y:S01]  /*104d0*/  @P0 IMAD R0, R0, c[0x0][0x1e4], R2 ;  /* 0x0000790000000a24 */ /* 0x000fe200078e0202 */
[----:B----4-:R-:W1:Y:S01]  /*104e0*/  LDSM.16.M88.4 R184, [R203] ;  /* 0x00000000cbb8783b */ /* 0x010e620000000200 */
[----:B------:R-:W-:Y:S02]  /*104f0*/  @P0 IMAD.MOV.U32 R2, RZ, RZ, R218 ;  /* 0x000000ffff020224 */ /* 0x000fe400078e00da */
[----:B------:R-:W-:Y:S03]  /*10500*/  @P0 IMAD.IADD R0, R113, 0x1, R0 ;  /* 0x0000000171000824 */ /* 0x000fe600078e0200 */
[----:B------:R-:W0:Y:S06]  /*10510*/  LDGDEPBAR ;  /* 0x00000000000079af */ /* 0x000e2c0000000000 */
[----:B------:R-:W3:Y:S06]  /*10520*/  LDSM.16.M88.4 R160, [R201+0x1800] ;  /* 0x00180000c9a0783b */ /* 0x000eec0000000200 */
[----:B------:R-:W4:Y:S06]  /*10530*/  LDSM.16.M88.4 R168, [R201+0x2000] ;  /* 0x00200000c9a8783b */ /* 0x000f2c0000000200 */
        /* <DEDUP_REMOVED lines=22> */
[----:B------:R-:W3:Y:S01]  /*106a0*/  LDSM.16.M88.4 R160, [R198+0x2000] ;  /* 0x00200000c6a0783b */ /* 0x000ee20000000200 */
[----:B------:R-:W-:Y:S05]  /*106b0*/  DEPBAR.LE SB0, 0x0 ;  /* 0x000080000000791a */ /* 0x000fea0000000000 */
[----:B------:R-:W-:Y:S01]  /*106c0*/  BAR.SYNC.DEFER_BLOCKING 0x0 ;  /* 0x0000000000007b1d */ /* 0x000fe20000010000 */
[-C--:B----4-:R-:W-:Y:S08]  /*106d0*/  HMMA.16816.F32 R68, R184, R168.reuse, R68 ;  /* 0x000000a8b844723c */ /* 0x090ff00000001844 */
[C---:B------:R-:W-:Y:S08]  /*106e0*/  HMMA.16816.F32 R72, R192.reuse, R168, R72 ;  /* 0x000000a8c048723c */ /* 0x040ff00000001848 */
[-C--:B------:R-:W-:Y:S04]  /*106f0*/  HMMA.16816.F32 R76, R192, R170.reuse, R76 ;  /* 0x000000aac04c723c */ /* 0x080fe8000000184c */
[----:B--2---:R-:W-:Y:S01]  /*10700*/  @P0 MOV R3, R114 ;  /* 0x0000007200030202 */ /* 0x004fe20000000f00 */
[----:B------:R-:W-:Y:S03]  /*10710*/  @P0 IMAD.MOV.U32 R114, RZ, RZ, c[0x0][0x1e0] ;  /* 0x00007800ff720624 */ /* 0x000fe600078e00ff */
[----:B------:R-:W-:Y:S04]  /*10720*/  HMMA.16816.F32 R80, R184, R170, R80 ;  /* 0x000000aab850723c */ /* 0x000fe80000001850 */
[----:B------:R-:W-:Y:S04]  /*10730*/  @P0 IMAD.WIDE.U32 R2, R112, 0x50, R2 ;  /* 0x0000005070020825 */ /* 0x000fe800078e0002 */
[-C--:B-----5:R-:W-:Y:S05]  /*10740*/  HMMA.16816.F32 R4, R172, R176.reuse, R4 ;  /* 0x000000b0ac04723c */ /* 0x0a0fea0000001804 */
[----:B------:R-:W-:Y:S01]  /*10750*/  @P0 IMAD R112, R0, 0x50, RZ ;  /* 0x0000005000700824 */ /* 0x000fe200078e02ff */
[C---:B------:R-:W-:Y:S01]  /*10760*/  @P0 SHF.L.U64.HI R0, R114.reuse, R212, c[0x0][0x1e4] ;  /* 0x0000790072000619 */ /* 0x040fe200000102d4 */
[----:B------:R-:W-:Y:S01]  /*10770*/  @P0 IMAD.SHL.U32 R114, R114, 0x20, RZ ;  /* 0x0000002072720824 */ /* 0x000fe200078e00ff */
[C---:B------:R-:W-:Y:S04]  /*10780*/  HMMA.16816.F32 R8, R180.reuse, R176, R8 ;  /* 0x000000b0b408723c */ /* 0x040fe80000001808 */
[----:B------:R-:W-:Y:S04]  /*10790*/  @P0 IADD3 R3, R3, R112, RZ ;  /* 0x0000007003030210 */ /* 0x000fe80007ffe0ff */
        /* <DEDUP_REMOVED lines=22> */
[----:B------:R-:W-:Y:S01]  /*10900*/  IMAD.IADD R158, R215, 0x1, R216 ;  /* 0x00000001d79e7824 */ /* 0x000fe200078e02d8 */
[-C--:B---3--:R-:W-:Y:S04]  /*10910*/  HMMA.16816.F32 R68, R172, R160.reuse, R68 ;  /* 0x000000a0ac44723c */ /* 0x088fe80000001844 */
[----:B------:R-:W-:Y:S04]  /*10920*/  @P4 IMAD.HI.U32 R113, R158, c[0x0][0x2c8], RZ ;  /* 0x0000b2009e714a27 */ /* 0x000fe800078e00ff */
[C---:B------:R-:W-:Y:S04]  /*10930*/  HMMA.16816.F32 R72, R180.reuse, R160, R72 ;  /* 0x000000a0b448723c */ /* 0x040fe80000001848 */
[----:B------:R-:W-:Y:S01]  /*10940*/  @P4 SHF.R.U32.HI R158, RZ, c[0x0][0x2cc], R113 ;  /* 0x0000b300ff9e4a19 */ /* 0x000fe20000011671 */
[--C-:B------:R-:W-:Y:S01]  /*10950*/  @P0 IMAD.X R113, R165, 0x1, R0.reuse, P2 ;  /* 0x00000001a5710824 */ /* 0x100fe200010e0600 */
        /* <DEDUP_REMOVED lines=35> */
.L_x_2248:
[----:B------:R-:W-:Y:S04]  /*10b90*/  MOV R112, c[0x0][0x32c] ;  /* 0x0000cb0000707a02 */ /* 0x000fe80000000f00 */
[----:B------:R-:W-:Y:S11]  /*10ba0*/  ISETP.NE.AND P0, PT, R112, 0x1, PT ;  /* 0x000000017000780c */ /* 0x000ff60003f05270 */
[----:B------:R-:W-:Y:S02]  /*10bb0*/  @!UPT UIADD3 URZ, URZ, URZ, URZ ;  /* 0x0000003f3f3ff290 */ /* 0x000fe4000fffe03f */
[----:B------:R-:W-:Y:S05]  /*10bc0*/  @P0 IMAD.HI.U32 R112, R2, c[0x0][0x330], RZ ;  /* 0x0000cc0002700a27 */ /* 0x000fea00078e00ff */
[----:B------:R-:W-:Y:S02]  /*10bd0*/  @P0 SHF.R.U32.HI R2, RZ, c[0x0][0x334], R112 ;  /* 0x0000cd00ff020a19 */ /* 0x000fe40000011670 */
.L_x_2249:
[----:B------:R-:W-:Y:S05]  /*10be0*/  BSYNC B0 ;  /* 0x0000000000007941 */ /* 0x000fea0003800000 */
.L_x_2247:
[----:B------:R-:W-:Y:S04]  /*10bf0*/  IMAD.IADD R112, R3, 0x1, -R242 ;  /* 0x0000000103707824 */ /* 0x000fe800078e0af2 */
[----:B------:R-:W-:Y:S05]  /*10c00*/  IMAD R2, R2, c[0x0][0x32c], R112 ;  /* 0x0000cb0002027a24 */ /* 0x000fea00078e0270 */
[----:B------:R-:W-:Y:S02]  /*10c10*/  IADD3 R112, R2, c[0x0][0x32c], RZ ;  /* 0x0000cb0002707a10 */ /* 0x000fe40007ffe0ff */
[----:B------:R-:W-:Y:S02]  /*10c20*/  IMNMX R0, R0, R2, !PT ;  /* 0x0000000200007217 */ /* 0x000fe40007800200 */
[----:B------:R-:W-:Y:S02]  /*10c30*/  IMNMX R156, R156, R112, PT ;  /* 0x000000709c9c7217 */ /* 0x000fe40003800200 */
.L_x_2246:
        /* <DEDUP_REMOVED lines=17> */
.L_x_2252:
[----:B------:R-:W-:Y:S04]  /*10d50*/  MOV R113, c[0x0][0x32c] ;  /* 0x0000cb0000717a02 */ /* 0x000fe80000000f00 */
[----:B------:R-:W-:Y:S11]  /*10d60*/  ISETP.NE.AND P0, PT, R113, 0x1, PT ;  /* 0x000000017100780c */ /* 0x000ff60003f05270 */
[----:B------:R-:W-:Y:S02]  /*10d70*/  @!UPT UIADD3 URZ, URZ, URZ, URZ ;  /* 0x0000003f3f3ff290 */ /* 0x000fe4000fffe03f */
[----:B------:R-:W-:Y:S05]  /*10d80*/  @P0 IMAD.HI.U32 R113, R2, c[0x0][0x330], RZ ;  /* 0x0000cc0002710a27 */ /* 0x000fea00078e00ff */
[----:B------:R-:W-:Y:S02]  /*10d90*/  @P0 SHF.R.U32.HI R2, RZ, c[0x0][0x334], R113 ;  /* 0x0000cd00ff020a19 */ /* 0x000fe40000011671 */
.L_x_2253:
[----:B------:R-:W-:Y:S05]  /*10da0*/  BSYNC B0 ;  /* 0x0000000000007941 */ /* 0x000fea0003800000 */
.L_x_2251:
[----:B------:R-:W-:Y:S04]  /*10db0*/  IMAD.IADD R113, R3, 0x1, -R242 ;  /* 0x0000000103717824 */ /* 0x000fe800078e0af2 */
[----:B------:R-:W-:Y:S05]  /*10dc0*/  IMAD R2, R2, c[0x0][0x32c], R113 ;  /* 0x0000cb0002027a24 */ /* 0x000fea00078e0271 */
[----:B------:R-:W-:Y:S02]  /*10dd0*/  IADD3 R113, R2, c[0x0][0x32c], RZ ;  /* 0x0000cb0002717a10 */ /* 0x000fe40007ffe0ff */
[----:B------:R-:W-:Y:S02]  /*10de0*/  IMNMX R112, R112, R2, !PT ;  /* 0x0000000270707217 */ /* 0x000fe40007800200 */
[----:B------:R-:W-:Y:S02]  /*10df0*/  IMNMX R114, R114, R113, PT ;  /* 0x0000007172727217 */ /* 0x000fe40003800200 */
.L_x_2250:
        /* <DEDUP_REMOVED lines=17> */
.L_x_2256:
[----:B------:R-:W-:Y:S04]  /*10f10*/  MOV R161, c[0x0][0x32c] ;  /* 0x0000cb0000a17a02 */ /* 0x000fe80000000f00 */
[----:B------:R-:W-:Y:S11]  /*10f20*/  ISETP.NE.AND P0, PT, R161, 0x1, PT ;  /* 0x00000001a100780c */ /* 0x000ff60003f05270 */
[----:B------:R-:W-:Y:S02]  /*10f30*/  @!UPT UIADD3 URZ, URZ, URZ, URZ ;  /* 0x0000003f3f3ff290 */ /* 0x000fe4000fffe03f */
[----:B------:R-:W-:Y:S05]  /*10f40*/  @P0 IMAD.HI.U32 R161, R157, c[0x0][0x330], RZ ;  /* 0x0000cc009da10a27 */ /* 0x000fea00078e00ff */
[----:B------:R-:W-:Y:S02]  /*10f50*/  @P0 SHF.R.U32.HI R157, RZ, c[0x0][0x334], R161 ;  /* 0x0000cd00ff9d0a19 */ /* 0x000fe400000116a1 */
.L_x_2257:
[----:B------:R-:W-:Y:S05]  /*10f60*/  BSYNC B0 ;  /* 0x0000000000007941 */ /* 0x000fea0003800000 */
.L_x_2255:
[----:B------:R-:W-:Y:S04]  /*10f70*/  IMAD.IADD R161, R3, 0x1, -R242 ;  /* 0x0000000103a17824 */ /* 0x000fe800078e0af2 */
[----:B------:R-:W-:Y:S05]  /*10f80*/  IMAD R157, R157, c[0x0][0x32c], R161 ;  /* 0x0000cb009d9d7a24 */ /* 0x000fea00078e02a1 */
[----:B------:R-:W-:Y:S02]  /*10f90*/  IADD3 R161, R157, c[0x0][0x32c], RZ ;  /* 0x0000cb009da17a10 */ /* 0x000fe40007ffe0ff */
[----:B------:R-:W-:Y:S02]  /*10fa0*/  IMNMX R2, R2, R157, !PT ;  /* 0x0000009d02027217 */ /* 0x000fe40007800200 */
[----:B------:R-:W-:Y:S02]  /*10fb0*/  IMNMX R113, R113, R161, PT ;  /* 0x000000a171717217 */ /* 0x000fe40003800200 */
.L_x_2254:
        /* <DEDUP_REMOVED lines=249> */
.L_x_2260:
[----:B------:R-:W-:Y:S04]  /*11f50*/  MOV R6, c[0x0][0x32c] ;  /* 0x0000cb0000067a02 */ /* 0x000fe80000000f00 */
[----:B------:R-:W-:Y:S11]  /*11f60*/  ISETP.NE.AND P0, PT, R6, 0x1, PT ;  /* 0x000000010600780c */ /* 0x000ff60003f05270 */
[----:B------:R-:W-:Y:S02]  /*11f70*/  @!UPT UIADD3 URZ, URZ, URZ, URZ ;  /* 0x0000003f3f3ff290 */ /* 0x000fe4000fffe03f */
[----:B------:R-:W-:Y:S05]  /*11f80*/  @P0 IMAD.HI.U32 R6, R4, c[0x0][0x330], RZ ;  /* 0x0000cc0004060a27 */ /* 0x000fea00078e00ff */
[----:B------:R-:W-:Y:S02]  /*11f90*/  @P0 SHF.R.U32.HI R4, RZ, c[0x0][0x334], R6 ;  /* 0x0000cd00ff040a19 */ /* 0x000fe40000011606 */
.L_x_2261:
[----:B------:R-:W-:Y:S05]  /*11fa0*/  BSYNC B0 ;  /* 0x0000000000007941 */ /* 0x000fea0003800000 */
.L_x_2259:
[----:B------:R-:W-:Y:S04]  /*11fb0*/  IMAD.IADD R3, R3, 0x1, -R242 ;  /* 0x0000000103037824 */ /* 0x000fe800078e0af2 */
[----:B------:R-:W-:Y:S05]  /*11fc0*/  IMAD R3, R4, c[0x0][0x32c], R3 ;  /* 0x0000cb0004037a24 */ /* 0x000fea00078e0203 */
[----:B------:R-:W-:Y:S02]  /*11fd0*/  IADD3 R4, R3, c[0x0][0x32c], RZ ;  /* 0x0000cb0003047a10 */ /* 0x000fe40007ffe0ff */
[----:B------:R-:W-:Y:S02]  /*11fe0*/  IMNMX R0, R0, R3, !PT ;  /* 0x0000000300007217 */ /* 0x000fe40007800200 */
[----:B------:R-:W-:Y:S02]  /*11ff0*/  IMNMX R2, R2, R4, PT ;  /* 0x0000000402027217 */ /* 0x000fe40003800200 */
.L_x_2258:
        /* <DEDUP_REMOVED lines=152> */
[----:B------:R-:W-:Y:S04]  /*12980*/  ISETP.LT.OR P3, PT, R2, 0x4a, P3 ;  /* 0x0000004a0200780c */ /* 0x000fe80001f61670 */
        /* <DEDUP_REMOVED lines=16> */
[----:B------:R3:W-:Y:S01]  /*12a90*/  MUFU.EX2 R229, R56 ;  /* 0x0000003800e57308 */ /* 0x0007e20000000800 */
        /* <DEDUP_REMOVED lines=8> */
[--C-:B---3--:R-:W-:Y:S08]  /*12b20*/  FFMA.FTZ R56, R180, c[0x0][0x2d0], -R64.reuse ;  /* 0x0000b400b4387a23 */ /* 0x108ff00000010840 */
[----:B------:R-:W-:Y:S01]  /*12b30*/  MUFU.EX2 R228, R56 ;  /* 0x0000003800e47308 */ /* 0x000fe20000000800 */
[--C-:B-1----:R-:W-:Y:S01]  /*12b40*/  FFMA.FTZ R5, R34, c[0x0][0x2d0], -R64.reuse ;  /* 0x0000b40022057a23 */ /* 0x102fe20000010840 */
[----:B--2---:R-:W-:Y:S08]  /*12b50*/  F2FP.PACK_AB R46, R225, R223 ;  /* 0x000000dfe12e723e */ /* 0x004ff000000000ff */
[----:B------:R1:W-:Y:S02]  /*12b60*/  MUFU.EX2 R53, R5 ;  /* 0x0000000500357308 */ /* 0x0003e40000000800 */
[--C-:B-1----:R-:W-:Y:S08]  /*12b70*/  FFMA.FTZ R5, R36, c[0x0][0x2d0], -R64.reuse ;  /* 0x0000b40024057a23 */ /* 0x102ff00000010840 */
        /* <DEDUP_REMOVED lines=17> */
[----:B------:R-:W-:Y:S01]  /*12c90*/  LDSM.16.MT88.4 R32, [R200] ;  /* 0x00000000c820783b */ /* 0x000fe20000004200 */
[--C-:B------:R-:W-:Y:S01]  /*12ca0*/  FFMA.FTZ R16, R24, c[0x0][0x2d0], -R65.reuse ;  /* 0x0000b40018107a23 */ /* 0x100fe20000010841 */
        /* <DEDUP_REMOVED lines=53> */
[C---:B------:R-:W-:Y:S02]  /*13000*/  FMUL.FTZ R85, R41.reuse, R85 ;  /* 0x0000005529557220 */ /* 0x040fe40000410000 */
[C---:B------:R-:W-:Y:S02]  /*13010*/  FMUL.FTZ R96, R41.reuse, R96 ;  /* 0x0000006029607220 */ /* 0x040fe40000410000 */
[C---:B------:R-:W-:Y:S02]  /*13020*/  FMUL.FTZ R97, R41.reuse, R97 ;  /* 0x0000006129617220 */ /* 0x040fe40000410000 */
[C---:B------:R-:W-:Y:S01]  /*13030*/  FMUL.FTZ R100, R41.reuse, R100 ;  /* 0x0000006429647220 */ /* 0x040fe20000410000 */
[----:B------:R4:W-:Y:S01]  /*13040*/  MUFU.EX2 R79, R4 ;  /* 0x00000004004f7308 */ /* 0x0009e20000000800 */
[----:B------:R-:W-:Y:S02]  /*13050*/  FMUL.FTZ R101, R41, R101 ;  /* 0x0000006529657220 */ /* 0x000fe40000410000 */
[C---:B-1----:R-:W-:Y:S02]  /*13060*/  FMUL.FTZ R7, R40.reuse, R123 ;  /* 0x0000007b28077220 */ /* 0x042fe40000410000 */
[C---:B------:R-:W-:Y:S01]  /*13070*/  FMUL.FTZ R6, R40.reuse, R122 ;  /* 0x0000007a28067220 */ /* 0x040fe20000410000 */
[----:B------:R-:W-:Y:S01]  /*13080*/  MOV R122, R53 ;  /* 0x00000035007a7202 */ /* 0x000fe20000000f00 */
[C---:B------:R-:W-:Y:S01]  /*13090*/  FMUL.FTZ R18, R40.reuse, R134 ;  /* 0x0000008628127220 */ /* 0x040fe20000410000 */
[----:B------:R-:W5:Y:S01]  /*130a0*/  LDL.LU R123, [R1] ;  /* 0x00000000017b7983 */ /* 0x000f620000300800 */
[C---:B------:R-:W-:Y:S01]  /*130b0*/  FMUL.FTZ R19, R40.reuse, R135 ;  /* 0x0000008728137220 */ /* 0x040fe20000410000 */
[----:B------:R-:W1:Y:S01]  /*130c0*/  MUFU.EX2 R241, R5 ;  /* 0x0000000500f17308 */ /* 0x000e620000000800 */
[C---:B------:R-:W-:Y:S01]  /*130d0*/  FMUL.FTZ R86, R40.reuse, R86 ;  /* 0x0000005628567220 */ /* 0x040fe20000410000 */
[----:B------:R-:W-:Y:S01]  /*130e0*/  LDSM.16.MT88.4 R132, [R196+0x2000] ;  /* 0x00200000c484783b */ /* 0x000fe20000004200 */
[----:B------:R-:W-:Y:S02]  /*130f0*/  FMUL.FTZ R87, R40, R87 ;  /* 0x0000005728577220 */ /* 0x000fe40000410000 */
[--C-:B--2---:R-:W-:Y:S02]  /*13100*/  FFMA.FTZ R0, R10, c[0x0][0x2d0], -R66.reuse ;  /* 0x0000b4000a007a23 */ /* 0x104fe40000010842 */
[C---:B---3--:R-:W-:Y:S01]  /*13110*/  FMUL.FTZ R8, R2.reuse, R124 ;  /* 0x0000007c02087220 */ /* 0x048fe20000410000 */
[----:B------:R-:W-:Y:S01]  /*13120*/  MOV R124, R52 ;  /* 0x00000034007c7202 */ /* 0x000fe20000000f00 */
        /* <DEDUP_REMOVED lines=10> */
[C---:B------:R-:W-:Y:S01]  /*131d0*/  FMUL.FTZ R88, R2.reuse, R88 ;  /* 0x0000005802587220 */ /* 0x040fe20000410000 */
[----:B-1----:R-:W-:Y:S01]  /*131e0*/  F2FP.PACK_AB R39, R79, R241 ;  /* 0x000000f14f27723e */ /* 0x002fe200000000ff */
[----:B------:R-:W-:Y:S01]  /*131f0*/  FMUL.FTZ R5, R41, R121 ;  /* 0x0000007929057220 */ /* 0x000fe20000410000 */
[----:B------:R-:W-:Y:S01]  /*13200*/  MOV R144, R224 ;  /* 0x000000e000907202 */ /* 0x000fe20000000f00 */
[C---:B------:R-:W-:Y:S01]  /*13210*/  FMUL.FTZ R89, R2.reuse, R89 ;  /* 0x0000005902597220 */ /* 0x040fe20000410000 */
[----:B------:R-:W4:Y:S01]  /*13220*/  LDL.LU R121, [R1+0x4] ;  /* 0x0000040001797983 */ /* 0x000f220000300800 */
[C---:B------:R-:W-:Y:S02]  /*13230*/  FMUL.FTZ R92, R2.reuse, R92 ;  /* 0x0000005c025c7220 */ /* 0x040fe40000410000 */
[----:B------:R-:W-:Y:S02]  /*13240*/  FMUL.FTZ R93, R2, R93 ;  /* 0x0000005d025d7220 */ /* 0x000fe40000410000 */
[C---:B------:R-:W-:Y:S02]  /*13250*/  FMUL.FTZ R98, R40.reuse, R98 ;  /* 0x0000006228627220 */ /* 0x040fe40000410000 */
[--C-:B--2---:R-:W-:Y:S02]  /*13260*/  FFMA.FTZ R0, R11, c[0x0][0x2d0], -R66.reuse ;  /* 0x0000b4000b007a23 */ /* 0x104fe40000010842 */
[C---:B------:R-:W-:Y:S02]  /*13270*/  FMUL.FTZ R99, R40.reuse, R99 ;  /* 0x0000006328637220 */ /* 0x040fe40000410000 */
[----:B------:R1:W2:Y:S01]  /*13280*/  MUFU.EX2 R78, R0 ;  /* 0x00000000004e7308 */ /* 0x0002a20000000800 */
[C---:B------:R-:W-:Y:S02]  /*13290*/  FMUL.FTZ R102, R40.reuse, R102 ;  /* 0x0000006628667220 */ /* 0x040fe40000410000 */
[----:B------:R-:W-:Y:S02]  /*132a0*/  FMUL.FTZ R103, R40, R103 ;  /* 0x0000006728677220 */ /* 0x000fe40000410000 */
[----:B---3--:R-:W-:Y:S02]  /*132b0*/  FMUL.FTZ R4, R41, R120 ;  /* 0x0000007829047220 */ /* 0x008fe40000410000 */
[----:B------:R-:W3:Y:S01]  /*132c0*/  LDL.LU R120, [R1+0x8] ;  /* 0x0000080001787983 */ /* 0x000ee20000300800 */
[----:B------:R-:W-:Y:S02]  /*132d0*/  FFMA.FTZ R56, R61, c[0x0][0x2d0], -R66 ;  /* 0x0000b4003d387a23 */ /* 0x000fe40000010842 */
[C---:B------:R-:W-:Y:S02]  /*132e0*/  FMUL.FTZ R104, R2.reuse, R104 ;  /* 0x0000006802687220 */ /* 0x040fe40000410000 */
[-C--:B------:R-:W-:Y:S01]  /*132f0*/  HMMA.16816.F32 R4, R44, R20.reuse, R4 ;  /* 0x000000142c04723c */ /* 0x080fe20000001804 */
[----:B------:R-:W-:Y:S04]  /*13300*/  MUFU.EX2 R224, R56 ;  /* 0x0000003800e07308 */ /* 0x000fe80000000800 */
[C---:B------:R-:W-:Y:S02]  /*13310*/  FMUL.FTZ R105, R2.reuse, R105 ;  /* 0x0000006902697220 */ /* 0x040fe40000410000 */
[C---:B------:R-:W-:Y:S02]  /*13320*/  FMUL.FTZ R108, R2.reuse, R108 ;  /* 0x0000006c026c7220 */ /* 0x040fe40000410000 */
[----:B------:R-:W-:Y:S03]  /*13330*/  FMUL.FTZ R109, R2, R109 ;  /* 0x0000006d026d7220 */ /* 0x000fe60000410000 */
[----:B-1----:R-:W-:Y:S02]  /*13340*/  FSEL R0, R3, RZ, P0 ;  /* 0x000000ff03007208 */ /* 0x002fe40000000000 */
[----:B--2---:R-:W-:Y:S02]  /*13350*/  F2FP.PACK_AB R37, R78, R75 ;  /* 0x0000004b4e25723e */ /* 0x004fe400000000ff */
[----:B------:R-:W-:Y:S01]  /*13360*/  ISETP.GT.AND P0, PT, R211, R234, PT ;  /* 0x000000ead300720c */ /* 0x000fe20003f04270 */
[----:B------:R-:W-:Y:S04]  /*13370*/  FADD.FTZ R0, -R0, R118 ;  /* 0x0000007600007221 */ /* 0x000fe80000010100 */
[----:B------:R-:W-:Y:S06]  /*13380*/  FMUL.FTZ R0, R0, c[0x0][0x2d0] ;  /* 0x0000b40000007a20 */ /* 0x000fec0000410000 */
[----:B------:R-:W1:Y:S02]  /*13390*/  MUFU.EX2 R0, R0 ;  /* 0x0000000000007308 */ /* 0x000e640000000800 */
[C---:B-1----:R-:W-:Y:S02]  /*133a0*/  FMUL.FTZ R10, R0.reuse, R126 ;  /* 0x0000007e000a7220 */ /* 0x042fe40000410000 */
[C---:B------:R-:W-:Y:S02]  /*133b0*/  FMUL.FTZ R11, R0.reuse, R127 ;  /* 0x0000007f000b7220 */ /* 0x040fe40000410000 */
[C---:B------:R-:W-:Y:S02]  /*133c0*/  FMUL.FTZ R14, R0.reuse, R130 ;  /* 0x00000082000e7220 */ /* 0x040fe40000410000 */
[C---:B------:R-:W-:Y:S02]  /*133d0*/  FMUL.FTZ R15, R0.reuse, R131 ;  /* 0x00000083000f7220 */ /* 0x040fe40000410000 */
[C---:B------:R-:W-:Y:S01]  /*133e0*/  FMUL.FTZ R26, R0.reuse, R142 ;  /* 0x0000008e001a7220 */ /* 0x040fe20000410000 */
[C---:B------:R-:W-:Y:S04]  /*133f0*/  HMMA.16816.F32 R8, R36.reuse, R20, R8 ;  /* 0x000000142408723c */ /* 0x040fe80000001808 */
[C---:B------:R-:W-:Y:S02]  /*13400*/  FMUL.FTZ R27, R0.reuse, R143 ;  /* 0x0000008f001b7220 */ /* 0x040fe40000410000 */
[C---:B------:R-:W-:Y:S01]  /*13410*/  FMUL.FTZ R30, R0.reuse, R146 ;  /* 0x00000092001e7220 */ /* 0x040fe20000410000 */
[----:B------:R-:W-:Y:S01]  /*13420*/  MOV R146, R55 ;  /* 0x0000003700927202 */ /* 0x000fe20000000f00 */
[-C--:B------:R-:W-:Y:S04]  /*13430*/  HMMA.16816.F32 R12, R36, R22.reuse, R12 ;  /* 0x00000016240c723c */ /* 0x080fe8000000180c */
[----:B------:R-:W-:Y:S02]  /*13440*/  FFMA.FTZ R20, R25, c[0x0][0x2d0], -R65 ;  /* 0x0000b40019147a23 */ /* 0x000fe40000010841 */
[----:B------:R-:W-:Y:S01]  /*13450*/  FMUL.FTZ R31, R0, R147 ;  /* 0x00000093001f7220 */ /* 0x000fe20000410000 */
[----:B------:R-:W-:Y:S01]  /*13460*/  MOV R147, R54 ;  /* 0x0000003600937202 */ /* 0x000fe20000000f00 */
[C---:B------:R-:W-:Y:S01]  /*13470*/  HMMA.16816.F32 R16, R44.reuse, R22, R16 ;  /* 0x000000162c10723c */ /* 0x040fe20000001810 */
[----:B------:R1:W-:Y:S01]  /*13480*/  MUFU.EX2 R237, R20 ;  /* 0x0000001400ed7308 */ /* 0x0003e20000000800 */
[----:B------:R-:W2:Y:S02]  /*13490*/  LDSM.16.MT88.4 R52, [R199] ;  /* 0x00000000c734783b */ /* 0x000ea40000004200 */
[C---:B------:R-:W-:Y:S02]  /*134a0*/  FMUL.FTZ R21, R41.reuse, R137 ;  /* 0x0000008929157220 */ /* 0x040fe40000410000 */
[----:B------:R-:W-:Y:S02]  /*134b0*/  FMUL.FTZ R25, R2, R141 ;  /* 0x0000008d02197220 */ /* 0x000fe40000410000 */
[C---:B------:R-:W-:Y:S04]  /*134c0*/  FMUL.FTZ R22, R40.reuse, R138 ;  /* 0x0000008a28167220 */ /* 0x040fe80000410000 */
[----:B------:R-:W-:Y:S02]  /*134d0*/  FMUL.FTZ R23, R40, R139 ;  /* 0x0000008b28177220 */ /* 0x000fe40000410000 */
[C---:B------:R-:W-:Y:S02]  /*134e0*/  FMUL.FTZ R90, R0.reuse, R90 ;  /* 0x0000005a005a7220 */ /* 0x040fe40000410000 */
[C---:B------:R-:W-:Y:S02]  /*134f0*/  FMUL.FTZ R91, R0.reuse, R91 ;  /* 0x0000005b005b7220 */ /* 0x040fe40000410000 */
[C---:B------:R-:W-:Y:S02]  /*13500*/  FMUL.FTZ R94, R0.reuse, R94 ;  /* 0x0000005e005e7220 */ /* 0x040fe40000410000 */
[C---:B------:R-:W-:Y:S02]  /*13510*/  FMUL.FTZ R95, R0.reuse, R95 ;  /* 0x0000005f005f7220 */ /* 0x040fe40000410000 */
[C---:B------:R-:W-:Y:S02]  /*13520*/  FMUL.FTZ R106, R0.reuse, R106 ;  /* 0x0000006a006a7220 */ /* 0x040fe40000410000 */
[C---:B------:R-:W-:Y:S02]  /*13530*/  FMUL.FTZ R107, R0.reuse, R107 ;  /* 0x0000006b006b7220 */ /* 0x040fe40000410000 */
[----:B-1----:R-:W-:Y:S02]  /*13540*/  FMUL.FTZ R20, R41, R136 ;  /* 0x0000008829147220 */ /* 0x002fe40000410000 */
[C---:B------:R-:W-:Y:S02]  /*13550*/  FMUL.FTZ R110, R0.reuse, R110 ;  /* 0x0000006e006e7220 */ /* 0x040fe40000410000 */
[----:B------:R-:W-:Y:S03]  /*13560*/  FMUL.FTZ R111, R0, R111 ;  /* 0x0000006f006f7220 */ /* 0x000fe60000410000 */
[-C--:B------:R-:W-:Y:S08]  /*13570*/  HMMA.16816.F32 R20, R44, R32.reuse, R20 ;  /* 0x000000202c14723c */ /* 0x080ff00000001814 */
[C---:B------:R-:W-:Y:S07]  /*13580*/  HMMA.16816.F32 R24, R36.reuse, R32, R24 ;  /* 0x000000202418723c */ /* 0x040fee0000001818 */
[--C-:B------:R-:W-:Y:S01]  /*13590*/  FFMA.FTZ R32, R177, c[0x0][0x2d0], -R43.reuse ;  /* 0x0000b400b1207a23 */ /* 0x100fe2000001082b */
[-C--:B------:R-:W-:Y:S03]  /*135a0*/  HMMA.16816.F32 R28, R36, R34.reuse, R28 ;  /* 0x00000022241c723c */ /* 0x080fe6000000181c */
[----:B------:R1:W-:Y:S01]  /*135b0*/  MUFU.EX2 R231, R32 ;  /* 0x0000002000e77308 */ /* 0x0003e20000000800 */
[C---:B------:R-:W-:Y:S01]  /*135c0*/  FMUL.FTZ R33, R41.reuse, R149 ;  /* 0x0000009529217220 */ /* 0x040fe20000410000 */
[----:B------:R-:W-:Y:S03]  /*135d0*/  MOV R149, R225 ;  /* 0x000000e100957202 */ /* 0x000fe60000000f00 */
[C---:B------:R-:W-:Y:S07]  /*135e0*/  HMMA.16816.F32 R84, R44.reuse, R34, R84 ;  /* 0x000000222c54723c */ /* 0x040fee0000001854 */
[C---:B------:R-:W-:Y:S02]  /*135f0*/  FMUL.FTZ R34, R40.reuse, R150 ;  /* 0x0000009628227220 */ /* 0x040fe40000410000 */
[----:B------:R-:W-:Y:S01]  /*13600*/  FMUL.FTZ R35, R40, R151 ;  /* 0x0000009728237220 */ /* 0x000fe20000410000 */
[----:B------:R-:W3:Y:S02]  /*13610*/  LDL.LU R150, [R1+0xc] ;  /* 0x00000c0001967983 */ /* 0x000ee40000300800 */
[--C-:B-1----:R-:W-:Y:S04]  /*13620*/  FFMA.FTZ R32, R178, c[0x0][0x2d0], -R43.reuse ;  /* 0x0000b400b2207a23 */ /* 0x102fe8000001082b */
[----:B------:R1:W-:Y:S02]  /*13630*/  MUFU.EX2 R230, R32 ;  /* 0x0000002000e67308 */ /* 0x0003e40000000800 */
[----:B-1----:R-:W-:Y:S01]  /*13640*/  FMUL.FTZ R32, R41, R148 ;  /* 0x0000009429207220 */ /* 0x002fe20000410000 */
[----:B------:R-:W-:Y:S06]  /*13650*/  MOV R148, R226 ;  /* 0x000000e200947202 */ /* 0x000fec0000000f00 */
        /* <DEDUP_REMOVED lines=9> */
[----:B------:R-:W-:Y:S01]  /*136f0*/  LDSM.16.MT88.4 R56, [R200+0x800] ;  /* 0x00080000c838783b */ /* 0x000fe20000004200 */
[--C-:B------:R-:W-:Y:S01]  /*13700*/  FFMA.FTZ R52, R67, c[0x0][0x2d0], -R66.reuse ;  /* 0x0000b40043347a23 */ /* 0x100fe20000010842 */
[-C--:B------:R-:W-:Y:S01]  /*13710*/  HMMA.16816.F32 R108, R36, R54.reuse, R108 ;  /* 0x00000036246c723c */ /* 0x080fe2000000186c */
[----:B------:R1:W-:Y:S06]  /*13720*/  MUFU.EX2 R226, R48 ;  /* 0x0000003000e27308 */ /* 0x0003ec0000000800 */
[C---:B------:R-:W-:Y:S02]  /*13730*/  FMUL.FTZ R36, R41.reuse, R152 ;  /* 0x0000009829247220 */ /* 0x040fe40000410000 */
[----:B------:R-:W-:Y:S02]  /*13740*/  FMUL.FTZ R37, R41, R153 ;  /* 0x0000009929257220 */ /* 0x000fe40000410000 */
[----:B------:R2:W2:Y:S01]  /*13750*/  MUFU.EX2 R223, R52 ;  /* 0x0000003400df7308 */ /* 0x0004a20000000800 */
[C---:B------:R-:W-:Y:S02]  /*13760*/  FMUL.FTZ R38, R40.reuse, R154 ;  /* 0x0000009a28267220 */ /* 0x040fe40000410000 */
[----:B------:R-:W-:Y:S07]  /*13770*/  FMUL.FTZ R39, R40, R155 ;  /* 0x0000009b28277220 */ /* 0x000fee0000410000 */
[----:B------:R-:W-:Y:S04]  /*13780*/  HMMA.16816.F32 R36, R44, R54, R36 ;  /* 0x000000362c24723c */ /* 0x000fe80000001824 */
[----:B-1----:R-:W-:Y:S02]  /*13790*/  FFMA.FTZ R48, R60, c[0x0][0x2d0], -R66 ;  /* 0x0000b4003c307a23 */ /* 0x002fe40000010842 */
[--C-:B------:R-:W-:Y:S01]  /*137a0*/  FFMA.FTZ R60, R184, c[0x0][0x2d0], -R64.reuse ;  /* 0x0000b400b83c7a23 */ /* 0x100fe20000010840 */
[----:B------:R-:W-:Y:S01]  /*137b0*/  F2FP.PACK_AB R44, R252, R248 ;  /* 0x000000f8fc2c723e */ /* 0x000fe200000000ff */
[----:B------:R1:W1:Y:S01]  /*137c0*/  MUFU.EX2 R225, R48 ;  /* 0x0000003000e17308 */ /* 0x0002620000000800 */
[----:B------:R-:W-:Y:S03]  /*137d0*/  F2FP.PACK_AB R45, R249, R250 ;  /* 0x000000faf92d723e */ /* 0x000fe600000000ff */
[----:B------:R-:W-:Y:S01]  /*137e0*/  F2FP.PACK_AB R46, R243, R251 ;  /* 0x000000fbf32e723e */ /* 0x000fe200000000ff */
[----:B--2---:R-:W-:Y:S01]  /*137f0*/  FFMA.FTZ R52, R182, c[0x0][0x2d0], -R43 ;  /* 0x0000b400b6347a23 */ /* 0x004fe2000001082b */
[----:B------:R-:W-:Y:S02]  /*13800*/  F2FP.PACK_AB R47, R239, R240 ;  /* 0x000000f0ef2f723e */ /* 0x000fe400000000ff */
[----:B------:R-:W-:Y:S02]  /*13810*/  F2FP.PACK_AB R54, R232, R233 ;  /* 0x000000e9e836723e */ /* 0x000fe400000000ff */
[----:B------:R2:W-:Y:S01]  /*13820*/  MUFU.EX2 R182, R52 ;  /* 0x0000003400b67308 */ /* 0x0005e20000000800 */
[----:B------:R-:W-:Y:S09]  /*13830*/  F2FP.PACK_AB R55, R223, R224 ;  /* 0x000000e0df37723e */ /* 0x000ff200000000ff */
[----:B------:R4:W-:Y:S01]  /*13840*/  MUFU.EX2 R181, R60 ;  /* 0x0000003c00b57308 */ /* 0x0009e20000000800 */
[----:B-1----:R-:W1:Y:S01]  /*13850*/  LDSM.16.MT88.4 R48, [R196+0x800] ;  /* 0x00080000c430783b */ /* 0x002e620000004200 */
[----:B------:R-:W-:Y:S01]  /*13860*/  F2FP.PACK_AB R53, R225, R226 ;  /* 0x000000e2e135723e */ /* 0x000fe200000000ff */
[----:B--2---:R-:W-:Y:S07]  /*13870*/  FFMA.FTZ R52, R183, c[0x0][0x2d0], -R64 ;  /* 0x0000b400b7347a23 */ /* 0x004fee0000010840 */
[----:B------:R2:W-:Y:S01]  /*13880*/  MUFU.EX2 R180, R52 ;  /* 0x0000003400b47308 */ /* 0x0005e20000000800 */
[----:B----4-:R-:W4:Y:S01]  /*13890*/  LDSM.16.MT88.4 R60, [R197+0x800] ;  /* 0x00080000c53c783b */ /* 0x010f220000004200 */
        /* <DEDUP_REMOVED lines=15> */
[-C--:B----4-:R-:W-:Y:S08]  /*13990*/  HMMA.16816.F32 R32, R44, R60.reuse, R32 ;  /* 0x0000003c2c20723c */ /* 0x090ff00000001820 */
        /* <DEDUP_REMOVED lines=11> */
[----:B--2---:R-:W-:Y:S09]  /*13a50*/  FFMA.FTZ R56, R188, c[0x0][0x2d0], -R64 ;  /* 0x0000b400bc387a23 */ /* 0x004ff20000010840 */
[----:B------:R2:W-:Y:S01]  /*13a60*/  MUFU.EX2 R173, R56 ;  /* 0x0000003800ad7308 */ /* 0x0005e20000000800 */
[----:B----4-:R-:W-:Y:S09]  /*13a70*/  FFMA.FTZ R60, R73, c[0x0][0x2d0], -R66 ;  /* 0x0000b400493c7a23 */ /* 0x010ff20000010842 */
[----:B------:R4:W-:Y:S01]  /*13a80*/  MUFU.EX2 R167, R60 ;  /* 0x0000003c00a77308 */ /* 0x0009e20000000800 */
[--C-:B-1----:R-:W-:Y:S09]  /*13a90*/  FFMA.FTZ R48, R185, c[0x0][0x2d0], -R43.reuse ;  /* 0x0000b400b9307a23 */ /* 0x102ff2000001082b */
[----:B------:R1:W-:Y:S01]  /*13aa0*/  MUFU.EX2 R174, R48 ;  /* 0x0000003000ae7308 */ /* 0x0003e20000000800 */
[--C-:B--2---:R-:W-:Y:S09]  /*13ab0*/  FFMA.FTZ R56, R189, c[0x0][0x2d0], -R43.reuse ;  /* 0x0000b400bd387a23 */ /* 0x104ff2000001082b */
[----:B------:R2:W-:Y:S01]  /*13ac0*/  MUFU.EX2 R171, R56 ;  /* 0x0000003800ab7308 */ /* 0x0005e20000000800 */
[----:B----4-:R-:W-:Y:S09]  /*13ad0*/  FFMA.FTZ R60, R193, c[0x0][0x2d0], -R64 ;  /* 0x0000b400c13c7a23 */ /* 0x010ff20000010840 */
[----:B------:R4:W-:Y:S01]  /*13ae0*/  MUFU.EX2 R165, R60 ;  /* 0x0000003c00a57308 */ /* 0x0009e20000000800 */
[----:B-1----:R-:W1:Y:S01]  /*13af0*/  LDSM.16.MT88.4 R48, [R199+0x800] ;  /* 0x00080000c730783b */ /* 0x002e620000004200 */
[--C-:B--2---:R-:W-:Y:S08]  /*13b00*/  FFMA.FTZ R56, R70, c[0x0][0x2d0], -R66.reuse ;  /* 0x0000b40046387a23 */ /* 0x104ff00000010842 */
[----:B------:R2:W1:Y:S01]  /*13b10*/  MUFU.EX2 R170, R56 ;  /* 0x0000003800aa7308 */ /* 0x0004620000000800 */
[----:B----4-:R-:W-:Y:S08]  /*13b20*/  LDSM.16.MT88.4 R60, [R197+0x1000] ;  /* 0x00100000c53c783b */ /* 0x010ff00000004200 */
[----:B--2---:R-:W2:Y:S01]  /*13b30*/  LDSM.16.MT88.4 R56, [R196+0x1000] ;  /* 0x00100000c438783b */ /* 0x004ea20000004200 */
[-C--:B-1----:R-:W-:Y:S08]  /*13b40*/  HMMA.16816.F32 R100, R44, R48.reuse, R100 ;  /* 0x000000302c64723c */ /* 0x082ff00000001864 */
[C---:B------:R-:W-:Y:S07]  /*13b50*/  HMMA.16816.F32 R104, R52.reuse, R48, R104 ;  /* 0x000000303468723c */ /* 0x040fee0000001868 */
[----:B------:R-:W-:Y:S01]  /*13b60*/  FFMA.FTZ R48, R76, c[0x0][0x2d0], -R66 ;  /* 0x0000b4004c307a23 */ /* 0x000fe20000010842 */
[-C--:B------:R-:W-:Y:S01]  /*13b70*/  HMMA.16816.F32 R108, R52, R50.reuse, R108 ;  /* 0x00000032346c723c */ /* 0x080fe2000000186c */
[----:B------:R-:W1:Y:S02]  /*13b80*/  LDSM.16.MT88.4 R52, [R200+0x1000] ;  /* 0x00100000c834783b */ /* 0x000e640000004200 */
[----:B------:R4:W2:Y:S01]  /*13b90*/  MUFU.EX2 R166, R48 ;  /* 0x0000003000a67308 */ /* 0x0008a20000000800 */
[----:B------:R-:W-:Y:S04]  /*13ba0*/  F2FP.PACK_AB R49, R169, R170 ;  /* 0x000000aaa931723e */ /* 0x000fe800000000ff */
[----:B------:R-:W-:Y:S07]  /*13bb0*/  HMMA.16816.F32 R36, R44, R50, R36 ;  /* 0x000000322c24723c */ /* 0x000fee0000001824 */
[----:B------:R-:W-:Y:S02]  /*13bc0*/  F2FP.PACK_AB R44, R230, R231 ;  /* 0x000000e7e62c723e */ /* 0x000fe400000000ff */
[----:B------:R-:W-:Y:S03]  /*13bd0*/  F2FP.PACK_AB R45, R228, R229 ;  /* 0x000000e5e42d723e */ /* 0x000fe600000000ff */
[----:B------:R-:W-:Y:S02]  /*13be0*/  F2FP.PACK_AB R46, R182, R227 ;  /* 0x000000e3b62e723e */ /* 0x000fe400000000ff */
[----:B------:R-:W-:Y:S02]  /*13bf0*/  F2FP.PACK_AB R47, R181, R180 ;  /* 0x000000b4b52f723e */ /* 0x000fe400000000ff */
[----:B------:R-:W-:Y:S01]  /*13c00*/  F2FP.PACK_AB R50, R178, R176 ;  /* 0x000000b0b232723e */ /* 0x000fe200000000ff */
[----:B----4-:R-:W-:Y:S01]  /*13c10*/  FFMA.FTZ R48, R190, c[0x0][0x2d0], -R43 ;  /* 0x0000b400be307a23 */ /* 0x010fe2000001082b */
[----:B--2---:R-:W-:Y:S03]  /*13c20*/  F2FP.PACK_AB R51, R166, R167 ;  /* 0x000000a7a633723e */ /* 0x004fe600000000ff */
[-C--:B------:R-:W-:Y:S01]  /*13c30*/  HMMA.16816.F32 R4, R44, R56.reuse, R4 ;  /* 0x000000382c04723c */ /* 0x080fe20000001804 */
[----:B------:R2:W-:Y:S02]  /*13c40*/  MUFU.EX2 R168, R48 ;  /* 0x0000003000a87308 */ /* 0x0005e40000000800 */
[----:B--2---:R-:W-:Y:S08]  /*13c50*/  FFMA.FTZ R48, R191, c[0x0][0x2d0], -R64 ;  /* 0x0000b400bf307a23 */ /* 0x004ff00000010840 */
        /* <DEDUP_REMOVED lines=23> */
[----:B------:R2:W4:Y:S10]  /*13dd0*/  MUFU.EX2 R117, R52 ;  /* 0x0000003400757308 */ /* 0x0005340000000800 */
[----:B------:R3:W-:Y:S01]  /*13de0*/  MUFU.EX2 R69, R60 ;  /* 0x0000003c00457308 */ /* 0x0007e20000000800 */
[----:B-1----:R-:W-:Y:S09]  /*13df0*/  FFMA.FTZ R56, R192, c[0x0][0x2d0], -R65 ;  /* 0x0000b400c0387a23 */ /* 0x002ff20000010841 */
[----:B------:R1:W-:Y:S01]  /*13e00*/  MUFU.EX2 R118, R56 ;  /* 0x0000003800767308 */ /* 0x0003e20000000800 */
[----:B--2---:R-:W-:Y:S01]  /*13e10*/  FFMA.FTZ R52, R212, c[0x0][0x2d0], -R64 ;  /* 0x0000b400d4347a23 */ /* 0x004fe20000010840 */
[----:B----4-:R-:W-:Y:S08]  /*13e20*/  F2FP.PACK_AB R152, R117, R116 ;  /* 0x000000747598723e */ /* 0x010ff000000000ff */
[----:B------:R2:W-:Y:S01]  /*13e30*/  MUFU.EX2 R115, R52 ;  /* 0x0000003400737308 */ /* 0x0005e20000000800 */
[----:B---3--:R-:W-:Y:S09]  /*13e40*/  FFMA.FTZ R60, R158, c[0x0][0x2d0], -R66 ;  /* 0x0000b4009e3c7a23 */ /* 0x008ff20000010842 */
        /* <DEDUP_REMOVED lines=14> */
[----:B------:R-:W4:Y:S01]  /*13f30*/  MUFU.EX2 R67, R56 ;  /* 0x0000003800437308 */ /* 0x000f220000000800 */
        /* <DEDUP_REMOVED lines=13> */
[----:B----4-:R-:W-:Y:S01]  /*14010*/  F2FP.PACK_AB R51, R67, R68 ;  /* 0x000000444333723e */ /* 0x010fe200000000ff */
        /* <DEDUP_REMOVED lines=9> */
[----:B------:R1:W-:Y:S01]  /*140b0*/  MUFU.EX2 R73, R43 ;  /* 0x0000002b00497308 */ /* 0x0003e20000000800 */
[C---:B------:R-:W-:Y:S08]  /*140c0*/  HMMA.16816.F32 R8, R48.reuse, R52, R8 ;  /* 0x000000343008723c */ /* 0x040ff00000001808 */
[-C--:B------:R-:W-:Y:S08]  /*140d0*/  HMMA.16816.F32 R12, R48, R54.reuse, R12 ;  /* 0x00000036300c723c */ /* 0x080ff0000000180c */
[C---:B------:R-:W-:Y:S01]  /*140e0*/  HMMA.16816.F32 R16, R44.reuse, R54, R16 ;  /* 0x000000362c10723c */ /* 0x040fe20000001810 */
[----:B------:R-:W2:Y:S03]  /*140f0*/  LDSM.16.MT88.4 R52, [R199+0x1800] ;  /* 0x00180000c734783b */ /* 0x000ea60000004200 */
[--C-:B-1----:R-:W-:Y:S02]  /*14100*/  FFMA.FTZ R43, R221, c[0x0][0x2d0], -R65.reuse ;  /* 0x0000b400dd2b7a23 */ /* 0x102fe40000010841 */
[----:B------:R-:W-:Y:S02]  /*14110*/  FFMA.FTZ R65, R222, c[0x0][0x2d0], -R65 ;  /* 0x0000b400de417a23 */ /* 0x000fe40000010841 */
        /* <DEDUP_REMOVED lines=9> */
[----:B------:R1:W-:Y:S07]  /*141b0*/  MUFU.EX2 R65, R43 ;  /* 0x0000002b00417308 */ /* 0x0003ee0000000800 */
[C---:B------:R-:W-:Y:S08]  /*141c0*/  HMMA.16816.F32 R88, R48.reuse, R56, R88 ;  /* 0x000000383058723c */ /* 0x040ff00000001858 */
[-C--:B------:R-:W-:Y:S08]  /*141d0*/  HMMA.16816.F32 R92, R48, R58.reuse, R92 ;  /* 0x0000003a305c723c */ /* 0x080ff0000000185c */
[C---:B------:R-:W-:Y:S04]  /*141e0*/  HMMA.16816.F32 R96, R44.reuse, R58, R96 ;  /* 0x0000003a2c60723c */ /* 0x040fe80000001860 */
[--C-:B-1----:R-:W-:Y:S04]  /*141f0*/  FFMA.FTZ R43, R157, c[0x0][0x2d0], -R66.reuse ;  /* 0x0000b4009d2b7a23 */ /* 0x102fe80000010842 */
[----:B------:R1:W1:Y:S01]  /*14200*/  MUFU.EX2 R64, R43 ;  /* 0x0000002b00407308 */ /* 0x0002620000000800 */
[-C--:B--2---:R-:W-:Y:S08]  /*14210*/  HMMA.16816.F32 R100, R44, R52.reuse, R100 ;  /* 0x000000342c64723c */ /* 0x084ff00000001864 */
[C---:B------:R-:W-:Y:S08]  /*14220*/  HMMA.16816.F32 R104, R48.reuse, R52, R104 ;  /* 0x000000343068723c */ /* 0x040ff00000001868 */
[-C--:B------:R-:W-:Y:S04]  /*14230*/  HMMA.16816.F32 R108, R48, R54.reuse, R108 ;  /* 0x00000036306c723c */ /* 0x080fe8000000186c */
[--C-:B-1----:R-:W-:Y:S04]  /*14240*/  FFMA.FTZ R43, R74, c[0x0][0x2d0], -R66.reuse ;  /* 0x0000b4004a2b7a23 */ /* 0x102fe80000010842 */
[----:B------:R-:W-:Y:S01]  /*14250*/  HMMA.16816.F32 R36, R44, R54, R36 ;  /* 0x000000362c24723c */ /* 0x000fe20000001824 */
[----:B------:R-:W1:Y:S01]  /*14260*/  LDSM.16.MT88.4 R44, [R197+0x2000] ;  /* 0x00200000c52c783b */ /* 0x000e620000004200 */
[----:B------:R-:W-:Y:S02]  /*14270*/  MUFU.EX2 R57, R43 ;  /* 0x0000002b00397308 */ /* 0x000fe40000000800 */
[----:B------:R-:W-:Y:S01]  /*14280*/  FFMA.FTZ R66, R42, c[0x0][0x2d0], -R66 ;  /* 0x0000b4002a427a23 */ /* 0x000fe20000010842 */
[----:B---3--:R-:W-:Y:S01]  /*14290*/  F2FP.PACK_AB R42, R71, R72 ;  /* 0x00000048472a723e */ /* 0x008fe200000000ff */
[----:B-----5:R-:W-:Y:S01]  /*142a0*/  FFMA.FTZ R50, R41, R123, R124 ;  /* 0x0000007b29327223 */ /* 0x020fe2000001007c */
[----:B------:R-:W-:Y:S01]  /*142b0*/  F2FP.PACK_AB R41, R64, R65 ;  /* 0x000000414029723e */ /* 0x000fe200000000ff */
[----:B------:R-:W-:Y:S01]  /*142c0*/  FFMA.FTZ R49, R40, R121, R122 ;  /* 0x0000007928317223 */ /* 0x000fe2000001007a */
[----:B------:R-:W-:Y:S03]  /*142d0*/  F2FP.PACK_AB R40, R73, R76 ;  /* 0x0000004c4928723e */ /* 0x000fe600000000ff */
[----:B------:R-:W-:Y:S01]  /*142e0*/  FFMA.FTZ R48, R2, R120, R244 ;  /* 0x0000007802307223 */ /* 0x000fe200000100f4 */
[----:B------:R-:W2:Y:S01]  /*142f0*/  MUFU.EX2 R56, R66 ;  /* 0x0000004200387308 */ /* 0x000ea20000000800 */
[----:B------:R-:W-:Y:S01]  /*14300*/  FADD.FTZ R2, R146, R49 ;  /* 0x0000003192027221 */ /* 0x000fe20000010000 */
[-C--:B------:R-:W-:Y:S07]  /*14310*/  HMMA.16816.F32 R120, R152, R132.reuse, R4 ;  /* 0x000000849878723c */ /* 0x080fee0000001804 */
[----:B------:R-:W-:Y:S02]  /*14320*/  FADD.FTZ R4, R147, R50 ;  /* 0x0000003293047221 */ /* 0x000fe40000010000 */
[----:B------:R-:W-:Y:S03]  /*14330*/  FADD.FTZ R5, R246, R48 ;  /* 0x00000030f6057221 */ /* 0x000fe60000010000 */
[----:B------:R-:W-:Y:S02]  /*14340*/  FADD.FTZ R7, R145, R4 ;  /* 0x0000000491077221 */ /* 0x000fe40000010000 */
[----:B------:R-:W-:Y:S02]  /*14350*/  FADD.FTZ R6, R144, R2 ;  /* 0x0000000290067221 */ /* 0x000fe40000010000 */
[----:B------:R-:W-:Y:S02]  /*14360*/  FADD.FTZ R4, R245, R5 ;  /* 0x00000005f5047221 */ /* 0x000fe40000010000 */
[----:B------:R-:W-:Y:S02]  /*14370*/  FFMA.FTZ R2, R0, R150, R75 ;  /* 0x0000009600027223 */ /* 0x000fe4000001004b */
[----:B------:R-:W-:Y:S01]  /*14380*/  FADD.FTZ R0, R149, R7 ;  /* 0x0000000795007221 */ /* 0x000fe20000010000 */
[----:B--2---:R-:W-:Y:S07]  /*14390*/  F2FP.PACK_AB R43, R56, R57 ;  /* 0x00000039382b723e */ /* 0x004fee00000000ff */
        /* <DEDUP_REMOVED lines=11> */
[-C--:B----4-:R-:W-:Y:S03]  /*14450*/  HMMA.16816.F32 R136, R152, R60.reuse, R20 ;  /* 0x0000003c9888723c */ /* 0x090fe60000001814 */
        /* <DEDUP_REMOVED lines=60> */
[----:B------:R-:W-:Y:S01]  /*14820*/  MOV R115, R114 ;  /* 0x0000007200737202 */ /* 0x000fe20000000f00 */
        /* <DEDUP_REMOVED lines=22> */
[----:B--2---:R-:W-:Y:S01]  /*14990*/  MOV R5, R3 ;  /* 0x0000000300057202 */ /* 0x004fe20000000f00 */
[----:B------:R-:W-:-:S05]  /*149a0*/  @P0 BRA `(.L_x_2262) ;  /* 0xffffb44000000947 */ /* 0x000fca000383ffff */
.L_x_2245:
[----:B------:R-:W-:Y:S02]  /*149b0*/  MOV R10, 0x1f ;  /* 0x0000001f000a7802 */ /* 0x000fe40000000f00 */
[----:B------:R-:W-:Y:S01]  /*149c0*/  MOV R9, 0xffffffff ;  /* 0xffffffff00097802 */ /* 0x000fe20000000f00 */
[----:B------:R-:W-:Y:S05]  /*149d0*/  BRA.DIV ~URZ, `(.L_x_2263) ;  /* 0x000051a27f007947 */ /* 0x000fea000b800000 */
[----:B---3--:R-:W2:Y:S04]  /*149e0*/  LDL R2, [R1] ;  /* 0x0000000001027983 */ /* 0x008ea80000100800 */
[----:B--2---:R1:W2:Y:S02]  /*149f0*/  SHFL.BFLY PT, R0, R2, 0x2, 0x1f ;  /* 0x0c401f0002007f89 */ /* 0x0042a400000e0000 */
.L_x_2349:
[----:B-1----:R-:W3:Y:S02]  /*14a00*/  LDL.LU R2, [R1] ;  /* 0x0000000001027983 */ /* 0x002ee40000300800 */
        /* <DEDUP_REMOVED lines=18> */
.L_x_2350:
        /* <DEDUP_REMOVED lines=102> */
.L_x_2172:
[----:B------:R2:W5:Y:S04]  /*15190*/  LDL R6, [R1+0x48] ;  /* 0x0000480001067983 */ /* 0x0005680000100800 */
        /* <DEDUP_REMOVED lines=18> */
.L_x_2266:
[----:B--2---:R-:W-:Y:S05]  /*152c0*/  BSYNC B0 ;  /* 0x0000000000007941 */ /* 0x004fea0003800000 */
.L_x_2265:
[----:B------:R-:W2:Y:S01]  /*152d0*/  LDL.64 R2, [R1+0x30] ;  /* 0x0000300001027983 */ /* 0x000ea20000100a00 */
[----:B------:R-:W-:Y:S01]  /*152e0*/  PRMT R0, R0, 0x9910, RZ ;  /* 0x0000991000007816 */ /* 0x000fe200000000ff */
[----:B------:R-:W-:Y:S01]  /*152f0*/  BSSY B1, `(.L_x_2267) ;  /* 0x00002cf000017945 */ /* 0x000fe20003800000 */
[----:B-----5:R-:W-:Y:S02]  /*15300*/  IMAD.MOV.U32 R88, RZ, RZ, R6 ;  /* 0x000000ffff587224 */ /* 0x020fe400078e0006 */
[----:B------:R-:W-:Y:S02]  /*15310*/  ISETP.NE.AND P0, PT, R0, RZ, PT ;  /* 0x000000ff0000720c */ /* 0x000fe40003f05270 */
[----:B--2---:R-:W-:-:S11]  /*15320*/  SHF.R.S32.HI R18, RZ, 0x1f, R2 ;  /* 0x0000001fff127819 */ /* 0x004fd60000011402 */
        /* <DEDUP_REMOVED lines=29> */
[----:B-1----:R-:W3:Y:S01]  /*15500*/  LDL R6, [R1+0x60] ;  /* 0x0000600001067983 */ /* 0x002ee20000100800 */
[----:B------:R-:W-:-:S02]  /*15510*/  F2FP.PACK_AB R0, R75, R74 ;  /* 0x0000004a4b00723e */ /* 0x000fc400000000ff */
[----:B------:R-:W-:Y:S01]  /*15520*/  F2FP.PACK_AB R4, R41, R40 ;  /* 0x000000282904723e */ /* 0x000fe200000000ff */
[----:B----4-:R1:W-:Y:S04]  /*15530*/  STS [R8], R3 ;  /* 0x0000000308007388 */ /* 0x0103e80000000800 */
[----:B------:R4:W-:Y:S04]  /*15540*/  STS [R8+0x400], R2 ;  /* 0x0004000208007388 */ /* 0x0009e80000000800 */
[----:B------:R4:W-:Y:S01]  /*15550*/  STS [R5], R0 ;  /* 0x0000000005007388 */ /* 0x0009e20000000800 */
[----:B-1----:R-:W-:-:S02]  /*15560*/  F2FP.PACK_AB R3, R87, R86 ;  /* 0x000000565703723e */ /* 0x002fc400000000ff */
[----:B----4-:R-:W-:-:S03]  /*15570*/  F2FP.PACK_AB R2, R43, R42 ;  /* 0x0000002a2b02723e */ /* 0x010fc600000000ff */
[----:B------:R1:W-:Y:S01]  /*15580*/  STS [R5+0x400], R3 ;  /* 0x0004000305007388 */ /* 0x0003e20000000800 */
[----:B------:R-:W-:-:S03]  /*15590*/  F2FP.PACK_AB R0, R59, R58 ;  /* 0x0000003a3b00723e */ /* 0x000fc600000000ff */
[----:B------:R-:W-:Y:S04]  /*155a0*/  STS [R8+0x2000], R4 ;  /* 0x0020000408007388 */ /* 0x000fe80000000800 */
[----:B------:R4:W-:Y:S01]  /*155b0*/  STS [R8+0x2400], R0 ;  /* 0x0024000008007388 */ /* 0x0009e20000000800 */
[----:B-1----:R-:W-:-:S03]  /*155c0*/  F2FP.PACK_AB R3, R57, R56 ;  /* 0x000000383903723e */ /* 0x002fc600000000ff */
[----:B----4-:R-:W4:Y:S01]  /*155d0*/  LDL R8, [R1+0x54] ;  /* 0x0000540001087983 */ /* 0x010f220000100800 */
        /* <DEDUP_REMOVED lines=23> */
[----:B---3--:R-:W-:Y:S01]  /*15750*/  F2FP.PACK_AB R2, R77, R76 ;  /* 0x0000004c4d02723e */ /* 0x008fe200000000ff */
[----:B------:R-:W-:Y:S04]  /*15760*/  STS [R7+0x2400], R3 ;  /* 0x0024000307007388 */ /* 0x000fe80000000800 */
[----:B------:R1:W-:Y:S04]  /*15770*/  STS [R6], R2 ;  /* 0x0000000206007388 */ /* 0x0003e80000000800 */
[----:B------:R2:W-:Y:S01]  /*15780*/  STS [R6+0x400], R0 ;  /* 0x0004000006007388 */ /* 0x0005e20000000800 */
[----:B------:R-:W-:-:S03]  /*15790*/  F2FP.PACK_AB R4, R45, R44 ;  /* 0x0000002c2d04723e */ /* 0x000fc600000000ff */
[----:B------:R-:W3:Y:S01]  /*157a0*/  LDL.LU R9, [R1+0x44] ;  /* 0x0000440001097983 */ /* 0x000ee20000300800 */
        /* <DEDUP_REMOVED lines=11> */
[----:B----4-:R-:W-:Y:S02]  /*15860*/  IMAD.MOV.U32 R4, RZ, RZ, 0x4 ;  /* 0x00000004ff047424 */ /* 0x010fe400078e00ff */
[----:B------:R-:W-:Y:S02]  /*15870*/  IMAD.MOV.U32 R3, RZ, RZ, RZ ;  /* 0x000000ffff037224 */ /* 0x000fe400078e00ff */
[CC--:B------:R-:W-:Y:S01]  /*15880*/  @P1 IMAD.WIDE R6, R8.reuse, R4.reuse, c[0x0][0x508] ;  /* 0x0001420008061625 */ /* 0x0c0fe200078e0204 */
[----:B------:R-:W-:Y:S03]  /*15890*/  BAR.SYNC.DEFER_BLOCKING 0x1, 0x80 ;  /* 0x0042000000007b1d */ /* 0x000fe60000010000 */
[----:B------:R-:W-:-:S03]  /*158a0*/  IMAD.WIDE R4, R8, R4, c[0x0][0x500] ;  /* 0x0001400008047625 */ /* 0x000fc600078e0204 */
[----:B------:R2:W5:Y:S04]  /*158b0*/  @P1 LDG.E R11, [R6.64] ;  /* 0x00000008060b1981 */ /* 0x000568000c1e1900 */
[----:B------:R2:W5:Y:S01]  /*158c0*/  @P2 LDG.E R3, [R4.64] ;  /* 0x0000000804032981 */ /* 0x000562000c1e1900 */
[----:B---3--:R-:W-:-:S04]  /*158d0*/  ISETP.NE.AND P0, PT, R9, RZ, PT ;  /* 0x000000ff0900720c */ /* 0x008fc80003f05270 */
[----:B-1----:R-:W-:Y:S01]  /*158e0*/  SEL R2, R9, c[0x0][0x3d4], P0 ;  /* 0x0000f50009027a07 */ /* 0x002fe20000000000 */
[----:B------:R-:W-:Y:S05]  /*158f0*/  @P1 BRA `(.L_x_2269) ;  /* 0x0000004000001947 */ /* 0x000fea0003800000 */
[----:B--2---:R-:W-:Y:S05]  /*15900*/  @!P2 BRA `(.L_x_2269) ;  /* 0x000000300000a947 */ /* 0x004fea0003800000 */
[----:B------:R1:W2:Y:S04]  /*15910*/  LDG.E R0, [R4.64] ;  /* 0x0000000804007981 */ /* 0x0002a8000c1e1900 */
[----:B-1----:R-:W2:Y:S02]  /*15920*/  LDG.E R4, [R4.64+0x4] ;  /* 0x0000040804047981 */ /* 0x002ea4000c1e1900 */
[----:B--2--5:R-:W-:Y:S02]  /*15930*/  IADD3 R11, -R0, R4, RZ ;  /* 0x00000004000b7210 */ /* 0x024fe40007ffe1ff */
.L_x_2269:
[----:B--2---:R-:W2:Y:S04]  /*15940*/  LDL R4, [R1+0x3c] ;  /* 0x00003c0001047983 */ /* 0x004ea80000100800 */
[----:B------:R-:W2:Y:S04]  /*15950*/  LDL R89, [R1+0x38] ;  /* 0x0000380001597983 */ /* 0x000ea80000100800 */
[----:B------:R-:W3:Y:S04]  /*15960*/  LDL R25, [R1+0x40] ;  /* 0x0000400001197983 */ /* 0x000ee80000100800 */
[----:B------:R-:W4:Y:S04]  /*15970*/  LDL R14, [R1+0x4c] ;  /* 0x00004c00010e7983 */ /* 0x000f280000100800 */
[----:B------:R-:W4:Y:S04]  /*15980*/  LDL R28, [R1+0x84] ;  /* 0x00008400011c7983 */ /* 0x000f280000100800 */
[----:B------:R-:W4:Y:S01]  /*15990*/  LDL.LU R26, [R1+0x14] ;  /* 0x00001400011a7983 */ /* 0x000f220000300800 */
        /* <DEDUP_REMOVED lines=67> */
[----:B------:R-:W-:Y:S02]  /*15dd0*/  ISETP.GE.OR P1, PT, R16, R0, P0 ;  /* 0x000000001000720c */ /* 0x000fe40000726670 */
[----:B------:R-:W-:-:S05]  /*15de0*/  IADD3 R14, R5, 0x48, RZ ;  /* 0x00000048050e7810 */ /* 0x000fca0007ffe0ff */
[----:B-1----:R-:W-:Y:S04]  /*15df0*/  @!P4 ST.E [R12.64], R22 ;  /* 0x000000160c00c985 */ /* 0x002fe8000c101908 */
[----:B--2---:R-:W-:Y:S01]  /*15e00*/  @!P3 ST.E [R10.64], R23 ;  /* 0x000000170a00b985 */ /* 0x004fe2000c101908 */
[----:B------:R-:W-:-:S03]  /*15e10*/  ISETP.GE.AND P3, PT, R16, R0, PT ;  /* 0x000000001000720c */ /* 0x000fc60003f66270 */
[----:B----4-:R-:W-:Y:S01]  /*15e20*/  @!P1 ST.E [R8.64], R24 ;  /* 0x0000001808009985 */ /* 0x010fe2000c101908 */
[----:B------:R-:W-:Y:S02]  /*15e30*/  ISETP.GE.AND P1, PT, R14, R0, PT ;  /* 0x000000000e00720c */ /* 0x000fe40003f26270 */
[----:B------:R-:W-:-:S04]  /*15e40*/  LOP3.LUT R26, R26, 0xfffffffd, RZ, 0xc0, !PT ;  /* 0xfffffffd1a1a7812 */ /* 0x000fc800078ec0ff */
[----:B------:R-:W-:-:S04]  /*15e50*/  LOP3.LUT R26, R26, 0xfffffffe, RZ, 0xc0, !PT ;  /* 0xfffffffe1a1a7812 */ /* 0x000fc800078ec0ff */
[----:B------:R-:W-:Y:S01]  /*15e60*/  @P3 LOP3.LUT R26, R26, 0x1, RZ, 0xfc, !PT ;  /* 0x000000011a1a3812 */ /* 0x000fe200078efcff */
[----:B------:R-:W1:Y:S03]  /*15e70*/  SHFL.IDX PT, R6, R6, 0x3, 0x1c1f ;  /* 0x007c1f0006067f89 */ /* 0x000e6600000e0000 */
[----:B------:R-:W-:-:S05]  /*15e80*/  @P1 LOP3.LUT R26, R26, 0x2, RZ, 0xfc, !PT ;  /* 0x000000021a1a1812 */ /* 0x000fca00078efcff */
[----:B------:R2:W-:Y:S01]  /*15e90*/  STL [R1+0x14], R26 ;  /* 0x0000141a01007387 */ /* 0x0005e20000100800 */
[-C--:B------:R-:W-:Y:S02]  /*15ea0*/  ISETP.GE.OR P0, PT, R14, R0.reuse, P0 ;  /* 0x000000000e00720c */ /* 0x080fe40000706670 */
[----:B------:R-:W-:-:S11]  /*15eb0*/  ISETP.GE.AND P6, PT, R17, R0, PT ;  /* 0x000000001100720c */ /* 0x000fd60003fc6270 */
[----:B-1----:R2:W-:Y:S01]  /*15ec0*/  @!P0 ST.E [R6.64], R19 ;  /* 0x0000001306008985 */ /* 0x0025e2000c101908 */
[----:B------:R-:W-:Y:S01]  /*15ed0*/  ISETP.GE.AND P0, PT, R5, R0, PT ;  /* 0x000000000500720c */ /* 0x000fe20003f06270 */
[----:B------:R-:W-:Y:S05]  /*15ee0*/  @P2 BRA `(.L_x_2270) ;  /* 0x0000079000002947 */ /* 0x000fea0003800000 */
[----:B--2---:R-:W2:Y:S01]  /*15ef0*/  LDL R26, [R1+0x74] ;  /* 0x00007400011a7983 */ /* 0x004ea20000100800 */
[----:B------:R-:W-:Y:S01]  /*15f00*/  IMAD R15, R15, c[0x0][0x3a0], RZ ;  /* 0x0000e8000f0f7a24 */ /* 0x000fe200078e02ff */
[----:B------:R-:W-:Y:S01]  /*15f10*/  SHF.R.S32.HI R7, RZ, 0x1f, R2 ;  /* 0x0000001fff077819 */ /* 0x000fe20000011402 */
        /* <DEDUP_REMOVED lines=42> */
.L_x_2351:
[----:B------:R-:W-:Y:S05]  /*161c0*/  BRA.DIV ~URZ, `(.L_x_2272) ;  /* 0x00003ce27f007947 */ /* 0x000fea000b800000 */
[----:B------:R3:W4:Y:S02]  /*161d0*/  SHFL.IDX PT, R2, R7, RZ, 0x181f ;  /* 0x00181fff07027589 */ /* 0x00072400000e0000 */
.L_x_2352:
        /* <DEDUP_REMOVED lines=9> */
.L_x_2353:
        /* <DEDUP_REMOVED lines=8> */
.L_x_2354:
[----:B------:R-:W-:Y:S05]  /*162f0*/  BRA.DIV ~URZ, `(.L_x_2275) ;  /* 0x00003d627f007947 */ /* 0x000fea000b800000 */
[----:B-1----:R1:W2:Y:S02]  /*16300*/  SHFL.IDX PT, R2, R7, 0x2, 0x181f ;  /* 0x00581f0007027f89 */ /* 0x0022a400000e0000 */
.L_x_2355:
        /* <DEDUP_REMOVED lines=9> */
.L_x_2356:
        /* <DEDUP_REMOVED lines=8> */
.L_x_2357:
[----:B------:R-:W-:Y:S05]  /*16420*/  BRA.DIV ~URZ, `(.L_x_2278) ;  /* 0x00003de27f007947 */ /* 0x000fea000b800000 */
[----:B--2---:R2:W1:Y:S02]  /*16430*/  SHFL.IDX PT, R2, R7, 0x4, 0x181f ;  /* 0x00981f0007027f89 */ /* 0x00446400000e0000 */
.L_x_2358:
        /* <DEDUP_REMOVED lines=9> */
.L_x_2359:
        /* <DEDUP_REMOVED lines=8> */
.L_x_2360:
[----:B------:R-:W-:Y:S05]  /*16550*/  BRA.DIV ~URZ, `(.L_x_2281) ;  /* 0x00003e627f007947 */ /* 0x000fea000b800000 */
[----:B--2---:R2:W3:Y:S02]  /*16560*/  SHFL.IDX PT, R2, R7, 0x6, 0x181f ;  /* 0x00d81f0007027f89 */ /* 0x0044e400000e0000 */
.L_x_2361:
        /* <DEDUP_REMOVED lines=9> */
.L_x_2362:
        /* <DEDUP_REMOVED lines=8> */
.L_x_2270:
[----:B------:R-:W3:Y:S04]  /*16680*/  LDL.LU R5, [R1+0x40] ;  /* 0x0000400001057983 */ /* 0x000ee80000300800 */
[----:B------:R-:W4:Y:S01]  /*16690*/  LDL.LU R9, [R1+0x4c] ;  /* 0x00004c0001097983 */ /* 0x000f220000300800 */
[----:B------:R-:W-:Y:S01]  /*166a0*/  IMAD R15, R15, c[0x0][0x408], RZ ;  /* 0x000102000f0f7a24 */ /* 0x000fe200078e02ff */
[----:B------:R-:W-:Y:S01]  /*166b0*/  SHF.R.S32.HI R0, RZ, 0x1f, R2 ;  /* 0x0000001fff007819 */ /* 0x000fe20000011402 */
[----:B--2---:R-:W-:-:S04]  /*166c0*/  IMAD.WIDE.U32 R6, R3, c[0x0][0x408], RZ ;  /* 0x0001020003067a25 */ /* 0x004fc800078e00ff */
[----:B------:R-:W-:Y:S02]  /*166d0*/  IMAD R3, R3, c[0x0][0x40c], R15 ;  /* 0x0001030003037a24 */ /* 0x000fe400078e020f */
[----:B------:R-:W-:Y:S02]  /*166e0*/  IMAD R0, R0, c[0x0][0x440], RZ ;  /* 0x0001100000007a24 */ /* 0x000fe400078e02ff */
[----:B------:R-:W-:Y:S01]  /*166f0*/  @P5 IMAD.HI.U32 R8, R4, c[0x0][0x4ec], RZ ;  /* 0x00013b0004085a27 */ /* 0x000fe200078e00ff */
[----:B------:R-:W-:-:S05]  /*16700*/  IADD3 R7, R7, R3, RZ ;  /* 0x0000000307077210 */ /* 0x000fca0007ffe0ff */
[----:B---3--:R-:W-:-:S04]  /*16710*/  IMAD.WIDE.U32 R6, R5, c[0x0][0x438], R6 ;  /* 0x00010e0005067a25 */ /* 0x008fc800078e0006 */
        /* <DEDUP_REMOVED lines=8> */
[----:B----4-:R-:W-:-:S04]  /*167a0*/  IMAD.WIDE.U32 R2, R9, c[0x0][0x448], R2 ;  /* 0x0001120009027a25 */ /* 0x010fc800078e0002 */
        /* <DEDUP_REMOVED lines=15> */
.L_x_2363:
[----:B------:R-:W-:Y:S05]  /*168a0*/  BRA.DIV ~URZ, `(.L_x_2285) ;  /* 0x00003cc27f007947 */ /* 0x000fea000b800000 */
[----:B------:R3:W4:Y:S02]  /*168b0*/  SHFL.IDX PT, R2, R21, RZ, 0x1c1f ;  /* 0x001c1fff15027589 */ /* 0x00072400000e0000 */
.L_x_2364:
[C---:B------:R-:W-:Y:S01]  /*168c0*/  IADD3 R11, R242.reuse, 0x8, RZ ;  /* 0x00000008f20b7810 */ /* 0x040fe20007ffe0ff */
[----:B------:R-:W-:Y:S01]  /*168d0*/  BSSY B0, `(.L_x_2286) ;  /* 0x0000030000007945 */ /* 0x000fe20003800000 */
        /* <DEDUP_REMOVED lines=17> */
[----:B------:R-:W-:Y:S02]  /*169f0*/  ISETP.GE.AND P3, PT, R10, c[0x0][0x3c8], PT ;  /* 0x0000f2000a007a0c */ /* 0x000fe40003f66270 */
        /* <DEDUP_REMOVED lines=29> */
.L_x_2287:
[----:B------:R-:W-:Y:S05]  /*16bd0*/  BSYNC B0 ;  /* 0x0000000000007941 */ /* 0x000fea0003800000 */
.L_x_2286:
[----:B------:R-:W-:Y:S05]  /*16be0*/  BRA.DIV ~URZ, `(.L_x_2288) ;  /* 0x000039f27f007947 */ /* 0x000fea000b800000 */
[----:B--2---:R2:W1:Y:S04]  /*16bf0*/  SHFL.IDX PT, R12, R13, 0x1, 0x1c1f ;  /* 0x003c1f000d0c7f89 */ /* 0x00446800000e0000 */
[----:B----4-:R2:W4:Y:S02]  /*16c00*/  SHFL.IDX PT, R2, R21, 0x1, 0x1c1f ;  /* 0x003c1f0015027f89 */ /* 0x01052400000e0000 */
.L_x_2365:
[----:B------:R-:W-:Y:S01]  /*16c10*/  BSSY B0, `(.L_x_2289) ;  /* 0x0000022000007945 */ /* 0x000fe20003800000 */
[----:B------:R-:W-:Y:S05]  /*16c20*/  @P6 BRA `(.L_x_2290) ;  /* 0x0000020000006947 */ /* 0x000fea0003800000 */
[----:B------:R-:W-:Y:S02]  /*16c30*/  ISETP.GE.AND P1, PT, R242, c[0x0][0x3c8], PT ;  /* 0x0000f200f2007a0c */ /* 0x000fe40003f26270 */
[----:B------:R-:W-:Y:S02]  /*16c40*/  ISETP.GE.AND P0, PT, R11, c[0x0][0x3c8], PT ;  /* 0x0000f2000b007a0c */ /* 0x000fe40003f06270 */
[----:B------:R-:W-:Y:S02]  /*16c50*/  ISETP.GE.AND P2, PT, R10, c[0x0][0x3c8], PT ;  /* 0x0000f2000a007a0c */ /* 0x000fe40003f46270 */
[----:B------:R-:W-:-:S02]  /*16c60*/  ISETP.GE.AND P4, PT, R8, c[0x0][0x3c8], PT ;  /* 0x0000f20008007a0c */ /* 0x000fc40003f86270 */
[----:B------:R-:W-:-:S05]  /*16c70*/  ISETP.GE.AND P5, PT, R7, c[0x0][0x3c8], PT ;  /* 0x0000f20007007a0c */ /* 0x000fca0003fa6270 */
        /* <DEDUP_REMOVED lines=27> */
.L_x_2290:
[----:B------:R-:W-:Y:S05]  /*16e30*/  BSYNC B0 ;  /* 0x0000000000007941 */ /* 0x000fea0003800000 */
.L_x_2289:
[----:B------:R-:W-:Y:S05]  /*16e40*/  BRA.DIV ~URZ, `(.L_x_2291) ;  /* 0x000038627f007947 */ /* 0x000fea000b800000 */
[----:B-1----:R1:W2:Y:S02]  /*16e50*/  SHFL.IDX PT, R12, R13, 0x2, 0x1c1f ;  /* 0x005c1f000d0c7f89 */ /* 0x0022a400000e0000 */
.L_x_2366:
[----:B------:R-:W-:Y:S05]  /*16e60*/  BRA.DIV ~URZ, `(.L_x_2292) ;  /* 0x000038b27f007947 */ /* 0x000fea000b800000 */
[----:B----4-:R4:W1:Y:S02]  /*16e70*/  SHFL.IDX PT, R2, R21, 0x2, 0x1c1f ;  /* 0x005c1f0015027f89 */ /* 0x01086400000e0000 */
.L_x_2367:
[----:B------:R-:W5:Y:S01]  /*16e80*/  LDL R3, [R1+0x14] ;  /* 0x0000140001037983 */ /* 0x000f620000100800 */
[----:B------:R-:W-:Y:S01]  /*16e90*/  BSSY B0, `(.L_x_2293) ;  /* 0x0000023000007945 */ /* 0x000fe20003800000 */
[----:B-----5:R-:W-:-:S13]  /*16ea0*/  LOP3.LUT P0, RZ, R3, 0x1, RZ, 0xc0, !PT ;  /* 0x0000000103ff7812 */ /* 0x020fda000780c0ff */
[----:B------:R-:W-:Y:S05]  /*16eb0*/  @P0 BRA `(.L_x_2294) ;  /* 0x0000020000000947 */ /* 0x000fea0003800000 */
[----:B------:R-:W-:Y:S02]  /*16ec0*/  ISETP.GE.AND P1, PT, R242, c[0x0][0x3c8], PT ;  /* 0x0000f200f2007a0c */ /* 0x000fe40003f26270 */
[----:B------:R-:W-:Y:S02]  /*16ed0*/  ISETP.GE.AND P0, PT, R11, c[0x0][0x3c8], PT ;  /* 0x0000f2000b007a0c */ /* 0x000fe40003f06270 */
[----:B------:R-:W-:Y:S02]  /*16ee0*/  ISETP.GE.AND P4, PT, R10, c[0x0][0x3c8], PT ;  /* 0x0000f2000a007a0c */ /* 0x000fe40003f86270 */
[----:B------:R-:W-:-:S07]  /*16ef0*/  ISETP.GE.AND P5, PT, R8, c[0x0][0x3c8], PT ;  /* 0x0000f20008007a0c */ /* 0x000fce0003fa6270 */
[CC--:B-1----:R-:W-:Y:S02]  /*16f00*/  @!P1 LEA R16, P2, R242.reuse, R2.reuse, 0x2 ;  /* 0x00000002f2109211 */ /* 0x0c2fe400078410ff */
[C---:B------:R-:W-:Y:S02]  /*16f10*/  @!P0 LEA R14, P3, R11.reuse, R2, 0x2 ;  /* 0x000000020b0e8211 */ /* 0x040fe400078610ff */
[----:B--2---:R-:W-:Y:S02]  /*16f20*/  @!P1 LEA.HI.X R17, R242, R12, R20, 0x2, P2 ;  /* 0x0000000cf2119211 */ /* 0x004fe400010f1414 */
[C---:B------:R-:W-:Y:S02]  /*16f30*/  @!P4 LEA R18, P2, R10.reuse, R2, 0x2 ;  /* 0x000000020a12c211 */ /* 0x040fe400078410ff */
[-C--:B------:R-:W-:Y:S01]  /*16f40*/  @!P0 LEA.HI.X R15, R11, R12.reuse, R22, 0x2, P3 ;  /* 0x0000000c0b0f8211 */ /* 0x080fe200018f1416 */
[----:B------:R1:W-:Y:S01]  /*16f50*/  @!P1 ST.E.64 [R16.64], R48 ;  /* 0x0000003010009985 */ /* 0x0003e2000c101b08 */
[----:B------:R-:W-:-:S02]  /*16f60*/  @!P4 LEA.HI.X R19, R10, R12, R24, 0x2, P2 ;  /* 0x0000000c0a13c211 */ /* 0x000fc400010f1418 */
[----:B------:R-:W-:Y:S01]  /*16f70*/  ISETP.GE.AND P2, PT, R6, c[0x0][0x3c8], PT ;  /* 0x0000f20006007a0c */ /* 0x000fe20003f46270 */
[----:B------:R2:W-:Y:S01]  /*16f80*/  @!P0 ST.E.64 [R14.64], R38 ;  /* 0x000000260e008985 */ /* 0x0005e2000c101b08 */
[----:B------:R-:W-:Y:S02]  /*16f90*/  ISETP.GE.AND P3, PT, R7, c[0x0][0x3c8], PT ;  /* 0x0000f20007007a0c */ /* 0x000fe40003f66270 */
[----:B------:R-:W-:Y:S01]  /*16fa0*/  ISETP.GE.AND P1, PT, R4, c[0x0][0x3c8], PT ;  /* 0x0000f20004007a0c */ /* 0x000fe20003f26270 */
[----:B------:R5:W-:Y:S01]  /*16fb0*/  @!P4 ST.E.64 [R18.64], R40 ;  /* 0x000000281200c985 */ /* 0x000be2000c101b08 */
[----:B------:R-:W-:-:S07]  /*16fc0*/  ISETP.GE.AND P0, PT, R0, c[0x0][0x3c8], PT ;  /* 0x0000f20000007a0c */ /* 0x000fce0003f06270 */
[-C--:B-1----:R-:W-:Y:S02]  /*16fd0*/  @!P2 LEA R16, P4, R6, R2.reuse, 0x2 ;  /* 0x000000020610a211 */ /* 0x082fe400078810ff */
        /* <DEDUP_REMOVED lines=14> */
.L_x_2294:
[----:B------:R-:W-:Y:S05]  /*170c0*/  BSYNC B0 ;  /* 0x0000000000007941 */ /* 0x000fea0003800000 */
.L_x_2293:
[----:B------:R-:W-:Y:S05]  /*170d0*/  BRA.DIV ~URZ, `(.L_x_2295) ;  /* 0x000036b27f007947 */ /* 0x000fea000b800000 */
[----:B--2---:R2:W3:Y:S04]  /*170e0*/  SHFL.IDX PT, R12, R13, 0x3, 0x1c1f ;  /* 0x007c1f000d0c7f89 */ /* 0x0044e800000e0000 */
[----:B-1----:R2:W1:Y:S02]  /*170f0*/  SHFL.IDX PT, R2, R21, 0x3, 0x1c1f ;  /* 0x007c1f0015027f89 */ /* 0x00246400000e0000 */
.L_x_2368:
[----:B------:R-:W5:Y:S02]  /*17100*/  LDL R3, [R1+0x14] ;  /* 0x0000140001037983 */ /* 0x000f640000100800 */
[----:B-----5:R-:W-:-:S13]  /*17110*/  LOP3.LUT P0, RZ, R3, 0x2, RZ, 0xc0, !PT ;  /* 0x0000000203ff7812 */ /* 0x020fda000780c0ff */
[----:B------:R-:W-:Y:S05]  /*17120*/  @P0 BRA `(.L_x_2283) ;  /* 0x00000eb000000947 */ /* 0x000fea0003800000 */
[----:B------:R-:W-:Y:S02]  /*17130*/  ISETP.GE.AND P4, PT, R10, c[0x0][0x3c8], PT ;  /* 0x0000f2000a007a0c */ /* 0x000fe40003f86270 */
[----:B------:R-:W-:Y:S02]  /*17140*/  ISETP.GE.AND P0, PT, R242, c[0x0][0x3c8], PT ;  /* 0x0000f200f2007a0c */ /* 0x000fe40003f06270 */
[----:B------:R-:W-:Y:S02]  /*17150*/  ISETP.GE.AND P5, PT, R11, c[0x0][0x3c8], PT ;  /* 0x0000f2000b007a0c */ /* 0x000fe40003fa6270 */
[----:B------:R-:W-:Y:S02]  /*17160*/  ISETP.GE.AND P3, PT, R8, c[0x0][0x3c8], PT ;  /* 0x0000f20008007a0c */ /* 0x000fe40003f66270 */
[----:B------:R-:W-:-:S05]  /*17170*/  ISETP.GE.AND P2, PT, R7, c[0x0][0x3c8], PT ;  /* 0x0000f20007007a0c */ /* 0x000fca0003f46270 */
[-C--:B-1----:R-:W-:Y:S02]  /*17180*/  @!P4 LEA R16, P6, R10, R2.reuse, 0x2 ;  /* 0x000000020a10c211 */ /* 0x082fe400078c10ff */
[----:B------:R-:W-:-:S04]  /*17190*/  @!P0 LEA R14, P1, R242, R2, 0x2 ;  /* 0x00000002f20e8211 */ /* 0x000fc800078210ff */
[----:B---3--:R-:W-:Y:S02]  /*171a0*/  @!P0 LEA.HI.X R15, R242, R12, R20, 0x2, P1 ;  /* 0x0000000cf20f8211 */ /* 0x008fe400008f1414 */
[----:B------:R-:W-:-:S03]  /*171b0*/  ISETP.GE.AND P1, PT, R6, c[0x0][0x3c8], PT ;  /* 0x0000f20006007a0c */ /* 0x000fc60003f26270 */
[----:B------:R1:W-:Y:S01]  /*171c0*/  @!P0 ST.E.64 [R14.64], R34 ;  /* 0x000000220e008985 */ /* 0x0003e2000c101b08 */
[C---:B------:R-:W-:Y:S02]  /*171d0*/  @!P5 LEA R18, P0, R11.reuse, R2, 0x2 ;  /* 0x000000020b12d211 */ /* 0x040fe400078010ff */
[----:B------:R-:W-:Y:S02]  /*171e0*/  P2R R3, PR, RZ, 0x40 ;  /* 0x00000040ff037803 */ /* 0x000fe40000000000 */
        /* <DEDUP_REMOVED lines=24> */
.L_x_2268:
[----:B------:R-:W2:Y:S04]  /*17370*/  LDL.LU R7, [R1+0x44] ;  /* 0x0000440001077983 */ /* 0x000ea80000300800 */
[----:B-1----:R-:W3:Y:S01]  /*17380*/  LDL R6, [R1+0x54] ;  /* 0x0000540001067983 */ /* 0x002ee20000100800 */
        /* <DEDUP_REMOVED lines=18> */
.L_x_2296:
        /* <DEDUP_REMOVED lines=58> */
.L_x_2298:
[----:B------:R-:W-:Y:S05]  /*17850*/  BSYNC B0 ;  /* 0x0000000000007941 */ /* 0x000fea0003800000 */
.L_x_2297:
        /* <DEDUP_REMOVED lines=46> */
.L_x_2369:
[----:B------:R-:W-:Y:S05]  /*17b40*/  BRA.DIV ~URZ, `(.L_x_2300) ;  /* 0x00002d827f007947 */ /* 0x000fea000b800000 */
[----:B------:R3:W4:Y:S02]  /*17b50*/  SHFL.IDX PT, R2, R7, RZ, 0x181f ;  /* 0x00181fff07027589 */ /* 0x00072400000e0000 */
.L_x_2370:
        /* <DEDUP_REMOVED lines=9> */
.L_x_2371:
        /* <DEDUP_REMOVED lines=8> */
.L_x_2372:
[----:B------:R-:W-:Y:S05]  /*17c70*/  BRA.DIV ~URZ, `(.L_x_2303) ;  /* 0x00002e027f007947 */ /* 0x000fea000b800000 */
[----:B-1----:R1:W2:Y:S02]  /*17c80*/  SHFL.IDX PT, R2, R7, 0x2, 0x181f ;  /* 0x00581f0007027f89 */ /* 0x0022a400000e0000 */
.L_x_2373:
        /* <DEDUP_REMOVED lines=9> */
.L_x_2374:
        /* <DEDUP_REMOVED lines=8> */
.L_x_2375:
[----:B------:R-:W-:Y:S05]  /*17da0*/  BRA.DIV ~URZ, `(.L_x_2306) ;  /* 0x00002e827f007947 */ /* 0x000fea000b800000 */
[----:B--2---:R2:W1:Y:S02]  /*17db0*/  SHFL.IDX PT, R2, R7, 0x4, 0x181f ;  /* 0x00981f0007027f89 */ /* 0x00446400000e0000 */
.L_x_2376:
        /* <DEDUP_REMOVED lines=9> */
.L_x_2377:
        /* <DEDUP_REMOVED lines=8> */
.L_x_2378:
[----:B------:R-:W-:Y:S05]  /*17ed0*/  BRA.DIV ~URZ, `(.L_x_2309) ;  /* 0x00002f027f007947 */ /* 0x000fea000b800000 */
[----:B--2---:R2:W3:Y:S02]  /*17ee0*/  SHFL.IDX PT, R2, R7, 0x6, 0x181f ;  /* 0x00d81f0007027f89 */ /* 0x0044e400000e0000 */
.L_x_2379:
        /* <DEDUP_REMOVED lines=9> */
.L_x_2380:
[----:B------:R-:W5:Y:S01]  /*17f80*/  LDL.64 R8, [R1+0x30] ;  /* 0x0000300001087983 */ /* 0x000f620000100a00 */
[----:B------:R-:W-:-:S04]  /*17f90*/  IADD3 R0, R0, 0x70, RZ ;  /* 0x0000007000007810 */ /* 0x000fc80007ffe0ff */
[----:B------:R-:W-:-:S13]  /*17fa0*/  ISETP.GE.OR P0, PT, R0, R4, P2 ;  /* 0x000000040000720c */ /* 0x000fda0001706670 */
[----:B----45:R-:W-:-:S04]  /*17fb0*/  @!P0 LEA R2, P1, R8, R2, 0x1 ;  /* 0x0000000208028211 */ /* 0x030fc800078208ff */
[----:B---3--:R-:W-:-:S05]  /*17fc0*/  @!P0 LEA.HI.X R3, R8, R6, R18, 0x1, P1 ;  /* 0x0000000608038211 */ /* 0x008fca00008f0c12 */
[----:B------:R3:W-:Y:S04]  /*17fd0*/  @!P0 ST.E.128 [R2.64], RZ ;  /* 0x000000ff02008985 */ /* 0x0007e8000c101d08 */
.L_x_2283:
[----:B------:R-:W-:Y:S05]  /*17fe0*/  BSYNC B1 ;  /* 0x0000000000017941 */ /* 0x000fea0003800000 */
.L_x_2267:
        /* <DEDUP_REMOVED lines=15> */
.L_x_2381:
[----:B------:R-:W-:Y:S05]  /*180e0*/  BRA.DIV ~URZ, `(.L_x_2313) ;  /* 0x00002ea27f007947 */ /* 0x000fea000b800000 */
[----:B------:R3:W1:Y:S02]  /*180f0*/  SHFL.IDX PT, R8, R88, 0x1, 0x1f ;  /* 0x00201f0058087f89 */ /* 0x00066400000e0000 */
.L_x_2382:
        /* <DEDUP_REMOVED lines=19> */
.L_x_2383:
        /* <DEDUP_REMOVED lines=16> */
.L_x_2384:
[----:B----4-:R-:W-:Y:S01]  /*18330*/  IMAD R0, R0, c[0x0][0x538], RZ ;  /* 0x00014e0000007a24 */ /* 0x010fe200078e02ff */
[----:B------:R-:W-:Y:S04]  /*18340*/  BSSY B1, `(.L_x_2316) ;  /* 0x00000ce000017945 */ /* 0x000fe80003800000 */
[----:B-1----:R-:W-:-:S04]  /*18350*/  IADD3 R8, R0, R8, RZ ;  /* 0x0000000800087210 */ /* 0x002fc80007ffe0ff */
[----:B--2---:R-:W-:-:S13]  /*18360*/  ISETP.GT.AND P0, PT, R8, R10, PT ;  /* 0x0000000a0800720c */ /* 0x004fda0003f04270 */
[----:B------:R-:W-:Y:S05]  /*18370*/  @P0 BRA `(.L_x_2317) ;  /* 0x0000025000000947 */ /* 0x000fea0003800000 */
.L_x_2321:
        /* <DEDUP_REMOVED lines=17> */
.L_x_2385:
        /* <DEDUP_REMOVED lines=16> */
.L_x_2386:
[----:B--2---:R-:W-:-:S05]  /*18590*/  IMAD R0, R0, c[0x0][0x538], RZ ;  /* 0x00014e0000007a24 */ /* 0x004fca00078e02ff */
[----:B------:R-:W-:-:S04]  /*185a0*/  IADD3 R8, R0, R8, RZ ;  /* 0x0000000800087210 */ /* 0x000fc80007ffe0ff */
[----:B------:R-:W-:-:S13]  /*185b0*/  ISETP.GT.AND P0, PT, R8, R10, PT ;  /* 0x0000000a0800720c */ /* 0x000fda0003f04270 */
[----:B-1----:R-:W-:Y:S05]  /*185c0*/  @!P0 BRA `(.L_x_2321) ;  /* 0xfffffdb000008947 */ /* 0x002fea000383ffff */
.L_x_2317:
[----:B------:R-:W-:-:S05]  /*185d0*/  IADD3 R12, -R0, R8, RZ ;  /* 0x00000008000c7210 */ /* 0x000fca0007ffe1ff */
[----:B------:R-:W-:-:S05]  /*185e0*/  IMAD R0, R4, c[0x0][0x538], R12 ;  /* 0x00014e0004007a24 */ /* 0x000fca00078e020c */
[----:B------:R-:W-:Y:S01]  /*185f0*/  ISETP.GT.AND P0, PT, R0, R10, PT ;  /* 0x0000000a0000720c */ /* 0x000fe20003f04270 */
[----:B------:R-:W-:-:S12]  /*18600*/  BRA.DIV ~URZ, `(.L_x_2322) ;  /* 0x00002de27f007947 */ /* 0x000fd8000b800000 */
[----:B------:R-:W-:-:S03]  /*18610*/  VOTE.ANY R8, PT, !P0 ;  /* 0x0000000000087806 */ /* 0x000fc600040e0100 */
.L_x_2387:
[----:B------:R-:W2:Y:S01]  /*18620*/  LDL.LU R2, [R1+0x54] ;  /* 0x0000540001027983 */ /* 0x000ea20000300800 */
[----:B------:R-:W2:Y:S02]  /*18630*/  POPC R0, R8 ;  /* 0x0000000800007309 */ /* 0x000ea40000000000 */
[----:B--2---:R-:W-:-:S05]  /*18640*/  IADD3 R2, R0, R2, RZ ;  /* 0x0000000200027210 */ /* 0x004fca0007ffe0ff */
[----:B------:R1:W-:Y:S01]  /*18650*/  STL [R1+0x54], R2 ;  /* 0x0000540201007387 */ /* 0x0003e20000100800 */
[----:B------:R-:W-:Y:S05]  /*18660*/  BRA.DIV ~URZ, `(.L_x_2323) ;  /* 0x00002dd27f007947 */ /* 0x000fea000b800000 */
[----:B------:R2:W4:Y:S04]  /*18670*/  SHFL.IDX PT, R11, R6, R0, 0x1f ;  /* 0x00001f00060b7589 */ /* 0x00052800000e0000 */
[----:B------:R2:W1:Y:S02]  /*18680*/  SHFL.IDX PT, R7, R7, R0, 0x1f ;  /* 0x00001f0007077589 */ /* 0x00046400000e0000 */
.L_x_2388:
[----:B------:R-:W-:Y:S01]  /*18690*/  ISETP.NE.AND P0, PT, R8, RZ, PT ;  /* 0x000000ff0800720c */ /* 0x000fe20003f05270 */
[----:B------:R-:W-:-:S12]  /*186a0*/  BSSY B0, `(.L_x_2324) ;  /* 0x0000005000007945 */ /* 0x000fd80003800000 */
[----:B------:R-:W-:Y:S05]  /*186b0*/  @!P0 BRA `(.L_x_2325) ;  /* 0x0000003000008947 */ /* 0x000fea0003800000 */
[----:B--2---:R-:W-:Y:S01]  /*186c0*/  IADD3 R0, R0, -0x1, RZ ;  /* 0xffffffff00007810 */ /* 0x004fe20007ffe0ff */
[----:B------:R-:W-:Y:S05]  /*186d0*/  BRA.DIV ~URZ, `(.L_x_2326) ;  /* 0x00002e327f007947 */ /* 0x000fea000b800000 */
[----:B------:R2:W3:Y:S02]  /*186e0*/  SHFL.IDX PT, R13, R4, R0, 0x1f ;  /* 0x00001f00040d7589 */ /* 0x0004e400000e0000 */
.L_x_2325:
[----:B------:R-:W-:Y:S05]  /*186f0*/  BSYNC B0 ;  /* 0x0000000000007941 */ /* 0x000fea0003800000 */
.L_x_2324:
        /* <DEDUP_REMOVED lines=68> */
.L_x_2328:
        /* <DEDUP_REMOVED lines=68> */
.L_x_2329:
[----:B------:R-:W-:Y:S05]  /*18f80*/  BSYNC B0 ;  /* 0x0000000000007941 */ /* 0x000fea0003800000 */
.L_x_2327:
[----:B------:R-:W-:-:S04]  /*18f90*/  LOP3.LUT R2, RZ, R2, RZ, 0x33, !PT ;  /* 0x00000002ff027212 */ /* 0x000fc800078e33ff */
[----:B-1----:R-:W-:-:S05]  /*18fa0*/  IADD3 R0, R2, R11, RZ ;  /* 0x0000000b02007210 */ /* 0x002fca0007ffe0ff */
[----:B------:R1:W-:Y:S01]  /*18fb0*/  STL [R1+0x4c], R0 ;  /* 0x00004c0001007387 */ /* 0x0003e20000100800 */
[----:B------:R-:W-:Y:S05]  /*18fc0*/  BRA `(.L_x_2330) ;  /* 0x0000005000007947 */ /* 0x000fea0003800000 */
.L_x_2318:
[----:B------:R-:W-:Y:S01]  /*18fd0*/  MOV R0, c[0x0][0x53c] ;  /* 0x00014f0000007a02 */ /* 0x000fe20000000f00 */
[----:B------:R1:W-:Y:S04]  /*18fe0*/  STL [R1+0x48], R10 ;  /* 0x0000480a01007387 */ /* 0x0003e80000100800 */
[----:B------:R1:W-:Y:S04]  /*18ff0*/  STL [R1+0x4c], RZ ;  /* 0x00004cff01007387 */ /* 0x0003e80000100800 */
[----:B------:R1:W-:Y:S04]  /*19000*/  STL [R1+0x50], RZ ;  /* 0x000050ff01007387 */ /* 0x0003e80000100800 */
[----:B------:R1:W-:Y:S02]  /*19010*/  STL [R1+0x54], R0 ;  /* 0x0000540001007387 */ /* 0x0003e40000100800 */
.L_x_2330:
[----:B------:R-:W-:Y:S05]  /*19020*/  BSYNC B1 ;  /* 0x0000000000017941 */ /* 0x000fea0003800000 */
.L_x_2316:
        /* <DEDUP_REMOVED lines=9> */
.L_x_2311:
[----:B-1----:R-:W3:Y:S02]  /*190c0*/  LDL R0, [R1+0x54] ;  /* 0x0000540001007983 */ /* 0x002ee40000100800 */
[----:B---3--:R-:W-:-:S13]  /*190d0*/  ISETP.GE.AND P0, PT, R0, c[0x0][0x53c], PT ;  /* 0x00014f0000007a0c */ /* 0x008fda0003f06270 */
[----:B--2-4-:R-:W-:Y:S01]  /*190e0*/  @P0 CALL.REL.NOINC `(.L_x_2331) ;  /* 0x0000001000000944 */ /* 0x014fe20003c00000 */
[----:B------:R-:W-:Y:S05]  /*190f0*/  BRA `(.L_x_2332) ;  /* 0xfffe887000007947 */ /* 0x000fea000383ffff */
.L_x_2331:
[----:B------:R-:W-:Y:S05]  /*19100*/  EXIT ;  /* 0x000000000000794d */ /* 0x000fea0003800000 */
.L_x_2147:
[----:B------:R-:W-:Y:S01]  /*19110*/  IMAD.MOV.U32 R0, RZ, RZ, R5 ;  /* 0x000000ffff007224 */ /* 0x000fe200078e0005 */
[----:B------:R-:W-:Y:S02]  /*19120*/  MOV R2, 0x1 ;  /* 0x0000000100027802 */ /* 0x000fe40000000f00 */
[----:B------:R-:W-:Y:S02]  /*19130*/  MOV R3, 0x19150 ;  /* 0x0001915000037802 */ /* 0x000fe40000000f00 */
[----:B------:R-:W-:Y:S05]  /*19140*/  CALL.REL.NOINC `($__internal_36_$__cuda_sm70_shflsync_up_p) ;  /* 0x000024c000007944 */ /* 0x000fea0003c00000 */
[----:B------:R-:W-:Y:S01]  /*19150*/  MOV R0, R4 ;  /* 0x0000000400007202 */ /* 0x000fe20000000f00 */
[----:B------:R-:W-:Y:S05]  /*19160*/  BRA `(.L_x_2333) ;  /* 0xfffe731000007947 */ /* 0x000fea000383ffff */
.L_x_2148:
[----:B------:R-:W-:Y:S01]  /*19170*/  IMAD.MOV.U32 R0, RZ, RZ, R5 ;  /* 0x000000ffff007224 */ /* 0x000fe200078e0005 */
[----:B------:R-:W-:Y:S02]  /*19180*/  MOV R2, 0x2 ;  /* 0x0000000200027802 */ /* 0x000fe40000000f00 */
[----:B------:R-:W-:Y:S02]  /*19190*/  MOV R3, 0x191b0 ;  /* 0x000191b000037802 */ /* 0x000fe40000000f00 */
[----:B------:R-:W-:Y:S05]  /*191a0*/  CALL.REL.NOINC `($__internal_36_$__cuda_sm70_shflsync_up_p) ;  /* 0x0000246000007944 */ /* 0x000fea0003c00000 */
[----:B------:R-:W-:Y:S01]  /*191b0*/  SEL R0, R4, RZ, P4 ;  /* 0x000000ff04007207 */ /* 0x000fe20002000000 */
[----:B------:R-:W-:Y:S01]  /*191c0*/  IMAD.MOV.U32 R2, RZ, RZ, 0x4 ;  /* 0x00000004ff027424 */ /* 0x000fe200078e00ff */
[----:B------:R-:W-:-:S03]  /*191d0*/  MOV R3, 0x19200 ;  /* 0x0001920000037802 */ /* 0x000fc60000000f00 */
[----:B------:R-:W-:Y:S02]  /*191e0*/  IMAD.IADD R0, R5, 0x1, R0 ;  /* 0x0000000105007824 */ /* 0x000fe400078e0200 */
        /* <DEDUP_REMOVED lines=13> */
[----:B------:R-:W-:Y:S02]  /*192c0*/  MOV R3, 0x1f ;  /* 0x0000001f00037802 */ /* 0x000fe40000000f00 */
[----:B------:R-:W-:Y:S01]  /*192d0*/  MOV R2, 0x19310 ;  /* 0x0001931000027802 */ /* 0x000fe20000000f00 */
[----:B------:R-:W-:-:S04]  /*192e0*/  IMAD.IADD R4, R0, 0x1, R4 ;  /* 0x0000000100047824 */ /* 0x000fc800078e0204 */
[----:B------:R-:W-:Y:S02]  /*192f0*/  IMAD.MOV.U32 R9, RZ, RZ, R4 ;  /* 0x000000ffff097224 */ /* 0x000fe400078e0004 */
[----:B------:R-:W-:Y:S05]  /*19300*/  CALL.REL.NOINC `($__internal_35_$__cuda_sm70_shflsync_idx_p) ;  /* 0x000022b000007944 */ /* 0x000fea0003c00000 */
[----:B------:R-:W-:Y:S01]  /*19310*/  MOV R0, R5 ;  /* 0x0000000500007202 */ /* 0x000fe20000000f00 */
[----:B------:R-:W-:Y:S05]  /*19320*/  BRA `(.L_x_2334) ;  /* 0xfffe725000007947 */ /* 0x000fea000383ffff */
.L_x_2150:
[----:B------:R-:W-:Y:S02]  /*19330*/  SEL R0, RZ, 0x1, P0 ;  /* 0x00000001ff007807 */ /* 0x000fe40000000000 */
[----:B------:R-:W-:Y:S02]  /*19340*/  MOV R2, 0x19360 ;  /* 0x0001936000027802 */ /* 0x000fe40000000f00 */
[----:B------:R-:W-:Y:S05]  /*19350*/  CALL.REL.NOINC `($__internal_37_$__cuda_sm70_votesync_ballot) ;  /* 0x0000232000007944 */ /* 0x000fea0003c00000 */
[----:B------:R-:W-:Y:S01]  /*19360*/  MOV R11, R0 ;  /* 0x00000000000b7202 */ /* 0x000fe20000000f00 */
[----:B------:R-:W-:Y:S05]  /*19370*/  BRA `(.L_x_2335) ;  /* 0xfffe729000007947 */ /* 0x000fea000383ffff */
.L_x_2151:
[----:B------:R-:W-:Y:S01]  /*19380*/  IMAD.MOV.U32 R9, RZ, RZ, R10 ;  /* 0x000000ffff097224 */ /* 0x000fe200078e000a */
[----:B------:R-:W-:Y:S01]  /*19390*/  MOV R5, R0 ;  /* 0x0000000000057202 */ /* 0x000fe20000000f00 */
[----:B------:R-:W-:Y:S01]  /*193a0*/  IMAD.MOV.U32 R3, RZ, RZ, 0x1f ;  /* 0x0000001fff037424 */ /* 0x000fe200078e00ff */
[----:B-1----:R-:W-:Y:S02]  /*193b0*/  MOV R2, 0x193d0 ;  /* 0x000193d000027802 */ /* 0x002fe40000000f00 */
[----:B------:R-:W-:Y:S05]  /*193c0*/  CALL.REL.NOINC `($__internal_35_$__cuda_sm70_shflsync_idx_p) ;  /* 0x000021f000007944 */ /* 0x000fea0003c00000 */
[----:B------:R-:W-:Y:S01]  /*193d0*/  IMAD.MOV.U32 R13, RZ, RZ, R5 ;  /* 0x000000ffff0d7224 */ /* 0x000fe200078e0005 */
[----:B------:R-:W-:Y:S01]  /*193e0*/  MOV R9, R8 ;  /* 0x0000000800097202 */ /* 0x000fe20000000f00 */
[----:B------:R-:W-:Y:S01]  /*193f0*/  IMAD.MOV.U32 R6, RZ, RZ, RZ ;  /* 0x000000ffff067224 */ /* 0x000fe200078e00ff */
[----:B------:R-:W-:Y:S01]  /*19400*/  MOV R5, R0 ;  /* 0x0000000000057202 */ /* 0x000fe20000000f00 */
[----:B------:R-:W-:Y:S01]  /*19410*/  IMAD.MOV.U32 R3, RZ, RZ, 0x1f ;  /* 0x0000001fff037424 */ /* 0x000fe200078e00ff */
[----:B------:R-:W-:-:S02]  /*19420*/  MOV R2, 0x19440 ;  /* 0x0001944000027802 */ /* 0x000fc40000000f00 */
[----:B------:R-:W-:Y:S05]  /*19430*/  CALL.REL.NOINC `($__internal_35_$__cuda_sm70_shflsync_idx_p) ;  /* 0x0000218000007944 */ /* 0x000fea0003c00000 */
[----:B------:R-:W-:Y:S01]  /*19440*/  MOV R10, R5 ;  /* 0x00000005000a7202 */ /* 0x000fe20000000f00 */
[----:B------:R-:W-:Y:S05]  /*19450*/  BRA `(.L_x_2336) ;  /* 0xfffe722000007947 */ /* 0x000fea000383ffff */
.L_x_2154:
[----:B------:R-:W-:Y:S01]  /*19460*/  IMAD.MOV.U32 R9, RZ, RZ, R4 ;  /* 0x000000ffff097224 */ /* 0x000fe200078e0004 */
[----:B------:R-:W-:-:S02]  /*19470*/  MOV R3, 0x1f ;  /* 0x0000001f00037802 */ /* 0x000fc40000000f00 */
[----:B-1----:R-:W-:Y:S02]  /*19480*/  MOV R2, 0x194a0 ;  /* 0x000194a000027802 */ /* 0x002fe40000000f00 */
[----:B--234-:R-:W-:Y:S05]  /*19490*/  CALL.REL.NOINC `($__internal_35_$__cuda_sm70_shflsync_idx_p) ;  /* 0x0000212000007944 */ /* 0x01cfea0003c00000 */
[----:B------:R-:W-:Y:S01]  /*194a0*/  MOV R6, R5 ;  /* 0x0000000500067202 */ /* 0x000fe20000000f00 */
[----:B------:R-:W-:Y:S05]  /*194b0*/  BRA `(.L_x_2153) ;  /* 0xfffe722000007947 */ /* 0x000fea000383ffff */
.L_x_2173:
[----:B-1----:R-:W-:Y:S01]  /*194c0*/  IMAD.MOV.U32 R9, RZ, RZ, R6 ;  /* 0x000000ffff097224 */ /* 0x002fe200078e0006 */
[----:B------:R-:W-:Y:S01]  /*194d0*/  MOV R5, RZ ;  /* 0x000000ff00057202 */ /* 0x000fe20000000f00 */
[----:B------:R-:W-:Y:S01]  /*194e0*/  IMAD.MOV.U32 R3, RZ, RZ, 0x181f ;  /* 0x0000181fff037424 */ /* 0x000fe200078e00ff */
[----:B------:R-:W-:Y:S02]  /*194f0*/  MOV R2, 0x19510 ;  /* 0x0001951000027802 */ /* 0x000fe40000000f00 */
[----:B------:R-:W-:Y:S05]  /*19500*/  CALL.REL.NOINC `($__internal_35_$__cuda_sm70_shflsync_idx_p) ;  /* 0x000020b000007944 */ /* 0x000fea0003c00000 */
[----:B------:R-:W-:Y:S01]  /*19510*/  MOV R8, R5 ;  /* 0x0000000500087202 */ /* 0x000fe20000000f00 */
[----:B------:R-:W-:Y:S05]  /*19520*/  BRA `(.L_x_2337) ;  /* 0xfffe964000007947 */ /* 0x000fea000383ffff */
.L_x_2174:
[----:B------:R-:W-:Y:S01]  /*19530*/  IMAD.MOV.U32 R9, RZ, RZ, R7 ;  /* 0x000000ffff097224 */ /* 0x000fe200078e0007 */
[----:B------:R-:W-:Y:S01]  /*19540*/  MOV R5, RZ ;  /* 0x000000ff00057202 */ /* 0x000fe20000000f00 */
[----:B------:R-:W-:Y:S01]  /*19550*/  IMAD.MOV.U32 R3, RZ, RZ, 0x181f ;  /* 0x0000181fff037424 */ /* 0x000fe200078e00ff */
[----:B------:R-:W-:Y:S02]  /*19560*/  MOV R2, 0x19580 ;  /* 0x0001958000027802 */ /* 0x000fe40000000f00 */
[----:B-12---:R-:W-:Y:S05]  /*19570*/  CALL.REL.NOINC `($__internal_35_$__cuda_sm70_shflsync_idx_p) ;  /* 0x0000204000007944 */ /* 0x006fea0003c00000 */
[----:B------:R-:W-:Y:S01]  /*19580*/  MOV R2, R5 ;  /* 0x0000000500027202 */ /* 0x000fe20000000f00 */
[----:B------:R-:W-:Y:S05]  /*19590*/  BRA `(.L_x_2338) ;  /* 0xfffe95f000007947 */ /* 0x000fea000383ffff */
.L_x_2177:
[----:B------:R-:W-:Y:S01]  /*195a0*/  IMAD.MOV.U32 R9, RZ, RZ, R6 ;  /* 0x000000ffff097224 */ /* 0x000fe200078e0006 */
[----:B------:R-:W-:Y:S01]  /*195b0*/  MOV R5, 0x1 ;  /* 0x0000000100057802 */ /* 0x000fe20000000f00 */
[----:B--2---:R-:W-:Y:S01]  /*195c0*/  IMAD.MOV.U32 R3, RZ, RZ, 0x181f ;  /* 0x0000181fff037424 */ /* 0x004fe200078e00ff */
[----:B----4-:R-:W-:-:S02]  /*195d0*/  MOV R2, 0x195f0 ;  /* 0x000195f000027802 */ /* 0x010fc40000000f00 */
[----:B-1-3--:R-:W-:Y:S05]  /*195e0*/  CALL.REL.NOINC `($__internal_35_$__cuda_sm70_shflsync_idx_p) ;  /* 0x00001fd000007944 */ /* 0x00afea0003c00000 */
[----:B------:R-:W-:Y:S01]  /*195f0*/  IMAD.MOV.U32 R8, RZ, RZ, R5 ;  /* 0x000000ffff087224 */ /* 0x000fe200078e0005 */
[----:B------:R-:W-:Y:S01]  /*19600*/  MOV R5, 0x1 ;  /* 0x0000000100057802 */ /* 0x000fe20000000f00 */
[----:B------:R-:W-:Y:S01]  /*19610*/  IMAD.MOV.U32 R9, RZ, RZ, R7 ;  /* 0x000000ffff097224 */ /* 0x000fe200078e0007 */
[----:B------:R-:W-:-:S02]  /*19620*/  MOV R3, 0x181f ;  /* 0x0000181f00037802 */ /* 0x000fc40000000f00 */
[----:B------:R-:W-:Y:S02]  /*19630*/  MOV R2, 0x19650 ;  /* 0x0001965000027802 */ /* 0x000fe40000000f00 */
[----:B------:R-:W-:Y:S05]  /*19640*/  CALL.REL.NOINC `($__internal_35_$__cuda_sm70_shflsync_idx_p) ;  /* 0x00001f7000007944 */ /* 0x000fea0003c00000 */
[----:B------:R-:W-:Y:S01]  /*19650*/  MOV R2, R5 ;  /* 0x0000000500027202 */ /* 0x000fe20000000f00 */
[----:B------:R-:W-:Y:S05]  /*19660*/  BRA `(.L_x_2339) ;  /* 0xfffe961000007947 */ /* 0x000fea000383ffff */
.L_x_2180:
[----:B------:R-:W-:Y:S01]  /*19670*/  IMAD.MOV.U32 R9, RZ, RZ, R6 ;  /* 0x000000ffff097224 */ /* 0x000fe200078e0006 */
[----:B------:R-:W-:Y:S01]  /*19680*/  MOV R5, 0x2 ;  /* 0x0000000200057802 */ /* 0x000fe20000000f00 */
[----:B-1----:R-:W-:Y:S01]  /*19690*/  IMAD.MOV.U32 R3, RZ, RZ, 0x181f ;  /* 0x0000181fff037424 */ /* 0x002fe200078e00ff */
[----:B----4-:R-:W-:Y:S02]  /*196a0*/  MOV R2, 0x196c0 ;  /* 0x000196c000027802 */ /* 0x010fe40000000f00 */
[----:B--23--:R-:W-:Y:S05]  /*196b0*/  CALL.REL.NOINC `($__internal_35_$__cuda_sm70_shflsync_idx_p) ;  /* 0x00001f0000007944 */ /* 0x00cfea0003c00000 */
[----:B------:R-:W-:Y:S01]  /*196c0*/  MOV R8, R5 ;  /* 0x0000000500087202 */ /* 0x000fe20000000f00 */
[----:B------:R-:W-:Y:S05]  /*196d0*/  BRA `(.L_x_2340) ;  /* 0xfffe968000007947 */ /* 0x000fea000383ffff */
.L_x_2181:
[----:B------:R-:W-:Y:S01]  /*196e0*/  IMAD.MOV.U32 R9, RZ, RZ, R7 ;  /* 0x000000ffff097224 */ /* 0x000fe200078e0007 */
[----:B------:R-:W-:Y:S01]  /*196f0*/  MOV R5, 0x2 ;  /* 0x0000000200057802 */ /* 0x000fe20000000f00 */
[----:B------:R-:W-:Y:S01]  /*19700*/  IMAD.MOV.U32 R3, RZ, RZ, 0x181f ;  /* 0x0000181fff037424 */ /* 0x000fe200078e00ff */
[----:B----4-:R-:W-:Y:S02]  /*19710*/  MOV R2, 0x19730 ;  /* 0x0001973000027802 */ /* 0x010fe40000000f00 */
[----:B-123--:R-:W-:Y:S05]  /*19720*/  CALL.REL.NOINC `($__internal_35_$__cuda_sm70_shflsync_idx_p) ;  /* 0x00001e9000007944 */ /* 0x00efea0003c00000 */
[----:B------:R-:W-:Y:S01]  /*19730*/  MOV R2, R5 ;  /* 0x0000000500027202 */ /* 0x000fe20000000f00 */
[----:B------:R-:W-:Y:S05]  /*19740*/  BRA `(.L_x_2341) ;  /* 0xfffe963000007947 */ /* 0x000fea000383ffff */
.L_x_2184:
[----:B------:R-:W-:Y:S01]  /*19750*/  IMAD.MOV.U32 R9, RZ, RZ, R6 ;  /* 0x000000ffff097224 */ /* 0x000fe200078e0006 */
[----:B------:R-:W-:Y:S01]  /*19760*/  MOV R5, 0x3 ;  /* 0x0000000300057802 */ /* 0x000fe20000000f00 */
[----:B-1----:R-:W-:Y:S01]  /*19770*/  IMAD.MOV.U32 R3, RZ, RZ, 0x181f ;  /* 0x0000181fff037424 */ /* 0x002fe200078e00ff */
[----:B------:R-:W-:-:S02]  /*19780*/  MOV R2, 0x197a0 ;  /* 0x000197a000027802 */ /* 0x000fc40000000f00 */
[----:B--234-:R-:W-:Y:S05]  /*19790*/  CALL.REL.NOINC `($__internal_35_$__cuda_sm70_shflsync_idx_p) ;  /* 0x00001e2000007944 */ /* 0x01cfea0003c00000 */
        /* <DEDUP_REMOVED lines=8> */
.L_x_2187:
[----:B------:R-:W-:Y:S01]  /*19820*/  IMAD.MOV.U32 R9, RZ, RZ, R6 ;  /* 0x000000ffff097224 */ /* 0x000fe200078e0006 */
[----:B------:R-:W-:Y:S01]  /*19830*/  MOV R5, 0x4 ;  /* 0x0000000400057802 */ /* 0x000fe20000000f00 */
[----:B-1----:R-:W-:Y:S01]  /*19840*/  IMAD.MOV.U32 R3, RZ, RZ, 0x181f ;  /* 0x0000181fff037424 */ /* 0x002fe200078e00ff */
[----:B------:R-:W-:Y:S02]  /*19850*/  MOV R2, 0x19870 ;  /* 0x0001987000027802 */ /* 0x000fe40000000f00 */
[----:B--234-:R-:W-:Y:S05]  /*19860*/  CALL.REL.NOINC `($__internal_35_$__cuda_sm70_shflsync_idx_p) ;  /* 0x00001d5000007944 */ /* 0x01cfea0003c00000 */
[----:B------:R-:W-:Y:S01]  /*19870*/  MOV R8, R5 ;  /* 0x0000000500087202 */ /* 0x000fe20000000f00 */
[----:B------:R-:W-:Y:S05]  /*19880*/  BRA `(.L_x_2343) ;  /* 0xfffe96c000007947 */ /* 0x000fea000383ffff */
.L_x_2188:
[----:B------:R-:W-:Y:S01]  /*19890*/  IMAD.MOV.U32 R9, RZ, RZ, R7 ;  /* 0x000000ffff097224 */ /* 0x000fe200078e0007 */
[----:B------:R-:W-:Y:S01]  /*198a0*/  MOV R5, 0x4 ;  /* 0x0000000400057802 */ /* 0x000fe20000000f00 */
[----:B-1----:R-:W-:Y:S01]  /*198b0*/  IMAD.MOV.U32 R3, RZ, RZ, 0x181f ;  /* 0x0000181fff037424 */ /* 0x002fe200078e00ff */
[----:B------:R-:W-:Y:S02]  /*198c0*/  MOV R2, 0x198e0 ;  /* 0x000198e000027802 */ /* 0x000fe40000000f00 */
[----:B--234-:R-:W-:Y:S05]  /*198d0*/  CALL.REL.NOINC `($__internal_35_$__cuda_sm70_shflsync_idx_p) ;  /* 0x00001ce000007944 */ /* 0x01cfea0003c00000 */
[----:B------:R-:W-:Y:S01]  /*198e0*/  MOV R2, R5 ;  /* 0x0000000500027202 */ /* 0x000fe20000000f00 */
[----:B------:R-:W-:Y:S05]  /*198f0*/  BRA `(.L_x_2344) ;  /* 0xfffe967000007947 */ /* 0x000fea000383ffff */
.L_x_2191:
[----:B------:R-:W-:Y:S01]  /*19900*/  IMAD.MOV.U32 R9, RZ, RZ, R6 ;  /* 0x000000ffff097224 */ /* 0x000fe200078e0006 */
[----:B------:R-:W-:Y:S01]  /*19910*/  MOV R5, 0x5 ;  /* 0x0000000500057802 */ /* 0x000fe20000000f00 */
[----:B--2---:R-:W-:Y:S01]  /*19920*/  IMAD.MOV.U32 R3, RZ, RZ, 0x181f ;  /* 0x0000181fff037424 */ /* 0x004fe200078e00ff */
[----:B---3--:R-:W-:-:S02]  /*19930*/  MOV R2, 0x19950 ;  /* 0x0001995000027802 */ /* 0x008fc40000000f00 */
[----:B-1--4-:R-:W-:Y:S05]  /*19940*/  CALL.REL.NOINC `($__internal_35_$__cuda_sm70_shflsync_idx_p) ;  /* 0x00001c7000007944 */ /* 0x012fea0003c00000 */
        /* <DEDUP_REMOVED lines=8> */
.L_x_2194:
[----:B------:R-:W-:Y:S01]  /*199d0*/  IMAD.MOV.U32 R9, RZ, RZ, R6 ;  /* 0x000000ffff097224 */ /* 0x000fe200078e0006 */
[----:B------:R-:W-:Y:S01]  /*199e0*/  MOV R5, 0x6 ;  /* 0x0000000600057802 */ /* 0x000fe20000000f00 */
[----:B-1----:R-:W-:Y:S01]  /*199f0*/  IMAD.MOV.U32 R3, RZ, RZ, 0x181f ;  /* 0x0000181fff037424 */ /* 0x002fe200078e00ff */
[----:B---3--:R-:W-:Y:S02]  /*19a00*/  MOV R2, 0x19a20 ;  /* 0x00019a2000027802 */ /* 0x008fe40000000f00 */
[----:B--2-4-:R-:W-:Y:S05]  /*19a10*/  CALL.REL.NOINC `($__internal_35_$__cuda_sm70_shflsync_idx_p) ;  /* 0x00001ba000007944 */ /* 0x014fea0003c00000 */
[----:B------:R-:W-:Y:S01]  /*19a20*/  MOV R8, R5 ;  /* 0x0000000500087202 */ /* 0x000fe20000000f00 */
[----:B------:R-:W-:Y:S05]  /*19a30*/  BRA `(.L_x_2346) ;  /* 0xfffe970000007947 */ /* 0x000fea000383ffff */
.L_x_2195:
[----:B------:R-:W-:Y:S01]  /*19a40*/  IMAD.MOV.U32 R9, RZ, RZ, R7 ;  /* 0x000000ffff097224 */ /* 0x000fe200078e0007 */
[----:B------:R-:W-:Y:S01]  /*19a50*/  MOV R5, 0x6 ;  /* 0x0000000600057802 */ /* 0x000fe20000000f00 */
[----:B------:R-:W-:Y:S01]  /*19a60*/  IMAD.MOV.U32 R3, RZ, RZ, 0x181f ;  /* 0x0000181fff037424 */ /* 0x000fe200078e00ff */
[----:B---3--:R-:W-:Y:S02]  /*19a70*/  MOV R2, 0x19a90 ;  /* 0x00019a9000027802 */ /* 0x008fe40000000f00 */
[----:B-12-4-:R-:W-:Y:S05]  /*19a80*/  CALL.REL.NOINC `($__internal_35_$__cuda_sm70_shflsync_idx_p) ;  /* 0x00001b3000007944 */ /* 0x016fea0003c00000 */
[----:B------:R-:W-:Y:S01]  /*19a90*/  MOV R2, R5 ;  /* 0x0000000500027202 */ /* 0x000fe20000000f00 */
[----:B------:R-:W-:Y:S05]  /*19aa0*/  BRA `(.L_x_2347) ;  /* 0xfffe96b000007947 */ /* 0x000fea000383ffff */
.L_x_2198:
        /* <DEDUP_REMOVED lines=13> */
.L_x_2263:
[----:B------:R1:W5:Y:S01]  /*19b80*/  LDL R0, [R1] ;  /* 0x0000000001007983 */ /* 0x0003620000100800 */
[----:B------:R-:W-:Y:S02]  /*19b90*/  MOV R3, 0x2 ;  /* 0x0000000200037802 */ /* 0x000fe40000000f00 */
[----:B---3--:R-:W-:Y:S02]  /*19ba0*/  MOV R2, 0x19bc0 ;  /* 0x00019bc000027802 */ /* 0x008fe40000000f00 */
[----:B-1---5:R-:W-:Y:S05]  /*19bb0*/  CALL.REL.NOINC `($__internal_34_$__cuda_sm70_shflsync_bfly_p) ;  /* 0x000019c000007944 */ /* 0x022fea0003c00000 */
[----:B------:R-:W-:Y:S05]  /*19bc0*/  BRA `(.L_x_2349) ;  /* 0xffffae3000007947 */ /* 0x000fea000383ffff */
.L_x_2264:
[----:B------:R-:W-:Y:S01]  /*19bd0*/  IMAD.MOV.U32 R0, RZ, RZ, R4 ;  /* 0x000000ffff007224 */ /* 0x000fe200078e0004 */
[----:B------:R-:W-:Y:S02]  /*19be0*/  MOV R3, 0x1 ;  /* 0x0000000100037802 */ /* 0x000fe40000000f00 */
[----:B------:R-:W-:Y:S02]  /*19bf0*/  MOV R2, 0x19c10 ;  /* 0x00019c1000027802 */ /* 0x000fe40000000f00 */
[----:B------:R-:W-:Y:S05]  /*19c00*/  CALL.REL.NOINC `($__internal_34_$__cuda_sm70_shflsync_bfly_p) ;  /* 0x0000197000007944 */ /* 0x000fea0003c00000 */
[----:B------:R-:W-:Y:S02]  /*19c10*/  FADD.FTZ R4, R4, R0 ;  /* 0x0000000004047221 */ /* 0x000fe40000010000 */
[----:B------:R1:W5:Y:S01]  /*19c20*/  LDL R0, [R1+0x4] ;  /* 0x0000040001007983 */ /* 0x0003620000100800 */
[----:B------:R-:W-:-:S02]  /*19c30*/  MOV R3, 0x2 ;  /* 0x0000000200037802 */ /* 0x000fc40000000f00 */
[----:B------:R-:W-:Y:S02]  /*19c40*/  MOV R2, 0x19c60 ;  /* 0x00019c6000027802 */ /* 0x000fe40000000f00 */
[----:B-1---5:R-:W-:Y:S05]  /*19c50*/  CALL.REL.NOINC `($__internal_34_$__cuda_sm70_shflsync_bfly_p) ;  /* 0x0000192000007944 */ /* 0x022fea0003c00000 */
[----:B------:R-:W2:Y:S01]  /*19c60*/  LDL.LU R2, [R1+0x4] ;  /* 0x0000040001027983 */ /* 0x000ea20000300800 */
[----:B------:R-:W-:Y:S01]  /*19c70*/  MOV R3, 0x1 ;  /* 0x0000000100037802 */ /* 0x000fe20000000f00 */
[----:B--2---:R-:W-:Y:S01]  /*19c80*/  FADD.FTZ R7, R2, R0 ;  /* 0x0000000002077221 */ /* 0x004fe20000010000 */
[----:B------:R-:W-:-:S04]  /*19c90*/  MOV R2, 0x19cc0 ;  /* 0x00019cc000027802 */ /* 0x000fc80000000f00 */
[----:B------:R-:W-:Y:S02]  /*19ca0*/  MOV R0, R7 ;  /* 0x0000000700007202 */ /* 0x000fe40000000f00 */
[----:B------:R-:W-:Y:S05]  /*19cb0*/  CALL.REL.NOINC `($__internal_34_$__cuda_sm70_shflsync_bfly_p) ;  /* 0x000018c000007944 */ /* 0x000fea0003c00000 */
[----:B------:R-:W-:Y:S02]  /*19cc0*/  FADD.FTZ R6, R7, R0 ;  /* 0x0000000007067221 */ /* 0x000fe40000010000 */
[----:B------:R1:W5:Y:S01]  /*19cd0*/  LDL R0, [R1+0x8] ;  /* 0x0000080001007983 */ /* 0x0003620000100800 */
[----:B------:R-:W-:Y:S02]  /*19ce0*/  MOV R3, 0x2 ;  /* 0x0000000200037802 */ /* 0x000fe40000000f00 */
        /* <DEDUP_REMOVED lines=19> */
[----:B------:R-:W-:Y:S01]  /*19e20*/  MOV R9, R0 ;  /* 0x0000000000097202 */ /* 0x000fe20000000f00 */
[----:B------:R-:W-:Y:S05]  /*19e30*/  BRA `(.L_x_2350) ;  /* 0xffffacf000007947 */ /* 0x000fea000383ffff */
.L_x_2271:
[----:B-1234-:R-:W-:Y:S01]  /*19e40*/  IMAD.MOV.U32 R9, RZ, RZ, R6 ;  /* 0x000000ffff097224 */ /* 0x01efe200078e0006 */
[----:B------:R-:W-:Y:S01]  /*19e50*/  MOV R5, RZ ;  /* 0x000000ff00057202 */ /* 0x000fe20000000f00 */
[----:B------:R-:W-:Y:S01]  /*19e60*/  IMAD.MOV.U32 R3, RZ, RZ, 0x181f ;  /* 0x0000181fff037424 */ /* 0x000fe200078e00ff */
[----:B------:R-:W-:Y:S02]  /*19e70*/  MOV R2, 0x19e90 ;  /* 0x00019e9000027802 */ /* 0x000fe40000000f00 */
[----:B------:R-:W-:Y:S05]  /*19e80*/  CALL.REL.NOINC `($__internal_35_$__cuda_sm70_shflsync_idx_p) ;  /* 0x0000173000007944 */ /* 0x000fea0003c00000 */
[----:B------:R-:W-:Y:S01]  /*19e90*/  MOV R8, R5 ;  /* 0x0000000500087202 */ /* 0x000fe20000000f00 */
[----:B------:R-:W-:Y:S05]  /*19ea0*/  BRA `(.L_x_2351) ;  /* 0xffffc31000007947 */ /* 0x000fea000383ffff */
.L_x_2272:
[----:B------:R-:W-:Y:S01]  /*19eb0*/  IMAD.MOV.U32 R9, RZ, RZ, R7 ;  /* 0x000000ffff097224 */ /* 0x000fe200078e0007 */
[----:B------:R-:W-:Y:S01]  /*19ec0*/  MOV R5, RZ ;  /* 0x000000ff00057202 */ /* 0x000fe20000000f00 */
[----:B------:R-:W-:Y:S01]  /*19ed0*/  IMAD.MOV.U32 R3, RZ, RZ, 0x181f ;  /* 0x0000181fff037424 */ /* 0x000fe200078e00ff */
[----:B------:R-:W-:Y:S02]  /*19ee0*/  MOV R2, 0x19f00 ;  /* 0x00019f0000027802 */ /* 0x000fe40000000f00 */
[----:B-12---:R-:W-:Y:S05]  /*19ef0*/  CALL.REL.NOINC `($__internal_35_$__cuda_sm70_shflsync_idx_p) ;  /* 0x000016c000007944 */ /* 0x006fea0003c00000 */
[----:B------:R-:W-:Y:S01]  /*19f00*/  MOV R2, R5 ;  /* 0x0000000500027202 */ /* 0x000fe20000000f00 */
[----:B------:R-:W-:Y:S05]  /*19f10*/  BRA `(.L_x_2352) ;  /* 0xffffc2c000007947 */ /* 0x000fea000383ffff */
.L_x_2273:
[----:B------:R-:W-:Y:S01]  /*19f20*/  IMAD.MOV.U32 R9, RZ, RZ, R6 ;  /* 0x000000ffff097224 */ /* 0x000fe200078e0006 */
[----:B------:R-:W-:Y:S01]  /*19f30*/  MOV R5, 0x1 ;  /* 0x0000000100057802 */ /* 0x000fe20000000f00 */
[----:B--2---:R-:W-:Y:S01]  /*19f40*/  IMAD.MOV.U32 R3, RZ, RZ, 0x181f ;  /* 0x0000181fff037424 */ /* 0x004fe200078e00ff */
[----:B------:R-:W-:-:S02]  /*19f50*/  MOV R2, 0x19f70 ;  /* 0x00019f7000027802 */ /* 0x000fc40000000f00 */
        /* <DEDUP_REMOVED lines=9> */
.L_x_2274:
[----:B------:R-:W-:Y:S01]  /*19ff0*/  IMAD.MOV.U32 R9, RZ, RZ, R6 ;  /* 0x000000ffff097224 */ /* 0x000fe200078e0006 */
[----:B------:R-:W-:Y:S01]  /*1a000*/  MOV R5, 0x2 ;  /* 0x0000000200057802 */ /* 0x000fe20000000f00 */
[----:B-1----:R-:W-:Y:S01]  /*1a010*/  IMAD.MOV.U32 R3, RZ, RZ, 0x181f ;  /* 0x0000181fff037424 */ /* 0x002fe200078e00ff */
[----:B------:R-:W-:Y:S02]  /*1a020*/  MOV R2, 0x1a040 ;  /* 0x0001a04000027802 */ /* 0x000fe40000000f00 */
[----:B---34-:R-:W-:Y:S05]  /*1a030*/  CALL.REL.NOINC `($__internal_35_$__cuda_sm70_shflsync_idx_p) ;  /* 0x0000158000007944 */ /* 0x018fea0003c00000 */
[----:B------:R-:W-:Y:S01]  /*1a040*/  MOV R8, R5 ;  /* 0x0000000500087202 */ /* 0x000fe20000000f00 */
[----:B------:R-:W-:Y:S05]  /*1a050*/  BRA `(.L_x_2354) ;  /* 0xffffc29000007947 */ /* 0x000fea000383ffff */
.L_x_2275:
[----:B------:R-:W-:Y:S01]  /*1a060*/  IMAD.MOV.U32 R9, RZ, RZ, R7 ;  /* 0x000000ffff097224 */ /* 0x000fe200078e0007 */
[----:B------:R-:W-:Y:S01]  /*1a070*/  MOV R5, 0x2 ;  /* 0x0000000200057802 */ /* 0x000fe20000000f00 */
[----:B-1----:R-:W-:Y:S01]  /*1a080*/  IMAD.MOV.U32 R3, RZ, RZ, 0x181f ;  /* 0x0000181fff037424 */ /* 0x002fe200078e00ff */
[----:B------:R-:W-:Y:S02]  /*1a090*/  MOV R2, 0x1a0b0 ;  /* 0x0001a0b000027802 */ /* 0x000fe40000000f00 */
[----:B--234-:R-:W-:Y:S05]  /*1a0a0*/  CALL.REL.NOINC `($__internal_35_$__cuda_sm70_shflsync_idx_p) ;  /* 0x0000151000007944 */ /* 0x01cfea0003c00000 */
[----:B------:R-:W-:Y:S01]  /*1a0b0*/  MOV R2, R5 ;  /* 0x0000000500027202 */ /* 0x000fe20000000f00 */
[----:B------:R-:W-:Y:S05]  /*1a0c0*/  BRA `(.L_x_2355) ;  /* 0xffffc24000007947 */ /* 0x000fea000383ffff */
.L_x_2276:
[----:B------:R-:W-:Y:S01]  /*1a0d0*/  IMAD.MOV.U32 R9, RZ, RZ, R6 ;  /* 0x000000ffff097224 */ /* 0x000fe200078e0006 */
[----:B------:R-:W-:Y:S01]  /*1a0e0*/  MOV R5, 0x3 ;  /* 0x0000000300057802 */ /* 0x000fe20000000f00 */
[----:B--2---:R-:W-:Y:S01]  /*1a0f0*/  IMAD.MOV.U32 R3, RZ, RZ, 0x181f ;  /* 0x0000181fff037424 */ /* 0x004fe200078e00ff */
[----:B------:R-:W-:-:S02]  /*1a100*/  MOV R2, 0x1a120 ;  /* 0x0001a12000027802 */ /* 0x000fc40000000f00 */
[----:B-1-34-:R-:W-:Y:S05]  /*1a110*/  CALL.REL.NOINC `($__internal_35_$__cuda_sm70_shflsync_idx_p) ;  /* 0x000014a000007944 */ /* 0x01afea0003c00000 */
        /* <DEDUP_REMOVED lines=8> */
.L_x_2277:
[----:B------:R-:W-:Y:S01]  /*1a1a0*/  IMAD.MOV.U32 R9, RZ, RZ, R6 ;  /* 0x000000ffff097224 */ /* 0x000fe200078e0006 */
[----:B------:R-:W-:Y:S01]  /*1a1b0*/  MOV R5, 0x4 ;  /* 0x0000000400057802 */ /* 0x000fe20000000f00 */
[----:B--2---:R-:W-:Y:S01]  /*1a1c0*/  IMAD.MOV.U32 R3, RZ, RZ, 0x181f ;  /* 0x0000181fff037424 */ /* 0x004fe200078e00ff */
[----:B------:R-:W-:Y:S02]  /*1a1d0*/  MOV R2, 0x1a1f0 ;  /* 0x0001a1f000027802 */ /* 0x000fe40000000f00 */
[----:B-1-34-:R-:W-:Y:S05]  /*1a1e0*/  CALL.REL.NOINC `($__internal_35_$__cuda_sm70_shflsync_idx_p) ;  /* 0x000013d000007944 */ /* 0x01afea0003c00000 */
[----:B------:R-:W-:Y:S01]  /*1a1f0*/  MOV R8, R5 ;  /* 0x0000000500087202 */ /* 0x000fe20000000f00 */
[----:B------:R-:W-:Y:S05]  /*1a200*/  BRA `(.L_x_2357) ;  /* 0xffffc21000007947 */ /* 0x000fea000383ffff */
.L_x_2278:
[----:B------:R-:W-:Y:S01]  /*1a210*/  IMAD.MOV.U32 R9, RZ, RZ, R7 ;  /* 0x000000ffff097224 */ /* 0x000fe200078e0007 */
[----:B------:R-:W-:Y:S01]  /*1a220*/  MOV R5, 0x4 ;  /* 0x0000000400057802 */ /* 0x000fe20000000f00 */
[----:B--2---:R-:W-:Y:S01]  /*1a230*/  IMAD.MOV.U32 R3, RZ, RZ, 0x181f ;  /* 0x0000181fff037424 */ /* 0x004fe200078e00ff */
[----:B------:R-:W-:Y:S02]  /*1a240*/  MOV R2, 0x1a260 ;  /* 0x0001a26000027802 */ /* 0x000fe40000000f00 */
[----:B-1-34-:R-:W-:Y:S05]  /*1a250*/  CALL.REL.NOINC `($__internal_35_$__cuda_sm70_shflsync_idx_p) ;  /* 0x0000136000007944 */ /* 0x01afea0003c00000 */
[----:B------:R-:W-:Y:S01]  /*1a260*/  MOV R2, R5 ;  /* 0x0000000500027202 */ /* 0x000fe20000000f00 */
[----:B------:R-:W-:Y:S05]  /*1a270*/  BRA `(.L_x_2358) ;  /* 0xffffc1c000007947 */ /* 0x000fea000383ffff */
.L_x_2279:
        /* <DEDUP_REMOVED lines=13> */
.L_x_2280:
[----:B------:R-:W-:Y:S01]  /*1a350*/  IMAD.MOV.U32 R9, RZ, RZ, R6 ;  /* 0x000000ffff097224 */ /* 0x000fe200078e0006 */
[----:B------:R-:W-:Y:S01]  /*1a360*/  MOV R5, 0x6 ;  /* 0x0000000600057802 */ /* 0x000fe20000000f00 */
[----:B--2---:R-:W-:Y:S01]  /*1a370*/  IMAD.MOV.U32 R3, RZ, RZ, 0x181f ;  /* 0x0000181fff037424 */ /* 0x004fe200078e00ff */
[----:B------:R-:W-:Y:S02]  /*1a380*/  MOV R2, 0x1a3a0 ;  /* 0x0001a3a000027802 */ /* 0x000fe40000000f00 */
[----:B-1--4-:R-:W-:Y:S05]  /*1a390*/  CALL.REL.NOINC `($__internal_35_$__cuda_sm70_shflsync_idx_p) ;  /* 0x0000122000007944 */ /* 0x012fea0003c00000 */
[----:B------:R-:W-:Y:S01]  /*1a3a0*/  MOV R8, R5 ;  /* 0x0000000500087202 */ /* 0x000fe20000000f00 */
[----:B------:R-:W-:Y:S05]  /*1a3b0*/  BRA `(.L_x_2360) ;  /* 0xffffc19000007947 */ /* 0x000fea000383ffff */
.L_x_2281:
[----:B------:R-:W-:Y:S01]  /*1a3c0*/  IMAD.MOV.U32 R9, RZ, RZ, R7 ;  /* 0x000000ffff097224 */ /* 0x000fe200078e0007 */
[----:B------:R-:W-:Y:S01]  /*1a3d0*/  MOV R5, 0x6 ;  /* 0x0000000600057802 */ /* 0x000fe20000000f00 */
[----:B--2---:R-:W-:Y:S01]  /*1a3e0*/  IMAD.MOV.U32 R3, RZ, RZ, 0x181f ;  /* 0x0000181fff037424 */ /* 0x004fe200078e00ff */
[----:B------:R-:W-:Y:S02]  /*1a3f0*/  MOV R2, 0x1a410 ;  /* 0x0001a41000027802 */ /* 0x000fe40000000f00 */
[----:B-1-34-:R-:W-:Y:S05]  /*1a400*/  CALL.REL.NOINC `($__internal_35_$__cuda_sm70_shflsync_idx_p) ;  /* 0x000011b000007944 */ /* 0x01afea0003c00000 */
[----:B------:R-:W-:Y:S01]  /*1a410*/  MOV R2, R5 ;  /* 0x0000000500027202 */ /* 0x000fe20000000f00 */
[----:B------:R-:W-:Y:S05]  /*1a420*/  BRA `(.L_x_2361) ;  /* 0xffffc14000007947 */ /* 0x000fea000383ffff */
.L_x_2282:
[----:B------:R-:W-:Y:S01]  /*1a430*/  IMAD.MOV.U32 R9, RZ, RZ, R6 ;  /* 0x000000ffff097224 */ /* 0x000fe200078e0006 */
[----:B------:R-:W-:Y:S01]  /*1a440*/  MOV R5, 0x7 ;  /* 0x0000000700057802 */ /* 0x000fe20000000f00 */
[----:B-1----:R-:W-:Y:S01]  /*1a450*/  IMAD.MOV.U32 R3, RZ, RZ, 0x181f ;  /* 0x0000181fff037424 */ /* 0x002fe200078e00ff */
[----:B------:R-:W-:-:S02]  /*1a460*/  MOV R2, 0x1a480 ;  /* 0x0001a48000027802 */ /* 0x000fc40000000f00 */
[----:B--2-4-:R-:W-:Y:S05]  /*1a470*/  CALL.REL.NOINC `($__internal_35_$__cuda_sm70_shflsync_idx_p) ;  /* 0x0000114000007944 */ /* 0x014fea0003c00000 */
        /* <DEDUP_REMOVED lines=8> */
.L_x_2284:
[----:B------:R-:W-:Y:S01]  /*1a500*/  IMAD.MOV.U32 R9, RZ, RZ, R13 ;  /* 0x000000ffff097224 */ /* 0x000fe200078e000d */
[----:B------:R-:W-:Y:S01]  /*1a510*/  MOV R5, RZ ;  /* 0x000000ff00057202 */ /* 0x000fe20000000f00 */
[----:B------:R-:W-:Y:S01]  /*1a520*/  IMAD.MOV.U32 R3, RZ, RZ, 0x1c1f ;  /* 0x00001c1fff037424 */ /* 0x000fe200078e00ff */
[----:B------:R-:W-:Y:S02]  /*1a530*/  MOV R2, 0x1a550 ;  /* 0x0001a55000027802 */ /* 0x000fe40000000f00 */
[----:B------:R-:W-:Y:S05]  /*1a540*/  CALL.REL.NOINC `($__internal_35_$__cuda_sm70_shflsync_idx_p) ;  /* 0x0000107000007944 */ /* 0x000fea0003c00000 */
[----:B------:R-:W-:Y:S01]  /*1a550*/  MOV R12, R5 ;  /* 0x00000005000c7202 */ /* 0x000fe20000000f00 */
[----:B------:R-:W-:Y:S05]  /*1a560*/  BRA `(.L_x_2363) ;  /* 0xffffc33000007947 */ /* 0x000fea000383ffff */
.L_x_2285:
[----:B------:R-:W-:Y:S01]  /*1a570*/  IMAD.MOV.U32 R9, RZ, RZ, R21 ;  /* 0x000000ffff097224 */ /* 0x000fe200078e0015 */
[----:B------:R-:W-:Y:S01]  /*1a580*/  MOV R5, RZ ;  /* 0x000000ff00057202 */ /* 0x000fe20000000f00 */
[----:B------:R-:W-:Y:S01]  /*1a590*/  IMAD.MOV.U32 R3, RZ, RZ, 0x1c1f ;  /* 0x00001c1fff037424 */ /* 0x000fe200078e00ff */
[----:B------:R-:W-:Y:S02]  /*1a5a0*/  MOV R2, 0x1a5c0 ;  /* 0x0001a5c000027802 */ /* 0x000fe40000000f00 */
[----:B-12---:R-:W-:Y:S05]  /*1a5b0*/  CALL.REL.NOINC `($__internal_35_$__cuda_sm70_shflsync_idx_p) ;  /* 0x0000100000007944 */ /* 0x006fea0003c00000 */
[----:B------:R-:W-:Y:S01]  /*1a5c0*/  MOV R2, R5 ;  /* 0x0000000500027202 */ /* 0x000fe20000000f00 */
[----:B------:R-:W-:Y:S05]  /*1a5d0*/  BRA `(.L_x_2364) ;  /* 0xffffc2e000007947 */ /* 0x000fea000383ffff */
.L_x_2288:
[----:B------:R-:W-:Y:S01]  /*1a5e0*/  IMAD.MOV.U32 R9, RZ, RZ, R13 ;  /* 0x000000ffff097224 */ /* 0x000fe200078e000d */
[----:B------:R-:W-:Y:S01]  /*1a5f0*/  MOV R5, 0x1 ;  /* 0x0000000100057802 */ /* 0x000fe20000000f00 */
[----:B----4-:R-:W-:Y:S01]  /*1a600*/  IMAD.MOV.U32 R3, RZ, RZ, 0x1c1f ;  /* 0x00001c1fff037424 */ /* 0x010fe200078e00ff */
[----:B------:R-:W-:-:S02]  /*1a610*/  MOV R2, 0x1a630 ;  /* 0x0001a63000027802 */ /* 0x000fc40000000f00 */
[----:B-123--:R-:W-:Y:S05]  /*1a620*/  CALL.REL.NOINC `($__internal_35_$__cuda_sm70_shflsync_idx_p) ;  /* 0x00000f9000007944 */ /* 0x00efea0003c00000 */
        /* <DEDUP_REMOVED lines=8> */
.L_x_2291:
[----:B------:R-:W-:Y:S01]  /*1a6b0*/  IMAD.MOV.U32 R9, RZ, RZ, R13 ;  /* 0x000000ffff097224 */ /* 0x000fe200078e000d */
[----:B------:R-:W-:Y:S01]  /*1a6c0*/  MOV R5, 0x2 ;  /* 0x0000000200057802 */ /* 0x000fe20000000f00 */
[----:B----4-:R-:W-:Y:S01]  /*1a6d0*/  IMAD.MOV.U32 R3, RZ, RZ, 0x1c1f ;  /* 0x00001c1fff037424 */ /* 0x010fe200078e00ff */
[----:B------:R-:W-:Y:S02]  /*1a6e0*/  MOV R2, 0x1a700 ;  /* 0x0001a70000027802 */ /* 0x000fe40000000f00 */
[----:B-123--:R-:W-:Y:S05]  /*1a6f0*/  CALL.REL.NOINC `($__internal_35_$__cuda_sm70_shflsync_idx_p) ;  /* 0x00000ec000007944 */ /* 0x00efea0003c00000 */
[----:B------:R-:W-:Y:S01]  /*1a700*/  MOV R12, R5 ;  /* 0x00000005000c7202 */ /* 0x000fe20000000f00 */
[----:B------:R-:W-:Y:S05]  /*1a710*/  BRA `(.L_x_2366) ;  /* 0xffffc74000007947 */ /* 0x000fea000383ffff */
.L_x_2292:
[----:B------:R-:W-:Y:S01]  /*1a720*/  IMAD.MOV.U32 R9, RZ, RZ, R21 ;  /* 0x000000ffff097224 */ /* 0x000fe200078e0015 */
[----:B------:R-:W-:Y:S01]  /*1a730*/  MOV R5, 0x2 ;  /* 0x0000000200057802 */ /* 0x000fe20000000f00 */
[----:B----4-:R-:W-:Y:S01]  /*1a740*/  IMAD.MOV.U32 R3, RZ, RZ, 0x1c1f ;  /* 0x00001c1fff037424 */ /* 0x010fe200078e00ff */
[----:B------:R-:W-:Y:S02]  /*1a750*/  MOV R2, 0x1a770 ;  /* 0x0001a77000027802 */ /* 0x000fe40000000f00 */
[----:B-123--:R-:W-:Y:S05]  /*1a760*/  CALL.REL.NOINC `($__internal_35_$__cuda_sm70_shflsync_idx_p) ;  /* 0x00000e5000007944 */ /* 0x00efea0003c00000 */
[----:B------:R-:W-:Y:S01]  /*1a770*/  MOV R2, R5 ;  /* 0x0000000500027202 */ /* 0x000fe20000000f00 */
[----:B------:R-:W-:Y:S05]  /*1a780*/  BRA `(.L_x_2367) ;  /* 0xffffc6f000007947 */ /* 0x000fea000383ffff */
.L_x_2295:
[----:B------:R-:W-:Y:S01]  /*1a790*/  IMAD.MOV.U32 R9, RZ, RZ, R13 ;  /* 0x000000ffff097224 */ /* 0x000fe200078e000d */
[----:B------:R-:W-:Y:S01]  /*1a7a0*/  MOV R5, 0x3 ;  /* 0x0000000300057802 */ /* 0x000fe20000000f00 */
[----:B--2---:R-:W-:Y:S01]  /*1a7b0*/  IMAD.MOV.U32 R3, RZ, RZ, 0x1c1f ;  /* 0x00001c1fff037424 */ /* 0x004fe200078e00ff */
[----:B-1----:R-:W-:-:S02]  /*1a7c0*/  MOV R2, 0x1a7e0 ;  /* 0x0001a7e000027802 */ /* 0x002fc40000000f00 */
[----:B---34-:R-:W-:Y:S05]  /*1a7d0*/  CALL.REL.NOINC `($__internal_35_$__cuda_sm70_shflsync_idx_p) ;  /* 0x00000de000007944 */ /* 0x018fea0003c00000 */
        /* <DEDUP_REMOVED lines=8> */
.L_x_2299:
[----:B------:R-:W-:Y:S01]  /*1a860*/  IMAD.MOV.U32 R9, RZ, RZ, R6 ;  /* 0x000000ffff097224 */ /* 0x000fe200078e0006 */
[----:B------:R-:W-:Y:S01]  /*1a870*/  MOV R5, RZ ;  /* 0x000000ff00057202 */ /* 0x000fe20000000f00 */
[----:B------:R-:W-:Y:S01]  /*1a880*/  IMAD.MOV.U32 R3, RZ, RZ, 0x181f ;  /* 0x0000181fff037424 */ /* 0x000fe200078e00ff */
[----:B------:R-:W-:Y:S02]  /*1a890*/  MOV R2, 0x1a8b0 ;  /* 0x0001a8b000027802 */ /* 0x000fe40000000f00 */
[----:B------:R-:W-:Y:S05]  /*1a8a0*/  CALL.REL.NOINC `($__internal_35_$__cuda_sm70_shflsync_idx_p) ;  /* 0x00000d1000007944 */ /* 0x000fea0003c00000 */
[----:B------:R-:W-:Y:S01]  /*1a8b0*/  MOV R8, R5 ;  /* 0x0000000500087202 */ /* 0x000fe20000000f00 */
[----:B------:R-:W-:Y:S05]  /*1a8c0*/  BRA `(.L_x_2369) ;  /* 0xffffd27000007947 */ /* 0x000fea000383ffff */
.L_x_2300:
[----:B------:R-:W-:Y:S01]  /*1a8d0*/  IMAD.MOV.U32 R9, RZ, RZ, R7 ;  /* 0x000000ffff097224 */ /* 0x000fe200078e0007 */
[----:B------:R-:W-:Y:S01]  /*1a8e0*/  MOV R5, RZ ;  /* 0x000000ff00057202 */ /* 0x000fe20000000f00 */
[----:B------:R-:W-:Y:S01]  /*1a8f0*/  IMAD.MOV.U32 R3, RZ, RZ, 0x181f ;  /* 0x0000181fff037424 */ /* 0x000fe200078e00ff */
[----:B------:R-:W-:Y:S02]  /*1a900*/  MOV R2, 0x1a920 ;  /* 0x0001a92000027802 */ /* 0x000fe40000000f00 */
[----:B-12---:R-:W-:Y:S05]  /*1a910*/  CALL.REL.NOINC `($__internal_35_$__cuda_sm70_shflsync_idx_p) ;  /* 0x00000ca000007944 */ /* 0x006fea0003c00000 */
[----:B------:R-:W-:Y:S01]  /*1a920*/  MOV R2, R5 ;  /* 0x0000000500027202 */ /* 0x000fe20000000f00 */
[----:B------:R-:W-:Y:S05]  /*1a930*/  BRA `(.L_x_2370) ;  /* 0xffffd22000007947 */ /* 0x000fea000383ffff */
.L_x_2301:
        /* <DEDUP_REMOVED lines=13> */
.L_x_2302:
[----:B------:R-:W-:Y:S01]  /*1aa10*/  IMAD.MOV.U32 R9, RZ, RZ, R6 ;  /* 0x000000ffff097224 */ /* 0x000fe200078e0006 */
[----:B------:R-:W-:Y:S01]  /*1aa20*/  MOV R5, 0x2 ;  /* 0x0000000200057802 */ /* 0x000fe20000000f00 */
[----:B-1----:R-:W-:Y:S01]  /*1aa30*/  IMAD.MOV.U32 R3, RZ, RZ, 0x181f ;  /* 0x0000181fff037424 */ /* 0x002fe200078e00ff */
[----:B------:R-:W-:Y:S02]  /*1aa40*/  MOV R2, 0x1aa60 ;  /* 0x0001aa6000027802 */ /* 0x000fe40000000f00 */
[----:B---34-:R-:W-:Y:S05]  /*1aa50*/  CALL.REL.NOINC `($__internal_35_$__cuda_sm70_shflsync_idx_p) ;  /* 0x00000b6000007944 */ /* 0x018fea0003c00000 */
[----:B------:R-:W-:Y:S01]  /*1aa60*/  MOV R8, R5 ;  /* 0x0000000500087202 */ /* 0x000fe20000000f00 */
[----:B------:R-:W-:Y:S05]  /*1aa70*/  BRA `(.L_x_2372) ;  /* 0xffffd1f000007947 */ /* 0x000fea000383ffff */
.L_x_2303:
[----:B------:R-:W-:Y:S01]  /*1aa80*/  IMAD.MOV.U32 R9, RZ, RZ, R7 ;  /* 0x000000ffff097224 */ /* 0x000fe200078e0007 */
[----:B------:R-:W-:Y:S01]  /*1aa90*/  MOV R5, 0x2 ;  /* 0x0000000200057802 */ /* 0x000fe20000000f00 */
[----:B-1----:R-:W-:Y:S01]  /*1aaa0*/  IMAD.MOV.U32 R3, RZ, RZ, 0x181f ;  /* 0x0000181fff037424 */ /* 0x002fe200078e00ff */
[----:B------:R-:W-:Y:S02]  /*1aab0*/  MOV R2, 0x1aad0 ;  /* 0x0001aad000027802 */ /* 0x000fe40000000f00 */
[----:B--234-:R-:W-:Y:S05]  /*1aac0*/  CALL.REL.NOINC `($__internal_35_$__cuda_sm70_shflsync_idx_p) ;  /* 0x00000af000007944 */ /* 0x01cfea0003c00000 */
[----:B------:R-:W-:Y:S01]  /*1aad0*/  MOV R2, R5 ;  /* 0x0000000500027202 */ /* 0x000fe20000000f00 */
[----:B------:R-:W-:Y:S05]  /*1aae0*/  BRA `(.L_x_2373) ;  /* 0xffffd1a000007947 */ /* 0x000fea000383ffff */
.L_x_2304:
        /* <DEDUP_REMOVED lines=13> */
.L_x_2305:
[----:B------:R-:W-:Y:S01]  /*1abc0*/  IMAD.MOV.U32 R9, RZ, RZ, R6 ;  /* 0x000000ffff097224 */ /* 0x000fe200078e0006 */
[----:B------:R-:W-:Y:S01]  /*1abd0*/  MOV R5, 0x4 ;  /* 0x0000000400057802 */ /* 0x000fe20000000f00 */
[----:B--2---:R-:W-:Y:S01]  /*1abe0*/  IMAD.MOV.U32 R3, RZ, RZ, 0x181f ;  /* 0x0000181fff037424 */ /* 0x004fe200078e00ff */
[----:B------:R-:W-:Y:S02]  /*1abf0*/  MOV R2, 0x1ac10 ;  /* 0x0001ac1000027802 */ /* 0x000fe40000000f00 */
[----:B-1-34-:R-:W-:Y:S05]  /*1ac00*/  CALL.REL.NOINC `($__internal_35_$__cuda_sm70_shflsync_idx_p) ;  /* 0x000009b000007944 */ /* 0x01afea0003c00000 */
[----:B------:R-:W-:Y:S01]  /*1ac10*/  MOV R8, R5 ;  /* 0x0000000500087202 */ /* 0x000fe20000000f00 */
[----:B------:R-:W-:Y:S05]  /*1ac20*/  BRA `(.L_x_2375) ;  /* 0xffffd17000007947 */ /* 0x000fea000383ffff */
.L_x_2306:
[----:B------:R-:W-:Y:S01]  /*1ac30*/  IMAD.MOV.U32 R9, RZ, RZ, R7 ;  /* 0x000000ffff097224 */ /* 0x000fe200078e0007 */
[----:B------:R-:W-:Y:S01]  /*1ac40*/  MOV R5, 0x4 ;  /* 0x0000000400057802 */ /* 0x000fe20000000f00 */
[----:B--2---:R-:W-:Y:S01]  /*1ac50*/  IMAD.MOV.U32 R3, RZ, RZ, 0x181f ;  /* 0x0000181fff037424 */ /* 0x004fe200078e00ff */
[----:B------:R-:W-:Y:S02]  /*1ac60*/  MOV R2, 0x1ac80 ;  /* 0x0001ac8000027802 */ /* 0x000fe40000000f00 */
[----:B-1-34-:R-:W-:Y:S05]  /*1ac70*/  CALL.REL.NOINC `($__internal_35_$__cuda_sm70_shflsync_idx_p) ;  /* 0x0000094000007944 */ /* 0x01afea0003c00000 */
[----:B------:R-:W-:Y:S01]  /*1ac80*/  MOV R2, R5 ;  /* 0x0000000500027202 */ /* 0x000fe20000000f00 */
[----:B------:R-:W-:Y:S05]  /*1ac90*/  BRA `(.L_x_2376) ;  /* 0xffffd12000007947 */ /* 0x000fea000383ffff */
.L_x_2307:
        /* <DEDUP_REMOVED lines=13> */
.L_x_2308:
[----:B------:R-:W-:Y:S01]  /*1ad70*/  IMAD.MOV.U32 R9, RZ, RZ, R6 ;  /* 0x000000ffff097224 */ /* 0x000fe200078e0006 */
[----:B------:R-:W-:Y:S01]  /*1ad80*/  MOV R5, 0x6 ;  /* 0x0000000600057802 */ /* 0x000fe20000000f00 */
[----:B--2---:R-:W-:Y:S01]  /*1ad90*/  IMAD.MOV.U32 R3, RZ, RZ, 0x181f ;  /* 0x0000181fff037424 */ /* 0x004fe200078e00ff */
[----:B------:R-:W-:Y:S02]  /*1ada0*/  MOV R2, 0x1adc0 ;  /* 0x0001adc000027802 */ /* 0x000fe40000000f00 */
[----:B-1--4-:R-:W-:Y:S05]  /*1adb0*/  CALL.REL.NOINC `($__internal_35_$__cuda_sm70_shflsync_idx_p) ;  /* 0x0000080000007944 */ /* 0x012fea0003c00000 */
[----:B------:R-:W-:Y:S01]  /*1adc0*/  MOV R8, R5 ;  /* 0x0000000500087202 */ /* 0x000fe20000000f00 */
[----:B------:R-:W-:Y:S05]  /*1add0*/  BRA `(.L_x_2378) ;  /* 0xffffd0f000007947 */ /* 0x000fea000383ffff */
.L_x_2309:
[----:B------:R-:W-:Y:S01]  /*1ade0*/  IMAD.MOV.U32 R9, RZ, RZ, R7 ;  /* 0x000000ffff097224 */ /* 0x000fe200078e0007 */
[----:B------:R-:W-:Y:S01]  /*1adf0*/  MOV R5, 0x6 ;  /* 0x0000000600057802 */ /* 0x000fe20000000f00 */
[----:B--2---:R-:W-:Y:S01]  /*1ae00*/  IMAD.MOV.U32 R3, RZ, RZ, 0x181f ;  /* 0x0000181fff037424 */ /* 0x004fe200078e00ff */
[----:B------:R-:W-:Y:S02]  /*1ae10*/  MOV R2, 0x1ae30 ;  /* 0x0001ae3000027802 */ /* 0x000fe40000000f00 */
[----:B-1-34-:R-:W-:Y:S05]  /*1ae20*/  CALL.REL.NOINC `($__internal_35_$__cuda_sm70_shflsync_idx_p) ;  /* 0x0000079000007944 */ /* 0x01afea0003c00000 */
[----:B------:R-:W-:Y:S01]  /*1ae30*/  MOV R2, R5 ;  /* 0x0000000500027202 */ /* 0x000fe20000000f00 */
[----:B------:R-:W-:Y:S05]  /*1ae40*/  BRA `(.L_x_2379) ;  /* 0xffffd0a000007947 */ /* 0x000fea000383ffff */
.L_x_2310:
        /* <DEDUP_REMOVED lines=13> */
.L_x_2312:
[----:B------:R-:W-:Y:S01]  /*1af20*/  IMAD.MOV.U32 R9, RZ, RZ, R88 ;  /* 0x000000ffff097224 */ /* 0x000fe200078e0058 */
[----:B------:R-:W-:Y:S01]  /*1af30*/  MOV R5, RZ ;  /* 0x000000ff00057202 */ /* 0x000fe20000000f00 */
[----:B----4-:R-:W-:Y:S01]  /*1af40*/  IMAD.MOV.U32 R3, RZ, RZ, 0x1f ;  /* 0x0000001fff037424 */ /* 0x010fe200078e00ff */
[----:B------:R-:W-:Y:S02]  /*1af50*/  MOV R2, 0x1af70 ;  /* 0x0001af7000027802 */ /* 0x000fe40000000f00 */
[----:B------:R-:W-:Y:S05]  /*1af60*/  CALL.REL.NOINC `($__internal_35_$__cuda_sm70_shflsync_idx_p) ;  /* 0x0000065000007944 */ /* 0x000fea0003c00000 */
[----:B------:R-:W-:Y:S01]  /*1af70*/  MOV R10, R5 ;  /* 0x00000005000a7202 */ /* 0x000fe20000000f00 */
[----:B------:R-:W-:Y:S05]  /*1af80*/  BRA `(.L_x_2381) ;  /* 0xffffd15000007947 */ /* 0x000fea000383ffff */
.L_x_2313:
[----:B------:R-:W-:Y:S01]  /*1af90*/  IMAD.MOV.U32 R9, RZ, RZ, R88 ;  /* 0x000000ffff097224 */ /* 0x000fe200078e0058 */
[----:B------:R-:W-:Y:S01]  /*1afa0*/  MOV R5, 0x1 ;  /* 0x0000000100057802 */ /* 0x000fe20000000f00 */
[----:B----4-:R-:W-:Y:S01]  /*1afb0*/  IMAD.MOV.U32 R3, RZ, RZ, 0x1f ;  /* 0x0000001fff037424 */ /* 0x010fe200078e00ff */
[----:B------:R-:W-:Y:S02]  /*1afc0*/  MOV R2, 0x1afe0 ;  /* 0x0001afe000027802 */ /* 0x000fe40000000f00 */
[----:B-12---:R-:W-:Y:S05]  /*1afd0*/  CALL.REL.NOINC `($__internal_35_$__cuda_sm70_shflsync_idx_p) ;  /* 0x000005e000007944 */ /* 0x006fea0003c00000 */
[----:B------:R-:W-:Y:S01]  /*1afe0*/  MOV R8, R5 ;  /* 0x0000000500087202 */ /* 0x000fe20000000f00 */
[----:B------:R-:W-:Y:S05]  /*1aff0*/  BRA `(.L_x_2382) ;  /* 0xffffd10000007947 */ /* 0x000fea000383ffff */
.L_x_2314:
[----:B------:R-:W-:Y:S02]  /*1b000*/  MOV R2, 0x1 ;  /* 0x0000000100027802 */ /* 0x000fe40000000f00 */
[----:B------:R-:W-:-:S02]  /*1b010*/  MOV R3, 0x1b030 ;  /* 0x0001b03000037802 */ /* 0x000fc40000000f00 */
[----:B-123--:R-:W-:Y:S05]  /*1b020*/  CALL.REL.NOINC `($__internal_36_$__cuda_sm70_shflsync_up_p) ;  /* 0x000005e000007944 */ /* 0x00efea0003c00000 */
[----:B------:R-:W-:Y:S05]  /*1b030*/  BRA `(.L_x_2383) ;  /* 0xffffd1f000007947 */ /* 0x000fea000383ffff */
.L_x_2315:
[----:B------:R-:W-:Y:S02]  /*1b040*/  MOV R2, 0x2 ;  /* 0x0000000200027802 */ /* 0x000fe40000000f00 */
[----:B------:R-:W-:-:S02]  /*1b050*/  MOV R3, 0x1b070 ;  /* 0x0001b07000037802 */ /* 0x000fc40000000f00 */
[----:B-12---:R-:W-:Y:S05]  /*1b060*/  CALL.REL.NOINC `($__internal_36_$__cuda_sm70_shflsync_up_p) ;  /* 0x000005a000007944 */ /* 0x006fea0003c00000 */
        /* <DEDUP_REMOVED lines=24> */
.L_x_2319:
[----:B------:R-:W-:Y:S02]  /*1b1f0*/  MOV R2, 0x1 ;  /* 0x0000000100027802 */ /* 0x000fe40000000f00 */
[----:B------:R-:W-:Y:S02]  /*1b200*/  MOV R3, 0x1b220 ;  /* 0x0001b22000037802 */ /* 0x000fe40000000f00 */
[----:B------:R-:W-:Y:S05]  /*1b210*/  CALL.REL.NOINC `($__internal_36_$__cuda_sm70_shflsync_up_p) ;  /* 0x000003f000007944 */ /* 0x000fea0003c00000 */
[----:B------:R-:W-:Y:S01]  /*1b220*/  MOV R2, R4 ;  /* 0x0000000400027202 */ /* 0x000fe20000000f00 */
[----:B------:R-:W-:Y:S05]  /*1b230*/  BRA `(.L_x_2385) ;  /* 0xffffd25000007947 */ /* 0x000fea000383ffff */
.L_x_2320:
        /* <DEDUP_REMOVED lines=27> */
.L_x_2322:
[----:B------:R-:W-:Y:S02]  /*1b3f0*/  SEL R0, RZ, 0x1, P0 ;  /* 0x00000001ff007807 */ /* 0x000fe40000000000 */
[----:B------:R-:W-:Y:S02]  /*1b400*/  MOV R2, 0x1b420 ;  /* 0x0001b42000027802 */ /* 0x000fe40000000f00 */
[----:B---3--:R-:W-:Y:S05]  /*1b410*/  CALL.REL.NOINC `($__internal_37_$__cuda_sm70_votesync_ballot) ;  /* 0x0000026000007944 */ /* 0x008fea0003c00000 */
[----:B------:R-:W-:Y:S01]  /*1b420*/  MOV R8, R0 ;  /* 0x0000000000087202 */ /* 0x000fe20000000f00 */
[----:B------:R-:W-:Y:S05]  /*1b430*/  BRA `(.L_x_2387) ;  /* 0xffffd1e000007947 */ /* 0x000fea000383ffff */
.L_x_2323:
[----:B------:R-:W-:Y:S01]  /*1b440*/  IMAD.MOV.U32 R9, RZ, RZ, R6 ;  /* 0x000000ffff097224 */ /* 0x000fe200078e0006 */
[----:B------:R-:W-:Y:S01]  /*1b450*/  MOV R5, R0 ;  /* 0x0000000000057202 */ /* 0x000fe20000000f00 */
[----:B------:R-:W-:Y:S01]  /*1b460*/  IMAD.MOV.U32 R3, RZ, RZ, 0x1f ;  /* 0x0000001fff037424 */ /* 0x000fe200078e00ff */
[----:B-1----:R-:W-:Y:S02]  /*1b470*/  MOV R2, 0x1b490 ;  /* 0x0001b49000027802 */ /* 0x002fe40000000f00 */
[----:B---3--:R-:W-:Y:S05]  /*1b480*/  CALL.REL.NOINC `($__internal_35_$__cuda_sm70_shflsync_idx_p) ;  /* 0x0000013000007944 */ /* 0x008fea0003c00000 */
[----:B------:R-:W-:Y:S01]  /*1b490*/  IMAD.MOV.U32 R11, RZ, RZ, R5 ;  /* 0x000000ffff0b7224 */ /* 0x000fe200078e0005 */
[----:B------:R-:W-:Y:S01]  /*1b4a0*/  MOV R5, R0 ;  /* 0x0000000000057202 */ /* 0x000fe20000000f00 */
[----:B------:R-:W-:Y:S01]  /*1b4b0*/  IMAD.MOV.U32 R9, RZ, RZ, R7 ;  /* 0x000000ffff097224 */ /* 0x000fe200078e0007 */
[----:B------:R-:W-:-:S02]  /*1b4c0*/  MOV R3, 0x1f ;  /* 0x0000001f00037802 */ /* 0x000fc40000000f00 */
[----:B------:R-:W-:Y:S02]  /*1b4d0*/  MOV R2, 0x1b4f0 ;  /* 0x0001b4f000027802 */ /* 0x000fe40000000f00 */
[----:B------:R-:W-:Y:S05]  /*1b4e0*/  CALL.REL.NOINC `($__internal_35_$__cuda_sm70_shflsync_idx_p) ;  /* 0x000000d000007944 */ /* 0x000fea0003c00000 */
[----:B------:R-:W-:Y:S01]  /*1b4f0*/  MOV R7, R5 ;  /* 0x0000000500077202 */ /* 0x000fe20000000f00 */
[----:B------:R-:W-:Y:S05]  /*1b500*/  BRA `(.L_x_2388) ;  /* 0xffffd18000007947 */ /* 0x000fea000383ffff */
.L_x_2326:
[----:B------:R-:W-:Y:S01]  /*1b510*/  IMAD.MOV.U32 R9, RZ, RZ, R4 ;  /* 0x000000ffff097224 */ /* 0x000fe200078e0004 */
[----:B------:R-:W-:Y:S01]  /*1b520*/  MOV R5, R0 ;  /* 0x0000000000057202 */ /* 0x000fe20000000f00 */
[----:B------:R-:W-:Y:S01]  /*1b530*/  IMAD.MOV.U32 R3, RZ, RZ, 0x1f ;  /* 0x0000001fff037424 */ /* 0x000fe200078e00ff */
[----:B-1----:R-:W-:Y:S02]  /*1b540*/  MOV R2, 0x1b560 ;  /* 0x0001b56000027802 */ /* 0x002fe40000000f00 */
[----:B---34-:R-:W-:Y:S05]  /*1b550*/  CALL.REL.NOINC `($__internal_35_$__cuda_sm70_shflsync_idx_p) ;  /* 0x0000006000007944 */ /* 0x018fea0003c00000 */
[----:B------:R-:W-:Y:S01]  /*1b560*/  MOV R13, R5 ;  /* 0x00000005000d7202 */ /* 0x000fe20000000f00 */
[----:B------:R-:W-:Y:S05]  /*1b570*/  BRA `(.L_x_2325) ;  /* 0xffffd17000007947 */ /* 0x000fea000383ffff */
        .weak           $__internal_34_$__cuda_sm70_shflsync_bfly_p
        .type           $__internal_34_$__cuda_sm70_shflsync_bfly_p,@function
        .size           $__internal_34_$__cuda_sm70_shflsync_bfly_p,($__internal_35_$__cuda_sm70_shflsync_idx_p - $__internal_34_$__cuda_sm70_shflsync_bfly_p)
$__internal_34_$__cuda_sm70_shflsync_bfly_p:
[----:B------:R-:W-:Y:S04]  /*1b580*/  WARPSYNC R9 ;  /* 0x0000000900007348 */ /* 0x000fe80003800000 */
[----:B------:R1:W2:Y:S02]  /*1b590*/  SHFL.BFLY PT, R0, R0, R3, R10 ;  /* 0x0c00000300007389 */ /* 0x0002a400000e000a */
[----:B-1----:R-:W-:-:S04]  /*1b5a0*/  MOV R3, 0x0 ;  /* 0x0000000000037802 */ /* 0x002fc80000000f00 */
[----:B--2---:R-:W-:Y:S05]  /*1b5b0*/  RET.REL.NODEC R2 `(_ZN7cutlass13device_kernelIN5flash19enable_sm80_to_sm89INS1_16FlashAttnFwdSm80INS1_25CollectiveMainloopFwdSm80ILi4ELi1ELb0EN4cute5tupleIJNS5_1CILi128EEENS7_ILi80EEENS7_ILi64EEEEEELi64ENS_6half_tEfNS_4arch4Sm80ELb0ELb1ELb0ELb1ELb0ELb0ELb1ELb1EEENS1_21CollectiveEpilogueFwdINS6_IJS8_SA_S9_EEENS6_IJNS7_ILi1EEESI_SI_EEESC_SE_Li128ELb1ELb1ELb1ELb0EEENS1_36VarlenDynamicPersistentTileSchedulerILi128ELi80ELi128ELi128ELb1ELb1ELb0ELb1ELb0ELb1EEEEEEEEEvNT_6ParamsE) ;  /* 0xfffe4a4002007950 */ /* 0x004fea0003c3ffff */
        .weak           $__internal_35_$__cuda_sm70_shflsync_idx_p
        .type           $__internal_35_$__cuda_sm70_shflsync_idx_p,@function
        .size           $__internal_35_$__cuda_sm70_shflsync_idx_p,($__internal_36_$__cuda_sm70_shflsync_up_p - $__internal_35_$__cuda_sm70_shflsync_idx_p)
$__internal_35_$__cuda_sm70_shflsync_idx_p:
[----:B------:R-:W-:-:S04]  /*1b5c0*/  MOV R16, 0xffffffff ;  /* 0xffffffff00107802 */ /* 0x000fc80000000f00 */
[----:B------:R-:W-:Y:S04]  /*1b5d0*/  WARPSYNC R16 ;  /* 0x0000001000007348 */ /* 0x000fe80003800000 */
[----:B------:R1:W2:Y:S02]  /*1b5e0*/  SHFL.IDX PT, R5, R9, R5, R3 ;  /* 0x0000000509057389 */ /* 0x0002a400000e0003 */
[----:B-1----:R-:W-:-:S04]  /*1b5f0*/  MOV R3, 0x0 ;  /* 0x0000000000037802 */ /* 0x002fc80000000f00 */
[----:B--2---:R-:W-:Y:S05]  /*1b600*/  RET.REL.NODEC R2 `(_ZN7cutlass13device_kernelIN5flash19enable_sm80_to_sm89INS1_16FlashAttnFwdSm80INS1_25CollectiveMainloopFwdSm80ILi4ELi1ELb0EN4cute5tupleIJNS5_1CILi128EEENS7_ILi80EEENS7_ILi64EEEEEELi64ENS_6half_tEfNS_4arch4Sm80ELb0ELb1ELb0ELb1ELb0ELb0ELb1ELb1EEENS1_21CollectiveEpilogueFwdINS6_IJS8_SA_S9_EEENS6_IJNS7_ILi1EEESI_SI_EEESC_SE_Li128ELb1ELb1ELb1ELb0EEENS1_36VarlenDynamicPersistentTileSchedulerILi128ELi80ELi128ELi128ELb1ELb1ELb0ELb1ELb0ELb1EEEEEEEEEvNT_6ParamsE) ;  /* 0xfffe49f002007950 */ /* 0x004fea0003c3ffff */
        .weak           $__internal_36_$__cuda_sm70_shflsync_up_p
        .type           $__internal_36_$__cuda_sm70_shflsync_up_p,@function
        .size           $__internal_36_$__cuda_sm70_shflsync_up_p,($__internal_37_$__cuda_sm70_votesync_ballot - $__internal_36_$__cuda_sm70_shflsync_up_p)
$__internal_36_$__cuda_sm70_shflsync_up_p:
[----:B------:R-:W-:Y:S02]  /*1b610*/  IMAD.MOV.U32 R4, RZ, RZ, RZ ;  /* 0x000000ffff047224 */ /* 0x000fe400078e00ff */
[----:B------:R-:W-:-:S04]  /*1b620*/  IMAD.MOV.U32 R9, RZ, RZ, -0x1 ;  /* 0xffffffffff097424 */ /* 0x000fc800078e00ff */
[----:B------:R-:W-:Y:S04]  /*1b630*/  WARPSYNC R9 ;  /* 0x0000000900007348 */ /* 0x000fe80003800000 */
[----:B------:R1:W2:Y:S02]  /*1b640*/  SHFL.UP PT, R4, R0, R2, R4 ;  /* 0x0400000200047389 */ /* 0x0002a400000e0004 */
[----:B-1----:R-:W-:Y:S02]  /*1b650*/  MOV R2, R3 ;  /* 0x0000000300027202 */ /* 0x002fe40000000f00 */
[----:B------:R-:W-:-:S04]  /*1b660*/  MOV R3, 0x0 ;  /* 0x0000000000037802 */ /* 0x000fc80000000f00 */
[----:B--2---:R-:W-:Y:S05]  /*1b670*/  RET.REL.NODEC R2 `(_ZN7cutlass13device_kernelIN5flash19enable_sm80_to_sm89INS1_16FlashAttnFwdSm80INS1_25CollectiveMainloopFwdSm80ILi4ELi1ELb0EN4cute5tupleIJNS5_1CILi128EEENS7_ILi80EEENS7_ILi64EEEEEELi64ENS_6half_tEfNS_4arch4Sm80ELb0ELb1ELb0ELb1ELb0ELb0ELb1ELb1EEENS1_21CollectiveEpilogueFwdINS6_IJS8_SA_S9_EEENS6_IJNS7_ILi1EEESI_SI_EEESC_SE_Li128ELb1ELb1ELb1ELb0EEENS1_36VarlenDynamicPersistentTileSchedulerILi128ELi80ELi128ELi128ELb1ELb1ELb0ELb1ELb0ELb1EEEEEEEEEvNT_6ParamsE) ;  /* 0xfffe498002007950 */ /* 0x004fea0003c3ffff */
        .weak           $__internal_37_$__cuda_sm70_votesync_ballot
        .type           $__internal_37_$__cuda_sm70_votesync_ballot,@function
        .size           $__internal_37_$__cuda_sm70_votesync_ballot,(.L_x_3275 - $__internal_37_$__cuda_sm70_votesync_ballot)
$__internal_37_$__cuda_sm70_votesync_ballot:
[----:B------:R-:W-:Y:S01]  /*1b680*/  ISETP.NE.U32.AND P0, PT, R0, 0x1, PT ;  /* 0x000000010000780c */ /* 0x000fe20003f05070 */
[----:B------:R-:W-:-:S04]  /*1b690*/  IMAD.MOV.U32 R3, RZ, RZ, -0x1 ;  /* 0xffffffffff037424 */ /* 0x000fc800078e00ff */
[----:B------:R-:W-:Y:S08]  /*1b6a0*/  WARPSYNC R3 ;  /* 0x0000000300007348 */ /* 0x000ff00003800000 */
[----:B------:R-:W-:-:S04]  /*1b6b0*/  VOTE.ANY R0, PT, !P0 ;  /* 0x0000000000007806 */ /* 0x000fc800040e0100 */
[----:B------:R-:W-:Y:S01]  /*1b6c0*/  LOP3.LUT R0, R0, R3, RZ, 0xc0, !PT ;  /* 0x0000000300007212 */ /* 0x000fe200078ec0ff */
[----:B------:R-:W-:-:S04]  /*1b6d0*/  IMAD.MOV.U32 R3, RZ, RZ, 0x0 ;  /* 0x00000000ff037424 */ /* 0x000fc800078e00ff */
[----:B------:R-:W-:Y:S05]  /*1b6e0*/  RET.REL.NODEC R2 `(_ZN7cutlass13device_kernelIN5flash19enable_sm80_to_sm89INS1_16FlashAttnFwdSm80INS1_25CollectiveMainloopFwdSm80ILi4ELi1ELb0EN4cute5tupleIJNS5_1CILi128EEENS7_ILi80EEENS7_ILi64EEEEEELi64ENS_6half_tEfNS_4arch4Sm80ELb0ELb1ELb0ELb1ELb0ELb0ELb1ELb1EEENS1_21CollectiveEpilogueFwdINS6_IJS8_SA_S9_EEENS6_IJNS7_ILi1EEESI_SI_EEESC_SE_Li128ELb1ELb1ELb1ELb0EEENS1_36VarlenDynamicPersistentTileSchedulerILi128ELi80ELi128ELi128ELb1ELb1ELb0ELb1ELb0ELb1EEEEEEEEEvNT_6ParamsE) ;  /* 0xfffe491002007950 */ /* 0x000fea0003c3ffff */
.L_x_2389:
        /* <DEDUP_REMOVED lines=9> */
.L_x_3275:


//--------------------- .text._ZN7cutlass13device_kernelIN5flash19enable_sm80_to_sm89INS1_16FlashAttnFwdSm80INS1_25CollectiveMainloopFwdSm80ILi4ELi1ELb0EN4cute5tupleIJNS5_1CILi128EEENS7_ILi80EEENS7_ILi64EEEEEELi64ENS_6half_tEfNS_4arch4Sm80ELb0ELb1ELb0ELb1ELb0ELb1ELb1ELb1EEENS1_21CollectiveEpilogueFwdINS6_IJS8_SA_S9_EEENS6_IJNS7_ILi1EEESI_SI_EEESC_SE_Li128ELb1ELb1ELb1ELb0EEENS1_36VarlenDynamicPersistentTileSchedulerILi128ELi80ELi128ELi128ELb1ELb1ELb0ELb1ELb0ELb1EEEEEEEEEvNT_6ParamsE --------------------------
	.section	.text._ZN7cutlass13device_kernelIN5flash19enable_sm80_to_sm89INS1_16FlashAttnFwdSm80INS1_25CollectiveMainloopFwdSm80ILi4ELi1ELb0EN4cute5tupleIJNS5_1CILi128EEENS7_ILi80EEENS7_ILi64EEEEEELi64ENS_6half_tEfNS_4arch4Sm80ELb0ELb1ELb0ELb1ELb0ELb1ELb1ELb1EEENS1_21CollectiveEpilogueFwdINS6_IJS8_SA_S9_EEENS6_IJNS7_ILi1EEESI_SI_EEESC_SE_Li128ELb1ELb1ELb1ELb0EEENS1_36VarlenDynamicPersistentTileSchedulerILi128ELi80ELi128ELi128ELb1ELb1ELb0ELb1ELb0ELb1EEEEEEEEEvNT_6ParamsE,"ax",@progbits
	.sectioninfo	@"SHI_REGISTERS=255"
	.align	128
.text._ZN7cutlass13device_kernelIN5flash19enable_sm80_to_sm89INS1_16FlashAttnFwdSm80INS1_25CollectiveMainloopFwdSm80ILi4ELi1ELb0EN4cute5tupleIJNS5_1CILi128EEENS7_ILi80EEENS7_ILi64EEEEEELi64ENS_6half_tEfNS_4arch4Sm80ELb0ELb1ELb0ELb1ELb0ELb1ELb1ELb1EEENS1_21CollectiveEpilogueFwdINS6_IJS8_SA_S9_EEENS6_IJNS7_ILi1EEESI_SI_EEESC_SE_Li128ELb1ELb1ELb1ELb0EEENS1_36VarlenDynamicPersistentTileSchedulerILi128ELi80ELi128ELi128ELb1ELb1ELb0ELb1ELb0ELb1EEEEEEEEEvNT_6ParamsE:
        .type           _ZN7cutlass13device_kernelIN5flash19enable_sm80_to_sm89INS1_16FlashAttnFwdSm80INS1_25CollectiveMainloopFwdSm80ILi4ELi1ELb0EN4cute5tupleIJNS5_1CILi128EEENS7_ILi80EEENS7_ILi64EEEEEELi64ENS_6half_tEfNS_4arch4Sm80ELb0ELb1ELb0ELb1ELb0ELb1ELb1ELb1EEENS1_21CollectiveEpilogueFwdINS6_IJS8_SA_S9_EEENS6_IJNS7_ILi1EEESI_SI_EEESC_SE_Li128ELb1ELb1ELb1ELb0EEENS1_36VarlenDynamicPersistentTileSchedulerILi128ELi80ELi128ELi128ELb1ELb1ELb0ELb1ELb0ELb1EEEEEEEEEvNT_6ParamsE,@function
        .size           _ZN7cutlass13device_kernelIN5flash19enable_sm80_to_sm89INS1_16FlashAttnFwdSm80INS1_25CollectiveMainloopFwdSm80ILi4ELi1ELb0EN4cute5tupleIJNS5_1CILi128EEENS7_ILi80EEENS7_ILi64EEEEEELi64ENS_6half_tEfNS_4arch4Sm80ELb0ELb1ELb0ELb1ELb0ELb1ELb1ELb1EEENS1_21CollectiveEpilogueFwdINS6_IJS8_SA_S9_EEENS6_IJNS7_ILi1EEESI_SI_EEESC_SE_Li128ELb1ELb1ELb1ELb0EEENS1_36VarlenDynamicPersistentTileSchedulerILi128ELi80ELi128ELi128ELb1ELb1ELb0ELb1ELb0ELb1EEEEEEEEEvNT_6ParamsE,(.L_x_3280 - _ZN7cutlass13device_kernelIN5flash19enable_sm80_to_sm89INS1_16FlashAttnFwdSm80INS1_25CollectiveMainloopFwdSm80ILi4ELi1ELb0EN4cute5tupleIJNS5_1CILi128EEENS7_ILi80EEENS7_ILi64EEEEEELi64ENS_6half_tEfNS_4arch4Sm80ELb0ELb1ELb0ELb1ELb0ELb1ELb1ELb1EEENS1_21CollectiveEpilogueFwdINS6_IJS8_SA_S9_EEENS6_IJNS7_ILi1EEESI_SI_EEESC_SE_Li128ELb1ELb1ELb1ELb0EEENS1_36VarlenDynamicPersistentTileSchedulerILi128ELi80ELi128ELi128ELb1ELb1ELb0ELb1ELb0ELb1EEEEEEEEEvNT_6ParamsE)
        .other          _ZN7cutlass13device_kernelIN5flash19enable_sm80_to_sm89INS1_16FlashAttnFwdSm80INS1_25CollectiveMainloopFwdSm80ILi4ELi1ELb0EN4cute5tupleIJNS5_1CILi128EEENS7_ILi80EEENS7_ILi64EEEEEELi64ENS_6half_tEfNS_4arch4Sm80ELb0ELb1ELb0ELb1ELb0ELb1ELb1ELb1EEENS1_21CollectiveEpilogueFwdINS6_IJS8_SA_S9_EEENS6_IJNS7_ILi1EEESI_SI_EEESC_SE_Li128ELb1ELb1ELb1ELb0EEENS1_36VarlenDynamicPersistentTileSchedulerILi128ELi80ELi128ELi128ELb1ELb1ELb0ELb1ELb0ELb1EEEEEEEEEvNT_6ParamsE,@"STO_CUDA_ENTRY STV_DEFAULT"
_ZN7cutlass13device_kernelIN5flash19enable_sm80_to_sm89INS1_16FlashAttnFwdSm80INS1_25CollectiveMainloopFwdSm80ILi4ELi1ELb0EN4cute5tupleIJNS5_1CILi128EEENS7_ILi80EEENS7_ILi64EEEEEELi64ENS_6half_tEfNS_4arch4Sm80ELb0ELb1ELb0ELb1ELb0ELb1ELb1ELb1EEENS1_21CollectiveEpilogueFwdINS6_IJS8_SA_S9_EEENS6_IJNS7_ILi1EEESI_SI_EEESC_SE_Li128ELb1ELb1ELb1ELb0EEENS1_36VarlenDynamicPersistentTileSchedulerILi128ELi80ELi128ELi128ELb1ELb1ELb0ELb1ELb0ELb1EEEEEEEEEvNT_6ParamsE:
        /* <DEDUP_REMOVED lines=54> */
.L_x_2395:
        /* <DEDUP_REMOVED lines=16> */
.L_x_2663:
        /* <DEDUP_REMOVED lines=16> */
.L_x_2664:
[----:B--2---:R-:W-:-:S05]  /*0560*/  IMAD R0, R0, c[0x0][0x538], RZ ;  /* 0x00014e0000007a24 */ /* 0x004fca00078e02ff */
[----:B------:R-:W-:-:S04]  /*0570*/  IADD3 R6, R0, R6, RZ ;  /* 0x0000000600067210 */ /* 0x000fc80007ffe0ff */
[----:B------:R-:W-:-:S13]  /*0580*/  ISETP.GT.AND P0, PT, R6, UR4, PT ;  /* 0x0000000406007c0c */ /* 0x000fda000bf04270 */
[----:B-1----:R-:W-:Y:S05]  /*0590*/  @!P0 BRA `(.L_x_2395) ;  /* 0xfffffdc000008947 */ /* 0x002fea000383ffff */
.L_x_2391:
[----:B------:R-:W-:-:S05]  /*05a0*/  IADD3 R12, -R0, R6, RZ ;  /* 0x00000006000c7210 */ /* 0x000fca0007ffe1ff */
[----:B------:R-:W-:-:S05]  /*05b0*/  IMAD R0, R4, c[0x0][0x538], R12 ;  /* 0x00014e0004007a24 */ /* 0x000fca00078e020c */
[----:B------:R-:W-:Y:S01]  /*05c0*/  ISETP.GT.AND P0, PT, R0, UR4, PT ;  /* 0x0000000400007c0c */ /* 0x000fe2000bf04270 */
[----:B------:R-:W-:-:S12]  /*05d0*/  BRA.DIV ~URZ, `(.L_x_2396) ;  /* 0x000236b27f007947 */ /* 0x000fd8000b800000 */
[----:B------:R-:W-:-:S04]  /*05e0*/  VOTE.ANY R6, PT, !P0 ;  /* 0x0000000000067806 */ /* 0x000fc800040e0100 */
.L_x_2665:
[----:B------:R-:W1:Y:S02]  /*05f0*/  POPC R0, R6 ;  /* 0x0000000600007309 */ /* 0x000e640000000000 */
[----:B-1----:R-:W-:-:S05]  /*0600*/  IADD3 R2, R0, R7, RZ ;  /* 0x0000000700027210 */ /* 0x002fca0007ffe0ff */
[----:B------:R1:W-:Y:S01]  /*0610*/  STL [R1+0x54], R2 ;  /* 0x0000540201007387 */ /* 0x0003e20000100800 */
[----:B------:R-:W-:Y:S05]  /*0620*/  BRA.DIV ~URZ, `(.L_x_2397) ;  /* 0x000236b27f007947 */ /* 0x000fea000b800000 */
[----:B------:R2:W3:Y:S01]  /*0630*/  SHFL.IDX PT, R13, R9, R0, 0x1f ;  /* 0x00001f00090d7589 */ /* 0x0004e200000e0000 */
[----:B------:R-:W-:-:S03]  /*0640*/  MOV R5, RZ ;  /* 0x000000ff00057202 */ /* 0x000fc60000000f00 */
[----:B------:R2:W4:Y:S04]  /*0650*/  SHFL.IDX PT, R9, R8, R0, 0x1f ;  /* 0x00001f0008097589 */ /* 0x00052800000e0000 */
.L_x_2666:
[----:B------:R-:W-:Y:S01]  /*0660*/  ISETP.NE.AND P0, PT, R6, RZ, PT ;  /* 0x000000ff0600720c */ /* 0x000fe20003f05270 */
[----:B------:R-:W-:-:S12]  /*0670*/  BSSY B0, `(.L_x_2398) ;  /* 0x0000005000007945 */ /* 0x000fd80003800000 */
[----:B------:R-:W-:Y:S05]  /*0680*/  @!P0 BRA `(.L_x_2399) ;  /* 0x0000003000008947 */ /* 0x000fea0003800000 */
[----:B------:R-:W-:Y:S01]  /*0690*/  IADD3 R10, R0, -0x1, RZ ;  /* 0xffffffff000a7810 */ /* 0x000fe20007ffe0ff */
[----:B------:R-:W-:Y:S05]  /*06a0*/  BRA.DIV ~URZ, `(.L_x_2400) ;  /* 0x000237127f007947 */ /* 0x000fea000b800000 */
[----:B------:R1:W2:Y:S02]  /*06b0*/  SHFL.IDX PT, R5, R4, R10, 0x1f ;  /* 0x00001f0a04057589 */ /* 0x0002a400000e0000 */
.L_x_2399:
[----:B------:R-:W-:Y:S05]  /*06c0*/  BSYNC B0 ;  /* 0x0000000000007941 */ /* 0x000fea0003800000 */
.L_x_2398:
        /* <DEDUP_REMOVED lines=69> */
.L_x_2402:
        /* <DEDUP_REMOVED lines=70> */
.L_x_2403:
[----:B------:R-:W-:Y:S05]  /*0f80*/  BSYNC B0 ;  /* 0x0000000000007941 */ /* 0x000fea0003800000 */
.L_x_2401:
[----:B------:R-:W-:-:S04]  /*0f90*/  LOP3.LUT R0, RZ, R0, RZ, 0x33, !PT ;  /* 0x00000000ff007212 */ /* 0x000fc800078e33ff */
[----:B------:R-:W-:-:S05]  /*0fa0*/  IADD3 R0, R0, R13, RZ ;  /* 0x0000000d00007210 */ /* 0x000fca0007ffe0ff */
[----:B------:R2:W-:Y:S01]  /*0fb0*/  STL [R1+0x4c], R0 ;  /* 0x00004c0001007387 */ /* 0x0005e20000100800 */
[----:B------:R-:W-:Y:S05]  /*0fc0*/  BRA `(.L_x_2404) ;  /* 0x0000006000007947 */ /* 0x000fea0003800000 */
.L_x_2392:
[----:B------:R-:W-:Y:S01]  /*0fd0*/  MOV R0, UR4 ;  /* 0x0000000400007c02 */ /* 0x000fe20008000f00 */
[----:B------:R-:W-:Y:S04]  /*0fe0*/  STL [R1+0x4c], RZ ;  /* 0x00004cff01007387 */ /* 0x000fe80000100800 */
[----:B------:R-:W-:Y:S04]  /*0ff0*/  STL [R1+0x50], RZ ;  /* 0x000050ff01007387 */ /* 0x000fe80000100800 */
[----:B------:R1:W-:Y:S02]  /*1000*/  STL [R1+0x48], R0 ;  /* 0x0000480001007387 */ /* 0x0003e40000100800 */
[----:B-1----:R-:W-:-:S05]  /*1010*/  MOV R0, c[0x0][0x53c] ;  /* 0x00014f0000007a02 */ /* 0x002fca0000000f00 */
[----:B------:R1:W-:Y:S02]  /*1020*/  STL [R1+0x54], R0 ;  /* 0x0000540001007387 */ /* 0x0003e40000100800 */
.L_x_2404:
        /* <DEDUP_REMOVED lines=8> */
.L_x_2390:
        /* <DEDUP_REMOVED lines=99> */
.L_x_2662:
        /* <DEDUP_REMOVED lines=38> */
.L_x_2405:
[----:B------:R-:W-:-:S04]  /*1940*/  ISETP.NE.U32.AND P0, PT, RZ, c[0x0][0x368], PT ;  /* 0x0000da00ff007a0c */ /* 0x000fc80003f05070 */
[----:B------:R-:W-:-:S13]  /*1950*/  ISETP.NE.AND.EX P0, PT, RZ, c[0x0][0x36c], PT, P0 ;  /* 0x0000db00ff007a0c */ /* 0x000fda0003f05300 */
[----:B------:R-:W-:Y:S05]  /*1960*/  @!P0 BRA `(.L_x_2406) ;  /* 0x0000003000008947 */ /* 0x000fea0003800000 */
[----:B-1----:R-:W-:-:S05]  /*1970*/  IMAD.WIDE R4, R31, R173, c[0x0][0x368] ;  /* 0x0000da001f047625 */ /* 0x002fca00078e02ad */
[----:B------:R1:W5:Y:S01]  /*1980*/  LDG.E R13, [R4.64] ;  /* 0x00000008040d7981 */ /* 0x000362000c1e1900 */
[----:B------:R-:W-:Y:S05]  /*1990*/  BRA `(.L_x_2407) ;  /* 0x0000005000007947 */ /* 0x000fea0003800000 */
.L_x_2406:
[----:B------:R-:W-:Y:S01]  /*19a0*/  MOV R13, c[0x0][0x1d0] ;  /* 0x00007400000d7a02 */ /* 0x000fe20000000f00 */
[----:B------:R-:W-:Y:S05]  /*19b0*/  @!P4 BRA `(.L_x_2407) ;  /* 0x000000300000c947 */ /* 0x000fea0003800000 */
[----:B-1----:R-:W2:Y:S04]  /*19c0*/  LDG.E R6, [R4.64] ;  /* 0x0000000804067981 */ /* 0x002ea8000c1e1900 */
[----:B------:R-:W2:Y:S02]  /*19d0*/  LDG.E R0, [R4.64+0x4] ;  /* 0x0000040804007981 */ /* 0x000ea4000c1e1900 */
[----:B--2---:R-:W-:Y:S02]  /*19e0*/  IADD3 R13, -R6, R0, RZ ;  /* 0x00000000060d7210 */ /* 0x004fe40007ffe1ff */
.L_x_2407:
        /* <DEDUP_REMOVED lines=48> */
.L_x_2410:
[----:B------:R-:W-:-:S13]  /*1cf0*/  ISETP.NE.AND P0, PT, R6, 0x1, PT ;  /* 0x000000010600780c */ /* 0x000fda0003f05270 */
[----:B------:R-:W-:-:S05]  /*1d00*/  @P0 IMAD.HI.U32 R2, R3, c[0x0][0x330], RZ ;  /* 0x0000cc0003020a27 */ /* 0x000fca00078e00ff */
[----:B------:R-:W-:Y:S02]  /*1d10*/  @P0 SHF.R.U32.HI R3, RZ, c[0x0][0x334], R2 ;  /* 0x0000cd00ff030a19 */ /* 0x000fe40000011602 */
.L_x_2411:
[----:B------:R-:W-:Y:S05]  /*1d20*/  BSYNC B0 ;  /* 0x0000000000007941 */ /* 0x000fea0003800000 */
.L_x_2409:
[----:B------:R-:W-:-:S05]  /*1d30*/  IMAD R3, R3, R6, c[0x0][0x32c] ;  /* 0x0000cb0003037624 */ /* 0x000fca00078e0206 */
[----:B------:R-:W-:-:S03]  /*1d40*/  IMNMX R4, R4, R3, PT ;  /* 0x0000000304047217 */ /* 0x000fc60003800200 */
.L_x_2408:
[----:B------:R-:W-:Y:S01]  /*1d50*/  IMAD.IADD R5, R7, 0x1, -R8 ;  /* 0x0000000107057824 */ /* 0x000fe200078e0a08 */
[----:B------:R-:W-:Y:S01]  /*1d60*/  IADD3 R4, R4, 0x4f, RZ ;  /* 0x0000004f04047810 */ /* 0x000fe20007ffe0ff */
[----:B------:R-:W-:-:S03]  /*1d70*/  @P2 IMAD.HI.U32 R3, R9, c[0x0][0x2c8], RZ ;  /* 0x0000b20009032a27 */ /* 0x000fc600078e00ff */
[----:B------:R1:W-:Y:S01]  /*1d80*/  STL [R1], R5 ;  /* 0x0000000501007387 */ /* 0x0003e20000100800 */
        /* <DEDUP_REMOVED lines=18> */
.L_x_2414:
[----:B------:R-:W-:-:S13]  /*1eb0*/  ISETP.NE.AND P0, PT, R6, 0x1, PT ;  /* 0x000000010600780c */ /* 0x000fda0003f05270 */
[----:B------:R-:W-:-:S05]  /*1ec0*/  @P0 IMAD.HI.U32 R4, R2, c[0x0][0x330], RZ ;  /* 0x0000cc0002040a27 */ /* 0x000fca00078e00ff */
[----:B------:R-:W-:Y:S02]  /*1ed0*/  @P0 SHF.R.U32.HI R2, RZ, c[0x0][0x334], R4 ;  /* 0x0000cd00ff020a19 */ /* 0x000fe40000011604 */
.L_x_2415:
[----:B------:R-:W-:Y:S05]  /*1ee0*/  BSYNC B0 ;  /* 0x0000000000007941 */ /* 0x000fea0003800000 */
.L_x_2413:
[----:B------:R-:W-:-:S05]  /*1ef0*/  IMAD R2, R2, c[0x0][0x32c], RZ ;  /* 0x0000cb0002027a24 */ /* 0x000fca00078e02ff */
[----:B------:R-:W-:-:S04]  /*1f00*/  IMNMX R3, R3, R2, !PT ;  /* 0x0000000203037217 */ /* 0x000fc80007800200 */
.L_x_2412:
        /* <DEDUP_REMOVED lines=47> */
.L_x_2417:
[----:B------:R-:W-:Y:S05]  /*2200*/  BSYNC B0 ;  /* 0x0000000000007941 */ /* 0x000fea0003800000 */
.L_x_2416:
        /* <DEDUP_REMOVED lines=297> */
.L_x_2453:
        /* <DEDUP_REMOVED lines=63> */
.L_x_2423:
[----:B------:R-:W-:Y:S05]  /*3890*/  BSYNC B0 ;  /* 0x0000000000007941 */ /* 0x000fea0003800000 */
.L_x_2422:
        /* <DEDUP_REMOVED lines=38> */
.L_x_2425:
[----:B------:R-:W-:Y:S05]  /*3b00*/  BSYNC B0 ;  /* 0x0000000000007941 */ /* 0x000fea0003800000 */
.L_x_2424:
        /* <DEDUP_REMOVED lines=37> */
.L_x_2427:
[----:B------:R-:W-:Y:S05]  /*3d60*/  BSYNC B0 ;  /* 0x0000000000007941 */ /* 0x000fea0003800000 */
.L_x_2426:
        /* <DEDUP_REMOVED lines=68> */
.L_x_2431:
[----:B------:R-:W-:Y:S05]  /*41b0*/  BSYNC B0 ;  /* 0x0000000000007941 */ /* 0x000fea0003800000 */
.L_x_2430:
        /* <DEDUP_REMOVED lines=55> */
.L_x_2429:
[----:B------:R-:W-:Y:S05]  /*4530*/  BSYNC B1 ;  /* 0x0000000000017941 */ /* 0x000fea0003800000 */
.L_x_2428:
        /* <DEDUP_REMOVED lines=56> */
.L_x_2435:
[----:B------:R-:W-:Y:S05]  /*48c0*/  BSYNC B0 ;  /* 0x0000000000007941 */ /* 0x000fea0003800000 */
.L_x_2434:
        /* <DEDUP_REMOVED lines=55> */
.L_x_2433:
[----:B------:R-:W-:Y:S05]  /*4c40*/  BSYNC B1 ;  /* 0x0000000000017941 */ /* 0x000fea0003800000 */
.L_x_2432:
        /* <DEDUP_REMOVED lines=55> */
.L_x_2438:
[----:B------:R-:W-:Y:S05]  /*4fc0*/  BSYNC B0 ;  /* 0x0000000000007941 */ /* 0x000fea0003800000 */
.L_x_2437:
        /* <DEDUP_REMOVED lines=56> */
.L_x_2421:
        /* <DEDUP_REMOVED lines=195> */
.L_x_2440:
[----:B---3--:R-:W-:Y:S05]  /*5f80*/  BSYNC B0 ;  /* 0x0000000000007941 */ /* 0x008fea0003800000 */
.L_x_2439:
        /* <DEDUP_REMOVED lines=115> */
.L_x_2442:
[----:B------:R-:W-:Y:S05]  /*66c0*/  BSYNC B0 ;  /* 0x0000000000007941 */ /* 0x000fea0003800000 */
.L_x_2441:
        /* <DEDUP_REMOVED lines=116> */
.L_x_2420:
        /* <DEDUP_REMOVED lines=11> */
.L_x_2444:
[----:B------:R-:W-:Y:S05]  /*6ec0*/  BSYNC B0 ;  /* 0x0000000000007941 */ /* 0x000fea0003800000 */
.L_x_2443:
        /* <DEDUP_REMOVED lines=8> */
.L_x_2446:
[----:B------:R-:W-:Y:S05]  /*6f50*/  BSYNC B0 ;  /* 0x0000000000007941 */ /* 0x000fea0003800000 */
.L_x_2445:
[----:B------:R-:W-:Y:S11]  /*6f60*/  ISETP.GE.AND P0, PT, R141, R2, PT ;  /* 0x000000028d00720c */ /* 0x000ff60003f06270 */
[----:B------:R-:W-:Y:S02]  /*6f70*/  @!UPT UIADD3 URZ, URZ, URZ, URZ ;  /* 0x0000003f3f3ff290 */ /* 0x000fe4000fffe03f */
[----:B------:R-:W-:-:S05]  /*6f80*/  @P0 BRA `(.L_x_2436) ;  /* 0x0000004000000947 */ /* 0x000fca0003800000 */
[----:B-1----:R-:W1:Y:S04]  /*6f90*/  @!P6 LDS.128 R8, [R81+0x4800] ;  /* 0x004800005108e984 */ /* 0x002e680000000c00 */
[----:B------:R-:W2:Y:S04]  /*6fa0*/  @!P1 LDS.128 R4, [R82+0x4800] ;  /* 0x0048000052049984 */ /* 0x000ea80000000c00 */
[----:B-1----:R1:W-:Y:S04]  /*6fb0*/  @!P6 STG.E.128 [R64.64], R8 ;  /* 0x000000084000e986 */ /* 0x0023e8000c101d08 */
[----:B--2---:R1:W-:Y:S02]  /*6fc0*/  @!P1 STG.E.128 [R64.64+0x40], R4 ;  /* 0x0000400440009986 */ /* 0x0043e4000c101d08 */
.L_x_2436:
[----:B------:R-:W-:Y:S05]  /*6fd0*/  BSYNC B2 ;  /* 0x0000000000027941 */ /* 0x000fea0003800000 */
.L_x_2419:
        /* <DEDUP_REMOVED lines=95> */
.L_x_2448:
[----:B-1----:R-:W-:Y:S05]  /*75d0*/  BSYNC B0 ;  /* 0x0000000000007941 */ /* 0x002fea0003800000 */
.L_x_2447:
        /* <DEDUP_REMOVED lines=22> */
.L_x_2450:
[----:B------:R-:W-:Y:S05]  /*7740*/  BSYNC B0 ;  /* 0x0000000000007941 */ /* 0x000fea0003800000 */
.L_x_2449:
        /* <DEDUP_REMOVED lines=22> */
.L_x_2452:
[----:B------:R-:W-:Y:S05]  /*78b0*/  BSYNC B0 ;  /* 0x0000000000007941 */ /* 0x000fea0003800000 */
.L_x_2451:
        /* <DEDUP_REMOVED lines=33> */
.L_x_2418:
        /* <DEDUP_REMOVED lines=26> */
.L_x_2456:
[----:B------:R-:W-:-:S13]  /*7c70*/  ISETP.NE.AND P0, PT, R4, 0x1, PT ;  /* 0x000000010400780c */ /* 0x000fda0003f05270 */
[----:B------:R-:W-:-:S05]  /*7c80*/  @P0 IMAD.HI.U32 R0, R2, c[0x0][0x330], RZ ;  /* 0x0000cc0002000a27 */ /* 0x000fca00078e00ff */
[----:B------:R-:W-:Y:S02]  /*7c90*/  @P0 SHF.R.U32.HI R2, RZ, c[0x0][0x334], R0 ;  /* 0x0000cd00ff020a19 */ /* 0x000fe40000011600 */
.L_x_2457:
[----:B------:R-:W-:Y:S05]  /*7ca0*/  BSYNC B0 ;  /* 0x0000000000007941 */ /* 0x000fea0003800000 */
.L_x_2455:
[----:B------:R-:W-:-:S05]  /*7cb0*/  IMAD R2, R2, R4, c[0x0][0x32c] ;  /* 0x0000cb0002027624 */ /* 0x000fca00078e0204 */
[----:B------:R-:W-:-:S03]  /*7cc0*/  IMNMX R3, R3, R2, PT ;  /* 0x0000000203037217 */ /* 0x000fc60003800200 */
.L_x_2454:
[----:B------:R-:W2:Y:S01]  /*7cd0*/  LDL R4, [R1] ;  /* 0x0000000001047983 */ /* 0x000ea20000100800 */
        /* <DEDUP_REMOVED lines=21> */
.L_x_2460:
[----:B------:R-:W-:-:S04]  /*7e30*/  MOV R3, c[0x0][0x32c] ;  /* 0x0000cb0000037a02 */ /* 0x000fc80000000f00 */
[----:B------:R-:W-:-:S13]  /*7e40*/  ISETP.NE.AND P0, PT, R3, 0x1, PT ;  /* 0x000000010300780c */ /* 0x000fda0003f05270 */
[----:B------:R-:W-:-:S05]  /*7e50*/  @P0 IMAD.HI.U32 R3, R0, c[0x0][0x330], RZ ;  /* 0x0000cc0000030a27 */ /* 0x000fca00078e00ff */
[----:B------:R-:W-:Y:S02]  /*7e60*/  @P0 SHF.R.U32.HI R0, RZ, c[0x0][0x334], R3 ;  /* 0x0000cd00ff000a19 */ /* 0x000fe40000011603 */
.L_x_2461:
[----:B------:R-:W-:Y:S05]  /*7e70*/  BSYNC B0 ;  /* 0x0000000000007941 */ /* 0x000fea0003800000 */
.L_x_2459:
[----:B------:R-:W-:-:S05]  /*7e80*/  IMAD R0, R0, c[0x0][0x32c], RZ ;  /* 0x0000cb0000007a24 */ /* 0x000fca00078e02ff */
[----:B------:R-:W-:-:S05]  /*7e90*/  IMNMX R2, R2, R0, !PT ;  /* 0x0000000002027217 */ /* 0x000fca0007800200 */
.L_x_2458:
        /* <DEDUP_REMOVED lines=37> */
.L_x_2463:
[----:B------:R-:W-:Y:S05]  /*80f0*/  BSYNC B0 ;  /* 0x0000000000007941 */ /* 0x000fea0003800000 */
.L_x_2462:
        /* <DEDUP_REMOVED lines=38> */
[----:B------:R-:W-:-:S05]  /*8360*/  IMAD.IADD R0, R240, 0x1, R0 ;  /* 0x00000001f0007824 */ /* 0x000fca00078e0200 */
        /* <DEDUP_REMOVED lines=12> */
[----:B--2---:R-:W-:-:S05]  /*8430*/  @P1 IMAD.WIDE R2, R17, R2, c[0x0][0x340] ;  /* 0x0000d00011021625 */ /* 0x004fca00078e0202 */
        /* <DEDUP_REMOVED lines=78> */
.L_x_2667:
[----:B------:R-:W-:Y:S05]  /*8920*/  BRA.DIV ~URZ, `(.L_x_2466) ;  /* 0x0001b5627f007947 */ /* 0x000fea000b800000 */
[----:B-1----:R1:W4:Y:S02]  /*8930*/  SHFL.IDX PT, R2, R6, RZ, 0x181f ;  /* 0x00181fff06027589 */ /* 0x00232400000e0000 */
.L_x_2668:
        /* <DEDUP_REMOVED lines=11> */
.L_x_2468:
[----:B------:R-:W-:Y:S05]  /*89f0*/  BSYNC B0 ;  /* 0x0000000000007941 */ /* 0x000fea0003800000 */
.L_x_2467:
[----:B------:R-:W-:Y:S05]  /*8a00*/  BRA.DIV ~URZ, `(.L_x_2469) ;  /* 0x0001b4f27f007947 */ /* 0x000fea000b800000 */
[----:B---3--:R3:W1:Y:S04]  /*8a10*/  SHFL.IDX PT, R7, R5, 0x1, 0x181f ;  /* 0x00381f0005077f89 */ /* 0x00866800000e0000 */
[----:B--2-4-:R3:W2:Y:S02]  /*8a20*/  SHFL.IDX PT, R2, R6, 0x1, 0x181f ;  /* 0x00381f0006027f89 */ /* 0x0146a400000e0000 */
.L_x_2669:
        /* <DEDUP_REMOVED lines=10> */
.L_x_2471:
[----:B------:R-:W-:Y:S05]  /*8ad0*/  BSYNC B0 ;  /* 0x0000000000007941 */ /* 0x000fea0003800000 */
.L_x_2470:
[----:B------:R-:W-:Y:S05]  /*8ae0*/  BRA.DIV ~URZ, `(.L_x_2472) ;  /* 0x0001b4e27f007947 */ /* 0x000fea000b800000 */
[----:B-1----:R1:W4:Y:S02]  /*8af0*/  SHFL.IDX PT, R7, R5, 0x2, 0x181f ;  /* 0x00581f0005077f89 */ /* 0x00232400000e0000 */
.L_x_2670:
[----:B------:R-:W-:Y:S05]  /*8b00*/  BRA.DIV ~URZ, `(.L_x_2473) ;  /* 0x0001b5327f007947 */ /* 0x000fea000b800000 */
[----:B--2---:R2:W1:Y:S02]  /*8b10*/  SHFL.IDX PT, R2, R6, 0x2, 0x181f ;  /* 0x00581f0006027f89 */ /* 0x00446400000e0000 */
.L_x_2671:
        /* <DEDUP_REMOVED lines=10> */
.L_x_2475:
[----:B------:R-:W-:Y:S05]  /*8bc0*/  BSYNC B0 ;  /* 0x0000000000007941 */ /* 0x000fea0003800000 */
.L_x_2474:
[----:B------:R-:W-:Y:S05]  /*8bd0*/  BRA.DIV ~URZ, `(.L_x_2476) ;  /* 0x0001b4d27f007947 */ /* 0x000fea000b800000 */
[----:B----4-:R4:W2:Y:S04]  /*8be0*/  SHFL.IDX PT, R7, R5, 0x3, 0x181f ;  /* 0x00781f0005077f89 */ /* 0x0108a800000e0000 */
[----:B-1----:R4:W1:Y:S02]  /*8bf0*/  SHFL.IDX PT, R2, R6, 0x3, 0x181f ;  /* 0x00781f0006027f89 */ /* 0x00286400000e0000 */
.L_x_2672:
        /* <DEDUP_REMOVED lines=10> */
.L_x_2478:
[----:B------:R-:W-:Y:S05]  /*8ca0*/  BSYNC B0 ;  /* 0x0000000000007941 */ /* 0x000fea0003800000 */
.L_x_2477:
[----:B------:R-:W-:Y:S05]  /*8cb0*/  BRA.DIV ~URZ, `(.L_x_2479) ;  /* 0x0001b4c27f007947 */ /* 0x000fea000b800000 */
[----:B--2---:R2:W3:Y:S02]  /*8cc0*/  SHFL.IDX PT, R7, R5, 0x4, 0x181f ;  /* 0x00981f0005077f89 */ /* 0x0044e400000e0000 */
.L_x_2673:
[----:B------:R-:W-:Y:S05]  /*8cd0*/  BRA.DIV ~URZ, `(.L_x_2480) ;  /* 0x0001b5127f007947 */ /* 0x000fea000b800000 */
[----:B-1----:R1:W2:Y:S02]  /*8ce0*/  SHFL.IDX PT, R2, R6, 0x4, 0x181f ;  /* 0x00981f0006027f89 */ /* 0x0022a400000e0000 */
.L_x_2674:
        /* <DEDUP_REMOVED lines=10> */
.L_x_2482:
[----:B------:R-:W-:Y:S05]  /*8d90*/  BSYNC B0 ;  /* 0x0000000000007941 */ /* 0x000fea0003800000 */
.L_x_2481:
[----:B------:R-:W-:Y:S05]  /*8da0*/  BRA.DIV ~URZ, `(.L_x_2483) ;  /* 0x0001b4b27f007947 */ /* 0x000fea000b800000 */
[----:B---3--:R3:W1:Y:S04]  /*8db0*/  SHFL.IDX PT, R7, R5, 0x5, 0x181f ;  /* 0x00b81f0005077f89 */ /* 0x00866800000e0000 */
[----:B--2---:R3:W2:Y:S02]  /*8dc0*/  SHFL.IDX PT, R2, R6, 0x5, 0x181f ;  /* 0x00b81f0006027f89 */ /* 0x0046a400000e0000 */
.L_x_2675:
        /* <DEDUP_REMOVED lines=10> */
.L_x_2485:
[----:B------:R-:W-:Y:S05]  /*8e70*/  BSYNC B0 ;  /* 0x0000000000007941 */ /* 0x000fea0003800000 */
.L_x_2484:
[----:B------:R-:W-:Y:S05]  /*8e80*/  BRA.DIV ~URZ, `(.L_x_2486) ;  /* 0x0001b4a27f007947 */ /* 0x000fea000b800000 */
[----:B-1----:R1:W3:Y:S02]  /*8e90*/  SHFL.IDX PT, R7, R5, 0x6, 0x181f ;  /* 0x00d81f0005077f89 */ /* 0x0022e400000e0000 */
.L_x_2676:
[----:B------:R-:W-:Y:S05]  /*8ea0*/  BRA.DIV ~URZ, `(.L_x_2487) ;  /* 0x0001b4f27f007947 */ /* 0x000fea000b800000 */
[----:B--2---:R2:W1:Y:S02]  /*8eb0*/  SHFL.IDX PT, R2, R6, 0x6, 0x181f ;  /* 0x00d81f0006027f89 */ /* 0x00446400000e0000 */
.L_x_2677:
        /* <DEDUP_REMOVED lines=10> */
.L_x_2489:
[----:B------:R-:W-:Y:S05]  /*8f60*/  BSYNC B0 ;  /* 0x0000000000007941 */ /* 0x000fea0003800000 */
.L_x_2488:
[----:B------:R-:W-:Y:S05]  /*8f70*/  BRA.DIV ~URZ, `(.L_x_2490) ;  /* 0x0001b4927f007947 */ /* 0x000fea000b800000 */
[----:B-1-34-:R-:W1:Y:S04]  /*8f80*/  SHFL.IDX PT, R5, R5, 0x7, 0x181f ;  /* 0x00f81f0005057f89 */ /* 0x01ae6800000e0000 */
[----:B------:R3:W4:Y:S02]  /*8f90*/  SHFL.IDX PT, R3, R6, 0x7, 0x181f ;  /* 0x00f81f0006037f89 */ /* 0x00072400000e0000 */
.L_x_2678:
[----:B--23--:R-:W2:Y:S01]  /*8fa0*/  LDL.LU R6, [R1+0x40] ;  /* 0x0000400001067983 */ /* 0x00cea20000300800 */
        /* <DEDUP_REMOVED lines=15> */
[----:B------:R-:W3:Y:S04]  /*90a0*/  LDL R8, [R1+0x3c] ;  /* 0x00003c0001087983 */ /* 0x000ee80000100800 */
[----:B-1----:R-:W4:Y:S01]  /*90b0*/  LDL.64 R6, [R1+0x30] ;  /* 0x0000300001067983 */ /* 0x002f220000100a00 */
[----:B------:R-:W-:Y:S01]  /*90c0*/  IMAD.MOV.U32 R72, RZ, RZ, -0x50 ;  /* 0xffffffb0ff487424 */ /* 0x000fe200078e00ff */
[----:B------:R-:W-:-:S03]  /*90d0*/  SHF.R.S32.HI R84, RZ, 0x1f, R176 ;  /* 0x0000001fff547819 */ /* 0x000fc600000114b0 */
[----:B------:R-:W-:Y:S02]  /*90e0*/  IMAD R72, R226, R72, 0x50 ;  /* 0x00000050e2487424 */ /* 0x000fe400078e0248 */
[----:B------:R-:W-:Y:S02]  /*90f0*/  IMAD R4, R84, c[0x0][0x1e0], RZ ;  /* 0x0000780054047a24 */ /* 0x000fe400078e02ff */
[----:B------:R-:W-:-:S04]  /*9100*/  IMAD.WIDE.U32 R2, R176, c[0x0][0x1e0], RZ ;  /* 0x00007800b0027a25 */ /* 0x000fc800078e00ff */
[----:B------:R-:W-:-:S04]  /*9110*/  IMAD R4, R176, c[0x0][0x1e4], R4 ;  /* 0x00007900b0047a24 */ /* 0x000fc800078e0204 */
[----:B------:R-:W-:Y:S02]  /*9120*/  IMAD.IADD R3, R3, 0x1, R4 ;  /* 0x0000000103037824 */ /* 0x000fe400078e0204 */
[----:B------:R-:W-:Y:S02]  /*9130*/  IMAD.MOV.U32 R177, RZ, RZ, c[0x0][0x1e0] ;  /* 0x00007800ffb17624 */ /* 0x000fe400078e00ff */
[----:B------:R-:W-:Y:S01]  /*9140*/  IMAD.MOV.U32 R180, RZ, RZ, c[0x0][0x1e4] ;  /* 0x00007900ffb47624 */ /* 0x000fe200078e00ff */
[----:B------:R-:W-:Y:S01]  /*9150*/  BSSY B0, `(.L_x_2491) ;  /* 0x000002c000007945 */ /* 0x000fe20003800000 */
[----:B------:R-:W-:Y:S01]  /*9160*/  BAR.SYNC.DEFER_BLOCKING 0x0 ;  /* 0x0000000000007b1d */ /* 0x000fe20000010000 */
[----:B--2---:R-:W-:-:S04]  /*9170*/  IADD3 R73, R72, R190, -R139 ;  /* 0x000000be48497210 */ /* 0x004fc80007ffe88b */
[C---:B------:R-:W-:Y:S01]  /*9180*/  ISETP.GE.AND P0, PT, R73.reuse, 0x1, PT ;  /* 0x000000014900780c */ /* 0x040fe20003f06270 */
[----:B---3--:R-:W-:Y:S02]  /*9190*/  IMAD.MOV.U32 R179, RZ, RZ, R8 ;  /* 0x000000ffffb37224 */ /* 0x008fe400078e0008 */
[----:B----4-:R-:W-:Y:S01]  /*91a0*/  IMAD.MOV.U32 R178, RZ, RZ, R6 ;  /* 0x000000ffffb27224 */ /* 0x010fe200078e0006 */
[----:B------:R-:W-:-:S03]  /*91b0*/  ISETP.GE.AND P3, PT, R73, 0x11, PT ;  /* 0x000000114900780c */ /* 0x000fc60003f66270 */
[----:B------:R-:W-:-:S04]  /*91c0*/  IMAD.WIDE.U32 R4, R2, 0x50, R178 ;  /* 0x0000005002047825 */ /* 0x000fc800078e00b2 */
[----:B------:R-:W-:Y:S02]  /*91d0*/  IMAD R2, R3, 0x50, RZ ;  /* 0x0000005003027824 */ /* 0x000fe400078e02ff */
[C---:B------:R-:W-:Y:S02]  /*91e0*/  @P0 LEA R6, P1, R4.reuse, c[0x0][0x1c8], 0x1 ;  /* 0x0000720004060a11 */ /* 0x040fe400078208ff */
[----:B------:R-:W-:Y:S01]  /*91f0*/  IMAD.IADD R3, R5, 0x1, R2 ;  /* 0x0000000105037824 */ /* 0x000fe200078e0202 */
[----:B------:R-:W-:Y:S02]  /*9200*/  ISETP.GE.AND P2, PT, R73, 0x21, PT ;  /* 0x000000214900780c */ /* 0x000fe40003f46270 */
[----:B------:R-:W-:Y:S02]  /*9210*/  @P3 LEA R2, P4, R177, R4, 0x4 ;  /* 0x00000004b1023211 */ /* 0x000fe400078820ff */
        /* <DEDUP_REMOVED lines=31> */
.L_x_2492:
[----:B------:R-:W-:Y:S05]  /*9410*/  BSYNC B0 ;  /* 0x0000000000007941 */ /* 0x000fea0003800000 */
.L_x_2491:
        /* <DEDUP_REMOVED lines=8> */
.L_x_2493:
        /* <DEDUP_REMOVED lines=68> */
.L_x_2497:
[----:B--2---:R-:W-:Y:S05]  /*98e0*/  BSYNC B0 ;  /* 0x0000000000007941 */ /* 0x004fea0003800000 */
.L_x_2496:
        /* <DEDUP_REMOVED lines=49> */
.L_x_2499:
[----:B--2---:R-:W-:Y:S05]  /*9c00*/  BSYNC B0 ;  /* 0x0000000000007941 */ /* 0x004fea0003800000 */
.L_x_2498:
        /* <DEDUP_REMOVED lines=51> */
.L_x_2501:
[----:B----4-:R-:W-:Y:S05]  /*9f40*/  BSYNC B0 ;  /* 0x0000000000007941 */ /* 0x010fea0003800000 */
.L_x_2500:
        /* <DEDUP_REMOVED lines=49> */
.L_x_2503:
[----:B-1--4-:R-:W-:Y:S05]  /*a260*/  BSYNC B0 ;  /* 0x0000000000007941 */ /* 0x012fea0003800000 */
.L_x_2502:
        /* <DEDUP_REMOVED lines=67> */
.L_x_2507:
[----:B------:R-:W-:Y:S05]  /*a6a0*/  BSYNC B0 ;  /* 0x0000000000007941 */ /* 0x000fea0003800000 */
.L_x_2506:
        /* <DEDUP_REMOVED lines=44> */
.L_x_2505:
[----:B------:R-:W-:Y:S05]  /*a970*/  BSYNC B1 ;  /* 0x0000000000017941 */ /* 0x000fea0003800000 */
.L_x_2504:
        /* <DEDUP_REMOVED lines=48> */
.L_x_2511:
[----:B------:R-:W-:Y:S05]  /*ac80*/  BSYNC B0 ;  /* 0x0000000000007941 */ /* 0x000fea0003800000 */
.L_x_2510:
        /* <DEDUP_REMOVED lines=44> */
.L_x_2509:
[----:B------:R-:W-:Y:S05]  /*af50*/  BSYNC B1 ;  /* 0x0000000000017941 */ /* 0x000fea0003800000 */
.L_x_2508:
        /* <DEDUP_REMOVED lines=48> */
.L_x_2515:
[----:B------:R-:W-:Y:S05]  /*b260*/  BSYNC B0 ;  /* 0x0000000000007941 */ /* 0x000fea0003800000 */
.L_x_2514:
        /* <DEDUP_REMOVED lines=44> */
.L_x_2513:
[----:B------:R-:W-:Y:S05]  /*b530*/  BSYNC B1 ;  /* 0x0000000000017941 */ /* 0x000fea0003800000 */
.L_x_2512:
        /* <DEDUP_REMOVED lines=47> */
.L_x_2518:
[----:B------:R-:W-:Y:S05]  /*b830*/  BSYNC B0 ;  /* 0x0000000000007941 */ /* 0x000fea0003800000 */
.L_x_2517:
        /* <DEDUP_REMOVED lines=45> */
.L_x_2495:
        /* <DEDUP_REMOVED lines=75> */
.L_x_2520:
[----:B---3--:R-:W-:Y:S05]  /*bfc0*/  BSYNC B0 ;  /* 0x0000000000007941 */ /* 0x008fea0003800000 */
.L_x_2519:
        /* <DEDUP_REMOVED lines=74> */
.L_x_2522:
[----:B---3--:R-:W-:Y:S05]  /*c470*/  BSYNC B0 ;  /* 0x0000000000007941 */ /* 0x008fea0003800000 */
.L_x_2521:
        /* <DEDUP_REMOVED lines=114> */
.L_x_2524:
[----:B------:R-:W-:Y:S05]  /*cba0*/  BSYNC B0 ;  /* 0x0000000000007941 */ /* 0x000fea0003800000 */
.L_x_2523:
        /* <DEDUP_REMOVED lines=95> */
.L_x_2526:
[----:B------:R-:W-:Y:S05]  /*d1a0*/  BSYNC B0 ;  /* 0x0000000000007941 */ /* 0x000fea0003800000 */
.L_x_2525:
        /* <DEDUP_REMOVED lines=95> */
.L_x_2528:
[----:B------:R-:W-:Y:S05]  /*d7a0*/  BSYNC B0 ;  /* 0x0000000000007941 */ /* 0x000fea0003800000 */
.L_x_2527:
        /* <DEDUP_REMOVED lines=101> */
.L_x_2516:
[----:B------:R-:W-:Y:S05]  /*de00*/  BSYNC B2 ;  /* 0x0000000000027941 */ /* 0x000fea0003800000 */
.L_x_2494:
[----:B------:R-:W2:Y:S01]  /*de10*/  LDL R66, [R1+0x38] ;  /* 0x0000380001427983 */ /* 0x000ea20000100800 */
[----:B------:R-:W-:-:S04]  /*de20*/  DEPBAR.LE SB0, 0x0 ;  /* 0x000080000000791a */ /* 0x000fc80000000000 */
[----:B------:R-:W4:Y:S01]  /*de30*/  LDL.64 R64, [R1+0x28] ;  /* 0x0000280001407983 */ /* 0x000f220000100a00 */
[----:B------:R-:W-:Y:S01]  /*de40*/  IMAD R0, R84, c[0x0][0x208], RZ ;  /* 0x0000820054007a24 */ /* 0x000fe200078e02ff */
[----:B------:R-:W-:Y:S01]  /*de50*/  ULDC.64 UR4, c[0x0][0x208] ;  /* 0x0000820000047ab9 */ /* 0x000fe20000000a00 */
[----:B------:R-:W-:Y:S01]  /*de60*/  IMAD.WIDE.U32 R2, R176, c[0x0][0x208], RZ ;  /* 0x00008200b0027a25 */ /* 0x000fe200078e00ff */
[----:B------:R-:W-:Y:S01]  /*de70*/  BAR.SYNC.DEFER_BLOCKING 0x0 ;  /* 0x0000000000007b1d */ /* 0x000fe20000010000 */
[----:B------:R-:W-:Y:S01]  /*de80*/  USHF.L.U32 UR7, UR4, 0x5, URZ ;  /* 0x0000000504077899 */ /* 0x000fe2000800063f */
[----:B------:R-:W-:Y:S01]  /*de90*/  ISETP.GE.AND P1, PT, R136, c[0x0][0x1d4], PT ;  /* 0x0000750088007a0c */ /* 0x000fe20003f26270 */
[----:B------:R-:W-:-:S03]  /*dea0*/  IMAD R0, R176, c[0x0][0x20c], R0 ;  /* 0x00008300b0007a24 */ /* 0x000fc600078e0200 */
[----:B------:R-:W-:Y:S01]  /*deb0*/  UMOV UR6, 0x5 ;  /* 0x0000000500067882 */ /* 0x000fe20000000000 */
[----:B------:R-:W-:Y:S01]  /*dec0*/  IMAD.IADD R0, R3, 0x1, R0 ;  /* 0x0000000103007824 */ /* 0x000fe200078e0200 */
[----:B------:R-:W-:Y:S01]  /*ded0*/  USHF.L.U64.HI UR5, UR4, UR6, UR5 ;  /* 0x0000000604057299 */ /* 0x000fe20008010205 */
[C---:B------:R-:W-:Y:S01]  /*dee0*/  ISETP.LT.OR P3, PT, R73.reuse, 0x1, P1 ;  /* 0x000000014900780c */ /* 0x040fe20000f61670 */
        /* <DEDUP_REMOVED lines=9> */
[----:B------:R-:W3:Y:S04]  /*df80*/  LDSM.16.M88.4 R4, [R211+0x2000] ;  /* 0x00200000d304783b */ /* 0x000ee80000000200 */
        /* <DEDUP_REMOVED lines=12> */
[----:B------:R-:W-:Y:S08]  /*e050*/  HMMA.16816.F32 R84, R8, R30, RZ ;  /* 0x0000001e0854723c */ /* 0x000ff000000018ff */
[C---:B---3--:R-:W-:Y:S08]  /*e060*/  HMMA.16816.F32 R40, R4.reuse, R16, RZ ;  /* 0x000000100428723c */ /* 0x048ff000000018ff */
[C---:B------:R-:W-:Y:S08]  /*e070*/  HMMA.16816.F32 R44, R4.reuse, R12, RZ ;  /* 0x0000000c042c723c */ /* 0x040ff000000018ff */
[C---:B------:R-:W-:Y:S08]  /*e080*/  HMMA.16816.F32 R48, R4.reuse, R20, RZ ;  /* 0x000000140430723c */ /* 0x040ff000000018ff */
[C---:B------:R-:W-:Y:S08]  /*e090*/  HMMA.16816.F32 R76, R4.reuse, R24, RZ ;  /* 0x00000018044c723c */ /* 0x040ff000000018ff */
[C---:B------:R-:W-:Y:S08]  /*e0a0*/  HMMA.16816.F32 R52, R4.reuse, R28, RZ ;  /* 0x0000001c0434723c */ /* 0x040ff000000018ff */
[C---:B------:R-:W-:Y:S08]  /*e0b0*/  HMMA.16816.F32 R60, R4.reuse, R18, RZ ;  /* 0x00000012043c723c */ /* 0x040ff000000018ff */
[C---:B------:R-:W-:Y:S08]  /*e0c0*/  HMMA.16816.F32 R68, R4.reuse, R14, RZ ;  /* 0x0000000e0444723c */ /* 0x040ff000000018ff */
[C---:B------:R-:W-:Y:S01]  /*e0d0*/  HMMA.16816.F32 R96, R4.reuse, R22, RZ ;  /* 0x000000160460723c */ /* 0x040fe200000018ff */
[----:B------:R-:W-:Y:S07]  /*e0e0*/  LDSM.16.M88.4 R20, [R216] ;  /* 0x00000000d814783b */ /* 0x000fee0000000200 */
[C---:B------:R-:W-:Y:S01]  /*e0f0*/  HMMA.16816.F32 R112, R4.reuse, R26, RZ ;  /* 0x0000001a0470723c */ /* 0x040fe200000018ff */
[----:B------:R-:W-:Y:S07]  /*e100*/  LDSM.16.M88.4 R24, [R217] ;  /* 0x00000000d918783b */ /* 0x000fee0000000200 */
[----:B------:R-:W-:Y:S01]  /*e110*/  HMMA.16816.F32 R108, R4, R30, RZ ;  /* 0x0000001e046c723c */ /* 0x000fe200000018ff */
[----:B------:R-:W1:Y:S07]  /*e120*/  LDSM.16.M88.4 R4, [R214+0x2000] ;  /* 0x00200000d604783b */ /* 0x000e6e0000000200 */
[C---:B-1----:R-:W-:Y:S08]  /*e130*/  HMMA.16816.F32 R152, R4.reuse, R20, R52 ;  /* 0x000000140498723c */ /* 0x042ff00000001834 */
[----:B------:R-:W-:Y:S01]  /*e140*/  HMMA.16816.F32 R80, R4, R56, R40 ;  /* 0x000000380450723c */ /* 0x000fe20000001828 */
[----:B--2---:R-:W-:-:S07]  /*e150*/  IMAD.MOV.U32 R9, RZ, RZ, R66 ;  /* 0x000000ffff097224 */ /* 0x004fce00078e0042 */
[----:B------:R-:W-:Y:S01]  /*e160*/  HMMA.16816.F32 R28, R4, R32, R48 ;  /* 0x00000020041c723c */ /* 0x000fe20000001830 */
[----:B----4-:R-:W-:-:S04]  /*e170*/  IMAD.MOV.U32 R8, RZ, RZ, R64 ;  /* 0x000000ffff087224 */ /* 0x010fc800078e0040 */
[----:B------:R-:W-:-:S03]  /*e180*/  IMAD.WIDE.U32 R2, R2, 0x50, R8 ;  /* 0x0000005002027825 */ /* 0x000fc600078e0008 */
[----:B------:R-:W-:Y:S01]  /*e190*/  HMMA.16816.F32 R64, R4, R36, R44 ;  /* 0x000000240440723c */ /* 0x000fe2000000182c */
[----:B------:R-:W1:Y:S01]  /*e1a0*/  LDSM.16.M88.4 R8, [R214] ;  /* 0x00000000d608783b */ /* 0x000e620000000200 */
[----:B------:R-:W-:Y:S01]  /*e1b0*/  IMAD.IADD R0, R3, 0x1, R0 ;  /* 0x0000000103007824 */ /* 0x000fe200078e0200 */
[----:B------:R-:W-:-:S04]  /*e1c0*/  LEA R16, P0, R2, c[0x0][0x1f8], 0x1 ;  /* 0x00007e0002107a11 */ /* 0x000fc800078008ff */
[----:B------:R-:W-:Y:S01]  /*e1d0*/  IADD3 R14, P2, R16, UR7, RZ ;  /* 0x00000007100e7c10 */ /* 0x000fe2000ff5e0ff */
[C---:B------:R-:W-:Y:S01]  /*e1e0*/  HMMA.16816.F32 R148, R4.reuse, R58, R60 ;  /* 0x0000003a0494723c */ /* 0x040fe2000000183c */
[----:B------:R-:W-:Y:S02]  /*e1f0*/  LEA.HI.X R17, R2, c[0x0][0x1fc], R0, 0x1, P0 ;  /* 0x00007f0002117a11 */ /* 0x000fe400000f0c00 */
[----:B------:R-:W-:Y:S02]  /*e200*/  IADD3 R12, P0, R14, UR7, RZ ;  /* 0x000000070e0c7c10 */ /* 0x000fe4000ff1e0ff */
[----:B------:R-:W-:Y:S01]  /*e210*/  IADD3.X R15, R17, UR5, RZ, P2, !PT ;  /* 0x00000005110f7c10 */ /* 0x000fe200097fe4ff */
[----:B------:R-:W-:Y:S01]  /*e220*/  @!PT LDS RZ, [RZ] ;  /* 0x00000000fffff984 */ /* 0x000fe20000000800 */
[----:B------:R-:W-:Y:S01]  /*e230*/  @!PT LDS RZ, [RZ] ;  /* 0x00000000fffff984 */ /* 0x000fe20000000800 */
[----:B------:R-:W-:Y:S01]  /*e240*/  @!PT LDS RZ, [RZ] ;  /* 0x00000000fffff984 */ /* 0x000fe20000000800 */
[----:B------:R2:W-:Y:S01]  /*e250*/  LDGSTS.E.BYPASS.LTC128B.128 [R221+0x100], [R16.64], !P3 ;  /* 0x0010000010dd7fae */ /* 0x0005e2000d901d48 */
[----:B------:R-:W-:Y:S01]  /*e260*/  IADD3 R2, P2, R12, UR7, RZ ;  /* 0x000000070c027c10 */ /* 0x000fe2000ff5e0ff */
[----:B------:R-:W-:Y:S01]  /*e270*/  HMMA.16816.F32 R76, R4, R24, R76 ;  /* 0x00000018044c723c */ /* 0x000fe2000000184c */
[----:B------:R-:W-:Y:S01]  /*e280*/  IADD3.X R13, R15, UR5, RZ, P0, !PT ;  /* 0x000000050f0d7c10 */ /* 0x000fe200087fe4ff */
[----:B------:R3:W-:Y:S01]  /*e290*/  LDGSTS.E.BYPASS.LTC128B.128 [R221+0x900], [R14.64], !P4 ;  /* 0x009000000edd7fae */ /* 0x0007e2000e101d48 */
[----:B------:R-:W-:-:S02]  /*e2a0*/  IADD3 R18, P0, R2, UR7, RZ ;  /* 0x0000000702127c10 */ /* 0x000fc4000ff1e0ff */
[----:B------:R-:W-:Y:S02]  /*e2b0*/  IADD3.X R3, R13, UR5, RZ, P2, !PT ;  /* 0x000000050d037c10 */ /* 0x000fe400097fe4ff */
[----:B------:R-:W-:Y:S01]  /*e2c0*/  ISETP.LT.OR P3, PT, R73, 0x21, P1 ;  /* 0x000000214900780c */ /* 0x000fe20000f61670 */
[----:B------:R-:W-:Y:S01]  /*e2d0*/  HMMA.16816.F32 R68, R4, R38, R68 ;  /* 0x000000260444723c */ /* 0x000fe20000001844 */
[----:B------:R-:W-:Y:S02]  /*e2e0*/  IADD3.X R19, R3, UR5, RZ, P0, !PT ;  /* 0x0000000503137c10 */ /* 0x000fe400087fe4ff */
[C---:B------:R-:W-:Y:S02]  /*e2f0*/  ISETP.LT.OR P2, PT, R73.reuse, 0x31, P1 ;  /* 0x000000314900780c */ /* 0x040fe40000f41670 */
[----:B------:R-:W-:-:S03]  /*e300*/  ISETP.LT.OR P0, PT, R73, 0x41, P1 ;  /* 0x000000414900780c */ /* 0x000fc60000f01670 */
[----:B------:R-:W-:Y:S04]  /*e310*/  HMMA.16816.F32 R140, R4, R22, R108 ;  /* 0x00000016048c723c */ /* 0x000fe8000000186c */
[----:B------:R3:W-:Y:S04]  /*e320*/  LDGSTS.E.BYPASS.LTC128B.128 [R221+0x1100], [R12.64], !P3 ;  /* 0x011000000cdd7fae */ /* 0x0007e8000d901d48 */
[----:B------:R4:W-:Y:S01]  /*e330*/  LDGSTS.E.BYPASS.LTC128B.128 [R221+0x1900], [R2.64], !P2 ;  /* 0x0190000002dd7fae */ /* 0x0009e2000d101d48 */
[----:B-1---5:R-:W-:Y:S03]  /*e340*/  HMMA.16816.F32 R136, R8, R56, R116 ;  /* 0x000000380888723c */ /* 0x022fe60000001874 */
[----:B------:R2:W-:Y:S01]  /*e350*/  LDGSTS.E.BYPASS.LTC128B.128 [R221+0x2100], [R18.64], !P0 ;  /* 0x0210000012dd7fae */ /* 0x0005e2000c101d48 */
[----:B------:R-:W-:-:S03]  /*e360*/  ISETP.GT.AND P0, PT, R176, R240, PT ;  /* 0x000000f0b000720c */ /* 0x000fc60003f04270 */
[----:B------:R-:W-:Y:S01]  /*e370*/  LDSM.16.M88.4 R44, [R210+0x1000] ;  /* 0x00100000d22c783b */ /* 0x000fe20000000200 */
[C---:B------:R-:W-:Y:S03]  /*e380*/  HMMA.16816.F32 R56, R8.reuse, R58, R128 ;  /* 0x0000003a0838723c */ /* 0x040fe60000001880 */
[----:B------:R-:W-:Y:S04]  /*e390*/  LDSM.16.M88.4 R52, [R210] ;  /* 0x00000000d234783b */ /* 0x000fe80000000200 */
[----:B------:R-:W-:Y:S01]  /*e3a0*/  LDSM.16.M88.4 R48, [R210+0x800] ;  /* 0x00080000d230783b */ /* 0x000fe20000000200 */
[C---:B------:R-:W-:Y:S03]  /*e3b0*/  HMMA.16816.F32 R144, R8.reuse, R36, R104 ;  /* 0x000000240890723c */ /* 0x040fe60000001868 */
[----:B------:R-:W-:Y:S04]  /*e3c0*/  LDSM.16.M88.4 R40, [R210+0x1800] ;  /* 0x00180000d228783b */ /* 0x000fe80000000200 */
[----:B------:R-:W-:Y:S01]  /*e3d0*/  LDSM.16.M88.4 R60, [R210+0x2000] ;  /* 0x00200000d23c783b */ /* 0x000fe20000000200 */
[----:B------:R-:W-:Y:S03]  /*e3e0*/  HMMA.16816.F32 R108, R8, R38, R124 ;  /* 0x00000026086c723c */ /* 0x000fe6000000187c */
[----:B---3--:R-:W-:Y:S04]  /*e3f0*/  LDSM.16.M88.4 R12, [R212] ;  /* 0x00000000d40c783b */ /* 0x008fe80000000200 */
[----:B--2---:R-:W1:Y:S01]  /*e400*/  LDSM.16.M88.4 R16, [R212+0x2000] ;  /* 0x00200000d410783b */ /* 0x004e620000000200 */
[----:B------:R-:W-:Y:S03]  /*e410*/  HMMA.16816.F32 R168, R4, R34, R96 ;  /* 0x0000002204a8723c */ /* 0x000fe60000001860 */
[----:B------:R-:W-:Y:S04]  /*e420*/  LDSM.16.M88.4 R36, [R207] ;  /* 0x00000000cf24783b */ /* 0x000fe80000000200 */
[----:B------:R-:W0:Y:S01]  /*e430*/  LDGDEPBAR ;  /* 0x00000000000079af */ /* 0x000e220000000000 */
[C---:B------:R-:W-:Y:S08]  /*e440*/  HMMA.16816.F32 R156, R8.reuse, R32, R100 ;  /* 0x00000020089c723c */ /* 0x040ff00000001864 */
[----:B------:R-:W-:Y:S01]  /*e450*/  HMMA.16816.F32 R120, R8, R34, R120 ;  /* 0x000000220878723c */ /* 0x000fe20000001878 */
[----:B------:R-:W-:Y:S07]  /*e460*/  LDSM.16.M88.4 R32, [R207+0x800] ;  /* 0x00080000cf20783b */ /* 0x000fee0000000200 */
[----:B------:R-:W-:Y:S01]  /*e470*/  HMMA.16816.F32 R160, R4, R26, R112 ;  /* 0x0000001a04a0723c */ /* 0x000fe20000001870 */
[----:B------:R-:W-:Y:S07]  /*e480*/  LDSM.16.M88.4 R4, [R213+0x2000] ;  /* 0x00200000d504783b */ /* 0x000fee0000000200 */
[C---:B------:R-:W-:Y:S08]  /*e490*/  HMMA.16816.F32 R164, R8.reuse, R24, R92 ;  /* 0x0000001808a4723c */ /* 0x040ff0000000185c */
[C---:B------:R-:W-:Y:S08]  /*e4a0*/  HMMA.16816.F32 R172, R8.reuse, R20, R88 ;  /* 0x0000001408ac723c */ /* 0x040ff00000001858 */
[C---:B------:R-:W-:Y:S01]  /*e4b0*/  HMMA.16816.F32 R132, R8.reuse, R26, R132 ;  /* 0x0000001a0884723c */ /* 0x040fe20000001884 */
[----:B------:R-:W-:Y:S07]  /*e4c0*/  LDSM.16.M88.4 R24, [R207+0x1800] ;  /* 0x00180000cf18783b */ /* 0x000fee0000000200 */
[----:B------:R-:W-:Y:S01]  /*e4d0*/  HMMA.16816.F32 R128, R8, R22, R84 ;  /* 0x000000160880723c */ /* 0x000fe20000001854 */
[----:B------:R-:W2:Y:S04]  /*e4e0*/  LDSM.16.M88.4 R20, [R207+0x2000] ;  /* 0x00200000cf14783b */ /* 0x000ea80000000200 */
[----:B------:R-:W3:Y:S03]  /*e4f0*/  LDSM.16.M88.4 R8, [R213] ;  /* 0x00000000d508783b */ /* 0x000ee60000000200 */
[----:B-1----:R-:W-:Y:S01]  /*e500*/  HMMA.16816.F32 R112, R16, R44, R28 ;  /* 0x0000002c1070723c */ /* 0x002fe2000000181c */
[----:B------:R-:W1:Y:S01]  /*e510*/  LDSM.16.M88.4 R28, [R207+0x1000] ;  /* 0x00100000cf1c783b */ /* 0x000e620000000200 */
[----:B------:R-:W-:-:S06]  /*e520*/  DEPBAR.LE SB0, 0x0 ;  /* 0x000080000000791a */ /* 0x000fcc0000000000 */
[C---:B------:R-:W-:Y:S08]  /*e530*/  HMMA.16816.F32 R124, R16.reuse, R52, R80 ;  /* 0x00000034107c723c */ /* 0x040ff00000001850 */
[C---:B------:R-:W-:Y:S08]  /*e540*/  HMMA.16816.F32 R100, R16.reuse, R40, R76 ;  /* 0x000000281064723c */ /* 0x040ff0000000184c */
[C---:B------:R-:W-:Y:S08]  /*e550*/  HMMA.16816.F32 R92, R16.reuse, R50, R68 ;  /* 0x00000032105c723c */ /* 0x040ff00000001844 */
[C---:B------:R-:W-:Y:S08]  /*e560*/  HMMA.16816.F32 R80, R16.reuse, R62, R140 ;  /* 0x0000003e1050723c */ /* 0x040ff0000000188c */
[----:B------:R-:W-:Y:S08]  /*e570*/  HMMA.16816.F32 R116, R16, R48, R64 ;  /* 0x000000301074723c */ /* 0x000ff00000001840 */
[C---:B------:R-:W-:Y:S08]  /*e580*/  HMMA.16816.F32 R76, R12.reuse, R52, R136 ;  /* 0x000000340c4c723c */ /* 0x040ff00000001888 */
[-C--:B------:R-:W-:Y:S08]  /*e590*/  HMMA.16816.F32 R68, R12, R54.reuse, R56 ;  /* 0x000000360c44723c */ /* 0x080ff00000001838 */
[----:B------:R-:W-:Y:S08]  /*e5a0*/  HMMA.16816.F32 R104, R16, R54, R148 ;  /* 0x000000361068723c */ /* 0x000ff00000001894 */
[C---:B------:R-:W-:Y:S08]  /*e5b0*/  HMMA.16816.F32 R64, R12.reuse, R48, R144 ;  /* 0x000000300c40723c */ /* 0x040ff00000001890 */
[----:B------:R-:W-:Y:S08]  /*e5c0*/  HMMA.16816.F32 R56, R12, R50, R108 ;  /* 0x000000320c38723c */ /* 0x000ff0000000186c */
        /* <DEDUP_REMOVED lines=9> */
[C---:B--2---:R-:W-:Y:S08]  /*e660*/  HMMA.16816.F32 R132, R4.reuse, R22, R80 ;  /* 0x000000160484723c */ /* 0x044ff00000001850 */
[-C--:B------:R-:W-:Y:S08]  /*e670*/  HMMA.16816.F32 R128, R4, R36.reuse, R124 ;  /* 0x000000240480723c */ /* 0x080ff0000000187c */
[----:B---3--:R-:W-:Y:S08]  /*e680*/  HMMA.16816.F32 R80, R8, R36, R76 ;  /* 0x000000240850723c */ /* 0x008ff0000000184c */
[-C--:B------:R-:W-:Y:S08]  /*e690*/  HMMA.16816.F32 R124, R4, R38.reuse, R104 ;  /* 0x00000026047c723c */ /* 0x080ff00000001868 */
[C---:B------:R-:W-:Y:S08]  /*e6a0*/  HMMA.16816.F32 R76, R8.reuse, R38, R68 ;  /* 0x00000026084c723c */ /* 0x040ff00000001844 */
[-C--:B------:R-:W-:Y:S08]  /*e6b0*/  HMMA.16816.F32 R36, R8, R32.reuse, R64 ;  /* 0x000000200824723c */ /* 0x080ff00000001840 */
[----:B------:R-:W-:Y:S08]  /*e6c0*/  HMMA.16816.F32 R120, R4, R32, R116 ;  /* 0x000000200478723c */ /* 0x000ff00000001874 */
[C---:B------:R-:W-:Y:S08]  /*e6d0*/  HMMA.16816.F32 R68, R8.reuse, R34, R56 ;  /* 0x000000220844723c */ /* 0x040ff00000001838 */
[----:B-1----:R-:W-:Y:S08]  /*e6e0*/  HMMA.16816.F32 R64, R8, R28, R52 ;  /* 0x0000001c0840723c */ /* 0x002ff00000001834 */
[----:B------:R-:W-:Y:S08]  /*e6f0*/  HMMA.16816.F32 R116, R4, R34, R92 ;  /* 0x000000220474723c */ /* 0x000ff0000000185c */
[C---:B------:R-:W-:Y:S08]  /*e700*/  HMMA.16816.F32 R56, R8.reuse, R24, R44 ;  /* 0x000000180838723c */ /* 0x040ff0000000182c */
[----:B------:R-:W-:Y:S08]  /*e710*/  HMMA.16816.F32 R52, R8, R26, R40 ;  /* 0x0000001a0834723c */ /* 0x000ff00000001828 */
[C---:B------:R-:W-:Y:S08]  /*e720*/  HMMA.16816.F32 R104, R4.reuse, R28, R112 ;  /* 0x0000001c0468723c */ /* 0x040ff00000001870 */
[C---:B------:R-:W-:Y:S08]  /*e730*/  HMMA.16816.F32 R92, R4.reuse, R30, R88 ;  /* 0x0000001e045c723c */ /* 0x040ff00000001858 */
[C---:B------:R-:W-:Y:S08]  /*e740*/  HMMA.16816.F32 R100, R4.reuse, R24, R100 ;  /* 0x000000180464723c */ /* 0x040ff00000001864 */
[C---:B------:R-:W-:Y:S08]  /*e750*/  HMMA.16816.F32 R84, R4.reuse, R26, R84 ;  /* 0x0000001a0454723c */ /* 0x040ff00000001854 */
[----:B------:R-:W-:Y:S08]  /*e760*/  HMMA.16816.F32 R172, R4, R20, R96 ;  /* 0x0000001404ac723c */ /* 0x000ff00000001860 */
[C---:B------:R-:W-:Y:S08]  /*e770*/  HMMA.16816.F32 R60, R8.reuse, R30, R48 ;  /* 0x0000001e083c723c */ /* 0x040ff00000001830 */
[C---:B------:R-:W-:Y:S08]  /*e780*/  HMMA.16816.F32 R44, R8.reuse, R20, R16 ;  /* 0x00000014082c723c */ /* 0x040ff00000001810 */
[----:B------:R-:W-:Y:S01]  /*e790*/  HMMA.16816.F32 R40, R8, R22, R12 ;  /* 0x000000160828723c */ /* 0x000fe2000000180c */
[----:B------:R-:W-:Y:S06]  /*e7a0*/  BAR.SYNC.DEFER_BLOCKING 0x0 ;  /* 0x0000000000007b1d */ /* 0x000fec0000010000 */
[----:B------:R-:W-:Y:S01]  /*e7b0*/  @!UPT UIADD3 URZ, URZ, URZ, URZ ;  /* 0x0000003f3f3ff290 */ /* 0x000fe2000fffe03f */
[----:B------:R-:W-:Y:S11]  /*e7c0*/  @!P0 BRA `(.L_x_2530) ;  /* 0x000001d000008947 */ /* 0x000ff60003800000 */
[----:B----4-:R-:W-:Y:S01]  /*e7d0*/  IADD3 R0, R226, -0x2, RZ ;  /* 0xfffffffee2007810 */ /* 0x010fe20007ffe0ff */
        /* <DEDUP_REMOVED lines=28> */
.L_x_2530:
[----:B----4-:R-:W-:Y:S05]  /*e9a0*/  BSYNC B0 ;  /* 0x0000000000007941 */ /* 0x010fea0003800000 */
.L_x_2529:
[----:B------:R-:W2:Y:S04]  /*e9b0*/  LDL R0, [R1+0x58] ;  /* 0x0000580001007983 */ /* 0x000ea80000100800 */
[----:B-1----:R-:W3:Y:S04]  /*e9c0*/  LDL R4, [R1+0x1c] ;  /* 0x00001c0001047983 */ /* 0x002ee80000100800 */
        /* <DEDUP_REMOVED lines=10> */
[----:B------:R-:W-:Y:S02]  /*ea70*/  IMAD.IADD R0, R190, 0x1, R72 ;  /* 0x00000001be007824 */ /* 0x000fe400078e0248 */
[----:B---3--:R-:W-:Y:S02]  /*ea80*/  IMAD.IADD R10, R72, 0x1, -R4 ;  /* 0x00000001480a7824 */ /* 0x008fe400078e0a04 */
[----:B------:R-:W1:Y:S01]  /*ea90*/  SHFL.IDX PT, R3, R6, RZ, 0x1c1f ;  /* 0x001c1fff06037589 */ /* 0x000e6200000e0000 */
[----:B------:R-:W-:Y:S01]  /*eaa0*/  IADD3 R2, -R4, 0x1, R0 ;  /* 0x0000000104027810 */ /* 0x000fe20007ffe100 */
[----:B------:R-:W-:-:S03]  /*eab0*/  IMAD.IADD R9, R0, 0x1, -R4 ;  /* 0x0000000100097824 */ /* 0x000fc600078e0a04 */
        /* <DEDUP_REMOVED lines=18> */
.L_x_2533:
[----:B------:R-:W-:-:S04]  /*ebe0*/  MOV R4, c[0x0][0x32c] ;  /* 0x0000cb0000047a02 */ /* 0x000fc80000000f00 */
[----:B------:R-:W-:-:S13]  /*ebf0*/  ISETP.NE.AND P0, PT, R4, 0x1, PT ;  /* 0x000000010400780c */ /* 0x000fda0003f05270 */
[----:B------:R-:W-:-:S05]  /*ec00*/  @P0 IMAD.HI.U32 R4, R3, c[0x0][0x330], RZ ;  /* 0x0000cc0003040a27 */ /* 0x000fca00078e00ff */
[----:B------:R-:W-:Y:S02]  /*ec10*/  @P0 SHF.R.U32.HI R3, RZ, c[0x0][0x334], R4 ;  /* 0x0000cd00ff030a19 */ /* 0x000fe40000011604 */
.L_x_2534:
[----:B------:R-:W-:Y:S05]  /*ec20*/  BSYNC B0 ;  /* 0x0000000000007941 */ /* 0x000fea0003800000 */
.L_x_2532:
[----:B------:R-:W-:-:S05]  /*ec30*/  IMAD R3, R3, c[0x0][0x32c], R10 ;  /* 0x0000cb0003037a24 */ /* 0x000fca00078e020a */
[----:B------:R-:W-:Y:S02]  /*ec40*/  IADD3 R4, R3, c[0x0][0x32c], RZ ;  /* 0x0000cb0003047a10 */ /* 0x000fe40007ffe0ff */
[----:B------:R-:W-:Y:S02]  /*ec50*/  IMNMX R0, R0, R3, !PT ;  /* 0x0000000300007217 */ /* 0x000fe40007800200 */
[----:B------:R-:W-:Y:S02]  /*ec60*/  IMNMX R2, R2, R4, PT ;  /* 0x0000000402027217 */ /* 0x000fe40003800200 */
.L_x_2531:
        /* <DEDUP_REMOVED lines=16> */
.L_x_2537:
[----:B------:R-:W-:-:S04]  /*ed70*/  MOV R11, c[0x0][0x32c] ;  /* 0x0000cb00000b7a02 */ /* 0x000fc80000000f00 */
[----:B------:R-:W-:-:S13]  /*ed80*/  ISETP.NE.AND P0, PT, R11, 0x1, PT ;  /* 0x000000010b00780c */ /* 0x000fda0003f05270 */
[----:B------:R-:W-:-:S05]  /*ed90*/  @P0 IMAD.HI.U32 R11, R5, c[0x0][0x330], RZ ;  /* 0x0000cc00050b0a27 */ /* 0x000fca00078e00ff */
[----:B------:R-:W-:Y:S02]  /*eda0*/  @P0 SHF.R.U32.HI R5, RZ, c[0x0][0x334], R11 ;  /* 0x0000cd00ff050a19 */ /* 0x000fe4000001160b */
.L_x_2538:
[----:B------:R-:W-:Y:S05]  /*edb0*/  BSYNC B0 ;  /* 0x0000000000007941 */ /* 0x000fea0003800000 */
.L_x_2536:
[----:B------:R-:W-:-:S05]  /*edc0*/  IMAD R5, R5, c[0x0][0x32c], R10 ;  /* 0x0000cb0005057a24 */ /* 0x000fca00078e020a */
[----:B------:R-:W-:Y:S02]  /*edd0*/  IADD3 R11, R5, c[0x0][0x32c], RZ ;  /* 0x0000cb00050b7a10 */ /* 0x000fe40007ffe0ff */
[----:B------:R-:W-:Y:S02]  /*ede0*/  IMNMX R3, R3, R5, !PT ;  /* 0x0000000503037217 */ /* 0x000fe40007800200 */
[----:B------:R-:W-:Y:S02]  /*edf0*/  IMNMX R4, R4, R11, PT ;  /* 0x0000000b04047217 */ /* 0x000fe40003800200 */
.L_x_2535:
        /* <DEDUP_REMOVED lines=47> */
[----:B------:R-:W-:Y:S02]  /*f0f0*/  ISETP.GE.AND P6, PT, R72, 0x2a, PT ;  /* 0x0000002a4800780c */ /* 0x000fe40003fc6270 */
        /* <DEDUP_REMOVED lines=63> */
.L_x_2541:
[----:B------:R-:W-:-:S04]  /*f4f0*/  MOV R23, c[0x0][0x32c] ;  /* 0x0000cb0000177a02 */ /* 0x000fc80000000f00 */
[----:B------:R-:W-:-:S13]  /*f500*/  ISETP.NE.AND P0, PT, R23, 0x1, PT ;  /* 0x000000011700780c */ /* 0x000fda0003f05270 */
[----:B------:R-:W-:-:S05]  /*f510*/  @P0 IMAD.HI.U32 R23, R5, c[0x0][0x330], RZ ;  /* 0x0000cc0005170a27 */ /* 0x000fca00078e00ff */
[----:B------:R-:W-:Y:S02]  /*f520*/  @P0 SHF.R.U32.HI R5, RZ, c[0x0][0x334], R23 ;  /* 0x0000cd00ff050a19 */ /* 0x000fe40000011617 */
.L_x_2542:
[----:B------:R-:W-:Y:S05]  /*f530*/  BSYNC B0 ;  /* 0x0000000000007941 */ /* 0x000fea0003800000 */
.L_x_2540:
[----:B------:R-:W-:-:S05]  /*f540*/  IMAD R5, R5, c[0x0][0x32c], R10 ;  /* 0x0000cb0005057a24 */ /* 0x000fca00078e020a */
[----:B------:R-:W-:Y:S02]  /*f550*/  IADD3 R23, R5, c[0x0][0x32c], RZ ;  /* 0x0000cb0005177a10 */ /* 0x000fe40007ffe0ff */
[----:B------:R-:W-:Y:S02]  /*f560*/  IMNMX R0, R0, R5, !PT ;  /* 0x0000000500007217 */ /* 0x000fe40007800200 */
[----:B------:R-:W-:Y:S02]  /*f570*/  IMNMX R2, R2, R23, PT ;  /* 0x0000001702027217 */ /* 0x000fe40003800200 */
.L_x_2539:
        /* <DEDUP_REMOVED lines=166> */
.L_x_2545:
[----:B------:R-:W-:-:S04]  /*ffe0*/  MOV R4, c[0x0][0x32c] ;  /* 0x0000cb0000047a02 */ /* 0x000fc80000000f00 */
[----:B------:R-:W-:-:S13]  /*fff0*/  ISETP.NE.AND P0, PT, R4, 0x1, PT ;  /* 0x000000010400780c */ /* 0x000fda0003f05270 */
[----:B------:R-:W-:-:S05]  /*10000*/  @P0 IMAD.HI.U32 R4, R3, c[0x0][0x330], RZ ;  /* 0x0000cc0003040a27 */ /* 0x000fca00078e00ff */
[----:B------:R-:W-:Y:S02]  /*10010*/  @P0 SHF.R.U32.HI R3, RZ, c[0x0][0x334], R4 ;  /* 0x0000cd00ff030a19 */ /* 0x000fe40000011604 */
.L_x_2546:
[----:B------:R-:W-:Y:S05]  /*10020*/  BSYNC B0 ;  /* 0x0000000000007941 */ /* 0x000fea0003800000 */
.L_x_2544:
[----:B------:R-:W-:-:S05]  /*10030*/  IMAD R3, R3, c[0x0][0x32c], R10 ;  /* 0x0000cb0003037a24 */ /* 0x000fca00078e020a */
[----:B------:R-:W-:Y:S02]  /*10040*/  IADD3 R4, R3, c[0x0][0x32c], RZ ;  /* 0x0000cb0003047a10 */ /* 0x000fe40007ffe0ff */
[----:B------:R-:W-:Y:S02]  /*10050*/  IMNMX R0, R0, R3, !PT ;  /* 0x0000000300007217 */ /* 0x000fe40007800200 */
[----:B------:R-:W-:Y:S02]  /*10060*/  IMNMX R2, R2, R4, PT ;  /* 0x0000000402027217 */ /* 0x000fe40003800200 */
.L_x_2543:
[----:B------:R-:W-:Y:S01]  /*10070*/  ISETP.NE.AND P0, PT, R21, RZ, PT ;  /* 0x000000ff1500720c */ /* 0x000fe20003f05270 */
[----:B------:R-:W-:Y:S01]  /*10080*/  LDSM.16.MT88.4 R68, [R205] ;  /* 0x00000000cd44783b */ /* 0x000fe20000004200 */
[----:B------:R-:W-:Y:S02]  /*10090*/  FMNMX.FTZ R3, R28, R30, !PT ;  /* 0x0000001e1c037209 */ /* 0x000fe40007810000 */
[----:B------:R-:W-:Y:S01]  /*100a0*/  ISETP.GT.AND P0, PT, R0, 0x8, !P0 ;  /* 0x000000080000780c */ /* 0x000fe20004704270 */
[----:B------:R-:W-:Y:S01]  /*100b0*/  LDSM.16.MT88.4 R72, [R209] ;  /* 0x00000000d148783b */ /* 0x000fe20000004200 */
[----:B------:R-:W-:-:S02]  /*100c0*/  FMNMX.FTZ R3, R31, R3, !PT ;  /* 0x000000031f037209 */ /* 0x000fc40007810000 */
[----:B------:R-:W-:Y:S01]  /*100d0*/  ISETP.LT.OR P0, PT, R2, 0x9, P0 ;  /* 0x000000090200780c */ /* 0x000fe20000701670 */
[----:B------:R-:W-:Y:S01]  /*100e0*/  LDSM.16.MT88.4 R80, [R208] ;  /* 0x00000000d050783b */ /* 0x000fe20000004200 */
[----:B------:R-:W-:Y:S02]  /*100f0*/  FMNMX.FTZ R3, R32, R3, !PT ;  /* 0x0000000320037209 */ /* 0x000fe40007810000 */
[----:B------:R-:W-:Y:S01]  /*10100*/  FSEL R113, R126, -INF , !P0 ;  /* 0xff8000007e717808 */ /* 0x000fe20004000000 */
[----:B------:R-:W-:Y:S01]  /*10110*/  LDSM.16.MT88.4 R76, [R206] ;  /* 0x00000000ce4c783b */ /* 0x000fe20000004200 */
        /* <DEDUP_REMOVED lines=9> */
[----:B------:R-:W-:Y:S01]  /*101b0*/  FSEL R114, R127, -INF , !P0 ;  /* 0xff8000007f727808 */ /* 0x000fe20004000000 */
[----:B------:R-:W-:Y:S01]  /*101c0*/  IMAD.MOV.U32 R127, RZ, RZ, R187 ;  /* 0x000000ffff7f7224 */ /* 0x000fe200078e00bb */
        /* <DEDUP_REMOVED lines=41> */
[----:B------:R-:W-:Y:S01]  /*10460*/  ISETP.NE.AND P0, PT, R13, RZ, PT ;  /* 0x000000ff0d00720c */ /* 0x000fe20003f05270 */
[----:B------:R-:W-:Y:S01]  /*10470*/  LDSM.16.MT88.4 R104, [R208+0x800] ;  /* 0x00080000d068783b */ /* 0x000fe20000004200 */
        /* <DEDUP_REMOVED lines=9> */
[----:B------:R-:W-:Y:S01]  /*10510*/  ISETP.GT.AND P0, PT, R0, 0x30, !P5 ;  /* 0x000000300000780c */ /* 0x000fe20006f04270 */
[----:B------:R-:W-:Y:S01]  /*10520*/  LDSM.16.MT88.4 R92, [R206+0x800] ;  /* 0x00080000ce5c783b */ /* 0x000fe20000004200 */
[----:B------:R-:W-:Y:S02]  /*10530*/  ISETP.NE.AND P5, PT, R12, RZ, PT ;  /* 0x000000ff0c00720c */ /* 0x000fe40003fa5270 */
[----:B------:R-:W-:Y:S02]  /*10540*/  ISETP.LT.OR P0, PT, R2, 0x31, P0 ;  /* 0x000000310200780c */ /* 0x000fe40000701670 */
[----:B-1----:R-:W-:Y:S02]  /*10550*/  FMNMX.FTZ R110, R3, R4, !PT ;  /* 0x00000004036e7209 */ /* 0x002fe40007810000 */
[----:B------:R-:W-:-:S02]  /*10560*/  FSEL R187, R102, -INF , !P0 ;  /* 0xff80000066bb7808 */ /* 0x000fc40004000000 */
[----:B------:R-:W-:Y:S01]  /*10570*/  ISETP.GT.AND P0, PT, R0, 0x31, !P4 ;  /* 0x000000310000780c */ /* 0x000fe20006704270 */
[----:B------:R-:W-:-:S03]  /*10580*/  FMUL.FTZ R3, R110, c[0x0][0x2d0] ;  /* 0x0000b4006e037a20 */ /* 0x000fc60000410000 */
[----:B------:R-:W-:-:S04]  /*10590*/  ISETP.LT.OR P0, PT, R2, 0x32, P0 ;  /* 0x000000320200780c */ /* 0x000fc80000701670 */
[----:B------:R-:W-:Y:S02]  /*105a0*/  FSEL R188, R103, -INF , !P0 ;  /* 0xff80000067bc7808 */ /* 0x000fe40004000000 */
[----:B------:R-:W-:Y:S01]  /*105b0*/  ISETP.GT.AND P0, PT, R0, 0x38, !P3 ;  /* 0x000000380000780c */ /* 0x000fe20005f04270 */
[----:B------:R-:W-:Y:S03]  /*105c0*/  LDSM.16.MT88.4 R100, [R205+0x800] ;  /* 0x00080000cd64783b */ /* 0x000fe60000004200 */
[----:B------:R-:W-:-:S04]  /*105d0*/  ISETP.LT.OR P0, PT, R2, 0x39, P0 ;  /* 0x000000390200780c */ /* 0x000fc80000701670 */
[----:B------:R-:W-:Y:S02]  /*105e0*/  FSEL R189, R86, -INF , !P0 ;  /* 0xff80000056bd7808 */ /* 0x000fe40004000000 */
[C---:B------:R-:W-:Y:S02]  /*105f0*/  ISETP.GT.AND P0, PT, R0.reuse, 0x39, !P2 ;  /* 0x000000390000780c */ /* 0x040fe40005704270 */
[----:B------:R-:W-:Y:S02]  /*10600*/  ISETP.GT.AND P2, PT, R0, 0x40, !P5 ;  /* 0x000000400000780c */ /* 0x000fe40006f44270 */
[----:B------:R-:W-:Y:S02]  /*10610*/  ISETP.LT.OR P0, PT, R2, 0x3a, P0 ;  /* 0x0000003a0200780c */ /* 0x000fe40000701670 */
[----:B------:R-:W-:Y:S02]  /*10620*/  ISETP.NE.AND P5, PT, R26, RZ, PT ;  /* 0x000000ff1a00720c */ /* 0x000fe40003fa5270 */
[----:B------:R-:W-:-:S02]  /*10630*/  FSEL R190, R87, -INF , !P0 ;  /* 0xff80000057be7808 */ /* 0x000fc40004000000 */
[----:B------:R-:W-:Y:S01]  /*10640*/  ISETP.GT.AND P0, PT, R0, 0x1, !P6 ;  /* 0x000000010000780c */ /* 0x000fe20007704270 */
[----:B------:R-:W-:Y:S01]  /*10650*/  LDSM.16.MT88.4 R84, [R209+0x800] ;  /* 0x00080000d154783b */ /* 0x000fe20000004200 */
[----:B------:R-:W-:Y:S02]  /*10660*/  ISETP.NE.AND P6, PT, R11, RZ, PT ;  /* 0x000000ff0b00720c */ /* 0x000fe40003fc5270 */
[C---:B------:R-:W-:Y:S02]  /*10670*/  ISETP.LT.OR P0, PT, R2.reuse, 0x2, P0 ;  /* 0x000000020200780c */ /* 0x040fe40000701670 */
[----:B------:R-:W-:Y:S02]  /*10680*/  ISETP.LT.OR P4, PT, R2, 0x41, P2 ;  /* 0x000000410200780c */ /* 0x000fe40001781670 */
[----:B------:R-:W-:Y:S02]  /*10690*/  FSEL R91, R131, -INF , !P0 ;  /* 0xff800000835b7808 */ /* 0x000fe40004000000 */
[----:B------:R-:W-:-:S02]  /*106a0*/  ISETP.GT.AND P0, PT, R0, RZ, !P1 ;  /* 0x000000ff0000720c */ /* 0x000fc40004f04270 */
[----:B------:R-:W-:Y:S02]  /*106b0*/  ISETP.GT.AND P1, PT, R0, 0x41, !P6 ;  /* 0x000000410000780c */ /* 0x000fe40007724270 */
[----:B------:R-:W-:Y:S02]  /*106c0*/  ISETP.LT.OR P0, PT, R2, 0x1, P0 ;  /* 0x000000010200780c */ /* 0x000fe40000701670 */
[----:B------:R-:W-:Y:S02]  /*106d0*/  ISETP.NE.AND P6, PT, R25, RZ, PT ;  /* 0x000000ff1900720c */ /* 0x000fe40003fc5270 */
[----:B------:R-:W-:Y:S02]  /*106e0*/  FSEL R89, R130, -INF , !P0 ;  /* 0xff80000082597808 */ /* 0x000fe40004000000 */
[----:B------:R-:W-:Y:S02]  /*106f0*/  FSETP.NEU.FTZ.AND P0, PT, R110, -INF , PT ;  /* 0xff8000006e00780b */ /* 0x000fe40003f1d000 */
[----:B------:R-:W-:-:S02]  /*10700*/  FMNMX.FTZ R7, R89, R91, !PT ;  /* 0x0000005b59077209 */ /* 0x000fc40007810000 */
[----:B------:R-:W-:Y:S02]  /*10710*/  FSEL R5, R3, RZ, P0 ;  /* 0x000000ff03057208 */ /* 0x000fe40000000000 */
[----:B------:R-:W-:Y:S02]  /*10720*/  FMNMX.FTZ R3, R23, R24, !PT ;  /* 0x0000001817037209 */ /* 0x000fe40007810000 */
[----:B------:R-:W-:Y:S02]  /*10730*/  ISETP.GT.AND P3, PT, R0, 0x49, !P6 ;  /* 0x000000490000780c */ /* 0x000fe40007764270 */
[----:B------:R-:W-:Y:S02]  /*10740*/  FMNMX.FTZ R3, R27, R3, !PT ;  /* 0x000000031b037209 */ /* 0x000fe40007810000 */
[----:B------:R-:W-:Y:S02]  /*10750*/  ISETP.LT.OR P2, PT, R2, 0x42, P1 ;  /* 0x000000420200780c */ /* 0x000fe40000f41670 */
[----:B------:R-:W-:-:S02]  /*10760*/  FMNMX.FTZ R3, R29, R3, !PT ;  /* 0x000000031d037209 */ /* 0x000fc40007810000 */
[----:B------:R-:W-:Y:S02]  /*10770*/  FSEL R172, R174, -INF , !P4 ;  /* 0xff800000aeac7808 */ /* 0x000fe40006000000 */
[----:B------:R-:W-:Y:S02]  /*10780*/  FMNMX.FTZ R3, R36, R3, !PT ;  /* 0x0000000324037209 */ /* 0x000fe40007810000 */
[----:B------:R-:W-:Y:S02]  /*10790*/  FSEL R175, R175, -INF , !P2 ;  /* 0xff800000afaf7808 */ /* 0x000fe40005000000 */
        /* <DEDUP_REMOVED lines=24> */
[----:B------:R-:W-:Y:S02]  /*10920*/  FFMA.FTZ R0, R64, c[0x0][0x2d0], -R5 ;  /* 0x0000b40040007a23 */ /* 0x000fe40000010805 */
[----:B------:R1:W-:Y:S01]  /*10930*/  MUFU.EX2 R252, R3 ;  /* 0x0000000300fc7308 */ /* 0x0003e20000000800 */
[--C-:B------:R-:W-:Y:S01]  /*10940*/  FFMA.FTZ R6, R36, c[0x0][0x2d0], -R4.reuse ;  /* 0x0000b40024067a23 */ /* 0x100fe20000010804 */
[C---:B------:R-:W-:Y:S02]  /*10950*/  ISETP.LT.OR P1, PT, R2.reuse, 0x49, P0 ;  /* 0x000000490200780c */ /* 0x040fe40000721670 */
[----:B------:R-:W-:Y:S01]  /*10960*/  ISETP.LT.OR P0, PT, R2, 0x4a, P3 ;  /* 0x0000004a0200780c */ /* 0x000fe20001f01670 */
[----:B------:R-:W-:Y:S01]  /*10970*/  FFMA.FTZ R2, R62, c[0x0][0x2d0], -R4 ;  /* 0x0000b4003e027a23 */ /* 0x000fe20000010804 */
[----:B------:R-:W-:-:S02]  /*10980*/  FSEL R174, R134, -INF , !P1 ;  /* 0xff80000086ae7808 */ /* 0x000fc40004800000 */
[----:B------:R2:W-:Y:S01]  /*10990*/  MUFU.EX2 R245, R6 ;  /* 0x0000000600f57308 */ /* 0x0005e20000000800 */
[----:B------:R-:W-:Y:S01]  /*109a0*/  FSEL R173, R135, -INF , !P0 ;  /* 0xff80000087ad7808 */ /* 0x000fe20004000000 */
[----:B-1----:R-:W-:-:S06]  /*109b0*/  FFMA.FTZ R3, R30, c[0x0][0x2d0], -R5 ;  /* 0x0000b4001e037a23 */ /* 0x002fcc0000010805 */
[----:B------:R-:W-:Y:S01]  /*109c0*/  MUFU.EX2 R238, R0 ;  /* 0x0000000000ee7308 */ /* 0x000fe20000000800 */
[----:B--2---:R-:W-:-:S07]  /*109d0*/  FFMA.FTZ R6, R38, c[0x0][0x2d0], -R4 ;  /* 0x0000b40026067a23 */ /* 0x004fce0000010804 */
[----:B------:R1:W2:Y:S08]  /*109e0*/  MUFU.EX2 R247, R3 ;  /* 0x0000000300f77308 */ /* 0x0002b00000000800 */
[----:B------:R3:W4:Y:S01]  /*109f0*/  MUFU.EX2 R244, R6 ;  /* 0x0000000600f47308 */ /* 0x0007220000000800 */
[----:B-1----:R-:W-:Y:S01]  /*10a00*/  FFMA.FTZ R3, R31, c[0x0][0x2d0], -R5 ;  /* 0x0000b4001f037a23 */ /* 0x002fe20000010805 */
[----:B--2---:R-:W-:-:S06]  /*10a10*/  F2FP.PACK_AB R12, R247, R252 ;  /* 0x000000fcf70c723e */ /* 0x004fcc00000000ff */
[----:B------:R-:W-:Y:S01]  /*10a20*/  MUFU.EX2 R235, R2 ;  /* 0x0000000200eb7308 */ /* 0x000fe20000000800 */
[----:B---3--:R-:W-:Y:S01]  /*10a30*/  FFMA.FTZ R6, R39, c[0x0][0x2d0], -R4 ;  /* 0x0000b40027067a23 */ /* 0x008fe20000010804 */
[----:B----4-:R-:W-:-:S06]  /*10a40*/  F2FP.PACK_AB R9, R244, R245 ;  /* 0x000000f5f409723e */ /* 0x010fcc00000000ff */
[----:B------:R1:W-:Y:S08]  /*10a50*/  MUFU.EX2 R250, R3 ;  /* 0x0000000300fa7308 */ /* 0x0003f00000000800 */
        /* <DEDUP_REMOVED lines=43> */
[----:B------:R-:W-:-:S03]  /*10d10*/  FMNMX.FTZ R3, R97, R3, !PT ;  /* 0x0000000361037209 */ /* 0x000fc60007810000 */
[----:B------:R-:W-:Y:S01]  /*10d20*/  HMMA.16816.F32 R44, R12, R82, RZ ;  /* 0x000000520c2c723c */ /* 0x000fe200000018ff */
[----:B------:R-:W-:-:S04]  /*10d30*/  FMNMX.FTZ R3, R99, R3, !PT ;  /* 0x0000000363037209 */ /* 0x000fc80007810000 */
[----:B------:R-:W-:-:S03]  /*10d40*/  FMNMX.FTZ R3, R111, R3, !PT ;  /* 0x000000036f037209 */ /* 0x000fc60007810000 */
[----:B------:R-:W-:Y:S01]  /*10d50*/  HMMA.16816.F32 R52, R8, R100, R16 ;  /* 0x000000640834723c */ /* 0x000fe20000001810 */
        /* <DEDUP_REMOVED lines=12> */
[----:B------:R-:W-:Y:S01]  /*10e20*/  FMNMX.FTZ R6, R195, R3, !PT ;  /* 0x00000003c3067209 */ /* 0x000fe20007810000 */
[----:B------:R-:W-:-:S04]  /*10e30*/  FFMA.FTZ R3, R60, c[0x0][0x2d0], -R5 ;  /* 0x0000b4003c037a23 */ /* 0x000fc80000010805 */
[----:B------:R1:W-:Y:S02]  /*10e40*/  MUFU.EX2 R248, R3 ;  /* 0x0000000300f87308 */ /* 0x0003e40000000800 */
[C---:B------:R-:W-:Y:S08]  /*10e50*/  HMMA.16816.F32 R36, R8.reuse, R86, R36 ;  /* 0x000000560824723c */ /* 0x040ff00000001824 */
[----:B------:R-:W-:Y:S01]  /*10e60*/  HMMA.16816.F32 R24, R8, R94, R48 ;  /* 0x0000005e0818723c */ /* 0x000fe20000001830 */
[----:B-1----:R-:W-:-:S07]  /*10e70*/  FMNMX.FTZ R3, R194, R6, !PT ;  /* 0x00000006c2037209 */ /* 0x002fce0007810000 */
[----:B------:R-:W-:Y:S01]  /*10e80*/  HMMA.16816.F32 R32, R8, R106, R44 ;  /* 0x0000006a0820723c */ /* 0x000fe2000000182c */
[----:B------:R-:W-:Y:S01]  /*10e90*/  FMNMX.FTZ R6, R121, R7, !PT ;  /* 0x0000000779067209 */ /* 0x000fe20007810000 */
[----:B------:R-:W-:Y:S01]  /*10ea0*/  FFMA.FTZ R7, R61, c[0x0][0x2d0], -R5 ;  /* 0x0000b4003d077a23 */ /* 0x000fe20000010805 */
[----:B------:R-:W-:Y:S02]  /*10eb0*/  FMNMX.FTZ R3, R193, R3, !PT ;  /* 0x00000003c1037209 */ /* 0x000fe40007810000 */
[----:B------:R-:W-:Y:S01]  /*10ec0*/  FMNMX.FTZ R6, R122, R6, !PT ;  /* 0x000000067a067209 */ /* 0x000fe20007810000 */
[----:B------:R1:W2:Y:S01]  /*10ed0*/  MUFU.EX2 R242, R7 ;  /* 0x0000000700f27308 */ /* 0x0002a20000000800 */
[----:B------:R-:W-:Y:S02]  /*10ee0*/  FMNMX.FTZ R3, R192, R3, !PT ;  /* 0x00000003c0037209 */ /* 0x000fe40007810000 */
[----:B------:R-:W-:Y:S02]  /*10ef0*/  FMNMX.FTZ R6, R123, R6, !PT ;  /* 0x000000067b067209 */ /* 0x000fe40007810000 */
[----:B------:R-:W-:-:S02]  /*10f00*/  FMNMX.FTZ R3, R191, R3, !PT ;  /* 0x00000003bf037209 */ /* 0x000fc40007810000 */
[----:B------:R-:W-:Y:S02]  /*10f10*/  FMNMX.FTZ R6, R176, R6, !PT ;  /* 0x00000006b0067209 */ /* 0x000fe40007810000 */
[----:B------:R-:W-:Y:S01]  /*10f20*/  FMNMX.FTZ R0, R198, R3, !PT ;  /* 0x00000003c6007209 */ /* 0x000fe20007810000 */
[----:B------:R-:W-:Y:S01]  /*10f30*/  FFMA.FTZ R3, R56, c[0x0][0x2d0], -R4 ;  /* 0x0000b40038037a23 */ /* 0x000fe20000010804 */
[----:B------:R-:W-:Y:S02]  /*10f40*/  FMNMX.FTZ R6, R177, R6, !PT ;  /* 0x00000006b1067209 */ /* 0x000fe40007810000 */
[----:B------:R-:W-:Y:S01]  /*10f50*/  FMNMX.FTZ R0, R197, R0, !PT ;  /* 0x00000000c5007209 */ /* 0x000fe20007810000 */
[----:B------:R3:W-:Y:S01]  /*10f60*/  MUFU.EX2 R237, R3 ;  /* 0x0000000300ed7308 */ /* 0x0007e20000000800 */
[----:B------:R-:W-:Y:S02]  /*10f70*/  FMNMX.FTZ R6, R178, R6, !PT ;  /* 0x00000006b2067209 */ /* 0x000fe40007810000 */
[----:B------:R-:W-:Y:S01]  /*10f80*/  F2FP.PACK_AB R8, R116, R249 ;  /* 0x000000f97408723e */ /* 0x000fe200000000ff */
[----:B-1----:R-:W1:Y:S01]  /*10f90*/  SHFL.BFLY PT, R7, R0, 0x2, 0x1f ;  /* 0x0c401f0000077f89 */ /* 0x002e6200000e0000 */
[----:B------:R-:W-:-:S02]  /*10fa0*/  FMNMX.FTZ R6, R187, R6, !PT ;  /* 0x00000006bb067209 */ /* 0x000fc40007810000 */
[----:B--2---:R-:W-:Y:S01]  /*10fb0*/  F2FP.PACK_AB R10, R242, R248 ;  /* 0x000000f8f20a723e */ /* 0x004fe200000000ff */
[----:B---3--:R-:W-:-:S04]  /*10fc0*/  FFMA.FTZ R3, R57, c[0x0][0x2d0], -R4 ;  /* 0x0000b40039037a23 */ /* 0x008fc80000010804 */
[----:B------:R2:W3:Y:S01]  /*10fd0*/  MUFU.EX2 R236, R3 ;  /* 0x0000000300ec7308 */ /* 0x0004e20000000800 */
[----:B-1----:R-:W-:-:S05]  /*10fe0*/  FMNMX.FTZ R0, R0, R7, !PT ;  /* 0x0000000700007209 */ /* 0x002fca0007810000 */
[----:B------:R-:W1:Y:S01]  /*10ff0*/  SHFL.BFLY PT, R7, R0, 0x1, 0x1f ;  /* 0x0c201f0000077f89 */ /* 0x000e6200000e0000 */
[----:B--2---:R-:W-:Y:S02]  /*11000*/  FMNMX.FTZ R3, R188, R6, !PT ;  /* 0x00000006bc037209 */ /* 0x004fe40007810000 */
[----:B---3--:R-:W-:Y:S02]  /*11010*/  F2FP.PACK_AB R9, R236, R237 ;  /* 0x000000edec09723e */ /* 0x008fe400000000ff */
[----:B------:R-:W-:-:S04]  /*11020*/  FMNMX.FTZ R3, R189, R3, !PT ;  /* 0x00000003bd037209 */ /* 0x000fc80007810000 */
[----:B------:R-:W-:Y:S01]  /*11030*/  FMNMX.FTZ R2, R190, R3, !PT ;  /* 0x00000003be027209 */ /* 0x000fe20007810000 */
[----:B------:R-:W-:Y:S02]  /*11040*/  FFMA.FTZ R3, R63, c[0x0][0x2d0], -R4 ;  /* 0x0000b4003f037a23 */ /* 0x000fe40000010804 */
[----:B------:R-:W-:Y:S01]  /*11050*/  LDSM.16.MT88.4 R60, [R208+0x1800] ;  /* 0x00180000d03c783b */ /* 0x000fe20000004200 */
[----:B------:R-:W-:Y:S01]  /*11060*/  FMNMX.FTZ R2, R172, R2, !PT ;  /* 0x00000002ac027209 */ /* 0x000fe20007810000 */
[----:B------:R2:W3:Y:S03]  /*11070*/  MUFU.EX2 R234, R3 ;  /* 0x0000000300ea7308 */ /* 0x0004e60000000800 */
[----:B--2---:R-:W-:Y:S01]  /*11080*/  FMNMX.FTZ R3, R175, R2, !PT ;  /* 0x00000002af037209 */ /* 0x004fe20007810000 */
[----:B------:R-:W-:Y:S01]  /*11090*/  FFMA.FTZ R2, R88, c[0x0][0x2d0], -R5 ;  /* 0x0000b40058027a23 */ /* 0x000fe20000010805 */
[----:B---3--:R-:W-:Y:S01]  /*110a0*/  F2FP.PACK_AB R11, R234, R235 ;  /* 0x000000ebea0b723e */ /* 0x008fe200000000ff */
[----:B------:R-:W-:Y:S01]  /*110b0*/  IMAD.MOV.U32 R88, RZ, RZ, R128 ;  /* 0x000000ffff587224 */ /* 0x000fe200078e0080 */
[----:B------:R-:W-:Y:S01]  /*110c0*/  FMNMX.FTZ R3, R174, R3, !PT ;  /* 0x00000003ae037209 */ /* 0x000fe20007810000 */
[----:B------:R2:W3:Y:S03]  /*110d0*/  MUFU.EX2 R233, R2 ;  /* 0x0000000200e97308 */ /* 0x0004e60000000800 */
[----:B------:R-:W-:Y:S01]  /*110e0*/  FMNMX.FTZ R3, R173, R3, !PT ;  /* 0x00000003ad037209 */ /* 0x000fe20007810000 */
[C---:B------:R-:W-:Y:S04]  /*110f0*/  HMMA.16816.F32 R48, R8.reuse, R136, R52 ;  /* 0x000000880830723c */ /* 0x040fe80000001834 */
[----:B------:R-:W4:Y:S03]  /*11100*/  SHFL.BFLY PT, R6, R3, 0x2, 0x1f ;  /* 0x0c401f0003067f89 */ /* 0x000f2600000e0000 */
[----:B------:R-:W-:Y:S01]  /*11110*/  IMAD.MOV.U32 R52, RZ, RZ, R108 ;  /* 0x000000ffff347224 */ /* 0x000fe200078e006c */
[----:B-1----:R-:W-:Y:S01]  /*11120*/  FMNMX.FTZ R108, R0, R7, !PT ;  /* 0x00000007006c7209 */ /* 0x002fe20007810000 */
[----:B------:R-:W-:Y:S01]  /*11130*/  FFMA.FTZ R0, R66, c[0x0][0x2d0], -R4 ;  /* 0x0000b40042007a23 */ /* 0x000fe20000010804 */
[----:B------:R-:W-:Y:S01]  /*11140*/  HMMA.16816.F32 R44, R8, R160, R40 ;  /* 0x000000a0082c723c */ /* 0x000fe20000001828 */
[----:B------:R-:W-:Y:S01]  /*11150*/  IMAD.MOV.U32 R53, RZ, RZ, R117 ;  /* 0x000000ffff357224 */ /* 0x000fe200078e0075 */
[----:B------:R-:W-:Y:S01]  /*11160*/  FSETP.NEU.FTZ.AND P0, PT, R108, -INF , PT ;  /* 0xff8000006c00780b */ /* 0x000fe20003f1d000 */
[----:B--2---:R-:W-:Y:S01]  /*11170*/  FFMA.FTZ R2, R96, c[0x0][0x2d0], -R5 ;  /* 0x0000b40060027a23 */ /* 0x004fe20000010805 */
[----:B------:R1:W-:Y:S01]  /*11180*/  MUFU.EX2 R228, R0 ;  /* 0x0000000000e47308 */ /* 0x0003e20000000800 */
[----:B------:R-:W-:-:S03]  /*11190*/  IMAD.MOV.U32 R7, RZ, RZ, R116 ;  /* 0x000000ffff077224 */ /* 0x000fc600078e0074 */
[C---:B------:R-:W-:Y:S04]  /*111a0*/  HMMA.16816.F32 R40, R8.reuse, R164, R12 ;  /* 0x000000a40828723c */ /* 0x040fe8000000180c */
[----:B------:R2:W-:Y:S04]  /*111b0*/  MUFU.EX2 R231, R2 ;  /* 0x0000000200e77308 */ /* 0x0005e80000000800 */
[----:B------:R-:W-:Y:S01]  /*111c0*/  HMMA.16816.F32 R28, R8, R168, R20 ;  /* 0x000000a8081c723c */ /* 0x000fe20000001814 */
[----:B----4-:R-:W-:Y:S01]  /*111d0*/  FMNMX.FTZ R3, R3, R6, !PT ;  /* 0x0000000603037209 */ /* 0x010fe20007810000 */
[----:B-1----:R-:W-:-:S04]  /*111e0*/  FFMA.FTZ R0, R90, c[0x0][0x2d0], -R4 ;  /* 0x0000b4005a007a23 */ /* 0x002fc80000010804 */
[----:B------:R-:W1:Y:S01]  /*111f0*/  SHFL.BFLY PT, R6, R3, 0x1, 0x1f ;  /* 0x0c201f0003067f89 */ /* 0x000e6200000e0000 */
[----:B------:R-:W-:Y:S01]  /*11200*/  MUFU.EX2 R227, R0 ;  /* 0x0000000000e37308 */ /* 0x000fe20000000800 */
[----:B------:R-:W-:Y:S01]  /*11210*/  HMMA.16816.F32 R16, R8, R138, R16 ;  /* 0x0000008a0810723c */ /* 0x000fe20000001810 */
[----:B--2---:R-:W-:-:S06]  /*11220*/  FFMA.FTZ R2, R98, c[0x0][0x2d0], -R5 ;  /* 0x0000b40062027a23 */ /* 0x004fcc0000010805 */
[----:B------:R2:W4:Y:S01]  /*11230*/  MUFU.EX2 R232, R2 ;  /* 0x0000000200e87308 */ /* 0x0005220000000800 */
[C---:B------:R-:W-:Y:S08]  /*11240*/  HMMA.16816.F32 R20, R8.reuse, R162, R36 ;  /* 0x000000a20814723c */ /* 0x040ff00000001824 */
[----:B------:R-:W-:Y:S01]  /*11250*/  HMMA.16816.F32 R24, R8, R166, R24 ;  /* 0x000000a60818723c */ /* 0x000fe20000001818 */
[----:B-1----:R-:W-:Y:S01]  /*11260*/  FMNMX.FTZ R3, R3, R6, !PT ;  /* 0x0000000603037209 */ /* 0x002fe20007810000 */
[----:B--2---:R-:W-:-:S06]  /*11270*/  FFMA.FTZ R2, R58, c[0x0][0x2d0], -R4 ;  /* 0x0000b4003a027a23 */ /* 0x004fcc0000010804 */
[----:B------:R-:W-:Y:S01]  /*11280*/  HMMA.16816.F32 R12, R8, R170, R32 ;  /* 0x000000aa080c723c */ /* 0x000fe20000001820 */
[----:B------:R1:W-:Y:S06]  /*11290*/  MUFU.EX2 R230, R2 ;  /* 0x0000000200e67308 */ /* 0x0003ec0000000800 */
[----:B---3--:R-:W-:Y:S02]  /*112a0*/  F2FP.PACK_AB R8, R233, R238 ;  /* 0x000000eee908723e */ /* 0x008fe400000000ff */
[----:B----4-:R-:W-:Y:S02]  /*112b0*/  F2FP.PACK_AB R10, R232, R231 ;  /* 0x000000e7e80a723e */ /* 0x010fe400000000ff */
[----:B------:R-:W-:Y:S01]  /*112c0*/  F2FP.PACK_AB R11, R227, R228 ;  /* 0x000000e4e30b723e */ /* 0x000fe200000000ff */
[----:B-1----:R-:W-:-:S04]  /*112d0*/  FFMA.FTZ R2, R65, c[0x0][0x2d0], -R4 ;  /* 0x0000b40041027a23 */ /* 0x002fc80000010804 */
[----:B------:R1:W2:Y:S02]  /*112e0*/  MUFU.EX2 R229, R2 ;  /* 0x0000000200e57308 */ /* 0x0002a40000000800 */
[----:B-1----:R-:W-:Y:S01]  /*112f0*/  FMUL.FTZ R2, R108, c[0x0][0x2d0] ;  /* 0x0000b4006c027a20 */ /* 0x002fe20000410000 */
[----:B--2---:R-:W-:-:S04]  /*11300*/  F2FP.PACK_AB R9, R229, R230 ;  /* 0x000000e6e509723e */ /* 0x004fc800000000ff */
[----:B------:R-:W-:Y:S02]  /*11310*/  FSEL R2, R2, RZ, P0 ;  /* 0x000000ff02027208 */ /* 0x000fe40000000000 */
[----:B------:R-:W-:Y:S01]  /*11320*/  FSETP.NEU.FTZ.AND P0, PT, R3, -INF , PT ;  /* 0xff8000000300780b */ /* 0x000fe20003f1d000 */
[C---:B------:R-:W-:Y:S02]  /*11330*/  HMMA.16816.F32 R116, R8.reuse, R156, R48 ;  /* 0x0000009c0874723c */ /* 0x040fe40000001830 */
[--C-:B------:R-:W-:Y:S02]  /*11340*/  FFMA.FTZ R0, R59, c[0x0][0x2d0], -R2.reuse ;  /* 0x0000b4003b007a23 */ /* 0x100fe40000010802 */
[----:B------:R-:W-:Y:S02]  /*11350*/  FFMA.FTZ R6, R112, c[0x0][0x2d0], -R2 ;  /* 0x0000b40070067a23 */ /* 0x000fe40000010802 */
[----:B------:R1:W-:Y:S01]  /*11360*/  MUFU.EX2 R225, R0 ;  /* 0x0000000000e17308 */ /* 0x0003e20000000800 */
[----:B------:R-:W-:Y:S01]  /*11370*/  IMAD.MOV.U32 R51, RZ, RZ, R132 ;  /* 0x000000ffff337224 */ /* 0x000fe200078e0084 */
[----:B------:R-:W-:Y:S01]  /*11380*/  HMMA.16816.F32 R144, R8, R154, R20 ;  /* 0x0000009a0890723c */ /* 0x000fe20000001814 */
[----:B------:R-:W-:-:S05]  /*11390*/  IMAD.MOV.U32 R50, RZ, RZ, R129 ;  /* 0x000000ffff327224 */ /* 0x000fca00078e0081 */
[----:B------:R-:W-:Y:S02]  /*113a0*/  MUFU.EX2 R220, R6 ;  /* 0x0000000600dc7308 */ /* 0x000fe40000000800 */
[C---:B------:R-:W-:Y:S01]  /*113b0*/  HMMA.16816.F32 R132, R8.reuse, R152, R44 ;  /* 0x000000980884723c */ /* 0x040fe2000000182c */
[--C-:B-1----:R-:W-:Y:S02]  /*113c0*/  FFMA.FTZ R0, R67, c[0x0][0x2d0], -R2.reuse ;  /* 0x0000b40043007a23 */ /* 0x102fe40000010802 */
[----:B------:R-:W1:Y:S05]  /*113d0*/  LDSM.16.MT88.4 R64, [R206+0x1800] ;  /* 0x00180000ce40783b */ /* 0x000e6a0000004200 */
[C---:B------:R-:W-:Y:S01]  /*113e0*/  HMMA.16816.F32 R128, R8.reuse, R158, R16 ;  /* 0x0000009e0880723c */ /* 0x040fe20000001810 */
[----:B------:R2:W3:Y:S07]  /*113f0*/  MUFU.EX2 R223, R0 ;  /* 0x0000000000df7308 */ /* 0x0004ee0000000800 */
[C---:B------:R-:W-:Y:S08]  /*11400*/  HMMA.16816.F32 R148, R8.reuse, R60, R28 ;  /* 0x0000003c0894723c */ /* 0x040ff0000000181c */
[----:B------:R-:W-:Y:S01]  /*11410*/  HMMA.16816.F32 R44, R8, R62, R12 ;  /* 0x0000003e082c723c */ /* 0x000fe2000000180c */
[----:B--2---:R-:W-:-:S04]  /*11420*/  FFMA.FTZ R0, R97, c[0x0][0x2d0], -R2 ;  /* 0x0000b40061007a23 */ /* 0x004fc80000010802 */
[----:B------:R2:W-:Y:S02]  /*11430*/  MUFU.EX2 R224, R0 ;  /* 0x0000000000e07308 */ /* 0x0005e40000000800 */
[--C-:B--2---:R-:W-:Y:S01]  /*11440*/  FFMA.FTZ R0, R99, c[0x0][0x2d0], -R2.reuse ;  /* 0x0000b40063007a23 */ /* 0x104fe20000010802 */
[C---:B-1----:R-:W-:Y:S05]  /*11450*/  HMMA.16816.F32 R56, R8.reuse, R64, R40 ;  /* 0x000000400838723c */ /* 0x042fea0000001828 */
[----:B------:R1:W2:Y:S03]  /*11460*/  MUFU.EX2 R203, R0 ;  /* 0x0000000000cb7308 */ /* 0x0002a60000000800 */
[----:B------:R-:W-:Y:S07]  /*11470*/  HMMA.16816.F32 R96, R8, R66, R24 ;  /* 0x000000420860723c */ /* 0x000fee0000001818 */
[----:B---3--:R-:W-:Y:S01]  /*11480*/  F2FP.PACK_AB R8, R223, R225 ;  /* 0x000000e1df08723e */ /* 0x008fe200000000ff */
[----:B-1----:R-:W-:Y:S01]  /*11490*/  FFMA.FTZ R0, R111, c[0x0][0x2d0], -R2 ;  /* 0x0000b4006f007a23 */ /* 0x002fe20000010802 */
[----:B--2---:R-:W-:-:S03]  /*114a0*/  F2FP.PACK_AB R10, R203, R224 ;  /* 0x000000e0cb0a723e */ /* 0x004fc600000000ff */
[----:B------:R1:W-:Y:S02]  /*114b0*/  MUFU.EX2 R222, R0 ;  /* 0x0000000000de7308 */ /* 0x0003e40000000800 */
        /* <DEDUP_REMOVED lines=22> */
[----:B------:R-:W-:Y:S01]  /*11620*/  IMAD.MOV.U32 R115, RZ, RZ, R7 ;  /* 0x000000ffff737224 */ /* 0x000fe200078e0007 */
[----:B------:R1:W-:Y:S06]  /*11630*/  MUFU.EX2 R112, R6 ;  /* 0x0000000600707308 */ /* 0x0003ec0000000800 */
[C---:B------:R-:W-:Y:S08]  /*11640*/  HMMA.16816.F32 R36, R8.reuse, R70, RZ ;  /* 0x000000460824723c */ /* 0x040ff000000018ff */
[----:B------:R-:W-:Y:S01]  /*11650*/  HMMA.16816.F32 R16, R8, R72, RZ ;  /* 0x000000480810723c */ /* 0x000fe200000018ff */
[----:B-1----:R-:W-:-:S04]  /*11660*/  FFMA.FTZ R6, R120, c[0x0][0x2d0], -R0 ;  /* 0x0000b40078067a23 */ /* 0x002fc80000010800 */
[----:B------:R1:W3:Y:S03]  /*11670*/  MUFU.EX2 R111, R6 ;  /* 0x00000006006f7308 */ /* 0x0002e60000000800 */
[----:B------:R-:W-:Y:S07]  /*11680*/  HMMA.16816.F32 R40, R8, R82, RZ ;  /* 0x000000520828723c */ /* 0x000fee00000018ff */
[----:B------:R-:W-:Y:S01]  /*11690*/  F2FP.PACK_AB R8, R220, R222 ;  /* 0x000000dedc08723e */ /* 0x000fe200000000ff */
[----:B------:R-:W-:Y:S01]  /*116a0*/  IMAD.MOV.U32 R83, RZ, RZ, R52 ;  /* 0x000000ffff537224 */ /* 0x000fe200078e0034 */
[----:B--2---:R-:W-:Y:S01]  /*116b0*/  F2FP.PACK_AB R10, R201, R202 ;  /* 0x000000cac90a723e */ /* 0x004fe200000000ff */
[----:B------:R-:W-:-:S02]  /*116c0*/  IMAD.MOV.U32 R82, RZ, RZ, R53 ;  /* 0x000000ffff527224 */ /* 0x000fc400078e0035 */
        /* <DEDUP_REMOVED lines=8> */
[----:B------:R1:W-:Y:S02]  /*11750*/  MUFU.EX2 R79, R6 ;  /* 0x00000006004f7308 */ /* 0x0003e40000000800 */
[C---:B------:R-:W-:Y:S07]  /*11760*/  HMMA.16816.F32 R20, R8.reuse, R100, R20 ;  /* 0x000000640814723c */ /* 0x040fee0000001814 */
[----:B------:R-:W-:Y:S01]  /*11770*/  IMAD.MOV.U32 R100, RZ, RZ, R88 ;  /* 0x000000ffff647224 */ /* 0x000fe200078e0058 */
[----:B------:R-:W-:Y:S01]  /*11780*/  HMMA.16816.F32 R32, R8, R94, R32 ;  /* 0x0000005e0820723c */ /* 0x000fe20000001820 */
[----:B-1----:R-:W-:-:S02]  /*11790*/  FFMA.FTZ R6, R185, c[0x0][0x2d0], -R5 ;  /* 0x0000b400b9067a23 */ /* 0x002fc40000010805 */
[----:B------:R-:W-:Y:S02]  /*117a0*/  IMAD.MOV.U32 R185, RZ, RZ, R51 ;  /* 0x000000ffffb97224 */ /* 0x000fe400078e0033 */
[----:B------:R1:W2:Y:S03]  /*117b0*/  MUFU.EX2 R80, R6 ;  /* 0x0000000600507308 */ /* 0x0002a60000000800 */
[C---:B------:R-:W-:Y:S01]  /*117c0*/  HMMA.16816.F32 R88, R8.reuse, R92, R12 ;  /* 0x0000005c0858723c */ /* 0x040fe2000000180c */
[----:B------:R-:W-:Y:S01]  /*117d0*/  IMAD.MOV.U32 R101, RZ, RZ, R126 ;  /* 0x000000ffff657224 */ /* 0x000fe200078e007e */
[----:B------:R-:W-:Y:S04]  /*117e0*/  LDSM.16.MT88.4 R92, [R206+0x2000] ;  /* 0x00200000ce5c783b */ /* 0x000fe80000004200 */
[----:B------:R-:W-:Y:S02]  /*117f0*/  LDSM.16.MT88.4 R48, [R208+0x2000] ;  /* 0x00200000d030783b */ /* 0x000fe40000004200 */
[----:B------:R-:W-:Y:S01]  /*11800*/  HMMA.16816.F32 R24, R8, R104, R24 ;  /* 0x000000680818723c */ /* 0x000fe20000001818 */
[----:B-1----:R-:W-:-:S07]  /*11810*/  FFMA.FTZ R6, R184, c[0x0][0x2d0], -R5 ;  /* 0x0000b400b8067a23 */ /* 0x002fce0000010805 */
[----:B------:R-:W-:Y:S01]  /*11820*/  HMMA.16816.F32 R40, R8, R106, R40 ;  /* 0x0000006a0828723c */ /* 0x000fe20000001828 */
[----:B------:R-:W3:Y:S01]  /*11830*/  LDL.LU R184, [R1] ;  /* 0x0000000001b87983 */ /* 0x000ee20000300800 */
[----:B------:R-:W-:-:S04]  /*11840*/  FFMA.FTZ R5, R183, c[0x0][0x2d0], -R5 ;  /* 0x0000b400b7057a23 */ /* 0x000fc80000010805 */
[----:B------:R1:W-:Y:S02]  /*11850*/  MUFU.EX2 R78, R5 ;  /* 0x00000005004e7308 */ /* 0x0003e40000000800 */
[----:B------:R-:W-:Y:S01]  /*11860*/  HMMA.16816.F32 R16, R8, R84, R16 ;  /* 0x000000540810723c */ /* 0x000fe20000001810 */
[----:B-1----:R-:W-:-:S05]  /*11870*/  FFMA.FTZ R5, R180, c[0x0][0x2d0], -R4 ;  /* 0x0000b400b4057a23 */ /* 0x002fca0000010804 */
[----:B------:R1:W-:Y:S02]  /*11880*/  MUFU.EX2 R75, R5 ;  /* 0x00000005004b7308 */ /* 0x0003e40000000800 */
[----:B-1----:R-:W-:-:S06]  /*11890*/  FFMA.FTZ R5, R179, c[0x0][0x2d0], -R4 ;  /* 0x0000b400b3057a23 */ /* 0x002fcc0000010804 */
[----:B------:R1:W4:Y:S01]  /*118a0*/  MUFU.EX2 R76, R5 ;  /* 0x00000005004c7308 */ /* 0x0003220000000800 */
[----:B------:R-:W-:Y:S02]  /*118b0*/  IMAD.MOV.U32 R183, RZ, RZ, R127 ;  /* 0x000000ffffb77224 */ /* 0x000fe400078e007f */
[----:B------:R-:W5:Y:S01]  /*118c0*/  LDSM.16.MT88.4 R124, [R205+0x2000] ;  /* 0x00200000cd7c783b */ /* 0x000f620000004200 */
[--C-:B-1----:R-:W-:Y:S02]  /*118d0*/  FFMA.FTZ R5, R143, c[0x0][0x2d0], -R4.reuse ;  /* 0x0000b4008f057a23 */ /* 0x102fe40000010804 */
[----:B------:R-:W-:-:S04]  /*118e0*/  FFMA.FTZ R4, R142, c[0x0][0x2d0], -R4 ;  /* 0x0000b4008e047a23 */ /* 0x000fc80000010804 */
[----:B------:R1:W-:Y:S02]  /*118f0*/  MUFU.EX2 R74, R4 ;  /* 0x00000004004a7308 */ /* 0x0003e40000000800 */
[----:B-1----:R-:W-:-:S06]  /*11900*/  FFMA.FTZ R4, R140, c[0x0][0x2d0], -R2 ;  /* 0x0000b4008c047a23 */ /* 0x002fcc0000010802 */
[----:B------:R1:W-:Y:S02]  /*11910*/  MUFU.EX2 R73, R4 ;  /* 0x0000000400497308 */ /* 0x0003e40000000800 */
[--C-:B-1----:R-:W-:Y:S02]  /*11920*/  FFMA.FTZ R4, R141, c[0x0][0x2d0], -R2.reuse ;  /* 0x0000b4008d047a23 */ /* 0x102fe40000010802 */
[----:B------:R-:W1:Y:S04]  /*11930*/  LDSM.16.MT88.4 R140, [R209+0x2000] ;  /* 0x00200000d18c783b */ /* 0x000e680000004200 */
[----:B------:R-:W2:Y:S08]  /*11940*/  MUFU.EX2 R81, R6 ;  /* 0x0000000600517308 */ /* 0x000eb00000000800 */
[----:B------:R2:W-:Y:S08]  /*11950*/  MUFU.EX2 R72, R4 ;  /* 0x0000000400487308 */ /* 0x0005f00000000800 */
[----:B------:R-:W1:Y:S01]  /*11960*/  MUFU.EX2 R77, R5 ;  /* 0x00000005004d7308 */ /* 0x000e620000000800 */
[----:B--2---:R-:W-:-:S07]  /*11970*/  FFMA.FTZ R4, R182, c[0x0][0x2d0], -R2 ;  /* 0x0000b400b6047a23 */ /* 0x004fce0000010802 */
[----:B------:R2:W-:Y:S01]  /*11980*/  MUFU.EX2 R70, R4 ;  /* 0x0000000400467308 */ /* 0x0005e20000000800 */
[----:B------:R-:W-:Y:S02]  /*11990*/  F2FP.PACK_AB R104, R80, R79 ;  /* 0x0000004f5068723e */ /* 0x000fe400000000ff */
[----:B----4-:R-:W-:Y:S02]  /*119a0*/  F2FP.PACK_AB R105, R76, R75 ;  /* 0x0000004b4c69723e */ /* 0x010fe400000000ff */
[----:B------:R-:W-:Y:S01]  /*119b0*/  F2FP.PACK_AB R106, R78, R81 ;  /* 0x000000514e6a723e */ /* 0x000fe200000000ff */
[----:B--2---:R-:W-:-:S04]  /*119c0*/  FFMA.FTZ R4, R181, c[0x0][0x2d0], -R2 ;  /* 0x0000b400b5047a23 */ /* 0x004fc80000010802 */
[----:B------:R2:W4:Y:S01]  /*119d0*/  MUFU.EX2 R71, R4 ;  /* 0x0000000400477308 */ /* 0x0005220000000800 */
[----:B-1----:R-:W-:Y:S01]  /*119e0*/  F2FP.PACK_AB R107, R74, R77 ;  /* 0x0000004d4a6b723e */ /* 0x002fe200000000ff */
[----:B------:R-:W-:Y:S01]  /*119f0*/  HMMA.16816.F32 R36, R8, R102, R36 ;  /* 0x000000660824723c */ /* 0x000fe20000001824 */
[----:B--2---:R-:W-:-:S05]  /*11a00*/  FFMA.FTZ R4, R123, c[0x0][0x2d0], -R0 ;  /* 0x0000b4007b047a23 */ /* 0x004fca0000010800 */
[----:B------:R1:W-:Y:S02]  /*11a10*/  MUFU.EX2 R68, R4 ;  /* 0x0000000400447308 */ /* 0x0003e40000000800 */
[----:B------:R-:W-:Y:S07]  /*11a20*/  HMMA.16816.F32 R28, R8, R86, R28 ;  /* 0x00000056081c723c */ /* 0x000fee000000181c */
[----:B------:R-:W-:Y:S02]  /*11a30*/  FFMA.FTZ R8, R196, c[0x0][0x2d0], -R2 ;  /* 0x0000b400c4087a23 */ /* 0x000fe40000010802 */
[----:B-1----:R-:W-:-:S04]  /*11a40*/  FFMA.FTZ R4, R176, c[0x0][0x2d0], -R0 ;  /* 0x0000b400b0047a23 */ /* 0x002fc80000010800 */
[----:B------:R1:W2:Y:S01]  /*11a50*/  MUFU.EX2 R69, R4 ;  /* 0x0000000400457308 */ /* 0x0002a20000000800 */
[C---:B-----5:R-:W-:Y:S08]  /*11a60*/  HMMA.16816.F32 R116, R104.reuse, R124, R116 ;  /* 0x0000007c6874723c */ /* 0x060ff00000001874 */
[----:B------:R-:W-:Y:S01]  /*11a70*/  HMMA.16816.F32 R128, R104, R126, R128 ;  /* 0x0000007e6880723c */ /* 0x000fe20000001880 */
[----:B-1----:R-:W-:-:S07]  /*11a80*/  FFMA.FTZ R4, R177, c[0x0][0x2d0], -R0 ;  /* 0x0000b400b1047a23 */ /* 0x002fce0000010800 */
[C---:B------:R-:W-:Y:S01]  /*11a90*/  HMMA.16816.F32 R132, R104.reuse, R140, R132 ;  /* 0x0000008c6884723c */ /* 0x040fe20000001884 */
[----:B------:R1:W-:Y:S07]  /*11aa0*/  MUFU.EX2 R52, R4 ;  /* 0x0000000400347308 */ /* 0x0003ee0000000800 */
[C---:B------:R-:W-:Y:S08]  /*11ab0*/  HMMA.16816.F32 R144, R104.reuse, R142, R144 ;  /* 0x0000008e6890723c */ /* 0x040ff00000001890 */
[----:B------:R-:W-:Y:S01]  /*11ac0*/  HMMA.16816.F32 R84, R104, R92, R56 ;  /* 0x0000005c6854723c */ /* 0x000fe20000001838 */
[----:B-1----:R-:W-:-:S07]  /*11ad0*/  FFMA.FTZ R4, R178, c[0x0][0x2d0], -R0 ;  /* 0x0000b400b2047a23 */ /* 0x002fce0000010800 */
[C---:B------:R-:W-:Y:S01]  /*11ae0*/  HMMA.16816.F32 R96, R104.reuse, R94, R96 ;  /* 0x0000005e6860723c */ /* 0x040fe20000001860 */
[----:B------:R-:W1:Y:S07]  /*11af0*/  MUFU.EX2 R53, R4 ;  /* 0x0000000400357308 */ /* 0x000e6e0000000800 */
[C---:B------:R-:W-:Y:S08]  /*11b00*/  HMMA.16816.F32 R148, R104.reuse, R48, R148 ;  /* 0x000000306894723c */ /* 0x040ff00000001894 */
[----:B------:R-:W-:Y:S01]  /*11b10*/  HMMA.16816.F32 R104, R104, R50, R44 ;  /* 0x000000326868723c */ /* 0x000fe2000000182c */
[----:B------:R5:W-:Y:S02]  /*11b20*/  MUFU.EX2 R45, R8 ;  /* 0x00000008002d7308 */ /* 0x000be40000000800 */
[----:B-----5:R-:W-:-:S06]  /*11b30*/  FFMA.FTZ R8, R195, c[0x0][0x2d0], -R2 ;  /* 0x0000b400c3087a23 */ /* 0x020fcc0000010802 */
[----:B------:R5:W1:Y:S01]  /*11b40*/  MUFU.EX2 R46, R8 ;  /* 0x00000008002e7308 */ /* 0x000a620000000800 */
[----:B------:R-:W-:Y:S01]  /*11b50*/  F2FP.PACK_AB R4, R72, R73 ;  /* 0x000000494804723e */ /* 0x000fe200000000ff */
[----:B-----5:R-:W-:-:S06]  /*11b60*/  FFMA.FTZ R8, R194, c[0x0][0x2d0], -R2 ;  /* 0x0000b400c2087a23 */ /* 0x020fcc0000010802 */
[----:B------:R5:W-:Y:S01]  /*11b70*/  MUFU.EX2 R47, R8 ;  /* 0x00000008002f7308 */ /* 0x000be20000000800 */
[----:B----4-:R-:W-:Y:S02]  /*11b80*/  F2FP.PACK_AB R6, R71, R70 ;  /* 0x000000464706723e */ /* 0x010fe400000000ff */
[----:B--2---:R-:W-:Y:S02]  /*11b90*/  F2FP.PACK_AB R5, R69, R68 ;  /* 0x000000444505723e */ /* 0x004fe400000000ff */
[----:B-1----:R-:W-:Y:S01]  /*11ba0*/  F2FP.PACK_AB R7, R53, R52 ;  /* 0x000000343507723e */ /* 0x002fe200000000ff */
[----:B-----5:R-:W-:-:S04]  /*11bb0*/  FFMA.FTZ R8, R193, c[0x0][0x2d0], -R2 ;  /* 0x0000b400c1087a23 */ /* 0x020fc80000010802 */
[----:B------:R1:W2:Y:S02]  /*11bc0*/  MUFU.EX2 R56, R8 ;  /* 0x0000000800387308 */ /* 0x0002a40000000800 */
[----:B------:R-:W-:Y:S01]  /*11bd0*/  HMMA.16816.F32 R120, R4, R136, R20 ;  /* 0x000000880478723c */ /* 0x000fe20000001814 */
[----:B-1----:R-:W-:-:S05]  /*11be0*/  FFMA.FTZ R8, R192, c[0x0][0x2d0], -R2 ;  /* 0x0000b400c0087a23 */ /* 0x002fca0000010802 */
[----:B------:R1:W-:Y:S02]  /*11bf0*/  MUFU.EX2 R57, R8 ;  /* 0x0000000800397308 */ /* 0x0003e40000000800 */
[C---:B------:R-:W-:Y:S08]  /*11c00*/  HMMA.16816.F32 R12, R4.reuse, R138, R36 ;  /* 0x0000008a040c723c */ /* 0x040ff00000001824 */
[----:B------:R-:W-:Y:S01]  /*11c10*/  HMMA.16816.F32 R136, R4, R160, R16 ;  /* 0x000000a00488723c */ /* 0x000fe20000001810 */
[----:B-1----:R-:W-:-:S04]  /*11c20*/  FFMA.FTZ R8, R191, c[0x0][0x2d0], -R2 ;  /* 0x0000b400bf087a23 */ /* 0x002fc80000010802 */
[----:B------:R1:W-:Y:S03]  /*11c30*/  MUFU.EX2 R58, R8 ;  /* 0x00000008003a7308 */ /* 0x0003e60000000800 */
[----:B------:R-:W-:Y:S01]  /*11c40*/  HMMA.16816.F32 R16, R4, R162, R28 ;  /* 0x000000a20410723c */ /* 0x000fe2000000181c */
[----:B-1----:R-:W-:-:S04]  /*11c50*/  FFMA.FTZ R8, R187, c[0x0][0x2d0], -R0 ;  /* 0x0000b400bb087a23 */ /* 0x002fc80000010800 */
[----:B------:R1:W-:Y:S02]  /*11c60*/  MUFU.EX2 R28, R8 ;  /* 0x00000008001c7308 */ /* 0x0003e40000000800 */
[----:B-1----:R-:W-:-:S06]  /*11c70*/  FFMA.FTZ R8, R188, c[0x0][0x2d0], -R0 ;  /* 0x0000b400bc087a23 */ /* 0x002fcc0000010800 */
[----:B------:R1:W4:Y:S01]  /*11c80*/  MUFU.EX2 R29, R8 ;  /* 0x00000008001d7308 */ /* 0x0003220000000800 */
[----:B------:R-:W-:Y:S01]  /*11c90*/  HMMA.16816.F32 R88, R4, R164, R88 ;  /* 0x000000a40458723c */ /* 0x000fe20000001858 */
[----:B-1----:R-:W-:-:S06]  /*11ca0*/  FFMA.FTZ R8, R189, c[0x0][0x2d0], -R0 ;  /* 0x0000b400bd087a23 */ /* 0x002fcc0000010800 */
[----:B------:R1:W-:Y:S01]  /*11cb0*/  MUFU.EX2 R31, R8 ;  /* 0x00000008001f7308 */ /* 0x0003e20000000800 */
[----:B------:R-:W-:Y:S01]  /*11cc0*/  HMMA.16816.F32 R32, R4, R166, R32 ;  /* 0x000000a60420723c */ /* 0x000fe20000001820 */
[----:B------:R-:W-:Y:S02]  /*11cd0*/  IMAD.MOV.U32 R180, RZ, RZ, c[0x0][0x2c4] ;  /* 0x0000b100ffb47624 */ /* 0x000fe400078e00ff */
[----:B-1----:R-:W-:-:S04]  /*11ce0*/  FFMA.FTZ R8, R190, c[0x0][0x2d0], -R0 ;  /* 0x0000b400be087a23 */ /* 0x002fc80000010800 */
[----:B------:R1:W5:Y:S01]  /*11cf0*/  MUFU.EX2 R30, R8 ;  /* 0x00000008001e7308 */ /* 0x0003620000000800 */
[----:B------:R-:W-:Y:S01]  /*11d00*/  HMMA.16816.F32 R20, R4, R168, R24 ;  /* 0x000000a80414723c */ /* 0x000fe20000001818 */
[----:B------:R-:W-:Y:S01]  /*11d10*/  ISETP.NE.AND P6, PT, R180, 0x1, PT ;  /* 0x00000001b400780c */ /* 0x000fe20003fc5270 */
[--C-:B-1----:R-:W-:Y:S02]  /*11d20*/  FFMA.FTZ R8, R198, c[0x0][0x2d0], -R2.reuse ;  /* 0x0000b400c6087a23 */ /* 0x102fe40000010802 */
[----:B------:R-:W-:-:S03]  /*11d30*/  FFMA.FTZ R2, R197, c[0x0][0x2d0], -R2 ;  /* 0x0000b400c5027a23 */ /* 0x000fc60000010802 */
[----:B------:R1:W-:Y:S02]  /*11d40*/  MUFU.EX2 R44, R8 ;  /* 0x00000008002c7308 */ /* 0x0003e40000000800 */
[----:B-1----:R-:W-:Y:S06]  /*11d50*/  HMMA.16816.F32 R8, R4, R170, R40 ;  /* 0x000000aa0408723c */ /* 0x002fec0000001828 */
[----:B------:R1:W-:Y:S02]  /*11d60*/  MUFU.EX2 R40, R2 ;  /* 0x0000000200287308 */ /* 0x0003e40000000800 */
[----:B-1----:R-:W-:-:S06]  /*11d70*/  FFMA.FTZ R2, R172, c[0x0][0x2d0], -R0 ;  /* 0x0000b400ac027a23 */ /* 0x002fcc0000010800 */
[----:B------:R1:W1:Y:S01]  /*11d80*/  MUFU.EX2 R27, R2 ;  /* 0x00000002001b7308 */ /* 0x0002620000000800 */
[----:B------:R-:W-:Y:S02]  /*11d90*/  F2FP.PACK_AB R4, R46, R45 ;  /* 0x0000002d2e04723e */ /* 0x000fe400000000ff */
[----:B--2---:R-:W-:Y:S02]  /*11da0*/  F2FP.PACK_AB R6, R56, R47 ;  /* 0x0000002f3806723e */ /* 0x004fe400000000ff */
[----:B----4-:R-:W-:Y:S02]  /*11db0*/  F2FP.PACK_AB R5, R29, R28 ;  /* 0x0000001c1d05723e */ /* 0x010fe400000000ff */
[----:B-----5:R-:W-:Y:S01]  /*11dc0*/  F2FP.PACK_AB R7, R30, R31 ;  /* 0x0000001f1e07723e */ /* 0x020fe200000000ff */
        /* <DEDUP_REMOVED lines=126> */
.L_x_2549:
[----:B------:R-:W-:-:S13]  /*125b0*/  ISETP.NE.AND P0, PT, R5, 0x1, PT ;  /* 0x000000010500780c */ /* 0x000fda0003f05270 */
[----:B------:R-:W-:-:S05]  /*125c0*/  @P0 IMAD.HI.U32 R2, R0, c[0x0][0x330], RZ ;  /* 0x0000cc0000020a27 */ /* 0x000fca00078e00ff */
[----:B------:R-:W-:Y:S02]  /*125d0*/  @P0 SHF.R.U32.HI R0, RZ, c[0x0][0x334], R2 ;  /* 0x0000cd00ff000a19 */ /* 0x000fe40000011602 */
.L_x_2550:
[----:B------:R-:W-:Y:S05]  /*125e0*/  BSYNC B0 ;  /* 0x0000000000007941 */ /* 0x000fea0003800000 */
.L_x_2548:
[----:B------:R-:W-:-:S05]  /*125f0*/  IMAD R0, R0, R5, c[0x0][0x32c] ;  /* 0x0000cb0000007624 */ /* 0x000fca00078e0205 */
[----:B------:R-:W-:-:S05]  /*12600*/  IMNMX R4, R4, R0, PT ;  /* 0x0000000004047217 */ /* 0x000fca0003800200 */
.L_x_2547:
[----:B-1----:R-:W-:-:S05]  /*12610*/  IMAD.HI R0, R4, 0x66666667, RZ ;  /* 0x6666666704007827 */ /* 0x002fca00078e02ff */
        /* <DEDUP_REMOVED lines=11> */
.L_x_2568:
[----:B------:R-:W2:Y:S01]  /*126d0*/  LDL R0, [R1+0x40] ;  /* 0x0000400001007983 */ /* 0x000ea20000100800 */
[----:B------:R-:W-:Y:S04]  /*126e0*/  DEPBAR.LE SB0, 0x0 ;  /* 0x000080000000791a */ /* 0x000fe80000000000 */
[----:B------:R-:W-:Y:S01]  /*126f0*/  WARPSYNC 0xffffffff ;  /* 0xffffffff00007948 */ /* 0x000fe20003800000 */
[----:B------:R-:W3:Y:S01]  /*12700*/  LDL R110, [R1+0x38] ;  /* 0x00003800016e7983 */ /* 0x000ee20000100800 */
[----:B------:R-:W-:Y:S01]  /*12710*/  ISETP.GT.AND P0, PT, R240, R220, PT ;  /* 0x000000dcf000720c */ /* 0x000fe20003f04270 */
[----:B------:R-:W-:Y:S02]  /*12720*/  ULDC UR4, c[0x0][0x324] ;  /* 0x0000c90000047ab9 */ /* 0x000fe40000000800 */
[----:B------:R-:W-:Y:S02]  /*12730*/  ULOP3.LUT UR4, URZ, UR4, URZ, 0x33, !UPT ;  /* 0x000000043f047292 */ /* 0x000fe4000f8e333f */
[----:B------:R-:W3:Y:S06]  /*12740*/  LDL.64 R2, [R1+0x28] ;  /* 0x0000280001027983 */ /* 0x000eec0000100a00 */
[----:B------:R-:W-:Y:S02]  /*12750*/  BAR.SYNC.DEFER_BLOCKING 0x0 ;  /* 0x0000000000007b1d */ /* 0x000fe40000010000 */
[----:B------:R-:W-:Y:S04]  /*12760*/  @!P0 IMAD.WIDE.U32 R108, R220, c[0x0][0x208], RZ ;  /* 0x00008200dc6c8a25 */ /* 0x000fe800078e00ff */
[----:B------:R-:W-:Y:S06]  /*12770*/  LDSM.16.M88.4 R80, [R211] ;  /* 0x00000000d350783b */ /* 0x000fec0000000200 */
[----:B------:R-:W4:Y:S06]  /*12780*/  LDSM.16.M88.4 R16, [R204] ;  /* 0x00000000cc10783b */ /* 0x000f2c0000000200 */
[----:B------:R-:W5:Y:S06]  /*12790*/  LDSM.16.M88.4 R76, [R211+0x2000] ;  /* 0x00200000d34c783b */ /* 0x000f6c0000000200 */
[----:B------:R-:W1:Y:S06]  /*127a0*/  LDSM.16.M88.4 R32, [R204+0x800] ;  /* 0x00080000cc20783b */ /* 0x000e6c0000000200 */
[----:B------:R-:W3:Y:S06]  /*127b0*/  LDL R115, [R1+0x3c] ;  /* 0x00003c0001737983 */ /* 0x000eec0000100800 */
[----:B------:R-:W1:Y:S06]  /*127c0*/  LDSM.16.M88.4 R48, [R204+0x1000] ;  /* 0x00100000cc30783b */ /* 0x000e6c0000000200 */
[----:B------:R-:W3:Y:S06]  /*127d0*/  LDL.64 R224, [R1+0x30] ;  /* 0x0000300001e07983 */ /* 0x000eec0000100a00 */
[----:B------:R-:W1:Y:S02]  /*127e0*/  LDSM.16.M88.4 R64, [R204+0x1800] ;  /* 0x00180000cc40783b */ /* 0x000e640000000200 */
[-C--:B-1--4-:R-:W-:Y:S04]  /*127f0*/  HMMA.16816.F32 R4, R80, R16.reuse, RZ ;  /* 0x000000105004723c */ /* 0x092fe800000018ff */
[----:B------:R-:W4:Y:S04]  /*12800*/  LDL R223, [R1+0x44] ;  /* 0x0000440001df7983 */ /* 0x000f280000100800 */
[C---:B-----5:R-:W-:Y:S02]  /*12810*/  HMMA.16816.F32 R8, R76.reuse, R16, RZ ;  /* 0x000000104c08723c */ /* 0x060fe400000018ff */
[----:B------:R-:W1:Y:S06]  /*12820*/  LDSM.16.M88.4 R156, [R204+0x2000] ;  /* 0x00200000cc9c783b */ /* 0x000e6c0000000200 */
[----:B------:R-:W4:Y:S01]  /*12830*/  LDL R222, [R1+0x58] ;  /* 0x0000580001de7983 */ /* 0x000f220000100800 */
[-C--:B------:R-:W-:Y:S05]  /*12840*/  HMMA.16816.F32 R12, R76, R18.reuse, RZ ;  /* 0x000000124c0c723c */ /* 0x080fea00000018ff */
[----:B------:R-:W-:Y:S03]  /*12850*/  LDSM.16.M88.4 R160, [R214] ;  /* 0x00000000d6a0783b */ /* 0x000fe60000000200 */
[C---:B------:R-:W-:Y:S03]  /*12860*/  HMMA.16816.F32 R16, R80.reuse, R18, RZ ;  /* 0x000000125010723c */ /* 0x040fe600000018ff */
[----:B------:R-:W5:Y:S05]  /*12870*/  LDSM.16.M88.4 R164, [R215] ;  /* 0x00000000d7a4783b */ /* 0x000f6a0000000200 */
[-C--:B------:R-:W-:Y:S01]  /*12880*/  HMMA.16816.F32 R20, R80, R32.reuse, RZ ;  /* 0x000000205014723c */ /* 0x080fe200000018ff */
[----:B------:R-:W1:Y:S06]  /*12890*/  LDSM.16.M88.4 R168, [R214+0x2000] ;  /* 0x00200000d6a8783b */ /* 0x000e6c0000000200 */
[----:B------:R-:W1:Y:S01]  /*128a0*/  LDSM.16.M88.4 R172, [R219] ;  /* 0x00000000dbac783b */ /* 0x000e620000000200 */
        /* <DEDUP_REMOVED lines=16> */
[-C--:B-----5:R-:W-:Y:S08]  /*129b0*/  HMMA.16816.F32 R4, R160, R164.reuse, R4 ;  /* 0x000000a4a004723c */ /* 0x0a0ff00000001804 */
[C---:B------:R-:W-:Y:S08]  /*129c0*/  HMMA.16816.F32 R8, R168.reuse, R164, R8 ;  /* 0x000000a4a808723c */ /* 0x040ff00000001808 */
[-C--:B------:R-:W-:Y:S08]  /*129d0*/  HMMA.16816.F32 R12, R168, R166.reuse, R12 ;  /* 0x000000a6a80c723c */ /* 0x080ff0000000180c */
[C---:B------:R-:W-:Y:S01]  /*129e0*/  HMMA.16816.F32 R16, R160.reuse, R166, R16 ;  /* 0x000000a6a010723c */ /* 0x040fe20000001810 */
[----:B------:R-:W5:Y:S07]  /*129f0*/  LDSM.16.M88.4 R164, [R217] ;  /* 0x00000000d9a4783b */ /* 0x000f6e0000000200 */
[-C--:B------:R-:W-:Y:S08]  /*12a00*/  HMMA.16816.F32 R20, R160, R172.reuse, R20 ;  /* 0x000000aca014723c */ /* 0x080ff00000001814 */
[C---:B------:R-:W-:Y:S08]  /*12a10*/  HMMA.16816.F32 R24, R168.reuse, R172, R24 ;  /* 0x000000aca818723c */ /* 0x040ff00000001818 */
[-C--:B------:R-:W-:Y:S03]  /*12a20*/  HMMA.16816.F32 R28, R168, R174.reuse, R28 ;  /* 0x000000aea81c723c */ /* 0x080fe6000000181c */
[----:B--2---:R-:W-:Y:S02]  /*12a30*/  LOP3.LUT P3, RZ, R0, 0x80, RZ, 0xc0, !PT ;  /* 0x0000008000ff7812 */ /* 0x004fe4000786c0ff */
[----:B------:R-:W-:Y:S03]  /*12a40*/  @!P0 SHF.R.S32.HI R0, RZ, 0x1f, R220 ;  /* 0x0000001fff008819 */ /* 0x000fe600000114dc */
[C---:B------:R-:W-:Y:S01]  /*12a50*/  HMMA.16816.F32 R32, R160.reuse, R174, R32 ;  /* 0x000000aea020723c */ /* 0x040fe20000001820 */
[----:B------:R-:W2:Y:S03]  /*12a60*/  LDSM.16.M88.4 R172, [R216] ;  /* 0x00000000d8ac783b */ /* 0x000ea60000000200 */
[----:B------:R-:W-:Y:S04]  /*12a70*/  @!P0 IMAD R0, R0, c[0x0][0x208], RZ ;  /* 0x0000820000008a24 */ /* 0x000fe800078e02ff */
[-C--:B-1----:R-:W-:Y:S04]  /*12a80*/  HMMA.16816.F32 R36, R160, R156.reuse, R36 ;  /* 0x0000009ca024723c */ /* 0x082fe80000001824 */
[----:B------:R-:W-:Y:S02]  /*12a90*/  @!P0 IMAD R0, R220, c[0x0][0x20c], R0 ;  /* 0x00008300dc008a24 */ /* 0x000fe400078e0200 */
[----:B---3--:R-:W-:Y:S02]  /*12aa0*/  @!P0 IMAD.MOV.U32 R3, RZ, RZ, R110 ;  /* 0x000000ffff038224 */ /* 0x008fe400078e006e */
[C---:B------:R-:W-:Y:S04]  /*12ab0*/  HMMA.16816.F32 R40, R168.reuse, R156, R40 ;  /* 0x0000009ca828723c */ /* 0x040fe80000001828 */
[----:B------:R-:W-:Y:S01]  /*12ac0*/  @!P0 IMAD.IADD R0, R109, 0x1, R0 ;  /* 0x000000016d008824 */ /* 0x000fe200078e0200 */
[----:B------:R-:W-:Y:S01]  /*12ad0*/  @!P0 MOV R109, 0x5 ;  /* 0x00000005006d8802 */ /* 0x000fe20000000f00 */
[----:B------:R-:W-:Y:S02]  /*12ae0*/  @!P0 IMAD.WIDE.U32 R2, R108, 0x50, R2 ;  /* 0x000000506c028825 */ /* 0x000fe400078e0002 */
[-C--:B------:R-:W-:Y:S04]  /*12af0*/  HMMA.16816.F32 R44, R168, R158.reuse, R44 ;  /* 0x0000009ea82c723c */ /* 0x080fe8000000182c */
[----:B------:R-:W-:Y:S01]  /*12b00*/  @!P0 IMAD R0, R0, 0x50, RZ ;  /* 0x0000005000008824 */ /* 0x000fe200078e02ff */
[----:B------:R-:W-:Y:S01]  /*12b10*/  @!P0 LEA R178, P1, R2, c[0x0][0x1f8], 0x1 ;  /* 0x00007e0002b28a11 */ /* 0x000fe200078208ff */
[----:B------:R-:W-:Y:S02]  /*12b20*/  @!P0 IMAD.MOV.U32 R108, RZ, RZ, c[0x0][0x208] ;  /* 0x00008200ff6c8624 */ /* 0x000fe400078e00ff */
[C---:B------:R-:W-:Y:S04]  /*12b30*/  HMMA.16816.F32 R48, R160.reuse, R158, R48 ;  /* 0x0000009ea030723c */ /* 0x040fe80000001830 */
[----:B------:R-:W-:Y:S01]  /*12b40*/  @!P0 IMAD.IADD R3, R3, 0x1, R0 ;  /* 0x0000000103038824 */ /* 0x000fe200078e0200 */
[C---:B------:R-:W-:Y:S01]  /*12b50*/  @!P0 SHF.L.U64.HI R0, R108.reuse, R109, c[0x0][0x20c] ;  /* 0x000083006c008619 */ /* 0x040fe2000001026d */
[----:B------:R-:W-:Y:S02]  /*12b60*/  @!P0 IMAD.SHL.U32 R110, R108, 0x20, RZ ;  /* 0x000000206c6e8824 */ /* 0x000fe400078e00ff */
[-C--:B-----5:R-:W-:Y:S04]  /*12b70*/  HMMA.16816.F32 R52, R160, R164.reuse, R52 ;  /* 0x000000a4a034723c */ /* 0x0a0fe80000001834 */
        /* <DEDUP_REMOVED lines=8> */
[----:B------:R-:W-:Y:S03]  /*12c00*/  @!P0 IADD3 R108, P1, R176, R110, RZ ;  /* 0x0000006eb06c8210 */ /* 0x000fe60007f3e0ff */
[-C--:B------:R-:W-:Y:S01]  /*12c10*/  HMMA.16816.F32 R60, R168, R166.reuse, R60 ;  /* 0x000000a6a83c723c */ /* 0x080fe2000000183c */
[----:B------:R1:W-:Y:S03]  /*12c20*/  @!P0 LDGSTS.E.BYPASS.LTC128B.128 [R221+0x900], [R176.64], !P3 ;  /* 0x00900000b0dd8fae */ /* 0x0003e6000d901d48 */
[----:B------:R-:W-:Y:S02]  /*12c30*/  @!P0 IADD3.X R109, R177, R0, RZ, P1, !PT ;  /* 0x00000000b16d8210 */ /* 0x000fe40000ffe4ff */
[-C--:B------:R-:W-:Y:S02]  /*12c40*/  @!P0 IADD3 R2, P2, R108, R110.reuse, RZ ;  /* 0x0000006e6c028210 */ /* 0x080fe40007f5e0ff */
[C---:B------:R-:W-:Y:S01]  /*12c50*/  HMMA.16816.F32 R64, R160.reuse, R166, R64 ;  /* 0x000000a6a040723c */ /* 0x040fe20000001840 */
[----:B------:R3:W-:Y:S03]  /*12c60*/  @!P0 LDGSTS.E.BYPASS.LTC128B.128 [R221+0x1100], [R108.64], !P3 ;  /* 0x011000006cdd8fae */ /* 0x0007e6000d901d48 */
[--C-:B------:R-:W-:Y:S01]  /*12c70*/  @!P0 IMAD.X R3, R109, 0x1, R0.reuse, P2 ;  /* 0x000000016d038824 */ /* 0x100fe200010e0600 */
[----:B------:R-:W-:Y:S03]  /*12c80*/  @!P0 IADD3 R180, P1, R2, R110, RZ ;  /* 0x0000006e02b48210 */ /* 0x000fe60007f3e0ff */
[-C--:B--2---:R-:W-:Y:S01]  /*12c90*/  HMMA.16816.F32 R68, R160, R172.reuse, R68 ;  /* 0x000000aca044723c */ /* 0x084fe20000001844 */
[----:B------:R2:W-:Y:S03]  /*12ca0*/  @!P0 LDGSTS.E.BYPASS.LTC128B.128 [R221+0x1900], [R2.64], !P3 ;  /* 0x0190000002dd8fae */ /* 0x0005e6000d901d48 */
[----:B------:R-:W-:Y:S04]  /*12cb0*/  @!P0 IMAD.X R181, R3, 0x1, R0, P1 ;  /* 0x0000000103b58824 */ /* 0x000fe800008e0600 */
[C---:B------:R-:W-:Y:S01]  /*12cc0*/  HMMA.16816.F32 R72, R168.reuse, R172, R72 ;  /* 0x000000aca848723c */ /* 0x040fe20000001848 */
[----:B------:R5:W-:Y:S03]  /*12cd0*/  @!P0 LDGSTS.E.BYPASS.LTC128B.128 [R221+0x2100], [R180.64], !P3 ;  /* 0x02100000b4dd8fae */ /* 0x000be6000d901d48 */
[C---:B------:R-:W-:Y:S03]  /*12ce0*/  ISETP.GT.AND P0, PT, R220.reuse, R240, PT ;  /* 0x000000f0dc00720c */ /* 0x040fe60003f04270 */
[----:B-1----:R-:W-:Y:S01]  /*12cf0*/  LDSM.16.M88.4 R176, [R212] ;  /* 0x00000000d4b0783b */ /* 0x002fe20000000200 */
[-C--:B------:R-:W-:Y:S05]  /*12d00*/  HMMA.16816.F32 R76, R168, R174.reuse, R76 ;  /* 0x000000aea84c723c */ /* 0x080fea000000184c */
[----:B------:R-:W-:Y:S03]  /*12d10*/  LDSM.16.M88.4 R156, [R212+0x2000] ;  /* 0x00200000d49c783b */ /* 0x000fe60000000200 */
[----:B------:R-:W-:Y:S01]  /*12d20*/  HMMA.16816.F32 R80, R160, R174, R80 ;  /* 0x000000aea050723c */ /* 0x000fe20000001850 */
[----:B------:R-:W-:Y:S02]  /*12d30*/  @P0 IMAD.MOV.U32 R110, RZ, RZ, c[0x0][0x1e0] ;  /* 0x00007800ff6e0624 */ /* 0x000fe400078e00ff */
[----:B------:R-:W-:Y:S01]  /*12d40*/  LDSM.16.M88.4 R184, [R210+0x800] ;  /* 0x00080000d2b8783b */ /* 0x000fe20000000200 */
[----:B--2---:R-:W-:Y:S02]  /*12d50*/  @P0 MOV R3, R115 ;  /* 0x0000007300030202 */ /* 0x004fe40000000f00 */
[----:B------:R-:W-:Y:S02]  /*12d60*/  @P0 IADD3 R0, R220, -0x1, RZ ;  /* 0xffffffffdc000810 */ /* 0x000fe40007ffe0ff */
[----:B------:R-:W-:Y:S01]  /*12d70*/  MOV R115, c[0x0][0x2c4] ;  /* 0x0000b10000737a02 */ /* 0x000fe20000000f00 */
[----:B------:R-:W-:Y:S03]  /*12d80*/  LDSM.16.M88.4 R164, [R210+0x1000] ;  /* 0x00100000d2a4783b */ /* 0x000fe60000000200 */
[----:B---3--:R-:W-:Y:S01]  /*12d90*/  @P0 IMAD.WIDE.U32 R108, R0, c[0x0][0x1e0], RZ ;  /* 0x00007800006c0a25 */ /* 0x008fe200078e00ff */
[----:B------:R-:W-:Y:S02]  /*12da0*/  ISETP.NE.AND P4, PT, R115, 0x1, PT ;  /* 0x000000017300780c */ /* 0x000fe40003f85270 */
[----:B-----5:R-:W1:Y:S01]  /*12db0*/  LDSM.16.M88.4 R180, [R210] ;  /* 0x00000000d2b4783b */ /* 0x020e620000000200 */
[----:B------:R-:W-:Y:S05]  /*12dc0*/  @P0 SHF.R.S32.HI R2, RZ, 0x1f, R0 ;  /* 0x0000001fff020819 */ /* 0x000fea0000011400 */
[----:B------:R-:W0:Y:S01]  /*12dd0*/  LDGDEPBAR ;  /* 0x00000000000079af */ /* 0x000e220000000000 */
[----:B------:R-:W-:Y:S04]  /*12de0*/  @P0 IMAD R2, R2, c[0x0][0x1e0], RZ ;  /* 0x0000780002020a24 */ /* 0x000fe800078e02ff */
[----:B------:R-:W-:Y:S01]  /*12df0*/  @P0 IMAD R0, R0, c[0x0][0x1e4], R2 ;  /* 0x0000790000000a24 */ /* 0x000fe200078e0202 */
[----:B------:R-:W2:Y:S01]  /*12e00*/  LDSM.16.M88.4 R160, [R210+0x1800] ;  /* 0x00180000d2a0783b */ /* 0x000ea20000000200 */
[----:B------:R-:W-:Y:S02]  /*12e10*/  @P0 IMAD.MOV.U32 R2, RZ, RZ, R224 ;  /* 0x000000ffff020224 */ /* 0x000fe400078e00e0 */
[----:B------:R-:W-:Y:S02]  /*12e20*/  @P0 IMAD.IADD R0, R109, 0x1, R0 ;  /* 0x000000016d000824 */ /* 0x000fe400078e0200 */
[----:B------:R-:W-:Y:S01]  /*12e30*/  @P0 IMAD.WIDE.U32 R2, R108, 0x50, R2 ;  /* 0x000000506c020825 */ /* 0x000fe200078e0002 */
[----:B------:R-:W3:Y:S03]  /*12e40*/  LDSM.16.M88.4 R168, [R210+0x2000] ;  /* 0x00200000d2a8783b */ /* 0x000ee60000000200 */
[----:B------:R-:W-:Y:S02]  /*12e50*/  @P0 IMAD R108, R0, 0x50, RZ ;  /* 0x00000050006c0824 */ /* 0x000fe400078e02ff */
[----:B------:R-:W-:Y:S01]  /*12e60*/  @P0 IMAD.MOV.U32 R109, RZ, RZ, 0x5 ;  /* 0x00000005ff6d0424 */ /* 0x000fe200078e00ff */
[----:B------:R-:W-:Y:S02]  /*12e70*/  LDSM.16.M88.4 R172, [R213] ;  /* 0x00000000d5ac783b */ /* 0x000fe40000000200 */
[----:B------:R-:W-:Y:S02]  /*12e80*/  @P0 IADD3 R3, R3, R108, RZ ;  /* 0x0000006c03030210 */ /* 0x000fe40007ffe0ff */
[C---:B------:R-:W-:Y:S01]  /*12e90*/  @P0 SHF.L.U64.HI R0, R110.reuse, R109, c[0x0][0x1e4] ;  /* 0x000079006e000619 */ /* 0x040fe2000001026d */
[----:B------:R-:W-:Y:S01]  /*12ea0*/  @P0 IMAD.SHL.U32 R110, R110, 0x20, RZ ;  /* 0x000000206e6e0824 */ /* 0x000fe200078e00ff */
[----:B------:R-:W5:Y:S06]  /*12eb0*/  LDSM.16.M88.4 R188, [R207] ;  /* 0x00000000cfbc783b */ /* 0x000f6c0000000200 */
[----:B------:R-:W2:Y:S01]  /*12ec0*/  LDSM.16.M88.4 R192, [R213+0x2000] ;  /* 0x00200000d5c0783b */ /* 0x000ea20000000200 */
[-C--:B-1----:R-:W-:Y:S05]  /*12ed0*/  HMMA.16816.F32 R4, R176, R180.reuse, R4 ;  /* 0x000000b4b004723c */ /* 0x082fea0000001804 */
[----:B------:R-:W1:Y:S03]  /*12ee0*/  LDSM.16.M88.4 R196, [R207+0x800] ;  /* 0x00080000cfc4783b */ /* 0x000e660000000200 */
[C---:B------:R-:W-:Y:S03]  /*12ef0*/  HMMA.16816.F32 R8, R156.reuse, R180, R8 ;  /* 0x000000b49c08723c */ /* 0x040fe60000001808 */
[----:B------:R-:W1:Y:S05]  /*12f00*/  LDSM.16.M88.4 R200, [R207+0x1000] ;  /* 0x00100000cfc8783b */ /* 0x000e6a0000000200 */
        /* <DEDUP_REMOVED lines=9> */
[C---:B------:R-:W-:Y:S01]  /*12fa0*/  HMMA.16816.F32 R48, R176.reuse, R166, R48 ;  /* 0x000000a6b030723c */ /* 0x040fe20000001830 */
[----:B------:R-:W1:Y:S07]  /*12fb0*/  LDSM.16.M88.4 R164, [R207+0x1800] ;  /* 0x00180000cfa4783b */ /* 0x000e6e0000000200 */
[-C--:B--2---:R-:W-:Y:S08]  /*12fc0*/  HMMA.16816.F32 R52, R176, R160.reuse, R52 ;  /* 0x000000a0b034723c */ /* 0x084ff00000001834 */
[C---:B------:R-:W-:Y:S07]  /*12fd0*/  HMMA.16816.F32 R56, R156.reuse, R160, R56 ;  /* 0x000000a09c38723c */ /* 0x040fee0000001838 */
[----:B----4-:R-:W-:Y:S01]  /*12fe0*/  IMAD.IADD R160, R222, 0x1, R223 ;  /* 0x00000001dea07824 */ /* 0x010fe200078e02df */
[-C--:B------:R-:W-:Y:S04]  /*12ff0*/  HMMA.16816.F32 R60, R156, R162.reuse, R60 ;  /* 0x000000a29c3c723c */ /* 0x080fe8000000183c */
[----:B------:R-:W-:Y:S04]  /*13000*/  @P4 IMAD.HI.U32 R109, R160, c[0x0][0x2c8], RZ ;  /* 0x0000b200a06d4a27 */ /* 0x000fe800078e00ff */
[C---:B------:R-:W-:Y:S04]  /*13010*/  HMMA.16816.F32 R64, R176.reuse, R162, R64 ;  /* 0x000000a2b040723c */ /* 0x040fe80000001840 */
[----:B------:R-:W-:Y:S04]  /*13020*/  @P4 SHF.R.U32.HI R160, RZ, c[0x0][0x2cc], R109 ;  /* 0x0000b300ffa04a19 */ /* 0x000fe8000001166d */
[-C--:B---3--:R-:W-:Y:S08]  /*13030*/  HMMA.16816.F32 R68, R176, R168.reuse, R68 ;  /* 0x000000a8b044723c */ /* 0x088ff00000001844 */
[C---:B------:R-:W-:Y:S08]  /*13040*/  HMMA.16816.F32 R72, R156.reuse, R168, R72 ;  /* 0x000000a89c48723c */ /* 0x040ff00000001848 */
[-C--:B------:R-:W-:Y:S01]  /*13050*/  HMMA.16816.F32 R76, R156, R170.reuse, R76 ;  /* 0x000000aa9c4c723c */ /* 0x080fe2000000184c */
[----:B------:R-:W2:Y:S01]  /*13060*/  LDSM.16.M88.4 R156, [R207+0x2000] ;  /* 0x00200000cf9c783b */ /* 0x000ea20000000200 */
[----:B------:R-:W-:Y:S05]  /*13070*/  DEPBAR.LE SB0, 0x0 ;  /* 0x000080000000791a */ /* 0x000fea0000000000 */
[----:B------:R-:W-:Y:S01]  /*13080*/  BAR.SYNC.DEFER_BLOCKING 0x0 ;  /* 0x0000000000007b1d */ /* 0x000fe20000010000 */
[----:B------:R-:W-:Y:S08]  /*13090*/  HMMA.16816.F32 R80, R176, R170, R80 ;  /* 0x000000aab050723c */ /* 0x000ff00000001850 */
[-C--:B-----5:R-:W-:Y:S08]  /*130a0*/  HMMA.16816.F32 R4, R172, R188.reuse, R4 ;  /* 0x000000bcac04723c */ /* 0x0a0ff00000001804 */
[C---:B------:R-:W-:Y:S08]  /*130b0*/  HMMA.16816.F32 R8, R192.reuse, R188, R8 ;  /* 0x000000bcc008723c */ /* 0x040ff00000001808 */
[-C--:B------:R-:W-:Y:S08]  /*130c0*/  HMMA.16816.F32 R12, R192, R190.reuse, R12 ;  /* 0x000000bec00c723c */ /* 0x080ff0000000180c */
[C---:B------:R-:W-:Y:S08]  /*130d0*/  HMMA.16816.F32 R16, R172.reuse, R190, R16 ;  /* 0x000000beac10723c */ /* 0x040ff00000001810 */
[-C--:B-1----:R-:W-:Y:S08]  /*130e0*/  HMMA.16816.F32 R20, R172, R196.reuse, R20 ;  /* 0x000000c4ac14723c */ /* 0x082ff00000001814 */
[C---:B------:R-:W-:Y:S01]  /*130f0*/  HMMA.16816.F32 R24, R192.reuse, R196, R24 ;  /* 0x000000c4c018723c */ /* 0x040fe20000001818 */
[----:B------:R-:W3:Y:S07]  /*13100*/  LDL R196, [R1+0x1c] ;  /* 0x00001c0001c47983 */ /* 0x000eee0000100800 */
[-C--:B------:R-:W-:Y:S08]  /*13110*/  HMMA.16816.F32 R28, R192, R198.reuse, R28 ;  /* 0x000000c6c01c723c */ /* 0x080ff0000000181c */
[C---:B------:R-:W-:Y:S01]  /*13120*/  HMMA.16816.F32 R32, R172.reuse, R198, R32 ;  /* 0x000000c6ac20723c */ /* 0x040fe20000001820 */
[----:B------:R-:W4:Y:S06]  /*13130*/  LDL R199, [R1+0x18] ;  /* 0x0000180001c77983 */ /* 0x000f2c0000100800 */
[----:B------:R-:W4:Y:S01]  /*13140*/  LDL R198, [R1+0x14] ;  /* 0x0000140001c67983 */ /* 0x000f220000100800 */
[-C--:B------:R-:W-:Y:S08]  /*13150*/  HMMA.16816.F32 R36, R172, R200.reuse, R36 ;  /* 0x000000c8ac24723c */ /* 0x080ff00000001824 */
[C---:B------:R-:W-:Y:S07]  /*13160*/  HMMA.16816.F32 R40, R192.reuse, R200, R40 ;  /* 0x000000c8c028723c */ /* 0x040fee0000001828 */
[----:B------:R-:W-:Y:S01]  /*13170*/  IMAD.MOV.U32 R200, RZ, RZ, c[0x0][0x32c] ;  /* 0x0000cb00ffc87624 */ /* 0x000fe200078e00ff */
        /* <DEDUP_REMOVED lines=12> */
[----:B------:R1:W-:Y:S03]  /*13240*/  @P0 LDGSTS.E.BYPASS.LTC128B.128 [R221+0x2900], [R164.64], !P3 ;  /* 0x02900000a4dd0fae */ /* 0x0003e6000d901d48 */
[--C-:B------:R-:W-:Y:S01]  /*13250*/  @P0 IMAD.X R109, R165, 0x1, R0.reuse, P2 ;  /* 0x00000001a56d0824 */ /* 0x100fe200010e0600 */
[-C--:B------:R-:W-:Y:S03]  /*13260*/  @P0 IADD3 R162, P1, R108, R110.reuse, RZ ;  /* 0x0000006e6ca20210 */ /* 0x080fe60007f3e0ff */
[-C--:B--2---:R-:W-:Y:S01]  /*13270*/  HMMA.16816.F32 R68, R172, R156.reuse, R68 ;  /* 0x0000009cac44723c */ /* 0x084fe20000001844 */
[----:B------:R2:W-:Y:S03]  /*13280*/  @P0 LDGSTS.E.BYPASS.LTC128B.128 [R221+0x3100], [R108.64], !P3 ;  /* 0x031000006cdd0fae */ /* 0x0005e6000d901d48 */
[--C-:B------:R-:W-:Y:S01]  /*13290*/  @P0 IMAD.X R163, R109, 0x1, R0.reuse, P1 ;  /* 0x000000016da30824 */ /* 0x100fe200008e0600 */
[----:B------:R-:W-:Y:S03]  /*132a0*/  @P0 IADD3 R2, P2, R162, R110, RZ ;  /* 0x0000006ea2020210 */ /* 0x000fe60007f5e0ff */
[C---:B------:R-:W-:Y:S01]  /*132b0*/  HMMA.16816.F32 R72, R192.reuse, R156, R72 ;  /* 0x0000009cc048723c */ /* 0x040fe20000001848 */
[----:B------:R1:W-:Y:S03]  /*132c0*/  @P0 LDGSTS.E.BYPASS.LTC128B.128 [R221+0x3900], [R162.64], !P3 ;  /* 0x03900000a2dd0fae */ /* 0x0003e6000d901d48 */
[----:B------:R-:W-:Y:S03]  /*132d0*/  @P0 IADD3.X R3, R163, R0, RZ, P2, !PT ;  /* 0x00000000a3030210 */ /* 0x000fe600017fe4ff */
[----:B------:R-:W-:Y:S01]  /*132e0*/  @P0 IADD3 R156, P1, R2, R110, RZ ;  /* 0x0000006e029c0210 */ /* 0x000fe20007f3e0ff */
[-C--:B------:R-:W-:Y:S01]  /*132f0*/  HMMA.16816.F32 R76, R192, R158.reuse, R76 ;  /* 0x0000009ec04c723c */ /* 0x080fe2000000184c */
[----:B------:R5:W-:Y:S03]  /*13300*/  @P0 LDGSTS.E.BYPASS.LTC128B.128 [R221+0x4100], [R2.64], !P3 ;  /* 0x0410000002dd0fae */ /* 0x000be6000d901d48 */
[----:B------:R-:W-:Y:S04]  /*13310*/  @P0 IMAD.X R157, R3, 0x1, R0, P1 ;  /* 0x00000001039d0824 */ /* 0x000fe800008e0600 */
[----:B------:R-:W-:Y:S01]  /*13320*/  HMMA.16816.F32 R80, R172, R158, R80 ;  /* 0x0000009eac50723c */ /* 0x000fe20000001850 */
[----:B------:R1:W-:Y:S03]  /*13330*/  @P0 LDGSTS.E.BYPASS.LTC128B.128 [R221+0x4900], [R156.64], !P3 ;  /* 0x049000009cdd0fae */ /* 0x0003e6000d901d48 */
[----:B------:R-:W-:Y:S03]  /*13340*/  ISETP.GE.AND P3, PT, R200, 0x1, PT ;  /* 0x00000001c800780c */ /* 0x000fe60003f66270 */
[----:B--2---:R-:W2:Y:S06]  /*13350*/  SHFL.IDX PT, R108, R160, RZ, 0x1c1f ;  /* 0x001c1fffa06c7589 */ /* 0x004eac00000e0000 */
[----:B------:R-:W0:Y:S01]  /*13360*/  LDGDEPBAR ;  /* 0x00000000000079af */ /* 0x000e220000000000 */
[----:B-----5:R-:W-:Y:S05]  /*13370*/  IMAD R3, R220, -0x50, RZ ;  /* 0xffffffb0dc037824 */ /* 0x020fea00078e02ff */
[----:B---3--:R-:W-:Y:S04]  /*13380*/  IADD3 R0, -R196, 0x1, R3 ;  /* 0x00000001c4007810 */ /* 0x008fe80007ffe103 */
[----:B----4-:R-:W-:Y:S04]  /*13390*/  IADD3 R0, -R198, R0, R199 ;  /* 0x00000000c6007210 */ /* 0x010fe80007ffe1c7 */
[C---:B------:R-:W-:Y:S02]  /*133a0*/  IADD3 R158, R0.reuse, UR4, RZ ;  /* 0x00000004009e7c10 */ /* 0x040fe4000fffe0ff */
[----:B-1----:R-:W-:Y:S03]  /*133b0*/  IADD3 R157, R0, c[0x0][0x328], RZ ;  /* 0x0000ca00009d7a10 */ /* 0x002fe60007ffe0ff */
[----:B--2---:R-:W-:Y:S01]  /*133c0*/  IMAD.IADD R0, R108, 0x1, R158 ;  /* 0x000000016c007824 */ /* 0x004fe200078e029e */
        /* <DEDUP_REMOVED lines=15> */
.L_x_2554:
[----:B------:R-:W-:Y:S04]  /*134c0*/  MOV R108, c[0x0][0x32c] ;  /* 0x0000cb00006c7a02 */ /* 0x000fe80000000f00 */
[----:B------:R-:W-:Y:S11]  /*134d0*/  ISETP.NE.AND P0, PT, R108, 0x1, PT ;  /* 0x000000016c00780c */ /* 0x000ff60003f05270 */
[----:B------:R-:W-:Y:S02]  /*134e0*/  @!UPT UIADD3 URZ, URZ, URZ, URZ ;  /* 0x0000003f3f3ff290 */ /* 0x000fe4000fffe03f */
[----:B------:R-:W-:Y:S05]  /*134f0*/  @P0 IMAD.HI.U32 R108, R2, c[0x0][0x330], RZ ;  /* 0x0000cc00026c0a27 */ /* 0x000fea00078e00ff */
[----:B------:R-:W-:Y:S02]  /*13500*/  @P0 SHF.R.U32.HI R2, RZ, c[0x0][0x334], R108 ;  /* 0x0000cd00ff020a19 */ /* 0x000fe4000001166c */
.L_x_2555:
[----:B------:R-:W-:Y:S05]  /*13510*/  BSYNC B0 ;  /* 0x0000000000007941 */ /* 0x000fea0003800000 */
.L_x_2553:
[----:B------:R-:W-:Y:S04]  /*13520*/  IMAD.IADD R108, R3, 0x1, -R196 ;  /* 0x00000001036c7824 */ /* 0x000fe800078e0ac4 */
[----:B------:R-:W-:Y:S05]  /*13530*/  IMAD R2, R2, c[0x0][0x32c], R108 ;  /* 0x0000cb0002027a24 */ /* 0x000fea00078e026c */
[----:B------:R-:W-:Y:S02]  /*13540*/  IADD3 R108, R2, c[0x0][0x32c], RZ ;  /* 0x0000cb00026c7a10 */ /* 0x000fe40007ffe0ff */
[----:B------:R-:W-:Y:S02]  /*13550*/  IMNMX R0, R0, R2, !PT ;  /* 0x0000000200007217 */ /* 0x000fe40007800200 */
[----:B------:R-:W-:Y:S02]  /*13560*/  IMNMX R115, R115, R108, PT ;  /* 0x0000006c73737217 */ /* 0x000fe40003800200 */
.L_x_2552:
        /* <DEDUP_REMOVED lines=17> */
.L_x_2558:
[----:B------:R-:W-:Y:S04]  /*13680*/  MOV R109, c[0x0][0x32c] ;  /* 0x0000cb00006d7a02 */ /* 0x000fe80000000f00 */
[----:B------:R-:W-:Y:S11]  /*13690*/  ISETP.NE.AND P0, PT, R109, 0x1, PT ;  /* 0x000000016d00780c */ /* 0x000ff60003f05270 */
[----:B------:R-:W-:Y:S02]  /*136a0*/  @!UPT UIADD3 URZ, URZ, URZ, URZ ;  /* 0x0000003f3f3ff290 */ /* 0x000fe4000fffe03f */
[----:B------:R-:W-:Y:S05]  /*136b0*/  @P0 IMAD.HI.U32 R109, R2, c[0x0][0x330], RZ ;  /* 0x0000cc00026d0a27 */ /* 0x000fea00078e00ff */
[----:B------:R-:W-:Y:S02]  /*136c0*/  @P0 SHF.R.U32.HI R2, RZ, c[0x0][0x334], R109 ;  /* 0x0000cd00ff020a19 */ /* 0x000fe4000001166d */
.L_x_2559:
[----:B------:R-:W-:Y:S05]  /*136d0*/  BSYNC B0 ;  /* 0x0000000000007941 */ /* 0x000fea0003800000 */
.L_x_2557:
[----:B------:R-:W-:Y:S04]  /*136e0*/  IMAD.IADD R109, R3, 0x1, -R196 ;  /* 0x00000001036d7824 */ /* 0x000fe800078e0ac4 */
[----:B------:R-:W-:Y:S05]  /*136f0*/  IMAD R2, R2, c[0x0][0x32c], R109 ;  /* 0x0000cb0002027a24 */ /* 0x000fea00078e026d */
[----:B------:R-:W-:Y:S02]  /*13700*/  IADD3 R109, R2, c[0x0][0x32c], RZ ;  /* 0x0000cb00026d7a10 */ /* 0x000fe40007ffe0ff */
[----:B------:R-:W-:Y:S02]  /*13710*/  IMNMX R108, R108, R2, !PT ;  /* 0x000000026c6c7217 */ /* 0x000fe40007800200 */
[----:B------:R-:W-:Y:S02]  /*13720*/  IMNMX R110, R110, R109, PT ;  /* 0x0000006d6e6e7217 */ /* 0x000fe40003800200 */
.L_x_2556:
        /* <DEDUP_REMOVED lines=17> */
.L_x_2562:
[----:B------:R-:W-:Y:S04]  /*13840*/  MOV R159, c[0x0][0x32c] ;  /* 0x0000cb00009f7a02 */ /* 0x000fe80000000f00 */
[----:B------:R-:W-:Y:S11]  /*13850*/  ISETP.NE.AND P0, PT, R159, 0x1, PT ;  /* 0x000000019f00780c */ /* 0x000ff60003f05270 */
[----:B------:R-:W-:Y:S02]  /*13860*/  @!UPT UIADD3 URZ, URZ, URZ, URZ ;  /* 0x0000003f3f3ff290 */ /* 0x000fe4000fffe03f */
[----:B------:R-:W-:Y:S05]  /*13870*/  @P0 IMAD.HI.U32 R159, R156, c[0x0][0x330], RZ ;  /* 0x0000cc009c9f0a27 */ /* 0x000fea00078e00ff */
[----:B------:R-:W-:Y:S02]  /*13880*/  @P0 SHF.R.U32.HI R156, RZ, c[0x0][0x334], R159 ;  /* 0x0000cd00ff9c0a19 */ /* 0x000fe4000001169f */
.L_x_2563:
[----:B------:R-:W-:Y:S05]  /*13890*/  BSYNC B0 ;  /* 0x0000000000007941 */ /* 0x000fea0003800000 */
.L_x_2561:
[----:B------:R-:W-:Y:S04]  /*138a0*/  IMAD.IADD R159, R3, 0x1, -R196 ;  /* 0x00000001039f7824 */ /* 0x000fe800078e0ac4 */
[----:B------:R-:W-:Y:S05]  /*138b0*/  IMAD R156, R156, c[0x0][0x32c], R159 ;  /* 0x0000cb009c9c7a24 */ /* 0x000fea00078e029f */
[----:B------:R-:W-:Y:S02]  /*138c0*/  IADD3 R159, R156, c[0x0][0x32c], RZ ;  /* 0x0000cb009c9f7a10 */ /* 0x000fe40007ffe0ff */
[----:B------:R-:W-:Y:S02]  /*138d0*/  IMNMX R2, R2, R156, !PT ;  /* 0x0000009c02027217 */ /* 0x000fe40007800200 */
[----:B------:R-:W-:Y:S02]  /*138e0*/  IMNMX R109, R109, R159, PT ;  /* 0x0000009f6d6d7217 */ /* 0x000fe40003800200 */
.L_x_2560:
        /* <DEDUP_REMOVED lines=131> */
[C---:B------:R-:W-:Y:S04]  /*14120*/  ISETP.LT.OR P0, PT, R115.reuse, 0x1, P0 ;  /* 0x000000017300780c */ /* 0x040fe80000701670 */
        /* <DEDUP_REMOVED lines=117> */
.L_x_2566:
[----:B------:R-:W-:Y:S04]  /*14880*/  MOV R6, c[0x0][0x32c] ;  /* 0x0000cb0000067a02 */ /* 0x000fe80000000f00 */
[----:B------:R-:W-:Y:S11]  /*14890*/  ISETP.NE.AND P0, PT, R6, 0x1, PT ;  /* 0x000000010600780c */ /* 0x000ff60003f05270 */
[----:B------:R-:W-:Y:S02]  /*148a0*/  @!UPT UIADD3 URZ, URZ, URZ, URZ ;  /* 0x0000003f3f3ff290 */ /* 0x000fe4000fffe03f */
[----:B------:R-:W-:Y:S05]  /*148b0*/  @P0 IMAD.HI.U32 R6, R4, c[0x0][0x330], RZ ;  /* 0x0000cc0004060a27 */ /* 0x000fea00078e00ff */
[----:B------:R-:W-:Y:S02]  /*148c0*/  @P0 SHF.R.U32.HI R4, RZ, c[0x0][0x334], R6 ;  /* 0x0000cd00ff040a19 */ /* 0x000fe40000011606 */
.L_x_2567:
[----:B------:R-:W-:Y:S05]  /*148d0*/  BSYNC B0 ;  /* 0x0000000000007941 */ /* 0x000fea0003800000 */
.L_x_2565:
[----:B------:R-:W-:Y:S04]  /*148e0*/  IMAD.IADD R3, R3, 0x1, -R196 ;  /* 0x0000000103037824 */ /* 0x000fe800078e0ac4 */
[----:B------:R-:W-:Y:S05]  /*148f0*/  IMAD R3, R4, c[0x0][0x32c], R3 ;  /* 0x0000cb0004037a24 */ /* 0x000fea00078e0203 */
[----:B------:R-:W-:Y:S02]  /*14900*/  IADD3 R4, R3, c[0x0][0x32c], RZ ;  /* 0x0000cb0003047a10 */ /* 0x000fe40007ffe0ff */
[----:B------:R-:W-:Y:S02]  /*14910*/  IMNMX R0, R0, R3, !PT ;  /* 0x0000000300007217 */ /* 0x000fe40007800200 */
[----:B------:R-:W-:Y:S02]  /*14920*/  IMNMX R2, R2, R4, PT ;  /* 0x0000000402027217 */ /* 0x000fe40003800200 */
.L_x_2564:
[----:B------:R-:W-:Y:S01]  /*14930*/  ISETP.GT.AND P0, PT, R0, RZ, !P2 ;  /* 0x000000ff0000720c */ /* 0x000fe20005704270 */
[----:B------:R-:W-:Y:S01]  /*14940*/  LDSM.16.MT88.4 R52, [R206] ;  /* 0x00000000ce34783b */ /* 0x000fe20000004200 */
[----:B------:R-:W-:Y:S02]  /*14950*/  ISETP.NE.AND P2, PT, R162, RZ, PT ;  /* 0x000000ffa200720c */ /* 0x000fe40003f45270 */
[----:B------:R-:W-:Y:S02]  /*14960*/  ISETP.LT.OR P0, PT, R2, 0x1, P0 ;  /* 0x000000010200780c */ /* 0x000fe40000701670 */
[----:B------:R-:W-:Y:S02]  /*14970*/  FMNMX.FTZ R3, R32, R111, !PT ;  /* 0x0000006f20037209 */ /* 0x000fe40007810000 */
[----:B------:R-:W-:Y:S01]  /*14980*/  FSEL R10, R10, -INF , !P0 ;  /* 0xff8000000a0a7808 */ /* 0x000fe20004000000 */
[----:B------:R-:W-:Y:S01]  /*14990*/  LDSM.16.MT88.4 R80, [R205+0x800] ;  /* 0x00080000cd50783b */ /* 0x000fe20000004200 */
        /* <DEDUP_REMOVED lines=83> */
[----:B------:R-:W-:Y:S01]  /*14ed0*/  FMNMX.FTZ R4, R184, R4, !PT ;  /* 0x00000004b8047209 */ /* 0x000fe20007810000 */
[----:B------:R-:W1:Y:S01]  /*14ee0*/  SHFL.BFLY PT, R7, R3, 0x1, 0x1f ;  /* 0x0c201f0003077f89 */ /* 0x000e6200000e0000 */
        /* <DEDUP_REMOVED lines=16> */
[----:B------:R-:W-:Y:S01]  /*14ff0*/  FMUL.FTZ R3, R110, c[0x0][0x2d0] ;  /* 0x0000b4006e037a20 */ /* 0x000fe20000410000 */
[----:B------:R-:W-:Y:S02]  /*15000*/  FMNMX.FTZ R5, R24, R5, !PT ;  /* 0x0000000518057209 */ /* 0x000fe40007810000 */
[----:B------:R-:W-:Y:S02]  /*15010*/  FSETP.NEU.FTZ.AND P2, PT, R110, -INF , PT ;  /* 0xff8000006e00780b */ /* 0x000fe40003f5d000 */
[----:B------:R-:W-:Y:S02]  /*15020*/  FMNMX.FTZ R5, R25, R5, !PT ;  /* 0x0000000519057209 */ /* 0x000fe40007810000 */
[----:B------:R-:W-:Y:S02]  /*15030*/  FMNMX.FTZ R4, R224, R4, !PT ;  /* 0x00000004e0047209 */ /* 0x000fe40007810000 */
[----:B------:R-:W-:Y:S02]  /*15040*/  FMNMX.FTZ R5, R28, R5, !PT ;  /* 0x000000051c057209 */ /* 0x000fe40007810000 */
[----:B------:R-:W-:Y:S02]  /*15050*/  FSEL R71, R3, RZ, P2 ;  /* 0x000000ff03477208 */ /* 0x000fe40001000000 */
[----:B------:R-:W-:Y:S02]  /*15060*/  FMNMX.FTZ R5, R29, R5, !PT ;  /* 0x000000051d057209 */ /* 0x000fe40007810000 */
[----:B------:R-:W-:Y:S01]  /*15070*/  FMNMX.FTZ R4, R227, R4, !PT ;  /* 0x00000004e3047209 */ /* 0x000fe20007810000 */
[--C-:B------:R-:W-:Y:S01]  /*15080*/  FFMA.FTZ R3, R32, c[0x0][0x2d0], -R71.reuse ;  /* 0x0000b40020037a23 */ /* 0x100fe20000010847 */
[----:B------:R-:W-:Y:S01]  /*15090*/  FMNMX.FTZ R5, R180, R5, !PT ;  /* 0x00000005b4057209 */ /* 0x000fe20007810000 */
[--C-:B------:R-:W-:Y:S01]  /*150a0*/  FFMA.FTZ R44, R49, c[0x0][0x2d0], -R71.reuse ;  /* 0x0000b400312c7a23 */ /* 0x100fe20000010847 */
[----:B------:R-:W-:Y:S01]  /*150b0*/  FMNMX.FTZ R4, R229, R4, !PT ;  /* 0x00000004e5047209 */ /* 0x000fe20007810000 */
[----:B------:R1:W2:Y:S01]  /*150c0*/  MUFU.EX2 R41, R3 ;  /* 0x0000000300297308 */ /* 0x0002a20000000800 */
[----:B------:R-:W-:Y:S02]  /*150d0*/  FMNMX.FTZ R5, R181, R5, !PT ;  /* 0x00000005b5057209 */ /* 0x000fe40007810000 */
[----:B------:R-:W-:Y:S01]  /*150e0*/  ISETP.LT.OR P0, PT, R2, 0x3a, P0 ;  /* 0x0000003a0200780c */ /* 0x000fe20000701670 */
[----:B------:R-:W3:Y:S01]  /*150f0*/  SHFL.BFLY PT, R6, R4, 0x2, 0x1f ;  /* 0x0c401f0004067f89 */ /* 0x000ee200000e0000 */
[----:B------:R-:W-:Y:S02]  /*15100*/  FMNMX.FTZ R5, R182, R5, !PT ;  /* 0x00000005b6057209 */ /* 0x000fe40007810000 */
[----:B------:R-:W-:Y:S02]  /*15110*/  FSEL R202, R63, -INF , !P0 ;  /* 0xff8000003fca7808 */ /* 0x000fe40004000000 */
[----:B------:R-:W-:Y:S01]  /*15120*/  FMNMX.FTZ R5, R183, R5, !PT ;  /* 0x00000005b7057209 */ /* 0x000fe20007810000 */
[----:B------:R-:W-:Y:S01]  /*15130*/  MUFU.EX2 R237, R44 ;  /* 0x0000002c00ed7308 */ /* 0x000fe20000000800 */
[----:B------:R-:W-:Y:S02]  /*15140*/  ISETP.GT.AND P0, PT, R0, 0x40, !P4 ;  /* 0x000000400000780c */ /* 0x000fe40006704270 */
[----:B------:R-:W-:Y:S02]  /*15150*/  FMNMX.FTZ R5, R192, R5, !PT ;  /* 0x00000005c0057209 */ /* 0x000fe40007810000 */
[----:B------:R-:W-:Y:S02]  /*15160*/  ISETP.LT.OR P0, PT, R2, 0x41, P0 ;  /* 0x000000410200780c */ /* 0x000fe40000701670 */
[----:B------:R-:W-:Y:S02]  /*15170*/  FMNMX.FTZ R5, R193, R5, !PT ;  /* 0x00000005c1057209 */ /* 0x000fe40007810000 */
[----:B------:R-:W-:Y:S02]  /*15180*/  FSEL R199, R74, -INF , !P0 ;  /* 0xff8000004ac77808 */ /* 0x000fe40004000000 */
[----:B------:R-:W-:Y:S02]  /*15190*/  FMNMX.FTZ R5, R194, R5, !PT ;  /* 0x00000005c2057209 */ /* 0x000fe40007810000 */
[----:B------:R-:W-:Y:S01]  /*151a0*/  ISETP.GT.AND P0, PT, R0, 0x41, !P5 ;  /* 0x000000410000780c */ /* 0x000fe20006f04270 */
[--C-:B-1----:R-:W-:Y:S01]  /*151b0*/  FFMA.FTZ R3, R33, c[0x0][0x2d0], -R71.reuse ;  /* 0x0000b40021037a23 */ /* 0x102fe20000010847 */
[----:B------:R-:W-:Y:S02]  /*151c0*/  FMNMX.FTZ R5, R197, R5, !PT ;  /* 0x00000005c5057209 */ /* 0x000fe40007810000 */
[----:B------:R-:W-:Y:S01]  /*151d0*/  ISETP.LT.OR P0, PT, R2, 0x42, P0 ;  /* 0x000000420200780c */ /* 0x000fe20000701670 */
[----:B------:R1:W-:Y:S01]  /*151e0*/  MUFU.EX2 R39, R3 ;  /* 0x0000000300277308 */ /* 0x0003e20000000800 */
[----:B------:R-:W-:Y:S02]  /*151f0*/  FMNMX.FTZ R5, R228, R5, !PT ;  /* 0x00000005e4057209 */ /* 0x000fe40007810000 */
[----:B---3--:R-:W-:Y:S02]  /*15200*/  FMNMX.FTZ R4, R4, R6, !PT ;  /* 0x0000000604047209 */ /* 0x008fe40007810000 */
[----:B------:R-:W-:Y:S02]  /*15210*/  FMNMX.FTZ R5, R230, R5, !PT ;  /* 0x00000005e6057209 */ /* 0x000fe40007810000 */
[----:B------:R-:W-:Y:S01]  /*15220*/  FSEL R198, R75, -INF , !P0 ;  /* 0xff8000004bc67808 */ /* 0x000fe20004000000 */
[----:B------:R-:W3:Y:S01]  /*15230*/  SHFL.BFLY PT, R7, R4, 0x1, 0x1f ;  /* 0x0c201f0004077f89 */ /* 0x000ee200000e0000 */
[----:B------:R-:W-:Y:S02]  /*15240*/  FMNMX.FTZ R5, R231, R5, !PT ;  /* 0x00000005e7057209 */ /* 0x000fe40007810000 */
[----:B------:R-:W-:Y:S02]  /*15250*/  ISETP.GT.AND P0, PT, R0, 0x48, !P3 ;  /* 0x000000480000780c */ /* 0x000fe40005f04270 */
[----:B------:R-:W-:Y:S02]  /*15260*/  FMNMX.FTZ R5, R232, R5, !PT ;  /* 0x00000005e8057209 */ /* 0x000fe40007810000 */
[----:B------:R-:W-:Y:S02]  /*15270*/  ISETP.LT.OR P0, PT, R2, 0x49, P0 ;  /* 0x000000490200780c */ /* 0x000fe40000701670 */
[----:B------:R-:W-:Y:S01]  /*15280*/  ISETP.GT.AND P3, PT, R0, 0x49, !P6 ;  /* 0x000000490000780c */ /* 0x000fe20007764270 */
[----:B------:R-:W1:Y:S01]  /*15290*/  SHFL.BFLY PT, R6, R5, 0x2, 0x1f ;  /* 0x0c401f0005067f89 */ /* 0x000e6200000e0000 */
[----:B------:R-:W-:Y:S02]  /*152a0*/  FSEL R162, R78, -INF , !P0 ;  /* 0xff8000004ea27808 */ /* 0x000fe40004000000 */
[----:B------:R-:W-:Y:S04]  /*152b0*/  ISETP.LT.OR P3, PT, R2, 0x4a, P3 ;  /* 0x0000004a0200780c */ /* 0x000fe80001f61670 */
[----:B------:R-:W-:Y:S02]  /*152c0*/  FSEL R70, R79, -INF , !P3 ;  /* 0xff8000004f467808 */ /* 0x000fe40005800000 */
[----:B------:R-:W-:Y:S01]  /*152d0*/  LDSM.16.MT88.4 R76, [R208] ;  /* 0x00000000d04c783b */ /* 0x000fe20000004200 */
[----:B---3--:R-:W-:Y:S04]  /*152e0*/  FMNMX.FTZ R109, R4, R7, !PT ;  /* 0x00000007046d7209 */ /* 0x008fe80007810000 */
[C---:B------:R-:W-:Y:S01]  /*152f0*/  FSETP.NEU.FTZ.AND P1, PT, R109.reuse, -INF , PT ;  /* 0xff8000006d00780b */ /* 0x040fe20003f3d000 */
[----:B------:R-:W-:Y:S01]  /*15300*/  FMUL.FTZ R4, R109, c[0x0][0x2d0] ;  /* 0x0000b4006d047a20 */ /* 0x000fe20000410000 */
[----:B-1----:R-:W-:Y:S01]  /*15310*/  FMNMX.FTZ R3, R5, R6, !PT ;  /* 0x0000000605037209 */ /* 0x002fe20007810000 */
[--C-:B------:R-:W-:Y:S03]  /*15320*/  FFMA.FTZ R5, R164, c[0x0][0x2d0], -R71.reuse ;  /* 0x0000b400a4057a23 */ /* 0x100fe60000010847 */
[----:B------:R-:W-:Y:S02]  /*15330*/  FSEL R115, R4, RZ, P1 ;  /* 0x000000ff04737208 */ /* 0x000fe40000800000 */
[----:B------:R-:W-:Y:S01]  /*15340*/  FMNMX.FTZ R6, R10, R114, !PT ;  /* 0x000000720a067209 */ /* 0x000fe20007810000 */
[----:B------:R1:W-:Y:S01]  /*15350*/  MUFU.EX2 R37, R5 ;  /* 0x0000000500257308 */ /* 0x0003e20000000800 */
[----:B------:R-:W3:Y:S02]  /*15360*/  SHFL.BFLY PT, R7, R3, 0x1, 0x1f ;  /* 0x0c201f0003077f89 */ /* 0x000ee400000e0000 */
[----:B------:R-:W-:Y:S04]  /*15370*/  FMNMX.FTZ R4, R11, R6, !PT ;  /* 0x000000060b047209 */ /* 0x000fe80007810000 */
[----:B------:R-:W-:Y:S01]  /*15380*/  FMNMX.FTZ R4, R14, R4, !PT ;  /* 0x000000040e047209 */ /* 0x000fe20007810000 */
[----:B-1----:R-:W-:Y:S01]  /*15390*/  FFMA.FTZ R5, R165, c[0x0][0x2d0], -R71 ;  /* 0x0000b400a5057a23 */ /* 0x002fe20000010847 */
[----:B---3--:R-:W-:Y:S01]  /*153a0*/  FMNMX.FTZ R108, R3, R7, !PT ;  /* 0x00000007036c7209 */ /* 0x008fe20007810000 */
[--C-:B------:R-:W-:Y:S01]  /*153b0*/  FFMA.FTZ R3, R166, c[0x0][0x2d0], -R115.reuse ;  /* 0x0000b400a6037a23 */ /* 0x100fe20000010873 */
[----:B--2---:R-:W-:Y:S01]  /*153c0*/  MOV R166, R41 ;  /* 0x0000002900a67202 */ /* 0x004fe20000000f00 */
[----:B------:R1:W-:Y:S01]  /*153d0*/  MUFU.EX2 R35, R5 ;  /* 0x0000000500237308 */ /* 0x0003e20000000800 */
[----:B------:R-:W-:Y:S09]  /*153e0*/  FSETP.NEU.FTZ.AND P0, PT, R108, -INF , PT ;  /* 0xff8000006c00780b */ /* 0x000ff20003f1d000 */
[----:B------:R2:W-:Y:S01]  /*153f0*/  MUFU.EX2 R17, R3 ;  /* 0x0000000300117308 */ /* 0x0005e20000000800 */
[--C-:B-1----:R-:W-:Y:S09]  /*15400*/  FFMA.FTZ R5, R34, c[0x0][0x2d0], -R115.reuse ;  /* 0x0000b40022057a23 */ /* 0x102ff20000010873 */
[----:B------:R1:W3:Y:S01]  /*15410*/  MUFU.EX2 R40, R5 ;  /* 0x0000000500287308 */ /* 0x0002e20000000800 */
[----:B--2---:R-:W-:Y:S05]  /*15420*/  FMUL.FTZ R3, R108, c[0x0][0x2d0] ;  /* 0x0000b4006c037a20 */ /* 0x004fea0000410000 */
[----:B------:R-:W-:Y:S05]  /*15430*/  FSEL R156, R3, RZ, P0 ;  /* 0x000000ff039c7208 */ /* 0x000fea0000000000 */
[--C-:B------:R-:W-:Y:S04]  /*15440*/  FFMA.FTZ R2, R13, c[0x0][0x2d0], -R156.reuse ;  /* 0x0000b4000d027a23 */ /* 0x100fe8000001089c */
[----:B------:R2:W-:Y:S01]  /*15450*/  MUFU.EX2 R6, R2 ;  /* 0x0000000200067308 */ /* 0x0005e20000000800 */
[----:B-1----:R-:W-:Y:S01]  /*15460*/  FMNMX.FTZ R5, R15, R4, !PT ;  /* 0x000000040f057209 */ /* 0x002fe20007810000 */
[----:B------:R-:W-:Y:S03]  /*15470*/  FFMA.FTZ R4, R36, c[0x0][0x2d0], -R115 ;  /* 0x0000b40024047a23 */ /* 0x000fe60000010873 */
[----:B------:R-:W-:Y:S05]  /*15480*/  FMNMX.FTZ R5, R56, R5, !PT ;  /* 0x0000000538057209 */ /* 0x000fea0007810000 */
[----:B------:R1:W-:Y:S01]  /*15490*/  MUFU.EX2 R38, R4 ;  /* 0x0000000400267308 */ /* 0x0003e20000000800 */
[----:B------:R-:W-:Y:S04]  /*154a0*/  FMNMX.FTZ R5, R57, R5, !PT ;  /* 0x0000000539057209 */ /* 0x000fe80007810000 */
[----:B------:R-:W-:Y:S04]  /*154b0*/  FMNMX.FTZ R5, R60, R5, !PT ;  /* 0x000000053c057209 */ /* 0x000fe80007810000 */
[----:B------:R-:W-:Y:S04]  /*154c0*/  FMNMX.FTZ R5, R157, R5, !PT ;  /* 0x000000059d057209 */ /* 0x000fe80007810000 */
[----:B------:R-:W-:Y:S01]  /*154d0*/  FMNMX.FTZ R5, R158, R5, !PT ;  /* 0x000000059e057209 */ /* 0x000fe20007810000 */
[----:B--2---:R-:W-:Y:S03]  /*154e0*/  FFMA.FTZ R2, R168, c[0x0][0x2d0], -R71 ;  /* 0x0000b400a8027a23 */ /* 0x004fe60000010847 */
[----:B------:R-:W-:Y:S01]  /*154f0*/  FMNMX.FTZ R3, R159, R5, !PT ;  /* 0x000000059f037209 */ /* 0x000fe20007810000 */
[----:B------:R-:W-:Y:S03]  /*15500*/  MUFU.EX2 R251, R2 ;  /* 0x0000000200fb7308 */ /* 0x000fe60000000800 */
[----:B------:R-:W-:Y:S01]  /*15510*/  FMNMX.FTZ R3, R160, R3, !PT ;  /* 0x00000003a0037209 */ /* 0x000fe20007810000 */
[----:B-1----:R-:W-:Y:S01]  /*15520*/  FFMA.FTZ R4, R167, c[0x0][0x2d0], -R115 ;  /* 0x0000b400a7047a23 */ /* 0x002fe20000010873 */
[----:B---3--:R-:W-:Y:S01]  /*15530*/  MOV R167, R40 ;  /* 0x0000002800a77202 */ /* 0x008fe20000000f00 */
[----:B------:R-:W-:Y:S02]  /*15540*/  FFMA.FTZ R40, R48, c[0x0][0x2d0], -R71 ;  /* 0x0000b40030287a23 */ /* 0x000fe40000010847 */
[----:B------:R-:W-:Y:S02]  /*15550*/  FFMA.FTZ R48, R50, c[0x0][0x2d0], -R115 ;  /* 0x0000b40032307a23 */ /* 0x000fe40000010873 */
[----:B------:R1:W-:Y:S10]  /*15560*/  MUFU.EX2 R7, R4 ;  /* 0x0000000400077308 */ /* 0x0003f40000000800 */
[----:B------:R-:W-:Y:S10]  /*15570*/  MUFU.EX2 R238, R40 ;  /* 0x0000002800ee7308 */ /* 0x000ff40000000800 */
[----:B------:R-:W-:Y:S01]  /*15580*/  MUFU.EX2 R236, R48 ;  /* 0x0000003000ec7308 */ /* 0x000fe20000000800 */
[--C-:B-1----:R-:W-:Y:S02]  /*15590*/  FFMA.FTZ R4, R8, c[0x0][0x2d0], -R156.reuse ;  /* 0x0000b40008047a23 */ /* 0x102fe4000001089c */
[--C-:B------:R-:W-:Y:S02]  /*155a0*/  FFMA.FTZ R8, R24, c[0x0][0x2d0], -R156.reuse ;  /* 0x0000b40018087a23 */ /* 0x100fe4000001089c */
[--C-:B------:R-:W-:Y:S05]  /*155b0*/  FFMA.FTZ R24, R176, c[0x0][0x2d0], -R71.reuse ;  /* 0x0000b400b0187a23 */ /* 0x100fea0000010847 */
[----:B------:R1:W2:Y:S10]  /*155c0*/  MUFU.EX2 R19, R4 ;  /* 0x0000000400137308 */ /* 0x0002b40000000800 */
[----:B------:R-:W-:Y:S10]  /*155d0*/  MUFU.EX2 R247, R8 ;  /* 0x0000000800f77308 */ /* 0x000ff40000000800 */
[----:B------:R-:W-:Y:S01]  /*155e0*/  MUFU.EX2 R243, R24 ;  /* 0x0000001800f37308 */ /* 0x000fe20000000800 */
[----:B-1----:R-:W-:Y:S01]  /*155f0*/  FMNMX.FTZ R4, R161, R3, !PT ;  /* 0x00000003a1047209 */ /* 0x002fe20007810000 */
[--C-:B------:R-:W-:Y:S01]  /*15600*/  FFMA.FTZ R3, R9, c[0x0][0x2d0], -R156.reuse ;  /* 0x0000b40009037a23 */ /* 0x100fe2000001089c */
[----:B--2---:R-:W-:Y:S02]  /*15610*/  MOV R168, R19 ;  /* 0x0000001300a87202 */ /* 0x004fe40000000f00 */
[----:B------:R-:W-:Y:S05]  /*15620*/  FMNMX.FTZ R4, R196, R4, !PT ;  /* 0x00000004c4047209 */ /* 0x000fea0007810000 */
[----:B------:R1:W2:Y:S02]  /*15630*/  MUFU.EX2 R18, R3 ;  /* 0x0000000300127308 */ /* 0x0002a40000000800 */
[----:B-1----:R-:W-:Y:S04]  /*15640*/  FMNMX.FTZ R3, R200, R4, !PT ;  /* 0x00000004c8037209 */ /* 0x002fe80007810000 */
[----:B------:R-:W-:Y:S01]  /*15650*/  FMNMX.FTZ R4, R201, R3, !PT ;  /* 0x00000003c9047209 */ /* 0x000fe20007810000 */
[--C-:B------:R-:W-:Y:S02]  /*15660*/  FFMA.FTZ R3, R12, c[0x0][0x2d0], -R156.reuse ;  /* 0x0000b4000c037a23 */ /* 0x100fe4000001089c */
[--C-:B------:R-:W-:Y:S01]  /*15670*/  FFMA.FTZ R12, R25, c[0x0][0x2d0], -R156.reuse ;  /* 0x0000b400190c7a23 */ /* 0x100fe2000001089c */
[----:B------:R-:W-:Y:S01]  /*15680*/  FMNMX.FTZ R4, R202, R4, !PT ;  /* 0x00000004ca047209 */ /* 0x000fe20007810000 */
[----:B------:R1:W3:Y:S03]  /*15690*/  MUFU.EX2 R16, R3 ;  /* 0x0000000300107308 */ /* 0x0002e60000000800 */
[----:B------:R-:W-:Y:S01]  /*156a0*/  FMNMX.FTZ R0, R199, R4, !PT ;  /* 0x00000004c7007209 */ /* 0x000fe20007810000 */
[----:B------:R-:W-:Y:S02]  /*156b0*/  FFMA.FTZ R4, R171, c[0x0][0x2d0], -R71 ;  /* 0x0000b400ab047a23 */ /* 0x000fe40000010847 */
[----:B------:R-:W-:Y:S01]  /*156c0*/  IMAD.MOV.U32 R171, RZ, RZ, R17 ;  /* 0x000000ffffab7224 */ /* 0x000fe200078e0011 */
[----:B------:R-:W-:Y:S03]  /*156d0*/  FMNMX.FTZ R0, R198, R0, !PT ;  /* 0x00000000c6007209 */ /* 0x000fe60007810000 */
[----:B------:R-:W-:Y:S01]  /*156e0*/  MUFU.EX2 R32, R4 ;  /* 0x0000000400207308 */ /* 0x000fe20000000800 */
[----:B------:R-:W-:Y:S04]  /*156f0*/  FMNMX.FTZ R0, R162, R0, !PT ;  /* 0x00000000a2007209 */ /* 0x000fe80007810000 */
[----:B------:R-:W-:Y:S05]  /*15700*/  FMNMX.FTZ R0, R70, R0, !PT ;  /* 0x0000000046007209 */ /* 0x000fea0007810000 */
[----:B------:R-:W-:Y:S01]  /*15710*/  MUFU.EX2 R246, R12 ;  /* 0x0000000c00f67308 */ /* 0x000fe20000000800 */
[----:B------:R-:W4:Y:S01]  /*15720*/  SHFL.BFLY PT, R2, R0, 0x2, 0x1f ;  /* 0x0c401f0000027f89 */ /* 0x000f2200000e0000 */
[----:B-1----:R-:W-:Y:S02]  /*15730*/  FFMA.FTZ R3, R173, c[0x0][0x2d0], -R71 ;  /* 0x0000b400ad037a23 */ /* 0x002fe40000010847 */
[----:B------:R-:W-:Y:S06]  /*15740*/  IMAD.MOV.U32 R173, RZ, RZ, R39 ;  /* 0x000000ffffad7224 */ /* 0x000fec00078e0027 */
[----:B------:R1:W-:Y:S01]  /*15750*/  MUFU.EX2 R31, R3 ;  /* 0x00000003001f7308 */ /* 0x0003e20000000800 */
[----:B------:R-:W-:Y:S01]  /*15760*/  F2FP.PACK_AB R72, R173, R166 ;  /* 0x000000a6ad48723e */ /* 0x000fe200000000ff */
[--C-:B-1----:R-:W-:Y:S01]  /*15770*/  FFMA.FTZ R3, R170, c[0x0][0x2d0], -R115.reuse ;  /* 0x0000b400aa037a23 */ /* 0x102fe20000010873 */
[----:B------:R-:W-:Y:S07]  /*15780*/  MOV R170, R38 ;  /* 0x0000002600aa7202 */ /* 0x000fee0000000f00 */
[----:B------:R1:W-:Y:S01]  /*15790*/  MUFU.EX2 R252, R3 ;  /* 0x0000000300fc7308 */ /* 0x0003e20000000800 */
[----:B------:R-:W-:Y:S01]  /*157a0*/  F2FP.PACK_AB R73, R170, R167 ;  /* 0x000000a7aa49723e */ /* 0x000fe200000000ff */
[----:B-1----:R-:W-:Y:S01]  /*157b0*/  FFMA.FTZ R3, R169, c[0x0][0x2d0], -R115 ;  /* 0x0000b400a9037a23 */ /* 0x002fe20000010873 */
[----:B--2---:R-:W-:Y:S07]  /*157c0*/  MOV R169, R18 ;  /* 0x0000001200a97202 */ /* 0x004fee0000000f00 */
[----:B------:R1:W-:Y:S01]  /*157d0*/  MUFU.EX2 R30, R3 ;  /* 0x00000003001e7308 */ /* 0x0003e20000000800 */
[----:B------:R-:W-:Y:S01]  /*157e0*/  F2FP.PACK_AB R64, R169, R168 ;  /* 0x000000a8a940723e */ /* 0x000fe200000000ff */
[----:B-1----:R-:W-:Y:S01]  /*157f0*/  FFMA.FTZ R3, R172, c[0x0][0x2d0], -R71 ;  /* 0x0000b400ac037a23 */ /* 0x002fe20000010847 */
[----:B------:R-:W-:Y:S02]  /*15800*/  MOV R172, R37 ;  /* 0x0000002500ac7202 */ /* 0x000fe40000000f00 */
[----:B------:R-:W-:Y:S05]  /*15810*/  LDSM.16.MT88.4 R36, [R209] ;  /* 0x00000000d124783b */ /* 0x000fea0000004200 */
[----:B------:R4:W-:Y:S02]  /*15820*/  MUFU.EX2 R27, R3 ;  /* 0x00000003001b7308 */ /* 0x0009e40000000800 */
[----:B----4-:R-:W-:Y:S01]  /*15830*/  FMNMX.FTZ R3, R0, R2, !PT ;  /* 0x0000000200037209 */ /* 0x010fe20007810000 */
[----:B------:R-:W-:Y:S01]  /*15840*/  FFMA.FTZ R2, R174, c[0x0][0x2d0], -R115 ;  /* 0x0000b400ae027a23 */ /* 0x000fe20000010873 */
[----:B------:R-:W-:Y:S02]  /*15850*/  FSEL R0, R110, RZ, P2 ;  /* 0x000000ff6e007208 */ /* 0x000fe40001000000 */
[----:B---3--:R-:W-:Y:S04]  /*15860*/  MOV R174, R16 ;  /* 0x0000001000ae7202 */ /* 0x008fe80000000f00 */
[----:B------:R1:W-:Y:S01]  /*15870*/  MUFU.EX2 R250, R2 ;  /* 0x0000000200fa7308 */ /* 0x0003e20000000800 */
[----:B------:R-:W2:Y:S01]  /*15880*/  SHFL.BFLY PT, R4, R3, 0x1, 0x1f ;  /* 0x0c201f0003047f89 */ /* 0x000ea200000e0000 */
[----:B------:R-:W-:Y:S02]  /*15890*/  FADD.FTZ R0, -R0, R111 ;  /* 0x0000006f00007221 */ /* 0x000fe40000010100 */
[----:B------:R-:W-:Y:S02]  /*158a0*/  FFMA.FTZ R16, R28, c[0x0][0x2d0], -R156 ;  /* 0x0000b4001c107a23 */ /* 0x000fe4000001089c */
[----:B------:R-:W-:Y:S02]  /*158b0*/  FMUL.FTZ R0, R0, c[0x0][0x2d0] ;  /* 0x0000b40000007a20 */ /* 0x000fe40000410000 */
[----:B------:R-:W-:Y:S02]  /*158c0*/  FFMA.FTZ R28, R177, c[0x0][0x2d0], -R71 ;  /* 0x0000b400b11c7a23 */ /* 0x000fe40000010847 */
[----:B------:R3:W4:Y:S10]  /*158d0*/  MUFU.EX2 R69, R0 ;  /* 0x0000000000457308 */ /* 0x0007340000000800 */
[----:B------:R5:W-:Y:S01]  /*158e0*/  MUFU.EX2 R245, R16 ;  /* 0x0000001000f57308 */ /* 0x000be20000000800 */
[----:B-1----:R-:W-:Y:S02]  /*158f0*/  FSEL R2, R109, RZ, P1 ;  /* 0x000000ff6d027208 */ /* 0x002fe40000800000 */
[----:B--2---:R-:W-:Y:S03]  /*15900*/  FMNMX.FTZ R3, R3, R4, !PT ;  /* 0x0000000403037209 */ /* 0x004fe60007810000 */
[----:B------:R-:W-:Y:S01]  /*15910*/  FADD.FTZ R2, -R2, R112 ;  /* 0x0000007002027221 */ /* 0x000fe20000010100 */
[----:B------:R-:W-:Y:S01]  /*15920*/  MOV R112, R35 ;  /* 0x0000002300707202 */ /* 0x000fe20000000f00 */
[----:B------:R-:W-:Y:S02]  /*15930*/  FMUL.FTZ R4, R3, c[0x0][0x2d0] ;  /* 0x0000b40003047a20 */ /* 0x000fe40000410000 */
[----:B------:R-:W-:Y:S01]  /*15940*/  MUFU.EX2 R242, R28 ;  /* 0x0000001c00f27308 */ /* 0x000fe20000000800 */
[----:B------:R-:W-:Y:S01]  /*15950*/  FMUL.FTZ R2, R2, c[0x0][0x2d0] ;  /* 0x0000b40002027a20 */ /* 0x000fe20000410000 */
[----:B---3--:R-:W-:Y:S01]  /*15960*/  FSEL R0, R108, RZ, P0 ;  /* 0x000000ff6c007208 */ /* 0x008fe20000000000 */
[----:B----4-:R-:W-:Y:S01]  /*15970*/  FMUL.FTZ R17, R69, R129 ;  /* 0x0000008145117220 */ /* 0x010fe20000410000 */
[----:B------:R-:W-:Y:S01]  /*15980*/  FSETP.NEU.FTZ.AND P0, PT, R3, -INF , PT ;  /* 0xff8000000300780b */ /* 0x000fe20003f1d000 */
[C---:B------:R-:W-:Y:S01]  /*15990*/  FMUL.FTZ R33, R69.reuse, R145 ;  /* 0x0000009145217220 */ /* 0x040fe20000410000 */
[----:B------:R-:W-:Y:S01]  /*159a0*/  F2FP.PACK_AB R74, R112, R172 ;  /* 0x000000ac704a723e */ /* 0x000fe200000000ff */
[----:B------:R-:W-:Y:S01]  /*159b0*/  FADD.FTZ R0, -R0, R113 ;  /* 0x0000007100007221 */ /* 0x000fe20000010100 */
[----:B------:R-:W-:Y:S01]  /*159c0*/  FSEL R111, R4, RZ, P0 ;  /* 0x000000ff046f7208 */ /* 0x000fe20000000000 */
[----:B------:R-:W-:Y:S01]  /*159d0*/  FMUL.FTZ R48, R69, R96 ;  /* 0x0000006045307220 */ /* 0x000fe20000410000 */
[----:B------:R-:W1:Y:S01]  /*159e0*/  MUFU.EX2 R68, R2 ;  /* 0x0000000200447308 */ /* 0x000e620000000800 */
[----:B------:R-:W-:Y:S01]  /*159f0*/  FMUL.FTZ R0, R0, c[0x0][0x2d0] ;  /* 0x0000b40000007a20 */ /* 0x000fe20000410000 */
[----:B------:R-:W-:Y:S01]  /*15a00*/  MOV R113, R7 ;  /* 0x0000000700717202 */ /* 0x000fe20000000f00 */
[--C-:B------:R-:W-:Y:S02]  /*15a10*/  FFMA.FTZ R4, R15, c[0x0][0x2d0], -R111.reuse ;  /* 0x0000b4000f047a23 */ /* 0x100fe4000001086f */
[--C-:B------:R-:W-:Y:S01]  /*15a20*/  FFMA.FTZ R5, R14, c[0x0][0x2d0], -R111.reuse ;  /* 0x0000b4000e057a23 */ /* 0x100fe2000001086f */
[----:B------:R-:W-:Y:S01]  /*15a30*/  F2FP.PACK_AB R75, R113, R171 ;  /* 0x000000ab714b723e */ /* 0x000fe200000000ff */
[----:B-----5:R-:W-:Y:S02]  /*15a40*/  FMUL.FTZ R16, R69, R128 ;  /* 0x0000008045107220 */ /* 0x020fe40000410000 */
[--C-:B------:R-:W-:Y:S01]  /*15a50*/  FFMA.FTZ R58, R57, c[0x0][0x2d0], -R111.reuse ;  /* 0x0000b400393a7a23 */ /* 0x100fe2000001086f */
[----:B------:R2:W3:Y:S01]  /*15a60*/  MUFU.EX2 R2, R0 ;  /* 0x0000000000027308 */ /* 0x0004e20000000800 */
[----:B------:R-:W-:Y:S02]  /*15a70*/  FMUL.FTZ R49, R69, R97 ;  /* 0x0000006145317220 */ /* 0x000fe40000410000 */
[--C-:B------:R-:W-:Y:S07]  /*15a80*/  FFMA.FTZ R62, R60, c[0x0][0x2d0], -R111.reuse ;  /* 0x0000b4003c3e7a23 */ /* 0x100fee000001086f */
[----:B------:R4:W-:Y:S01]  /*15a90*/  MUFU.EX2 R165, R4 ;  /* 0x0000000400a57308 */ /* 0x0009e20000000800 */
[C---:B-1----:R-:W-:Y:S02]  /*15aa0*/  FMUL.FTZ R7, R68.reuse, R119 ;  /* 0x0000007744077220 */ /* 0x042fe40000410000 */
[C---:B------:R-:W-:Y:S02]  /*15ab0*/  FMUL.FTZ R18, R68.reuse, R130 ;  /* 0x0000008244127220 */ /* 0x040fe40000410000 */
[C---:B------:R-:W-:Y:S05]  /*15ac0*/  FMUL.FTZ R19, R68.reuse, R131 ;  /* 0x0000008344137220 */ /* 0x040fea0000410000 */
        /* <DEDUP_REMOVED lines=8> */
[C---:B------:R-:W-:Y:S02]  /*15b50*/  FMUL.FTZ R12, R2.reuse, R124 ;  /* 0x0000007c020c7220 */ /* 0x040fe40000410000 */
[C---:B------:R-:W-:Y:S02]  /*15b60*/  FMUL.FTZ R13, R2.reuse, R125 ;  /* 0x0000007d020d7220 */ /* 0x040fe40000410000 */
[----:B----4-:R-:W-:Y:S01]  /*15b70*/  FFMA.FTZ R4, R175, c[0x0][0x2d0], -R115 ;  /* 0x0000b400af047a23 */ /* 0x010fe20000010873 */
[----:B------:R-:W-:Y:S01]  /*15b80*/  MOV R175, R31 ;  /* 0x0000001f00af7202 */ /* 0x000fe20000000f00 */
[C---:B------:R-:W-:Y:S02]  /*15b90*/  FMUL.FTZ R24, R2.reuse, R136 ;  /* 0x0000008802187220 */ /* 0x040fe40000410000 */
[C---:B------:R-:W-:Y:S01]  /*15ba0*/  FMUL.FTZ R25, R2.reuse, R137 ;  /* 0x0000008902197220 */ /* 0x040fe20000410000 */
[----:B------:R3:W-:Y:S01]  /*15bb0*/  MUFU.EX2 R249, R4 ;  /* 0x0000000400f97308 */ /* 0x0007e20000000800 */
[C---:B------:R-:W-:Y:S01]  /*15bc0*/  FMUL.FTZ R28, R2.reuse, R140 ;  /* 0x0000008c021c7220 */ /* 0x040fe20000410000 */
[----:B------:R-:W-:Y:S01]  /*15bd0*/  MOV R137, R167 ;  /* 0x000000a700897202 */ /* 0x000fe20000000f00 */
[C---:B------:R-:W-:Y:S01]  /*15be0*/  FMUL.FTZ R41, R2.reuse, R89 ;  /* 0x0000005902297220 */ /* 0x040fe20000410000 */
[----:B-1----:R-:W-:Y:S01]  /*15bf0*/  F2FP.PACK_AB R67, R165, R248 ;  /* 0x000000f8a543723e */ /* 0x002fe200000000ff */
[----:B------:R-:W-:Y:S02]  /*15c00*/  FMUL.FTZ R5, R69, R117 ;  /* 0x0000007545057220 */ /* 0x000fe40000410000 */
[----:B------:R-:W-:Y:S02]  /*15c10*/  IMAD.MOV.U32 R117, RZ, RZ, R27 ;  /* 0x000000ffff757224 */ /* 0x000fe400078e001b */
[C---:B------:R-:W-:Y:S02]  /*15c20*/  FMUL.FTZ R40, R2.reuse, R88 ;  /* 0x0000005802287220 */ /* 0x040fe40000410000 */
[C---:B------:R-:W-:Y:S02]  /*15c30*/  FMUL.FTZ R44, R2.reuse, R92 ;  /* 0x0000005c022c7220 */ /* 0x040fe40000410000 */
[----:B------:R-:W-:Y:S02]  /*15c40*/  FMUL.FTZ R45, R2, R93 ;  /* 0x0000005d022d7220 */ /* 0x000fe40000410000 */
[----:B--2---:R-:W-:Y:S01]  /*15c50*/  FFMA.FTZ R0, R11, c[0x0][0x2d0], -R111 ;  /* 0x0000b4000b007a23 */ /* 0x004fe2000001086f */
[----:B------:R-:W-:Y:S01]  /*15c60*/  MUFU.EX2 R93, R62 ;  /* 0x0000003e005d7308 */ /* 0x000fe20000000800 */
[C---:B------:R-:W-:Y:S02]  /*15c70*/  FMUL.FTZ R50, R68.reuse, R98 ;  /* 0x0000006244327220 */ /* 0x040fe40000410000 */
[----:B------:R-:W-:Y:S02]  /*15c80*/  FMUL.FTZ R51, R68, R99 ;  /* 0x0000006344337220 */ /* 0x000fe40000410000 */
[C---:B------:R-:W-:Y:S01]  /*15c90*/  FMUL.FTZ R57, R2.reuse, R101 ;  /* 0x0000006502397220 */ /* 0x040fe20000410000 */
[----:B------:R-:W-:Y:S01]  /*15ca0*/  LDSM.16.MT88.4 R96, [R206+0x2000] ;  /* 0x00200000ce60783b */ /* 0x000fe20000004200 */
[C---:B------:R-:W-:Y:S02]  /*15cb0*/  FMUL.FTZ R60, R2.reuse, R152 ;  /* 0x00000098023c7220 */ /* 0x040fe40000410000 */
[----:B---3--:R-:W-:Y:S01]  /*15cc0*/  FMUL.FTZ R4, R69, R116 ;  /* 0x0000007445047220 */ /* 0x008fe20000410000 */
[----:B------:R1:W2:Y:S01]  /*15cd0*/  MUFU.EX2 R164, R0 ;  /* 0x0000000000a47308 */ /* 0x0002a20000000800 */
[----:B------:R-:W-:Y:S01]  /*15ce0*/  MOV R116, R30 ;  /* 0x0000001e00747202 */ /* 0x000fe20000000f00 */
[----:B------:R-:W-:Y:S02]  /*15cf0*/  FMUL.FTZ R61, R2, R153 ;  /* 0x00000099023d7220 */ /* 0x000fe40000410000 */
[----:B------:R-:W-:Y:S02]  /*15d00*/  FFMA.FTZ R88, R181, c[0x0][0x2d0], -R156 ;  /* 0x0000b400b5587a23 */ /* 0x000fe4000001089c */
[----:B------:R-:W-:Y:S04]  /*15d10*/  IMAD.MOV.U32 R140, RZ, RZ, R171 ;  /* 0x000000ffff8c7224 */ /* 0x000fe800078e00ab */
[----:B------:R-:W-:Y:S01]  /*15d20*/  MUFU.EX2 R233, R88 ;  /* 0x0000005800e97308 */ /* 0x000fe20000000800 */
[----:B-1----:R-:W-:Y:S02]  /*15d30*/  FSEL R0, R3, RZ, P0 ;  /* 0x000000ff03007208 */ /* 0x002fe40000000000 */
[----:B--2---:R-:W-:Y:S03]  /*15d40*/  F2FP.PACK_AB R65, R164, R163 ;  /* 0x000000a3a441723e */ /* 0x004fe600000000ff */
[----:B------:R-:W-:Y:S02]  /*15d50*/  FADD.FTZ R0, -R0, R114 ;  /* 0x0000007200007221 */ /* 0x000fe40000010100 */
[----:B------:R-:W-:Y:S02]  /*15d60*/  IMAD.MOV.U32 R114, RZ, RZ, R6 ;  /* 0x000000ffff727224 */ /* 0x000fe400078e0006 */
[----:B------:R-:W-:Y:S02]  /*15d70*/  FMUL.FTZ R0, R0, c[0x0][0x2d0] ;  /* 0x0000b40000007a20 */ /* 0x000fe40000410000 */
[----:B------:R-:W-:Y:S01]  /*15d80*/  FMUL.FTZ R6, R68, R118 ;  /* 0x0000007644067220 */ /* 0x000fe20000410000 */
[----:B------:R-:W-:Y:S03]  /*15d90*/  F2FP.PACK_AB R66, R114, R174 ;  /* 0x000000ae7242723e */ /* 0x000fe600000000ff */
[----:B------:R-:W1:Y:S03]  /*15da0*/  MUFU.EX2 R0, R0 ;  /* 0x0000000000007308 */ /* 0x000e660000000800 */
[-C--:B------:R-:W-:Y:S01]  /*15db0*/  HMMA.16816.F32 R4, R72, R20.reuse, R4 ;  /* 0x000000144804723c */ /* 0x080fe20000001804 */
[C---:B-1----:R-:W-:Y:S02]  /*15dc0*/  FMUL.FTZ R10, R0.reuse, R122 ;  /* 0x0000007a000a7220 */ /* 0x042fe40000410000 */
[C---:B------:R-:W-:Y:S02]  /*15dd0*/  FMUL.FTZ R11, R0.reuse, R123 ;  /* 0x0000007b000b7220 */ /* 0x040fe40000410000 */
[C---:B------:R-:W-:Y:S02]  /*15de0*/  FMUL.FTZ R27, R0.reuse, R139 ;  /* 0x0000008b001b7220 */ /* 0x040fe40000410000 */
[C---:B------:R-:W-:Y:S02]  /*15df0*/  FMUL.FTZ R42, R0.reuse, R90 ;  /* 0x0000005a002a7220 */ /* 0x040fe40000410000 */
[C---:B------:R-:W-:Y:S01]  /*15e00*/  FMUL.FTZ R43, R0.reuse, R91 ;  /* 0x0000005b002b7220 */ /* 0x040fe20000410000 */
[C---:B------:R-:W-:Y:S02]  /*15e10*/  HMMA.16816.F32 R8, R64.reuse, R20, R8 ;  /* 0x000000144008723c */ /* 0x040fe40000001808 */
[C---:B------:R-:W-:Y:S01]  /*15e20*/  FMUL.FTZ R14, R0.reuse, R126 ;  /* 0x0000007e000e7220 */ /* 0x040fe20000410000 */
[----:B------:R-:W-:Y:S01]  /*15e30*/  LDSM.16.MT88.4 R88, [R206+0x800] ;  /* 0x00080000ce58783b */ /* 0x000fe20000004200 */
[C---:B------:R-:W-:Y:S02]  /*15e40*/  FMUL.FTZ R15, R0.reuse, R127 ;  /* 0x0000007f000f7220 */ /* 0x040fe40000410000 */
[----:B------:R-:W-:Y:S01]  /*15e50*/  FMUL.FTZ R26, R0, R138 ;  /* 0x0000008a001a7220 */ /* 0x000fe20000410000 */
[----:B------:R-:W-:Y:S01]  /*15e60*/  MOV R138, R32 ;  /* 0x00000020008a7202 */ /* 0x000fe20000000f00 */
[--C-:B------:R-:W-:Y:S04]  /*15e70*/  FFMA.FTZ R20, R29, c[0x0][0x2d0], -R156.reuse ;  /* 0x0000b4001d147a23 */ /* 0x100fe8000001089c */
[--C-:B------:R-:W-:Y:S01]  /*15e80*/  FFMA.FTZ R32, R178, c[0x0][0x2d0], -R115.reuse ;  /* 0x0000b400b2207a23 */ /* 0x100fe20000010873 */
[-C--:B------:R-:W-:Y:S01]  /*15e90*/  HMMA.16816.F32 R12, R64, R22.reuse, R12 ;  /* 0x00000016400c723c */ /* 0x080fe2000000180c */
[----:B------:R1:W-:Y:S01]  /*15ea0*/  MUFU.EX2 R244, R20 ;  /* 0x0000001400f47308 */ /* 0x0003e20000000800 */
[C---:B------:R-:W-:Y:S01]  /*15eb0*/  FMUL.FTZ R30, R0.reuse, R142 ;  /* 0x0000008e001e7220 */ /* 0x040fe20000410000 */
[----:B------:R-:W-:Y:S01]  /*15ec0*/  MOV R142, R169 ;  /* 0x000000a9008e7202 */ /* 0x000fe20000000f00 */
[C---:B------:R-:W-:Y:S01]  /*15ed0*/  FMUL.FTZ R31, R0.reuse, R143 ;  /* 0x0000008f001f7220 */ /* 0x040fe20000410000 */
[----:B------:R-:W-:Y:S01]  /*15ee0*/  MOV R143, R170 ;  /* 0x000000aa008f7202 */ /* 0x000fe20000000f00 */
[----:B------:R-:W-:Y:S02]  /*15ef0*/  FMUL.FTZ R47, R0, R95 ;  /* 0x0000005f002f7220 */ /* 0x000fe40000410000 */
[C---:B------:R-:W-:Y:S01]  /*15f00*/  HMMA.16816.F32 R16, R72.reuse, R22, R16 ;  /* 0x000000164810723c */ /* 0x040fe20000001810 */
[C---:B------:R-:W-:Y:S02]  /*15f10*/  FMUL.FTZ R21, R69.reuse, R133 ;  /* 0x0000008545157220 */ /* 0x040fe40000410000 */
[----:B------:R2:W-:Y:S01]  /*15f20*/  MUFU.EX2 R241, R32 ;  /* 0x0000002000f17308 */ /* 0x0005e20000000800 */
[----:B------:R-:W-:Y:S01]  /*15f30*/  FMUL.FTZ R29, R2, R141 ;  /* 0x0000008d021d7220 */ /* 0x000fe20000410000 */
[----:B------:R-:W-:Y:S01]  /*15f40*/  MOV R141, R172 ;  /* 0x000000ac008d7202 */ /* 0x000fe20000000f00 */
[----:B------:R-:W-:Y:S02]  /*15f50*/  FMUL.FTZ R46, R0, R94 ;  /* 0x0000005e002e7220 */ /* 0x000fe40000410000 */
[C---:B------:R-:W-:Y:S04]  /*15f60*/  FMUL.FTZ R22, R68.reuse, R134 ;  /* 0x0000008644167220 */ /* 0x040fe80000410000 */
[----:B------:R-:W-:Y:S01]  /*15f70*/  FMUL.FTZ R23, R68, R135 ;  /* 0x0000008744177220 */ /* 0x000fe20000410000 */
[----:B------:R3:W-:Y:S01]  /*15f80*/  MUFU.EX2 R94, R58 ;  /* 0x0000003a005e7308 */ /* 0x0007e20000000800 */
[C---:B------:R-:W-:Y:S02]  /*15f90*/  FMUL.FTZ R59, R0.reuse, R103 ;  /* 0x00000067003b7220 */ /* 0x040fe40000410000 */
[C---:B------:R-:W-:Y:S02]  /*15fa0*/  FMUL.FTZ R62, R0.reuse, R154 ;  /* 0x0000009a003e7220 */ /* 0x040fe40000410000 */
[C---:B-1----:R-:W-:Y:S02]  /*15fb0*/  FMUL.FTZ R20, R69.reuse, R132 ;  /* 0x0000008445147220 */ /* 0x042fe40000410000 */
[C---:B------:R-:W-:Y:S05]  /*15fc0*/  FMUL.FTZ R63, R0.reuse, R155 ;  /* 0x0000009b003f7220 */ /* 0x040fea0000410000 */
[-C--:B------:R-:W-:Y:S01]  /*15fd0*/  HMMA.16816.F32 R20, R72, R36.reuse, R20 ;  /* 0x000000244814723c */ /* 0x080fe20000001814 */
[----:B--2---:R-:W-:Y:S02]  /*15fe0*/  FMUL.FTZ R32, R69, R144 ;  /* 0x0000009045207220 */ /* 0x004fe40000410000 */
[----:B------:R-:W-:Y:S05]  /*15ff0*/  LDSM.16.MT88.4 R144, [R209+0x2000] ;  /* 0x00200000d190783b */ /* 0x000fea0000004200 */
[C---:B------:R-:W-:Y:S01]  /*16000*/  HMMA.16816.F32 R24, R64.reuse, R36, R24 ;  /* 0x000000244018723c */ /* 0x040fe20000001818 */
[----:B---3--:R-:W-:Y:S06]  /*16010*/  FMUL.FTZ R58, R0, R102 ;  /* 0x00000066003a7220 */ /* 0x008fec0000410000 */
[----:B------:R-:W-:Y:S01]  /*16020*/  FFMA.FTZ R36, R179, c[0x0][0x2d0], -R115 ;  /* 0x0000b400b3247a23 */ /* 0x000fe20000010873 */
[-C--:B------:R-:W-:Y:S01]  /*16030*/  HMMA.16816.F32 R28, R64, R38.reuse, R28 ;  /* 0x00000026401c723c */ /* 0x080fe2000000181c */
[C---:B------:R-:W-:Y:S02]  /*16040*/  FMUL.FTZ R37, R69.reuse, R85 ;  /* 0x0000005545257220 */ /* 0x040fe40000410000 */
[----:B------:R1:W-:Y:S05]  /*16050*/  MUFU.EX2 R239, R36 ;  /* 0x0000002400ef7308 */ /* 0x0003ea0000000800 */
[C---:B------:R-:W-:Y:S07]  /*16060*/  HMMA.16816.F32 R32, R72.reuse, R38, R32 ;  /* 0x000000264820723c */ /* 0x040fee0000001820 */
[C---:B------:R-:W-:Y:S02]  /*16070*/  FMUL.FTZ R38, R68.reuse, R86 ;  /* 0x0000005644267220 */ /* 0x040fe40000410000 */
[----:B------:R-:W-:Y:S03]  /*16080*/  FMUL.FTZ R39, R68, R87 ;  /* 0x0000005744277220 */ /* 0x000fe60000410000 */
[C---:B-1----:R-:W-:Y:S02]  /*16090*/  FMUL.FTZ R36, R69.reuse, R84 ;  /* 0x0000005445247220 */ /* 0x042fe40000410000 */
[----:B------:R-:W1:Y:S05]  /*160a0*/  LDSM.16.MT88.4 R84, [R209+0x800] ;  /* 0x00080000d154783b */ /* 0x000e6a0000004200 */
[-C--:B------:R-:W-:Y:S08]  /*160b0*/  HMMA.16816.F32 R36, R72, R52.reuse, R36 ;  /* 0x000000344824723c */ /* 0x080ff00000001824 */
[C---:B------:R-:W-:Y:S07]  /*160c0*/  HMMA.16816.F32 R40, R64.reuse, R52, R40 ;  /* 0x000000344028723c */ /* 0x040fee0000001828 */
[--C-:B------:R-:W-:Y:S01]  /*160d0*/  FFMA.FTZ R52, R56, c[0x0][0x2d0], -R111.reuse ;  /* 0x0000b40038347a23 */ /* 0x100fe2000001086f */
[-C--:B------:R-:W-:Y:S01]  /*160e0*/  HMMA.16816.F32 R44, R64, R54.reuse, R44 ;  /* 0x00000036402c723c */ /* 0x080fe2000000182c */
[C---:B------:R-:W-:Y:S02]  /*160f0*/  FMUL.FTZ R53, R69.reuse, R149 ;  /* 0x0000009545357220 */ /* 0x040fe40000410000 */
[----:B------:R2:W3:Y:S01]  /*16100*/  MUFU.EX2 R95, R52 ;  /* 0x00000034005f7308 */ /* 0x0004e20000000800 */
[----:B------:R-:W-:Y:S04]  /*16110*/  FMUL.FTZ R56, R2, R100 ;  /* 0x0000006402387220 */ /* 0x000fe80000410000 */
[C---:B------:R-:W-:Y:S07]  /*16120*/  HMMA.16816.F32 R48, R72.reuse, R54, R48 ;  /* 0x000000364830723c */ /* 0x040fee0000001830 */
[C---:B------:R-:W-:Y:S02]  /*16130*/  FMUL.FTZ R54, R68.reuse, R150 ;  /* 0x0000009644367220 */ /* 0x040fe40000410000 */
[----:B------:R-:W-:Y:S03]  /*16140*/  FMUL.FTZ R55, R68, R151 ;  /* 0x0000009744377220 */ /* 0x000fe60000410000 */
[----:B--2---:R-:W-:Y:S07]  /*16150*/  FMUL.FTZ R52, R69, R148 ;  /* 0x0000009445347220 */ /* 0x004fee0000410000 */
[-C--:B------:R-:W-:Y:S08]  /*16160*/  HMMA.16816.F32 R52, R72, R76.reuse, R52 ;  /* 0x0000004c4834723c */ /* 0x080ff00000001834 */
[C---:B------:R-:W-:Y:S07]  /*16170*/  HMMA.16816.F32 R56, R64.reuse, R76, R56 ;  /* 0x0000004c4038723c */ /* 0x040fee0000001838 */
[----:B------:R-:W-:Y:S01]  /*16180*/  FFMA.FTZ R76, R157, c[0x0][0x2d0], -R111 ;  /* 0x0000b4009d4c7a23 */ /* 0x000fe2000001086f */
[-C--:B------:R-:W-:Y:S01]  /*16190*/  HMMA.16816.F32 R60, R64, R78.reuse, R60 ;  /* 0x0000004e403c723c */ /* 0x080fe2000000183c */
[----:B---3--:R-:W-:Y:S02]  /*161a0*/  F2FP.PACK_AB R77, R94, R95 ;  /* 0x0000005f5e4d723e */ /* 0x008fe400000000ff */
[----:B------:R2:W3:Y:S04]  /*161b0*/  MUFU.EX2 R234, R76 ;  /* 0x0000004c00ea7308 */ /* 0x0004e80000000800 */
[C---:B------:R-:W-:Y:S02]  /*161c0*/  FMUL.FTZ R64, R69.reuse, R104 ;  /* 0x0000006845407220 */ /* 0x040fe40000410000 */
[----:B------:R-:W-:Y:S03]  /*161d0*/  FMUL.FTZ R65, R69, R105 ;  /* 0x0000006945417220 */ /* 0x000fe60000410000 */
[C---:B------:R-:W-:Y:S02]  /*161e0*/  FMUL.FTZ R66, R68.reuse, R106 ;  /* 0x0000006a44427220 */ /* 0x040fe40000410000 */
[----:B------:R-:W-:Y:S07]  /*161f0*/  FMUL.FTZ R67, R68, R107 ;  /* 0x0000006b44437220 */ /* 0x000fee0000410000 */
[----:B------:R-:W-:Y:S01]  /*16200*/  HMMA.16816.F32 R64, R72, R78, R64 ;  /* 0x0000004e4840723c */ /* 0x000fe20000001840 */
[--C-:B--2---:R-:W-:Y:S06]  /*16210*/  FFMA.FTZ R76, R184, c[0x0][0x2d0], -R115.reuse ;  /* 0x0000b400b84c7a23 */ /* 0x104fec0000010873 */
[----:B------:R-:W-:Y:S02]  /*16220*/  F2FP.PACK_AB R72, R175, R251 ;  /* 0x000000fbaf48723e */ /* 0x000fe400000000ff */
[----:B------:R-:W-:Y:S01]  /*16230*/  F2FP.PACK_AB R73, R116, R252 ;  /* 0x000000fc7449723e */ /* 0x000fe200000000ff */
[----:B------:R2:W-:Y:S02]  /*16240*/  MUFU.EX2 R235, R76 ;  /* 0x0000004c00eb7308 */ /* 0x0005e40000000800 */
[----:B------:R-:W-:Y:S02]  /*16250*/  F2FP.PACK_AB R74, R138, R117 ;  /* 0x000000758a4a723e */ /* 0x000fe400000000ff */
[----:B------:R-:W-:Y:S02]  /*16260*/  F2FP.PACK_AB R75, R249, R250 ;  /* 0x000000faf94b723e */ /* 0x000fe400000000ff */
[----:B------:R-:W-:Y:S02]  /*16270*/  F2FP.PACK_AB R78, R244, R245 ;  /* 0x000000f5f44e723e */ /* 0x000fe400000000ff */
[----:B---3--:R-:W-:Y:S03]  /*16280*/  F2FP.PACK_AB R79, R234, R93 ;  /* 0x0000005dea4f723e */ /* 0x008fe600000000ff */
[-C--:B------:R-:W-:Y:S01]  /*16290*/  HMMA.16816.F32 R4, R72, R80.reuse, R4 ;  /* 0x000000504804723c */ /* 0x080fe20000001804 */
[--C-:B--2---:R-:W-:Y:S04]  /*162a0*/  FFMA.FTZ R76, R180, c[0x0][0x2d0], -R156.reuse ;  /* 0x0000b400b44c7a23 */ /* 0x104fe8000001089c */
        /* <DEDUP_REMOVED lines=8> */
[C---:B------:R-:W-:Y:S01]  /*16330*/  HMMA.16816.F32 R24, R76.reuse, R84, R24 ;  /* 0x000000544c18723c */ /* 0x040fe20000001818 */
[----:B--2---:R-:W-:Y:S06]  /*16340*/  FFMA.FTZ R80, R183, c[0x0][0x2d0], -R156 ;  /* 0x0000b400b7507a23 */ /* 0x004fec000001089c */
[----:B------:R-:W-:Y:S01]  /*16350*/  FFMA.FTZ R84, R188, c[0x0][0x2d0], -R115 ;  /* 0x0000b400bc547a23 */ /* 0x000fe20000010873 */
[-C--:B------:R-:W-:Y:S01]  /*16360*/  HMMA.16816.F32 R28, R76, R86.reuse, R28 ;  /* 0x000000564c1c723c */ /* 0x080fe2000000181c */
[----:B------:R1:W2:Y:S03]  /*16370*/  MUFU.EX2 R183, R80 ;  /* 0x0000005000b77308 */ /* 0x0002a60000000800 */
[----:B------:R-:W-:Y:S04]  /*16380*/  MOV R188, R175 ;  /* 0x000000af00bc7202 */ /* 0x000fe80000000f00 */
[C---:B------:R-:W-:Y:S03]  /*16390*/  HMMA.16816.F32 R32, R72.reuse, R86, R32 ;  /* 0x000000564820723c */ /* 0x040fe60000001820 */
[----:B------:R3:W-:Y:S05]  /*163a0*/  MUFU.EX2 R180, R84 ;  /* 0x0000005400b47308 */ /* 0x0007ea0000000800 */
[-C--:B------:R-:W-:Y:S08]  /*163b0*/  HMMA.16816.F32 R36, R72, R88.reuse, R36 ;  /* 0x000000584824723c */ /* 0x080ff00000001824 */
[C---:B------:R-:W-:Y:S01]  /*163c0*/  HMMA.16816.F32 R40, R76.reuse, R88, R40 ;  /* 0x000000584c28723c */ /* 0x040fe20000001828 */
[----:B-1----:R-:W-:Y:S03]  /*163d0*/  FFMA.FTZ R80, R185, c[0x0][0x2d0], -R71 ;  /* 0x0000b400b9507a23 */ /* 0x002fe60000010847 */
[----:B------:R-:W-:Y:S01]  /*163e0*/  MOV R185, R166 ;  /* 0x000000a600b97202 */ /* 0x000fe20000000f00 */
[----:B------:R1:W-:Y:S02]  /*163f0*/  MUFU.EX2 R181, R80 ;  /* 0x0000005000b57308 */ /* 0x0003e40000000800 */
[----:B------:R-:W-:Y:S01]  /*16400*/  FFMA.FTZ R88, R159, c[0x0][0x2d0], -R111 ;  /* 0x0000b4009f587a23 */ /* 0x000fe2000001086f */
[-C--:B------:R-:W-:Y:S01]  /*16410*/  HMMA.16816.F32 R44, R76, R90.reuse, R44 ;  /* 0x0000005a4c2c723c */ /* 0x080fe2000000182c */
[--C-:B---3--:R-:W-:Y:S03]  /*16420*/  FFMA.FTZ R84, R189, c[0x0][0x2d0], -R71.reuse ;  /* 0x0000b400bd547a23 */ /* 0x108fe60000010847 */
[----:B------:R-:W-:Y:S03]  /*16430*/  IMAD.MOV.U32 R189, RZ, RZ, R114 ;  /* 0x000000ffffbd7224 */ /* 0x000fe600078e0072 */
[----:B------:R3:W-:Y:S01]  /*16440*/  MUFU.EX2 R149, R88 ;  /* 0x0000005800957308 */ /* 0x0007e20000000800 */
[C---:B------:R-:W-:Y:S09]  /*16450*/  HMMA.16816.F32 R48, R72.reuse, R90, R48 ;  /* 0x0000005a4830723c */ /* 0x040ff20000001830 */
[----:B------:R4:W-:Y:S03]  /*16460*/  MUFU.EX2 R178, R84 ;  /* 0x0000005400b27308 */ /* 0x0009e60000000800 */
[----:B-1----:R-:W-:Y:S01]  /*16470*/  FFMA.FTZ R80, R186, c[0x0][0x2d0], -R71 ;  /* 0x0000b400ba507a23 */ /* 0x002fe20000010847 */
[----:B------:R-:W-:Y:S06]  /*16480*/  MOV R186, R117 ;  /* 0x0000007500ba7202 */ /* 0x000fec0000000f00 */
[----:B------:R1:W-:Y:S01]  /*16490*/  MUFU.EX2 R182, R80 ;  /* 0x0000005000b67308 */ /* 0x0003e20000000800 */
[----:B---3--:R-:W-:Y:S09]  /*164a0*/  FFMA.FTZ R88, R160, c[0x0][0x2d0], -R111 ;  /* 0x0000b400a0587a23 */ /* 0x008ff2000001086f */
[----:B------:R3:W-:Y:S01]  /*164b0*/  MUFU.EX2 R148, R88 ;  /* 0x0000005800947308 */ /* 0x0007e20000000800 */
[----:B----4-:R-:W-:Y:S01]  /*164c0*/  FFMA.FTZ R84, R190, c[0x0][0x2d0], -R71 ;  /* 0x0000b400be547a23 */ /* 0x010fe20000010847 */
[----:B------:R-:W-:Y:S08]  /*164d0*/  MOV R190, R113 ;  /* 0x0000007100be7202 */ /* 0x000ff00000000f00 */
[----:B------:R4:W-:Y:S01]  /*164e0*/  MUFU.EX2 R179, R84 ;  /* 0x0000005400b37308 */ /* 0x0009e20000000800 */
[----:B-1----:R-:W-:Y:S01]  /*164f0*/  FFMA.FTZ R80, R187, c[0x0][0x2d0], -R115 ;  /* 0x0000b400bb507a23 */ /* 0x002fe20000010873 */
[----:B------:R-:W-:Y:S08]  /*16500*/  MOV R187, R116 ;  /* 0x0000007400bb7202 */ /* 0x000ff00000000f00 */
[----:B------:R1:W-:Y:S01]  /*16510*/  MUFU.EX2 R151, R80 ;  /* 0x0000005000977308 */ /* 0x0003e20000000800 */
[--C-:B---3--:R-:W-:Y:S02]  /*16520*/  FFMA.FTZ R88, R193, c[0x0][0x2d0], -R156.reuse ;  /* 0x0000b400c1587a23 */ /* 0x108fe4000001089c */
[----:B------:R-:W-:Y:S07]  /*16530*/  IMAD.MOV.U32 R193, RZ, RZ, R173 ;  /* 0x000000ffffc17224 */ /* 0x000fee00078e00ad */
[----:B------:R3:W-:Y:S01]  /*16540*/  MUFU.EX2 R102, R88 ;  /* 0x0000005800667308 */ /* 0x0007e20000000800 */
[----:B----4-:R-:W-:Y:S01]  /*16550*/  FFMA.FTZ R84, R191, c[0x0][0x2d0], -R115 ;  /* 0x0000b400bf547a23 */ /* 0x010fe20000010873 */
[----:B------:R-:W-:Y:S08]  /*16560*/  MOV R191, R112 ;  /* 0x0000007000bf7202 */ /* 0x000ff00000000f00 */
[----:B------:R4:W-:Y:S01]  /*16570*/  MUFU.EX2 R177, R84 ;  /* 0x0000005400b17308 */ /* 0x0009e20000000800 */
[----:B-1----:R-:W1:Y:S08]  /*16580*/  LDSM.16.MT88.4 R80, [R208+0x800] ;  /* 0x00080000d050783b */ /* 0x002e700000004200 */
[----:B---3--:R-:W-:Y:S01]  /*16590*/  LDSM.16.MT88.4 R88, [R206+0x1000] ;  /* 0x00100000ce58783b */ /* 0x008fe20000004200 */
[--C-:B----4-:R-:W-:Y:S04]  /*165a0*/  FFMA.FTZ R84, R158, c[0x0][0x2d0], -R111.reuse ;  /* 0x0000b4009e547a23 */ /* 0x110fe8000001086f */
[----:B------:R3:W4:Y:S01]  /*165b0*/  MUFU.EX2 R150, R84 ;  /* 0x0000005400967308 */ /* 0x0007220000000800 */
[-C--:B-1----:R-:W-:Y:S08]  /*165c0*/  HMMA.16816.F32 R52, R72, R80.reuse, R52 ;  /* 0x000000504834723c */ /* 0x082ff00000001834 */
[C---:B------:R-:W-:Y:S01]  /*165d0*/  HMMA.16816.F32 R56, R76.reuse, R80, R56 ;  /* 0x000000504c38723c */ /* 0x040fe20000001838 */
[----:B---3--:R-:W1:Y:S06]  /*165e0*/  LDSM.16.MT88.4 R84, [R205+0x1000] ;  /* 0x00100000cd54783b */ /* 0x008e6c0000004200 */
[----:B------:R-:W-:Y:S01]  /*165f0*/  FFMA.FTZ R80, R161, c[0x0][0x2d0], -R111 ;  /* 0x0000b400a1507a23 */ /* 0x000fe2000001086f */
[-C--:B------:R-:W-:Y:S03]  /*16600*/  HMMA.16816.F32 R60, R76, R82.reuse, R60 ;  /* 0x000000524c3c723c */ /* 0x080fe6000000183c */
[----:B------:R3:W5:Y:S04]  /*16610*/  MUFU.EX2 R103, R80 ;  /* 0x0000005000677308 */ /* 0x0007680000000800 */
[--C-:B------:R-:W-:Y:S01]  /*16620*/  FFMA.FTZ R76, R195, c[0x0][0x2d0], -R115.reuse ;  /* 0x0000b400c34c7a23 */ /* 0x100fe20000010873 */
[----:B------:R-:W-:Y:S01]  /*16630*/  HMMA.16816.F32 R64, R72, R82, R64 ;  /* 0x000000524840723c */ /* 0x000fe20000001840 */
[----:B--2---:R-:W-:Y:S01]  /*16640*/  F2FP.PACK_AB R78, R183, R184 ;  /* 0x000000b8b74e723e */ /* 0x004fe200000000ff */
[----:B------:R-:W2:Y:S02]  /*16650*/  LDL.LU R195, [R1+0x10] ;  /* 0x0000100001c37983 */ /* 0x000ea40000300800 */
[----:B----4-:R-:W-:Y:S01]  /*16660*/  F2FP.PACK_AB R77, R149, R150 ;  /* 0x00000096954d723e */ /* 0x010fe200000000ff */
[----:B------:R4:W-:Y:S02]  /*16670*/  MUFU.EX2 R176, R76 ;  /* 0x0000004c00b07308 */ /* 0x0009e40000000800 */
[----:B------:R-:W-:Y:S02]  /*16680*/  F2FP.PACK_AB R72, R242, R243 ;  /* 0x000000f3f248723e */ /* 0x000fe400000000ff */
[----:B------:R-:W-:Y:S03]  /*16690*/  F2FP.PACK_AB R73, R239, R241 ;  /* 0x000000f1ef49723e */ /* 0x000fe600000000ff */
[----:B------:R-:W-:Y:S02]  /*166a0*/  F2FP.PACK_AB R74, R237, R238 ;  /* 0x000000eeed4a723e */ /* 0x000fe400000000ff */
[----:B------:R-:W-:Y:S01]  /*166b0*/  F2FP.PACK_AB R75, R235, R236 ;  /* 0x000000eceb4b723e */ /* 0x000fe200000000ff */
[----:B---3--:R-:W3:Y:S01]  /*166c0*/  LDSM.16.MT88.4 R80, [R209+0x1000] ;  /* 0x00100000d150783b */ /* 0x008ee20000004200 */
[----:B-----5:R-:W-:Y:S05]  /*166d0*/  F2FP.PACK_AB R79, R103, R148 ;  /* 0x00000094674f723e */ /* 0x020fea00000000ff */
[-C--:B-1----:R-:W-:Y:S01]  /*166e0*/  HMMA.16816.F32 R4, R72, R84.reuse, R4 ;  /* 0x000000544804723c */ /* 0x082fe20000001804 */
[--C-:B----4-:R-:W-:Y:S01]  /*166f0*/  FFMA.FTZ R76, R192, c[0x0][0x2d0], -R156.reuse ;  /* 0x0000b400c04c7a23 */ /* 0x110fe2000001089c */
[----:B------:R-:W-:Y:S03]  /*16700*/  MOV R192, R174 ;  /* 0x000000ae00c07202 */ /* 0x000fe60000000f00 */
[----:B------:R1:W-:Y:S02]  /*16710*/  MUFU.EX2 R101, R76 ;  /* 0x0000004c00657308 */ /* 0x0003e40000000800 */
[----:B-1----:R-:W-:Y:S07]  /*16720*/  F2FP.PACK_AB R76, R233, R92 ;  /* 0x0000005ce94c723e */ /* 0x002fee00000000ff */
[C---:B------:R-:W-:Y:S07]  /*16730*/  HMMA.16816.F32 R8, R76.reuse, R84, R8 ;  /* 0x000000544c08723c */ /* 0x040fee0000001808 */
[--C-:B------:R-:W-:Y:S01]  /*16740*/  FFMA.FTZ R84, R194, c[0x0][0x2d0], -R156.reuse ;  /* 0x0000b400c2547a23 */ /* 0x100fe2000001089c */
[-C--:B------:R-:W-:Y:S01]  /*16750*/  HMMA.16816.F32 R12, R76, R86.reuse, R12 ;  /* 0x000000564c0c723c */ /* 0x080fe2000000180c */
[----:B------:R-:W4:Y:S02]  /*16760*/  LDL.LU R194, [R1+0xc] ;  /* 0x00000c0001c27983 */ /* 0x000f240000300800 */
[----:B------:R1:W-:Y:S02]  /*16770*/  MUFU.EX2 R175, R84 ;  /* 0x0000005400af7308 */ /* 0x0003e40000000800 */
[----:B------:R-:W5:Y:S03]  /*16780*/  LDL.LU R139, [R1+0x8] ;  /* 0x00000800018b7983 */ /* 0x000f660000300800 */
[C---:B------:R-:W-:Y:S01]  /*16790*/  HMMA.16816.F32 R16, R72.reuse, R86, R16 ;  /* 0x000000564810723c */ /* 0x040fe20000001810 */
[----:B------:R-:W2:Y:S07]  /*167a0*/  LDL.LU R136, [R1+0x4] ;  /* 0x0000040001887983 */ /* 0x000eae0000300800 */
[-C--:B---3--:R-:W-:Y:S08]  /*167b0*/  HMMA.16816.F32 R20, R72, R80.reuse, R20 ;  /* 0x000000504814723c */ /* 0x088ff00000001814 */
[C---:B------:R-:W-:Y:S01]  /*167c0*/  HMMA.16816.F32 R24, R76.reuse, R80, R24 ;  /* 0x000000504c18723c */ /* 0x040fe20000001818 */
[--C-:B-1----:R-:W-:Y:S03]  /*167d0*/  FFMA.FTZ R84, R197, c[0x0][0x2d0], -R156.reuse ;  /* 0x0000b400c5547a23 */ /* 0x102fe6000001089c */
[----:B------:R-:W-:Y:S03]  /*167e0*/  MOV R197, R168 ;  /* 0x000000a800c57202 */ /* 0x000fe60000000f00 */
[----:B------:R-:W-:Y:S01]  /*167f0*/  FFMA.FTZ R80, R223, c[0x0][0x2d0], -R115 ;  /* 0x0000b400df507a23 */ /* 0x000fe20000010873 */
[-C--:B------:R-:W-:Y:S01]  /*16800*/  HMMA.16816.F32 R28, R76, R82.reuse, R28 ;  /* 0x000000524c1c723c */ /* 0x080fe2000000181c */
[----:B------:R1:W-:Y:S07]  /*16810*/  MUFU.EX2 R174, R84 ;  /* 0x0000005400ae7308 */ /* 0x0003ee0000000800 */
[C---:B------:R-:W-:Y:S03]  /*16820*/  HMMA.16816.F32 R32, R72.reuse, R82, R32 ;  /* 0x000000524820723c */ /* 0x040fe60000001820 */
[----:B------:R3:W-:Y:S05]  /*16830*/  MUFU.EX2 R171, R80 ;  /* 0x0000005000ab7308 */ /* 0x0007ea0000000800 */
[-C--:B------:R-:W-:Y:S08]  /*16840*/  HMMA.16816.F32 R36, R72, R88.reuse, R36 ;  /* 0x000000584824723c */ /* 0x080ff00000001824 */
[C---:B------:R-:W-:Y:S01]  /*16850*/  HMMA.16816.F32 R40, R76.reuse, R88, R40 ;  /* 0x000000584c28723c */ /* 0x040fe20000001828 */
[----:B-1----:R-:W-:Y:S04]  /*16860*/  FFMA.FTZ R84, R203, c[0x0][0x2d0], -R71 ;  /* 0x0000b400cb547a23 */ /* 0x002fe80000010847 */
[----:B------:R1:W-:Y:S03]  /*16870*/  MUFU.EX2 R172, R84 ;  /* 0x0000005400ac7308 */ /* 0x0003e60000000800 */
[-C--:B------:R-:W-:Y:S01]  /*16880*/  HMMA.16816.F32 R44, R76, R90.reuse, R44 ;  /* 0x0000005a4c2c723c */ /* 0x080fe2000000182c */
[----:B---3--:R-:W-:Y:S07]  /*16890*/  FFMA.FTZ R80, R224, c[0x0][0x2d0], -R115 ;  /* 0x0000b400e0507a23 */ /* 0x008fee0000010873 */
[C---:B------:R-:W-:Y:S01]  /*168a0*/  HMMA.16816.F32 R48, R72.reuse, R90, R48 ;  /* 0x0000005a4830723c */ /* 0x040fe20000001830 */
[----:B------:R3:W3:Y:S01]  /*168b0*/  MUFU.EX2 R170, R80 ;  /* 0x0000005000aa7308 */ /* 0x0006e20000000800 */
[----:B------:R-:W-:Y:S02]  /*168c0*/  LDSM.16.MT88.4 R88, [R206+0x1800] ;  /* 0x00180000ce58783b */ /* 0x000fe40000004200 */
[--C-:B-1----:R-:W-:Y:S07]  /*168d0*/  FFMA.FTZ R84, R222, c[0x0][0x2d0], -R71.reuse ;  /* 0x0000b400de547a23 */ /* 0x102fee0000010847 */
[----:B------:R1:W1:Y:S01]  /*168e0*/  MUFU.EX2 R173, R84 ;  /* 0x0000005400ad7308 */ /* 0x0002620000000800 */
[--C-:B---3--:R-:W-:Y:S01]  /*168f0*/  FFMA.FTZ R80, R225, c[0x0][0x2d0], -R71.reuse ;  /* 0x0000b400e1507a23 */ /* 0x108fe20000010847 */
[----:B------:R-:W-:Y:S01]  /*16900*/  F2FP.PACK_AB R105, R170, R171 ;  /* 0x000000abaa69723e */ /* 0x000fe200000000ff */
[----:B------:R-:W-:Y:S07]  /*16910*/  FFMA.FTZ R71, R226, c[0x0][0x2d0], -R71 ;  /* 0x0000b400e2477a23 */ /* 0x000fee0000010847 */
[----:B------:R3:W-:Y:S10]  /*16920*/  MUFU.EX2 R169, R80 ;  /* 0x0000005000a97308 */ /* 0x0007f40000000800 */
[----:B------:R3:W3:Y:S01]  /*16930*/  MUFU.EX2 R168, R71 ;  /* 0x0000004700a87308 */ /* 0x0006e20000000800 */
[----:B-1----:R-:W1:Y:S01]  /*16940*/  LDSM.16.MT88.4 R84, [R208+0x1000] ;  /* 0x00100000d054783b */ /* 0x002e620000004200 */
[----:B------:R-:W-:Y:S07]  /*16950*/  F2FP.PACK_AB R104, R173, R172 ;  /* 0x000000acad68723e */ /* 0x000fee00000000ff */
[----:B---3--:R-:W3:Y:S01]  /*16960*/  LDSM.16.MT88.4 R80, [R205+0x1800] ;  /* 0x00180000cd50783b */ /* 0x008ee20000004200 */
[--C-:B------:R-:W-:Y:S01]  /*16970*/  FFMA.FTZ R71, R227, c[0x0][0x2d0], -R115.reuse ;  /* 0x0000b400e3477a23 */ /* 0x100fe20000010873 */
[----:B------:R-:W-:Y:S01]  /*16980*/  F2FP.PACK_AB R106, R168, R169 ;  /* 0x000000a9a86a723e */ /* 0x000fe200000000ff */
[----:B------:R-:W-:Y:S02]  /*16990*/  FFMA.FTZ R115, R229, c[0x0][0x2d0], -R115 ;  /* 0x0000b400e5737a23 */ /* 0x000fe40000010873 */
[----:B------:R3:W-:Y:S10]  /*169a0*/  MUFU.EX2 R167, R71 ;  /* 0x0000004700a77308 */ /* 0x0007f40000000800 */
[----:B------:R-:W3:Y:S01]  /*169b0*/  MUFU.EX2 R166, R115 ;  /* 0x0000007300a67308 */ /* 0x000ee20000000800 */
[-C--:B-1----:R-:W-:Y:S08]  /*169c0*/  HMMA.16816.F32 R52, R72, R84.reuse, R52 ;  /* 0x000000544834723c */ /* 0x082ff00000001834 */
[C---:B------:R-:W-:Y:S01]  /*169d0*/  HMMA.16816.F32 R56, R76.reuse, R84, R56 ;  /* 0x000000544c38723c */ /* 0x040fe20000001838 */
[--C-:B---3--:R-:W-:Y:S07]  /*169e0*/  FFMA.FTZ R71, R196, c[0x0][0x2d0], -R111.reuse ;  /* 0x0000b400c4477a23 */ /* 0x108fee000001086f */
[-C--:B------:R-:W-:Y:S01]  /*169f0*/  HMMA.16816.F32 R60, R76, R86.reuse, R60 ;  /* 0x000000564c3c723c */ /* 0x080fe2000000183c */
[----:B------:R1:W-:Y:S03]  /*16a00*/  MUFU.EX2 R100, R71 ;  /* 0x0000004700647308 */ /* 0x0003e60000000800 */
[----:B------:R-:W-:Y:S03]  /*16a10*/  F2FP.PACK_AB R107, R166, R167 ;  /* 0x000000a7a66b723e */ /* 0x000fe600000000ff */
        /* <DEDUP_REMOVED lines=8> */
[--C-:B-1----:R-:W-:Y:S01]  /*16aa0*/  FFMA.FTZ R71, R200, c[0x0][0x2d0], -R111.reuse ;  /* 0x0000b400c8477a23 */ /* 0x102fe2000001086f */
[----:B------:R-:W-:Y:S05]  /*16ab0*/  IADD3 R200, R220, -0x1, RZ ;  /* 0xffffffffdcc87810 */ /* 0x000fea0007ffe0ff */
[-C--:B------:R-:W-:Y:S01]  /*16ac0*/  HMMA.16816.F32 R4, R72, R80.reuse, R4 ;  /* 0x000000504804723c */ /* 0x080fe20000001804 */
[----:B------:R1:W1:Y:S02]  /*16ad0*/  MUFU.EX2 R158, R71 ;  /* 0x00000047009e7308 */ /* 0x0002640000000800 */
[--C-:B-1----:R-:W-:Y:S01]  /*16ae0*/  FFMA.FTZ R71, R201, c[0x0][0x2d0], -R111.reuse ;  /* 0x0000b400c9477a23 */ /* 0x102fe2000001086f */
[----:B------:R-:W-:Y:S07]  /*16af0*/  F2FP.PACK_AB R77, R158, R100 ;  /* 0x000000649e4d723e */ /* 0x000fee00000000ff */
[----:B------:R1:W-:Y:S02]  /*16b00*/  MUFU.EX2 R157, R71 ;  /* 0x00000047009d7308 */ /* 0x0003e40000000800 */
[--C-:B-1----:R-:W-:Y:S08]  /*16b10*/  FFMA.FTZ R71, R202, c[0x0][0x2d0], -R111.reuse ;  /* 0x0000b400ca477a23 */ /* 0x102ff0000001086f */
[----:B------:R1:W1:Y:S02]  /*16b20*/  MUFU.EX2 R114, R71 ;  /* 0x0000004700727308 */ /* 0x0002640000000800 */
[--C-:B-1----:R-:W-:Y:S01]  /*16b30*/  FFMA.FTZ R71, R228, c[0x0][0x2d0], -R156.reuse ;  /* 0x0000b400e4477a23 */ /* 0x102fe2000001089c */
[----:B------:R-:W-:Y:S07]  /*16b40*/  F2FP.PACK_AB R79, R114, R157 ;  /* 0x0000009d724f723e */ /* 0x000fee00000000ff */
        /* <DEDUP_REMOVED lines=10> */
[C---:B------:R-:W-:Y:S01]  /*16bf0*/  HMMA.16816.F32 R32, R72.reuse, R86, R32 ;  /* 0x000000564820723c */ /* 0x040fe20000001820 */
[--C-:B-1----:R-:W-:Y:S03]  /*16c00*/  FFMA.FTZ R71, R231, c[0x0][0x2d0], -R156.reuse ;  /* 0x0000b400e7477a23 */ /* 0x102fe6000001089c */
[----:B---3--:R-:W-:Y:S01]  /*16c10*/  F2FP.PACK_AB R152, R159, R161 ;  /* 0x000000a19f98723e */ /* 0x008fe200000000ff */
[----:B------:R1:W-:Y:S01]  /*16c20*/  MUFU.EX2 R160, R71 ;  /* 0x0000004700a07308 */ /* 0x0003e20000000800 */
[----:B------:R-:W-:Y:S02]  /*16c30*/  FFMA.FTZ R156, R232, c[0x0][0x2d0], -R156 ;  /* 0x0000b400e89c7a23 */ /* 0x000fe4000001089c */
[-C--:B------:R-:W-:Y:S07]  /*16c40*/  HMMA.16816.F32 R36, R72, R88.reuse, R36 ;  /* 0x000000584824723c */ /* 0x080fee0000001824 */
[----:B------:R-:W3:Y:S01]  /*16c50*/  MUFU.EX2 R115, R156 ;  /* 0x0000009c00737308 */ /* 0x000ee20000000800 */
[C---:B------:R-:W-:Y:S08]  /*16c60*/  HMMA.16816.F32 R40, R76.reuse, R88, R40 ;  /* 0x000000584c28723c */ /* 0x040ff00000001828 */
[-C--:B------:R-:W-:Y:S01]  /*16c70*/  HMMA.16816.F32 R44, R76, R90.reuse, R44 ;  /* 0x0000005a4c2c723c */ /* 0x080fe2000000182c */
[--C-:B-1----:R-:W-:Y:S07]  /*16c80*/  FFMA.FTZ R71, R199, c[0x0][0x2d0], -R111.reuse ;  /* 0x0000b400c7477a23 */ /* 0x102fee000001086f */
[C---:B------:R-:W-:Y:S01]  /*16c90*/  HMMA.16816.F32 R48, R72.reuse, R90, R48 ;  /* 0x0000005a4830723c */ /* 0x040fe20000001830 */
[----:B------:R1:W-:Y:S03]  /*16ca0*/  MUFU.EX2 R113, R71 ;  /* 0x0000004700717308 */ /* 0x0003e60000000800 */
[----:B---3--:R-:W-:Y:S04]  /*16cb0*/  F2FP.PACK_AB R154, R115, R160 ;  /* 0x000000a0739a723e */ /* 0x008fe800000000ff */
[-C--:B--2---:R-:W-:Y:S08]  /*16cc0*/  HMMA.16816.F32 R52, R72, R80.reuse, R52 ;  /* 0x000000504834723c */ /* 0x084ff00000001834 */
[C---:B------:R-:W-:Y:S08]  /*16cd0*/  HMMA.16816.F32 R56, R76.reuse, R80, R56 ;  /* 0x000000504c38723c */ /* 0x040ff00000001838 */
[-C--:B------:R-:W-:Y:S01]  /*16ce0*/  HMMA.16816.F32 R60, R76, R82.reuse, R60 ;  /* 0x000000524c3c723c */ /* 0x080fe2000000183c */
[----:B-1----:R-:W-:Y:S04]  /*16cf0*/  FFMA.FTZ R71, R198, c[0x0][0x2d0], -R111 ;  /* 0x0000b400c6477a23 */ /* 0x002fe8000001086f */
[----:B------:R-:W1:Y:S03]  /*16d00*/  MUFU.EX2 R112, R71 ;  /* 0x0000004700707308 */ /* 0x000e660000000800 */
[----:B------:R-:W-:Y:S08]  /*16d10*/  HMMA.16816.F32 R64, R72, R82, R64 ;  /* 0x000000524840723c */ /* 0x000ff00000001840 */
[-C--:B------:R-:W-:Y:S07]  /*16d20*/  HMMA.16816.F32 R116, R104, R128.reuse, R4 ;  /* 0x000000806874723c */ /* 0x080fee0000001804 */
[----:B-----5:R-:W-:Y:S01]  /*16d30*/  FFMA.FTZ R4, R69, R139, R185 ;  /* 0x0000008b45047223 */ /* 0x020fe200000100b9 */
[----:B------:R-:W-:Y:S01]  /*16d40*/  MOV R185, R138 ;  /* 0x0000008a00b97202 */ /* 0x000fe20000000f00 */
[----:B------:R-:W-:Y:S03]  /*16d50*/  FFMA.FTZ R6, R68, R136, R137 ;  /* 0x0000008844067223 */ /* 0x000fe60000010089 */
[----:B----4-:R-:W-:Y:S01]  /*16d60*/  FFMA.FTZ R5, R2, R194, R197 ;  /* 0x000000c202057223 */ /* 0x010fe200000100c5 */
[----:B-1----:R-:W-:Y:S01]  /*16d70*/  F2FP.PACK_AB R153, R112, R113 ;  /* 0x000000717099723e */ /* 0x002fe200000000ff */
[--C-:B------:R-:W-:Y:S02]  /*16d80*/  FFMA.FTZ R71, R162, c[0x0][0x2d0], -R111.reuse ;  /* 0x0000b400a2477a23 */ /* 0x100fe4000001086f */
[----:B------:R-:W-:Y:S02]  /*16d90*/  FFMA.FTZ R111, R70, c[0x0][0x2d0], -R111 ;  /* 0x0000b400466f7a23 */ /* 0x000fe4000001086f */
[----:B------:R-:W-:Y:S02]  /*16da0*/  FADD.FTZ R4, R193, R4 ;  /* 0x00000004c1047221 */ /* 0x000fe40000010000 */
[----:B------:R-:W-:Y:S01]  /*16db0*/  FADD.FTZ R2, R143, R6 ;  /* 0x000000068f027221 */ /* 0x000fe20000010000 */
[----:B------:R1:W-:Y:S01]  /*16dc0*/  MUFU.EX2 R70, R111 ;  /* 0x0000006f00467308 */ /* 0x0003e20000000800 */
[----:B------:R-:W-:Y:S02]  /*16dd0*/  FADD.FTZ R5, R142, R5 ;  /* 0x000000058e057221 */ /* 0x000fe40000010000 */
[----:B------:R-:W-:Y:S02]  /*16de0*/  FADD.FTZ R7, R141, R4 ;  /* 0x000000048d077221 */ /* 0x000fe40000010000 */
[----:B------:R-:W-:Y:S02]  /*16df0*/  FADD.FTZ R6, R140, R2 ;  /* 0x000000028c067221 */ /* 0x000fe40000010000 */
[----:B------:R-:W-:Y:S02]  /*16e00*/  FADD.FTZ R4, R192, R5 ;  /* 0x00000005c0047221 */ /* 0x000fe40000010000 */
[----:B------:R-:W-:Y:S01]  /*16e10*/  FFMA.FTZ R2, R0, R195, R163 ;  /* 0x000000c300027223 */ /* 0x000fe200000100a3 */
[----:B------:R-:W2:Y:S01]  /*16e20*/  MUFU.EX2 R71, R71 ;  /* 0x0000004700477308 */ /* 0x000ea20000000800 */
[----:B------:R-:W-:Y:S01]  /*16e30*/  FADD.FTZ R0, R191, R7 ;  /* 0x00000007bf007221 */ /* 0x000fe20000010000 */
[----:B-1----:R-:W-:Y:S02]  /*16e40*/  MOV R111, R110 ;  /* 0x0000006e006f7202 */ /* 0x002fe40000000f00 */
[----:B--2---:R-:W-:Y:S07]  /*16e50*/  F2FP.PACK_AB R155, R70, R71 ;  /* 0x00000047469b723e */ /* 0x004fee00000000ff */
[C---:B------:R-:W-:Y:S07]  /*16e60*/  HMMA.16816.F32 R120, R152.reuse, R128, R8 ;  /* 0x000000809878723c */ /* 0x040fee0000001808 */
[----:B------:R-:W-:Y:S01]  /*16e70*/  FADD.FTZ R10, R190, R6 ;  /* 0x00000006be0a7221 */ /* 0x000fe20000010000 */
[-C--:B------:R-:W-:Y:S01]  /*16e80*/  HMMA.16816.F32 R124, R152, R130.reuse, R12 ;  /* 0x00000082987c723c */ /* 0x080fe2000000180c */
[----:B------:R-:W-:Y:S01]  /*16e90*/  FADD.FTZ R8, R189, R4 ;  /* 0x00000004bd087221 */ /* 0x000fe20000010000 */
[----:B------:R-:W2:Y:S02]  /*16ea0*/  LDL R13, [R1+0x20] ;  /* 0x00002000010d7983 */ /* 0x000ea40000100800 */
[----:B------:R-:W-:Y:S02]  /*16eb0*/  FADD.FTZ R11, R164, R2 ;  /* 0x00000002a40b7221 */ /* 0x000fe40000010000 */
[----:B------:R-:W-:Y:S01]  /*16ec0*/  FADD.FTZ R9, R251, R0 ;  /* 0x00000000fb097221 */ /* 0x000fe20000010000 */
[----:B------:R-:W1:Y:S01]  /*16ed0*/  LDSM.16.MT88.4 R4, [R208+0x2000] ;  /* 0x00200000d004783b */ /* 0x000e620000004200 */
[----:B------:R-:W-:Y:S01]  /*16ee0*/  FADD.FTZ R2, R252, R10 ;  /* 0x0000000afc027221 */ /* 0x000fe20000010000 */
[C---:B------:R-:W-:Y:S03]  /*16ef0*/  HMMA.16816.F32 R128, R104.reuse, R130, R16 ;  /* 0x000000826880723c */ /* 0x040fe60000001810 */
[----:B------:R-:W-:Y:S02]  /*16f00*/  FADD.FTZ R0, R247, R8 ;  /* 0x00000008f7007221 */ /* 0x000fe40000010000 */
[----:B------:R-:W-:Y:S02]  /*16f10*/  FADD.FTZ R8, R248, R11 ;  /* 0x0000000bf8087221 */ /* 0x000fe40000010000 */
[----:B------:R-:W-:Y:S01]  /*16f20*/  FADD.FTZ R9, R188, R9 ;  /* 0x00000009bc097221 */ /* 0x000fe20000010000 */
[-C--:B------:R-:W-:Y:S01]  /*16f30*/  HMMA.16816.F32 R132, R104, R144.reuse, R20 ;  /* 0x000000906884723c */ /* 0x080fe20000001814 */
[----:B------:R-:W-:Y:S03]  /*16f40*/  FADD.FTZ R2, R187, R2 ;  /* 0x00000002bb027221 */ /* 0x000fe60000010000 */
[----:B------:R-:W-:Y:S02]  /*16f50*/  FADD.FTZ R0, R246, R0 ;  /* 0x00000000f6007221 */ /* 0x000fe40000010000 */
[----:B------:R-:W-:Y:S02]  /*16f60*/  FADD.FTZ R10, R165, R8 ;  /* 0x00000008a50a7221 */ /* 0x000fe40000010000 */
        /* <DEDUP_REMOVED lines=31> */
[----:B------:R-:W-:Y:S02]  /*17160*/  FADD.FTZ R11, R151, R2 ;  /* 0x00000002970b7221 */ /* 0x000fe40000010000 */
[----:B------:R-:W-:Y:S02]  /*17170*/  FADD.FTZ R8, R148, R8 ;  /* 0x0000000894087221 */ /* 0x000fe40000010000 */
[-C--:B-1----:R-:W-:Y:S01]  /*17180*/  HMMA.16816.F32 R148, R104, R4.reuse, R52 ;  /* 0x000000046894723c */ /* 0x082fe20000001834 */
        /* <DEDUP_REMOVED lines=20> */
[----:B------:R-:W-:Y:S01]  /*172d0*/  FADD.FTZ R4, R114, R4 ;  /* 0x0000000472047221 */ /* 0x000fe20000010000 */
[----:B------:R-:W-:Y:S01]  /*172e0*/  MOV R114, R3 ;  /* 0x0000000300727202 */ /* 0x000fe20000000f00 */
[----:B------:R-:W-:Y:S03]  /*172f0*/  FADD.FTZ R0, R161, R9 ;  /* 0x00000009a1007221 */ /* 0x000fe60000010000 */
        /* <DEDUP_REMOVED lines=10> */
[----:B------:R1:W-:Y:S01]  /*173a0*/  STL [R1+0x8], R6 ;  /* 0x0000080601007387 */ /* 0x0003e20000100800 */
[----:B------:R-:W-:Y:S01]  /*173b0*/  FADD.FTZ R4, R160, R4 ;  /* 0x00000004a0047221 */ /* 0x000fe20000010000 */
[----:B------:R-:W-:Y:S01]  /*173c0*/  MOV R112, R109 ;  /* 0x0000006d00707202 */ /* 0x000fe20000000f00 */
[----:B------:R-:W-:Y:S01]  /*173d0*/  FADD.FTZ R0, R71, R2 ;  /* 0x0000000247007221 */ /* 0x000fe20000010000 */
[----:B------:R1:W-:Y:S01]  /*173e0*/  STL [R1+0x4], R5 ;  /* 0x0000040501007387 */ /* 0x0003e20000100800 */
[----:B------:R-:W-:Y:S02]  /*173f0*/  FADD.FTZ R2, R115, R4 ;  /* 0x0000000473027221 */ /* 0x000fe40000010000 */
[----:B------:R-:W-:Y:S03]  /*17400*/  FADD.FTZ R0, R70, R0 ;  /* 0x0000000046007221 */ /* 0x000fe60000010000 */
[----:B------:R1:W-:Y:S04]  /*17410*/  STL [R1+0xc], R2 ;  /* 0x00000c0201007387 */ /* 0x0003e80000100800 */
[----:B------:R1:W-:Y:S01]  /*17420*/  STL [R1+0x10], R0 ;  /* 0x0000100001007387 */ /* 0x0003e20000100800 */
[----:B--2---:R-:W-:Y:S01]  /*17430*/  ISETP.GT.AND P0, PT, R220, R13, PT ;  /* 0x0000000ddc00720c */ /* 0x004fe20003f04270 */
[----:B------:R-:W-:Y:S11]  /*17440*/  IMAD.MOV.U32 R220, RZ, RZ, R200 ;  /* 0x000000ffffdc7224 */ /* 0x000ff600078e00c8 */
[----:B------:R-:W-:Y:S01]  /*17450*/  @!UPT UIADD3 URZ, URZ, URZ, URZ ;  /* 0x0000003f3f3ff290 */ /* 0x000fe2000fffe03f */
[----:B-1----:R-:W-:-:S05]  /*17460*/  @P0 BRA `(.L_x_2568) ;  /* 0xffffb26000000947 */ /* 0x002fca000383ffff */
.L_x_2551:
        /* <DEDUP_REMOVED lines=25> */
.L_x_2571:
[----:B------:R-:W-:-:S04]  /*17600*/  MOV R4, c[0x0][0x32c] ;  /* 0x0000cb0000047a02 */ /* 0x000fc80000000f00 */
[----:B------:R-:W-:-:S13]  /*17610*/  ISETP.NE.AND P0, PT, R4, 0x1, PT ;  /* 0x000000010400780c */ /* 0x000fda0003f05270 */
[----:B------:R-:W-:-:S05]  /*17620*/  @P0 IMAD.HI.U32 R4, R0, c[0x0][0x330], RZ ;  /* 0x0000cc0000040a27 */ /* 0x000fca00078e00ff */
[----:B------:R-:W-:Y:S02]  /*17630*/  @P0 SHF.R.U32.HI R0, RZ, c[0x0][0x334], R4 ;  /* 0x0000cd00ff000a19 */ /* 0x000fe40000011604 */
.L_x_2572:
[----:B------:R-:W-:Y:S05]  /*17640*/  BSYNC B0 ;  /* 0x0000000000007941 */ /* 0x000fea0003800000 */
.L_x_2570:
[----:B------:R-:W-:-:S05]  /*17650*/  IMAD R0, R0, c[0x0][0x32c], RZ ;  /* 0x0000cb0000007a24 */ /* 0x000fca00078e02ff */
[----:B------:R-:W-:-:S04]  /*17660*/  IMNMX R2, R2, R0, !PT ;  /* 0x0000000002027217 */ /* 0x000fc80007800200 */
.L_x_2569:
        /* <DEDUP_REMOVED lines=12> */
.L_x_2574:
[----:B------:R-:W2:Y:S01]  /*17730*/  LDL R2, [R1+0x40] ;  /* 0x0000400001027983 */ /* 0x000ea20000100800 */
[----:B------:R-:W-:Y:S04]  /*17740*/  DEPBAR.LE SB0, 0x0 ;  /* 0x000080000000791a */ /* 0x000fe80000000000 */
[----:B------:R-:W3:Y:S01]  /*17750*/  LDL.64 R70, [R1+0x28] ;  /* 0x0000280001467983 */ /* 0x000ee20000100a00 */
[----:B------:R-:W-:Y:S05]  /*17760*/  WARPSYNC 0xffffffff ;  /* 0xffffffff00007948 */ /* 0x000fea0003800000 */
[----:B------:R-:W-:Y:S01]  /*17770*/  BAR.SYNC.DEFER_BLOCKING 0x0 ;  /* 0x0000000000007b1d */ /* 0x000fe20000010000 */
[----:B------:R-:W-:Y:S02]  /*17780*/  ISETP.GT.AND P0, PT, R240, R201, PT ;  /* 0x000000c9f000720c */ /* 0x000fe40003f04270 */
[C---:B------:R-:W-:Y:S11]  /*17790*/  IADD3 R200, R201.reuse, -0x1, RZ ;  /* 0xffffffffc9c87810 */ /* 0x040ff60007ffe0ff */
[----:B------:R-:W-:Y:S01]  /*177a0*/  @!P0 IMAD.WIDE.U32 R68, R201, c[0x0][0x208], RZ ;  /* 0x00008200c9448a25 */ /* 0x000fe200078e00ff */
[----:B------:R-:W-:Y:S02]  /*177b0*/  @!P0 MOV R73, c[0x0][0x208] ;  /* 0x0000820000498a02 */ /* 0x000fe40000000f00 */
[----:B------:R-:W-:Y:S02]  /*177c0*/  @!P0 MOV R74, 0x5 ;  /* 0x00000005004a8802 */ /* 0x000fe40000000f00 */
[C---:B------:R-:W-:Y:S02]  /*177d0*/  @!P0 SHF.L.U32 R113, R73.reuse, 0x5, RZ ;  /* 0x0000000549718819 */ /* 0x040fe400000006ff */
[----:B------:R-:W-:Y:S01]  /*177e0*/  @!P0 SHF.L.U64.HI R110, R73, R74, c[0x0][0x20c] ;  /* 0x00008300496e8619 */ /* 0x000fe2000001024a */
[----:B------:R-:W-:Y:S08]  /*177f0*/  LDSM.16.M88.4 R80, [R211] ;  /* 0x00000000d350783b */ /* 0x000ff00000000200 */
[----:B------:R-:W4:Y:S04]  /*17800*/  LDL R3, [R1+0x38] ;  /* 0x0000380001037983 */ /* 0x000f280000100800 */
[----:B------:R-:W1:Y:S08]  /*17810*/  LDSM.16.M88.4 R16, [R204] ;  /* 0x00000000cc10783b */ /* 0x000e700000000200 */
[----:B------:R-:W5:Y:S08]  /*17820*/  LDSM.16.M88.4 R76, [R211+0x2000] ;  /* 0x00200000d34c783b */ /* 0x000f700000000200 */
[----:B------:R-:W5:Y:S08]  /*17830*/  LDSM.16.M88.4 R32, [R204+0x800] ;  /* 0x00080000cc20783b */ /* 0x000f700000000200 */
[----:B------:R-:W5:Y:S08]  /*17840*/  LDSM.16.M88.4 R48, [R204+0x1000] ;  /* 0x00100000cc30783b */ /* 0x000f700000000200 */
[----:B------:R-:W5:Y:S01]  /*17850*/  LDSM.16.M88.4 R64, [R204+0x1800] ;  /* 0x00180000cc40783b */ /* 0x000f620000000200 */
[-C--:B-1----:R-:W-:Y:S07]  /*17860*/  HMMA.16816.F32 R4, R80, R16.reuse, RZ ;  /* 0x000000105004723c */ /* 0x082fee00000018ff */
[----:B------:R-:W1:Y:S01]  /*17870*/  LDSM.16.M88.4 R156, [R204+0x2000] ;  /* 0x00200000cc9c783b */ /* 0x000e620000000200 */
[C---:B-----5:R-:W-:Y:S07]  /*17880*/  HMMA.16816.F32 R8, R76.reuse, R16, RZ ;  /* 0x000000104c08723c */ /* 0x060fee00000018ff */
[----:B------:R-:W-:Y:S01]  /*17890*/  LDSM.16.M88.4 R160, [R214] ;  /* 0x00000000d6a0783b */ /* 0x000fe20000000200 */
[-C--:B------:R-:W-:Y:S07]  /*178a0*/  HMMA.16816.F32 R12, R76, R18.reuse, RZ ;  /* 0x000000124c0c723c */ /* 0x080fee00000018ff */
[----:B------:R-:W5:Y:S01]  /*178b0*/  LDSM.16.M88.4 R164, [R215] ;  /* 0x00000000d7a4783b */ /* 0x000f620000000200 */
[C---:B------:R-:W-:Y:S07]  /*178c0*/  HMMA.16816.F32 R16, R80.reuse, R18, RZ ;  /* 0x000000125010723c */ /* 0x040fee00000018ff */
[----:B------:R-:W1:Y:S01]  /*178d0*/  LDSM.16.M88.4 R168, [R214+0x2000] ;  /* 0x00200000d6a8783b */ /* 0x000e620000000200 */
[-C--:B------:R-:W-:Y:S07]  /*178e0*/  HMMA.16816.F32 R20, R80, R32.reuse, RZ ;  /* 0x000000205014723c */ /* 0x080fee00000018ff */
[----:B------:R-:W1:Y:S01]  /*178f0*/  LDSM.16.M88.4 R172, [R219] ;  /* 0x00000000dbac783b */ /* 0x000e620000000200 */
[C---:B------:R-:W-:Y:S07]  /*17900*/  HMMA.16816.F32 R24, R76.reuse, R32, RZ ;  /* 0x000000204c18723c */ /* 0x040fee00000018ff */
[----:B------:R-:W1:Y:S01]  /*17910*/  LDSM.16.M88.4 R176, [R218] ;  /* 0x00000000dab0783b */ /* 0x000e620000000200 */
[-C--:B------:R-:W-:Y:S07]  /*17920*/  HMMA.16816.F32 R28, R76, R34.reuse, RZ ;  /* 0x000000224c1c723c */ /* 0x080fee00000018ff */
[----:B------:R-:W1:Y:S01]  /*17930*/  LDSM.16.M88.4 R180, [R217] ;  /* 0x00000000d9b4783b */ /* 0x000e620000000200 */
[C---:B------:R-:W-:Y:S07]  /*17940*/  HMMA.16816.F32 R32, R80.reuse, R34, RZ ;  /* 0x000000225020723c */ /* 0x040fee00000018ff */
[----:B------:R-:W1:Y:S01]  /*17950*/  LDSM.16.M88.4 R184, [R216] ;  /* 0x00000000d8b8783b */ /* 0x000e620000000200 */
[-C--:B------:R-:W-:Y:S07]  /*17960*/  HMMA.16816.F32 R36, R80, R48.reuse, RZ ;  /* 0x000000305024723c */ /* 0x080fee00000018ff */
[----:B------:R-:W5:Y:S04]  /*17970*/  LDL R220, [R1+0x3c] ;  /* 0x00003c0001dc7983 */ /* 0x000f680000100800 */
[----:B------:R-:W5:Y:S01]  /*17980*/  LDL.64 R202, [R1+0x30] ;  /* 0x0000300001ca7983 */ /* 0x000f620000100a00 */
[C---:B------:R-:W-:Y:S05]  /*17990*/  HMMA.16816.F32 R40, R76.reuse, R48, RZ ;  /* 0x000000304c28723c */ /* 0x040fea00000018ff */
[----:B------:R-:W5:Y:S04]  /*179a0*/  LDL.LU R245, [R1+0x8] ;  /* 0x0000080001f57983 */ /* 0x000f680000300800 */
[----:B------:R-:W5:Y:S01]  /*179b0*/  LDL.LU R244, [R1+0x4] ;  /* 0x0000040001f47983 */ /* 0x000f620000300800 */
[-C--:B------:R-:W-:Y:S03]  /*179c0*/  HMMA.16816.F32 R44, R76, R50.reuse, RZ ;  /* 0x000000324c2c723c */ /* 0x080fe600000018ff */
[----:B------:R-:W5:Y:S04]  /*179d0*/  LDL.LU R243, [R1+0xc] ;  /* 0x00000c0001f37983 */ /* 0x000f680000300800 */
[----:B------:R-:W5:Y:S01]  /*179e0*/  LDL.LU R242, [R1+0x10] ;  /* 0x0000100001f27983 */ /* 0x000f620000300800 */
[C---:B------:R-:W-:Y:S08]  /*179f0*/  HMMA.16816.F32 R48, R80.reuse, R50, RZ ;  /* 0x000000325030723c */ /* 0x040ff000000018ff */
[-C--:B------:R-:W-:Y:S08]  /*17a00*/  HMMA.16816.F32 R52, R80, R64.reuse, RZ ;  /* 0x000000405034723c */ /* 0x080ff000000018ff */
[C---:B------:R-:W-:Y:S08]  /*17a10*/  HMMA.16816.F32 R56, R76.reuse, R64, RZ ;  /* 0x000000404c38723c */ /* 0x040ff000000018ff */
[-C--:B------:R-:W-:Y:S08]  /*17a20*/  HMMA.16816.F32 R60, R76, R66.reuse, RZ ;  /* 0x000000424c3c723c */ /* 0x080ff000000018ff */
[C---:B------:R-:W-:Y:S02]  /*17a30*/  HMMA.16816.F32 R64, R80.reuse, R66, RZ ;  /* 0x000000425040723c */ /* 0x040fe400000018ff */
[----:B--2---:R-:W-:Y:S02]  /*17a40*/  LOP3.LUT P4, RZ, R2, 0x80, RZ, 0xc0, !PT ;  /* 0x0000008002ff7812 */ /* 0x004fe4000788c0ff */
[----:B------:R-:W-:Y:S05]  /*17a50*/  @!P0 SHF.R.S32.HI R2, RZ, 0x1f, R201 ;  /* 0x0000001fff028819 */ /* 0x000fea00000114c9 */
[----:B------:R-:W-:Y:S04]  /*17a60*/  @!P0 IMAD R2, R2, c[0x0][0x208], RZ ;  /* 0x0000820002028a24 */ /* 0x000fe800078e02ff */
[----:B------:R-:W-:Y:S05]  /*17a70*/  @!P0 IMAD R2, R201, c[0x0][0x20c], R2 ;  /* 0x00008300c9028a24 */ /* 0x000fea00078e0202 */
[----:B------:R-:W-:Y:S02]  /*17a80*/  @!P0 IADD3 R69, R69, R2, RZ ;  /* 0x0000000245458210 */ /* 0x000fe40007ffe0ff */
[----:B---3--:R-:W-:Y:S03]  /*17a90*/  @!P0 MOV R2, R70 ;  /* 0x0000004600028202 */ /* 0x008fe60000000f00 */
[----:B------:R-:W-:Y:S02]  /*17aa0*/  @!P0 IMAD R72, R69, 0x50, RZ ;  /* 0x0000005045488824 */ /* 0x000fe400078e02ff */
[----:B----4-:R-:W-:Y:S02]  /*17ab0*/  @!P0 IMAD.WIDE.U32 R2, R68, 0x50, R2 ;  /* 0x0000005044028825 */ /* 0x010fe400078e0002 */
[-C--:B-1----:R-:W-:Y:S03]  /*17ac0*/  HMMA.16816.F32 R68, R80, R156.reuse, RZ ;  /* 0x0000009c5044723c */ /* 0x082fe600000018ff */
[----:B------:R-:W-:Y:S02]  /*17ad0*/  @!P0 IADD3 R3, R3, R72, RZ ;  /* 0x0000004803038210 */ /* 0x000fe40007ffe0ff */
[C---:B------:R-:W-:Y:S03]  /*17ae0*/  @!P0 LEA R108, P1, R2.reuse, c[0x0][0x1f8], 0x1 ;  /* 0x00007e00026c8a11 */ /* 0x040fe600078208ff */
[C---:B------:R-:W-:Y:S04]  /*17af0*/  HMMA.16816.F32 R72, R76.reuse, R156, RZ ;  /* 0x0000009c4c48723c */ /* 0x040fe800000018ff */
[----:B------:R-:W-:Y:S02]  /*17b00*/  @!P0 LEA.HI.X R109, R2, c[0x0][0x1fc], R3, 0x1, P1 ;  /* 0x00007f00026d8a11 */ /* 0x000fe400008f0c03 */
[-C--:B------:R-:W-:Y:S02]  /*17b10*/  @!P0 IADD3 R2, P1, R108, R113.reuse, RZ ;  /* 0x000000716c028210 */ /* 0x080fe40007f3e0ff */
[-C--:B------:R-:W-:Y:S01]  /*17b20*/  HMMA.16816.F32 R76, R76, R158.reuse, RZ ;  /* 0x0000009e4c4c723c */ /* 0x080fe200000018ff */
[----:B------:R-:W-:Y:S01]  /*17b30*/  @!PT LDS RZ, [RZ] ;  /* 0x00000000fffff984 */ /* 0x000fe20000000800 */
[----:B------:R-:W-:Y:S01]  /*17b40*/  @!PT LDS RZ, [RZ] ;  /* 0x00000000fffff984 */ /* 0x000fe20000000800 */
[----:B------:R-:W-:Y:S01]  /*17b50*/  @!PT LDS RZ, [RZ] ;  /* 0x00000000fffff984 */ /* 0x000fe20000000800 */
[----:B------:R1:W-:Y:S03]  /*17b60*/  @!P0 LDGSTS.E.BYPASS.LTC128B.128 [R221+0x100], [R108.64], !P4 ;  /* 0x001000006cdd8fae */ /* 0x0003e6000e101d48 */
[-C--:B------:R-:W-:Y:S02]  /*17b70*/  @!P0 IADD3.X R3, R109, R110.reuse, RZ, P1, !PT ;  /* 0x0000006e6d038210 */ /* 0x080fe40000ffe4ff */
[-C--:B------:R-:W-:Y:S02]  /*17b80*/  @!P0 IADD3 R156, P3, R2, R113.reuse, RZ ;  /* 0x00000071029c8210 */ /* 0x080fe40007f7e0ff */
[----:B------:R-:W-:Y:S01]  /*17b90*/  HMMA.16816.F32 R80, R80, R158, RZ ;  /* 0x0000009e5050723c */ /* 0x000fe200000018ff */
[----:B------:R2:W-:Y:S03]  /*17ba0*/  @!P0 LDGSTS.E.BYPASS.LTC128B.128 [R221+0x900], [R2.64], !P4 ;  /* 0x0090000002dd8fae */ /* 0x0005e6000e101d48 */
[-C--:B------:R-:W-:Y:S02]  /*17bb0*/  @!P0 IADD3.X R157, R3, R110.reuse, RZ, P3, !PT ;  /* 0x0000006e039d8210 */ /* 0x080fe40001ffe4ff */
[-C--:B------:R-:W-:Y:S02]  /*17bc0*/  @!P0 IADD3 R112, P2, R156, R113.reuse, RZ ;  /* 0x000000719c708210 */ /* 0x080fe40007f5e0ff */
[-C--:B-----5:R-:W-:Y:S01]  /*17bd0*/  HMMA.16816.F32 R4, R160, R164.reuse, R4 ;  /* 0x000000a4a004723c */ /* 0x0a0fe20000001804 */
[----:B------:R3:W-:Y:S07]  /*17be0*/  @!P0 LDGSTS.E.BYPASS.LTC128B.128 [R221+0x1100], [R156.64], !P4 ;  /* 0x011000009cdd8fae */ /* 0x0007ee000e101d48 */
[C---:B------:R-:W-:Y:S04]  /*17bf0*/  HMMA.16816.F32 R8, R168.reuse, R164, R8 ;  /* 0x000000a4a808723c */ /* 0x040fe80000001808 */
[----:B-1----:R-:W-:Y:S02]  /*17c00*/  @!P0 IADD3 R108, P1, R112, R113, RZ ;  /* 0x00000071706c8210 */ /* 0x002fe40007f3e0ff */
[-C--:B------:R-:W-:Y:S02]  /*17c10*/  @!P0 IADD3.X R113, R157, R110.reuse, RZ, P2, !PT ;  /* 0x0000006e9d718210 */ /* 0x080fe400017fe4ff */
[-C--:B------:R-:W-:Y:S03]  /*17c20*/  HMMA.16816.F32 R12, R168, R166.reuse, R12 ;  /* 0x000000a6a80c723c */ /* 0x080fe6000000180c */
[----:B------:R1:W-:Y:S01]  /*17c30*/  @!P0 LDGSTS.E.BYPASS.LTC128B.128 [R221+0x1900], [R112.64], !P4 ;  /* 0x0190000070dd8fae */ /* 0x0003e2000e101d48 */
[----:B------:R-:W-:Y:S04]  /*17c40*/  @!P0 IADD3.X R109, R113, R110, RZ, P1, !PT ;  /* 0x0000006e716d8210 */ /* 0x000fe80000ffe4ff */
[C---:B------:R-:W-:Y:S03]  /*17c50*/  HMMA.16816.F32 R16, R160.reuse, R166, R16 ;  /* 0x000000a6a010723c */ /* 0x040fe60000001810 */
[----:B------:R4:W-:Y:S01]  /*17c60*/  @!P0 LDGSTS.E.BYPASS.LTC128B.128 [R221+0x2100], [R108.64], !P4 ;  /* 0x021000006cdd8fae */ /* 0x0009e2000e101d48 */
[----:B------:R-:W-:Y:S04]  /*17c70*/  ISETP.GT.AND P0, PT, R201, R240, PT ;  /* 0x000000f0c900720c */ /* 0x000fe80003f04270 */
[-C--:B------:R-:W-:Y:S03]  /*17c80*/  HMMA.16816.F32 R20, R160, R172.reuse, R20 ;  /* 0x000000aca014723c */ /* 0x080fe60000001814 */
[----:B---3--:R-:W-:Y:S05]  /*17c90*/  LDSM.16.M88.4 R156, [R212] ;  /* 0x00000000d49c783b */ /* 0x008fea0000000200 */
[C---:B------:R-:W-:Y:S03]  /*17ca0*/  HMMA.16816.F32 R24, R168.reuse, R172, R24 ;  /* 0x000000aca818723c */ /* 0x040fe60000001818 */
[----:B------:R-:W0:Y:S05]  /*17cb0*/  LDGDEPBAR ;  /* 0x00000000000079af */ /* 0x000e2a0000000000 */
[-C--:B------:R-:W-:Y:S03]  /*17cc0*/  HMMA.16816.F32 R28, R168, R174.reuse, R28 ;  /* 0x000000aea81c723c */ /* 0x080fe6000000181c */
[----:B------:R-:W3:Y:S05]  /*17cd0*/  LDSM.16.M88.4 R188, [R210] ;  /* 0x00000000d2bc783b */ /* 0x000eea0000000200 */
[C---:B------:R-:W-:Y:S03]  /*17ce0*/  HMMA.16816.F32 R32, R160.reuse, R174, R32 ;  /* 0x000000aea020723c */ /* 0x040fe60000001820 */
[----:B------:R-:W5:Y:S05]  /*17cf0*/  LDSM.16.M88.4 R192, [R212+0x2000] ;  /* 0x00200000d4c0783b */ /* 0x000f6a0000000200 */
[-C--:B------:R-:W-:Y:S03]  /*17d00*/  HMMA.16816.F32 R36, R160, R176.reuse, R36 ;  /* 0x000000b0a024723c */ /* 0x080fe60000001824 */
[----:B------:R-:W1:Y:S05]  /*17d10*/  LDSM.16.M88.4 R196, [R210+0x800] ;  /* 0x00080000d2c4783b */ /* 0x000e6a0000000200 */
[C---:B------:R-:W-:Y:S03]  /*17d20*/  HMMA.16816.F32 R40, R168.reuse, R176, R40 ;  /* 0x000000b0a828723c */ /* 0x040fe60000001828 */
[----:B------:R-:W1:Y:S05]  /*17d30*/  LDSM.16.M88.4 R164, [R210+0x1000] ;  /* 0x00100000d2a4783b */ /* 0x000e6a0000000200 */
[-C--:B------:R-:W-:Y:S03]  /*17d40*/  HMMA.16816.F32 R44, R168, R178.reuse, R44 ;  /* 0x000000b2a82c723c */ /* 0x080fe6000000182c */
[----:B------:R-:W-:Y:S05]  /*17d50*/  LDSM.16.M88.4 R172, [R213] ;  /* 0x00000000d5ac783b */ /* 0x000fea0000000200 */
[C---:B------:R-:W-:Y:S03]  /*17d60*/  HMMA.16816.F32 R48, R160.reuse, R178, R48 ;  /* 0x000000b2a030723c */ /* 0x040fe60000001830 */
[----:B------:R-:W-:Y:S05]  /*17d70*/  LDSM.16.M88.4 R176, [R207] ;  /* 0x00000000cfb0783b */ /* 0x000fea0000000200 */
        /* <DEDUP_REMOVED lines=11> */
[-C--:B---3--:R-:W-:Y:S01]  /*17e30*/  HMMA.16816.F32 R4, R156, R188.reuse, R4 ;  /* 0x000000bc9c04723c */ /* 0x088fe20000001804 */
[----:B------:R-:W3:Y:S07]  /*17e40*/  LDSM.16.M88.4 R184, [R207+0x800] ;  /* 0x00080000cfb8783b */ /* 0x000eee0000000200 */
[C---:B-----5:R-:W-:Y:S08]  /*17e50*/  HMMA.16816.F32 R8, R192.reuse, R188, R8 ;  /* 0x000000bcc008723c */ /* 0x060ff00000001808 */
[-C--:B------:R-:W-:Y:S08]  /*17e60*/  HMMA.16816.F32 R12, R192, R190.reuse, R12 ;  /* 0x000000bec00c723c */ /* 0x080ff0000000180c */
[C---:B------:R-:W-:Y:S01]  /*17e70*/  HMMA.16816.F32 R16, R156.reuse, R190, R16 ;  /* 0x000000be9c10723c */ /* 0x040fe20000001810 */
[----:B------:R-:W5:Y:S07]  /*17e80*/  LDSM.16.M88.4 R188, [R207+0x1000] ;  /* 0x00100000cfbc783b */ /* 0x000f6e0000000200 */
        /* <DEDUP_REMOVED lines=26> */
[-C--:B---3--:R-:W-:Y:S04]  /*18030*/  HMMA.16816.F32 R20, R172, R184.reuse, R20 ;  /* 0x000000b8ac14723c */ /* 0x088fe80000001814 */
[----:B------:R-:W-:Y:S02]  /*18040*/  FMNMX.FTZ R2, R5, R2, !PT ;  /* 0x0000000205027209 */ /* 0x000fe40007810000 */
[----:B------:R-:W-:Y:S02]  /*18050*/  FMNMX.FTZ R3, R7, R3, !PT ;  /* 0x0000000307037209 */ /* 0x000fe40007810000 */
[C---:B------:R-:W-:Y:S04]  /*18060*/  HMMA.16816.F32 R24, R180.reuse, R184, R24 ;  /* 0x000000b8b418723c */ /* 0x040fe80000001818 */
[----:B----4-:R-:W-:Y:S04]  /*18070*/  FMNMX.FTZ R108, R8, R114, !PT ;  /* 0x00000072086c7209 */ /* 0x010fe80007810000 */
        /* <DEDUP_REMOVED lines=80> */
[----:B------:R-:W-:Y:S03]  /*18580*/  SHFL.BFLY PT, R156, R2, 0x1, 0x1f ;  /* 0x0c201f00029c7f89 */ /* 0x000fe600000e0000 */
[----:B------:R-:W-:Y:S02]  /*18590*/  FMNMX.FTZ R109, R42, R109, !PT ;  /* 0x0000006d2a6d7209 */ /* 0x000fe40007810000 */
[----:B--2---:R-:W-:Y:S03]  /*185a0*/  FMNMX.FTZ R3, R3, R112, !PT ;  /* 0x0000007003037209 */ /* 0x004fe60007810000 */
[----:B------:R-:W1:Y:S01]  /*185b0*/  SHFL.BFLY PT, R110, R108, 0x2, 0x1f ;  /* 0x0c401f006c6e7f89 */ /* 0x000e6200000e0000 */
[----:B------:R-:W-:Y:S04]  /*185c0*/  FMNMX.FTZ R109, R43, R109, !PT ;  /* 0x0000006d2b6d7209 */ /* 0x000fe80007810000 */
[----:B------:R-:W-:Y:S03]  /*185d0*/  FMNMX.FTZ R109, R46, R109, !PT ;  /* 0x0000006d2e6d7209 */ /* 0x000fe60007810000 */
[----:B------:R-:W2:Y:S01]  /*185e0*/  SHFL.BFLY PT, R113, R3, 0x1, 0x1f ;  /* 0x0c201f0003717f89 */ /* 0x000ea200000e0000 */
[----:B------:R-:W-:Y:S04]  /*185f0*/  FMNMX.FTZ R109, R47, R109, !PT ;  /* 0x0000006d2f6d7209 */ /* 0x000fe80007810000 */
[----:B------:R-:W-:Y:S04]  /*18600*/  FMNMX.FTZ R109, R58, R109, !PT ;  /* 0x0000006d3a6d7209 */ /* 0x000fe80007810000 */
[----:B------:R-:W-:Y:S04]  /*18610*/  FMNMX.FTZ R109, R59, R109, !PT ;  /* 0x0000006d3b6d7209 */ /* 0x000fe80007810000 */
[----:B------:R-:W-:Y:S02]  /*18620*/  FMNMX.FTZ R109, R62, R109, !PT ;  /* 0x0000006d3e6d7209 */ /* 0x000fe40007810000 */
[----:B-1----:R-:W-:Y:S02]  /*18630*/  FMNMX.FTZ R108, R108, R110, !PT ;  /* 0x0000006e6c6c7209 */ /* 0x002fe40007810000 */
[----:B------:R-:W-:Y:S02]  /*18640*/  FMNMX.FTZ R110, R2, R156, !PT ;  /* 0x0000009c026e7209 */ /* 0x000fe40007810000 */
[----:B------:R-:W-:Y:S01]  /*18650*/  FMNMX.FTZ R2, R63, R109, !PT ;  /* 0x0000006d3f027209 */ /* 0x000fe20007810000 */
[----:B------:R-:W1:Y:S02]  /*18660*/  SHFL.BFLY PT, R157, R108, 0x1, 0x1f ;  /* 0x0c201f006c9d7f89 */ /* 0x000e6400000e0000 */
[----:B------:R-:W-:Y:S01]  /*18670*/  FADD.FTZ R0, -R110, R0 ;  /* 0x000000006e007221 */ /* 0x000fe20000010100 */
[----:B------:R-:W-:Y:S01]  /*18680*/  FMNMX.FTZ R112, R74, R2, !PT ;  /* 0x000000024a707209 */ /* 0x000fe20007810000 */
[----:B------:R-:W-:Y:S01]  /*18690*/  FMUL.FTZ R160, R110, c[0x0][0x2d0] ;  /* 0x0000b4006ea07a20 */ /* 0x000fe20000410000 */
[----:B--2---:R-:W-:Y:S01]  /*186a0*/  FMNMX.FTZ R109, R3, R113, !PT ;  /* 0x00000071036d7209 */ /* 0x004fe20007810000 */
[----:B------:R-:W-:Y:S01]  /*186b0*/  FMUL.FTZ R2, R0, c[0x0][0x2d0] ;  /* 0x0000b40000027a20 */ /* 0x000fe20000410000 */
[----:B------:R-:W-:Y:S01]  /*186c0*/  FMNMX.FTZ R0, R75, R112, !PT ;  /* 0x000000704b007209 */ /* 0x000fe20007810000 */
[--C-:B------:R-:W-:Y:S02]  /*186d0*/  FFMA.FTZ R4, R4, c[0x0][0x2d0], -R160.reuse ;  /* 0x0000b40004047a23 */ /* 0x100fe400000108a0 */
[----:B------:R2:W3:Y:S01]  /*186e0*/  MUFU.EX2 R113, R2 ;  /* 0x0000000200717308 */ /* 0x0004e20000000800 */
[----:B------:R-:W-:Y:S01]  /*186f0*/  FMNMX.FTZ R0, R78, R0, !PT ;  /* 0x000000004e007209 */ /* 0x000fe20007810000 */
[----:B------:R-:W-:Y:S02]  /*18700*/  FMUL.FTZ R161, R109, c[0x0][0x2d0] ;  /* 0x0000b4006da17a20 */ /* 0x000fe40000410000 */
[----:B------:R-:W-:Y:S01]  /*18710*/  FFMA.FTZ R37, R37, c[0x0][0x2d0], -R160 ;  /* 0x0000b40025257a23 */ /* 0x000fe200000108a0 */
[----:B------:R-:W-:Y:S01]  /*18720*/  FMNMX.FTZ R0, R79, R0, !PT ;  /* 0x000000004f007209 */ /* 0x000fe20007810000 */
[--C-:B------:R-:W-:Y:S02]  /*18730*/  FFMA.FTZ R55, R55, c[0x0][0x2d0], -R161.reuse ;  /* 0x0000b40037377a23 */ /* 0x100fe400000108a1 */
[--C-:B------:R-:W-:Y:S02]  /*18740*/  FFMA.FTZ R38, R38, c[0x0][0x2d0], -R161.reuse ;  /* 0x0000b40026267a23 */ /* 0x100fe400000108a1 */
[----:B------:R-:W-:Y:S01]  /*18750*/  MUFU.EX2 R236, R4 ;  /* 0x0000000400ec7308 */ /* 0x000fe20000000800 */
[----:B------:R-:W4:Y:S01]  /*18760*/  SHFL.BFLY PT, R3, R0, 0x2, 0x1f ;  /* 0x0c401f0000037f89 */ /* 0x000f2200000e0000 */
[--C-:B------:R-:W-:Y:S01]  /*18770*/  FFMA.FTZ R39, R39, c[0x0][0x2d0], -R161.reuse ;  /* 0x0000b40027277a23 */ /* 0x100fe200000108a1 */
[----:B-1----:R-:W-:Y:S01]  /*18780*/  FMNMX.FTZ R108, R108, R157, !PT ;  /* 0x0000009d6c6c7209 */ /* 0x002fe20007810000 */
[--C-:B------:R-:W-:Y:S02]  /*18790*/  FFMA.FTZ R50, R50, c[0x0][0x2d0], -R161.reuse ;  /* 0x0000b40032327a23 */ /* 0x100fe400000108a1 */
[----:B------:R-:W-:Y:S02]  /*187a0*/  FFMA.FTZ R51, R51, c[0x0][0x2d0], -R161 ;  /* 0x0000b40033337a23 */ /* 0x000fe400000108a1 */
[----:B------:R-:W-:Y:S02]  /*187b0*/  FMUL.FTZ R162, R108, c[0x0][0x2d0] ;  /* 0x0000b4006ca27a20 */ /* 0x000fe40000410000 */
[----:B------:R1:W-:Y:S02]  /*187c0*/  MUFU.EX2 R195, R37 ;  /* 0x0000002500c37308 */ /* 0x0003e40000000800 */
[--C-:B------:R-:W-:Y:S02]  /*187d0*/  FFMA.FTZ R40, R40, c[0x0][0x2d0], -R162.reuse ;  /* 0x0000b40028287a23 */ /* 0x100fe400000108a2 */
[----:B--2---:R-:W-:Y:S02]  /*187e0*/  FADD.FTZ R2, -R109, R111 ;  /* 0x0000006f6d027221 */ /* 0x004fe40000010100 */
[----:B------:R-:W-:Y:S02]  /*187f0*/  FFMA.FTZ R41, R41, c[0x0][0x2d0], -R162 ;  /* 0x0000b40029297a23 */ /* 0x000fe400000108a2 */
[----:B------:R-:W-:Y:S02]  /*18800*/  FMUL.FTZ R2, R2, c[0x0][0x2d0] ;  /* 0x0000b40002027a20 */ /* 0x000fe40000410000 */
[----:B------:R2:W-:Y:S01]  /*18810*/  MUFU.EX2 R187, R40 ;  /* 0x0000002800bb7308 */ /* 0x0005e20000000800 */
[C---:B---3--:R-:W-:Y:S02]  /*18820*/  FMUL.FTZ R84, R113.reuse, R84 ;  /* 0x0000005471547220 */ /* 0x048fe40000410000 */
[C---:B------:R-:W-:Y:S02]  /*18830*/  FMUL.FTZ R85, R113.reuse, R85 ;  /* 0x0000005571557220 */ /* 0x040fe40000410000 */
[----:B------:R-:W-:Y:S01]  /*18840*/  FMUL.FTZ R96, R113, R96 ;  /* 0x0000006071607220 */ /* 0x000fe20000410000 */
[----:B----4-:R-:W-:Y:S01]  /*18850*/  FMNMX.FTZ R0, R0, R3, !PT ;  /* 0x0000000300007209 */ /* 0x010fe20007810000 */
[----:B------:R-:W-:Y:S02]  /*18860*/  FFMA.FTZ R3, R17, c[0x0][0x2d0], -R160 ;  /* 0x0000b40011037a23 */ /* 0x000fe400000108a0 */
[C---:B------:R-:W-:Y:S01]  /*18870*/  FMUL.FTZ R17, R113.reuse, R129 ;  /* 0x0000008171117220 */ /* 0x040fe20000410000 */
[----:B------:R3:W4:Y:S01]  /*18880*/  MUFU.EX2 R112, R2 ;  /* 0x0000000200707308 */ /* 0x0007220000000800 */
[C---:B------:R-:W-:Y:S02]  /*18890*/  FMUL.FTZ R97, R113.reuse, R97 ;  /* 0x0000006171617220 */ /* 0x040fe40000410000 */
[C---:B------:R-:W-:Y:S02]  /*188a0*/  FMUL.FTZ R104, R113.reuse, R104 ;  /* 0x0000006871687220 */ /* 0x040fe40000410000 */
[C---:B-1----:R-:W-:Y:S02]  /*188b0*/  FMUL.FTZ R37, R113.reuse, R149 ;  /* 0x0000009571257220 */ /* 0x042fe40000410000 */
[----:B------:R-:W-:Y:S03]  /*188c0*/  FMUL.FTZ R105, R113, R105 ;  /* 0x0000006971697220 */ /* 0x000fe60000410000 */
[----:B------:R1:W-:Y:S01]  /*188d0*/  MUFU.EX2 R239, R3 ;  /* 0x0000000300ef7308 */ /* 0x0003e20000000800 */
[----:B--2---:R-:W-:Y:S02]  /*188e0*/  FFMA.FTZ R40, R44, c[0x0][0x2d0], -R162 ;  /* 0x0000b4002c287a23 */ /* 0x004fe400000108a2 */
[----:B------:R-:W-:Y:S02]  /*188f0*/  FFMA.FTZ R44, R52, c[0x0][0x2d0], -R160 ;  /* 0x0000b400342c7a23 */ /* 0x000fe400000108a0 */
[--C-:B------:R-:W-:Y:S05]  /*18900*/  FFMA.FTZ R52, R66, c[0x0][0x2d0], -R161.reuse ;  /* 0x0000b40042347a23 */ /* 0x100fea00000108a1 */
[----:B------:R2:W-:Y:S01]  /*18910*/  MUFU.EX2 R192, R38 ;  /* 0x0000002600c07308 */ /* 0x0005e20000000800 */
[----:B---3--:R-:W-:Y:S02]  /*18920*/  FADD.FTZ R2, -R108, R114 ;  /* 0x000000726c027221 */ /* 0x008fe40000010100 */
[----:B----4-:R-:W-:Y:S02]  /*18930*/  FMUL.FTZ R86, R112, R86 ;  /* 0x0000005670567220 */ /* 0x010fe40000410000 */
[----:B------:R-:W-:Y:S05]  /*18940*/  FMUL.FTZ R2, R2, c[0x0][0x2d0] ;  /* 0x0000b40002027a20 */ /* 0x000fea0000410000 */
[----:B------:R3:W-:Y:S01]  /*18950*/  MUFU.EX2 R191, R39 ;  /* 0x0000002700bf7308 */ /* 0x0007e20000000800 */
[C---:B------:R-:W-:Y:S02]  /*18960*/  FMUL.FTZ R87, R112.reuse, R87 ;  /* 0x0000005770577220 */ /* 0x040fe40000410000 */
[C---:B------:R-:W-:Y:S02]  /*18970*/  FMUL.FTZ R98, R112.reuse, R98 ;  /* 0x0000006270627220 */ /* 0x040fe40000410000 */
[C---:B------:R-:W-:Y:S02]  /*18980*/  FMUL.FTZ R99, R112.reuse, R99 ;  /* 0x0000006370637220 */ /* 0x040fe40000410000 */
[C---:B------:R-:W-:Y:S02]  /*18990*/  FMUL.FTZ R106, R112.reuse, R106 ;  /* 0x0000006a706a7220 */ /* 0x040fe40000410000 */
[----:B------:R-:W-:Y:S01]  /*189a0*/  FMUL.FTZ R107, R112, R107 ;  /* 0x0000006b706b7220 */ /* 0x000fe20000410000 */
[----:B------:R4:W5:Y:S01]  /*189b0*/  MUFU.EX2 R111, R2 ;  /* 0x00000002006f7308 */ /* 0x0009620000000800 */
[--C-:B-1----:R-:W-:Y:S02]  /*189c0*/  FFMA.FTZ R3, R6, c[0x0][0x2d0], -R161.reuse ;  /* 0x0000b40006037a23 */ /* 0x102fe400000108a1 */
[C---:B--2---:R-:W-:Y:S07]  /*189d0*/  FMUL.FTZ R38, R112.reuse, R150 ;  /* 0x0000009670267220 */ /* 0x044fee0000410000 */
[----:B------:R1:W-:Y:S01]  /*189e0*/  MUFU.EX2 R232, R3 ;  /* 0x0000000300e87308 */ /* 0x0003e20000000800 */
[----:B---3--:R-:W-:Y:S09]  /*189f0*/  FMUL.FTZ R39, R112, R151 ;  /* 0x0000009770277220 */ /* 0x008ff20000410000 */
[----:B------:R-:W-:Y:S01]  /*18a00*/  MUFU.EX2 R190, R50 ;  /* 0x0000003200be7308 */ /* 0x000fe20000000800 */
[--C-:B----4-:R-:W-:Y:S02]  /*18a10*/  FFMA.FTZ R2, R5, c[0x0][0x2d0], -R160.reuse ;  /* 0x0000b40005027a23 */ /* 0x110fe400000108a0 */
[--C-:B------:R-:W-:Y:S02]  /*18a20*/  FFMA.FTZ R5, R20, c[0x0][0x2d0], -R160.reuse ;  /* 0x0000b40014057a23 */ /* 0x100fe400000108a0 */
[C---:B-----5:R-:W-:Y:S05]  /*18a30*/  FMUL.FTZ R88, R111.reuse, R88 ;  /* 0x000000586f587220 */ /* 0x060fea0000410000 */
[----:B------:R2:W-:Y:S01]  /*18a40*/  MUFU.EX2 R238, R2 ;  /* 0x0000000200ee7308 */ /* 0x0005e20000000800 */
[C---:B------:R-:W-:Y:S02]  /*18a50*/  FMUL.FTZ R89, R111.reuse, R89 ;  /* 0x000000596f597220 */ /* 0x040fe40000410000 */
[----:B------:R-:W-:Y:S02]  /*18a60*/  FMUL.FTZ R92, R111, R92 ;  /* 0x0000005c6f5c7220 */ /* 0x000fe40000410000 */
[--C-:B-1----:R-:W-:Y:S02]  /*18a70*/  FFMA.FTZ R3, R7, c[0x0][0x2d0], -R161.reuse ;  /* 0x0000b40007037a23 */ /* 0x102fe400000108a1 */
[C---:B------:R-:W-:Y:S02]  /*18a80*/  FMUL.FTZ R93, R111.reuse, R93 ;  /* 0x0000005d6f5d7220 */ /* 0x040fe40000410000 */
[C---:B------:R-:W-:Y:S01]  /*18a90*/  FMUL.FTZ R100, R111.reuse, R100 ;  /* 0x000000646f647220 */ /* 0x040fe20000410000 */
[----:B------:R1:W-:Y:S01]  /*18aa0*/  MUFU.EX2 R233, R3 ;  /* 0x0000000300e97308 */ /* 0x0003e20000000800 */
[----:B------:R-:W-:Y:S02]  /*18ab0*/  FMUL.FTZ R101, R111, R101 ;  /* 0x000000656f657220 */ /* 0x000fe40000410000 */
[----:B------:R-:W-:Y:S07]  /*18ac0*/  @P0 IMAD.WIDE.U32 R6, R200, c[0x0][0x1e0], RZ ;  /* 0x00007800c8060a25 */ /* 0x000fee00078e00ff */
[----:B------:R3:W-:Y:S01]  /*18ad0*/  MUFU.EX2 R229, R5 ;  /* 0x0000000500e57308 */ /* 0x0007e20000000800 */
[----:B--2---:R-:W-:Y:S09]  /*18ae0*/  FFMA.FTZ R2, R16, c[0x0][0x2d0], -R160 ;  /* 0x0000b40010027a23 */ /* 0x004ff200000108a0 */
[----:B------:R2:W-:Y:S01]  /*18af0*/  MUFU.EX2 R237, R2 ;  /* 0x0000000200ed7308 */ /* 0x0005e20000000800 */
[--C-:B-1----:R-:W-:Y:S02]  /*18b00*/  FFMA.FTZ R3, R18, c[0x0][0x2d0], -R161.reuse ;  /* 0x0000b40012037a23 */ /* 0x102fe400000108a1 */
[----:B------:R-:W-:Y:S07]  /*18b10*/  FMUL.FTZ R18, R112, R130 ;  /* 0x0000008270127220 */ /* 0x000fee0000410000 */
[----:B------:R1:W-:Y:S01]  /*18b20*/  MUFU.EX2 R235, R3 ;  /* 0x0000000300eb7308 */ /* 0x0003e20000000800 */
[----:B---3--:R-:W-:Y:S09]  /*18b30*/  @P0 MOV R5, R220 ;  /* 0x000000dc00050202 */ /* 0x008ff20000000f00 */
[----:B------:R-:W-:Y:S01]  /*18b40*/  MUFU.EX2 R189, R51 ;  /* 0x0000003300bd7308 */ /* 0x000fe20000000800 */
[----:B--2---:R-:W1:Y:S09]  /*18b50*/  SHFL.BFLY PT, R2, R0, 0x1, 0x1f ;  /* 0x0c201f0000027f89 */ /* 0x004e7200000e0000 */
[----:B------:R2:W-:Y:S10]  /*18b60*/  MUFU.EX2 R186, R40 ;  /* 0x0000002800ba7308 */ /* 0x0005f40000000800 */
[----:B------:R3:W-:Y:S01]  /*18b70*/  MUFU.EX2 R182, R44 ;  /* 0x0000002c00b67308 */ /* 0x0007e20000000800 */
[----:B-1----:R-:W-:Y:S01]  /*18b80*/  FMNMX.FTZ R3, R0, R2, !PT ;  /* 0x0000000200037209 */ /* 0x002fe20007810000 */
[--C-:B------:R-:W-:Y:S08]  /*18b90*/  FFMA.FTZ R2, R8, c[0x0][0x2d0], -R162.reuse ;  /* 0x0000b40008027a23 */ /* 0x100ff000000108a2 */
[----:B------:R-:W-:Y:S01]  /*18ba0*/  MUFU.EX2 R188, R41 ;  /* 0x0000002900bc7308 */ /* 0x000fe20000000800 */
[----:B------:R-:W-:Y:S02]  /*18bb0*/  FFMA.FTZ R0, R19, c[0x0][0x2d0], -R161 ;  /* 0x0000b40013007a23 */ /* 0x000fe400000108a1 */
[----:B------:R-:W-:Y:S02]  /*18bc0*/  FMUL.FTZ R19, R112, R131 ;  /* 0x0000008370137220 */ /* 0x000fe40000410000 */
[----:B--2---:R-:W-:Y:S05]  /*18bd0*/  FFMA.FTZ R40, R45, c[0x0][0x2d0], -R162 ;  /* 0x0000b4002d287a23 */ /* 0x004fea00000108a2 */
[----:B------:R1:W-:Y:S01]  /*18be0*/  MUFU.EX2 R226, R2 ;  /* 0x0000000200e27308 */ /* 0x0003e20000000800 */
[----:B---3--:R-:W-:Y:S09]  /*18bf0*/  FFMA.FTZ R44, R53, c[0x0][0x2d0], -R160 ;  /* 0x0000b400352c7a23 */ /* 0x008ff200000108a0 */
[----:B------:R2:W-:Y:S10]  /*18c00*/  MUFU.EX2 R234, R0 ;  /* 0x0000000000ea7308 */ /* 0x0005f40000000800 */
[----:B------:R-:W-:Y:S01]  /*18c10*/  MUFU.EX2 R185, R40 ;  /* 0x0000002800b97308 */ /* 0x000fe20000000800 */
[----:B-1----:R-:W-:Y:S02]  /*18c20*/  FFMA.FTZ R2, R9, c[0x0][0x2d0], -R162 ;  /* 0x0000b40009027a23 */ /* 0x002fe400000108a2 */
[----:B------:R-:W-:Y:S02]  /*18c30*/  FFMA.FTZ R9, R33, c[0x0][0x2d0], -R160 ;  /* 0x0000b40021097a23 */ /* 0x000fe400000108a0 */
[----:B------:R-:W-:Y:S05]  /*18c40*/  FMUL.FTZ R33, R113, R145 ;  /* 0x0000009171217220 */ /* 0x000fea0000410000 */
[----:B------:R1:W-:Y:S01]  /*18c50*/  MUFU.EX2 R227, R2 ;  /* 0x0000000200e37308 */ /* 0x0003e20000000800 */
[----:B--2---:R-:W-:Y:S04]  /*18c60*/  FADD.FTZ R0, -R3, R115 ;  /* 0x0000007303007221 */ /* 0x004fe80000010100 */
[----:B------:R-:W-:Y:S05]  /*18c70*/  FMUL.FTZ R0, R0, c[0x0][0x2d0] ;  /* 0x0000b40000007a20 */ /* 0x000fea0000410000 */
[----:B------:R-:W-:Y:S10]  /*18c80*/  MUFU.EX2 R224, R9 ;  /* 0x0000000900e07308 */ /* 0x000ff40000000800 */
[----:B------:R-:W2:Y:S01]  /*18c90*/  MUFU.EX2 R0, R0 ;  /* 0x0000000000007308 */ /* 0x000ea20000000800 */
[--C-:B-1----:R-:W-:Y:S09]  /*18ca0*/  FFMA.FTZ R2, R12, c[0x0][0x2d0], -R162.reuse ;  /* 0x0000b4000c027a23 */ /* 0x102ff200000108a2 */
[----:B------:R1:W-:Y:S10]  /*18cb0*/  MUFU.EX2 R230, R2 ;  /* 0x0000000200e67308 */ /* 0x0003f40000000800 */
[----:B------:R3:W-:Y:S01]  /*18cc0*/  MUFU.EX2 R184, R44 ;  /* 0x0000002c00b87308 */ /* 0x0007e20000000800 */
[C---:B--2---:R-:W-:Y:S02]  /*18cd0*/  FMUL.FTZ R90, R0.reuse, R90 ;  /* 0x0000005a005a7220 */ /* 0x044fe40000410000 */
[C---:B------:R-:W-:Y:S02]  /*18ce0*/  FMUL.FTZ R91, R0.reuse, R91 ;  /* 0x0000005b005b7220 */ /* 0x040fe40000410000 */
[C---:B------:R-:W-:Y:S02]  /*18cf0*/  FMUL.FTZ R94, R0.reuse, R94 ;  /* 0x0000005e005e7220 */ /* 0x040fe40000410000 */
[C---:B------:R-:W-:Y:S03]  /*18d00*/  FMUL.FTZ R95, R0.reuse, R95 ;  /* 0x0000005f005f7220 */ /* 0x040fe60000410000 */
[----:B------:R2:W-:Y:S01]  /*18d10*/  MUFU.EX2 R179, R52 ;  /* 0x0000003400b37308 */ /* 0x0005e20000000800 */
[C---:B------:R-:W-:Y:S02]  /*18d20*/  FMUL.FTZ R102, R0.reuse, R102 ;  /* 0x0000006600667220 */ /* 0x040fe40000410000 */
[----:B-1----:R-:W-:Y:S02]  /*18d30*/  FFMA.FTZ R2, R13, c[0x0][0x2d0], -R162 ;  /* 0x0000b4000d027a23 */ /* 0x002fe400000108a2 */
[C---:B------:R-:W-:Y:S02]  /*18d40*/  FMUL.FTZ R103, R0.reuse, R103 ;  /* 0x0000006700677220 */ /* 0x040fe40000410000 */
[C---:B------:R-:W-:Y:S02]  /*18d50*/  FMUL.FTZ R50, R0.reuse, R154 ;  /* 0x0000009a00327220 */ /* 0x040fe40000410000 */
[----:B------:R-:W-:Y:S01]  /*18d60*/  FMUL.FTZ R51, R0, R155 ;  /* 0x0000009b00337220 */ /* 0x000fe20000410000 */
[----:B------:R1:W-:Y:S01]  /*18d70*/  MUFU.EX2 R231, R2 ;  /* 0x0000000200e77308 */ /* 0x0003e20000000800 */
[----:B---3--:R-:W-:Y:S09]  /*18d80*/  FFMA.FTZ R44, R64, c[0x0][0x2d0], -R160 ;  /* 0x0000b400402c7a23 */ /* 0x008ff200000108a0 */
[----:B------:R3:W-:Y:S01]  /*18d90*/  MUFU.EX2 R183, R44 ;  /* 0x0000002c00b77308 */ /* 0x0007e20000000800 */
[----:B--2---:R-:W-:Y:S09]  /*18da0*/  FFMA.FTZ R52, R57, c[0x0][0x2d0], -R162 ;  /* 0x0000b40039347a23 */ /* 0x004ff200000108a2 */
[----:B------:R-:W-:Y:S01]  /*18db0*/  MUFU.EX2 R178, R55 ;  /* 0x0000003700b27308 */ /* 0x000fe20000000800 */
[----:B-1----:R-:W-:Y:S04]  /*18dc0*/  FMUL.FTZ R2, R3, c[0x0][0x2d0] ;  /* 0x0000b40003027a20 */ /* 0x002fe80000410000 */
[--C-:B------:R-:W-:Y:S02]  /*18dd0*/  FFMA.FTZ R4, R10, c[0x0][0x2d0], -R2.reuse ;  /* 0x0000b4000a047a23 */ /* 0x100fe40000010802 */
[--C-:B------:R-:W-:Y:S03]  /*18de0*/  FFMA.FTZ R16, R26, c[0x0][0x2d0], -R2.reuse ;  /* 0x0000b4001a107a23 */ /* 0x100fe60000010802 */
[----:B------:R1:W-:Y:S01]  /*18df0*/  MUFU.EX2 R174, R52 ;  /* 0x0000003400ae7308 */ /* 0x0003e20000000800 */
[--C-:B------:R-:W-:Y:S02]  /*18e00*/  FFMA.FTZ R31, R31, c[0x0][0x2d0], -R2.reuse ;  /* 0x0000b4001f1f7a23 */ /* 0x100fe40000010802 */
[----:B------:R-:W-:Y:S02]  /*18e10*/  FMUL.FTZ R26, R0, R138 ;  /* 0x0000008a001a7220 */ /* 0x000fe40000410000 */
[--C-:B------:R-:W-:Y:S02]  /*18e20*/  FFMA.FTZ R40, R46, c[0x0][0x2d0], -R2.reuse ;  /* 0x0000b4002e287a23 */ /* 0x100fe40000010802 */
[--C-:B------:R-:W-:Y:S02]  /*18e30*/  FFMA.FTZ R42, R42, c[0x0][0x2d0], -R2.reuse ;  /* 0x0000b4002a2a7a23 */ /* 0x100fe40000010802 */
[----:B------:R-:W-:Y:S01]  /*18e40*/  FFMA.FTZ R43, R43, c[0x0][0x2d0], -R2 ;  /* 0x0000b4002b2b7a23 */ /* 0x000fe20000010802 */
[----:B------:R2:W-:Y:S01]  /*18e50*/  MUFU.EX2 R167, R4 ;  /* 0x0000000400a77308 */ /* 0x0005e20000000800 */
[----:B---3--:R-:W-:Y:S09]  /*18e60*/  FFMA.FTZ R44, R65, c[0x0][0x2d0], -R160 ;  /* 0x0000b400412c7a23 */ /* 0x008ff200000108a0 */
[----:B------:R3:W-:Y:S01]  /*18e70*/  MUFU.EX2 R166, R16 ;  /* 0x0000001000a67308 */ /* 0x0007e20000000800 */
[----:B-1----:R-:W-:Y:S09]  /*18e80*/  F2FP.PACK_AB R52, R188, R187 ;  /* 0x000000bbbc34723e */ /* 0x002ff200000000ff */
[----:B------:R1:W-:Y:S01]  /*18e90*/  MUFU.EX2 R163, R31 ;  /* 0x0000001f00a37308 */ /* 0x0003e20000000800 */
[--C-:B--2---:R-:W-:Y:S09]  /*18ea0*/  FFMA.FTZ R4, R11, c[0x0][0x2d0], -R2.reuse ;  /* 0x0000b4000b047a23 */ /* 0x104ff20000010802 */
[----:B------:R2:W-:Y:S01]  /*18eb0*/  MUFU.EX2 R168, R4 ;  /* 0x0000000400a87308 */ /* 0x0005e20000000800 */
[----:B---3--:R-:W-:Y:S09]  /*18ec0*/  FMUL.FTZ R16, R113, R128 ;  /* 0x0000008071107220 */ /* 0x008ff20000410000 */
[----:B------:R3:W-:Y:S01]  /*18ed0*/  MUFU.EX2 R149, R40 ;  /* 0x0000002800957308 */ /* 0x0007e20000000800 */
[----:B-1----:R-:W-:Y:S09]  /*18ee0*/  FMUL.FTZ R31, R0, R143 ;  /* 0x0000008f001f7220 */ /* 0x002ff20000410000 */
[----:B------:R-:W-:Y:S01]  /*18ef0*/  MUFU.EX2 R151, R42 ;  /* 0x0000002a00977308 */ /* 0x000fe20000000800 */
[--C-:B--2---:R-:W-:Y:S02]  /*18f00*/  FFMA.FTZ R4, R14, c[0x0][0x2d0], -R2.reuse ;  /* 0x0000b4000e047a23 */ /* 0x104fe40000010802 */
[C---:B------:R-:W-:Y:S07]  /*18f10*/  FMUL.FTZ R14, R0.reuse, R126 ;  /* 0x0000007e000e7220 */ /* 0x040fee0000410000 */
[----:B------:R1:W-:Y:S01]  /*18f20*/  MUFU.EX2 R169, R4 ;  /* 0x0000000400a97308 */ /* 0x0003e20000000800 */
[--C-:B---3--:R-:W-:Y:S09]  /*18f30*/  FFMA.FTZ R40, R47, c[0x0][0x2d0], -R2.reuse ;  /* 0x0000b4002f287a23 */ /* 0x108ff20000010802 */
[----:B------:R-:W2:Y:S10]  /*18f40*/  MUFU.EX2 R150, R43 ;  /* 0x0000002b00967308 */ /* 0x000eb40000000800 */
[----:B------:R3:W-:Y:S01]  /*18f50*/  MUFU.EX2 R181, R44 ;  /* 0x0000002c00b57308 */ /* 0x0007e20000000800 */
[----:B-1----:R-:W-:Y:S02]  /*18f60*/  FFMA.FTZ R4, R15, c[0x0][0x2d0], -R2 ;  /* 0x0000b4000f047a23 */ /* 0x002fe40000010802 */
[----:B------:R-:W-:Y:S07]  /*18f70*/  FMUL.FTZ R15, R0, R127 ;  /* 0x0000007f000f7220 */ /* 0x000fee0000410000 */
[----:B------:R1:W4:Y:S01]  /*18f80*/  MUFU.EX2 R170, R4 ;  /* 0x0000000400aa7308 */ /* 0x0003220000000800 */
[----:B--2---:R-:W-:Y:S01]  /*18f90*/  F2FP.PACK_AB R53, R150, R151 ;  /* 0x000000979635723e */ /* 0x004fe200000000ff */
[----:B---3--:R-:W-:Y:S01]  /*18fa0*/  FFMA.FTZ R44, R54, c[0x0][0x2d0], -R161 ;  /* 0x0000b400362c7a23 */ /* 0x008fe200000108a1 */
[----:B------:R-:W-:Y:S07]  /*18fb0*/  F2FP.PACK_AB R54, R185, R186 ;  /* 0x000000bab936723e */ /* 0x000fee00000000ff */
[----:B------:R-:W-:Y:S01]  /*18fc0*/  MUFU.EX2 R180, R44 ;  /* 0x0000002c00b47308 */ /* 0x000fe20000000800 */
[----:B-1----:R-:W-:Y:S05]  /*18fd0*/  @P0 SHF.R.S32.HI R4, RZ, 0x1f, R200 ;  /* 0x0000001fff040819 */ /* 0x002fea00000114c8 */
        /* <DEDUP_REMOVED lines=8> */
[--C-:B------:R-:W-:Y:S01]  /*19060*/  FFMA.FTZ R8, R32, c[0x0][0x2d0], -R160.reuse ;  /* 0x0000b40020087a23 */ /* 0x100fe200000108a0 */
[----:B------:R-:W-:Y:S01]  /*19070*/  @P0 LEA R10, P1, R4, c[0x0][0x1c8], 0x1 ;  /* 0x00007200040a0a11 */ /* 0x000fe200078208ff */
[----:B------:R-:W-:Y:S01]  /*19080*/  @P0 IMAD R6, R6, 0x50, RZ ;  /* 0x0000005006060824 */ /* 0x000fe200078e02ff */
[----:B------:R-:W-:Y:S01]  /*19090*/  @P0 SHF.L.U32 R13, R7, 0x5, RZ ;  /* 0x00000005070d0819 */ /* 0x000fe200000006ff */
[----:B------:R1:W-:Y:S01]  /*190a0*/  MUFU.EX2 R225, R8 ;  /* 0x0000000800e17308 */ /* 0x0003e20000000800 */
[--C-:B------:R-:W-:Y:S02]  /*190b0*/  FFMA.FTZ R32, R36, c[0x0][0x2d0], -R160.reuse ;  /* 0x0000b40024207a23 */ /* 0x100fe400000108a0 */
[----:B------:R-:W-:Y:S01]  /*190c0*/  @P0 IADD3 R6, R5, R6, RZ ;  /* 0x0000000605060210 */ /* 0x000fe20007ffe0ff */
[----:B------:R-:W-:Y:S01]  /*190d0*/  FFMA.FTZ R36, R48, c[0x0][0x2d0], -R160 ;  /* 0x0000b40030247a23 */ /* 0x000fe200000108a0 */
[----:B------:R-:W-:Y:S01]  /*190e0*/  @P0 MOV R5, 0x5 ;  /* 0x0000000500050802 */ /* 0x000fe20000000f00 */
[----:B------:R-:W-:Y:S01]  /*190f0*/  FMUL.FTZ R48, R111, R152 ;  /* 0x000000986f307220 */ /* 0x000fe20000410000 */
[----:B------:R-:W-:Y:S02]  /*19100*/  @P0 LEA.HI.X R11, R4, c[0x0][0x1cc], R6, 0x1, P1 ;  /* 0x00007300040b0a11 */ /* 0x000fe400008f0c06 */
[----:B------:R-:W-:Y:S01]  /*19110*/  @P0 SHF.L.U64.HI R12, R7, R5, c[0x0][0x1e4] ;  /* 0x00007900070c0619 */ /* 0x000fe20000010205 */
[--C-:B------:R-:W-:Y:S01]  /*19120*/  FFMA.FTZ R5, R22, c[0x0][0x2d0], -R161.reuse ;  /* 0x0000b40016057a23 */ /* 0x100fe200000108a1 */
[----:B------:R2:W-:Y:S01]  /*19130*/  MUFU.EX2 R196, R32 ;  /* 0x0000002000c47308 */ /* 0x0005e20000000800 */
[----:B------:R3:W-:Y:S09]  /*19140*/  @P0 LDGSTS.E.BYPASS.LTC128B.128 [R221+0x2900], [R10.64], !P4 ;  /* 0x029000000add0fae */ /* 0x0007f2000e101d48 */
[----:B------:R5:W-:Y:S01]  /*19150*/  MUFU.EX2 R223, R5 ;  /* 0x0000000500df7308 */ /* 0x000be20000000800 */
[-C--:B-1----:R-:W-:Y:S04]  /*19160*/  @P0 IADD3 R8, P3, R10, R13.reuse, RZ ;  /* 0x0000000d0a080210 */ /* 0x082fe80007f7e0ff */
[-C--:B------:R-:W-:Y:S02]  /*19170*/  @P0 IADD3.X R9, R11, R12.reuse, RZ, P3, !PT ;  /* 0x0000000c0b090210 */ /* 0x080fe40001ffe4ff */
[-C--:B------:R-:W-:Y:S03]  /*19180*/  @P0 IADD3 R6, P1, R8, R13.reuse, RZ ;  /* 0x0000000d08060210 */ /* 0x080fe60007f3e0ff */
[----:B------:R1:W-:Y:S01]  /*19190*/  MUFU.EX2 R194, R36 ;  /* 0x0000002400c27308 */ /* 0x0003e20000000800 */
[----:B------:R4:W-:Y:S01]  /*191a0*/  @P0 LDGSTS.E.BYPASS.LTC128B.128 [R221+0x3100], [R8.64], !P4 ;  /* 0x0310000008dd0fae */ /* 0x0009e2000e101d48 */
[----:B------:R-:W-:Y:S01]  /*191b0*/  @P0 IADD3.X R7, R9, R12, RZ, P1, !PT ;  /* 0x0000000c09070210 */ /* 0x000fe20000ffe4ff */
[----:B--2---:R-:W-:Y:S01]  /*191c0*/  FMUL.FTZ R32, R113, R144 ;  /* 0x0000009071207220 */ /* 0x004fe20000410000 */
[-C--:B------:R-:W-:Y:S01]  /*191d0*/  @P0 IADD3 R4, P2, R6, R13.reuse, RZ ;  /* 0x0000000d06040210 */ /* 0x080fe20007f5e0ff */
[--C-:B---3--:R-:W-:Y:S03]  /*191e0*/  FFMA.FTZ R11, R23, c[0x0][0x2d0], -R161.reuse ;  /* 0x0000b400170b7a23 */ /* 0x108fe600000108a1 */
[----:B------:R-:W-:Y:S01]  /*191f0*/  @P0 IADD3 R10, P1, R4, R13, RZ ;  /* 0x0000000d040a0210 */ /* 0x000fe20007f3e0ff */
[----:B------:R2:W-:Y:S01]  /*19200*/  @P0 LDGSTS.E.BYPASS.LTC128B.128 [R221+0x3900], [R6.64], !P4 ;  /* 0x0390000006dd0fae */ /* 0x0005e2000e101d48 */
[----:B------:R-:W-:Y:S01]  /*19210*/  FMUL.FTZ R13, R111, R125 ;  /* 0x0000007d6f0d7220 */ /* 0x000fe20000410000 */
[----:B------:R3:W-:Y:S01]  /*19220*/  MUFU.EX2 R222, R11 ;  /* 0x0000000b00de7308 */ /* 0x0007e20000000800 */
[----:B-----5:R-:W-:Y:S05]  /*19230*/  @P0 IADD3.X R5, R7, R12, RZ, P2, !PT ;  /* 0x0000000c07050210 */ /* 0x020fea00017fe4ff */
[----:B------:R5:W-:Y:S01]  /*19240*/  @P0 LDGSTS.E.BYPASS.LTC128B.128 [R221+0x4100], [R4.64], !P4 ;  /* 0x0410000004dd0fae */ /* 0x000be2000e101d48 */
[----:B-1----:R-:W-:Y:S02]  /*19250*/  FFMA.FTZ R36, R49, c[0x0][0x2d0], -R160 ;  /* 0x0000b40031247a23 */ /* 0x002fe400000108a0 */
[C---:B------:R-:W-:Y:S02]  /*19260*/  FMUL.FTZ R49, R111.reuse, R153 ;  /* 0x000000996f317220 */ /* 0x040fe40000410000 */
[----:B------:R1:W-:Y:S01]  /*19270*/  MUFU.EX2 R193, R36 ;  /* 0x0000002400c17308 */ /* 0x0003e20000000800 */
[----:B----4-:R-:W-:Y:S01]  /*19280*/  FMUL.FTZ R8, R111, R120 ;  /* 0x000000786f087220 */ /* 0x010fe20000410000 */
[----:B------:R-:W-:Y:S01]  /*19290*/  F2FP.PACK_AB R120, R227, R226 ;  /* 0x000000e2e378723e */ /* 0x000fe200000000ff */
[----:B------:R-:W-:Y:S01]  /*192a0*/  FMUL.FTZ R9, R111, R121 ;  /* 0x000000796f097220 */ /* 0x000fe20000410000 */
[----:B------:R-:W-:Y:S02]  /*192b0*/  F2FP.PACK_AB R121, R168, R167 ;  /* 0x000000a7a879723e */ /* 0x000fe400000000ff */
[----:B---3--:R-:W-:Y:S01]  /*192c0*/  @P0 IADD3.X R11, R5, R12, RZ, P1, !PT ;  /* 0x0000000c050b0210 */ /* 0x008fe20000ffe4ff */
[--C-:B--2---:R-:W-:Y:S02]  /*192d0*/  FFMA.FTZ R6, R34, c[0x0][0x2d0], -R161.reuse ;  /* 0x0000b40022067a23 */ /* 0x104fe400000108a1 */
[--C-:B------:R-:W-:Y:S02]  /*192e0*/  FFMA.FTZ R12, R29, c[0x0][0x2d0], -R162.reuse ;  /* 0x0000b4001d0c7a23 */ /* 0x100fe400000108a2 */
[----:B------:R2:W-:Y:S01]  /*192f0*/  @P0 LDGSTS.E.BYPASS.LTC128B.128 [R221+0x4900], [R10.64], !P4 ;  /* 0x049000000add0fae */ /* 0x0005e2000e101d48 */
[----:B------:R3:W-:Y:S01]  /*19300*/  MUFU.EX2 R203, R6 ;  /* 0x0000000600cb7308 */ /* 0x0007e20000000800 */
[----:B------:R-:W-:Y:S01]  /*19310*/  FMUL.FTZ R7, R112, R119 ;  /* 0x0000007770077220 */ /* 0x000fe20000410000 */
[----:B------:R-:W-:Y:S01]  /*19320*/  F2FP.PACK_AB R119, R234, R235 ;  /* 0x000000ebea77723e */ /* 0x000fe200000000ff */
[----:B------:R-:W-:Y:S01]  /*19330*/  FMUL.FTZ R29, R111, R141 ;  /* 0x0000008d6f1d7220 */ /* 0x000fe20000410000 */
[----:B------:R-:W-:Y:S01]  /*19340*/  ISETP.GT.AND P0, PT, R201, R241, PT ;  /* 0x000000f1c900720c */ /* 0x000fe20003f04270 */
[----:B-----5:R-:W-:Y:S01]  /*19350*/  FFMA.FTZ R4, R35, c[0x0][0x2d0], -R161 ;  /* 0x0000b40023047a23 */ /* 0x020fe200000108a1 */
[----:B------:R-:W-:Y:S01]  /*19360*/  MOV R201, R200 ;  /* 0x000000c800c97202 */ /* 0x000fe20000000f00 */
[----:B------:R-:W4:Y:S01]  /*19370*/  LDSM.16.MT88.4 R20, [R205] ;  /* 0x00000000cd14783b */ /* 0x000f220000004200 */
[----:B------:R-:W-:Y:S01]  /*19380*/  FMUL.FTZ R5, R113, R117 ;  /* 0x0000007571057220 */ /* 0x000fe20000410000 */
[----:B------:R-:W-:Y:S01]  /*19390*/  F2FP.PACK_AB R117, R233, R232 ;  /* 0x000000e8e975723e */ /* 0x000fe200000000ff */
[----:B------:R5:W-:Y:S01]  /*193a0*/  MUFU.EX2 R220, R4 ;  /* 0x0000000400dc7308 */ /* 0x000be20000000800 */
[C---:B------:R-:W-:Y:S02]  /*193b0*/  FMUL.FTZ R34, R112.reuse, R146 ;  /* 0x0000009270227220 */ /* 0x040fe40000410000 */
[C---:B------:R-:W-:Y:S02]  /*193c0*/  FMUL.FTZ R35, R112.reuse, R147 ;  /* 0x0000009370237220 */ /* 0x040fe40000410000 */
[----:B------:R-:W4:Y:S01]  /*193d0*/  LDSM.16.MT88.4 R156, [R209] ;  /* 0x00000000d19c783b */ /* 0x000f220000004200 */
[----:B-1----:R-:W-:Y:S04]  /*193e0*/  FMUL.FTZ R36, R113, R148 ;  /* 0x0000009471247220 */ /* 0x002fe80000410000 */
[----:B------:R1:W-:Y:S03]  /*193f0*/  MUFU.EX2 R198, R12 ;  /* 0x0000000c00c67308 */ /* 0x0003e60000000800 */
[----:B------:R-:W-:Y:S01]  /*19400*/  LDSM.16.MT88.4 R128, [R208] ;  /* 0x00000000d080783b */ /* 0x000fe20000004200 */
[----:B---3--:R-:W-:Y:S01]  /*19410*/  FMUL.FTZ R6, R112, R118 ;  /* 0x0000007670067220 */ /* 0x008fe20000410000 */
[----:B------:R-:W-:Y:S01]  /*19420*/  F2FP.PACK_AB R118, R239, R237 ;  /* 0x000000edef76723e */ /* 0x000fe200000000ff */
[C---:B--2---:R-:W-:Y:S01]  /*19430*/  FMUL.FTZ R10, R0.reuse, R122 ;  /* 0x0000007a000a7220 */ /* 0x044fe20000410000 */
[----:B------:R-:W-:Y:S01]  /*19440*/  F2FP.PACK_AB R122, R231, R230 ;  /* 0x000000e6e77a723e */ /* 0x000fe200000000ff */
[----:B------:R-:W-:Y:S01]  /*19450*/  FMUL.FTZ R11, R0, R123 ;  /* 0x0000007b000b7220 */ /* 0x000fe20000410000 */
[----:B------:R-:W-:Y:S01]  /*19460*/  F2FP.PACK_AB R123, R170, R169 ;  /* 0x000000a9aa7b723e */ /* 0x000fe200000000ff */
[----:B------:R-:W2:Y:S01]  /*19470*/  MUFU.EX2 R148, R40 ;  /* 0x0000002800947308 */ /* 0x000ea20000000800 */
[----:B------:R-:W-:Y:S01]  /*19480*/  LDSM.16.MT88.4 R44, [R205+0x1000] ;  /* 0x00100000cd2c783b */ /* 0x000fe20000004200 */
[----:B-----5:R-:W-:Y:S02]  /*19490*/  FFMA.FTZ R4, R24, c[0x0][0x2d0], -R162 ;  /* 0x0000b40018047a23 */ /* 0x020fe400000108a2 */
[----:B------:R-:W-:Y:S02]  /*194a0*/  FFMA.FTZ R24, R30, c[0x0][0x2d0], -R2 ;  /* 0x0000b4001e187a23 */ /* 0x000fe40000010802 */
[----:B------:R-:W-:Y:S03]  /*194b0*/  FMUL.FTZ R30, R0, R142 ;  /* 0x0000008e001e7220 */ /* 0x000fe60000410000 */
[----:B------:R-:W-:Y:S01]  /*194c0*/  LDSM.16.MT88.4 R144, [R209+0x2000] ;  /* 0x00200000d190783b */ /* 0x000fe20000004200 */
[----:B------:R3:W-:Y:S01]  /*194d0*/  MUFU.EX2 R197, R4 ;  /* 0x0000000400c57308 */ /* 0x0007e20000000800 */
[----:B-1----:R-:W-:Y:S06]  /*194e0*/  FMUL.FTZ R12, R111, R124 ;  /* 0x0000007c6f0c7220 */ /* 0x002fec0000410000 */
[----:B------:R-:W1:Y:S03]  /*194f0*/  LDSM.16.MT88.4 R124, [R206] ;  /* 0x00000000ce7c783b */ /* 0x000e660000004200 */
[----:B------:R5:W-:Y:S01]  /*19500*/  MUFU.EX2 R164, R24 ;  /* 0x0000001800a47308 */ /* 0x000be20000000800 */
[----:B--2---:R-:W-:Y:S04]  /*19510*/  F2FP.PACK_AB R55, R148, R149 ;  /* 0x000000959437723e */ /* 0x004fe800000000ff */
[----:B------:R-:W-:Y:S08]  /*19520*/  LDSM.16.MT88.4 R40, [R208+0x800] ;  /* 0x00080000d028783b */ /* 0x000ff00000004200 */
[----:B------:R-:W0:Y:S01]  /*19530*/  LDGDEPBAR ;  /* 0x00000000000079af */ /* 0x000e220000000000 */
[--C-:B---3--:R-:W-:Y:S02]  /*19540*/  FFMA.FTZ R4, R25, c[0x0][0x2d0], -R162.reuse ;  /* 0x0000b40019047a23 */ /* 0x108fe400000108a2 */
[C---:B------:R-:W-:Y:S02]  /*19550*/  FMUL.FTZ R25, R111.reuse, R137 ;  /* 0x000000896f197220 */ /* 0x040fe40000410000 */
[----:B------:R2:W3:Y:S01]  /*19560*/  MUFU.EX2 R199, R4 ;  /* 0x0000000400c77308 */ /* 0x0004e20000000800 */
[C---:B-----5:R-:W-:Y:S02]  /*19570*/  FMUL.FTZ R24, R111.reuse, R136 ;  /* 0x000000886f187220 */ /* 0x060fe40000410000 */
[----:B--2---:R-:W-:Y:S02]  /*19580*/  FFMA.FTZ R4, R28, c[0x0][0x2d0], -R162 ;  /* 0x0000b4001c047a23 */ /* 0x004fe400000108a2 */
[----:B------:R-:W-:Y:S05]  /*19590*/  FMUL.FTZ R28, R111, R140 ;  /* 0x0000008c6f1c7220 */ /* 0x000fea0000410000 */
[----:B------:R2:W5:Y:S02]  /*195a0*/  MUFU.EX2 R202, R4 ;  /* 0x0000000400ca7308 */ /* 0x0005640000000800 */
[----:B--2---:R-:W-:Y:S01]  /*195b0*/  FMUL.FTZ R4, R113, R116 ;  /* 0x0000007471047220 */ /* 0x004fe20000410000 */
        /* <DEDUP_REMOVED lines=12> */
[----:B--2---:R-:W-:Y:S02]  /*19680*/  FMUL.FTZ R20, R113, R132 ;  /* 0x0000008471147220 */ /* 0x004fe40000410000 */
[----:B------:R-:W-:Y:S05]  /*19690*/  LDSM.16.MT88.4 R132, [R206+0x800] ;  /* 0x00080000ce84783b */ /* 0x000fea0000004200 */
[-C--:B------:R-:W-:Y:S08]  /*196a0*/  HMMA.16816.F32 R20, R116, R156.reuse, R20 ;  /* 0x0000009c7414723c */ /* 0x080ff00000001814 */
[C---:B------:R-:W-:Y:S08]  /*196b0*/  HMMA.16816.F32 R24, R120.reuse, R156, R24 ;  /* 0x0000009c7818723c */ /* 0x040ff00000001818 */
[-C--:B------:R-:W-:Y:S08]  /*196c0*/  HMMA.16816.F32 R28, R120, R158.reuse, R28 ;  /* 0x0000009e781c723c */ /* 0x080ff0000000181c */
[C---:B------:R-:W-:Y:S08]  /*196d0*/  HMMA.16816.F32 R32, R116.reuse, R158, R32 ;  /* 0x0000009e7420723c */ /* 0x040ff00000001820 */
[-C--:B-1----:R-:W-:Y:S08]  /*196e0*/  HMMA.16816.F32 R84, R116, R124.reuse, R84 ;  /* 0x0000007c7454723c */ /* 0x082ff00000001854 */
[C---:B------:R-:W-:Y:S08]  /*196f0*/  HMMA.16816.F32 R88, R120.reuse, R124, R88 ;  /* 0x0000007c7858723c */ /* 0x040ff00000001858 */
[-C--:B------:R-:W-:Y:S08]  /*19700*/  HMMA.16816.F32 R92, R120, R126.reuse, R92 ;  /* 0x0000007e785c723c */ /* 0x080ff0000000185c */
[C---:B------:R-:W-:Y:S01]  /*19710*/  HMMA.16816.F32 R96, R116.reuse, R126, R96 ;  /* 0x0000007e7460723c */ /* 0x040fe20000001860 */
[----:B------:R-:W1:Y:S07]  /*19720*/  LDSM.16.MT88.4 R124, [R205+0x800] ;  /* 0x00080000cd7c783b */ /* 0x000e6e0000004200 */
[-C--:B------:R-:W-:Y:S08]  /*19730*/  HMMA.16816.F32 R36, R116, R128.reuse, R36 ;  /* 0x000000807424723c */ /* 0x080ff00000001824 */
[C---:B------:R-:W-:Y:S08]  /*19740*/  HMMA.16816.F32 R100, R120.reuse, R128, R100 ;  /* 0x000000807864723c */ /* 0x040ff00000001864 */
[-C--:B------:R-:W-:Y:S07]  /*19750*/  HMMA.16816.F32 R48, R120, R130.reuse, R48 ;  /* 0x000000827830723c */ /* 0x080fee0000001830 */
[----:B---3--:R-:W-:Y:S01]  /*19760*/  F2FP.PACK_AB R120, R199, R197 ;  /* 0x000000c5c778723e */ /* 0x008fe200000000ff */
[----:B------:R-:W-:Y:S01]  /*19770*/  HMMA.16816.F32 R104, R116, R130, R104 ;  /* 0x000000827468723c */ /* 0x000fe20000001868 */
[----:B------:R-:W2:Y:S03]  /*19780*/  LDSM.16.MT88.4 R128, [R209+0x800] ;  /* 0x00080000d180783b */ /* 0x000ea60000004200 */
[----:B-----5:R-:W-:Y:S02]  /*19790*/  F2FP.PACK_AB R122, R198, R202 ;  /* 0x000000cac67a723e */ /* 0x020fe400000000ff */
[----:B----4-:R-:W-:Y:S02]  /*197a0*/  F2FP.PACK_AB R121, R165, R166 ;  /* 0x000000a6a579723e */ /* 0x010fe400000000ff */
[----:B------:R-:W-:Y:S04]  /*197b0*/  F2FP.PACK_AB R116, R228, R229 ;  /* 0x000000e5e474723e */ /* 0x000fe800000000ff */
[----:B------:R-:W-:Y:S02]  /*197c0*/  F2FP.PACK_AB R118, R224, R225 ;  /* 0x000000e1e076723e */ /* 0x000fe400000000ff */
[----:B------:R-:W-:Y:S02]  /*197d0*/  F2FP.PACK_AB R117, R222, R223 ;  /* 0x000000dfde75723e */ /* 0x000fe400000000ff */
[----:B------:R-:W-:Y:S02]  /*197e0*/  F2FP.PACK_AB R119, R220, R203 ;  /* 0x000000cbdc77723e */ /* 0x000fe400000000ff */
[----:B------:R-:W-:Y:S05]  /*197f0*/  F2FP.PACK_AB R123, R163, R164 ;  /* 0x000000a4a37b723e */ /* 0x000fea00000000ff */
[-C--:B-1----:R-:W-:Y:S08]  /*19800*/  HMMA.16816.F32 R4, R116, R124.reuse, R4 ;  /* 0x0000007c7404723c */ /* 0x082ff00000001804 */
[C---:B------:R-:W-:Y:S08]  /*19810*/  HMMA.16816.F32 R8, R120.reuse, R124, R8 ;  /* 0x0000007c7808723c */ /* 0x040ff00000001808 */
[-C--:B------:R-:W-:Y:S08]  /*19820*/  HMMA.16816.F32 R12, R120, R126.reuse, R12 ;  /* 0x0000007e780c723c */ /* 0x080ff0000000180c */
[C---:B------:R-:W-:Y:S08]  /*19830*/  HMMA.16816.F32 R16, R116.reuse, R126, R16 ;  /* 0x0000007e7410723c */ /* 0x040ff00000001810 */
[-C--:B--2---:R-:W-:Y:S08]  /*19840*/  HMMA.16816.F32 R20, R116, R128.reuse, R20 ;  /* 0x000000807414723c */ /* 0x084ff00000001814 */
[C---:B------:R-:W-:Y:S08]  /*19850*/  HMMA.16816.F32 R24, R120.reuse, R128, R24 ;  /* 0x000000807818723c */ /* 0x040ff00000001818 */
[-C--:B------:R-:W-:Y:S08]  /*19860*/  HMMA.16816.F32 R28, R120, R130.reuse, R28 ;  /* 0x00000082781c723c */ /* 0x080ff0000000181c */
[C---:B------:R-:W-:Y:S01]  /*19870*/  HMMA.16816.F32 R32, R116.reuse, R130, R32 ;  /* 0x000000827420723c */ /* 0x040fe20000001820 */
[----:B------:R-:W-:Y:S07]  /*19880*/  LDSM.16.MT88.4 R128, [R205+0x2000] ;  /* 0x00200000cd80783b */ /* 0x000fee0000004200 */
[-C--:B------:R-:W-:Y:S08]  /*19890*/  HMMA.16816.F32 R84, R116, R132.reuse, R84 ;  /* 0x000000847454723c */ /* 0x080ff00000001854 */
[C---:B------:R-:W-:Y:S08]  /*198a0*/  HMMA.16816.F32 R88, R120.reuse, R132, R88 ;  /* 0x000000847858723c */ /* 0x040ff00000001858 */
[-C--:B------:R-:W-:Y:S08]  /*198b0*/  HMMA.16816.F32 R92, R120, R134.reuse, R92 ;  /* 0x00000086785c723c */ /* 0x080ff0000000185c */
[C---:B------:R-:W-:Y:S08]  /*198c0*/  HMMA.16816.F32 R96, R116.reuse, R134, R96 ;  /* 0x000000867460723c */ /* 0x040ff00000001860 */
[-C--:B------:R-:W-:Y:S08]  /*198d0*/  HMMA.16816.F32 R36, R116, R40.reuse, R36 ;  /* 0x000000287424723c */ /* 0x080ff00000001824 */
[C---:B------:R-:W-:Y:S07]  /*198e0*/  HMMA.16816.F32 R100, R120.reuse, R40, R100 ;  /* 0x000000287864723c */ /* 0x040fee0000001864 */
[--C-:B------:R-:W-:Y:S01]  /*198f0*/  FFMA.FTZ R40, R67, c[0x0][0x2d0], -R161.reuse ;  /* 0x0000b40043287a23 */ /* 0x100fe200000108a1 */
[-C--:B------:R-:W-:Y:S01]  /*19900*/  HMMA.16816.F32 R48, R120, R42.reuse, R48 ;  /* 0x0000002a7830723c */ /* 0x080fe20000001830 */
[----:B------:R-:W1:Y:S02]  /*19910*/  LDSM.16.MT88.4 R64, [R209+0x1000] ;  /* 0x00100000d140783b */ /* 0x000e640000004200 */
[----:B------:R2:W-:Y:S01]  /*19920*/  MUFU.EX2 R177, R40 ;  /* 0x0000002800b17308 */ /* 0x0005e20000000800 */
[----:B------:R-:W-:Y:S04]  /*19930*/  F2FP.PACK_AB R41, R191, R192 ;  /* 0x000000c0bf29723e */ /* 0x000fe800000000ff */
[----:B------:R-:W-:Y:S01]  /*19940*/  HMMA.16816.F32 R104, R116, R42, R104 ;  /* 0x0000002a7468723c */ /* 0x000fe20000001868 */
[----:B------:R-:W3:Y:S06]  /*19950*/  LDSM.16.MT88.4 R116, [R206+0x1000] ;  /* 0x00100000ce74783b */ /* 0x000eec0000004200 */
[----:B------:R-:W-:Y:S02]  /*19960*/  F2FP.PACK_AB R42, R193, R194 ;  /* 0x000000c2c12a723e */ /* 0x000fe400000000ff */
[----:B------:R-:W-:Y:S03]  /*19970*/  F2FP.PACK_AB R43, R189, R190 ;  /* 0x000000bebd2b723e */ /* 0x000fe600000000ff */
[--C-:B--2---:R-:W-:Y:S02]  /*19980*/  FFMA.FTZ R40, R56, c[0x0][0x2d0], -R162.reuse ;  /* 0x0000b40038287a23 */ /* 0x104fe400000108a2 */
[----:B------:R-:W-:Y:S02]  /*19990*/  FFMA.FTZ R56, R60, c[0x0][0x2d0], -R162 ;  /* 0x0000b4003c387a23 */ /* 0x000fe400000108a2 */
[----:B------:R2:W-:Y:S01]  /*199a0*/  MUFU.EX2 R176, R40 ;  /* 0x0000002800b07308 */ /* 0x0005e20000000800 */
[--C-:B------:R-:W-:Y:S09]  /*199b0*/  FFMA.FTZ R60, R70, c[0x0][0x2d0], -R161.reuse ;  /* 0x0000b400463c7a23 */ /* 0x100ff200000108a1 */
[----:B------:R4:W-:Y:S01]  /*199c0*/  MUFU.EX2 R175, R56 ;  /* 0x0000003800af7308 */ /* 0x0009e20000000800 */
[----:B--2---:R-:W-:Y:S07]  /*199d0*/  F2FP.PACK_AB R40, R195, R196 ;  /* 0x000000c4c328723e */ /* 0x004fee00000000ff */
[-C--:B------:R-:W-:Y:S05]  /*199e0*/  HMMA.16816.F32 R4, R40, R44.reuse, R4 ;  /* 0x0000002c2804723c */ /* 0x080fea0000001804 */
[----:B----4-:R-:W-:Y:S03]  /*199f0*/  FFMA.FTZ R56, R63, c[0x0][0x2d0], -R2 ;  /* 0x0000b4003f387a23 */ /* 0x010fe60000010802 */
[C---:B------:R-:W-:Y:S01]  /*19a00*/  HMMA.16816.F32 R8, R52.reuse, R44, R8 ;  /* 0x0000002c3408723c */ /* 0x040fe20000001808 */
[----:B------:R2:W-:Y:S06]  /*19a10*/  MUFU.EX2 R115, R56 ;  /* 0x0000003800737308 */ /* 0x0005ec0000000800 */
[----:B------:R-:W-:Y:S01]  /*19a20*/  FFMA.FTZ R44, R61, c[0x0][0x2d0], -R162 ;  /* 0x0000b4003d2c7a23 */ /* 0x000fe200000108a2 */
[-C--:B------:R-:W-:Y:S03]  /*19a30*/  HMMA.16816.F32 R12, R52, R46.reuse, R12 ;  /* 0x0000002e340c723c */ /* 0x080fe6000000180c */
[----:B------:R4:W-:Y:S05]  /*19a40*/  MUFU.EX2 R173, R44 ;  /* 0x0000002c00ad7308 */ /* 0x0009ea0000000800 */
[C---:B------:R-:W-:Y:S08]  /*19a50*/  HMMA.16816.F32 R16, R40.reuse, R46, R16 ;  /* 0x0000002e2810723c */ /* 0x040ff00000001810 */
[-C--:B-1----:R-:W-:Y:S04]  /*19a60*/  HMMA.16816.F32 R20, R40, R64.reuse, R20 ;  /* 0x000000402814723c */ /* 0x082fe80000001814 */
[----:B--2---:R-:W-:Y:S04]  /*19a70*/  FFMA.FTZ R56, R68, c[0x0][0x2d0], -R160 ;  /* 0x0000b40044387a23 */ /* 0x004fe800000108a0 */
[C---:B------:R-:W-:Y:S01]  /*19a80*/  HMMA.16816.F32 R24, R52.reuse, R64, R24 ;  /* 0x000000403418723c */ /* 0x040fe20000001818 */
[----:B------:R1:W-:Y:S03]  /*19a90*/  MUFU.EX2 R172, R56 ;  /* 0x0000003800ac7308 */ /* 0x0003e60000000800 */
[--C-:B----4-:R-:W-:Y:S03]  /*19aa0*/  FFMA.FTZ R44, R58, c[0x0][0x2d0], -R2.reuse ;  /* 0x0000b4003a2c7a23 */ /* 0x110fe60000010802 */
[----:B------:R-:W-:Y:S01]  /*19ab0*/  FFMA.FTZ R64, R74, c[0x0][0x2d0], -R2 ;  /* 0x0000b4004a407a23 */ /* 0x000fe20000010802 */
[-C--:B------:R-:W-:Y:S03]  /*19ac0*/  HMMA.16816.F32 R28, R52, R66.reuse, R28 ;  /* 0x00000042341c723c */ /* 0x080fe6000000181c */
[----:B------:R2:W-:Y:S05]  /*19ad0*/  MUFU.EX2 R157, R44 ;  /* 0x0000002c009d7308 */ /* 0x0005ea0000000800 */
[C---:B------:R-:W-:Y:S05]  /*19ae0*/  HMMA.16816.F32 R32, R40.reuse, R66, R32 ;  /* 0x000000422820723c */ /* 0x040fea0000001820 */
[----:B------:R-:W-:Y:S03]  /*19af0*/  MUFU.EX2 R65, R64 ;  /* 0x0000004000417308 */ /* 0x000fe60000000800 */
[-C--:B---3--:R-:W-:Y:S04]  /*19b00*/  HMMA.16816.F32 R84, R40, R116.reuse, R84 ;  /* 0x000000742854723c */ /* 0x088fe80000001854 */
[----:B-1----:R-:W-:Y:S04]  /*19b10*/  FFMA.FTZ R56, R69, c[0x0][0x2d0], -R160 ;  /* 0x0000b40045387a23 */ /* 0x002fe800000108a0 */
[C---:B------:R-:W-:Y:S01]  /*19b20*/  HMMA.16816.F32 R88, R52.reuse, R116, R88 ;  /* 0x000000743458723c */ /* 0x040fe20000001858 */
[----:B------:R1:W-:Y:S03]  /*19b30*/  MUFU.EX2 R159, R56 ;  /* 0x00000038009f7308 */ /* 0x0003e60000000800 */
[----:B--2---:R-:W-:Y:S04]  /*19b40*/  FFMA.FTZ R44, R59, c[0x0][0x2d0], -R2 ;  /* 0x0000b4003b2c7a23 */ /* 0x004fe80000010802 */
[-C--:B------:R-:W-:Y:S03]  /*19b50*/  HMMA.16816.F32 R92, R52, R118.reuse, R92 ;  /* 0x00000076345c723c */ /* 0x080fe6000000185c */
[----:B------:R2:W3:Y:S05]  /*19b60*/  MUFU.EX2 R114, R44 ;  /* 0x0000002c00727308 */ /* 0x0004ea0000000800 */
[C---:B------:R-:W-:Y:S04]  /*19b70*/  HMMA.16816.F32 R96, R40.reuse, R118, R96 ;  /* 0x000000762860723c */ /* 0x040fe80000001860 */
[----:B-1----:R-:W-:Y:S04]  /*19b80*/  FFMA.FTZ R56, R80, c[0x0][0x2d0], -R160 ;  /* 0x0000b40050387a23 */ /* 0x002fe800000108a0 */
[----:B------:R1:W-:Y:S01]  /*19b90*/  MUFU.EX2 R171, R56 ;  /* 0x0000003800ab7308 */ /* 0x0003e20000000800 */
[----:B--2---:R-:W-:Y:S09]  /*19ba0*/  FFMA.FTZ R44, R62, c[0x0][0x2d0], -R2 ;  /* 0x0000b4003e2c7a23 */ /* 0x004ff20000010802 */
[----:B------:R2:W4:Y:S01]  /*19bb0*/  MUFU.EX2 R156, R44 ;  /* 0x0000002c009c7308 */ /* 0x0005220000000800 */
[----:B-1----:R-:W-:Y:S09]  /*19bc0*/  FFMA.FTZ R56, R81, c[0x0][0x2d0], -R160 ;  /* 0x0000b40051387a23 */ /* 0x002ff200000108a0 */
[----:B------:R1:W-:Y:S01]  /*19bd0*/  MUFU.EX2 R81, R60 ;  /* 0x0000003c00517308 */ /* 0x0003e20000000800 */
[----:B--2---:R-:W2:Y:S09]  /*19be0*/  LDSM.16.MT88.4 R44, [R208+0x1000] ;  /* 0x00100000d02c783b */ /* 0x004eb20000004200 */
[----:B------:R5:W-:Y:S01]  /*19bf0*/  MUFU.EX2 R158, R56 ;  /* 0x00000038009e7308 */ /* 0x000be20000000800 */
[--C-:B-1----:R-:W-:Y:S09]  /*19c00*/  FFMA.FTZ R60, R71, c[0x0][0x2d0], -R161.reuse ;  /* 0x0000b400473c7a23 */ /* 0x102ff200000108a1 */
[----:B------:R1:W-:Y:S01]  /*19c10*/  MUFU.EX2 R80, R60 ;  /* 0x0000003c00507308 */ /* 0x0003e20000000800 */
[----:B-----5:R-:W5:Y:S01]  /*19c20*/  LDSM.16.MT88.4 R56, [R205+0x1800] ;  /* 0x00180000cd38783b */ /* 0x020f620000004200 */
[-C--:B--2---:R-:W-:Y:S03]  /*19c30*/  HMMA.16816.F32 R36, R40, R44.reuse, R36 ;  /* 0x0000002c2824723c */ /* 0x084fe60000001824 */
[--C-:B-1----:R-:W-:Y:S05]  /*19c40*/  FFMA.FTZ R60, R73, c[0x0][0x2d0], -R162.reuse ;  /* 0x0000b400493c7a23 */ /* 0x102fea00000108a2 */
[C---:B------:R-:W-:Y:S01]  /*19c50*/  HMMA.16816.F32 R100, R52.reuse, R44, R100 ;  /* 0x0000002c3464723c */ /* 0x040fe20000001864 */
[----:B------:R1:W-:Y:S06]  /*19c60*/  MUFU.EX2 R68, R60 ;  /* 0x0000003c00447308 */ /* 0x0003ec0000000800 */
[--C-:B------:R-:W-:Y:S01]  /*19c70*/  FFMA.FTZ R44, R82, c[0x0][0x2d0], -R161.reuse ;  /* 0x0000b400522c7a23 */ /* 0x100fe200000108a1 */
[-C--:B------:R-:W-:Y:S01]  /*19c80*/  HMMA.16816.F32 R48, R52, R46.reuse, R48 ;  /* 0x0000002e3430723c */ /* 0x080fe20000001830 */
[----:B------:R-:W2:Y:S02]  /*19c90*/  LDSM.16.MT88.4 R52, [R209+0x1800] ;  /* 0x00180000d134783b */ /* 0x000ea40000004200 */
[----:B------:R5:W-:Y:S01]  /*19ca0*/  MUFU.EX2 R71, R44 ;  /* 0x0000002c00477308 */ /* 0x000be20000000800 */
[----:B---3--:R-:W-:Y:S04]  /*19cb0*/  F2FP.PACK_AB R45, R114, R157 ;  /* 0x0000009d722d723e */ /* 0x008fe800000000ff */
[----:B------:R-:W-:Y:S07]  /*19cc0*/  HMMA.16816.F32 R104, R40, R46, R104 ;  /* 0x0000002e2868723c */ /* 0x000fee0000001868 */
[----:B------:R-:W-:Y:S02]  /*19cd0*/  F2FP.PACK_AB R40, R184, R182 ;  /* 0x000000b6b828723e */ /* 0x000fe400000000ff */
[----:B------:R-:W-:Y:S01]  /*19ce0*/  F2FP.PACK_AB R42, R181, R183 ;  /* 0x000000b7b52a723e */ /* 0x000fe200000000ff */
[----:B-1----:R-:W1:Y:S02]  /*19cf0*/  LDSM.16.MT88.4 R60, [R206+0x1800] ;  /* 0x00180000ce3c783b */ /* 0x002e640000004200 */
[----:B------:R-:W-:Y:S02]  /*19d00*/  F2FP.PACK_AB R41, R178, R180 ;  /* 0x000000b4b229723e */ /* 0x000fe400000000ff */
[----:B------:R-:W-:Y:S02]  /*19d10*/  F2FP.PACK_AB R43, R177, R179 ;  /* 0x000000b3b12b723e */ /* 0x000fe400000000ff */
[----:B------:R-:W-:Y:S02]  /*19d20*/  F2FP.PACK_AB R46, R173, R175 ;  /* 0x000000afad2e723e */ /* 0x000fe400000000ff */
[----:B----4-:R-:W-:Y:S01]  /*19d30*/  F2FP.PACK_AB R47, R115, R156 ;  /* 0x0000009c732f723e */ /* 0x010fe200000000ff */
[----:B-----5:R-:W-:Y:S02]  /*19d40*/  FFMA.FTZ R44, R83, c[0x0][0x2d0], -R161 ;  /* 0x0000b400532c7a23 */ /* 0x020fe400000108a1 */
[-C--:B------:R-:W-:Y:S02]  /*19d50*/  HMMA.16816.F32 R4, R40, R56.reuse, R4 ;  /* 0x000000382804723c */ /* 0x080fe40000001804 */
[----:B------:R3:W-:Y:S02]  /*19d60*/  MUFU.EX2 R70, R44 ;  /* 0x0000002c00467308 */ /* 0x0007e40000000800 */
[--C-:B---3--:R-:W-:Y:S08]  /*19d70*/  FFMA.FTZ R44, R72, c[0x0][0x2d0], -R162.reuse ;  /* 0x0000b400482c7a23 */ /* 0x108ff000000108a2 */
[----:B------:R3:W4:Y:S02]  /*19d80*/  MUFU.EX2 R69, R44 ;  /* 0x0000002c00457308 */ /* 0x0007240000000800 */
[----:B---3--:R-:W-:Y:S02]  /*19d90*/  F2FP.PACK_AB R44, R174, R176 ;  /* 0x000000b0ae2c723e */ /* 0x008fe400000000ff */
[----:B----4-:R-:W-:Y:S05]  /*19da0*/  F2FP.PACK_AB R152, R68, R69 ;  /* 0x000000454498723e */ /* 0x010fea00000000ff */
[C---:B------:R-:W-:Y:S07]  /*19db0*/  HMMA.16816.F32 R8, R44.reuse, R56, R8 ;  /* 0x000000382c08723c */ /* 0x040fee0000001808 */
[--C-:B------:R-:W-:Y:S01]  /*19dc0*/  FFMA.FTZ R56, R76, c[0x0][0x2d0], -R162.reuse ;  /* 0x0000b4004c387a23 */ /* 0x100fe200000108a2 */
[-C--:B------:R-:W-:Y:S03]  /*19dd0*/  HMMA.16816.F32 R12, R44, R58.reuse, R12 ;  /* 0x0000003a2c0c723c */ /* 0x080fe6000000180c */
[----:B------:R3:W-:Y:S05]  /*19de0*/  MUFU.EX2 R67, R56 ;  /* 0x0000003800437308 */ /* 0x0007ea0000000800 */
[C---:B------:R-:W-:Y:S08]  /*19df0*/  HMMA.16816.F32 R16, R40.reuse, R58, R16 ;  /* 0x0000003a2810723c */ /* 0x040ff00000001810 */
[-C--:B--2---:R-:W-:Y:S08]  /*19e00*/  HMMA.16816.F32 R20, R40, R52.reuse, R20 ;  /* 0x000000342814723c */ /* 0x084ff00000001814 */
[C---:B------:R-:W-:Y:S04]  /*19e10*/  HMMA.16816.F32 R24, R44.reuse, R52, R24 ;  /* 0x000000342c18723c */ /* 0x040fe80000001818 */
[----:B---3--:R-:W-:Y:S03]  /*19e20*/  FFMA.FTZ R56, R77, c[0x0][0x2d0], -R162 ;  /* 0x0000b4004d387a23 */ /* 0x008fe600000108a2 */
[--C-:B------:R-:W-:Y:S01]  /*19e30*/  FFMA.FTZ R52, R75, c[0x0][0x2d0], -R2.reuse ;  /* 0x0000b4004b347a23 */ /* 0x100fe20000010802 */
[-C--:B------:R-:W-:Y:S01]  /*19e40*/  HMMA.16816.F32 R28, R44, R54.reuse, R28 ;  /* 0x000000362c1c723c */ /* 0x080fe2000000181c */
[----:B------:R2:W3:Y:S07]  /*19e50*/  MUFU.EX2 R66, R56 ;  /* 0x0000003800427308 */ /* 0x0004ee0000000800 */
[C---:B------:R-:W-:Y:S03]  /*19e60*/  HMMA.16816.F32 R32, R40.reuse, R54, R32 ;  /* 0x000000362820723c */ /* 0x040fe60000001820 */
[----:B------:R4:W5:Y:S05]  /*19e70*/  MUFU.EX2 R64, R52 ;  /* 0x0000003400407308 */ /* 0x00096a0000000800 */
[-C--:B-1----:R-:W-:Y:S08]  /*19e80*/  HMMA.16816.F32 R84, R40, R60.reuse, R84 ;  /* 0x0000003c2854723c */ /* 0x082ff00000001854 */
[C---:B------:R-:W-:Y:S01]  /*19e90*/  HMMA.16816.F32 R88, R44.reuse, R60, R88 ;  /* 0x0000003c2c58723c */ /* 0x040fe20000001858 */
[----:B--2---:R-:W1:Y:S03]  /*19ea0*/  LDSM.16.MT88.4 R56, [R208+0x1800] ;  /* 0x00180000d038783b */ /* 0x004e660000004200 */
[----:B---3--:R-:W-:Y:S04]  /*19eb0*/  F2FP.PACK_AB R154, R66, R67 ;  /* 0x00000043429a723e */ /* 0x008fe800000000ff */
[-C--:B------:R-:W-:Y:S04]  /*19ec0*/  HMMA.16816.F32 R92, R44, R62.reuse, R92 ;  /* 0x0000003e2c5c723c */ /* 0x080fe8000000185c */
[--C-:B----4-:R-:W-:Y:S01]  /*19ed0*/  FFMA.FTZ R52, R78, c[0x0][0x2d0], -R2.reuse ;  /* 0x0000b4004e347a23 */ /* 0x110fe20000010802 */
[----:B-----5:R-:W-:Y:S01]  /*19ee0*/  F2FP.PACK_AB R153, R64, R65 ;  /* 0x000000414099723e */ /* 0x020fe200000000ff */
[----:B------:R-:W-:Y:S02]  /*19ef0*/  FFMA.FTZ R2, R79, c[0x0][0x2d0], -R2 ;  /* 0x0000b4004f027a23 */ /* 0x000fe40000010802 */
[C---:B------:R-:W-:Y:S01]  /*19f00*/  HMMA.16816.F32 R96, R40.reuse, R62, R96 ;  /* 0x0000003e2860723c */ /* 0x040fe20000001860 */
[----:B------:R-:W-:Y:S10]  /*19f10*/  MUFU.EX2 R53, R52 ;  /* 0x0000003400357308 */ /* 0x000ff40000000800 */
[----:B------:R2:W3:Y:S01]  /*19f20*/  MUFU.EX2 R52, R2 ;  /* 0x0000000200347308 */ /* 0x0004e20000000800 */
[-C--:B-1----:R-:W-:Y:S08]  /*19f30*/  HMMA.16816.F32 R36, R40, R56.reuse, R36 ;  /* 0x000000382824723c */ /* 0x082ff00000001824 */
[C---:B------:R-:W-:Y:S04]  /*19f40*/  HMMA.16816.F32 R100, R44.reuse, R56, R100 ;  /* 0x000000382c64723c */ /* 0x040fe80000001864 */
[----:B--2---:R-:W-:Y:S01]  /*19f50*/  FFMA.FTZ R2, R111, R243, R226 ;  /* 0x000000f36f027223 */ /* 0x004fe200000100e2 */
[----:B---3--:R-:W-:Y:S02]  /*19f60*/  F2FP.PACK_AB R155, R52, R53 ;  /* 0x00000035349b723e */ /* 0x008fe400000000ff */
[----:B------:R-:W-:Y:S01]  /*19f70*/  MOV R111, R109 ;  /* 0x0000006d006f7202 */ /* 0x000fe20000000f00 */
[-C--:B------:R-:W-:Y:S01]  /*19f80*/  HMMA.16816.F32 R48, R44, R58.reuse, R48 ;  /* 0x0000003a2c30723c */ /* 0x080fe20000001830 */
[----:B------:R-:W1:Y:S07]  /*19f90*/  LDSM.16.MT88.4 R44, [R206+0x2000] ;  /* 0x00200000ce2c783b */ /* 0x000e6e0000004200 */
        /* <DEDUP_REMOVED lines=20> */
[----:B------:R-:W2:Y:S02]  /*1a0e0*/  LDSM.16.MT88.4 R4, [R208+0x2000] ;  /* 0x00200000d004783b */ /* 0x000ea40000004200 */
        /* <DEDUP_REMOVED lines=55> */
[----:B------:R-:W-:Y:S01]  /*1a460*/  FADD.FTZ R8, R114, R0 ;  /* 0x0000000072087221 */ /* 0x000fe20000010000 */
[----:B------:R-:W-:Y:S01]  /*1a470*/  MOV R114, R108 ;  /* 0x0000006c00727202 */ /* 0x000fe20000000f00 */
        /* <DEDUP_REMOVED lines=30> */
.L_x_2573:
[----:B------:R-:W-:-:S13]  /*1a660*/  ISETP.GE.AND P0, PT, R200, R240, PT ;  /* 0x000000f0c800720c */ /* 0x000fda0003f06270 */
[----:B------:R-:W-:Y:S05]  /*1a670*/  @!P0 BRA `(.L_x_2575) ;  /* 0x00004be000008947 */ /* 0x000fea0003800000 */
[----:B------:R-:W-:Y:S01]  /*1a680*/  IMAD.MOV.U32 R112, RZ, RZ, R109 ;  /* 0x000000ffff707224 */ /* 0x000fe200078e006d */
[----:B------:R-:W-:Y:S01]  /*1a690*/  MOV R114, R3 ;  /* 0x0000000300727202 */ /* 0x000fe20000000f00 */
[----:B------:R-:W-:Y:S01]  /*1a6a0*/  IMAD.MOV.U32 R111, RZ, RZ, R110 ;  /* 0x000000ffff6f7224 */ /* 0x000fe200078e006e */
[----:B------:R-:W-:Y:S02]  /*1a6b0*/  MOV R113, R108 ;  /* 0x0000006c00717202 */ /* 0x000fe40000000f00 */
.L_x_2592:
[----:B--2---:R-:W2:Y:S01]  /*1a6c0*/  LDL R0, [R1+0x40] ;  /* 0x0000400001007983 */ /* 0x004ea20000100800 */
[----:B------:R-:W-:Y:S04]  /*1a6d0*/  DEPBAR.LE SB0, 0x0 ;  /* 0x000080000000791a */ /* 0x000fe80000000000 */
[----:B------:R-:W-:Y:S01]  /*1a6e0*/  WARPSYNC 0xffffffff ;  /* 0xffffffff00007948 */ /* 0x000fe20003800000 */
[----:B------:R-:W3:Y:S01]  /*1a6f0*/  LDL R54, [R1+0x38] ;  /* 0x0000380001367983 */ /* 0x000ee20000100800 */
[----:B------:R-:W-:Y:S01]  /*1a700*/  IMAD.WIDE.U32 R52, R200, c[0x0][0x208], RZ ;  /* 0x00008200c8347a25 */ /* 0x000fe200078e00ff */
        /* <DEDUP_REMOVED lines=15> */
[----:B------:R-:W2:Y:S01]  /*1a800*/  LDSM.16.M88.4 R64, [R204+0x1800] ;  /* 0x00180000cc40783b */ /* 0x000ea20000000200 */
        /* <DEDUP_REMOVED lines=8> */
[----:B------:R-:W4:Y:S05]  /*1a890*/  LDL R225, [R1+0x18] ;  /* 0x0000180001e17983 */ /* 0x000f2a0000100800 */
[-C--:B-----5:R-:W-:Y:S01]  /*1a8a0*/  HMMA.16816.F32 R20, R80, R32.reuse, RZ ;  /* 0x000000205014723c */ /* 0x0a0fe200000018ff */
[----:B------:R-:W5:Y:S06]  /*1a8b0*/  LDSM.16.M88.4 R164, [R215] ;  /* 0x00000000d7a4783b */ /* 0x000f6c0000000200 */
[----:B------:R-:W4:Y:S01]  /*1a8c0*/  LDL R224, [R1+0x14] ;  /* 0x0000140001e07983 */ /* 0x000f220000100800 */
[C---:B------:R-:W-:Y:S05]  /*1a8d0*/  HMMA.16816.F32 R24, R76.reuse, R32, RZ ;  /* 0x000000204c18723c */ /* 0x040fea00000018ff */
[----:B------:R-:W1:Y:S03]  /*1a8e0*/  LDSM.16.M88.4 R168, [R214+0x2000] ;  /* 0x00200000d6a8783b */ /* 0x000e660000000200 */
[-C--:B------:R-:W-:Y:S03]  /*1a8f0*/  HMMA.16816.F32 R28, R76, R34.reuse, RZ ;  /* 0x000000224c1c723c */ /* 0x080fe600000018ff */
[----:B------:R-:W1:Y:S05]  /*1a900*/  LDSM.16.M88.4 R172, [R219] ;  /* 0x00000000dbac783b */ /* 0x000e6a0000000200 */
[C---:B------:R-:W-:Y:S01]  /*1a910*/  HMMA.16816.F32 R32, R80.reuse, R34, RZ ;  /* 0x000000225020723c */ /* 0x040fe200000018ff */
[----:B------:R-:W1:Y:S06]  /*1a920*/  LDSM.16.M88.4 R176, [R218] ;  /* 0x00000000dab0783b */ /* 0x000e6c0000000200 */
[----:B------:R-:W1:Y:S01]  /*1a930*/  LDSM.16.M88.4 R180, [R217] ;  /* 0x00000000d9b4783b */ /* 0x000e620000000200 */
[-C--:B------:R-:W-:Y:S05]  /*1a940*/  HMMA.16816.F32 R36, R80, R48.reuse, RZ ;  /* 0x000000305024723c */ /* 0x080fea00000018ff */
[----:B------:R-:W1:Y:S03]  /*1a950*/  LDSM.16.M88.4 R184, [R216] ;  /* 0x00000000d8b8783b */ /* 0x000e660000000200 */
[C---:B------:R-:W-:Y:S08]  /*1a960*/  HMMA.16816.F32 R40, R76.reuse, R48, RZ ;  /* 0x000000304c28723c */ /* 0x040ff000000018ff */
[-C--:B------:R-:W-:Y:S08]  /*1a970*/  HMMA.16816.F32 R44, R76, R50.reuse, RZ ;  /* 0x000000324c2c723c */ /* 0x080ff000000018ff */
[C---:B------:R-:W-:Y:S02]  /*1a980*/  HMMA.16816.F32 R48, R80.reuse, R50, RZ ;  /* 0x000000325030723c */ /* 0x040fe400000018ff */
[----:B--2---:R-:W-:Y:S02]  /*1a990*/  LOP3.LUT P3, RZ, R0, 0x80, RZ, 0xc0, !PT ;  /* 0x0000008000ff7812 */ /* 0x004fe4000786c0ff */
[----:B------:R-:W-:Y:S05]  /*1a9a0*/  SHF.R.S32.HI R0, RZ, 0x1f, R200 ;  /* 0x0000001fff007819 */ /* 0x000fea00000114c8 */
[----:B------:R-:W-:Y:S04]  /*1a9b0*/  IMAD R0, R0, c[0x0][0x208], RZ ;  /* 0x0000820000007a24 */ /* 0x000fe800078e02ff */
[----:B------:R-:W-:Y:S02]  /*1a9c0*/  IMAD R0, R200, c[0x0][0x20c], R0 ;  /* 0x00008300c8007a24 */ /* 0x000fe400078e0200 */
[----:B---3--:R-:W-:Y:S02]  /*1a9d0*/  IMAD.MOV.U32 R3, RZ, RZ, R54 ;  /* 0x000000ffff037224 */ /* 0x008fe400078e0036 */
[----:B------:R-:W-:Y:S02]  /*1a9e0*/  IMAD.IADD R0, R53, 0x1, R0 ;  /* 0x0000000135007824 */ /* 0x000fe400078e0200 */
[----:B------:R-:W-:Y:S02]  /*1a9f0*/  IMAD.WIDE.U32 R2, R52, 0x50, R2 ;  /* 0x0000005034027825 */ /* 0x000fe400078e0002 */
[-C--:B------:R-:W-:Y:S02]  /*1aa00*/  HMMA.16816.F32 R52, R80, R64.reuse, RZ ;  /* 0x000000405034723c */ /* 0x080fe400000018ff */
[----:B------:R-:W-:Y:S01]  /*1aa10*/  IMAD R0, R0, 0x50, RZ ;  /* 0x0000005000007824 */ /* 0x000fe200078e02ff */
[C---:B------:R-:W-:Y:S03]  /*1aa20*/  LEA R68, P0, R2.reuse, c[0x0][0x1f8], 0x1 ;  /* 0x00007e0002447a11 */ /* 0x040fe600078008ff */
[----:B------:R-:W-:Y:S01]  /*1aa30*/  IMAD.IADD R0, R3, 0x1, R0 ;  /* 0x0000000103007824 */ /* 0x000fe200078e0200 */
[----:B------:R-:W-:Y:S01]  /*1aa40*/  MOV R3, c[0x0][0x208] ;  /* 0x0000820000037a02 */ /* 0x000fe20000000f00 */
[C---:B------:R-:W-:Y:S04]  /*1aa50*/  HMMA.16816.F32 R56, R76.reuse, R64, RZ ;  /* 0x000000404c38723c */ /* 0x040fe800000018ff */
[C---:B------:R-:W-:Y:S01]  /*1aa60*/  IMAD.SHL.U32 R70, R3.reuse, 0x20, RZ ;  /* 0x0000002003467824 */ /* 0x040fe200078e00ff */
[----:B------:R-:W-:Y:S02]  /*1aa70*/  LEA.HI.X R69, R2, c[0x0][0x1fc], R0, 0x1, P0 ;  /* 0x00007f0002457a11 */ /* 0x000fe400000f0c00 */
[-C--:B------:R-:W-:Y:S01]  /*1aa80*/  SHF.L.U64.HI R0, R3, R115.reuse, c[0x0][0x20c] ;  /* 0x0000830003007619 */ /* 0x080fe20000010273 */
[-C--:B------:R-:W-:Y:S01]  /*1aa90*/  HMMA.16816.F32 R60, R76, R66.reuse, RZ ;  /* 0x000000424c3c723c */ /* 0x080fe200000018ff */
[-C--:B------:R-:W-:Y:S01]  /*1aaa0*/  IADD3 R2, P0, R68, R70.reuse, RZ ;  /* 0x0000004644027210 */ /* 0x080fe20007f1e0ff */
[----:B------:R-:W-:Y:S01]  /*1aab0*/  @!PT LDS RZ, [RZ] ;  /* 0x00000000fffff984 */ /* 0x000fe20000000800 */
[----:B------:R-:W-:Y:S01]  /*1aac0*/  @!PT LDS RZ, [RZ] ;  /* 0x00000000fffff984 */ /* 0x000fe20000000800 */
[----:B------:R-:W-:Y:S01]  /*1aad0*/  @!PT LDS RZ, [RZ] ;  /* 0x00000000fffff984 */ /* 0x000fe20000000800 */
[----:B------:R1:W-:Y:S03]  /*1aae0*/  LDGSTS.E.BYPASS.LTC128B.128 [R221+0x100], [R68.64], !P3 ;  /* 0x0010000044dd7fae */ /* 0x0003e6000d901d48 */
[----:B------:R-:W-:Y:S01]  /*1aaf0*/  IADD3 R74, P2, R2, R70, RZ ;  /* 0x00000046024a7210 */ /* 0x000fe20007f5e0ff */
[--C-:B------:R-:W-:Y:S02]  /*1ab00*/  IMAD.X R3, R69, 0x1, R0.reuse, P0 ;  /* 0x0000000145037824 */ /* 0x100fe400000e0600 */
[C---:B------:R-:W-:Y:S03]  /*1ab10*/  HMMA.16816.F32 R64, R80.reuse, R66, RZ ;  /* 0x000000425040723c */ /* 0x040fe600000018ff */
[----:B------:R2:W-:Y:S01]  /*1ab20*/  LDGSTS.E.BYPASS.LTC128B.128 [R221+0x900], [R2.64], !P3 ;  /* 0x0090000002dd7fae */ /* 0x0005e2000d901d48 */
[----:B------:R-:W-:Y:S02]  /*1ab30*/  IADD3.X R75, R3, R0, RZ, P2, !PT ;  /* 0x00000000034b7210 */ /* 0x000fe400017fe4ff */
[-C--:B------:R-:W-:Y:S03]  /*1ab40*/  IADD3 R72, P1, R74, R70.reuse, RZ ;  /* 0x000000464a487210 */ /* 0x080fe60007f3e0ff */
[----:B------:R3:W-:Y:S03]  /*1ab50*/  LDGSTS.E.BYPASS.LTC128B.128 [R221+0x1100], [R74.64], !P3 ;  /* 0x011000004add7fae */ /* 0x0007e6000d901d48 */
[--C-:B------:R-:W-:Y:S01]  /*1ab60*/  IMAD.X R73, R75, 0x1, R0.reuse, P1 ;  /* 0x000000014b497824 */ /* 0x100fe200008e0600 */
[----:B------:R-:W-:Y:S04]  /*1ab70*/  IADD3 R108, P0, R72, R70, RZ ;  /* 0x00000046486c7210 */ /* 0x000fe80007f1e0ff */
[----:B------:R3:W-:Y:S01]  /*1ab80*/  LDGSTS.E.BYPASS.LTC128B.128 [R221+0x1900], [R72.64], !P3 ;  /* 0x0190000048dd7fae */ /* 0x0007e2000d901d48 */
[----:B------:R-:W-:Y:S01]  /*1ab90*/  IMAD.X R109, R73, 0x1, R0, P0 ;  /* 0x00000001496d7824 */ /* 0x000fe200000e0600 */
[C---:B------:R-:W-:Y:S01]  /*1aba0*/  ISETP.GT.AND P0, PT, R200.reuse, R240, PT ;  /* 0x000000f0c800720c */ /* 0x040fe20003f04270 */
[-C--:B-1----:R-:W-:Y:S03]  /*1abb0*/  HMMA.16816.F32 R68, R80, R156.reuse, RZ ;  /* 0x0000009c5044723c */ /* 0x082fe600000018ff */
[----:B------:R-:W4:Y:S06]  /*1abc0*/  LDL R223, [R1+0x1c] ;  /* 0x00001c0001df7983 */ /* 0x000f2c0000100800 */
[----:B------:R1:W-:Y:S03]  /*1abd0*/  LDGSTS.E.BYPASS.LTC128B.128 [R221+0x2100], [R108.64], !P3 ;  /* 0x021000006cdd7fae */ /* 0x0003e6000d901d48 */
[----:B------:R-:W-:Y:S03]  /*1abe0*/  @P0 IADD3 R0, R200, -0x1, RZ ;  /* 0xffffffffc8000810 */ /* 0x000fe60007ffe0ff */
[----:B------:R-:W-:Y:S01]  /*1abf0*/  LDSM.16.M88.4 R188, [R212] ;  /* 0x00000000d4bc783b */ /* 0x000fe20000000200 */
[----:B--2---:R-:W-:Y:S01]  /*1ac00*/  @P0 MOV R3, R110 ;  /* 0x0000006e00030202 */ /* 0x004fe20000000f00 */
[----:B------:R-:W-:Y:S01]  /*1ac10*/  @P0 IMAD.MOV.U32 R110, RZ, RZ, c[0x0][0x1e0] ;  /* 0x00007800ff6e0624 */ /* 0x000fe200078e00ff */
[----:B------:R-:W-:Y:S03]  /*1ac20*/  @P0 SHF.R.S32.HI R2, RZ, 0x1f, R0 ;  /* 0x0000001fff020819 */ /* 0x000fe60000011400 */
[----:B------:R-:W0:Y:S02]  /*1ac30*/  LDGDEPBAR ;  /* 0x00000000000079af */ /* 0x000e240000000000 */
[----:B------:R-:W-:Y:S01]  /*1ac40*/  @P0 IMAD R2, R2, c[0x0][0x1e0], RZ ;  /* 0x0000780002020a24 */ /* 0x000fe200078e02ff */
[C---:B---3--:R-:W-:Y:S03]  /*1ac50*/  HMMA.16816.F32 R72, R76.reuse, R156, RZ ;  /* 0x0000009c4c48723c */ /* 0x048fe600000018ff */
[----:B------:R-:W2:Y:S05]  /*1ac60*/  LDSM.16.M88.4 R192, [R210] ;  /* 0x00000000d2c0783b */ /* 0x000eaa0000000200 */
[-C--:B------:R-:W-:Y:S01]  /*1ac70*/  HMMA.16816.F32 R76, R76, R158.reuse, RZ ;  /* 0x0000009e4c4c723c */ /* 0x080fe200000018ff */
[----:B------:R-:W3:Y:S03]  /*1ac80*/  LDSM.16.M88.4 R196, [R212+0x2000] ;  /* 0x00200000d4c4783b */ /* 0x000ee60000000200 */
[C---:B-1----:R-:W-:Y:S04]  /*1ac90*/  @P0 IMAD.WIDE.U32 R108, R0.reuse, c[0x0][0x1e0], RZ ;  /* 0x00007800006c0a25 */ /* 0x042fe800078e00ff */
[----:B------:R-:W-:Y:S01]  /*1aca0*/  HMMA.16816.F32 R80, R80, R158, RZ ;  /* 0x0000009e5050723c */ /* 0x000fe200000018ff */
[----:B------:R-:W1:Y:S03]  /*1acb0*/  LDSM.16.M88.4 R156, [R210+0x800] ;  /* 0x00080000d29c783b */ /* 0x000e660000000200 */
[----:B------:R-:W-:Y:S02]  /*1acc0*/  @P0 IMAD R0, R0, c[0x0][0x1e4], R2 ;  /* 0x0000790000000a24 */ /* 0x000fe400078e0202 */
[----:B------:R-:W-:Y:S02]  /*1acd0*/  @P0 IMAD.MOV.U32 R2, RZ, RZ, R222 ;  /* 0x000000ffff020224 */ /* 0x000fe400078e00de */
[-C--:B-----5:R-:W-:Y:S05]  /*1ace0*/  HMMA.16816.F32 R4, R160, R164.reuse, R4 ;  /* 0x000000a4a004723c */ /* 0x0a0fea0000001804 */
[----:B------:R-:W-:Y:S03]  /*1acf0*/  @P0 IMAD.WIDE.U32 R2, R108, 0x50, R2 ;  /* 0x000000506c020825 */ /* 0x000fe600078e0002 */
[C---:B------:R-:W-:Y:S04]  /*1ad00*/  HMMA.16816.F32 R8, R168.reuse, R164, R8 ;  /* 0x000000a4a808723c */ /* 0x040fe80000001808 */
[----:B------:R-:W-:Y:S04]  /*1ad10*/  @P0 IMAD.IADD R0, R109, 0x1, R0 ;  /* 0x000000016d000824 */ /* 0x000fe800078e0200 */
[-C--:B------:R-:W-:Y:S04]  /*1ad20*/  HMMA.16816.F32 R12, R168, R166.reuse, R12 ;  /* 0x000000a6a80c723c */ /* 0x080fe8000000180c */
[----:B------:R-:W-:Y:S01]  /*1ad30*/  @P0 IMAD R108, R0, 0x50, RZ ;  /* 0x00000050006c0824 */ /* 0x000fe200078e02ff */
[C---:B------:R-:W-:Y:S01]  /*1ad40*/  @P0 SHF.L.U64.HI R0, R110.reuse, R115, c[0x0][0x1e4] ;  /* 0x000079006e000619 */ /* 0x040fe20000010273 */
[----:B------:R-:W-:Y:S02]  /*1ad50*/  @P0 IMAD.SHL.U32 R110, R110, 0x20, RZ ;  /* 0x000000206e6e0824 */ /* 0x000fe400078e00ff */
[C---:B------:R-:W-:Y:S01]  /*1ad60*/  HMMA.16816.F32 R16, R160.reuse, R166, R16 ;  /* 0x000000a6a010723c */ /* 0x040fe20000001810 */
[----:B------:R-:W5:Y:S03]  /*1ad70*/  LDSM.16.M88.4 R164, [R210+0x1000] ;  /* 0x00100000d2a4783b */ /* 0x000f660000000200 */
[----:B------:R-:W-:Y:S04]  /*1ad80*/  @P0 IADD3 R3, R3, R108, RZ ;  /* 0x0000006c03030210 */ /* 0x000fe80007ffe0ff */
        /* <DEDUP_REMOVED lines=20> */
[----:B------:R-:W4:Y:S06]  /*1aed0*/  LDSM.16.M88.4 R160, [R210+0x1800] ;  /* 0x00180000d2a0783b */ /* 0x000f2c0000000200 */
[----:B------:R-:W4:Y:S01]  /*1aee0*/  LDSM.16.M88.4 R184, [R207+0x800] ;  /* 0x00080000cfb8783b */ /* 0x000f220000000200 */
[-C--:B--2---:R-:W-:Y:S08]  /*1aef0*/  HMMA.16816.F32 R4, R188, R192.reuse, R4 ;  /* 0x000000c0bc04723c */ /* 0x084ff00000001804 */
[C---:B---3--:R-:W-:Y:S08]  /*1af00*/  HMMA.16816.F32 R8, R196.reuse, R192, R8 ;  /* 0x000000c0c408723c */ /* 0x048ff00000001808 */
        /* <DEDUP_REMOVED lines=8> */
[-C--:B-----5:R-:W-:Y:S08]  /*1af90*/  HMMA.16816.F32 R36, R188, R164.reuse, R36 ;  /* 0x000000a4bc24723c */ /* 0x0a0ff00000001824 */
[C---:B------:R-:W-:Y:S07]  /*1afa0*/  HMMA.16816.F32 R40, R196.reuse, R164, R40 ;  /* 0x000000a4c428723c */ /* 0x040fee0000001828 */
[C---:B------:R-:W-:Y:S01]  /*1afb0*/  @P0 LEA R164, P1, R2.reuse, c[0x0][0x1c8], 0x1 ;  /* 0x0000720002a40a11 */ /* 0x040fe200078208ff */
[-C--:B------:R-:W-:Y:S04]  /*1afc0*/  HMMA.16816.F32 R44, R196, R166.reuse, R44 ;  /* 0x000000a6c42c723c */ /* 0x080fe8000000182c */
[----:B------:R-:W-:Y:S02]  /*1afd0*/  @P0 LEA.HI.X R165, R2, c[0x0][0x1cc], R3, 0x1, P1 ;  /* 0x0000730002a50a11 */ /* 0x000fe400008f0c03 */
[-C--:B------:R-:W-:Y:S02]  /*1afe0*/  @P0 IADD3 R108, P2, R164, R110.reuse, RZ ;  /* 0x0000006ea46c0210 */ /* 0x080fe40007f5e0ff */
        /* <DEDUP_REMOVED lines=8> */
[-C--:B------:R-:W-:Y:S08]  /*1b070*/  HMMA.16816.F32 R68, R188, R168.reuse, R68 ;  /* 0x000000a8bc44723c */ /* 0x080ff00000001844 */
[C---:B------:R-:W-:Y:S08]  /*1b080*/  HMMA.16816.F32 R72, R196.reuse, R168, R72 ;  /* 0x000000a8c448723c */ /* 0x040ff00000001848 */
[-C--:B------:R-:W-:Y:S08]  /*1b090*/  HMMA.16816.F32 R76, R196, R170.reuse, R76 ;  /* 0x000000aac44c723c */ /* 0x080ff0000000184c */
[----:B------:R-:W-:Y:S08]  /*1b0a0*/  HMMA.16816.F32 R80, R188, R170, R80 ;  /* 0x000000aabc50723c */ /* 0x000ff00000001850 */
[-C--:B------:R-:W-:Y:S08]  /*1b0b0*/  HMMA.16816.F32 R4, R172, R176.reuse, R4 ;  /* 0x000000b0ac04723c */ /* 0x080ff00000001804 */
[C---:B------:R-:W-:Y:S08]  /*1b0c0*/  HMMA.16816.F32 R8, R180.reuse, R176, R8 ;  /* 0x000000b0b408723c */ /* 0x040ff00000001808 */
[-C--:B------:R-:W-:Y:S08]  /*1b0d0*/  HMMA.16816.F32 R12, R180, R178.reuse, R12 ;  /* 0x000000b2b40c723c */ /* 0x080ff0000000180c */
[C---:B------:R-:W-:Y:S08]  /*1b0e0*/  HMMA.16816.F32 R16, R172.reuse, R178, R16 ;  /* 0x000000b2ac10723c */ /* 0x040ff00000001810 */
[-C--:B------:R-:W-:Y:S08]  /*1b0f0*/  HMMA.16816.F32 R20, R172, R184.reuse, R20 ;  /* 0x000000b8ac14723c */ /* 0x080ff00000001814 */
[C---:B------:R-:W-:Y:S08]  /*1b100*/  HMMA.16816.F32 R24, R180.reuse, R184, R24 ;  /* 0x000000b8b418723c */ /* 0x040ff00000001818 */
[-C--:B------:R-:W-:Y:S01]  /*1b110*/  HMMA.16816.F32 R28, R180, R186.reuse, R28 ;  /* 0x000000bab41c723c */ /* 0x080fe2000000181c */
[----:B------:R-:W-:Y:S01]  /*1b120*/  @!PT LDS RZ, [RZ] ;  /* 0x00000000fffff984 */ /* 0x000fe20000000800 */
[----:B------:R-:W-:Y:S01]  /*1b130*/  @!PT LDS RZ, [RZ] ;  /* 0x00000000fffff984 */ /* 0x000fe20000000800 */
[----:B------:R-:W-:Y:S01]  /*1b140*/  @!PT LDS RZ, [RZ] ;  /* 0x00000000fffff984 */ /* 0x000fe20000000800 */
[----:B------:R3:W-:Y:S07]  /*1b150*/  @P0 LDGSTS.E.BYPASS.LTC128B.128 [R221+0x2900], [R164.64], !P3 ;  /* 0x02900000a4dd0fae */ /* 0x0007ee000d901d48 */
[C---:B------:R-:W-:Y:S08]  /*1b160*/  HMMA.16816.F32 R32, R172.reuse, R186, R32 ;  /* 0x000000baac20723c */ /* 0x040ff00000001820 */
[-C--:B-1----:R-:W-:Y:S08]  /*1b170*/  HMMA.16816.F32 R36, R172, R156.reuse, R36 ;  /* 0x0000009cac24723c */ /* 0x082ff00000001824 */
[C---:B------:R-:W-:Y:S07]  /*1b180*/  HMMA.16816.F32 R40, R180.reuse, R156, R40 ;  /* 0x0000009cb428723c */ /* 0x040fee0000001828 */
[----:B------:R-:W-:Y:S01]  /*1b190*/  IMAD.IADD R157, R202, 0x1, R203 ;  /* 0x00000001ca9d7824 */ /* 0x000fe200078e02cb */
[-C--:B------:R-:W-:Y:S04]  /*1b1a0*/  HMMA.16816.F32 R44, R180, R158.reuse, R44 ;  /* 0x0000009eb42c723c */ /* 0x080fe8000000182c */
[----:B------:R-:W-:Y:S04]  /*1b1b0*/  @P4 IMAD.HI.U32 R109, R157, c[0x0][0x2c8], RZ ;  /* 0x0000b2009d6d4a27 */ /* 0x000fe800078e00ff */
[C---:B------:R-:W-:Y:S04]  /*1b1c0*/  HMMA.16816.F32 R48, R172.reuse, R158, R48 ;  /* 0x0000009eac30723c */ /* 0x040fe80000001830 */
[----:B------:R-:W-:Y:S01]  /*1b1d0*/  @P4 SHF.R.U32.HI R157, RZ, c[0x0][0x2cc], R109 ;  /* 0x0000b300ff9d4a19 */ /* 0x000fe2000001166d */
[--C-:B------:R-:W-:Y:S02]  /*1b1e0*/  @P0 IMAD.X R109, R165, 0x1, R0.reuse, P2 ;  /* 0x00000001a56d0824 */ /* 0x100fe400010e0600 */
[-C--:B------:R-:W-:Y:S01]  /*1b1f0*/  @P0 IADD3 R158, P1, R108, R110.reuse, RZ ;  /* 0x0000006e6c9e0210 */ /* 0x080fe20007f3e0ff */
[-C--:B------:R-:W-:Y:S02]  /*1b200*/  HMMA.16816.F32 R52, R172, R192.reuse, R52 ;  /* 0x000000c0ac34723c */ /* 0x080fe40000001834 */
[----:B------:R1:W-:Y:S02]  /*1b210*/  @P0 LDGSTS.E.BYPASS.LTC128B.128 [R221+0x3100], [R108.64], !P3 ;  /* 0x031000006cdd0fae */ /* 0x0003e4000d901d48 */
[--C-:B------:R-:W-:Y:S01]  /*1b220*/  @P0 IMAD.X R159, R109, 0x1, R0.reuse, P1 ;  /* 0x000000016d9f0824 */ /* 0x100fe200008e0600 */
[----:B------:R-:W-:Y:S03]  /*1b230*/  @P0 IADD3 R2, P2, R158, R110, RZ ;  /* 0x0000006e9e020210 */ /* 0x000fe60007f5e0ff */
[C---:B------:R-:W-:Y:S01]  /*1b240*/  HMMA.16816.F32 R56, R180.reuse, R192, R56 ;  /* 0x000000c0b438723c */ /* 0x040fe20000001838 */
[----:B------:R4:W-:Y:S03]  /*1b250*/  @P0 LDGSTS.E.BYPASS.LTC128B.128 [R221+0x3900], [R158.64], !P3 ;  /* 0x039000009edd0fae */ /* 0x0009e6000d901d48 */
[----:B------:R-:W-:Y:S04]  /*1b260*/  @P0 IADD3.X R3, R159, R0, RZ, P2, !PT ;  /* 0x000000009f030210 */ /* 0x000fe800017fe4ff */
[-C--:B------:R-:W-:Y:S01]  /*1b270*/  HMMA.16816.F32 R60, R180, R194.reuse, R60 ;  /* 0x000000c2b43c723c */ /* 0x080fe2000000183c */
[----:B------:R5:W-:Y:S07]  /*1b280*/  @P0 LDGSTS.E.BYPASS.LTC128B.128 [R221+0x4100], [R2.64], !P3 ;  /* 0x0410000002dd0fae */ /* 0x000bee000d901d48 */
[C---:B------:R-:W-:Y:S01]  /*1b290*/  HMMA.16816.F32 R64, R172.reuse, R194, R64 ;  /* 0x000000c2ac40723c */ /* 0x040fe20000001840 */
[----:B-1----:R-:W1:Y:S07]  /*1b2a0*/  SHFL.IDX PT, R108, R157, RZ, 0x1c1f ;  /* 0x001c1fff9d6c7589 */ /* 0x002e6e00000e0000 */
[-C--:B--2---:R-:W-:Y:S08]  /*1b2b0*/  HMMA.16816.F32 R68, R172, R160.reuse, R68 ;  /* 0x000000a0ac44723c */ /* 0x084ff00000001844 */
[C---:B------:R-:W-:Y:S07]  /*1b2c0*/  HMMA.16816.F32 R72, R180.reuse, R160, R72 ;  /* 0x000000a0b448723c */ /* 0x040fee0000001848 */
[----:B------:R-:W-:Y:S01]  /*1b2d0*/  @P0 IADD3 R160, P1, R2, R110, RZ ;  /* 0x0000006e02a00210 */ /* 0x000fe20007f3e0ff */
[-C--:B------:R-:W-:Y:S04]  /*1b2e0*/  HMMA.16816.F32 R76, R180, R162.reuse, R76 ;  /* 0x000000a2b44c723c */ /* 0x080fe8000000184c */
[----:B------:R-:W-:Y:S02]  /*1b2f0*/  @P0 IMAD.X R161, R3, 0x1, R0, P1 ;  /* 0x0000000103a10824 */ /* 0x000fe400008e0600 */
[----:B-----5:R-:W-:Y:S02]  /*1b300*/  IMAD R3, R200, -0x50, RZ ;  /* 0xffffffb0c8037824 */ /* 0x020fe400078e02ff */
[----:B------:R-:W-:Y:S01]  /*1b310*/  HMMA.16816.F32 R80, R172, R162, R80 ;  /* 0x000000a2ac50723c */ /* 0x000fe20000001850 */
[----:B------:R3:W-:Y:S03]  /*1b320*/  @P0 LDGSTS.E.BYPASS.LTC128B.128 [R221+0x4900], [R160.64], !P3 ;  /* 0x04900000a0dd0fae */ /* 0x0007e6000d901d48 */
[----:B------:R-:W-:Y:S02]  /*1b330*/  ISETP.GE.AND P3, PT, R226, 0x1, PT ;  /* 0x00000001e200780c */ /* 0x000fe40003f66270 */
[----:B------:R-:W-:Y:S01]  /*1b340*/  IADD3 R0, -R223, 0x1, R3 ;  /* 0x00000001df007810 */ /* 0x000fe20007ffe103 */
[----:B------:R-:W0:Y:S05]  /*1b350*/  LDGDEPBAR ;  /* 0x00000000000079af */ /* 0x000e2a0000000000 */
[----:B------:R-:W-:Y:S04]  /*1b360*/  IADD3 R0, -R224, R0, R225 ;  /* 0x00000000e0007210 */ /* 0x000fe80007ffe1e1 */
[C---:B----4-:R-:W-:Y:S02]  /*1b370*/  IADD3 R159, R0.reuse, UR4, RZ ;  /* 0x00000004009f7c10 */ /* 0x050fe4000fffe0ff */
[----:B------:R-:W-:Y:S03]  /*1b380*/  IADD3 R158, R0, c[0x0][0x328], RZ ;  /* 0x0000ca00009e7a10 */ /* 0x000fe60007ffe0ff */
[----:B-1----:R-:W-:Y:S01]  /*1b390*/  IMAD.IADD R0, R108, 0x1, R159 ;  /* 0x000000016c007824 */ /* 0x002fe200078e029f */
        /* <DEDUP_REMOVED lines=15> */
.L_x_2578:
[----:B------:R-:W-:Y:S04]  /*1b490*/  MOV R108, c[0x0][0x32c] ;  /* 0x0000cb00006c7a02 */ /* 0x000fe80000000f00 */
[----:B------:R-:W-:Y:S11]  /*1b4a0*/  ISETP.NE.AND P0, PT, R108, 0x1, PT ;  /* 0x000000016c00780c */ /* 0x000ff60003f05270 */
[----:B------:R-:W-:Y:S02]  /*1b4b0*/  @!UPT UIADD3 URZ, URZ, URZ, URZ ;  /* 0x0000003f3f3ff290 */ /* 0x000fe4000fffe03f */
[----:B------:R-:W-:Y:S05]  /*1b4c0*/  @P0 IMAD.HI.U32 R108, R2, c[0x0][0x330], RZ ;  /* 0x0000cc00026c0a27 */ /* 0x000fea00078e00ff */
[----:B------:R-:W-:Y:S02]  /*1b4d0*/  @P0 SHF.R.U32.HI R2, RZ, c[0x0][0x334], R108 ;  /* 0x0000cd00ff020a19 */ /* 0x000fe4000001166c */
.L_x_2579:
[----:B------:R-:W-:Y:S05]  /*1b4e0*/  BSYNC B0 ;  /* 0x0000000000007941 */ /* 0x000fea0003800000 */
.L_x_2577:
[----:B------:R-:W-:Y:S04]  /*1b4f0*/  IMAD.IADD R108, R3, 0x1, -R223 ;  /* 0x00000001036c7824 */ /* 0x000fe800078e0adf */
[----:B------:R-:W-:Y:S05]  /*1b500*/  IMAD R2, R2, c[0x0][0x32c], R108 ;  /* 0x0000cb0002027a24 */ /* 0x000fea00078e026c */
[----:B------:R-:W-:Y:S02]  /*1b510*/  IADD3 R108, R2, c[0x0][0x32c], RZ ;  /* 0x0000cb00026c7a10 */ /* 0x000fe40007ffe0ff */
[----:B------:R-:W-:Y:S02]  /*1b520*/  IMNMX R0, R0, R2, !PT ;  /* 0x0000000200007217 */ /* 0x000fe40007800200 */
[----:B------:R-:W-:Y:S02]  /*1b530*/  IMNMX R115, R115, R108, PT ;  /* 0x0000006c73737217 */ /* 0x000fe40003800200 */
.L_x_2576:
        /* <DEDUP_REMOVED lines=17> */
.L_x_2582:
[----:B------:R-:W-:Y:S04]  /*1b650*/  MOV R109, c[0x0][0x32c] ;  /* 0x0000cb00006d7a02 */ /* 0x000fe80000000f00 */
[----:B------:R-:W-:Y:S11]  /*1b660*/  ISETP.NE.AND P0, PT, R109, 0x1, PT ;  /* 0x000000016d00780c */ /* 0x000ff60003f05270 */
[----:B------:R-:W-:Y:S02]  /*1b670*/  @!UPT UIADD3 URZ, URZ, URZ, URZ ;  /* 0x0000003f3f3ff290 */ /* 0x000fe4000fffe03f */
[----:B------:R-:W-:Y:S05]  /*1b680*/  @P0 IMAD.HI.U32 R109, R2, c[0x0][0x330], RZ ;  /* 0x0000cc00026d0a27 */ /* 0x000fea00078e00ff */
[----:B------:R-:W-:Y:S02]  /*1b690*/  @P0 SHF.R.U32.HI R2, RZ, c[0x0][0x334], R109 ;  /* 0x0000cd00ff020a19 */ /* 0x000fe4000001166d */
.L_x_2583:
[----:B------:R-:W-:Y:S05]  /*1b6a0*/  BSYNC B0 ;  /* 0x0000000000007941 */ /* 0x000fea0003800000 */
.L_x_2581:
[----:B------:R-:W-:Y:S04]  /*1b6b0*/  IMAD.IADD R109, R3, 0x1, -R223 ;  /* 0x00000001036d7824 */ /* 0x000fe800078e0adf */
[----:B------:R-:W-:Y:S05]  /*1b6c0*/  IMAD R2, R2, c[0x0][0x32c], R109 ;  /* 0x0000cb0002027a24 */ /* 0x000fea00078e026d */
[----:B------:R-:W-:Y:S02]  /*1b6d0*/  IADD3 R109, R2, c[0x0][0x32c], RZ ;  /* 0x0000cb00026d7a10 */ /* 0x000fe40007ffe0ff */
[----:B------:R-:W-:Y:S02]  /*1b6e0*/  IMNMX R108, R108, R2, !PT ;  /* 0x000000026c6c7217 */ /* 0x000fe40007800200 */
[----:B------:R-:W-:Y:S02]  /*1b6f0*/  IMNMX R110, R110, R109, PT ;  /* 0x0000006d6e6e7217 */ /* 0x000fe40003800200 */
.L_x_2580:
        /* <DEDUP_REMOVED lines=10> */
[----:B---3--:R-:W-:Y:S05]  /*1b7a0*/  IMAD.MOV.U32 R160, RZ, RZ, c[0x0][0x32c] ;  /* 0x0000cb00ffa07624 */ /* 0x008fea00078e00ff */
[----:B------:R-:W-:Y:S11]  /*1b7b0*/  ISETP.NE.AND P0, PT, R160, 0x1, PT ;  /* 0x00000001a000780c */ /* 0x000ff60003f05270 */
[----:B------:R-:W-:Y:S02]  /*1b7c0*/  @!UPT UIADD3 URZ, URZ, URZ, URZ ;  /* 0x0000003f3f3ff290 */ /* 0x000fe4000fffe03f */
[----:B------:R-:W-:Y:S05]  /*1b7d0*/  @P0 IMAD.HI.U32 R160, R156, c[0x0][0x330], RZ ;  /* 0x0000cc009ca00a27 */ /* 0x000fea00078e00ff */
[----:B------:R-:W-:Y:S04]  /*1b7e0*/  @P0 SHF.R.U32.HI R156, RZ, c[0x0][0x334], R160 ;  /* 0x0000cd00ff9c0a19 */ /* 0x000fe800000116a0 */
[----:B------:R-:W-:Y:S01]  /*1b7f0*/  LOP3.LUT R156, RZ, R156, RZ, 0x33, !PT ;  /* 0x0000009cff9c7212 */ /* 0x000fe200078e33ff */
[----:B------:R-:W-:-:S05]  /*1b800*/  BRA `(.L_x_2587) ;  /* 0x0000005000007947 */ /* 0x000fca0003800000 */
.L_x_2586:
[----:B---3--:R-:W-:Y:S04]  /*1b810*/  MOV R160, c[0x0][0x32c] ;  /* 0x0000cb0000a07a02 */ /* 0x008fe80000000f00 */
[----:B------:R-:W-:Y:S11]  /*1b820*/  ISETP.NE.AND P0, PT, R160, 0x1, PT ;  /* 0x00000001a000780c */ /* 0x000ff60003f05270 */
[----:B------:R-:W-:Y:S02]  /*1b830*/  @!UPT UIADD3 URZ, URZ, URZ, URZ ;  /* 0x0000003f3f3ff290 */ /* 0x000fe4000fffe03f */
[----:B------:R-:W-:Y:S05]  /*1b840*/  @P0 IMAD.HI.U32 R160, R156, c[0x0][0x330], RZ ;  /* 0x0000cc009ca00a27 */ /* 0x000fea00078e00ff */
[----:B------:R-:W-:Y:S02]  /*1b850*/  @P0 SHF.R.U32.HI R156, RZ, c[0x0][0x334], R160 ;  /* 0x0000cd00ff9c0a19 */ /* 0x000fe400000116a0 */
.L_x_2587:
[----:B------:R-:W-:Y:S05]  /*1b860*/  BSYNC B0 ;  /* 0x0000000000007941 */ /* 0x000fea0003800000 */
.L_x_2585:
[----:B------:R-:W-:Y:S04]  /*1b870*/  IMAD.IADD R160, R3, 0x1, -R223 ;  /* 0x0000000103a07824 */ /* 0x000fe800078e0adf */
[----:B------:R-:W-:Y:S05]  /*1b880*/  IMAD R156, R156, c[0x0][0x32c], R160 ;  /* 0x0000cb009c9c7a24 */ /* 0x000fea00078e02a0 */
[----:B------:R-:W-:Y:S02]  /*1b890*/  IADD3 R160, R156, c[0x0][0x32c], RZ ;  /* 0x0000cb009ca07a10 */ /* 0x000fe40007ffe0ff */
[----:B------:R-:W-:Y:S02]  /*1b8a0*/  IMNMX R2, R2, R156, !PT ;  /* 0x0000009c02027217 */ /* 0x000fe40007800200 */
[----:B------:R-:W-:Y:S02]  /*1b8b0*/  IMNMX R109, R109, R160, PT ;  /* 0x000000a06d6d7217 */ /* 0x000fe40003800200 */
.L_x_2584:
[C---:B------:R-:W-:Y:S02]  /*1b8c0*/  ISETP.GE.AND P2, PT, R3.reuse, 0xa, PT ;  /* 0x0000000a0300780c */ /* 0x040fe40003f46270 */
[----:B------:R-:W-:Y:S02]  /*1b8d0*/  ISETP.GE.AND P3, PT, R3, 0x9, PT ;  /* 0x000000090300780c */ /* 0x000fe40003f66270 */
[C---:B------:R-:W-:Y:S02]  /*1b8e0*/  ISETP.GT.AND P0, PT, R0.reuse, 0x9, !P2 ;  /* 0x000000090000780c */ /* 0x040fe40005704270 */
[----:B------:R-:W-:Y:S02]  /*1b8f0*/  ISETP.GT.AND P1, PT, R0, 0x8, !P3 ;  /* 0x000000080000780c */ /* 0x000fe40005f24270 */
[C---:B------:R-:W-:Y:S02]  /*1b900*/  ISETP.LT.OR P0, PT, R115.reuse, 0xa, P0 ;  /* 0x0000000a7300780c */ /* 0x040fe40000701670 */
[----:B------:R-:W-:Y:S02]  /*1b910*/  ISETP.LT.OR P1, PT, R115, 0x9, P1 ;  /* 0x000000097300780c */ /* 0x000fe40000f21670 */
[----:B---3--:R-:W-:Y:S02]  /*1b920*/  FSEL R165, R17, -INF , !P0 ;  /* 0xff80000011a57808 */ /* 0x008fe40004000000 */
        /* <DEDUP_REMOVED lines=242> */
.L_x_2590:
[----:B------:R-:W-:Y:S04]  /*1c850*/  MOV R6, c[0x0][0x32c] ;  /* 0x0000cb0000067a02 */ /* 0x000fe80000000f00 */
[----:B------:R-:W-:Y:S11]  /*1c860*/  ISETP.NE.AND P0, PT, R6, 0x1, PT ;  /* 0x000000010600780c */ /* 0x000ff60003f05270 */
[----:B------:R-:W-:Y:S02]  /*1c870*/  @!UPT UIADD3 URZ, URZ, URZ, URZ ;  /* 0x0000003f3f3ff290 */ /* 0x000fe4000fffe03f */
[----:B------:R-:W-:Y:S05]  /*1c880*/  @P0 IMAD.HI.U32 R6, R4, c[0x0][0x330], RZ ;  /* 0x0000cc0004060a27 */ /* 0x000fea00078e00ff */
[----:B------:R-:W-:Y:S02]  /*1c890*/  @P0 SHF.R.U32.HI R4, RZ, c[0x0][0x334], R6 ;  /* 0x0000cd00ff040a19 */ /* 0x000fe40000011606 */
.L_x_2591:
[----:B------:R-:W-:Y:S05]  /*1c8a0*/  BSYNC B0 ;  /* 0x0000000000007941 */ /* 0x000fea0003800000 */
.L_x_2589:
[----:B------:R-:W-:Y:S04]  /*1c8b0*/  IMAD.IADD R3, R3, 0x1, -R223 ;  /* 0x0000000103037824 */ /* 0x000fe800078e0adf */
[----:B------:R-:W-:Y:S05]  /*1c8c0*/  IMAD R3, R4, c[0x0][0x32c], R3 ;  /* 0x0000cb0004037a24 */ /* 0x000fea00078e0203 */
[----:B------:R-:W-:Y:S02]  /*1c8d0*/  IADD3 R4, R3, c[0x0][0x32c], RZ ;  /* 0x0000cb0003047a10 */ /* 0x000fe40007ffe0ff */
[----:B------:R-:W-:Y:S02]  /*1c8e0*/  IMNMX R0, R0, R3, !PT ;  /* 0x0000000300007217 */ /* 0x000fe40007800200 */
[----:B------:R-:W-:Y:S02]  /*1c8f0*/  IMNMX R2, R2, R4, PT ;  /* 0x0000000402027217 */ /* 0x000fe40003800200 */
.L_x_2588:
[----:B------:R-:W-:Y:S02]  /*1c900*/  ISETP.GT.AND P0, PT, R0, RZ, !P2 ;  /* 0x000000ff0000720c */ /* 0x000fe40005704270 */
        /* <DEDUP_REMOVED lines=62> */
[----:B------:R-:W-:Y:S01]  /*1ccf0*/  ISETP.NE.AND P0, PT, R20, RZ, PT ;  /* 0x000000ff1400720c */ /* 0x000fe20003f05270 */
[----:B------:R-:W-:Y:S01]  /*1cd00*/  LDSM.16.MT88.4 R40, [R206] ;  /* 0x00000000ce28783b */ /* 0x000fe20000004200 */
[----:B------:R-:W-:Y:S02]  /*1cd10*/  FMNMX.FTZ R4, R167, R4, !PT ;  /* 0x00000004a7047209 */ /* 0x000fe40007810000 */
[----:B------:R-:W-:Y:S02]  /*1cd20*/  ISETP.GT.AND P0, PT, R0, 0x28, !P0 ;  /* 0x000000280000780c */ /* 0x000fe40004704270 */
[----:B------:R-:W-:Y:S02]  /*1cd30*/  ISETP.NE.AND P2, PT, R16, RZ, PT ;  /* 0x000000ff1000720c */ /* 0x000fe40003f45270 */
[----:B------:R-:W-:Y:S01]  /*1cd40*/  ISETP.LT.OR P0, PT, R2, 0x29, P0 ;  /* 0x000000290200780c */ /* 0x000fe20000701670 */
[----:B------:R-:W-:Y:S01]  /*1cd50*/  LDSM.16.MT88.4 R20, [R205] ;  /* 0x00000000cd14783b */ /* 0x000fe20000004200 */
        /* <DEDUP_REMOVED lines=21> */
[----:B------:R-:W-:Y:S01]  /*1ceb0*/  ISETP.GT.AND P0, PT, R0, 0x38, !P2 ;  /* 0x000000380000780c */ /* 0x000fe20005704270 */
[----:B------:R-:W-:Y:S01]  /*1cec0*/  LDSM.16.MT88.4 R56, [R208] ;  /* 0x00000000d038783b */ /* 0x000fe20000004200 */
        /* <DEDUP_REMOVED lines=17> */
[----:B------:R-:W-:Y:S02]  /*1cfe0*/  ISETP.LT.OR P0, PT, R2, 0x3a, P0 ;  /* 0x0000003a0200780c */ /* 0x000fe40000701670 */
[----:B------:R-:W-:Y:S02]  /*1cff0*/  FMNMX.FTZ R5, R28, R5, !PT ;  /* 0x000000051c057209 */ /* 0x000fe40007810000 */
[----:B------:R-:W-:Y:S02]  /*1d000*/  FSEL R160, R63, -INF , !P0 ;  /* 0xff8000003fa07808 */ /* 0x000fe40004000000 */
[----:B-1----:R-:W-:Y:S02]  /*1d010*/  FMNMX.FTZ R3, R3, R6, !PT ;  /* 0x0000000603037209 */ /* 0x002fe40007810000 */
        /* <DEDUP_REMOVED lines=17> */
[----:B------:R-:W-:Y:S02]  /*1d130*/  ISETP.GT.AND P0, PT, R0, 0x48, !P3 ;  /* 0x000000480000780c */ /* 0x000fe40005f04270 */
[----:B------:R-:W-:Y:S02]  /*1d140*/  FMNMX.FTZ R5, R192, R5, !PT ;  /* 0x00000005c0057209 */ /* 0x000fe40007810000 */
[----:B--2---:R-:W-:Y:S02]  /*1d150*/  FMNMX.FTZ R110, R3, R7, !PT ;  /* 0x00000007036e7209 */ /* 0x004fe40007810000 */
[----:B------:R-:W-:Y:S01]  /*1d160*/  FMNMX.FTZ R5, R201, R5, !PT ;  /* 0x00000005c9057209 */ /* 0x000fe20007810000 */
[----:B------:R-:W1:Y:S01]  /*1d170*/  SHFL.BFLY PT, R7, R4, 0x1, 0x1f ;  /* 0x0c201f0004077f89 */ /* 0x000e6200000e0000 */
[C---:B------:R-:W-:Y:S01]  /*1d180*/  FSETP.NEU.FTZ.AND P2, PT, R110.reuse, -INF , PT ;  /* 0xff8000006e00780b */ /* 0x040fe20003f5d000 */
[----:B------:R-:W-:Y:S01]  /*1d190*/  FMUL.FTZ R3, R110, c[0x0][0x2d0] ;  /* 0x0000b4006e037a20 */ /* 0x000fe20000410000 */
[----:B------:R-:W-:Y:S02]  /*1d1a0*/  FMNMX.FTZ R5, R203, R5, !PT ;  /* 0x00000005cb057209 */ /* 0x000fe40007810000 */
[----:B------:R-:W-:Y:S02]  /*1d1b0*/  ISETP.LT.OR P0, PT, R2, 0x49, P0 ;  /* 0x000000490200780c */ /* 0x000fe40000701670 */
[----:B------:R-:W-:Y:S02]  /*1d1c0*/  FSEL R47, R3, RZ, P2 ;  /* 0x000000ff032f7208 */ /* 0x000fe40001000000 */
[----:B------:R-:W-:Y:S02]  /*1d1d0*/  FMNMX.FTZ R5, R220, R5, !PT ;  /* 0x00000005dc057209 */ /* 0x000fe40007810000 */
[----:B------:R-:W-:Y:S01]  /*1d1e0*/  FSEL R75, R78, -INF , !P0 ;  /* 0xff8000004e4b7808 */ /* 0x000fe20004000000 */
[--C-:B------:R-:W-:Y:S01]  /*1d1f0*/  FFMA.FTZ R3, R32, c[0x0][0x2d0], -R47.reuse ;  /* 0x0000b40020037a23 */ /* 0x100fe2000001082f */
[----:B------:R-:W-:Y:S02]  /*1d200*/  FMNMX.FTZ R5, R222, R5, !PT ;  /* 0x00000005de057209 */ /* 0x000fe40007810000 */
[----:B------:R-:W-:Y:S01]  /*1d210*/  ISETP.GT.AND P3, PT, R0, 0x49, !P6 ;  /* 0x000000490000780c */ /* 0x000fe20007764270 */
[----:B------:R2:W-:Y:S02]  /*1d220*/  MUFU.EX2 R162, R3 ;  /* 0x0000000300a27308 */ /* 0x0005e40000000800 */
[----:B------:R-:W3:Y:S01]  /*1d230*/  SHFL.BFLY PT, R6, R5, 0x2, 0x1f ;  /* 0x0c401f0005067f89 */ /* 0x000ee200000e0000 */
[----:B------:R-:W-:Y:S04]  /*1d240*/  ISETP.LT.OR P3, PT, R2, 0x4a, P3 ;  /* 0x0000004a0200780c */ /* 0x000fe80001f61670 */
[----:B------:R-:W-:Y:S02]  /*1d250*/  FSEL R46, R79, -INF , !P3 ;  /* 0xff8000004f2e7808 */ /* 0x000fe40005800000 */
[----:B-1----:R-:W-:Y:S04]  /*1d260*/  FMNMX.FTZ R109, R4, R7, !PT ;  /* 0x00000007046d7209 */ /* 0x002fe80007810000 */
[C---:B------:R-:W-:Y:S01]  /*1d270*/  FSETP.NEU.FTZ.AND P1, PT, R109.reuse, -INF , PT ;  /* 0xff8000006d00780b */ /* 0x040fe20003f3d000 */
[----:B------:R-:W-:Y:S05]  /*1d280*/  FMUL.FTZ R4, R109, c[0x0][0x2d0] ;  /* 0x0000b4006d047a20 */ /* 0x000fea0000410000 */
[----:B------:R-:W-:Y:S01]  /*1d290*/  FSEL R68, R4, RZ, P1 ;  /* 0x000000ff04447208 */ /* 0x000fe20000800000 */
[--C-:B--2---:R-:W-:Y:S04]  /*1d2a0*/  FFMA.FTZ R3, R33, c[0x0][0x2d0], -R47.reuse ;  /* 0x0000b40021037a23 */ /* 0x104fe8000001082f */
[--C-:B------:R-:W-:Y:S01]  /*1d2b0*/  FFMA.FTZ R32, R178, c[0x0][0x2d0], -R68.reuse ;  /* 0x0000b400b2207a23 */ /* 0x100fe20000010844 */
[----:B------:R3:W1:Y:S10]  /*1d2c0*/  MUFU.EX2 R163, R3 ;  /* 0x0000000300a37308 */ /* 0x0006740000000800 */
[----:B------:R-:W-:Y:S01]  /*1d2d0*/  MUFU.EX2 R228, R32 ;  /* 0x0000002000e47308 */ /* 0x000fe20000000800 */
[----:B---3--:R-:W-:Y:S01]  /*1d2e0*/  FMNMX.FTZ R3, R5, R6, !PT ;  /* 0x0000000605037209 */ /* 0x008fe20007810000 */
[--C-:B------:R-:W-:Y:S01]  /*1d2f0*/  FFMA.FTZ R5, R164, c[0x0][0x2d0], -R47.reuse ;  /* 0x0000b400a4057a23 */ /* 0x100fe2000001082f */
[----:B------:R-:W-:Y:S02]  /*1d300*/  FMNMX.FTZ R6, R10, R114, !PT ;  /* 0x000000720a067209 */ /* 0x000fe40007810000 */
[----:B-1----:R-:W-:Y:S05]  /*1d310*/  F2FP.PACK_AB R48, R163, R162 ;  /* 0x000000a2a330723e */ /* 0x002fea00000000ff */
[----:B------:R1:W-:Y:S01]  /*1d320*/  MUFU.EX2 R161, R5 ;  /* 0x0000000500a17308 */ /* 0x0003e20000000800 */
[----:B------:R-:W-:Y:S01]  /*1d330*/  FMNMX.FTZ R4, R11, R6, !PT ;  /* 0x000000060b047209 */ /* 0x000fe20007810000 */
[----:B------:R-:W2:Y:S03]  /*1d340*/  SHFL.BFLY PT, R7, R3, 0x1, 0x1f ;  /* 0x0c201f0003077f89 */ /* 0x000ea600000e0000 */
[----:B------:R-:W-:Y:S01]  /*1d350*/  FMNMX.FTZ R4, R14, R4, !PT ;  /* 0x000000040e047209 */ /* 0x000fe20007810000 */
[----:B-1----:R-:W-:Y:S01]  /*1d360*/  FFMA.FTZ R5, R165, c[0x0][0x2d0], -R47 ;  /* 0x0000b400a5057a23 */ /* 0x002fe2000001082f */
[----:B--2---:R-:W-:Y:S01]  /*1d370*/  FMNMX.FTZ R108, R3, R7, !PT ;  /* 0x00000007036c7209 */ /* 0x004fe20007810000 */
[--C-:B------:R-:W-:Y:S02]  /*1d380*/  FFMA.FTZ R3, R166, c[0x0][0x2d0], -R68.reuse ;  /* 0x0000b400a6037a23 */ /* 0x100fe40000010844 */
[----:B------:R1:W2:Y:S01]  /*1d390*/  MUFU.EX2 R74, R5 ;  /* 0x00000005004a7308 */ /* 0x0002a20000000800 */
[----:B------:R-:W-:Y:S09]  /*1d3a0*/  FSETP.NEU.FTZ.AND P0, PT, R108, -INF , PT ;  /* 0xff8000006c00780b */ /* 0x000ff20003f1d000 */
[----:B------:R3:W-:Y:S01]  /*1d3b0*/  MUFU.EX2 R250, R3 ;  /* 0x0000000300fa7308 */ /* 0x0007e20000000800 */
[--C-:B-1----:R-:W-:Y:S01]  /*1d3c0*/  FFMA.FTZ R5, R34, c[0x0][0x2d0], -R68.reuse ;  /* 0x0000b40022057a23 */ /* 0x102fe20000010844 */
[----:B--2---:R-:W-:Y:S08]  /*1d3d0*/  F2FP.PACK_AB R50, R74, R161 ;  /* 0x000000a14a32723e */ /* 0x004ff000000000ff */
[----:B------:R1:W-:Y:S01]  /*1d3e0*/  MUFU.EX2 R252, R5 ;  /* 0x0000000500fc7308 */ /* 0x0003e20000000800 */
[----:B---3--:R-:W-:Y:S05]  /*1d3f0*/  FMUL.FTZ R3, R108, c[0x0][0x2d0] ;  /* 0x0000b4006c037a20 */ /* 0x008fea0000410000 */
[----:B------:R-:W-:Y:S05]  /*1d400*/  FSEL R69, R3, RZ, P0 ;  /* 0x000000ff03457208 */ /* 0x000fea0000000000 */
[--C-:B------:R-:W-:Y:S02]  /*1d410*/  FFMA.FTZ R2, R13, c[0x0][0x2d0], -R69.reuse ;  /* 0x0000b4000d027a23 */ /* 0x100fe40000010845 */
[----:B------:R-:W-:Y:S02]  /*1d420*/  FFMA.FTZ R16, R28, c[0x0][0x2d0], -R69 ;  /* 0x0000b4001c107a23 */ /* 0x000fe40000010845 */
[----:B------:R2:W-:Y:S01]  /*1d430*/  MUFU.EX2 R241, R2 ;  /* 0x0000000200f17308 */ /* 0x0005e20000000800 */
[--C-:B------:R-:W-:Y:S01]  /*1d440*/  FFMA.FTZ R28, R177, c[0x0][0x2d0], -R47.reuse ;  /* 0x0000b400b11c7a23 */ /* 0x100fe2000001082f */
[----:B-1----:R-:W-:Y:S01]  /*1d450*/  FMNMX.FTZ R5, R15, R4, !PT ;  /* 0x000000040f057209 */ /* 0x002fe20007810000 */
[--C-:B------:R-:W-:Y:S02]  /*1d460*/  FFMA.FTZ R4, R36, c[0x0][0x2d0], -R68.reuse ;  /* 0x0000b40024047a23 */ /* 0x100fe40000010844 */
[----:B------:R-:W-:Y:S01]  /*1d470*/  LDSM.16.MT88.4 R36, [R209] ;  /* 0x00000000d124783b */ /* 0x000fe20000004200 */
[----:B------:R-:W-:Y:S04]  /*1d480*/  FMNMX.FTZ R5, R60, R5, !PT ;  /* 0x000000053c057209 */ /* 0x000fe80007810000 */
[----:B------:R1:W3:Y:S01]  /*1d490*/  MUFU.EX2 R251, R4 ;  /* 0x0000000400fb7308 */ /* 0x0002e20000000800 */
[----:B------:R-:W-:Y:S04]  /*1d4a0*/  FMNMX.FTZ R5, R61, R5, !PT ;  /* 0x000000053d057209 */ /* 0x000fe80007810000 */
[----:B------:R-:W-:Y:S05]  /*1d4b0*/  FMNMX.FTZ R5, R64, R5, !PT ;  /* 0x0000000540057209 */ /* 0x000fea0007810000 */
[----:B------:R-:W-:Y:S01]  /*1d4c0*/  MUFU.EX2 R232, R16 ;  /* 0x0000001000e87308 */ /* 0x000fe20000000800 */
[----:B------:R-:W-:Y:S01]  /*1d4d0*/  FMNMX.FTZ R5, R65, R5, !PT ;  /* 0x0000000541057209 */ /* 0x000fe20007810000 */
[----:B--2---:R-:W-:Y:S03]  /*1d4e0*/  FFMA.FTZ R2, R168, c[0x0][0x2d0], -R47 ;  /* 0x0000b400a8027a23 */ /* 0x004fe6000001082f */
[----:B------:R-:W-:Y:S04]  /*1d4f0*/  FMNMX.FTZ R5, R72, R5, !PT ;  /* 0x0000000548057209 */ /* 0x000fe80007810000 */
[----:B------:R-:W-:Y:S01]  /*1d500*/  FMNMX.FTZ R3, R73, R5, !PT ;  /* 0x0000000549037209 */ /* 0x000fe20007810000 */
[----:B------:R-:W-:Y:S03]  /*1d510*/  MUFU.EX2 R238, R2 ;  /* 0x0000000200ee7308 */ /* 0x000fe60000000800 */
[----:B------:R-:W-:Y:S01]  /*1d520*/  FMNMX.FTZ R3, R76, R3, !PT ;  /* 0x000000034c037209 */ /* 0x000fe20007810000 */
[--C-:B-1----:R-:W-:Y:S01]  /*1d530*/  FFMA.FTZ R4, R167, c[0x0][0x2d0], -R68.reuse ;  /* 0x0000b400a7047a23 */ /* 0x102fe20000010844 */
[----:B---3--:R-:W-:Y:S05]  /*1d540*/  F2FP.PACK_AB R49, R251, R252 ;  /* 0x000000fcfb31723e */ /* 0x008fea00000000ff */
[----:B------:R1:W2:Y:S10]  /*1d550*/  MUFU.EX2 R249, R4 ;  /* 0x0000000400f97308 */ /* 0x0002b40000000800 */
[----:B------:R-:W-:Y:S01]  /*1d560*/  MUFU.EX2 R229, R28 ;  /* 0x0000001c00e57308 */ /* 0x000fe20000000800 */
[--C-:B-1----:R-:W-:Y:S01]  /*1d570*/  FFMA.FTZ R4, R8, c[0x0][0x2d0], -R69.reuse ;  /* 0x0000b40008047a23 */ /* 0x102fe20000010845 */
[----:B--2---:R-:W-:Y:S01]  /*1d580*/  F2FP.PACK_AB R51, R249, R250 ;  /* 0x000000faf933723e */ /* 0x004fe200000000ff */
[----:B------:R-:W-:Y:S07]  /*1d590*/  FFMA.FTZ R8, R24, c[0x0][0x2d0], -R69 ;  /* 0x0000b40018087a23 */ /* 0x000fee0000010845 */
[----:B------:R1:W-:Y:S01]  /*1d5a0*/  MUFU.EX2 R248, R4 ;  /* 0x0000000400f87308 */ /* 0x0003e20000000800 */
[----:B------:R-:W-:Y:S09]  /*1d5b0*/  FFMA.FTZ R24, R176, c[0x0][0x2d0], -R47 ;  /* 0x0000b400b0187a23 */ /* 0x000ff2000001082f */
[----:B------:R-:W-:Y:S10]  /*1d5c0*/  MUFU.EX2 R234, R8 ;  /* 0x0000000800ea7308 */ /* 0x000ff40000000800 */
[----:B------:R-:W-:Y:S01]  /*1d5d0*/  MUFU.EX2 R230, R24 ;  /* 0x0000001800e67308 */ /* 0x000fe20000000800 */
[----:B-1----:R-:W-:Y:S01]  /*1d5e0*/  FMNMX.FTZ R4, R77, R3, !PT ;  /* 0x000000034d047209 */ /* 0x002fe20007810000 */
[--C-:B------:R-:W-:Y:S03]  /*1d5f0*/  FFMA.FTZ R3, R9, c[0x0][0x2d0], -R69.reuse ;  /* 0x0000b40009037a23 */ /* 0x100fe60000010845 */
[----:B------:R-:W-:Y:S05]  /*1d600*/  FMNMX.FTZ R4, R115, R4, !PT ;  /* 0x0000000473047209 */ /* 0x000fea0007810000 */
[----:B------:R1:W2:Y:S02]  /*1d610*/  MUFU.EX2 R247, R3 ;  /* 0x0000000300f77308 */ /* 0x0002a40000000800 */
[----:B-1----:R-:W-:Y:S02]  /*1d620*/  FMNMX.FTZ R3, R158, R4, !PT ;  /* 0x000000049e037209 */ /* 0x002fe40007810000 */
[----:B--2---:R-:W-:Y:S02]  /*1d630*/  F2FP.PACK_AB R52, R247, R248 ;  /* 0x000000f8f734723e */ /* 0x004fe400000000ff */
[----:B------:R-:W-:Y:S01]  /*1d640*/  FMNMX.FTZ R4, R159, R3, !PT ;  /* 0x000000039f047209 */ /* 0x000fe20007810000 */
[--C-:B------:R-:W-:Y:S02]  /*1d650*/  FFMA.FTZ R3, R12, c[0x0][0x2d0], -R69.reuse ;  /* 0x0000b4000c037a23 */ /* 0x100fe40000010845 */
[----:B------:R-:W-:Y:S01]  /*1d660*/  FFMA.FTZ R12, R25, c[0x0][0x2d0], -R69 ;  /* 0x0000b400190c7a23 */ /* 0x000fe20000010845 */
[----:B------:R-:W-:Y:S01]  /*1d670*/  FMNMX.FTZ R4, R160, R4, !PT ;  /* 0x00000004a0047209 */ /* 0x000fe20007810000 */
[----:B------:R1:W2:Y:S03]  /*1d680*/  MUFU.EX2 R245, R3 ;  /* 0x0000000300f57308 */ /* 0x0002a60000000800 */
[----:B------:R-:W-:Y:S01]  /*1d690*/  FMNMX.FTZ R0, R157, R4, !PT ;  /* 0x000000049d007209 */ /* 0x000fe20007810000 */
[--C-:B------:R-:W-:Y:S03]  /*1d6a0*/  FFMA.FTZ R4, R171, c[0x0][0x2d0], -R47.reuse ;  /* 0x0000b400ab047a23 */ /* 0x100fe6000001082f */
[----:B------:R-:W-:Y:S03]  /*1d6b0*/  FMNMX.FTZ R0, R156, R0, !PT ;  /* 0x000000009c007209 */ /* 0x000fe60007810000 */
[----:B------:R-:W-:Y:S01]  /*1d6c0*/  MUFU.EX2 R243, R4 ;  /* 0x0000000400f37308 */ /* 0x000fe20000000800 */
[----:B------:R-:W-:Y:S04]  /*1d6d0*/  FMNMX.FTZ R0, R75, R0, !PT ;  /* 0x000000004b007209 */ /* 0x000fe80007810000 */
[----:B------:R-:W-:Y:S05]  /*1d6e0*/  FMNMX.FTZ R0, R46, R0, !PT ;  /* 0x000000002e007209 */ /* 0x000fea0007810000 */
[----:B------:R-:W-:Y:S01]  /*1d6f0*/  MUFU.EX2 R233, R12 ;  /* 0x0000000c00e97308 */ /* 0x000fe20000000800 */
[----:B------:R-:W3:Y:S01]  /*1d700*/  SHFL.BFLY PT, R2, R0, 0x2, 0x1f ;  /* 0x0c401f0000027f89 */ /* 0x000ee200000e0000 */
[--C-:B-1----:R-:W-:Y:S01]  /*1d710*/  FFMA.FTZ R3, R173, c[0x0][0x2d0], -R47.reuse ;  /* 0x0000b400ad037a23 */ /* 0x102fe2000001082f */
[----:B--2---:R-:W-:Y:S07]  /*1d720*/  F2FP.PACK_AB R54, R241, R245 ;  /* 0x000000f5f136723e */ /* 0x004fee00000000ff */
[----:B------:R1:W-:Y:S02]  /*1d730*/  MUFU.EX2 R246, R3 ;  /* 0x0000000300f67308 */ /* 0x0003e40000000800 */
[--C-:B-1----:R-:W-:Y:S08]  /*1d740*/  FFMA.FTZ R3, R170, c[0x0][0x2d0], -R68.reuse ;  /* 0x0000b400aa037a23 */ /* 0x102ff00000010844 */
[----:B------:R1:W-:Y:S02]  /*1d750*/  MUFU.EX2 R239, R3 ;  /* 0x0000000300ef7308 */ /* 0x0003e40000000800 */
[--C-:B-1----:R-:W-:Y:S08]  /*1d760*/  FFMA.FTZ R3, R169, c[0x0][0x2d0], -R68.reuse ;  /* 0x0000b400a9037a23 */ /* 0x102ff00000010844 */
[----:B------:R1:W-:Y:S02]  /*1d770*/  MUFU.EX2 R242, R3 ;  /* 0x0000000300f27308 */ /* 0x0003e40000000800 */
[----:B-1----:R-:W-:Y:S08]  /*1d780*/  FFMA.FTZ R3, R172, c[0x0][0x2d0], -R47 ;  /* 0x0000b400ac037a23 */ /* 0x002ff0000001082f */
[----:B------:R3:W-:Y:S02]  /*1d790*/  MUFU.EX2 R244, R3 ;  /* 0x0000000300f47308 */ /* 0x0007e40000000800 */
[----:B---3--:R-:W-:Y:S01]  /*1d7a0*/  FMNMX.FTZ R3, R0, R2, !PT ;  /* 0x0000000200037209 */ /* 0x008fe20007810000 */
        /* <DEDUP_REMOVED lines=31> */
[C---:B------:R-:W-:Y:S02]  /*1d9a0*/  FMUL.FTZ R7, R44.reuse, R119 ;  /* 0x000000772c077220 */ /* 0x040fe40000410000 */
[C---:B------:R-:W-:Y:S02]  /*1d9b0*/  FMUL.FTZ R18, R44.reuse, R130 ;  /* 0x000000822c127220 */ /* 0x040fe40000410000 */
[C---:B------:R-:W-:Y:S01]  /*1d9c0*/  FMUL.FTZ R19, R44.reuse, R131 ;  /* 0x000000832c137220 */ /* 0x040fe20000410000 */
        /* <DEDUP_REMOVED lines=11> */
[----:B----4-:R-:W-:Y:S02]  /*1da80*/  FFMA.FTZ R4, R175, c[0x0][0x2d0], -R68 ;  /* 0x0000b400af047a23 */ /* 0x010fe40000010844 */
[C---:B------:R-:W-:Y:S02]  /*1da90*/  FMUL.FTZ R24, R2.reuse, R136 ;  /* 0x0000008802187220 */ /* 0x040fe40000410000 */
[C---:B------:R-:W-:Y:S01]  /*1daa0*/  FMUL.FTZ R25, R2.reuse, R137 ;  /* 0x0000008902197220 */ /* 0x040fe20000410000 */
[----:B------:R3:W-:Y:S01]  /*1dab0*/  MUFU.EX2 R236, R4 ;  /* 0x0000000400ec7308 */ /* 0x0007e20000000800 */
[----:B------:R-:W-:Y:S01]  /*1dac0*/  FMUL.FTZ R28, R2, R140 ;  /* 0x0000008c021c7220 */ /* 0x000fe20000410000 */
[----:B------:R-:W4:Y:S01]  /*1dad0*/  LDL.LU R137, [R1+0x8] ;  /* 0x0000080001897983 */ /* 0x000f220000300800 */
[C---:B------:R-:W-:Y:S01]  /*1dae0*/  FMUL.FTZ R86, R44.reuse, R86 ;  /* 0x000000562c567220 */ /* 0x040fe20000410000 */
[----:B-1----:R-:W-:Y:S01]  /*1daf0*/  F2FP.PACK_AB R55, R111, R235 ;  /* 0x000000eb6f37723e */ /* 0x002fe200000000ff */
[----:B------:R-:W-:Y:S01]  /*1db00*/  FMUL.FTZ R5, R45, R117 ;  /* 0x000000752d057220 */ /* 0x000fe20000410000 */
[----:B------:R-:W5:Y:S01]  /*1db10*/  LDL.LU R136, [R1+0x4] ;  /* 0x0000040001887983 */ /* 0x000f620000300800 */
[----:B------:R-:W-:Y:S01]  /*1db20*/  FMUL.FTZ R87, R44, R87 ;  /* 0x000000572c577220 */ /* 0x000fe20000410000 */
[----:B------:R-:W-:Y:S01]  /*1db30*/  MOV R140, R161 ;  /* 0x000000a1008c7202 */ /* 0x000fe20000000f00 */
[C---:B------:R-:W-:Y:S02]  /*1db40*/  FMUL.FTZ R88, R2.reuse, R88 ;  /* 0x0000005802587220 */ /* 0x040fe40000410000 */
[C---:B------:R-:W-:Y:S02]  /*1db50*/  FMUL.FTZ R89, R2.reuse, R89 ;  /* 0x0000005902597220 */ /* 0x040fe40000410000 */
[C---:B------:R-:W-:Y:S02]  /*1db60*/  FMUL.FTZ R92, R2.reuse, R92 ;  /* 0x0000005c025c7220 */ /* 0x040fe40000410000 */
[----:B--2---:R-:W-:Y:S02]  /*1db70*/  FFMA.FTZ R0, R11, c[0x0][0x2d0], -R70 ;  /* 0x0000b4000b007a23 */ /* 0x004fe40000010846 */
[----:B------:R-:W-:Y:S02]  /*1db80*/  FMUL.FTZ R93, R2, R93 ;  /* 0x0000005d025d7220 */ /* 0x000fe40000410000 */
[----:B------:R1:W2:Y:S01]  /*1db90*/  MUFU.EX2 R79, R0 ;  /* 0x00000000004f7308 */ /* 0x0002a20000000800 */
[C---:B------:R-:W-:Y:S02]  /*1dba0*/  FMUL.FTZ R98, R44.reuse, R98 ;  /* 0x000000622c627220 */ /* 0x040fe40000410000 */
[----:B------:R-:W-:Y:S02]  /*1dbb0*/  FMUL.FTZ R99, R44, R99 ;  /* 0x000000632c637220 */ /* 0x000fe40000410000 */
[C---:B---3--:R-:W-:Y:S02]  /*1dbc0*/  FMUL.FTZ R4, R45.reuse, R116 ;  /* 0x000000742d047220 */ /* 0x048fe40000410000 */
[C---:B------:R-:W-:Y:S02]  /*1dbd0*/  FMUL.FTZ R100, R2.reuse, R100 ;  /* 0x0000006402647220 */ /* 0x040fe40000410000 */
[----:B------:R-:W-:Y:S02]  /*1dbe0*/  FMUL.FTZ R101, R2, R101 ;  /* 0x0000006502657220 */ /* 0x000fe40000410000 */
[C---:B------:R-:W-:Y:S01]  /*1dbf0*/  FMUL.FTZ R104, R45.reuse, R104 ;  /* 0x000000682d687220 */ /* 0x040fe20000410000 */
[-C--:B------:R-:W-:Y:S05]  /*1dc00*/  HMMA.16816.F32 R4, R48, R20.reuse, R4 ;  /* 0x000000143004723c */ /* 0x080fea0000001804 */
[----:B------:R-:W-:Y:S02]  /*1dc10*/  FMUL.FTZ R105, R45, R105 ;  /* 0x000000692d697220 */ /* 0x000fe40000410000 */
        /* <DEDUP_REMOVED lines=11> */
[----:B------:R-:W2:Y:S01]  /*1dcd0*/  LDL.LU R142, [R1+0xc] ;  /* 0x00000c00018e7983 */ /* 0x000ea20000300800 */
[C---:B------:R-:W-:Y:S02]  /*1dce0*/  FMUL.FTZ R14, R0.reuse, R126 ;  /* 0x0000007e000e7220 */ /* 0x040fe40000410000 */
[C---:B------:R-:W-:Y:S04]  /*1dcf0*/  HMMA.16816.F32 R8, R52.reuse, R20, R8 ;  /* 0x000000143408723c */ /* 0x040fe80000001808 */
[C---:B------:R-:W-:Y:S02]  /*1dd00*/  FMUL.FTZ R15, R0.reuse, R127 ;  /* 0x0000007f000f7220 */ /* 0x040fe40000410000 */
[C---:B------:R-:W-:Y:S01]  /*1dd10*/  FMUL.FTZ R26, R0.reuse, R138 ;  /* 0x0000008a001a7220 */ /* 0x040fe20000410000 */
[----:B------:R-:W-:Y:S01]  /*1dd20*/  MOV R138, R162 ;  /* 0x000000a2008a7202 */ /* 0x000fe20000000f00 */
[----:B------:R-:W-:Y:S03]  /*1dd30*/  FFMA.FTZ R20, R29, c[0x0][0x2d0], -R69 ;  /* 0x0000b4001d147a23 */ /* 0x000fe60000010845 */
[-C--:B------:R-:W-:Y:S01]  /*1dd40*/  HMMA.16816.F32 R12, R52, R22.reuse, R12 ;  /* 0x00000016340c723c */ /* 0x080fe2000000180c */
[----:B------:R1:W3:Y:S02]  /*1dd50*/  MUFU.EX2 R231, R20 ;  /* 0x0000001400e77308 */ /* 0x0002e40000000800 */
[C---:B------:R-:W-:Y:S02]  /*1dd60*/  FMUL.FTZ R27, R0.reuse, R139 ;  /* 0x0000008b001b7220 */ /* 0x040fe40000410000 */
[C---:B------:R-:W-:Y:S02]  /*1dd70*/  FMUL.FTZ R31, R0.reuse, R143 ;  /* 0x0000008f001f7220 */ /* 0x040fe40000410000 */
[----:B------:R-:W-:Y:S01]  /*1dd80*/  FMUL.FTZ R90, R0, R90 ;  /* 0x0000005a005a7220 */ /* 0x000fe20000410000 */
[C---:B------:R-:W-:Y:S04]  /*1dd90*/  HMMA.16816.F32 R16, R48.reuse, R22, R16 ;  /* 0x000000163010723c */ /* 0x040fe80000001810 */
[C---:B------:R-:W-:Y:S02]  /*1dda0*/  FMUL.FTZ R21, R45.reuse, R133 ;  /* 0x000000852d157220 */ /* 0x040fe40000410000 */
[----:B------:R-:W-:Y:S01]  /*1ddb0*/  FMUL.FTZ R29, R2, R141 ;  /* 0x0000008d021d7220 */ /* 0x000fe20000410000 */
[----:B------:R-:W-:Y:S01]  /*1ddc0*/  MOV R141, R163 ;  /* 0x000000a3008d7202 */ /* 0x000fe20000000f00 */
[C---:B------:R-:W-:Y:S04]  /*1ddd0*/  FMUL.FTZ R22, R44.reuse, R134 ;  /* 0x000000862c167220 */ /* 0x040fe80000410000 */
[----:B------:R-:W-:Y:S02]  /*1dde0*/  FMUL.FTZ R23, R44, R135 ;  /* 0x000000872c177220 */ /* 0x000fe40000410000 */
[C---:B------:R-:W-:Y:S02]  /*1ddf0*/  FMUL.FTZ R91, R0.reuse, R91 ;  /* 0x0000005b005b7220 */ /* 0x040fe40000410000 */
[C---:B------:R-:W-:Y:S02]  /*1de00*/  FMUL.FTZ R94, R0.reuse, R94 ;  /* 0x0000005e005e7220 */ /* 0x040fe40000410000 */
[----:B-1----:R-:W-:Y:S02]  /*1de10*/  FMUL.FTZ R20, R45, R132 ;  /* 0x000000842d147220 */ /* 0x002fe40000410000 */
[C---:B------:R-:W-:Y:S02]  /*1de20*/  FMUL.FTZ R95, R0.reuse, R95 ;  /* 0x0000005f005f7220 */ /* 0x040fe40000410000 */
[C---:B------:R-:W-:Y:S02]  /*1de30*/  FMUL.FTZ R102, R0.reuse, R102 ;  /* 0x0000006600667220 */ /* 0x040fe40000410000 */
[----:B------:R-:W-:Y:S01]  /*1de40*/  FMUL.FTZ R103, R0, R103 ;  /* 0x0000006700677220 */ /* 0x000fe20000410000 */
[-C--:B------:R-:W-:Y:S08]  /*1de50*/  HMMA.16816.F32 R20, R48, R36.reuse, R20 ;  /* 0x000000243014723c */ /* 0x080ff00000001814 */
[C---:B------:R-:W-:Y:S07]  /*1de60*/  HMMA.16816.F32 R24, R52.reuse, R36, R24 ;  /* 0x000000243418723c */ /* 0x040fee0000001818 */
[----:B------:R-:W-:Y:S01]  /*1de70*/  FFMA.FTZ R36, R179, c[0x0][0x2d0], -R68 ;  /* 0x0000b400b3247a23 */ /* 0x000fe20000010844 */
[-C--:B------:R-:W-:Y:S03]  /*1de80*/  HMMA.16816.F32 R28, R52, R38.reuse, R28 ;  /* 0x00000026341c723c */ /* 0x080fe6000000181c */
[----:B------:R1:W-:Y:S01]  /*1de90*/  MUFU.EX2 R227, R36 ;  /* 0x0000002400e37308 */ /* 0x0003e20000000800 */
[----:B------:R-:W-:Y:S04]  /*1dea0*/  FMUL.FTZ R37, R45, R149 ;  /* 0x000000952d257220 */ /* 0x000fe80000410000 */
[C---:B------:R-:W-:Y:S07]  /*1deb0*/  HMMA.16816.F32 R32, R48.reuse, R38, R32 ;  /* 0x000000263020723c */ /* 0x040fee0000001820 */
[C---:B------:R-:W-:Y:S01]  /*1dec0*/  FMUL.FTZ R38, R44.reuse, R150 ;  /* 0x000000962c267220 */ /* 0x040fe20000410000 */
[-C--:B------:R-:W-:Y:S04]  /*1ded0*/  HMMA.16816.F32 R84, R48, R40.reuse, R84 ;  /* 0x000000283054723c */ /* 0x080fe80000001854 */
[----:B------:R-:W-:Y:S04]  /*1dee0*/  FMUL.FTZ R39, R44, R151 ;  /* 0x000000972c277220 */ /* 0x000fe80000410000 */
[C---:B------:R-:W-:Y:S04]  /*1def0*/  HMMA.16816.F32 R88, R52.reuse, R40, R88 ;  /* 0x000000283458723c */ /* 0x040fe80000001858 */
[----:B-1----:R-:W-:Y:S03]  /*1df00*/  FFMA.FTZ R36, R180, c[0x0][0x2d0], -R47 ;  /* 0x0000b400b4247a23 */ /* 0x002fe6000001082f */
[--C-:B------:R-:W-:Y:S01]  /*1df10*/  FFMA.FTZ R40, R61, c[0x0][0x2d0], -R70.reuse ;  /* 0x0000b4003d287a23 */ /* 0x100fe20000010846 */
[-C--:B------:R-:W-:Y:S01]  /*1df20*/  HMMA.16816.F32 R92, R52, R42.reuse, R92 ;  /* 0x0000002a345c723c */ /* 0x080fe2000000185c */
[----:B------:R1:W-:Y:S03]  /*1df30*/  MUFU.EX2 R226, R36 ;  /* 0x0000002400e27308 */ /* 0x0003e60000000800 */
[----:B------:R-:W-:Y:S04]  /*1df40*/  FMUL.FTZ R41, R2, R153 ;  /* 0x0000009902297220 */ /* 0x000fe80000410000 */
[C---:B------:R-:W-:Y:S07]  /*1df50*/  HMMA.16816.F32 R96, R48.reuse, R42, R96 ;  /* 0x0000002a3060723c */ /* 0x040fee0000001860 */
[----:B------:R-:W-:Y:S02]  /*1df60*/  FFMA.FTZ R42, R64, c[0x0][0x2d0], -R70 ;  /* 0x0000b400402a7a23 */ /* 0x000fe40000010846 */
[C---:B------:R-:W-:Y:S02]  /*1df70*/  FMUL.FTZ R43, R0.reuse, R155 ;  /* 0x0000009b002b7220 */ /* 0x040fe40000410000 */
[----:B------:R3:W-:Y:S01]  /*1df80*/  MUFU.EX2 R180, R42 ;  /* 0x0000002a00b47308 */ /* 0x0007e20000000800 */
[----:B------:R-:W-:Y:S02]  /*1df90*/  FFMA.FTZ R64, R67, c[0x0][0x2d0], -R69 ;  /* 0x0000b40043407a23 */ /* 0x000fe40000010845 */
[----:B-1----:R-:W-:Y:S07]  /*1dfa0*/  FFMA.FTZ R36, R181, c[0x0][0x2d0], -R47 ;  /* 0x0000b400b5247a23 */ /* 0x002fee000001082f */
[----:B------:R1:W-:Y:S10]  /*1dfb0*/  MUFU.EX2 R225, R36 ;  /* 0x0000002400e17308 */ /* 0x0003f40000000800 */
[----:B------:R-:W-:Y:S01]  /*1dfc0*/  MUFU.EX2 R178, R64 ;  /* 0x0000004000b27308 */ /* 0x000fe20000000800 */
[----:B---3--:R-:W-:Y:S02]  /*1dfd0*/  FMUL.FTZ R42, R0, R154 ;  /* 0x0000009a002a7220 */ /* 0x008fe40000410000 */
[----:B-1----:R-:W-:Y:S07]  /*1dfe0*/  FFMA.FTZ R36, R182, c[0x0][0x2d0], -R68 ;  /* 0x0000b400b6247a23 */ /* 0x002fee0000010844 */
[----:B------:R1:W-:Y:S10]  /*1dff0*/  MUFU.EX2 R182, R40 ;  /* 0x0000002800b67308 */ /* 0x0003f40000000800 */
[----:B------:R3:W-:Y:S01]  /*1e000*/  MUFU.EX2 R224, R36 ;  /* 0x0000002400e07308 */ /* 0x0007e20000000800 */
[----:B-1----:R-:W-:Y:S02]  /*1e010*/  FMUL.FTZ R40, R2, R152 ;  /* 0x0000009802287220 */ /* 0x002fe40000410000 */
[--C-:B---3--:R-:W-:Y:S02]  /*1e020*/  FFMA.FTZ R36, R60, c[0x0][0x2d0], -R70.reuse ;  /* 0x0000b4003c247a23 */ /* 0x108fe40000010846 */
[----:B------:R-:W1:Y:S05]  /*1e030*/  LDSM.16.MT88.4 R60, [R205+0x800] ;  /* 0x00080000cd3c783b */ /* 0x000e6a0000004200 */
[----:B------:R3:W1:Y:S02]  /*1e040*/  MUFU.EX2 R223, R36 ;  /* 0x0000002400df7308 */ /* 0x0006640000000800 */
[----:B---3--:R-:W-:Y:S07]  /*1e050*/  FMUL.FTZ R36, R45, R148 ;  /* 0x000000942d247220 */ /* 0x008fee0000410000 */
[-C--:B------:R-:W-:Y:S08]  /*1e060*/  HMMA.16816.F32 R36, R48, R56.reuse, R36 ;  /* 0x000000383024723c */ /* 0x080ff00000001824 */
[C---:B------:R-:W-:Y:S07]  /*1e070*/  HMMA.16816.F32 R100, R52.reuse, R56, R100 ;  /* 0x000000383464723c */ /* 0x040fee0000001864 */
[----:B------:R-:W-:Y:S01]  /*1e080*/  FFMA.FTZ R56, R65, c[0x0][0x2d0], -R70 ;  /* 0x0000b40041387a23 */ /* 0x000fe20000010846 */
[-C--:B------:R-:W-:Y:S03]  /*1e090*/  HMMA.16816.F32 R40, R52, R58.reuse, R40 ;  /* 0x0000003a3428723c */ /* 0x080fe60000001828 */
[----:B------:R3:W3:Y:S04]  /*1e0a0*/  MUFU.EX2 R179, R56 ;  /* 0x0000003800b37308 */ /* 0x0006e80000000800 */
[--C-:B------:R-:W-:Y:S01]  /*1e0b0*/  FFMA.FTZ R52, R183, c[0x0][0x2d0], -R68.reuse ;  /* 0x0000b400b7347a23 */ /* 0x100fe20000010844 */
[----:B------:R-:W-:Y:S04]  /*1e0c0*/  HMMA.16816.F32 R104, R48, R58, R104 ;  /* 0x0000003a3068723c */ /* 0x000fe80000001868 */
[----:B------:R-:W-:Y:S01]  /*1e0d0*/  F2FP.PACK_AB R54, R231, R232 ;  /* 0x000000e8e736723e */ /* 0x000fe200000000ff */
[----:B------:R4:W-:Y:S01]  /*1e0e0*/  MUFU.EX2 R181, R52 ;  /* 0x0000003400b57308 */ /* 0x0009e20000000800 */
[----:B-1----:R-:W-:Y:S02]  /*1e0f0*/  F2FP.PACK_AB R53, R182, R223 ;  /* 0x000000dfb635723e */ /* 0x002fe400000000ff */
[----:B------:R-:W-:Y:S04]  /*1e100*/  F2FP.PACK_AB R48, R246, R238 ;  /* 0x000000eef630723e */ /* 0x000fe800000000ff */
[----:B------:R-:W-:Y:S02]  /*1e110*/  F2FP.PACK_AB R49, R242, R239 ;  /* 0x000000eff231723e */ /* 0x000fe400000000ff */
[----:B------:R-:W-:Y:S02]  /*1e120*/  F2FP.PACK_AB R50, R243, R244 ;  /* 0x000000f4f332723e */ /* 0x000fe400000000ff */
[----:B------:R-:W-:Y:S02]  /*1e130*/  F2FP.PACK_AB R51, R236, R237 ;  /* 0x000000edec33723e */ /* 0x000fe400000000ff */
[----:B------:R-:W-:Y:S01]  /*1e140*/  MOV R183, R74 ;  /* 0x0000004a00b77202 */ /* 0x000fe20000000f00 */
[----:B---3--:R-:W1:Y:S01]  /*1e150*/  LDSM.16.MT88.4 R56, [R209+0x800] ;  /* 0x00080000d138783b */ /* 0x008e620000004200 */
[----:B------:R-:W-:Y:S03]  /*1e160*/  F2FP.PACK_AB R55, R179, R180 ;  /* 0x000000b4b337723e */ /* 0x000fe600000000ff */
[-C--:B------:R-:W-:Y:S03]  /*1e170*/  HMMA.16816.F32 R4, R48, R60.reuse, R4 ;  /* 0x0000003c3004723c */ /* 0x080fe60000001804 */
[--C-:B----4-:R-:W-:Y:S02]  /*1e180*/  FFMA.FTZ R52, R66, c[0x0][0x2d0], -R69.reuse ;  /* 0x0000b40042347a23 */ /* 0x110fe40000010845 */
[----:B------:R-:W3:Y:S02]  /*1e190*/  LDSM.16.MT88.4 R64, [R206+0x800] ;  /* 0x00080000ce40783b */ /* 0x000ee40000004200 */
[----:B------:R4:W-:Y:S02]  /*1e1a0*/  MUFU.EX2 R176, R52 ;  /* 0x0000003400b07308 */ /* 0x0009e40000000800 */
[----:B----4-:R-:W-:Y:S07]  /*1e1b0*/  F2FP.PACK_AB R52, R233, R234 ;  /* 0x000000eae934723e */ /* 0x010fee00000000ff */
[C---:B------:R-:W-:Y:S07]  /*1e1c0*/  HMMA.16816.F32 R8, R52.reuse, R60, R8 ;  /* 0x0000003c3408723c */ /* 0x040fee0000001808 */
[--C-:B------:R-:W-:Y:S01]  /*1e1d0*/  FFMA.FTZ R60, R71, c[0x0][0x2d0], -R69.reuse ;  /* 0x0000b400473c7a23 */ /* 0x100fe20000010845 */
[-C--:B------:R-:W-:Y:S03]  /*1e1e0*/  HMMA.16816.F32 R12, R52, R62.reuse, R12 ;  /* 0x0000003e340c723c */ /* 0x080fe6000000180c */
[----:B------:R4:W-:Y:S05]  /*1e1f0*/  MUFU.EX2 R175, R60 ;  /* 0x0000003c00af7308 */ /* 0x0009ea0000000800 */
[C---:B------:R-:W-:Y:S08]  /*1e200*/  HMMA.16816.F32 R16, R48.reuse, R62, R16 ;  /* 0x0000003e3010723c */ /* 0x040ff00000001810 */
[-C--:B-1----:R-:W-:Y:S08]  /*1e210*/  HMMA.16816.F32 R20, R48, R56.reuse, R20 ;  /* 0x000000383014723c */ /* 0x082ff00000001814 */
[C---:B------:R-:W-:Y:S04]  /*1e220*/  HMMA.16816.F32 R24, R52.reuse, R56, R24 ;  /* 0x000000383418723c */ /* 0x040fe80000001818 */
[----:B----4-:R-:W-:Y:S03]  /*1e230*/  FFMA.FTZ R60, R80, c[0x0][0x2d0], -R69 ;  /* 0x0000b400503c7a23 */ /* 0x010fe60000010845 */
[----:B------:R-:W-:Y:S01]  /*1e240*/  FFMA.FTZ R56, R186, c[0x0][0x2d0], -R68 ;  /* 0x0000b400ba387a23 */ /* 0x000fe20000010844 */
[-C--:B------:R-:W-:Y:S01]  /*1e250*/  HMMA.16816.F32 R28, R52, R58.reuse, R28 ;  /* 0x0000003a341c723c */ /* 0x080fe2000000181c */
[----:B------:R1:W4:Y:S07]  /*1e260*/  MUFU.EX2 R177, R60 ;  /* 0x0000003c00b17308 */ /* 0x00032e0000000800 */
[C---:B------:R-:W-:Y:S03]  /*1e270*/  HMMA.16816.F32 R32, R48.reuse, R58, R32 ;  /* 0x0000003a3020723c */ /* 0x040fe60000001820 */
[----:B------:R2:W-:Y:S05]  /*1e280*/  MUFU.EX2 R170, R56 ;  /* 0x0000003800aa7308 */ /* 0x0005ea0000000800 */
[-C--:B---3--:R-:W-:Y:S08]  /*1e290*/  HMMA.16816.F32 R84, R48, R64.reuse, R84 ;  /* 0x000000403054723c */ /* 0x088ff00000001854 */
[C---:B------:R-:W-:Y:S04]  /*1e2a0*/  HMMA.16816.F32 R88, R52.reuse, R64, R88 ;  /* 0x000000403458723c */ /* 0x040fe80000001858 */
[--C-:B-1----:R-:W-:Y:S02]  /*1e2b0*/  FFMA.FTZ R60, R184, c[0x0][0x2d0], -R47.reuse ;  /* 0x0000b400b83c7a23 */ /* 0x102fe4000001082f */
[----:B------:R-:W3:Y:S01]  /*1e2c0*/  LDL.LU R184, [R1+0x10] ;  /* 0x0000100001b87983 */ /* 0x000ee20000300800 */
[----:B------:R-:W-:Y:S01]  /*1e2d0*/  FFMA.FTZ R64, R73, c[0x0][0x2d0], -R70 ;  /* 0x0000b40049407a23 */ /* 0x000fe20000010846 */
[-C--:B------:R-:W-:Y:S01]  /*1e2e0*/  HMMA.16816.F32 R92, R52, R66.reuse, R92 ;  /* 0x00000042345c723c */ /* 0x080fe2000000185c */
[----:B------:R1:W-:Y:S03]  /*1e2f0*/  MUFU.EX2 R173, R60 ;  /* 0x0000003c00ad7308 */ /* 0x0003e60000000800 */
[----:B--2---:R-:W-:Y:S04]  /*1e300*/  FFMA.FTZ R56, R187, c[0x0][0x2d0], -R68 ;  /* 0x0000b400bb387a23 */ /* 0x004fe80000010844 */
[C---:B------:R-:W-:Y:S03]  /*1e310*/  HMMA.16816.F32 R96, R48.reuse, R66, R96 ;  /* 0x000000423060723c */ /* 0x040fe60000001860 */
[----:B------:R2:W-:Y:S10]  /*1e320*/  MUFU.EX2 R172, R56 ;  /* 0x0000003800ac7308 */ /* 0x0005f40000000800 */
        /* <DEDUP_REMOVED lines=8> */
[----:B--2---:R-:W-:Y:S08]  /*1e3b0*/  FFMA.FTZ R56, R189, c[0x0][0x2d0], -R47 ;  /* 0x0000b400bd387a23 */ /* 0x004ff0000001082f */
[----:B------:R2:W-:Y:S01]  /*1e3c0*/  MUFU.EX2 R171, R56 ;  /* 0x0000003800ab7308 */ /* 0x0005e20000000800 */
[--C-:B----4-:R-:W-:Y:S09]  /*1e3d0*/  FFMA.FTZ R64, R82, c[0x0][0x2d0], -R69.reuse ;  /* 0x0000b40052407a23 */ /* 0x110ff20000010845 */
[----:B------:R4:W-:Y:S01]  /*1e3e0*/  MUFU.EX2 R165, R64 ;  /* 0x0000004000a57308 */ /* 0x0009e20000000800 */
[----:B--2---:R-:W-:Y:S01]  /*1e3f0*/  FFMA.FTZ R56, R190, c[0x0][0x2d0], -R68 ;  /* 0x0000b400be387a23 */ /* 0x004fe20000010844 */
[-C--:B-1----:R-:W-:Y:S08]  /*1e400*/  HMMA.16816.F32 R36, R48, R60.reuse, R36 ;  /* 0x0000003c3024723c */ /* 0x082ff00000001824 */
[----:B------:R1:W-:Y:S01]  /*1e410*/  MUFU.EX2 R168, R56 ;  /* 0x0000003800a87308 */ /* 0x0003e20000000800 */
[C---:B------:R-:W-:Y:S01]  /*1e420*/  HMMA.16816.F32 R100, R52.reuse, R60, R100 ;  /* 0x0000003c3464723c */ /* 0x040fe20000001864 */
[----:B----4-:R-:W-:Y:S06]  /*1e430*/  LDSM.16.MT88.4 R64, [R206+0x1000] ;  /* 0x00100000ce40783b */ /* 0x010fec0000004200 */
[----:B------:R-:W-:Y:S01]  /*1e440*/  FFMA.FTZ R60, R77, c[0x0][0x2d0], -R70 ;  /* 0x0000b4004d3c7a23 */ /* 0x000fe20000010846 */
[-C--:B------:R-:W-:Y:S03]  /*1e450*/  HMMA.16816.F32 R40, R52, R62.reuse, R40 ;  /* 0x0000003e3428723c */ /* 0x080fe60000001828 */
[----:B------:R-:W2:Y:S04]  /*1e460*/  MUFU.EX2 R166, R60 ;  /* 0x0000003c00a67308 */ /* 0x000ea80000000800 */
[----:B------:R-:W-:Y:S01]  /*1e470*/  FFMA.FTZ R52, R191, c[0x0][0x2d0], -R68 ;  /* 0x0000b400bf347a23 */ /* 0x000fe20000010844 */
[----:B------:R-:W-:Y:S04]  /*1e480*/  HMMA.16816.F32 R104, R48, R62, R104 ;  /* 0x0000003e3068723c */ /* 0x000fe80000001868 */
[----:B-1----:R-:W-:Y:S01]  /*1e490*/  FFMA.FTZ R56, R72, c[0x0][0x2d0], -R70 ;  /* 0x0000b40048387a23 */ /* 0x002fe20000010846 */
[----:B------:R1:W-:Y:S01]  /*1e4a0*/  MUFU.EX2 R167, R52 ;  /* 0x0000003400a77308 */ /* 0x0003e20000000800 */
[----:B------:R-:W-:Y:S02]  /*1e4b0*/  F2FP.PACK_AB R54, R177, R175 ;  /* 0x000000afb136723e */ /* 0x000fe400000000ff */
[----:B------:R-:W-:Y:S04]  /*1e4c0*/  F2FP.PACK_AB R48, R229, R230 ;  /* 0x000000e6e530723e */ /* 0x000fe800000000ff */
[----:B------:R-:W-:Y:S02]  /*1e4d0*/  F2FP.PACK_AB R49, R227, R228 ;  /* 0x000000e4e331723e */ /* 0x000fe400000000ff */
[----:B------:R-:W-:Y:S01]  /*1e4e0*/  F2FP.PACK_AB R50, R225, R226 ;  /* 0x000000e2e132723e */ /* 0x000fe200000000ff */
[----:B------:R4:W4:Y:S01]  /*1e4f0*/  MUFU.EX2 R151, R56 ;  /* 0x0000003800977308 */ /* 0x0009220000000800 */
[----:B------:R-:W-:Y:S02]  /*1e500*/  F2FP.PACK_AB R51, R181, R224 ;  /* 0x000000e0b533723e */ /* 0x000fe400000000ff */
[----:B--2---:R-:W-:Y:S01]  /*1e510*/  F2FP.PACK_AB R55, R166, R149 ;  /* 0x00000095a637723e */ /* 0x004fe200000000ff */
[----:B------:R-:W-:Y:S01]  /*1e520*/  LDSM.16.MT88.4 R60, [R209+0x1000] ;  /* 0x00100000d13c783b */ /* 0x000fe20000004200 */
[--C-:B-1----:R-:W-:Y:S05]  /*1e530*/  FFMA.FTZ R52, R81, c[0x0][0x2d0], -R69.reuse ;  /* 0x0000b40051347a23 */ /* 0x102fea0000010845 */
[----:B------:R1:W2:Y:S02]  /*1e540*/  MUFU.EX2 R148, R52 ;  /* 0x0000003400947308 */ /* 0x0002a40000000800 */
[----:B----4-:R-:W4:Y:S01]  /*1e550*/  LDSM.16.MT88.4 R56, [R205+0x1000] ;  /* 0x00100000cd38783b */ /* 0x010f220000004200 */
[----:B------:R-:W-:Y:S02]  /*1e560*/  F2FP.PACK_AB R53, R150, R151 ;  /* 0x000000979635723e */ /* 0x000fe400000000ff */
[----:B-1----:R-:W-:Y:S01]  /*1e570*/  F2FP.PACK_AB R52, R178, R176 ;  /* 0x000000b0b234723e */ /* 0x002fe200000000ff */
[-C--:B----4-:R-:W-:Y:S08]  /*1e580*/  HMMA.16816.F32 R4, R48, R56.reuse, R4 ;  /* 0x000000383004723c */ /* 0x090ff00000001804 */
        /* <DEDUP_REMOVED lines=10> */
[----:B------:R1:W4:Y:S07]  /*1e630*/  MUFU.EX2 R163, R56 ;  /* 0x0000003800a37308 */ /* 0x00032e0000000800 */
        /* <DEDUP_REMOVED lines=10> */
[----:B------:R2:W-:Y:S01]  /*1e6e0*/  MUFU.EX2 R112, R60 ;  /* 0x0000003c00707308 */ /* 0x0005e20000000800 */
[--C-:B-1----:R-:W-:Y:S02]  /*1e6f0*/  FFMA.FTZ R56, R194, c[0x0][0x2d0], -R47.reuse ;  /* 0x0000b400c2387a23 */ /* 0x102fe4000001082f */
[----:B------:R-:W-:Y:S07]  /*1e700*/  FFMA.FTZ R47, R198, c[0x0][0x2d0], -R47 ;  /* 0x0000b400c62f7a23 */ /* 0x000fee000001082f */
[----:B------:R1:W-:Y:S01]  /*1e710*/  MUFU.EX2 R162, R56 ;  /* 0x0000003800a27308 */ /* 0x0003e20000000800 */
[----:B--2---:R-:W-:Y:S09]  /*1e720*/  LDSM.16.MT88.4 R60, [R205+0x1800] ;  /* 0x00180000cd3c783b */ /* 0x004ff20000004200 */
[----:B------:R2:W-:Y:S01]  /*1e730*/  MUFU.EX2 R83, R47 ;  /* 0x0000002f00537308 */ /* 0x0005e20000000800 */
[--C-:B-1----:R-:W-:Y:S09]  /*1e740*/  FFMA.FTZ R56, R195, c[0x0][0x2d0], -R68.reuse ;  /* 0x0000b400c3387a23 */ /* 0x102ff20000010844 */
[----:B------:R1:W-:Y:S01]  /*1e750*/  MUFU.EX2 R114, R56 ;  /* 0x0000003800727308 */ /* 0x0003e20000000800 */
[--C-:B--2---:R-:W-:Y:S02]  /*1e760*/  FFMA.FTZ R47, R199, c[0x0][0x2d0], -R68.reuse ;  /* 0x0000b400c72f7a23 */ /* 0x104fe40000010844 */
[----:B------:R-:W-:Y:S07]  /*1e770*/  FFMA.FTZ R68, R202, c[0x0][0x2d0], -R68 ;  /* 0x0000b400ca447a23 */ /* 0x000fee0000010844 */
[----:B------:R2:W-:Y:S10]  /*1e780*/  MUFU.EX2 R82, R47 ;  /* 0x0000002f00527308 */ /* 0x0005f40000000800 */
[----:B------:R-:W-:Y:S01]  /*1e790*/  MUFU.EX2 R81, R68 ;  /* 0x0000004400517308 */ /* 0x000fe20000000800 */
[----:B-1----:R-:W1:Y:S01]  /*1e7a0*/  LDSM.16.MT88.4 R56, [R208+0x1000] ;  /* 0x00100000d038783b */ /* 0x002e620000004200 */
[--C-:B--2---:R-:W-:Y:S08]  /*1e7b0*/  FFMA.FTZ R47, R115, c[0x0][0x2d0], -R70.reuse ;  /* 0x0000b400732f7a23 */ /* 0x104ff00000010846 */
[----:B------:R2:W-:Y:S02]  /*1e7c0*/  MUFU.EX2 R74, R47 ;  /* 0x0000002f004a7308 */ /* 0x0005e40000000800 */
[--C-:B--2---:R-:W-:Y:S01]  /*1e7d0*/  FFMA.FTZ R47, R158, c[0x0][0x2d0], -R70.reuse ;  /* 0x0000b4009e2f7a23 */ /* 0x104fe20000010846 */
[-C--:B-1----:R-:W-:Y:S07]  /*1e7e0*/  HMMA.16816.F32 R36, R48, R56.reuse, R36 ;  /* 0x000000383024723c */ /* 0x082fee0000001824 */
[----:B------:R1:W2:Y:S01]  /*1e7f0*/  MUFU.EX2 R73, R47 ;  /* 0x0000002f00497308 */ /* 0x0002a20000000800 */
[C---:B------:R-:W-:Y:S08]  /*1e800*/  HMMA.16816.F32 R100, R52.reuse, R56, R100 ;  /* 0x000000383464723c */ /* 0x040ff00000001864 */
[-C--:B------:R-:W-:Y:S07]  /*1e810*/  HMMA.16816.F32 R40, R52, R58.reuse, R40 ;  /* 0x0000003a3428723c */ /* 0x080fee0000001828 */
[----:B------:R-:W-:Y:S01]  /*1e820*/  F2FP.PACK_AB R52, R165, R148 ;  /* 0x00000094a534723e */ /* 0x000fe200000000ff */
[----:B------:R-:W-:Y:S01]  /*1e830*/  HMMA.16816.F32 R104, R48, R58, R104 ;  /* 0x0000003a3068723c */ /* 0x000fe20000001868 */
[----:B------:R-:W3:Y:S03]  /*1e840*/  LDSM.16.MT88.4 R56, [R209+0x1800] ;  /* 0x00180000d138783b */ /* 0x000ee60000004200 */
[--C-:B-1----:R-:W-:Y:S01]  /*1e850*/  FFMA.FTZ R47, R159, c[0x0][0x2d0], -R70.reuse ;  /* 0x0000b4009f2f7a23 */ /* 0x102fe20000010846 */
[----:B----4-:R-:W-:Y:S02]  /*1e860*/  F2FP.PACK_AB R54, R163, R164 ;  /* 0x000000a4a336723e */ /* 0x010fe400000000ff */
[----:B------:R-:W-:Y:S01]  /*1e870*/  F2FP.PACK_AB R48, R174, R173 ;  /* 0x000000adae30723e */ /* 0x000fe200000000ff */
[----:B------:R1:W-:Y:S01]  /*1e880*/  MUFU.EX2 R72, R47 ;  /* 0x0000002f00487308 */ /* 0x0003e20000000800 */
[----:B------:R-:W-:Y:S03]  /*1e890*/  F2FP.PACK_AB R49, R172, R170 ;  /* 0x000000aaac31723e */ /* 0x000fe600000000ff */
[----:B------:R-:W-:Y:S02]  /*1e8a0*/  F2FP.PACK_AB R50, R171, R169 ;  /* 0x000000a9ab32723e */ /* 0x000fe400000000ff */
[----:B------:R-:W-:Y:S02]  /*1e8b0*/  F2FP.PACK_AB R51, R167, R168 ;  /* 0x000000a8a733723e */ /* 0x000fe400000000ff */
[----:B--2---:R-:W-:Y:S05]  /*1e8c0*/  F2FP.PACK_AB R53, R73, R74 ;  /* 0x0000004a4935723e */ /* 0x004fea00000000ff */
[-C--:B------:R-:W-:Y:S03]  /*1e8d0*/  HMMA.16816.F32 R4, R48, R60.reuse, R4 ;  /* 0x0000003c3004723c */ /* 0x080fe60000001804 */
[--C-:B-1----:R-:W-:Y:S04]  /*1e8e0*/  FFMA.FTZ R47, R160, c[0x0][0x2d0], -R70.reuse ;  /* 0x0000b400a02f7a23 */ /* 0x102fe80000010846 */
[----:B------:R1:W2:Y:S02]  /*1e8f0*/  MUFU.EX2 R71, R47 ;  /* 0x0000002f00477308 */ /* 0x0002a40000000800 */
[--C-:B-1----:R-:W-:Y:S03]  /*1e900*/  FFMA.FTZ R47, R201, c[0x0][0x2d0], -R69.reuse ;  /* 0x0000b400c92f7a23 */ /* 0x102fe60000010845 */
[----:B--2---:R-:W-:Y:S05]  /*1e910*/  F2FP.PACK_AB R55, R71, R72 ;  /* 0x000000484737723e */ /* 0x004fea00000000ff */
[----:B------:R1:W-:Y:S02]  /*1e920*/  MUFU.EX2 R80, R47 ;  /* 0x0000002f00507308 */ /* 0x0003e40000000800 */
        /* <DEDUP_REMOVED lines=23> */
[C---:B------:R-:W-:Y:S08]  /*1eaa0*/  HMMA.16816.F32 R100, R52.reuse, R60, R100 ;  /* 0x0000003c3464723c */ /* 0x040ff00000001864 */
[-C--:B------:R-:W-:Y:S01]  /*1eab0*/  HMMA.16816.F32 R40, R52, R62.reuse, R40 ;  /* 0x0000003e3428723c */ /* 0x080fe20000001828 */
[----:B------:R-:W2:Y:S03]  /*1eac0*/  LDSM.16.MT88.4 R52, [R206+0x2000] ;  /* 0x00200000ce34783b */ /* 0x000ea60000004200 */
[--C-:B-1----:R-:W-:Y:S04]  /*1ead0*/  FFMA.FTZ R47, R156, c[0x0][0x2d0], -R70.reuse ;  /* 0x0000b4009c2f7a23 */ /* 0x102fe80000010846 */
[----:B------:R-:W-:Y:S01]  /*1eae0*/  HMMA.16816.F32 R104, R48, R62, R104 ;  /* 0x0000003e3068723c */ /* 0x000fe20000001868 */
[----:B------:R1:W3:Y:S06]  /*1eaf0*/  MUFU.EX2 R56, R47 ;  /* 0x0000002f00387308 */ /* 0x0002ec0000000800 */
[----:B------:R-:W-:Y:S02]  /*1eb00*/  F2FP.PACK_AB R48, R162, R161 ;  /* 0x000000a1a230723e */ /* 0x000fe400000000ff */
[----:B------:R-:W-:Y:S03]  /*1eb10*/  F2FP.PACK_AB R49, R113, R114 ;  /* 0x000000727131723e */ /* 0x000fe600000000ff */
[----:B------:R-:W-:Y:S02]  /*1eb20*/  F2FP.PACK_AB R50, R83, R112 ;  /* 0x000000705332723e */ /* 0x000fe400000000ff */
[----:B------:R-:W-:Y:S07]  /*1eb30*/  F2FP.PACK_AB R51, R81, R82 ;  /* 0x000000525133723e */ /* 0x000fee00000000ff */
[-C--:B------:R-:W-:Y:S03]  /*1eb40*/  HMMA.16816.F32 R116, R48, R128.reuse, R4 ;  /* 0x000000803074723c */ /* 0x080fe60000001804 */
[--C-:B-1----:R-:W-:Y:S01]  /*1eb50*/  FFMA.FTZ R47, R75, c[0x0][0x2d0], -R70.reuse ;  /* 0x0000b4004b2f7a23 */ /* 0x102fe20000010846 */
[----:B---3--:R-:W-:Y:S01]  /*1eb60*/  F2FP.PACK_AB R153, R56, R68 ;  /* 0x000000443899723e */ /* 0x008fe200000000ff */
[----:B------:R-:W-:Y:S02]  /*1eb70*/  FFMA.FTZ R70, R46, c[0x0][0x2d0], -R70 ;  /* 0x0000b4002e467a23 */ /* 0x000fe40000010846 */
[----:B------:R-:W-:Y:S02]  /*1eb80*/  FFMA.FTZ R4, R45, R137, R138 ;  /* 0x000000892d047223 */ /* 0x000fe4000001008a */
[----:B------:R-:W-:Y:S03]  /*1eb90*/  MUFU.EX2 R46, R70 ;  /* 0x00000046002e7308 */ /* 0x000fe60000000800 */
[----:B-----5:R-:W-:Y:S02]  /*1eba0*/  FFMA.FTZ R6, R44, R136, R252 ;  /* 0x000000882c067223 */ /* 0x020fe400000100fc */
[----:B------:R-:W-:Y:S02]  /*1ebb0*/  FFMA.FTZ R5, R2, R142, R248 ;  /* 0x0000008e02057223 */ /* 0x000fe400000100f8 */
[----:B------:R-:W-:Y:S02]  /*1ebc0*/  FADD.FTZ R4, R141, R4 ;  /* 0x000000048d047221 */ /* 0x000fe40000010000 */
[----:B------:R-:W-:Y:S02]  /*1ebd0*/  FADD.FTZ R2, R251, R6 ;  /* 0x00000006fb027221 */ /* 0x000fe40000010000 */
[----:B------:R-:W-:Y:S01]  /*1ebe0*/  FADD.FTZ R5, R247, R5 ;  /* 0x00000005f7057221 */ /* 0x000fe20000010000 */
[----:B------:R-:W1:Y:S01]  /*1ebf0*/  MUFU.EX2 R47, R47 ;  /* 0x0000002f002f7308 */ /* 0x000e620000000800 */
        /* <DEDUP_REMOVED lines=102> */
.L_x_2575:
[----:B------:R-:W-:Y:S02]  /*1f260*/  MOV R11, 0x1f ;  /* 0x0000001f000b7802 */ /* 0x000fe40000000f00 */
[----:B------:R-:W-:Y:S01]  /*1f270*/  MOV R10, 0xffffffff ;  /* 0xffffffff000a7802 */ /* 0x000fe20000000f00 */
[----:B------:R-:W-:Y:S05]  /*1f280*/  BRA.DIV ~URZ, `(.L_x_2593) ;  /* 0x000052527f007947 */ /* 0x000fea000b800000 */
[----:B------:R-:W3:Y:S04]  /*1f290*/  LDL R0, [R1+0x8] ;  /* 0x0000080001007983 */ /* 0x000ee80000100800 */
[----:B--23--:R1:W2:Y:S02]  /*1f2a0*/  SHFL.BFLY PT, R2, R0, 0x2, 0x1f ;  /* 0x0c401f0000027f89 */ /* 0x00c2a400000e0000 */
.L_x_2679:
        /* <DEDUP_REMOVED lines=19> */
.L_x_2680:
        /* <DEDUP_REMOVED lines=36> */
[C---:B------:R-:W-:Y:S02]  /*1f620*/  FMUL.FTZ R97, R4.reuse, R119 ;  /* 0x0000007704617220 */ /* 0x040fe40000410000 */
[C---:B------:R-:W-:Y:S02]  /*1f630*/  FMUL.FTZ R118, R4.reuse, R86 ;  /* 0x0000005604767220 */ /* 0x040fe40000410000 */
[----:B------:R-:W-:-:S02]  /*1f640*/  FMUL.FTZ R119, R4, R87 ;  /* 0x0000005704777220 */ /* 0x000fc40000410000 */
[C---:B---3--:R-:W-:Y:S02]  /*1f650*/  FMUL.FTZ R54, R2.reuse, R120 ;  /* 0x0000007802367220 */ /* 0x048fe40000410000 */
        /* <DEDUP_REMOVED lines=31> */
[----:B------:R-:W-:Y:S01]  /*1f850*/  FMUL.FTZ R71, R4, R107 ;  /* 0x0000006b04477220 */ /* 0x000fe20000410000 */
[----:B------:R-:W-:Y:S01]  /*1f860*/  @P1 MOV R4, 0x3f317218 ;  /* 0x3f31721800041802 */ /* 0x000fe20000000f00 */
[----:B------:R-:W-:Y:S02]  /*1f870*/  @P2 FMUL.FTZ R9, R9, 0.69314718246459960938 ;  /* 0x3f31721809092820 */ /* 0x000fe40000410000 */
[----:B------:R-:W-:-:S02]  /*1f880*/  @P2 FMUL.FTZ R5, R5, c[0x0][0x2d0] ;  /* 0x0000b40005052a20 */ /* 0x000fc40000410000 */
[----:B------:R-:W-:Y:S02]  /*1f890*/  @P1 FMUL.FTZ R4, R4, c[0x0][0x2d0] ;  /* 0x0000b40004041a20 */ /* 0x000fe40000410000 */
[----:B------:R-:W-:Y:S01]  /*1f8a0*/  @P2 FFMA.FTZ R23, R5, R109, R9 ;  /* 0x0000006d05172223 */ /* 0x000fe20000010009 */
[----:B------:R-:W-:Y:S01]  /*1f8b0*/  MOV R5, 0x1 ;  /* 0x0000000100057802 */ /* 0x000fe20000000f00 */
[----:B------:R-:W-:Y:S01]  /*1f8c0*/  @P1 FFMA.FTZ R24, R4, R108, R8 ;  /* 0x0000006c04181223 */ /* 0x000fe20000010008 */
[----:B------:R-:W-:Y:S01]  /*1f8d0*/  @P0 MOV R4, 0x3f317218 ;  /* 0x3f31721800040802 */ /* 0x000fe20000000f00 */
[----:B-1----:R-:W-:Y:S02]  /*1f8e0*/  @P0 FMUL.FTZ R2, R2, 0.69314718246459960938 ;  /* 0x3f31721802020820 */ /* 0x002fe40000410000 */
[----:B------:R-:W-:Y:S02]  /*1f8f0*/  @P3 FMUL.FTZ R10, R10, 0.69314718246459960938 ;  /* 0x3f3172180a0a3820 */ /* 0x000fe40000410000 */
[----:B------:R-:W-:-:S02]  /*1f900*/  @P0 FMUL.FTZ R4, R4, c[0x0][0x2d0] ;  /* 0x0000b40004040a20 */ /* 0x000fc40000410000 */
[----:B------:R-:W-:Y:S02]  /*1f910*/  @P3 FMUL.FTZ R6, R6, c[0x0][0x2d0] ;  /* 0x0000b40006063a20 */ /* 0x000fe40000410000 */
[--C-:B------:R-:W-:Y:S01]  /*1f920*/  @P0 FFMA.FTZ R19, R4, R3, R2.reuse ;  /* 0x0000000304130223 */ /* 0x100fe20000010002 */
        /* <DEDUP_REMOVED lines=18> */
.L_x_2464:
[----:B------:R1:W5:Y:S01]  /*1fa50*/  LDL R6, [R1+0x48] ;  /* 0x0000480001067983 */ /* 0x0003620000100800 */
[----:B------:R-:W-:Y:S03]  /*1fa60*/  BSSY B0, `(.L_x_2595) ;  /* 0x0000012000007945 */ /* 0x000fe60003800000 */
[----:B------:R-:W2:Y:S02]  /*1fa70*/  S2R R81, SR_TID.X ;  /* 0x0000000000517919 */ /* 0x000ea40000002100 */
[----:B--2---:R-:W-:-:S13]  /*1fa80*/  LOP3.LUT P0, RZ, R81, 0x7f, RZ, 0xc0, !PT ;  /* 0x0000007f51ff7812 */ /* 0x004fda000780c0ff */
[----:B------:R-:W-:Y:S05]  /*1fa90*/  @P0 BRA `(.L_x_2596) ;  /* 0x000000e000000947 */ /* 0x000fea0003800000 */
[----:B-1----:R-:W1:Y:S01]  /*1faa0*/  S2R R4, SR_LANEID ;  /* 0x0000000000047919 */ /* 0x002e620000000000 */
        /* <DEDUP_REMOVED lines=12> */
[----:B------:R1:W-:Y:S02]  /*1fb70*/  STL [R1+0x48], R6 ;  /* 0x0000480601007387 */ /* 0x0003e40000100800 */
.L_x_2596:
[----:B-1----:R-:W-:Y:S05]  /*1fb80*/  BSYNC B0 ;  /* 0x0000000000007941 */ /* 0x002fea0003800000 */
.L_x_2595:
[----:B------:R-:W-:Y:S01]  /*1fb90*/  SHF.R.S32.HI R4, RZ, 0x1f, R81 ;  /* 0x0000001fff047819 */ /* 0x000fe20000011451 */
[----:B------:R-:W-:Y:S01]  /*1fba0*/  BSSY B1, `(.L_x_2597) ;  /* 0x00002db000017945 */ /* 0x000fe20003800000 */
[----:B------:R-:W-:Y:S01]  /*1fbb0*/  PRMT R0, R2, 0x9910, RZ ;  /* 0x0000991002007816 */ /* 0x000fe200000000ff */
[----:B-----5:R-:W-:Y:S01]  /*1fbc0*/  IMAD.MOV.U32 R45, RZ, RZ, R6 ;  /* 0x000000ffff2d7224 */ /* 0x020fe200078e0006 */
[----:B------:R-:W-:Y:S02]  /*1fbd0*/  LEA.HI R3, R4, R81, RZ, 0x3 ;  /* 0x0000005104037211 */ /* 0x000fe400078f18ff */
        /* <DEDUP_REMOVED lines=131> */
.L_x_2599:
        /* <DEDUP_REMOVED lines=135> */
.L_x_2681:
[----:B------:R-:W-:Y:S05]  /*20c80*/  BRA.DIV ~URZ, `(.L_x_2602) ;  /* 0x00003b927f007947 */ /* 0x000fea000b800000 */
[----:B------:R4:W2:Y:S02]  /*20c90*/  SHFL.IDX PT, R2, R7, RZ, 0x181f ;  /* 0x00181fff07027589 */ /* 0x0008a400000e0000 */
.L_x_2682:
        /* <DEDUP_REMOVED lines=8> */
.L_x_2683:
[----:B------:R-:W-:-:S04]  /*20d20*/  IADD3 R3, R5, 0x10, RZ ;  /* 0x0000001005037810 */ /* 0x000fc80007ffe0ff */
[----:B------:R-:W-:-:S13]  /*20d30*/  ISETP.GE.OR P0, PT, R3, R4, P2 ;  /* 0x000000040300720c */ /* 0x000fda0001706670 */
[----:B--2---:R-:W-:-:S04]  /*20d40*/  @!P0 LEA R2, P1, R0, R2, 0x1 ;  /* 0x0000000200028211 */ /* 0x004fc800078208ff */
[----:B------:R-:W-:-:S05]  /*20d50*/  @!P0 LEA.HI.X R3, R0, R8, R80, 0x1, P1 ;  /* 0x0000000800038211 */ /* 0x000fca00008f0c50 */
[----:B------:R2:W-:Y:S01]  /*20d60*/  @!P0 ST.E.128 [R2.64], R16 ;  /* 0x0000001002008985 */ /* 0x0005e2000c101d08 */
[----:B------:R-:W-:Y:S05]  /*20d70*/  BRA.DIV ~URZ, `(.L_x_2604) ;  /* 0x00003be27f007947 */ /* 0x000fea000b800000 */
[----:B------:R2:W3:Y:S02]  /*20d80*/  SHFL.IDX PT, R8, R6, 0x2, 0x181f ;  /* 0x00581f0006087f89 */ /* 0x0004e400000e0000 */
.L_x_2684:
[----:B------:R-:W-:Y:S05]  /*20d90*/  BRA.DIV ~URZ, `(.L_x_2605) ;  /* 0x00003c327f007947 */ /* 0x000fea000b800000 */
[----:B--2---:R2:W4:Y:S02]  /*20da0*/  SHFL.IDX PT, R2, R7, 0x2, 0x181f ;  /* 0x00581f0007027f89 */ /* 0x00452400000e0000 */
.L_x_2685:
        /* <DEDUP_REMOVED lines=8> */
.L_x_2686:
[----:B------:R-:W-:-:S04]  /*20e30*/  IADD3 R3, R5, 0x30, RZ ;  /* 0x0000003005037810 */ /* 0x000fc80007ffe0ff */
[----:B------:R-:W-:-:S13]  /*20e40*/  ISETP.GE.OR P0, PT, R3, R4, P2 ;  /* 0x000000040300720c */ /* 0x000fda0001706670 */
[----:B---3--:R-:W-:-:S04]  /*20e50*/  @!P0 LEA R2, P1, R0, R2, 0x1 ;  /* 0x0000000200028211 */ /* 0x008fc800078208ff */
[----:B--2---:R-:W-:-:S05]  /*20e60*/  @!P0 LEA.HI.X R3, R0, R8, R80, 0x1, P1 ;  /* 0x0000000800038211 */ /* 0x004fca00008f0c50 */
[----:B-1----:R1:W-:Y:S01]  /*20e70*/  @!P0 ST.E.128 [R2.64], R24 ;  /* 0x0000001802008985 */ /* 0x0023e2000c101d08 */
[----:B------:R-:W-:Y:S05]  /*20e80*/  BRA.DIV ~URZ, `(.L_x_2607) ;  /* 0x00003c827f007947 */ /* 0x000fea000b800000 */
[----:B------:R2:W3:Y:S02]  /*20e90*/  SHFL.IDX PT, R8, R6, 0x4, 0x181f ;  /* 0x00981f0006087f89 */ /* 0x0004e400000e0000 */
.L_x_2687:
[----:B------:R-:W-:Y:S05]  /*20ea0*/  BRA.DIV ~URZ, `(.L_x_2608) ;  /* 0x00003cd27f007947 */ /* 0x000fea000b800000 */
[----:B-1----:R1:W2:Y:S02]  /*20eb0*/  SHFL.IDX PT, R2, R7, 0x4, 0x181f ;  /* 0x00981f0007027f89 */ /* 0x0022a400000e0000 */
.L_x_2688:
        /* <DEDUP_REMOVED lines=8> */
.L_x_2689:
[----:B------:R-:W-:-:S04]  /*20f40*/  IADD3 R3, R5, 0x50, RZ ;  /* 0x0000005005037810 */ /* 0x000fc80007ffe0ff */
[----:B------:R-:W-:-:S13]  /*20f50*/  ISETP.GE.OR P0, PT, R3, R4, P2 ;  /* 0x000000040300720c */ /* 0x000fda0001706670 */
[----:B--2---:R-:W-:-:S04]  /*20f60*/  @!P0 LEA R2, P1, R0, R2, 0x1 ;  /* 0x0000000200028211 */ /* 0x004fc800078208ff */
[----:B-1----:R-:W-:-:S05]  /*20f70*/  @!P0 LEA.HI.X R3, R0, R8, R80, 0x1, P1 ;  /* 0x0000000800038211 */ /* 0x002fca00008f0c50 */
[----:B------:R1:W-:Y:S01]  /*20f80*/  @!P0 ST.E.128 [R2.64], R32 ;  /* 0x0000002002008985 */ /* 0x0003e2000c101d08 */
[----:B------:R-:W-:Y:S05]  /*20f90*/  BRA.DIV ~URZ, `(.L_x_2610) ;  /* 0x00003d227f007947 */ /* 0x000fea000b800000 */
[----:B------:R2:W1:Y:S02]  /*20fa0*/  SHFL.IDX PT, R8, R6, 0x6, 0x181f ;  /* 0x00d81f0006087f89 */ /* 0x00046400000e0000 */
.L_x_2690:
[----:B------:R-:W-:Y:S05]  /*20fb0*/  BRA.DIV ~URZ, `(.L_x_2611) ;  /* 0x00003d727f007947 */ /* 0x000fea000b800000 */
[----:B-1----:R1:W2:Y:S02]  /*20fc0*/  SHFL.IDX PT, R2, R7, 0x6, 0x181f ;  /* 0x00d81f0007027f89 */ /* 0x0022a400000e0000 */
.L_x_2691:
        /* <DEDUP_REMOVED lines=8> */
.L_x_2692:
[----:B------:R-:W-:-:S04]  /*21050*/  IADD3 R2, R5, 0x70, RZ ;  /* 0x0000007005027810 */ /* 0x000fc80007ffe0ff */
[----:B------:R-:W-:-:S13]  /*21060*/  ISETP.GE.OR P0, PT, R2, R4, P2 ;  /* 0x000000040200720c */ /* 0x000fda0001706670 */
[----:B------:R-:W-:Y:S05]  /*21070*/  @P0 BRA `(.L_x_2613) ;  /* 0x000018d000000947 */ /* 0x000fea0003800000 */
[----:B----4-:R-:W-:-:S04]  /*21080*/  LEA R2, P0, R0, R3, 0x1 ;  /* 0x0000000300027211 */ /* 0x010fc800078008ff */
[----:B---3--:R-:W-:-:S05]  /*21090*/  LEA.HI.X R3, R0, R6, R80, 0x1, P0 ;  /* 0x0000000600037211 */ /* 0x008fca00000f0c50 */
[----:B------:R3:W-:Y:S01]  /*210a0*/  ST.E.128 [R2.64], R40 ;  /* 0x0000002802007985 */ /* 0x0007e2000c101d08 */
[----:B------:R-:W-:Y:S05]  /*210b0*/  BRA `(.L_x_2613) ;  /* 0x0000189000007947 */ /* 0x000fea0003800000 */
.L_x_2600:
        /* <DEDUP_REMOVED lines=34> */
.L_x_2693:
[----:B------:R-:W-:Y:S05]  /*212e0*/  BRA.DIV ~URZ, `(.L_x_2615) ;  /* 0x00003bf27f007947 */ /* 0x000fea000b800000 */
[----:B------:R3:W4:Y:S02]  /*212f0*/  SHFL.IDX PT, R2, R19, RZ, 0x1c1f ;  /* 0x001c1fff13027589 */ /* 0x00072400000e0000 */
.L_x_2694:
        /* <DEDUP_REMOVED lines=50> */
.L_x_2617:
[----:B------:R-:W-:Y:S05]  /*21620*/  BSYNC B0 ;  /* 0x0000000000007941 */ /* 0x000fea0003800000 */
.L_x_2616:
[----:B------:R-:W-:Y:S05]  /*21630*/  BRA.DIV ~URZ, `(.L_x_2618) ;  /* 0x000039127f007947 */ /* 0x000fea000b800000 */
[----:B--2---:R2:W1:Y:S04]  /*21640*/  SHFL.IDX PT, R12, R13, 0x1, 0x1c1f ;  /* 0x003c1f000d0c7f89 */ /* 0x00446800000e0000 */
[----:B----4-:R2:W4:Y:S02]  /*21650*/  SHFL.IDX PT, R2, R19, 0x1, 0x1c1f ;  /* 0x003c1f0013027f89 */ /* 0x01052400000e0000 */
.L_x_2695:
        /* <DEDUP_REMOVED lines=35> */
.L_x_2620:
[----:B------:R-:W-:Y:S05]  /*21890*/  BSYNC B0 ;  /* 0x0000000000007941 */ /* 0x000fea0003800000 */
.L_x_2619:
[----:B------:R-:W-:Y:S05]  /*218a0*/  BRA.DIV ~URZ, `(.L_x_2621) ;  /* 0x000037727f007947 */ /* 0x000fea000b800000 */
[----:B-1----:R1:W2:Y:S02]  /*218b0*/  SHFL.IDX PT, R12, R13, 0x2, 0x1c1f ;  /* 0x005c1f000d0c7f89 */ /* 0x0022a400000e0000 */
.L_x_2696:
[----:B------:R-:W-:Y:S05]  /*218c0*/  BRA.DIV ~URZ, `(.L_x_2622) ;  /* 0x000037c27f007947 */ /* 0x000fea000b800000 */
[----:B----4-:R4:W1:Y:S02]  /*218d0*/  SHFL.IDX PT, R2, R19, 0x2, 0x1c1f ;  /* 0x005c1f0013027f89 */ /* 0x01086400000e0000 */
.L_x_2697:
        /* <DEDUP_REMOVED lines=37> */
.L_x_2624:
[----:B------:R-:W-:Y:S05]  /*21b30*/  BSYNC B0 ;  /* 0x0000000000007941 */ /* 0x000fea0003800000 */
.L_x_2623:
[----:B------:R-:W-:Y:S05]  /*21b40*/  BRA.DIV ~URZ, `(.L_x_2625) ;  /* 0x000035b27f007947 */ /* 0x000fea000b800000 */
[----:B--2---:R2:W3:Y:S04]  /*21b50*/  SHFL.IDX PT, R12, R13, 0x3, 0x1c1f ;  /* 0x007c1f000d0c7f89 */ /* 0x0044e800000e0000 */
[----:B-1----:R2:W1:Y:S02]  /*21b60*/  SHFL.IDX PT, R2, R19, 0x3, 0x1c1f ;  /* 0x007c1f0013027f89 */ /* 0x00246400000e0000 */
.L_x_2698:
        /* <DEDUP_REMOVED lines=40> */
.L_x_2598:
        /* <DEDUP_REMOVED lines=20> */
.L_x_2626:
        /* <DEDUP_REMOVED lines=57> */
.L_x_2628:
[----:B------:R-:W-:Y:S05]  /*222c0*/  BSYNC B0 ;  /* 0x0000000000007941 */ /* 0x000fea0003800000 */
.L_x_2627:
        /* <DEDUP_REMOVED lines=38> */
.L_x_2699:
[----:B------:R-:W-:Y:S05]  /*22530*/  BRA.DIV ~URZ, `(.L_x_2630) ;  /* 0x00002d027f007947 */ /* 0x000fea000b800000 */
[----:B------:R3:W4:Y:S02]  /*22540*/  SHFL.IDX PT, R2, R7, RZ, 0x181f ;  /* 0x00181fff07027589 */ /* 0x00072400000e0000 */
.L_x_2700:
        /* <DEDUP_REMOVED lines=8> */
.L_x_2701:
[----:B------:R-:W-:-:S04]  /*225d0*/  IADD3 R3, R4, 0x10, RZ ;  /* 0x0000001004037810 */ /* 0x000fc80007ffe0ff */
[----:B------:R-:W-:-:S13]  /*225e0*/  ISETP.GE.OR P0, PT, R3, R5, P2 ;  /* 0x000000050300720c */ /* 0x000fda0001706670 */
[----:B--2---:R-:W-:-:S04]  /*225f0*/  @!P0 LEA R2, P1, R0, R2, 0x1 ;  /* 0x0000000200028211 */ /* 0x004fc800078208ff */
[----:B-1----:R-:W-:-:S05]  /*22600*/  @!P0 LEA.HI.X R3, R0, R8, R80, 0x1, P1 ;  /* 0x0000000800038211 */ /* 0x002fca00008f0c50 */
[----:B------:R1:W-:Y:S01]  /*22610*/  @!P0 ST.E.128 [R2.64], RZ ;  /* 0x000000ff02008985 */ /* 0x0003e2000c101d08 */
[----:B------:R-:W-:Y:S05]  /*22620*/  BRA.DIV ~URZ, `(.L_x_2632) ;  /* 0x00002d527f007947 */ /* 0x000fea000b800000 */
[----:B------:R2:W1:Y:S02]  /*22630*/  SHFL.IDX PT, R8, R6, 0x2, 0x181f ;  /* 0x00581f0006087f89 */ /* 0x00046400000e0000 */
.L_x_2702:
[----:B------:R-:W-:Y:S05]  /*22640*/  BRA.DIV ~URZ, `(.L_x_2633) ;  /* 0x00002da27f007947 */ /* 0x000fea000b800000 */
[----:B-1----:R1:W2:Y:S02]  /*22650*/  SHFL.IDX PT, R2, R7, 0x2, 0x181f ;  /* 0x00581f0007027f89 */ /* 0x0022a400000e0000 */
.L_x_2703:
        /* <DEDUP_REMOVED lines=8> */
.L_x_2704:
[----:B------:R-:W-:-:S04]  /*226e0*/  IADD3 R3, R4, 0x30, RZ ;  /* 0x0000003004037810 */ /* 0x000fc80007ffe0ff */
[----:B------:R-:W-:-:S13]  /*226f0*/  ISETP.GE.OR P0, PT, R3, R5, P2 ;  /* 0x000000050300720c */ /* 0x000fda0001706670 */
[----:B--2---:R-:W-:-:S04]  /*22700*/  @!P0 LEA R2, P1, R0, R2, 0x1 ;  /* 0x0000000200028211 */ /* 0x004fc800078208ff */
[----:B------:R-:W-:-:S05]  /*22710*/  @!P0 LEA.HI.X R3, R0, R8, R80, 0x1, P1 ;  /* 0x0000000800038211 */ /* 0x000fca00008f0c50 */
[----:B------:R2:W-:Y:S01]  /*22720*/  @!P0 ST.E.128 [R2.64], RZ ;  /* 0x000000ff02008985 */ /* 0x0005e2000c101d08 */
[----:B------:R-:W-:Y:S05]  /*22730*/  BRA.DIV ~URZ, `(.L_x_2635) ;  /* 0x00002df27f007947 */ /* 0x000fea000b800000 */
[----:B------:R1:W2:Y:S02]  /*22740*/  SHFL.IDX PT, R8, R6, 0x4, 0x181f ;  /* 0x00981f0006087f89 */ /* 0x0002a400000e0000 */
.L_x_2705:
[----:B------:R-:W-:Y:S05]  /*22750*/  BRA.DIV ~URZ, `(.L_x_2636) ;  /* 0x00002e427f007947 */ /* 0x000fea000b800000 */
[----:B--2---:R2:W1:Y:S02]  /*22760*/  SHFL.IDX PT, R2, R7, 0x4, 0x181f ;  /* 0x00981f0007027f89 */ /* 0x00446400000e0000 */
.L_x_2706:
        /* <DEDUP_REMOVED lines=8> */
.L_x_2707:
[----:B------:R-:W-:-:S04]  /*227f0*/  IADD3 R3, R4, 0x50, RZ ;  /* 0x0000005004037810 */ /* 0x000fc80007ffe0ff */
[----:B------:R-:W-:-:S13]  /*22800*/  ISETP.GE.OR P0, PT, R3, R5, P2 ;  /* 0x000000050300720c */ /* 0x000fda0001706670 */
[----:B---3--:R-:W-:-:S04]  /*22810*/  @!P0 LEA R2, P1, R0, R2, 0x1 ;  /* 0x0000000200028211 */ /* 0x008fc800078208ff */
[----:B--2---:R-:W-:-:S05]  /*22820*/  @!P0 LEA.HI.X R3, R0, R8, R80, 0x1, P1 ;  /* 0x0000000800038211 */ /* 0x004fca00008f0c50 */
[----:B------:R2:W-:Y:S01]  /*22830*/  @!P0 ST.E.128 [R2.64], RZ ;  /* 0x000000ff02008985 */ /* 0x0005e2000c101d08 */
[----:B------:R-:W-:Y:S05]  /*22840*/  BRA.DIV ~URZ, `(.L_x_2638) ;  /* 0x00002e927f007947 */ /* 0x000fea000b800000 */
[----:B------:R3:W1:Y:S02]  /*22850*/  SHFL.IDX PT, R8, R6, 0x6, 0x181f ;  /* 0x00d81f0006087f89 */ /* 0x00066400000e0000 */
.L_x_2708:
[----:B------:R-:W-:Y:S05]  /*22860*/  BRA.DIV ~URZ, `(.L_x_2639) ;  /* 0x00002ee27f007947 */ /* 0x000fea000b800000 */
[----:B--2---:R2:W3:Y:S02]  /*22870*/  SHFL.IDX PT, R2, R7, 0x6, 0x181f ;  /* 0x00d81f0007027f89 */ /* 0x0044e400000e0000 */
.L_x_2709:
        /* <DEDUP_REMOVED lines=8> */
.L_x_2710:
[----:B------:R-:W-:-:S04]  /*22900*/  IADD3 R4, R4, 0x70, RZ ;  /* 0x0000007004047810 */ /* 0x000fc80007ffe0ff */
[----:B------:R-:W-:-:S13]  /*22910*/  ISETP.GE.OR P0, PT, R4, R5, P2 ;  /* 0x000000050400720c */ /* 0x000fda0001706670 */
[----:B----4-:R-:W-:-:S04]  /*22920*/  @!P0 LEA R2, P1, R0, R2, 0x1 ;  /* 0x0000000200028211 */ /* 0x010fc800078208ff */
[----:B---3--:R-:W-:-:S05]  /*22930*/  @!P0 LEA.HI.X R3, R0, R6, R80, 0x1, P1 ;  /* 0x0000000600038211 */ /* 0x008fca00008f0c50 */
[----:B------:R3:W-:Y:S04]  /*22940*/  @!P0 ST.E.128 [R2.64], RZ ;  /* 0x000000ff02008985 */ /* 0x0007e8000c101d08 */
.L_x_2613:
[----:B------:R-:W-:Y:S05]  /*22950*/  BSYNC B1 ;  /* 0x0000000000017941 */ /* 0x000fea0003800000 */
.L_x_2597:
        /* <DEDUP_REMOVED lines=14> */
.L_x_2711:
[----:B------:R-:W-:Y:S05]  /*22a40*/  BRA.DIV ~URZ, `(.L_x_2643) ;  /* 0x00002eb27f007947 */ /* 0x000fea000b800000 */
[----:B------:R3:W1:Y:S02]  /*22a50*/  SHFL.IDX PT, R8, R45, 0x1, 0x1f ;  /* 0x00201f002d087f89 */ /* 0x00066400000e0000 */
.L_x_2712:
        /* <DEDUP_REMOVED lines=19> */
.L_x_2713:
        /* <DEDUP_REMOVED lines=16> */
.L_x_2714:
[----:B----4-:R-:W-:Y:S01]  /*22c90*/  IMAD R0, R0, c[0x0][0x538], RZ ;  /* 0x00014e0000007a24 */ /* 0x010fe200078e02ff */
[----:B------:R-:W-:Y:S04]  /*22ca0*/  BSSY B1, `(.L_x_2646) ;  /* 0x00000ce000017945 */ /* 0x000fe80003800000 */
[----:B-1----:R-:W-:-:S04]  /*22cb0*/  IADD3 R8, R0, R8, RZ ;  /* 0x0000000800087210 */ /* 0x002fc80007ffe0ff */
[----:B--2---:R-:W-:-:S13]  /*22cc0*/  ISETP.GT.AND P0, PT, R8, R9, PT ;  /* 0x000000090800720c */ /* 0x004fda0003f04270 */
[----:B------:R-:W-:Y:S05]  /*22cd0*/  @P0 BRA `(.L_x_2647) ;  /* 0x0000025000000947 */ /* 0x000fea0003800000 */
.L_x_2651:
        /* <DEDUP_REMOVED lines=17> */
.L_x_2715:
        /* <DEDUP_REMOVED lines=16> */
.L_x_2716:
[----:B--2---:R-:W-:-:S05]  /*22ef0*/  IMAD R0, R0, c[0x0][0x538], RZ ;  /* 0x00014e0000007a24 */ /* 0x004fca00078e02ff */
[----:B------:R-:W-:-:S04]  /*22f00*/  IADD3 R8, R0, R8, RZ ;  /* 0x0000000800087210 */ /* 0x000fc80007ffe0ff */
[----:B------:R-:W-:-:S13]  /*22f10*/  ISETP.GT.AND P0, PT, R8, R9, PT ;  /* 0x000000090800720c */ /* 0x000fda0003f04270 */
[----:B-1----:R-:W-:Y:S05]  /*22f20*/  @!P0 BRA `(.L_x_2651) ;  /* 0xfffffdb000008947 */ /* 0x002fea000383ffff */
.L_x_2647:
[----:B------:R-:W-:-:S05]  /*22f30*/  IADD3 R8, -R0, R8, RZ ;  /* 0x0000000800087210 */ /* 0x000fca0007ffe1ff */
[----:B------:R-:W-:-:S05]  /*22f40*/  IMAD R0, R4, c[0x0][0x538], R8 ;  /* 0x00014e0004007a24 */ /* 0x000fca00078e0208 */
[----:B------:R-:W-:Y:S01]  /*22f50*/  ISETP.GT.AND P0, PT, R0, R9, PT ;  /* 0x000000090000720c */ /* 0x000fe20003f04270 */
[----:B------:R-:W-:-:S12]  /*22f60*/  BRA.DIV ~URZ, `(.L_x_2652) ;  /* 0x00002df27f007947 */ /* 0x000fd8000b800000 */
[----:B------:R-:W-:-:S03]  /*22f70*/  VOTE.ANY R5, PT, !P0 ;  /* 0x0000000000057806 */ /* 0x000fc600040e0100 */
.L_x_2717:
[----:B------:R-:W2:Y:S01]  /*22f80*/  LDL.LU R2, [R1+0x54] ;  /* 0x0000540001027983 */ /* 0x000ea20000300800 */
[----:B------:R-:W2:Y:S02]  /*22f90*/  POPC R0, R5 ;  /* 0x0000000500007309 */ /* 0x000ea40000000000 */
[----:B--2---:R-:W-:-:S05]  /*22fa0*/  IADD3 R2, R0, R2, RZ ;  /* 0x0000000200027210 */ /* 0x004fca0007ffe0ff */
[----:B------:R1:W-:Y:S01]  /*22fb0*/  STL [R1+0x54], R2 ;  /* 0x0000540201007387 */ /* 0x0003e20000100800 */
[----:B------:R-:W-:Y:S05]  /*22fc0*/  BRA.DIV ~URZ, `(.L_x_2653) ;  /* 0x00002de27f007947 */ /* 0x000fea000b800000 */
[----:B------:R2:W4:Y:S04]  /*22fd0*/  SHFL.IDX PT, R12, R6, R0, 0x1f ;  /* 0x00001f00060c7589 */ /* 0x00052800000e0000 */
[----:B------:R2:W1:Y:S02]  /*22fe0*/  SHFL.IDX PT, R7, R7, R0, 0x1f ;  /* 0x00001f0007077589 */ /* 0x00046400000e0000 */
.L_x_2718:
[----:B------:R-:W-:Y:S01]  /*22ff0*/  ISETP.NE.AND P0, PT, R5, RZ, PT ;  /* 0x000000ff0500720c */ /* 0x000fe20003f05270 */
[----:B------:R-:W-:-:S12]  /*23000*/  BSSY B0, `(.L_x_2654) ;  /* 0x0000005000007945 */ /* 0x000fd80003800000 */
[----:B------:R-:W-:Y:S05]  /*23010*/  @!P0 BRA `(.L_x_2655) ;  /* 0x0000003000008947 */ /* 0x000fea0003800000 */
[----:B--2---:R-:W-:Y:S01]  /*23020*/  IADD3 R0, R0, -0x1, RZ ;  /* 0xffffffff00007810 */ /* 0x004fe20007ffe0ff */
[----:B------:R-:W-:Y:S05]  /*23030*/  BRA.DIV ~URZ, `(.L_x_2656) ;  /* 0x00002e427f007947 */ /* 0x000fea000b800000 */
[----:B------:R2:W3:Y:S02]  /*23040*/  SHFL.IDX PT, R13, R4, R0, 0x1f ;  /* 0x00001f00040d7589 */ /* 0x0004e400000e0000 */
.L_x_2655:
[----:B------:R-:W-:Y:S05]  /*23050*/  BSYNC B0 ;  /* 0x0000000000007941 */ /* 0x000fea0003800000 */
.L_x_2654:
        /* <DEDUP_REMOVED lines=68> */
.L_x_2658:
        /* <DEDUP_REMOVED lines=68> */
.L_x_2659:
[----:B------:R-:W-:Y:S05]  /*238e0*/  BSYNC B0 ;  /* 0x0000000000007941 */ /* 0x000fea0003800000 */
.L_x_2657:
[----:B------:R-:W-:-:S04]  /*238f0*/  LOP3.LUT R2, RZ, R2, RZ, 0x33, !PT ;  /* 0x00000002ff027212 */ /* 0x000fc800078e33ff */
[----:B-1----:R-:W-:-:S05]  /*23900*/  IADD3 R0, R2, R12, RZ ;  /* 0x0000000c02007210 */ /* 0x002fca0007ffe0ff */
[----:B------:R1:W-:Y:S01]  /*23910*/  STL [R1+0x4c], R0 ;  /* 0x00004c0001007387 */ /* 0x0003e20000100800 */
[----:B------:R-:W-:Y:S05]  /*23920*/  BRA `(.L_x_2660) ;  /* 0x0000005000007947 */ /* 0x000fea0003800000 */
.L_x_2648:
[----:B------:R-:W-:Y:S01]  /*23930*/  MOV R0, c[0x0][0x53c] ;  /* 0x00014f0000007a02 */ /* 0x000fe20000000f00 */
[----:B------:R1:W-:Y:S04]  /*23940*/  STL [R1+0x48], R9 ;  /* 0x0000480901007387 */ /* 0x0003e80000100800 */
[----:B------:R1:W-:Y:S04]  /*23950*/  STL [R1+0x4c], RZ ;  /* 0x00004cff01007387 */ /* 0x0003e80000100800 */
[----:B------:R1:W-:Y:S04]  /*23960*/  STL [R1+0x50], RZ ;  /* 0x000050ff01007387 */ /* 0x0003e80000100800 */
[----:B------:R1:W-:Y:S02]  /*23970*/  STL [R1+0x54], R0 ;  /* 0x0000540001007387 */ /* 0x0003e40000100800 */
.L_x_2660:
[----:B------:R-:W-:Y:S05]  /*23980*/  BSYNC B1 ;  /* 0x0000000000017941 */ /* 0x000fea0003800000 */
.L_x_2646:
        /* <DEDUP_REMOVED lines=9> */
.L_x_2641:
[----:B-1----:R-:W3:Y:S02]  /*23a20*/  LDL R0, [R1+0x54] ;  /* 0x0000540001007983 */ /* 0x002ee40000100800 */
[----:B---3--:R-:W-:-:S13]  /*23a30*/  ISETP.GE.AND P0, PT, R0, c[0x0][0x53c], PT ;  /* 0x00014f0000007a0c */ /* 0x008fda0003f06270 */
[----:B--2-4-:R-:W-:Y:S01]  /*23a40*/  @P0 CALL.REL.NOINC `(.L_x_2661) ;  /* 0x0000001000000944 */ /* 0x014fe20003c00000 */
[----:B------:R-:W-:Y:S05]  /*23a50*/  BRA `(.L_x_2662) ;  /* 0xfffddc8000007947 */ /* 0x000fea000383ffff */
.L_x_2661:
[----:B------:R-:W-:Y:S05]  /*23a60*/  EXIT ;  /* 0x000000000000794d */ /* 0x000fea0003800000 */
.L_x_2393:
[----:B------:R-:W-:Y:S01]  /*23a70*/  IMAD.MOV.U32 R0, RZ, RZ, R5 ;  /* 0x000000ffff007224 */ /* 0x000fe200078e0005 */
[----:B------:R-:W-:Y:S02]  /*23a80*/  MOV R2, 0x1 ;  /* 0x0000000100027802 */ /* 0x000fe40000000f00 */
[----:B------:R-:W-:Y:S02]  /*23a90*/  MOV R3, 0x23ab0 ;  /* 0x00023ab000037802 */ /* 0x000fe40000000f00 */
[----:B------:R-:W-:Y:S05]  /*23aa0*/  CALL.REL.NOINC `($__internal_40_$__cuda_sm70_shflsync_up_p) ;  /* 0x000024e000007944 */ /* 0x000fea0003c00000 */
[----:B------:R-:W-:Y:S01]  /*23ab0*/  MOV R0, R4 ;  /* 0x0000000400007202 */ /* 0x000fe20000000f00 */
[----:B------:R-:W-:Y:S05]  /*23ac0*/  BRA `(.L_x_2663) ;  /* 0xfffdc99000007947 */ /* 0x000fea000383ffff */
.L_x_2394:
[----:B------:R-:W-:Y:S01]  /*23ad0*/  IMAD.MOV.U32 R0, RZ, RZ, R5 ;  /* 0x000000ffff007224 */ /* 0x000fe200078e0005 */
[----:B------:R-:W-:Y:S02]  /*23ae0*/  MOV R2, 0x2 ;  /* 0x0000000200027802 */ /* 0x000fe40000000f00 */
[----:B------:R-:W-:Y:S02]  /*23af0*/  MOV R3, 0x23b10 ;  /* 0x00023b1000037802 */ /* 0x000fe40000000f00 */
[----:B------:R-:W-:Y:S05]  /*23b00*/  CALL.REL.NOINC `($__internal_40_$__cuda_sm70_shflsync_up_p) ;  /* 0x0000248000007944 */ /* 0x000fea0003c00000 */
[----:B------:R-:W-:Y:S01]  /*23b10*/  SEL R0, R4, RZ, P4 ;  /* 0x000000ff04007207 */ /* 0x000fe20002000000 */
[----:B------:R-:W-:Y:S01]  /*23b20*/  IMAD.MOV.U32 R2, RZ, RZ, 0x4 ;  /* 0x00000004ff027424 */ /* 0x000fe200078e00ff */
[----:B------:R-:W-:-:S03]  /*23b30*/  MOV R3, 0x23b60 ;  /* 0x00023b6000037802 */ /* 0x000fc60000000f00 */
[----:B------:R-:W-:Y:S02]  /*23b40*/  IMAD.IADD R0, R5, 0x1, R0 ;  /* 0x0000000105007824 */ /* 0x000fe400078e0200 */
        /* <DEDUP_REMOVED lines=13> */
[----:B------:R-:W-:Y:S02]  /*23c20*/  MOV R3, 0x1f ;  /* 0x0000001f00037802 */ /* 0x000fe40000000f00 */
[----:B------:R-:W-:Y:S01]  /*23c30*/  MOV R2, 0x23c70 ;  /* 0x00023c7000027802 */ /* 0x000fe20000000f00 */
[----:B------:R-:W-:-:S04]  /*23c40*/  IMAD.IADD R4, R0, 0x1, R4 ;  /* 0x0000000100047824 */ /* 0x000fc800078e0204 */
[----:B------:R-:W-:Y:S02]  /*23c50*/  IMAD.MOV.U32 R11, RZ, RZ, R4 ;  /* 0x000000ffff0b7224 */ /* 0x000fe400078e0004 */
[----:B------:R-:W-:Y:S05]  /*23c60*/  CALL.REL.NOINC `($__internal_39_$__cuda_sm70_shflsync_idx_p) ;  /* 0x000022d000007944 */ /* 0x000fea0003c00000 */
[----:B------:R-:W-:Y:S01]  /*23c70*/  MOV R0, R10 ;  /* 0x0000000a00007202 */ /* 0x000fe20000000f00 */
[----:B------:R-:W-:Y:S05]  /*23c80*/  BRA `(.L_x_2664) ;  /* 0xfffdc8d000007947 */ /* 0x000fea000383ffff */
.L_x_2396:
[----:B------:R-:W-:Y:S02]  /*23c90*/  SEL R0, RZ, 0x1, P0 ;  /* 0x00000001ff007807 */ /* 0x000fe40000000000 */
[----:B------:R-:W-:Y:S02]  /*23ca0*/  MOV R2, 0x23cc0 ;  /* 0x00023cc000027802 */ /* 0x000fe40000000f00 */
[----:B------:R-:W-:Y:S05]  /*23cb0*/  CALL.REL.NOINC `($__internal_41_$__cuda_sm70_votesync_ballot) ;  /* 0x0000234000007944 */ /* 0x000fea0003c00000 */
[----:B------:R-:W-:Y:S01]  /*23cc0*/  MOV R6, R0 ;  /* 0x0000000000067202 */ /* 0x000fe20000000f00 */
[----:B------:R-:W-:Y:S05]  /*23cd0*/  BRA `(.L_x_2665) ;  /* 0xfffdc91000007947 */ /* 0x000fea000383ffff */
.L_x_2397:
[----:B------:R-:W-:Y:S01]  /*23ce0*/  IMAD.MOV.U32 R11, RZ, RZ, R9 ;  /* 0x000000ffff0b7224 */ /* 0x000fe200078e0009 */
[----:B------:R-:W-:Y:S01]  /*23cf0*/  MOV R10, R0 ;  /* 0x00000000000a7202 */ /* 0x000fe20000000f00 */
[----:B------:R-:W-:Y:S01]  /*23d00*/  IMAD.MOV.U32 R3, RZ, RZ, 0x1f ;  /* 0x0000001fff037424 */ /* 0x000fe200078e00ff */
[----:B-1----:R-:W-:Y:S02]  /*23d10*/  MOV R2, 0x23d30 ;  /* 0x00023d3000027802 */ /* 0x002fe40000000f00 */
[----:B------:R-:W-:Y:S05]  /*23d20*/  CALL.REL.NOINC `($__internal_39_$__cuda_sm70_shflsync_idx_p) ;  /* 0x0000221000007944 */ /* 0x000fea0003c00000 */
[----:B------:R-:W-:Y:S01]  /*23d30*/  IMAD.MOV.U32 R13, RZ, RZ, R10 ;  /* 0x000000ffff0d7224 */ /* 0x000fe200078e000a */
[----:B------:R-:W-:Y:S01]  /*23d40*/  MOV R11, R8 ;  /* 0x00000008000b7202 */ /* 0x000fe20000000f00 */
[----:B------:R-:W-:Y:S01]  /*23d50*/  IMAD.MOV.U32 R5, RZ, RZ, RZ ;  /* 0x000000ffff057224 */ /* 0x000fe200078e00ff */
[----:B------:R-:W-:Y:S01]  /*23d60*/  MOV R10, R0 ;  /* 0x00000000000a7202 */ /* 0x000fe20000000f00 */
[----:B------:R-:W-:Y:S01]  /*23d70*/  IMAD.MOV.U32 R3, RZ, RZ, 0x1f ;  /* 0x0000001fff037424 */ /* 0x000fe200078e00ff */
[----:B------:R-:W-:-:S02]  /*23d80*/  MOV R2, 0x23da0 ;  /* 0x00023da000027802 */ /* 0x000fc40000000f00 */
[----:B------:R-:W-:Y:S05]  /*23d90*/  CALL.REL.NOINC `($__internal_39_$__cuda_sm70_shflsync_idx_p) ;  /* 0x000021a000007944 */ /* 0x000fea0003c00000 */
[----:B------:R-:W-:Y:S01]  /*23da0*/  MOV R9, R10 ;  /* 0x0000000a00097202 */ /* 0x000fe20000000f00 */
[----:B------:R-:W-:Y:S05]  /*23db0*/  BRA `(.L_x_2666) ;  /* 0xfffdc8a000007947 */ /* 0x000fea000383ffff */
.L_x_2400:
[----:B------:R-:W-:Y:S01]  /*23dc0*/  IMAD.MOV.U32 R11, RZ, RZ, R4 ;  /* 0x000000ffff0b7224 */ /* 0x000fe200078e0004 */
[----:B------:R-:W-:-:S02]  /*23dd0*/  MOV R3, 0x1f ;  /* 0x0000001f00037802 */ /* 0x000fc40000000f00 */
[----:B-1----:R-:W-:Y:S02]  /*23de0*/  MOV R2, 0x23e00 ;  /* 0x00023e0000027802 */ /* 0x002fe40000000f00 */
[----:B--234-:R-:W-:Y:S05]  /*23df0*/  CALL.REL.NOINC `($__internal_39_$__cuda_sm70_shflsync_idx_p) ;  /* 0x0000214000007944 */ /* 0x01cfea0003c00000 */
[----:B------:R-:W-:Y:S01]  /*23e00*/  MOV R5, R10 ;  /* 0x0000000a00057202 */ /* 0x000fe20000000f00 */
[----:B------:R-:W-:Y:S05]  /*23e10*/  BRA `(.L_x_2399) ;  /* 0xfffdc8a000007947 */ /* 0x000fea000383ffff */
.L_x_2465:
[----:B------:R-:W-:Y:S01]  /*23e20*/  IMAD.MOV.U32 R11, RZ, RZ, R5 ;  /* 0x000000ffff0b7224 */ /* 0x000fe200078e0005 */
[----:B------:R-:W-:Y:S01]  /*23e30*/  MOV R10, RZ ;  /* 0x000000ff000a7202 */ /* 0x000fe20000000f00 */
[----:B------:R-:W-:Y:S01]  /*23e40*/  IMAD.MOV.U32 R3, RZ, RZ, 0x181f ;  /* 0x0000181fff037424 */ /* 0x000fe200078e00ff */
[----:B-1----:R-:W-:Y:S02]  /*23e50*/  MOV R2, 0x23e70 ;  /* 0x00023e7000027802 */ /* 0x002fe40000000f00 */
[----:B-----5:R-:W-:Y:S05]  /*23e60*/  CALL.REL.NOINC `($__internal_39_$__cuda_sm70_shflsync_idx_p) ;  /* 0x000020d000007944 */ /* 0x020fea0003c00000 */
[----:B------:R-:W-:Y:S01]  /*23e70*/  MOV R7, R10 ;  /* 0x0000000a00077202 */ /* 0x000fe20000000f00 */
[----:B------:R-:W-:Y:S05]  /*23e80*/  BRA `(.L_x_2667) ;  /* 0xfffe4a9000007947 */ /* 0x000fea000383ffff */
.L_x_2466:
[----:B------:R-:W-:Y:S01]  /*23e90*/  IMAD.MOV.U32 R11, RZ, RZ, R6 ;  /* 0x000000ffff0b7224 */ /* 0x000fe200078e0006 */
[----:B------:R-:W-:Y:S01]  /*23ea0*/  MOV R10, RZ ;  /* 0x000000ff000a7202 */ /* 0x000fe20000000f00 */
[----:B------:R-:W-:Y:S01]  /*23eb0*/  IMAD.MOV.U32 R3, RZ, RZ, 0x181f ;  /* 0x0000181fff037424 */ /* 0x000fe200078e00ff */
[----:B-1----:R-:W-:Y:S02]  /*23ec0*/  MOV R2, 0x23ee0 ;  /* 0x00023ee000027802 */ /* 0x002fe40000000f00 */
[----:B--23-5:R-:W-:Y:S05]  /*23ed0*/  CALL.REL.NOINC `($__internal_39_$__cuda_sm70_shflsync_idx_p) ;  /* 0x0000206000007944 */ /* 0x02cfea0003c00000 */
[----:B------:R-:W-:Y:S01]  /*23ee0*/  MOV R2, R10 ;  /* 0x0000000a00027202 */ /* 0x000fe20000000f00 */
[----:B------:R-:W-:Y:S05]  /*23ef0*/  BRA `(.L_x_2668) ;  /* 0xfffe4a4000007947 */ /* 0x000fea000383ffff */
.L_x_2469:
[----:B------:R-:W-:Y:S01]  /*23f00*/  IMAD.MOV.U32 R11, RZ, RZ, R5 ;  /* 0x000000ffff0b7224 */ /* 0x000fe200078e0005 */
[----:B------:R-:W-:Y:S01]  /*23f10*/  MOV R10, 0x1 ;  /* 0x00000001000a7802 */ /* 0x000fe20000000f00 */
[----:B--2---:R-:W-:Y:S01]  /*23f20*/  IMAD.MOV.U32 R3, RZ, RZ, 0x181f ;  /* 0x0000181fff037424 */ /* 0x004fe200078e00ff */
[----:B----4-:R-:W-:-:S02]  /*23f30*/  MOV R2, 0x23f50 ;  /* 0x00023f5000027802 */ /* 0x010fc40000000f00 */
[----:B-1-3-5:R-:W-:Y:S05]  /*23f40*/  CALL.REL.NOINC `($__internal_39_$__cuda_sm70_shflsync_idx_p) ;  /* 0x00001ff000007944 */ /* 0x02afea0003c00000 */
[----:B------:R-:W-:Y:S01]  /*23f50*/  IMAD.MOV.U32 R7, RZ, RZ, R10 ;  /* 0x000000ffff077224 */ /* 0x000fe200078e000a */
[----:B------:R-:W-:Y:S01]  /*23f60*/  MOV R10, 0x1 ;  /* 0x00000001000a7802 */ /* 0x000fe20000000f00 */
[----:B------:R-:W-:Y:S01]  /*23f70*/  IMAD.MOV.U32 R11, RZ, RZ, R6 ;  /* 0x000000ffff0b7224 */ /* 0x000fe200078e0006 */
[----:B------:R-:W-:-:S02]  /*23f80*/  MOV R3, 0x181f ;  /* 0x0000181f00037802 */ /* 0x000fc40000000f00 */
[----:B------:R-:W-:Y:S02]  /*23f90*/  MOV R2, 0x23fb0 ;  /* 0x00023fb000027802 */ /* 0x000fe40000000f00 */
[----:B------:R-:W-:Y:S05]  /*23fa0*/  CALL.REL.NOINC `($__internal_39_$__cuda_sm70_shflsync_idx_p) ;  /* 0x00001f9000007944 */ /* 0x000fea0003c00000 */
[----:B------:R-:W-:Y:S01]  /*23fb0*/  MOV R2, R10 ;  /* 0x0000000a00027202 */ /* 0x000fe20000000f00 */
[----:B------:R-:W-:Y:S05]  /*23fc0*/  BRA `(.L_x_2669) ;  /* 0xfffe4a6000007947 */ /* 0x000fea000383ffff */
.L_x_2472:
[----:B------:R-:W-:Y:S01]  /*23fd0*/  IMAD.MOV.U32 R11, RZ, RZ, R5 ;  /* 0x000000ffff0b7224 */ /* 0x000fe200078e0005 */
[----:B------:R-:W-:Y:S01]  /*23fe0*/  MOV R10, 0x2 ;  /* 0x00000002000a7802 */ /* 0x000fe20000000f00 */
[----:B-1----:R-:W-:Y:S01]  /*23ff0*/  IMAD.MOV.U32 R3, RZ, RZ, 0x181f ;  /* 0x0000181fff037424 */ /* 0x002fe200078e00ff */
[----:B--2---:R-:W-:Y:S02]  /*24000*/  MOV R2, 0x24020 ;  /* 0x0002402000027802 */ /* 0x004fe40000000f00 */
[----:B---3-5:R-:W-:Y:S05]  /*24010*/  CALL.REL.NOINC `($__internal_39_$__cuda_sm70_shflsync_idx_p) ;  /* 0x00001f2000007944 */ /* 0x028fea0003c00000 */
[----:B------:R-:W-:Y:S01]  /*24020*/  MOV R7, R10 ;  /* 0x0000000a00077202 */ /* 0x000fe20000000f00 */
[----:B------:R-:W-:Y:S05]  /*24030*/  BRA `(.L_x_2670) ;  /* 0xfffe4ac000007947 */ /* 0x000fea000383ffff */
.L_x_2473:
[----:B------:R-:W-:Y:S01]  /*24040*/  IMAD.MOV.U32 R11, RZ, RZ, R6 ;  /* 0x000000ffff0b7224 */ /* 0x000fe200078e0006 */
[----:B------:R-:W-:Y:S01]  /*24050*/  MOV R10, 0x2 ;  /* 0x00000002000a7802 */ /* 0x000fe20000000f00 */
[----:B------:R-:W-:Y:S01]  /*24060*/  IMAD.MOV.U32 R3, RZ, RZ, 0x181f ;  /* 0x0000181fff037424 */ /* 0x000fe200078e00ff */
[----:B--2---:R-:W-:Y:S02]  /*24070*/  MOV R2, 0x24090 ;  /* 0x0002409000027802 */ /* 0x004fe40000000f00 */
[----:B-1-345:R-:W-:Y:S05]  /*24080*/  CALL.REL.NOINC `($__internal_39_$__cuda_sm70_shflsync_idx_p) ;  /* 0x00001eb000007944 */ /* 0x03afea0003c00000 */
[----:B------:R-:W-:Y:S01]  /*24090*/  MOV R2, R10 ;  /* 0x0000000a00027202 */ /* 0x000fe20000000f00 */
[----:B------:R-:W-:Y:S05]  /*240a0*/  BRA `(.L_x_2671) ;  /* 0xfffe4a7000007947 */ /* 0x000fea000383ffff */
.L_x_2476:
[----:B------:R-:W-:Y:S01]  /*240b0*/  IMAD.MOV.U32 R11, RZ, RZ, R5 ;  /* 0x000000ffff0b7224 */ /* 0x000fe200078e0005 */
[----:B------:R-:W-:Y:S01]  /*240c0*/  MOV R10, 0x3 ;  /* 0x00000003000a7802 */ /* 0x000fe20000000f00 */
[----:B-1----:R-:W-:Y:S01]  /*240d0*/  IMAD.MOV.U32 R3, RZ, RZ, 0x181f ;  /* 0x0000181fff037424 */ /* 0x002fe200078e00ff */
[----:B------:R-:W-:-:S02]  /*240e0*/  MOV R2, 0x24100 ;  /* 0x0002410000027802 */ /* 0x000fc40000000f00 */
[----:B--2345:R-:W-:Y:S05]  /*240f0*/  CALL.REL.NOINC `($__internal_39_$__cuda_sm70_shflsync_idx_p) ;  /* 0x00001e4000007944 */ /* 0x03cfea0003c00000 */
        /* <DEDUP_REMOVED lines=8> */
.L_x_2479:
[----:B------:R-:W-:Y:S01]  /*24180*/  IMAD.MOV.U32 R11, RZ, RZ, R5 ;  /* 0x000000ffff0b7224 */ /* 0x000fe200078e0005 */
[----:B------:R-:W-:Y:S01]  /*24190*/  MOV R10, 0x4 ;  /* 0x00000004000a7802 */ /* 0x000fe20000000f00 */
[----:B-1----:R-:W-:Y:S01]  /*241a0*/  IMAD.MOV.U32 R3, RZ, RZ, 0x181f ;  /* 0x0000181fff037424 */ /* 0x002fe200078e00ff */
[----:B------:R-:W-:Y:S02]  /*241b0*/  MOV R2, 0x241d0 ;  /* 0x000241d000027802 */ /* 0x000fe40000000f00 */
[----:B--2345:R-:W-:Y:S05]  /*241c0*/  CALL.REL.NOINC `($__internal_39_$__cuda_sm70_shflsync_idx_p) ;  /* 0x00001d7000007944 */ /* 0x03cfea0003c00000 */
[----:B------:R-:W-:Y:S01]  /*241d0*/  MOV R7, R10 ;  /* 0x0000000a00077202 */ /* 0x000fe20000000f00 */
[----:B------:R-:W-:Y:S05]  /*241e0*/  BRA `(.L_x_2673) ;  /* 0xfffe4ae000007947 */ /* 0x000fea000383ffff */
.L_x_2480:
[----:B------:R-:W-:Y:S01]  /*241f0*/  IMAD.MOV.U32 R11, RZ, RZ, R6 ;  /* 0x000000ffff0b7224 */ /* 0x000fe200078e0006 */
[----:B------:R-:W-:Y:S01]  /*24200*/  MOV R10, 0x4 ;  /* 0x00000004000a7802 */ /* 0x000fe20000000f00 */
[----:B-1----:R-:W-:Y:S01]  /*24210*/  IMAD.MOV.U32 R3, RZ, RZ, 0x181f ;  /* 0x0000181fff037424 */ /* 0x002fe200078e00ff */
[----:B------:R-:W-:Y:S02]  /*24220*/  MOV R2, 0x24240 ;  /* 0x0002424000027802 */ /* 0x000fe40000000f00 */
[----:B--2345:R-:W-:Y:S05]  /*24230*/  CALL.REL.NOINC `($__internal_39_$__cuda_sm70_shflsync_idx_p) ;  /* 0x00001d0000007944 */ /* 0x03cfea0003c00000 */
[----:B------:R-:W-:Y:S01]  /*24240*/  MOV R2, R10 ;  /* 0x0000000a00027202 */ /* 0x000fe20000000f00 */
[----:B------:R-:W-:Y:S05]  /*24250*/  BRA `(.L_x_2674) ;  /* 0xfffe4a9000007947 */ /* 0x000fea000383ffff */
.L_x_2483:
[----:B------:R-:W-:Y:S01]  /*24260*/  IMAD.MOV.U32 R11, RZ, RZ, R5 ;  /* 0x000000ffff0b7224 */ /* 0x000fe200078e0005 */
[----:B------:R-:W-:Y:S01]  /*24270*/  MOV R10, 0x5 ;  /* 0x00000005000a7802 */ /* 0x000fe20000000f00 */
[----:B--2---:R-:W-:Y:S01]  /*24280*/  IMAD.MOV.U32 R3, RZ, RZ, 0x181f ;  /* 0x0000181fff037424 */ /* 0x004fe200078e00ff */
[----:B------:R-:W-:-:S02]  /*24290*/  MOV R2, 0x242b0 ;  /* 0x000242b000027802 */ /* 0x000fc40000000f00 */
[----:B-1-345:R-:W-:Y:S05]  /*242a0*/  CALL.REL.NOINC `($__internal_39_$__cuda_sm70_shflsync_idx_p) ;  /* 0x00001c9000007944 */ /* 0x03afea0003c00000 */
        /* <DEDUP_REMOVED lines=8> */
.L_x_2486:
[----:B------:R-:W-:Y:S01]  /*24330*/  IMAD.MOV.U32 R11, RZ, RZ, R5 ;  /* 0x000000ffff0b7224 */ /* 0x000fe200078e0005 */
[----:B------:R-:W-:Y:S01]  /*24340*/  MOV R10, 0x6 ;  /* 0x00000006000a7802 */ /* 0x000fe20000000f00 */
[----:B-1----:R-:W-:Y:S01]  /*24350*/  IMAD.MOV.U32 R3, RZ, RZ, 0x181f ;  /* 0x0000181fff037424 */ /* 0x002fe200078e00ff */
[----:B--2---:R-:W-:Y:S02]  /*24360*/  MOV R2, 0x24380 ;  /* 0x0002438000027802 */ /* 0x004fe40000000f00 */
[----:B---345:R-:W-:Y:S05]  /*24370*/  CALL.REL.NOINC `($__internal_39_$__cuda_sm70_shflsync_idx_p) ;  /* 0x00001bc000007944 */ /* 0x038fea0003c00000 */
[----:B------:R-:W-:Y:S01]  /*24380*/  MOV R7, R10 ;  /* 0x0000000a00077202 */ /* 0x000fe20000000f00 */
[----:B------:R-:W-:Y:S05]  /*24390*/  BRA `(.L_x_2676) ;  /* 0xfffe4b0000007947 */ /* 0x000fea000383ffff */
.L_x_2487:
[----:B------:R-:W-:Y:S01]  /*243a0*/  IMAD.MOV.U32 R11, RZ, RZ, R6 ;  /* 0x000000ffff0b7224 */ /* 0x000fe200078e0006 */
[----:B------:R-:W-:Y:S01]  /*243b0*/  MOV R10, 0x6 ;  /* 0x00000006000a7802 */ /* 0x000fe20000000f00 */
[----:B------:R-:W-:Y:S01]  /*243c0*/  IMAD.MOV.U32 R3, RZ, RZ, 0x181f ;  /* 0x0000181fff037424 */ /* 0x000fe200078e00ff */
[----:B--2---:R-:W-:Y:S02]  /*243d0*/  MOV R2, 0x243f0 ;  /* 0x000243f000027802 */ /* 0x004fe40000000f00 */
[----:B-1-345:R-:W-:Y:S05]  /*243e0*/  CALL.REL.NOINC `($__internal_39_$__cuda_sm70_shflsync_idx_p) ;  /* 0x00001b5000007944 */ /* 0x03afea0003c00000 */
[----:B------:R-:W-:Y:S01]  /*243f0*/  MOV R2, R10 ;  /* 0x0000000a00027202 */ /* 0x000fe20000000f00 */
[----:B------:R-:W-:Y:S05]  /*24400*/  BRA `(.L_x_2677) ;  /* 0xfffe4ab000007947 */ /* 0x000fea000383ffff */
.L_x_2490:
        /* <DEDUP_REMOVED lines=13> */
.L_x_2593:
[----:B------:R1:W5:Y:S01]  /*244e0*/  LDL R0, [R1+0x8] ;  /* 0x0000080001007983 */ /* 0x0003620000100800 */
[----:B------:R-:W-:Y:S02]  /*244f0*/  MOV R8, 0x2 ;  /* 0x0000000200087802 */ /* 0x000fe40000000f00 */
[----:B--2---:R-:W-:Y:S02]  /*24500*/  MOV R4, 0x24520 ;  /* 0x0002452000047802 */ /* 0x004fe40000000f00 */
[----:B-1---5:R-:W-:Y:S05]  /*24510*/  CALL.REL.NOINC `($__internal_38_$__cuda_sm70_shflsync_bfly_p) ;  /* 0x000019d000007944 */ /* 0x022fea0003c00000 */
[----:B------:R-:W-:Y:S01]  /*24520*/  MOV R2, R0 ;  /* 0x0000000000027202 */ /* 0x000fe20000000f00 */
[----:B------:R-:W-:Y:S05]  /*24530*/  BRA `(.L_x_2679) ;  /* 0xffffad7000007947 */ /* 0x000fea000383ffff */
.L_x_2594:
[----:B------:R-:W-:Y:S01]  /*24540*/  IMAD.MOV.U32 R0, RZ, RZ, R2 ;  /* 0x000000ffff007224 */ /* 0x000fe200078e0002 */
[----:B------:R-:W-:Y:S02]  /*24550*/  MOV R8, 0x1 ;  /* 0x0000000100087802 */ /* 0x000fe40000000f00 */
[----:B------:R-:W-:Y:S02]  /*24560*/  MOV R4, 0x24580 ;  /* 0x0002458000047802 */ /* 0x000fe40000000f00 */
[----:B------:R-:W-:Y:S05]  /*24570*/  CALL.REL.NOINC `($__internal_38_$__cuda_sm70_shflsync_bfly_p) ;  /* 0x0000197000007944 */ /* 0x000fea0003c00000 */
[----:B------:R-:W-:Y:S02]  /*24580*/  FADD.FTZ R2, R2, R0 ;  /* 0x0000000002027221 */ /* 0x000fe40000010000 */
[----:B------:R1:W5:Y:S01]  /*24590*/  LDL R0, [R1+0x4] ;  /* 0x0000040001007983 */ /* 0x0003620000100800 */
[----:B------:R-:W-:-:S02]  /*245a0*/  MOV R8, 0x2 ;  /* 0x0000000200087802 */ /* 0x000fc40000000f00 */
[----:B------:R-:W-:Y:S02]  /*245b0*/  MOV R4, 0x245d0 ;  /* 0x000245d000047802 */ /* 0x000fe40000000f00 */
[----:B-1---5:R-:W-:Y:S05]  /*245c0*/  CALL.REL.NOINC `($__internal_38_$__cuda_sm70_shflsync_bfly_p) ;  /* 0x0000192000007944 */ /* 0x022fea0003c00000 */
[----:B------:R-:W2:Y:S01]  /*245d0*/  LDL.LU R4, [R1+0x4] ;  /* 0x0000040001047983 */ /* 0x000ea20000300800 */
[----:B------:R-:W-:Y:S01]  /*245e0*/  MOV R8, 0x1 ;  /* 0x0000000100087802 */ /* 0x000fe20000000f00 */
[----:B--2---:R-:W-:Y:S01]  /*245f0*/  FADD.FTZ R5, R4, R0 ;  /* 0x0000000004057221 */ /* 0x004fe20000010000 */
[----:B------:R-:W-:-:S04]  /*24600*/  MOV R4, 0x24630 ;  /* 0x0002463000047802 */ /* 0x000fc80000000f00 */
[----:B------:R-:W-:Y:S02]  /*24610*/  MOV R0, R5 ;  /* 0x0000000500007202 */ /* 0x000fe40000000f00 */
[----:B------:R-:W-:Y:S05]  /*24620*/  CALL.REL.NOINC `($__internal_38_$__cuda_sm70_shflsync_bfly_p) ;  /* 0x000018c000007944 */ /* 0x000fea0003c00000 */
[----:B------:R-:W-:Y:S02]  /*24630*/  FADD.FTZ R5, R5, R0 ;  /* 0x0000000005057221 */ /* 0x000fe40000010000 */
[----:B------:R1:W5:Y:S01]  /*24640*/  LDL R0, [R1+0xc] ;  /* 0x00000c0001007983 */ /* 0x0003620000100800 */
[----:B------:R-:W-:Y:S02]  /*24650*/  MOV R8, 0x2 ;  /* 0x0000000200087802 */ /* 0x000fe40000000f00 */
        /* <DEDUP_REMOVED lines=19> */
[----:B------:R-:W-:Y:S01]  /*24790*/  MOV R9, R0 ;  /* 0x0000000000097202 */ /* 0x000fe20000000f00 */
[----:B------:R-:W-:Y:S05]  /*247a0*/  BRA `(.L_x_2680) ;  /* 0xffffac3000007947 */ /* 0x000fea000383ffff */
.L_x_2601:
[----:B--234-:R-:W-:Y:S01]  /*247b0*/  IMAD.MOV.U32 R11, RZ, RZ, R6 ;  /* 0x000000ffff0b7224 */ /* 0x01cfe200078e0006 */
[----:B------:R-:W-:Y:S01]  /*247c0*/  MOV R10, RZ ;  /* 0x000000ff000a7202 */ /* 0x000fe20000000f00 */
[----:B------:R-:W-:Y:S01]  /*247d0*/  IMAD.MOV.U32 R3, RZ, RZ, 0x181f ;  /* 0x0000181fff037424 */ /* 0x000fe200078e00ff */
[----:B------:R-:W-:Y:S02]  /*247e0*/  MOV R2, 0x24800 ;  /* 0x0002480000027802 */ /* 0x000fe40000000f00 */
[----:B-1----:R-:W-:Y:S05]  /*247f0*/  CALL.REL.NOINC `($__internal_39_$__cuda_sm70_shflsync_idx_p) ;  /* 0x0000174000007944 */ /* 0x002fea0003c00000 */
[----:B------:R-:W-:Y:S01]  /*24800*/  MOV R8, R10 ;  /* 0x0000000a00087202 */ /* 0x000fe20000000f00 */
[----:B------:R-:W-:Y:S05]  /*24810*/  BRA `(.L_x_2681) ;  /* 0xffffc46000007947 */ /* 0x000fea000383ffff */
.L_x_2602:
[----:B------:R-:W-:Y:S01]  /*24820*/  IMAD.MOV.U32 R11, RZ, RZ, R7 ;  /* 0x000000ffff0b7224 */ /* 0x000fe200078e0007 */
[----:B------:R-:W-:Y:S01]  /*24830*/  MOV R10, RZ ;  /* 0x000000ff000a7202 */ /* 0x000fe20000000f00 */
[----:B------:R-:W-:Y:S01]  /*24840*/  IMAD.MOV.U32 R3, RZ, RZ, 0x181f ;  /* 0x0000181fff037424 */ /* 0x000fe200078e00ff */
[----:B------:R-:W-:Y:S02]  /*24850*/  MOV R2, 0x24870 ;  /* 0x0002487000027802 */ /* 0x000fe40000000f00 */
[----:B-123--:R-:W-:Y:S05]  /*24860*/  CALL.REL.NOINC `($__internal_39_$__cuda_sm70_shflsync_idx_p) ;  /* 0x000016d000007944 */ /* 0x00efea0003c00000 */
[----:B------:R-:W-:Y:S01]  /*24870*/  MOV R2, R10 ;  /* 0x0000000a00027202 */ /* 0x000fe20000000f00 */
[----:B------:R-:W-:Y:S05]  /*24880*/  BRA `(.L_x_2682) ;  /* 0xffffc41000007947 */ /* 0x000fea000383ffff */
.L_x_2603:
[----:B------:R-:W-:Y:S01]  /*24890*/  IMAD.MOV.U32 R11, RZ, RZ, R6 ;  /* 0x000000ffff0b7224 */ /* 0x000fe200078e0006 */
[----:B------:R-:W-:Y:S01]  /*248a0*/  MOV R10, 0x1 ;  /* 0x00000001000a7802 */ /* 0x000fe20000000f00 */
[----:B--2---:R-:W-:Y:S01]  /*248b0*/  IMAD.MOV.U32 R3, RZ, RZ, 0x181f ;  /* 0x0000181fff037424 */ /* 0x004fe200078e00ff */
[----:B------:R-:W-:-:S02]  /*248c0*/  MOV R2, 0x248e0 ;  /* 0x000248e000027802 */ /* 0x000fc40000000f00 */
[----:B-1--4-:R-:W-:Y:S05]  /*248d0*/  CALL.REL.NOINC `($__internal_39_$__cuda_sm70_shflsync_idx_p) ;  /* 0x0000166000007944 */ /* 0x012fea0003c00000 */
        /* <DEDUP_REMOVED lines=8> */
.L_x_2604:
[----:B------:R-:W-:Y:S01]  /*24960*/  IMAD.MOV.U32 R11, RZ, RZ, R6 ;  /* 0x000000ffff0b7224 */ /* 0x000fe200078e0006 */
[----:B------:R-:W-:Y:S01]  /*24970*/  MOV R10, 0x2 ;  /* 0x00000002000a7802 */ /* 0x000fe20000000f00 */
[----:B--2---:R-:W-:Y:S01]  /*24980*/  IMAD.MOV.U32 R3, RZ, RZ, 0x181f ;  /* 0x0000181fff037424 */ /* 0x004fe200078e00ff */
[----:B------:R-:W-:Y:S02]  /*24990*/  MOV R2, 0x249b0 ;  /* 0x000249b000027802 */ /* 0x000fe40000000f00 */
[----:B-1-34-:R-:W-:Y:S05]  /*249a0*/  CALL.REL.NOINC `($__internal_39_$__cuda_sm70_shflsync_idx_p) ;  /* 0x0000159000007944 */ /* 0x01afea0003c00000 */
[----:B------:R-:W-:Y:S01]  /*249b0*/  MOV R8, R10 ;  /* 0x0000000a00087202 */ /* 0x000fe20000000f00 */
[----:B------:R-:W-:Y:S05]  /*249c0*/  BRA `(.L_x_2684) ;  /* 0xffffc3c000007947 */ /* 0x000fea000383ffff */
.L_x_2605:
[----:B------:R-:W-:Y:S01]  /*249d0*/  IMAD.MOV.U32 R11, RZ, RZ, R7 ;  /* 0x000000ffff0b7224 */ /* 0x000fe200078e0007 */
[----:B------:R-:W-:Y:S01]  /*249e0*/  MOV R10, 0x2 ;  /* 0x00000002000a7802 */ /* 0x000fe20000000f00 */
[----:B--2---:R-:W-:Y:S01]  /*249f0*/  IMAD.MOV.U32 R3, RZ, RZ, 0x181f ;  /* 0x0000181fff037424 */ /* 0x004fe200078e00ff */
[----:B------:R-:W-:Y:S02]  /*24a00*/  MOV R2, 0x24a20 ;  /* 0x00024a2000027802 */ /* 0x000fe40000000f00 */
[----:B-1-34-:R-:W-:Y:S05]  /*24a10*/  CALL.REL.NOINC `($__internal_39_$__cuda_sm70_shflsync_idx_p) ;  /* 0x0000152000007944 */ /* 0x01afea0003c00000 */
[----:B------:R-:W-:Y:S01]  /*24a20*/  MOV R2, R10 ;  /* 0x0000000a00027202 */ /* 0x000fe20000000f00 */
[----:B------:R-:W-:Y:S05]  /*24a30*/  BRA `(.L_x_2685) ;  /* 0xffffc37000007947 */ /* 0x000fea000383ffff */
.L_x_2606:
[----:B------:R-:W-:Y:S01]  /*24a40*/  IMAD.MOV.U32 R11, RZ, RZ, R6 ;  /* 0x000000ffff0b7224 */ /* 0x000fe200078e0006 */
[----:B------:R-:W-:Y:S01]  /*24a50*/  MOV R10, 0x3 ;  /* 0x00000003000a7802 */ /* 0x000fe20000000f00 */
[----:B---3--:R-:W-:Y:S01]  /*24a60*/  IMAD.MOV.U32 R3, RZ, RZ, 0x181f ;  /* 0x0000181fff037424 */ /* 0x008fe200078e00ff */
[----:B------:R-:W-:-:S02]  /*24a70*/  MOV R2, 0x24a90 ;  /* 0x00024a9000027802 */ /* 0x000fc40000000f00 */
[----:B-12---:R-:W-:Y:S05]  /*24a80*/  CALL.REL.NOINC `($__internal_39_$__cuda_sm70_shflsync_idx_p) ;  /* 0x000014b000007944 */ /* 0x006fea0003c00000 */
        /* <DEDUP_REMOVED lines=8> */
.L_x_2607:
[----:B------:R-:W-:Y:S01]  /*24b10*/  IMAD.MOV.U32 R11, RZ, RZ, R6 ;  /* 0x000000ffff0b7224 */ /* 0x000fe200078e0006 */
[----:B------:R-:W-:Y:S01]  /*24b20*/  MOV R10, 0x4 ;  /* 0x00000004000a7802 */ /* 0x000fe20000000f00 */
[----:B-1----:R-:W-:Y:S01]  /*24b30*/  IMAD.MOV.U32 R3, RZ, RZ, 0x181f ;  /* 0x0000181fff037424 */ /* 0x002fe200078e00ff */
[----:B------:R-:W-:Y:S02]  /*24b40*/  MOV R2, 0x24b60 ;  /* 0x00024b6000027802 */ /* 0x000fe40000000f00 */
[----:B----4-:R-:W-:Y:S05]  /*24b50*/  CALL.REL.NOINC `($__internal_39_$__cuda_sm70_shflsync_idx_p) ;  /* 0x000013e000007944 */ /* 0x010fea0003c00000 */
[----:B------:R-:W-:Y:S01]  /*24b60*/  MOV R8, R10 ;  /* 0x0000000a00087202 */ /* 0x000fe20000000f00 */
[----:B------:R-:W-:Y:S05]  /*24b70*/  BRA `(.L_x_2687) ;  /* 0xffffc32000007947 */ /* 0x000fea000383ffff */
.L_x_2608:
[----:B------:R-:W-:Y:S01]  /*24b80*/  IMAD.MOV.U32 R11, RZ, RZ, R7 ;  /* 0x000000ffff0b7224 */ /* 0x000fe200078e0007 */
[----:B------:R-:W-:Y:S01]  /*24b90*/  MOV R10, 0x4 ;  /* 0x00000004000a7802 */ /* 0x000fe20000000f00 */
[----:B-1----:R-:W-:Y:S01]  /*24ba0*/  IMAD.MOV.U32 R3, RZ, RZ, 0x181f ;  /* 0x0000181fff037424 */ /* 0x002fe200078e00ff */
[----:B------:R-:W-:Y:S02]  /*24bb0*/  MOV R2, 0x24bd0 ;  /* 0x00024bd000027802 */ /* 0x000fe40000000f00 */
[----:B--234-:R-:W-:Y:S05]  /*24bc0*/  CALL.REL.NOINC `($__internal_39_$__cuda_sm70_shflsync_idx_p) ;  /* 0x0000137000007944 */ /* 0x01cfea0003c00000 */
[----:B------:R-:W-:Y:S01]  /*24bd0*/  MOV R2, R10 ;  /* 0x0000000a00027202 */ /* 0x000fe20000000f00 */
[----:B------:R-:W-:Y:S05]  /*24be0*/  BRA `(.L_x_2688) ;  /* 0xffffc2d000007947 */ /* 0x000fea000383ffff */
.L_x_2609:
        /* <DEDUP_REMOVED lines=13> */
.L_x_2610:
[----:B------:R-:W-:Y:S01]  /*24cc0*/  IMAD.MOV.U32 R11, RZ, RZ, R6 ;  /* 0x000000ffff0b7224 */ /* 0x000fe200078e0006 */
[----:B------:R-:W-:Y:S01]  /*24cd0*/  MOV R10, 0x6 ;  /* 0x00000006000a7802 */ /* 0x000fe20000000f00 */
[----:B-1----:R-:W-:Y:S01]  /*24ce0*/  IMAD.MOV.U32 R3, RZ, RZ, 0x181f ;  /* 0x0000181fff037424 */ /* 0x002fe200078e00ff */
[----:B------:R-:W-:Y:S02]  /*24cf0*/  MOV R2, 0x24d10 ;  /* 0x00024d1000027802 */ /* 0x000fe40000000f00 */
[----:B---34-:R-:W-:Y:S05]  /*24d00*/  CALL.REL.NOINC `($__internal_39_$__cuda_sm70_shflsync_idx_p) ;  /* 0x0000123000007944 */ /* 0x018fea0003c00000 */
[----:B------:R-:W-:Y:S01]  /*24d10*/  MOV R8, R10 ;  /* 0x0000000a00087202 */ /* 0x000fe20000000f00 */
[----:B------:R-:W-:Y:S05]  /*24d20*/  BRA `(.L_x_2690) ;  /* 0xffffc28000007947 */ /* 0x000fea000383ffff */
.L_x_2611:
[----:B------:R-:W-:Y:S01]  /*24d30*/  IMAD.MOV.U32 R11, RZ, RZ, R7 ;  /* 0x000000ffff0b7224 */ /* 0x000fe200078e0007 */
[----:B------:R-:W-:Y:S01]  /*24d40*/  MOV R10, 0x6 ;  /* 0x00000006000a7802 */ /* 0x000fe20000000f00 */
[----:B-1----:R-:W-:Y:S01]  /*24d50*/  IMAD.MOV.U32 R3, RZ, RZ, 0x181f ;  /* 0x0000181fff037424 */ /* 0x002fe200078e00ff */
[----:B------:R-:W-:Y:S02]  /*24d60*/  MOV R2, 0x24d80 ;  /* 0x00024d8000027802 */ /* 0x000fe40000000f00 */
[----:B--234-:R-:W-:Y:S05]  /*24d70*/  CALL.REL.NOINC `($__internal_39_$__cuda_sm70_shflsync_idx_p) ;  /* 0x000011c000007944 */ /* 0x01cfea0003c00000 */
[----:B------:R-:W-:Y:S01]  /*24d80*/  MOV R2, R10 ;  /* 0x0000000a00027202 */ /* 0x000fe20000000f00 */
[----:B------:R-:W-:Y:S05]  /*24d90*/  BRA `(.L_x_2691) ;  /* 0xffffc23000007947 */ /* 0x000fea000383ffff */
.L_x_2612:
[----:B------:R-:W-:Y:S01]  /*24da0*/  IMAD.MOV.U32 R11, RZ, RZ, R6 ;  /* 0x000000ffff0b7224 */ /* 0x000fe200078e0006 */
[----:B------:R-:W-:Y:S01]  /*24db0*/  MOV R10, 0x7 ;  /* 0x00000007000a7802 */ /* 0x000fe20000000f00 */
[----:B--2---:R-:W-:Y:S01]  /*24dc0*/  IMAD.MOV.U32 R3, RZ, RZ, 0x181f ;  /* 0x0000181fff037424 */ /* 0x004fe200078e00ff */
[----:B------:R-:W-:-:S02]  /*24dd0*/  MOV R2, 0x24df0 ;  /* 0x00024df000027802 */ /* 0x000fc40000000f00 */
[----:B-1-34-:R-:W-:Y:S05]  /*24de0*/  CALL.REL.NOINC `($__internal_39_$__cuda_sm70_shflsync_idx_p) ;  /* 0x0000115000007944 */ /* 0x01afea0003c00000 */
        /* <DEDUP_REMOVED lines=8> */
.L_x_2614:
[----:B------:R-:W-:Y:S01]  /*24e70*/  IMAD.MOV.U32 R11, RZ, RZ, R13 ;  /* 0x000000ffff0b7224 */ /* 0x000fe200078e000d */
[----:B------:R-:W-:Y:S01]  /*24e80*/  MOV R10, RZ ;  /* 0x000000ff000a7202 */ /* 0x000fe20000000f00 */
[----:B------:R-:W-:Y:S01]  /*24e90*/  IMAD.MOV.U32 R3, RZ, RZ, 0x1c1f ;  /* 0x00001c1fff037424 */ /* 0x000fe200078e00ff */
[----:B------:R-:W-:Y:S02]  /*24ea0*/  MOV R2, 0x24ec0 ;  /* 0x00024ec000027802 */ /* 0x000fe40000000f00 */
[----:B------:R-:W-:Y:S05]  /*24eb0*/  CALL.REL.NOINC `($__internal_39_$__cuda_sm70_shflsync_idx_p) ;  /* 0x0000108000007944 */ /* 0x000fea0003c00000 */
[----:B------:R-:W-:Y:S01]  /*24ec0*/  MOV R12, R10 ;  /* 0x0000000a000c7202 */ /* 0x000fe20000000f00 */
[----:B------:R-:W-:Y:S05]  /*24ed0*/  BRA `(.L_x_2693) ;  /* 0xffffc40000007947 */ /* 0x000fea000383ffff */
.L_x_2615:
[----:B------:R-:W-:Y:S01]  /*24ee0*/  IMAD.MOV.U32 R11, RZ, RZ, R19 ;  /* 0x000000ffff0b7224 */ /* 0x000fe200078e0013 */
[----:B------:R-:W-:Y:S01]  /*24ef0*/  MOV R10, RZ ;  /* 0x000000ff000a7202 */ /* 0x000fe20000000f00 */
[----:B------:R-:W-:Y:S01]  /*24f00*/  IMAD.MOV.U32 R3, RZ, RZ, 0x1c1f ;  /* 0x00001c1fff037424 */ /* 0x000fe200078e00ff */
[----:B------:R-:W-:Y:S02]  /*24f10*/  MOV R2, 0x24f30 ;  /* 0x00024f3000027802 */ /* 0x000fe40000000f00 */
[----:B-12---:R-:W-:Y:S05]  /*24f20*/  CALL.REL.NOINC `($__internal_39_$__cuda_sm70_shflsync_idx_p) ;  /* 0x0000101000007944 */ /* 0x006fea0003c00000 */
[----:B------:R-:W-:Y:S01]  /*24f30*/  MOV R2, R10 ;  /* 0x0000000a00027202 */ /* 0x000fe20000000f00 */
[----:B------:R-:W-:Y:S05]  /*24f40*/  BRA `(.L_x_2694) ;  /* 0xffffc3b000007947 */ /* 0x000fea000383ffff */
.L_x_2618:
[----:B----4-:R-:W-:Y:S01]  /*24f50*/  IMAD.MOV.U32 R11, RZ, RZ, R13 ;  /* 0x000000ffff0b7224 */ /* 0x010fe200078e000d */
[----:B------:R-:W-:Y:S01]  /*24f60*/  MOV R10, 0x1 ;  /* 0x00000001000a7802 */ /* 0x000fe20000000f00 */
[----:B------:R-:W-:Y:S01]  /*24f70*/  IMAD.MOV.U32 R3, RZ, RZ, 0x1c1f ;  /* 0x00001c1fff037424 */ /* 0x000fe200078e00ff */
[----:B------:R-:W-:-:S02]  /*24f80*/  MOV R2, 0x24fa0 ;  /* 0x00024fa000027802 */ /* 0x000fc40000000f00 */
[----:B-123--:R-:W-:Y:S05]  /*24f90*/  CALL.REL.NOINC `($__internal_39_$__cuda_sm70_shflsync_idx_p) ;  /* 0x00000fa000007944 */ /* 0x00efea0003c00000 */
        /* <DEDUP_REMOVED lines=8> */
.L_x_2621:
[----:B----4-:R-:W-:Y:S01]  /*25020*/  IMAD.MOV.U32 R11, RZ, RZ, R13 ;  /* 0x000000ffff0b7224 */ /* 0x010fe200078e000d */
[----:B------:R-:W-:Y:S01]  /*25030*/  MOV R10, 0x2 ;  /* 0x00000002000a7802 */ /* 0x000fe20000000f00 */
[----:B------:R-:W-:Y:S01]  /*25040*/  IMAD.MOV.U32 R3, RZ, RZ, 0x1c1f ;  /* 0x00001c1fff037424 */ /* 0x000fe200078e00ff */
[----:B------:R-:W-:Y:S02]  /*25050*/  MOV R2, 0x25070 ;  /* 0x0002507000027802 */ /* 0x000fe40000000f00 */
[----:B-123--:R-:W-:Y:S05]  /*25060*/  CALL.REL.NOINC `($__internal_39_$__cuda_sm70_shflsync_idx_p) ;  /* 0x00000ed000007944 */ /* 0x00efea0003c00000 */
[----:B------:R-:W-:Y:S01]  /*25070*/  MOV R12, R10 ;  /* 0x0000000a000c7202 */ /* 0x000fe20000000f00 */
[----:B------:R-:W-:Y:S05]  /*25080*/  BRA `(.L_x_2696) ;  /* 0xffffc83000007947 */ /* 0x000fea000383ffff */
.L_x_2622:
[----:B----4-:R-:W-:Y:S01]  /*25090*/  IMAD.MOV.U32 R11, RZ, RZ, R19 ;  /* 0x000000ffff0b7224 */ /* 0x010fe200078e0013 */
[----:B------:R-:W-:Y:S01]  /*250a0*/  MOV R10, 0x2 ;  /* 0x00000002000a7802 */ /* 0x000fe20000000f00 */
[----:B------:R-:W-:Y:S01]  /*250b0*/  IMAD.MOV.U32 R3, RZ, RZ, 0x1c1f ;  /* 0x00001c1fff037424 */ /* 0x000fe200078e00ff */
[----:B------:R-:W-:Y:S02]  /*250c0*/  MOV R2, 0x250e0 ;  /* 0x000250e000027802 */ /* 0x000fe40000000f00 */
[----:B-123--:R-:W-:Y:S05]  /*250d0*/  CALL.REL.NOINC `($__internal_39_$__cuda_sm70_shflsync_idx_p) ;  /* 0x00000e6000007944 */ /* 0x00efea0003c00000 */
[----:B------:R-:W-:Y:S01]  /*250e0*/  MOV R2, R10 ;  /* 0x0000000a00027202 */ /* 0x000fe20000000f00 */
[----:B------:R-:W-:Y:S05]  /*250f0*/  BRA `(.L_x_2697) ;  /* 0xffffc7e000007947 */ /* 0x000fea000383ffff */
.L_x_2625:
[----:B--2---:R-:W-:Y:S01]  /*25100*/  IMAD.MOV.U32 R11, RZ, RZ, R13 ;  /* 0x000000ffff0b7224 */ /* 0x004fe200078e000d */
[----:B------:R-:W-:Y:S01]  /*25110*/  MOV R10, 0x3 ;  /* 0x00000003000a7802 */ /* 0x000fe20000000f00 */
[----:B------:R-:W-:Y:S01]  /*25120*/  IMAD.MOV.U32 R3, RZ, RZ, 0x1c1f ;  /* 0x00001c1fff037424 */ /* 0x000fe200078e00ff */
[----:B-1----:R-:W-:-:S02]  /*25130*/  MOV R2, 0x25150 ;  /* 0x0002515000027802 */ /* 0x002fc40000000f00 */
[----:B---34-:R-:W-:Y:S05]  /*25140*/  CALL.REL.NOINC `($__internal_39_$__cuda_sm70_shflsync_idx_p) ;  /* 0x00000df000007944 */ /* 0x018fea0003c00000 */
        /* <DEDUP_REMOVED lines=8> */
.L_x_2629:
[----:B------:R-:W-:Y:S01]  /*251d0*/  IMAD.MOV.U32 R11, RZ, RZ, R6 ;  /* 0x000000ffff0b7224 */ /* 0x000fe200078e0006 */
[----:B------:R-:W-:Y:S01]  /*251e0*/  MOV R10, RZ ;  /* 0x000000ff000a7202 */ /* 0x000fe20000000f00 */
[----:B------:R-:W-:Y:S01]  /*251f0*/  IMAD.MOV.U32 R3, RZ, RZ, 0x181f ;  /* 0x0000181fff037424 */ /* 0x000fe200078e00ff */
[----:B------:R-:W-:Y:S02]  /*25200*/  MOV R2, 0x25220 ;  /* 0x0002522000027802 */ /* 0x000fe40000000f00 */
[----:B------:R-:W-:Y:S05]  /*25210*/  CALL.REL.NOINC `($__internal_39_$__cuda_sm70_shflsync_idx_p) ;  /* 0x00000d2000007944 */ /* 0x000fea0003c00000 */
[----:B------:R-:W-:Y:S01]  /*25220*/  MOV R8, R10 ;  /* 0x0000000a00087202 */ /* 0x000fe20000000f00 */
[----:B------:R-:W-:Y:S05]  /*25230*/  BRA `(.L_x_2699) ;  /* 0xffffd2f000007947 */ /* 0x000fea000383ffff */
.L_x_2630:
[----:B------:R-:W-:Y:S01]  /*25240*/  IMAD.MOV.U32 R11, RZ, RZ, R7 ;  /* 0x000000ffff0b7224 */ /* 0x000fe200078e0007 */
[----:B------:R-:W-:Y:S01]  /*25250*/  MOV R10, RZ ;  /* 0x000000ff000a7202 */ /* 0x000fe20000000f00 */
[----:B------:R-:W-:Y:S01]  /*25260*/  IMAD.MOV.U32 R3, RZ, RZ, 0x181f ;  /* 0x0000181fff037424 */ /* 0x000fe200078e00ff */
[----:B------:R-:W-:Y:S02]  /*25270*/  MOV R2, 0x25290 ;  /* 0x0002529000027802 */ /* 0x000fe40000000f00 */
[----:B-12---:R-:W-:Y:S05]  /*25280*/  CALL.REL.NOINC `($__internal_39_$__cuda_sm70_shflsync_idx_p) ;  /* 0x00000cb000007944 */ /* 0x006fea0003c00000 */
[----:B------:R-:W-:Y:S01]  /*25290*/  MOV R2, R10 ;  /* 0x0000000a00027202 */ /* 0x000fe20000000f00 */
[----:B------:R-:W-:Y:S05]  /*252a0*/  BRA `(.L_x_2700) ;  /* 0xffffd2a000007947 */ /* 0x000fea000383ffff */
.L_x_2631:
[----:B------:R-:W-:Y:S01]  /*252b0*/  IMAD.MOV.U32 R11, RZ, RZ, R6 ;  /* 0x000000ffff0b7224 */ /* 0x000fe200078e0006 */
[----:B------:R-:W-:Y:S01]  /*252c0*/  MOV R10, 0x1 ;  /* 0x00000001000a7802 */ /* 0x000fe20000000f00 */
[----:B--2---:R-:W-:Y:S01]  /*252d0*/  IMAD.MOV.U32 R3, RZ, RZ, 0x181f ;  /* 0x0000181fff037424 */ /* 0x004fe200078e00ff */
[----:B------:R-:W-:-:S02]  /*252e0*/  MOV R2, 0x25300 ;  /* 0x0002530000027802 */ /* 0x000fc40000000f00 */
[----:B-1-3--:R-:W-:Y:S05]  /*252f0*/  CALL.REL.NOINC `($__internal_39_$__cuda_sm70_shflsync_idx_p) ;  /* 0x00000c4000007944 */ /* 0x00afea0003c00000 */
        /* <DEDUP_REMOVED lines=8> */
.L_x_2632:
[----:B------:R-:W-:Y:S01]  /*25380*/  IMAD.MOV.U32 R11, RZ, RZ, R6 ;  /* 0x000000ffff0b7224 */ /* 0x000fe200078e0006 */
[----:B------:R-:W-:Y:S01]  /*25390*/  MOV R10, 0x2 ;  /* 0x00000002000a7802 */ /* 0x000fe20000000f00 */
[----:B-1----:R-:W-:Y:S01]  /*253a0*/  IMAD.MOV.U32 R3, RZ, RZ, 0x181f ;  /* 0x0000181fff037424 */ /* 0x002fe200078e00ff */
[----:B------:R-:W-:Y:S02]  /*253b0*/  MOV R2, 0x253d0 ;  /* 0x000253d000027802 */ /* 0x000fe40000000f00 */
[----:B---34-:R-:W-:Y:S05]  /*253c0*/  CALL.REL.NOINC `($__internal_39_$__cuda_sm70_shflsync_idx_p) ;  /* 0x00000b7000007944 */ /* 0x018fea0003c00000 */
[----:B------:R-:W-:Y:S01]  /*253d0*/  MOV R8, R10 ;  /* 0x0000000a00087202 */ /* 0x000fe20000000f00 */
[----:B------:R-:W-:Y:S05]  /*253e0*/  BRA `(.L_x_2702) ;  /* 0xffffd25000007947 */ /* 0x000fea000383ffff */
.L_x_2633:
[----:B------:R-:W-:Y:S01]  /*253f0*/  IMAD.MOV.U32 R11, RZ, RZ, R7 ;  /* 0x000000ffff0b7224 */ /* 0x000fe200078e0007 */
[----:B------:R-:W-:Y:S01]  /*25400*/  MOV R10, 0x2 ;  /* 0x00000002000a7802 */ /* 0x000fe20000000f00 */
[----:B-1----:R-:W-:Y:S01]  /*25410*/  IMAD.MOV.U32 R3, RZ, RZ, 0x181f ;  /* 0x0000181fff037424 */ /* 0x002fe200078e00ff */
[----:B------:R-:W-:Y:S02]  /*25420*/  MOV R2, 0x25440 ;  /* 0x0002544000027802 */ /* 0x000fe40000000f00 */
[----:B--234-:R-:W-:Y:S05]  /*25430*/  CALL.REL.NOINC `($__internal_39_$__cuda_sm70_shflsync_idx_p) ;  /* 0x00000b0000007944 */ /* 0x01cfea0003c00000 */
[----:B------:R-:W-:Y:S01]  /*25440*/  MOV R2, R10 ;  /* 0x0000000a00027202 */ /* 0x000fe20000000f00 */
[----:B------:R-:W-:Y:S05]  /*25450*/  BRA `(.L_x_2703) ;  /* 0xffffd20000007947 */ /* 0x000fea000383ffff */
.L_x_2634:
        /* <DEDUP_REMOVED lines=13> */
.L_x_2635:
[----:B------:R-:W-:Y:S01]  /*25530*/  IMAD.MOV.U32 R11, RZ, RZ, R6 ;  /* 0x000000ffff0b7224 */ /* 0x000fe200078e0006 */
[----:B------:R-:W-:Y:S01]  /*25540*/  MOV R10, 0x4 ;  /* 0x00000004000a7802 */ /* 0x000fe20000000f00 */
[----:B--2---:R-:W-:Y:S01]  /*25550*/  IMAD.MOV.U32 R3, RZ, RZ, 0x181f ;  /* 0x0000181fff037424 */ /* 0x004fe200078e00ff */
[----:B------:R-:W-:Y:S02]  /*25560*/  MOV R2, 0x25580 ;  /* 0x0002558000027802 */ /* 0x000fe40000000f00 */
[----:B-1-34-:R-:W-:Y:S05]  /*25570*/  CALL.REL.NOINC `($__internal_39_$__cuda_sm70_shflsync_idx_p) ;  /* 0x000009c000007944 */ /* 0x01afea0003c00000 */
[----:B------:R-:W-:Y:S01]  /*25580*/  MOV R8, R10 ;  /* 0x0000000a00087202 */ /* 0x000fe20000000f00 */
[----:B------:R-:W-:Y:S05]  /*25590*/  BRA `(.L_x_2705) ;  /* 0xffffd1b000007947 */ /* 0x000fea000383ffff */
.L_x_2636:
[----:B------:R-:W-:Y:S01]  /*255a0*/  IMAD.MOV.U32 R11, RZ, RZ, R7 ;  /* 0x000000ffff0b7224 */ /* 0x000fe200078e0007 */
[----:B------:R-:W-:Y:S01]  /*255b0*/  MOV R10, 0x4 ;  /* 0x00000004000a7802 */ /* 0x000fe20000000f00 */
[----:B--2---:R-:W-:Y:S01]  /*255c0*/  IMAD.MOV.U32 R3, RZ, RZ, 0x181f ;  /* 0x0000181fff037424 */ /* 0x004fe200078e00ff */
[----:B------:R-:W-:Y:S02]  /*255d0*/  MOV R2, 0x255f0 ;  /* 0x000255f000027802 */ /* 0x000fe40000000f00 */
[----:B-1-34-:R-:W-:Y:S05]  /*255e0*/  CALL.REL.NOINC `($__internal_39_$__cuda_sm70_shflsync_idx_p) ;  /* 0x0000095000007944 */ /* 0x01afea0003c00000 */
[----:B------:R-:W-:Y:S01]  /*255f0*/  MOV R2, R10 ;  /* 0x0000000a00027202 */ /* 0x000fe20000000f00 */
[----:B------:R-:W-:Y:S05]  /*25600*/  BRA `(.L_x_2706) ;  /* 0xffffd16000007947 */ /* 0x000fea000383ffff */
.L_x_2637:
[----:B------:R-:W-:Y:S01]  /*25610*/  IMAD.MOV.U32 R11, RZ, RZ, R6 ;  /* 0x000000ffff0b7224 */ /* 0x000fe200078e0006 */
[----:B------:R-:W-:Y:S01]  /*25620*/  MOV R10, 0x5 ;  /* 0x00000005000a7802 */ /* 0x000fe20000000f00 */
[----:B-1----:R-:W-:Y:S01]  /*25630*/  IMAD.MOV.U32 R3, RZ, RZ, 0x181f ;  /* 0x0000181fff037424 */ /* 0x002fe200078e00ff */
[----:B------:R-:W-:-:S02]  /*25640*/  MOV R2, 0x25660 ;  /* 0x0002566000027802 */ /* 0x000fc40000000f00 */
[----:B--234-:R-:W-:Y:S05]  /*25650*/  CALL.REL.NOINC `($__internal_39_$__cuda_sm70_shflsync_idx_p) ;  /* 0x000008e000007944 */ /* 0x01cfea0003c00000 */
        /* <DEDUP_REMOVED lines=8> */
.L_x_2638:
[----:B------:R-:W-:Y:S01]  /*256e0*/  IMAD.MOV.U32 R11, RZ, RZ, R6 ;  /* 0x000000ffff0b7224 */ /* 0x000fe200078e0006 */
[----:B------:R-:W-:Y:S01]  /*256f0*/  MOV R10, 0x6 ;  /* 0x00000006000a7802 */ /* 0x000fe20000000f00 */
[----:B--2---:R-:W-:Y:S01]  /*25700*/  IMAD.MOV.U32 R3, RZ, RZ, 0x181f ;  /* 0x0000181fff037424 */ /* 0x004fe200078e00ff */
[----:B------:R-:W-:Y:S02]  /*25710*/  MOV R2, 0x25730 ;  /* 0x0002573000027802 */ /* 0x000fe40000000f00 */
[----:B-1--4-:R-:W-:Y:S05]  /*25720*/  CALL.REL.NOINC `($__internal_39_$__cuda_sm70_shflsync_idx_p) ;  /* 0x0000081000007944 */ /* 0x012fea0003c00000 */
[----:B------:R-:W-:Y:S01]  /*25730*/  MOV R8, R10 ;  /* 0x0000000a00087202 */ /* 0x000fe20000000f00 */
[----:B------:R-:W-:Y:S05]  /*25740*/  BRA `(.L_x_2708) ;  /* 0xffffd11000007947 */ /* 0x000fea000383ffff */
.L_x_2639:
[----:B------:R-:W-:Y:S01]  /*25750*/  IMAD.MOV.U32 R11, RZ, RZ, R7 ;  /* 0x000000ffff0b7224 */ /* 0x000fe200078e0007 */
[----:B------:R-:W-:Y:S01]  /*25760*/  MOV R10, 0x6 ;  /* 0x00000006000a7802 */ /* 0x000fe20000000f00 */
[----:B--2---:R-:W-:Y:S01]  /*25770*/  IMAD.MOV.U32 R3, RZ, RZ, 0x181f ;  /* 0x0000181fff037424 */ /* 0x004fe200078e00ff */
[----:B------:R-:W-:Y:S02]  /*25780*/  MOV R2, 0x257a0 ;  /* 0x000257a000027802 */ /* 0x000fe40000000f00 */
[----:B-1-34-:R-:W-:Y:S05]  /*25790*/  CALL.REL.NOINC `($__internal_39_$__cuda_sm70_shflsync_idx_p) ;  /* 0x000007a000007944 */ /* 0x01afea0003c00000 */
[----:B------:R-:W-:Y:S01]  /*257a0*/  MOV R2, R10 ;  /* 0x0000000a00027202 */ /* 0x000fe20000000f00 */
[----:B------:R-:W-:Y:S05]  /*257b0*/  BRA `(.L_x_2709) ;  /* 0xffffd0c000007947 */ /* 0x000fea000383ffff */
.L_x_2640:
[----:B------:R-:W-:Y:S01]  /*257c0*/  IMAD.MOV.U32 R11, RZ, RZ, R6 ;  /* 0x000000ffff0b7224 */ /* 0x000fe200078e0006 */
[----:B------:R-:W-:Y:S01]  /*257d0*/  MOV R10, 0x7 ;  /* 0x00000007000a7802 */ /* 0x000fe20000000f00 */
[----:B-1----:R-:W-:Y:S01]  /*257e0*/  IMAD.MOV.U32 R3, RZ, RZ, 0x181f ;  /* 0x0000181fff037424 */ /* 0x002fe200078e00ff */
[----:B------:R-:W-:-:S02]  /*257f0*/  MOV R2, 0x25810 ;  /* 0x0002581000027802 */ /* 0x000fc40000000f00 */
[----:B--2-4-:R-:W-:Y:S05]  /*25800*/  CALL.REL.NOINC `($__internal_39_$__cuda_sm70_shflsync_idx_p) ;  /* 0x0000073000007944 */ /* 0x014fea0003c00000 */
        /* <DEDUP_REMOVED lines=8> */
.L_x_2642:
[----:B------:R-:W-:Y:S01]  /*25890*/  IMAD.MOV.U32 R11, RZ, RZ, R45 ;  /* 0x000000ffff0b7224 */ /* 0x000fe200078e002d */
[----:B------:R-:W-:Y:S01]  /*258a0*/  MOV R10, RZ ;  /* 0x000000ff000a7202 */ /* 0x000fe20000000f00 */
[----:B----4-:R-:W-:Y:S01]  /*258b0*/  IMAD.MOV.U32 R3, RZ, RZ, 0x1f ;  /* 0x0000001fff037424 */ /* 0x010fe200078e00ff */
[----:B------:R-:W-:Y:S02]  /*258c0*/  MOV R2, 0x258e0 ;  /* 0x000258e000027802 */ /* 0x000fe40000000f00 */
[----:B------:R-:W-:Y:S05]  /*258d0*/  CALL.REL.NOINC `($__internal_39_$__cuda_sm70_shflsync_idx_p) ;  /* 0x0000066000007944 */ /* 0x000fea0003c00000 */
[----:B------:R-:W-:Y:S01]  /*258e0*/  MOV R9, R10 ;  /* 0x0000000a00097202 */ /* 0x000fe20000000f00 */
[----:B------:R-:W-:Y:S05]  /*258f0*/  BRA `(.L_x_2711) ;  /* 0xffffd14000007947 */ /* 0x000fea000383ffff */
.L_x_2643:
[----:B------:R-:W-:Y:S01]  /*25900*/  IMAD.MOV.U32 R11, RZ, RZ, R45 ;  /* 0x000000ffff0b7224 */ /* 0x000fe200078e002d */
[----:B------:R-:W-:Y:S01]  /*25910*/  MOV R10, 0x1 ;  /* 0x00000001000a7802 */ /* 0x000fe20000000f00 */
[----:B----4-:R-:W-:Y:S01]  /*25920*/  IMAD.MOV.U32 R3, RZ, RZ, 0x1f ;  /* 0x0000001fff037424 */ /* 0x010fe200078e00ff */
[----:B------:R-:W-:Y:S02]  /*25930*/  MOV R2, 0x25950 ;  /* 0x0002595000027802 */ /* 0x000fe40000000f00 */
[----:B-12---:R-:W-:Y:S05]  /*25940*/  CALL.REL.NOINC `($__internal_39_$__cuda_sm70_shflsync_idx_p) ;  /* 0x000005f000007944 */ /* 0x006fea0003c00000 */
[----:B------:R-:W-:Y:S01]  /*25950*/  MOV R8, R10 ;  /* 0x0000000a00087202 */ /* 0x000fe20000000f00 */
[----:B------:R-:W-:Y:S05]  /*25960*/  BRA `(.L_x_2712) ;  /* 0xffffd0f000007947 */ /* 0x000fea000383ffff */
.L_x_2644:
[----:B------:R-:W-:Y:S02]  /*25970*/  MOV R2, 0x1 ;  /* 0x0000000100027802 */ /* 0x000fe40000000f00 */
[----:B------:R-:W-:-:S02]  /*25980*/  MOV R3, 0x259a0 ;  /* 0x000259a000037802 */ /* 0x000fc40000000f00 */
[----:B-123--:R-:W-:Y:S05]  /*25990*/  CALL.REL.NOINC `($__internal_40_$__cuda_sm70_shflsync_up_p) ;  /* 0x000005f000007944 */ /* 0x00efea0003c00000 */
[----:B------:R-:W-:Y:S05]  /*259a0*/  BRA `(.L_x_2713) ;  /* 0xffffd1e000007947 */ /* 0x000fea000383ffff */
.L_x_2645:
[----:B------:R-:W-:Y:S02]  /*259b0*/  MOV R2, 0x2 ;  /* 0x0000000200027802 */ /* 0x000fe40000000f00 */
[----:B------:R-:W-:-:S02]  /*259c0*/  MOV R3, 0x259e0 ;  /* 0x000259e000037802 */ /* 0x000fc40000000f00 */
[----:B-12---:R-:W-:Y:S05]  /*259d0*/  CALL.REL.NOINC `($__internal_40_$__cuda_sm70_shflsync_up_p) ;  /* 0x000005b000007944 */ /* 0x006fea0003c00000 */
        /* <DEDUP_REMOVED lines=24> */
.L_x_2649:
[----:B------:R-:W-:Y:S02]  /*25b60*/  MOV R2, 0x1 ;  /* 0x0000000100027802 */ /* 0x000fe40000000f00 */
[----:B------:R-:W-:Y:S02]  /*25b70*/  MOV R3, 0x25b90 ;  /* 0x00025b9000037802 */ /* 0x000fe40000000f00 */
[----:B------:R-:W-:Y:S05]  /*25b80*/  CALL.REL.NOINC `($__internal_40_$__cuda_sm70_shflsync_up_p) ;  /* 0x0000040000007944 */ /* 0x000fea0003c00000 */
[----:B------:R-:W-:Y:S01]  /*25b90*/  MOV R2, R4 ;  /* 0x0000000400027202 */ /* 0x000fe20000000f00 */
[----:B------:R-:W-:Y:S05]  /*25ba0*/  BRA `(.L_x_2715) ;  /* 0xffffd24000007947 */ /* 0x000fea000383ffff */
.L_x_2650:
        /* <DEDUP_REMOVED lines=27> */
.L_x_2652:
[----:B------:R-:W-:Y:S02]  /*25d60*/  SEL R0, RZ, 0x1, P0 ;  /* 0x00000001ff007807 */ /* 0x000fe40000000000 */
[----:B------:R-:W-:Y:S02]  /*25d70*/  MOV R2, 0x25d90 ;  /* 0x00025d9000027802 */ /* 0x000fe40000000f00 */
[----:B---3--:R-:W-:Y:S05]  /*25d80*/  CALL.REL.NOINC `($__internal_41_$__cuda_sm70_votesync_ballot) ;  /* 0x0000027000007944 */ /* 0x008fea0003c00000 */
[----:B------:R-:W-:Y:S01]  /*25d90*/  MOV R5, R0 ;  /* 0x0000000000057202 */ /* 0x000fe20000000f00 */
[----:B------:R-:W-:Y:S05]  /*25da0*/  BRA `(.L_x_2717) ;  /* 0xffffd1d000007947 */ /* 0x000fea000383ffff */
.L_x_2653:
[----:B------:R-:W-:Y:S01]  /*25db0*/  IMAD.MOV.U32 R11, RZ, RZ, R6 ;  /* 0x000000ffff0b7224 */ /* 0x000fe200078e0006 */
[----:B------:R-:W-:Y:S01]  /*25dc0*/  MOV R10, R0 ;  /* 0x00000000000a7202 */ /* 0x000fe20000000f00 */
[----:B------:R-:W-:Y:S01]  /*25dd0*/  IMAD.MOV.U32 R3, RZ, RZ, 0x1f ;  /* 0x0000001fff037424 */ /* 0x000fe200078e00ff */
[----:B-1----:R-:W-:Y:S02]  /*25de0*/  MOV R2, 0x25e00 ;  /* 0x00025e0000027802 */ /* 0x002fe40000000f00 */
[----:B---3--:R-:W-:Y:S05]  /*25df0*/  CALL.REL.NOINC `($__internal_39_$__cuda_sm70_shflsync_idx_p) ;  /* 0x0000014000007944 */ /* 0x008fea0003c00000 */
[----:B------:R-:W-:Y:S01]  /*25e00*/  IMAD.MOV.U32 R12, RZ, RZ, R10 ;  /* 0x000000ffff0c7224 */ /* 0x000fe200078e000a */
[----:B------:R-:W-:Y:S01]  /*25e10*/  MOV R10, R0 ;  /* 0x00000000000a7202 */ /* 0x000fe20000000f00 */
[----:B------:R-:W-:Y:S01]  /*25e20*/  IMAD.MOV.U32 R11, RZ, RZ, R7 ;  /* 0x000000ffff0b7224 */ /* 0x000fe200078e0007 */
[----:B------:R-:W-:-:S02]  /*25e30*/  MOV R3, 0x1f ;  /* 0x0000001f00037802 */ /* 0x000fc40000000f00 */
[----:B------:R-:W-:Y:S02]  /*25e40*/  MOV R2, 0x25e60 ;  /* 0x00025e6000027802 */ /* 0x000fe40000000f00 */
[----:B------:R-:W-:Y:S05]  /*25e50*/  CALL.REL.NOINC `($__internal_39_$__cuda_sm70_shflsync_idx_p) ;  /* 0x000000e000007944 */ /* 0x000fea0003c00000 */
[----:B------:R-:W-:Y:S01]  /*25e60*/  MOV R7, R10 ;  /* 0x0000000a00077202 */ /* 0x000fe20000000f00 */
[----:B------:R-:W-:Y:S05]  /*25e70*/  BRA `(.L_x_2718) ;  /* 0xffffd17000007947 */ /* 0x000fea000383ffff */
.L_x_2656:
[----:B------:R-:W-:Y:S01]  /*25e80*/  IMAD.MOV.U32 R11, RZ, RZ, R4 ;  /* 0x000000ffff0b7224 */ /* 0x000fe200078e0004 */
[----:B------:R-:W-:Y:S01]  /*25e90*/  MOV R10, R0 ;  /* 0x00000000000a7202 */ /* 0x000fe20000000f00 */
[----:B------:R-:W-:Y:S01]  /*25ea0*/  IMAD.MOV.U32 R3, RZ, RZ, 0x1f ;  /* 0x0000001fff037424 */ /* 0x000fe200078e00ff */
[----:B-1----:R-:W-:Y:S02]  /*25eb0*/  MOV R2, 0x25ed0 ;  /* 0x00025ed000027802 */ /* 0x002fe40000000f00 */
[----:B---34-:R-:W-:Y:S05]  /*25ec0*/  CALL.REL.NOINC `($__internal_39_$__cuda_sm70_shflsync_idx_p) ;  /* 0x0000007000007944 */ /* 0x018fea0003c00000 */
[----:B------:R-:W-:Y:S01]  /*25ed0*/  MOV R13, R10 ;  /* 0x0000000a000d7202 */ /* 0x000fe20000000f00 */
[----:B------:R-:W-:Y:S05]  /*25ee0*/  BRA `(.L_x_2655) ;  /* 0xffffd16000007947 */ /* 0x000fea000383ffff */
        .weak           $__internal_38_$__cuda_sm70_shflsync_bfly_p
        .type           $__internal_38_$__cuda_sm70_shflsync_bfly_p,@function
        .size           $__internal_38_$__cuda_sm70_shflsync_bfly_p,($__internal_39_$__cuda_sm70_shflsync_idx_p - $__internal_38_$__cuda_sm70_shflsync_bfly_p)
$__internal_38_$__cuda_sm70_shflsync_bfly_p:
[----:B------:R-:W-:Y:S04]  /*25ef0*/  WARPSYNC R10 ;  /* 0x0000000a00007348 */ /* 0x000fe80003800000 */
[----:B------:R1:W2:Y:S01]  /*25f00*/  SHFL.BFLY PT, R0, R0, R8, R11 ;  /* 0x0c00000800007389 */ /* 0x0002a200000e000b */
[----:B------:R-:W-:-:S02]  /*25f10*/  MOV R9, 0x0 ;  /* 0x0000000000097802 */ /* 0x000fc40000000f00 */
[----:B-1----:R-:W-:-:S04]  /*25f20*/  MOV R8, R4 ;  /* 0x0000000400087202 */ /* 0x002fc80000000f00 */
[----:B--2---:R-:W-:Y:S05]  /*25f30*/  RET.REL.NODEC R8 `(_ZN7cutlass13device_kernelIN5flash19enable_sm80_to_sm89INS1_16FlashAttnFwdSm80INS1_25CollectiveMainloopFwdSm80ILi4ELi1ELb0EN4cute5tupleIJNS5_1CILi128EEENS7_ILi80EEENS7_ILi64EEEEEELi64ENS_6half_tEfNS_4arch4Sm80ELb0ELb1ELb0ELb1ELb0ELb1ELb1ELb1EEENS1_21CollectiveEpilogueFwdINS6_IJS8_SA_S9_EEENS6_IJNS7_ILi1EEESI_SI_EEESC_SE_Li128ELb1ELb1ELb1ELb0EEENS1_36VarlenDynamicPersistentTileSchedulerILi128ELi80ELi128ELi128ELb1ELb1ELb0ELb1ELb0ELb1EEEEEEEEEvNT_6ParamsE) ;  /* 0xfffda0c008007950 */ /* 0x004fea0003c3ffff */
        .weak           $__internal_39_$__cuda_sm70_shflsync_idx_p
        .type           $__internal_39_$__cuda_sm70_shflsync_idx_p,@function
        .size           $__internal_39_$__cuda_sm70_shflsync_idx_p,($__internal_40_$__cuda_sm70_shflsync_up_p - $__internal_39_$__cuda_sm70_shflsync_idx_p)
$__internal_39_$__cuda_sm70_shflsync_idx_p:
[----:B------:R-:W-:-:S04]  /*25f40*/  MOV R44, 0xffffffff ;  /* 0xffffffff002c7802 */ /* 0x000fc80000000f00 */
[----:B------:R-:W-:Y:S04]  /*25f50*/  WARPSYNC R44 ;  /* 0x0000002c00007348 */ /* 0x000fe80003800000 */
[----:B------:R1:W2:Y:S02]  /*25f60*/  SHFL.IDX PT, R10, R11, R10, R3 ;  /* 0x0000000a0b0a7389 */ /* 0x0002a400000e0003 */
[----:B-1----:R-:W-:-:S04]  /*25f70*/  MOV R3, 0x0 ;  /* 0x0000000000037802 */ /* 0x002fc80000000f00 */
[----:B--2---:R-:W-:Y:S05]  /*25f80*/  RET.REL.NODEC R2 `(_ZN7cutlass13device_kernelIN5flash19enable_sm80_to_sm89INS1_16FlashAttnFwdSm80INS1_25CollectiveMainloopFwdSm80ILi4ELi1ELb0EN4cute5tupleIJNS5_1CILi128EEENS7_ILi80EEENS7_ILi64EEEEEELi64ENS_6half_tEfNS_4arch4Sm80ELb0ELb1ELb0ELb1ELb0ELb1ELb1ELb1EEENS1_21CollectiveEpilogueFwdINS6_IJS8_SA_S9_EEENS6_IJNS7_ILi1EEESI_SI_EEESC_SE_Li128ELb1ELb1ELb1ELb0EEENS1_36VarlenDynamicPersistentTileSchedulerILi128ELi80ELi128ELi128ELb1ELb1ELb0ELb1ELb0ELb1EEEEEEEEEvNT_6ParamsE) ;  /* 0xfffda07002007950 */ /* 0x004fea0003c3ffff */
        .weak           $__internal_40_$__cuda_sm70_shflsync_up_p
        .type           $__internal_40_$__cuda_sm70_shflsync_up_p,@function
        .size           $__internal_40_$__cuda_sm70_shflsync_up_p,($__internal_41_$__cuda_sm70_votesync_ballot - $__internal_40_$__cuda_sm70_shflsync_up_p)
$__internal_40_$__cuda_sm70_shflsync_up_p:
[----:B------:R-:W-:Y:S02]  /*25f90*/  IMAD.MOV.U32 R4, RZ, RZ, RZ ;  /* 0x000000ffff047224 */ /* 0x000fe400078e00ff */
[----:B------:R-:W-:-:S04]  /*25fa0*/  IMAD.MOV.U32 R10, RZ, RZ, -0x1 ;  /* 0xffffffffff0a7424 */ /* 0x000fc800078e00ff */
[----:B------:R-:W-:Y:S04]  /*25fb0*/  WARPSYNC R10 ;  /* 0x0000000a00007348 */ /* 0x000fe80003800000 */
[----:B------:R1:W2:Y:S02]  /*25fc0*/  SHFL.UP PT, R4, R0, R2, R4 ;  /* 0x0400000200047389 */ /* 0x0002a400000e0004 */
[----:B-1----:R-:W-:Y:S02]  /*25fd0*/  MOV R2, R3 ;  /* 0x0000000300027202 */ /* 0x002fe40000000f00 */
[----:B------:R-:W-:-:S04]  /*25fe0*/  MOV R3, 0x0 ;  /* 0x0000000000037802 */ /* 0x000fc80000000f00 */
[----:B--2---:R-:W-:Y:S05]  /*25ff0*/  RET.REL.NODEC R2 `(_ZN7cutlass13device_kernelIN5flash19enable_sm80_to_sm89INS1_16FlashAttnFwdSm80INS1_25CollectiveMainloopFwdSm80ILi4ELi1ELb0EN4cute5tupleIJNS5_1CILi128EEENS7_ILi80EEENS7_ILi64EEEEEELi64ENS_6half_tEfNS_4arch4Sm80ELb0ELb1ELb0ELb1ELb0ELb1ELb1ELb1EEENS1_21CollectiveEpilogueFwdINS6_IJS8_SA_S9_EEENS6_IJNS7_ILi1EEESI_SI_EEESC_SE_Li128ELb1ELb1ELb1ELb0EEENS1_36VarlenDynamicPersistentTileSchedulerILi128ELi80ELi128ELi128ELb1ELb1ELb0ELb1ELb0ELb1EEEEEEEEEvNT_6ParamsE) ;  /* 0xfffda00002007950 */ /* 0x004fea0003c3ffff */
        .weak           $__internal_41_$__cuda_sm70_votesync_ballot
        .type           $__internal_41_$__cuda_sm70_votesync_ballot,@function
        .size           $__internal_41_$__cuda_sm70_votesync_ballot,(.L_x_3280 - $__internal_41_$__cuda_sm70_votesync_ballot)
$__internal_41_$__cuda_sm70_votesync_ballot:
[----:B------:R-:W-:Y:S01]  /*26000*/  ISETP.NE.U32.AND P0, PT, R0, 0x1, PT ;  /* 0x000000010000780c */ /* 0x000fe20003f05070 */
[----:B------:R-:W-:-:S04]  /*26010*/  IMAD.MOV.U32 R3, RZ, RZ, -0x1 ;  /* 0xffffffffff037424 */ /* 0x000fc800078e00ff */
[----:B------:R-:W-:Y:S08]  /*26020*/  WARPSYNC R3 ;  /* 0x0000000300007348 */ /* 0x000ff00003800000 */
[----:B------:R-:W-:-:S04]  /*26030*/  VOTE.ANY R0, PT, !P0 ;  /* 0x0000000000007806 */ /* 0x000fc800040e0100 */
[----:B------:R-:W-:Y:S01]  /*26040*/  LOP3.LUT R0, R0, R3, RZ, 0xc0, !PT ;  /* 0x0000000300007212 */ /* 0x000fe200078ec0ff */
[----:B------:R-:W-:-:S04]  /*26050*/  IMAD.MOV.U32 R3, RZ, RZ, 0x0 ;  /* 0x00000000ff037424 */ /* 0x000fc800078e00ff */
[----:B------:R-:W-:Y:S05]  /*26060*/  RET.REL.NODEC R2 `(_ZN7cutlass13device_kernelIN5flash19enable_sm80_to_sm89INS1_16FlashAttnFwdSm80INS1_25CollectiveMainloopFwdSm80ILi4ELi1ELb0EN4cute5tupleIJNS5_1CILi128EEENS7_ILi80EEENS7_ILi64EEEEEELi64ENS_6half_tEfNS_4arch4Sm80ELb0ELb1ELb0ELb1ELb0ELb1ELb1ELb1EEENS1_21CollectiveEpilogueFwdINS6_IJS8_SA_S9_EEENS6_IJNS7_ILi1EEESI_SI_EEESC_SE_Li128ELb1ELb1ELb1ELb0EEENS1_36VarlenDynamicPersistentTileSchedulerILi128ELi80ELi128ELi128ELb1ELb1ELb0ELb1ELb0ELb1EEEEEEEEEvNT_6ParamsE) ;  /* 0xfffd9f9002007950 */ /* 0x000fea0003c3ffff */
.L_x_2719:
        /* <DEDUP_REMOVED lines=9> */
.L_x_3280:


//--------------------- .text._ZN7cutlass13device_kernelIN5flash19enable_sm80_to_sm89INS1_16FlashAttnFwdSm80INS1_25CollectiveMainloopFwdSm80ILi4ELi1ELb0EN4cute5tupleIJNS5_1CILi128EEENS7_ILi112EEENS7_ILi64EEEEEELi64ENS_6half_tEfNS_4arch4Sm80ELb1ELb0ELb0ELb0ELb0ELb0ELb1ELb1EEENS1_21CollectiveEpilogueFwdINS6_IJS8_SA_S9_EEENS6_IJNS7_ILi1EEESI_SI_EEESC_SE_Li128ELb0ELb1ELb1ELb0EEENS1_30DynamicPersistentTileSchedulerILi128ELi128ELb1ELb1ELb0EEEEEEEEEvNT_6ParamsE --------------------------
	.section	.text._ZN7cutlass13device_kernelIN5flash19enable_sm80_to_sm89INS1_16FlashAttnFwdSm80INS1_25CollectiveMainloopFwdSm80ILi4ELi1ELb0EN4cute5tupleIJNS5_1CILi128EEENS7_ILi112EEENS7_ILi64EEEEEELi64ENS_6half_tEfNS_4arch4Sm80ELb1ELb0ELb0ELb0ELb0ELb0ELb1ELb1EEENS1_21CollectiveEpilogueFwdINS6_IJS8_SA_S9_EEENS6_IJNS7_ILi1EEESI_SI_EEESC_SE_Li128ELb0ELb1ELb1ELb0EEENS1_30DynamicPersistentTileSchedulerILi128ELi128ELb1ELb1ELb0EEEEEEEEEvNT_6ParamsE,"ax",@progbits
	.sectioninfo	@"SHI_REGISTERS=255"
	.align	128
.text._ZN7cutlass13device_kernelIN5flash19enable_sm80_to_sm89INS1_16FlashAttnFwdSm80INS1_25CollectiveMainloopFwdSm80ILi4ELi1ELb0EN4cute5tupleIJNS5_1CILi128EEENS7_ILi112EEENS7_ILi64EEEEEELi64ENS_6half_tEfNS_4arch4Sm80ELb1ELb0ELb0ELb0ELb0ELb0ELb1ELb1EEENS1_21CollectiveEpilogueFwdINS6_IJS8_SA_S9_EEENS6_IJNS7_ILi1EEESI_SI_EEESC_SE_Li128ELb0ELb1ELb1ELb0EEENS1_30DynamicPersistentTileSchedulerILi128ELi128ELb1ELb1ELb0EEEEEEEEEvNT_6ParamsE:
        .type           _ZN7cutlass13device_kernelIN5flash19enable_sm80_to_sm89INS1_16FlashAttnFwdSm80INS1_25CollectiveMainloopFwdSm80ILi4ELi1ELb0EN4cute5tupleIJNS5_1CILi128EEENS7_ILi112EEENS7_ILi64EEEEEELi64ENS_6half_tEfNS_4arch4Sm80ELb1ELb0ELb0ELb0ELb0ELb0ELb1ELb1EEENS1_21CollectiveEpilogueFwdINS6_IJS8_SA_S9_EEENS6_IJNS7_ILi1EEESI_SI_EEESC_SE_Li128ELb0ELb1ELb1ELb0EEENS1_30DynamicPersistentTileSchedulerILi128ELi128ELb1ELb1ELb0EEEEEEEEEvNT_6ParamsE,@function
        .size           _ZN7cutlass13device_kernelIN5flash19enable_sm80_to_sm89INS1_16FlashAttnFwdSm80INS1_25CollectiveMainloopFwdSm80ILi4ELi1ELb0EN4cute5tupleIJNS5_1CILi128EEENS7_ILi112EEENS7_ILi64EEEEEELi64ENS_6half_tEfNS_4arch4Sm80ELb1ELb0ELb0ELb0ELb0ELb0ELb1ELb1EEENS1_21CollectiveEpilogueFwdINS6_IJS8_SA_S9_EEENS6_IJNS7_ILi1EEESI_SI_EEESC_SE_Li128ELb0ELb1ELb1ELb0EEENS1_30DynamicPersistentTileSchedulerILi128ELi128ELb1ELb1ELb0EEEEEEEEEvNT_6ParamsE,(.L_x_3285 - _ZN7cutlass13device_kernelIN5flash19enable_sm80_to_sm89INS1_16FlashAttnFwdSm80INS1_25CollectiveMainloopFwdSm80ILi4ELi1ELb0EN4cute5tupleIJNS5_1CILi128EEENS7_ILi112EEENS7_ILi64EEEEEELi64ENS_6half_tEfNS_4arch4Sm80ELb1ELb0ELb0ELb0ELb0ELb0ELb1ELb1EEENS1_21CollectiveEpilogueFwdINS6_IJS8_SA_S9_EEENS6_IJNS7_ILi1EEESI_SI_EEESC_SE_Li128ELb0ELb1ELb1ELb0EEENS1_30DynamicPersistentTileSchedulerILi128ELi128ELb1ELb1ELb0EEEEEEEEEvNT_6ParamsE)
        .other          _ZN7cutlass13device_kernelIN5flash19enable_sm80_to_sm89INS1_16FlashAttnFwdSm80INS1_25CollectiveMainloopFwdSm80ILi4ELi1ELb0EN4cute5tupleIJNS5_1CILi128EEENS7_ILi112EEENS7_ILi64EEEEEELi64ENS_6half_tEfNS_4arch4Sm80ELb1ELb0ELb0ELb0ELb0ELb0ELb1ELb1EEENS1_21CollectiveEpilogueFwdINS6_IJS8_SA_S9_EEENS6_IJNS7_ILi1EEESI_SI_EEESC_SE_Li128ELb0ELb1ELb1ELb0EEENS1_30DynamicPersistentTileSchedulerILi128ELi128ELb1ELb1ELb0EEEEEEEEEvNT_6ParamsE,@"STO_CUDA_ENTRY STV_DEFAULT"
_ZN7cutlass13device_kernelIN5flash19enable_sm80_to_sm89INS1_16FlashAttnFwdSm80INS1_25CollectiveMainloopFwdSm80ILi4ELi1ELb0EN4cute5tupleIJNS5_1CILi128EEENS7_ILi112EEENS7_ILi64EEEEEELi64ENS_6half_tEfNS_4arch4Sm80ELb1ELb0ELb0ELb0ELb0ELb0ELb1ELb1EEENS1_21CollectiveEpilogueFwdINS6_IJS8_SA_S9_EEENS6_IJNS7_ILi1EEESI_SI_EEESC_SE_Li128ELb0ELb1ELb1ELb0EEENS1_30DynamicPersistentTileSchedulerILi128ELi128ELb1ELb1ELb0EEEEEEEEEvNT_6ParamsE:
        /* <DEDUP_REMOVED lines=105> */
[----:B------:R-:W-:Y:S01]  /*0690*/  IMAD.IADD R237, R232, 0x1, R236 ;  /* 0x00000001e8ed7824 */ /* 0x000fe200078e02ec */
[----:B------:R-:W-:Y:S01]  /*06a0*/  IADD3 R243, R239, 0x1800, RZ ;  /* 0x00001800eff37810 */ /* 0x000fe20007ffe0ff */
[----:B------:R-:W-:Y:S01]  /*06b0*/  IMAD.IADD R231, R231, 0x1, R239 ;  /* 0x00000001e7e77824 */ /* 0x000fe200078e02ef */
[C---:B------:R-:W-:Y:S01]  /*06c0*/  IADD3 R242, R239.reuse, 0x2000, RZ ;  /* 0x00002000eff27810 */ /* 0x040fe20007ffe0ff */
[----:B-1----:R-:W-:Y:S01]  /*06d0*/  IMAD.SHL.U32 R0, R2, 0x2, RZ ;  /* 0x0000000202007824 */ /* 0x002fe200078e00ff */
[C---:B------:R-:W-:Y:S01]  /*06e0*/  IADD3 R241, R239.reuse, 0x2800, RZ ;  /* 0x00002800eff17810 */ /* 0x040fe20007ffe0ff */
[----:B------:R-:W-:Y:S01]  /*06f0*/  IMAD.IADD R232, R232, 0x1, R230 ;  /* 0x00000001e8e87824 */ /* 0x000fe200078e02e6 */
[----:B------:R-:W-:-:S02]  /*0700*/  IADD3 R240, R239, 0x3000, RZ ;  /* 0x00003000eff07810 */ /* 0x000fc40007ffe0ff */
[----:B------:R2:W-:Y:S04]  /*0710*/  STL [R1+0x50], R0 ;  /* 0x0000500001007387 */ /* 0x0005e80000100800 */
.L_x_2775:
        /* <DEDUP_REMOVED lines=19> */
.L_x_2721:
[----:B------:R-:W-:-:S04]  /*0850*/  MOV R0, c[0x0][0x554] ;  /* 0x0001550000007a02 */ /* 0x000fc80000000f00 */
[----:B------:R-:W-:Y:S02]  /*0860*/  ISETP.NE.AND P0, PT, R0, 0x1, PT ;  /* 0x000000010000780c */ /* 0x000fe40003f05270 */
[----:B------:R-:W-:-:S11]  /*0870*/  MOV R0, R2 ;  /* 0x0000000200007202 */ /* 0x000fd60000000f00 */
[----:B------:R-:W-:-:S05]  /*0880*/  @P0 IMAD.HI.U32 R4, R2, c[0x0][0x558], RZ ;  /* 0x0001560002040a27 */ /* 0x000fca00078e00ff */
[----:B------:R-:W-:-:S05]  /*0890*/  @P0 SHF.R.U32.HI R0, RZ, c[0x0][0x55c], R4 ;  /* 0x00015700ff000a19 */ /* 0x000fca0000011604 */
[----:B------:R-:W-:Y:S02]  /*08a0*/  IMAD R6, R0, c[0x0][0x554], RZ ;  /* 0x0001550000067a24 */ /* 0x000fe400078e02ff */
.L_x_2722:
[----:B------:R-:W-:Y:S05]  /*08b0*/  BSYNC B0 ;  /* 0x0000000000007941 */ /* 0x000fea0003800000 */
.L_x_2720:
        /* <DEDUP_REMOVED lines=76> */
.L_x_2724:
[----:B------:R-:W-:Y:S05]  /*0d80*/  BSYNC B0 ;  /* 0x0000000000007941 */ /* 0x000fea0003800000 */
.L_x_2723:
        /* <DEDUP_REMOVED lines=19> */
[----:B------:R2:W-:Y:S01]  /*0ec0*/  STL [R1], R17 ;  /* 0x0000001101007387 */ /* 0x0005e20000100800 */
        /* <DEDUP_REMOVED lines=107> */
.L_x_2776:
[----:B------:R-:W-:Y:S05]  /*1580*/  BRA.DIV ~URZ, `(.L_x_2727) ;  /* 0x00012b227f007947 */ /* 0x000fea000b800000 */
[----:B-1----:R1:W4:Y:S02]  /*1590*/  SHFL.IDX PT, R4, R3, RZ, 0x181f ;  /* 0x00181fff03047589 */ /* 0x00232400000e0000 */
.L_x_2777:
        /* <DEDUP_REMOVED lines=12> */
.L_x_2729:
[----:B------:R-:W-:Y:S05]  /*1660*/  BSYNC B0 ;  /* 0x0000000000007941 */ /* 0x000fea0003800000 */
.L_x_2728:
[----:B------:R-:W-:Y:S05]  /*1670*/  BRA.DIV ~URZ, `(.L_x_2730) ;  /* 0x00012aa27f007947 */ /* 0x000fea000b800000 */
[----:B------:R1:W2:Y:S04]  /*1680*/  SHFL.IDX PT, R6, R2, 0x1, 0x181f ;  /* 0x00381f0002067f89 */ /* 0x0002a800000e0000 */
[----:B---34-:R1:W3:Y:S02]  /*1690*/  SHFL.IDX PT, R4, R3, 0x1, 0x181f ;  /* 0x00381f0003047f89 */ /* 0x0182e400000e0000 */
.L_x_2778:
        /* <DEDUP_REMOVED lines=11> */
.L_x_2732:
[----:B------:R-:W-:Y:S05]  /*1750*/  BSYNC B0 ;  /* 0x0000000000007941 */ /* 0x000fea0003800000 */
.L_x_2731:
[----:B------:R-:W-:Y:S05]  /*1760*/  BRA.DIV ~URZ, `(.L_x_2733) ;  /* 0x00012a827f007947 */ /* 0x000fea000b800000 */
[----:B--2---:R2:W4:Y:S02]  /*1770*/  SHFL.IDX PT, R6, R2, 0x2, 0x181f ;  /* 0x00581f0002067f89 */ /* 0x00452400000e0000 */
.L_x_2779:
[----:B------:R-:W-:Y:S05]  /*1780*/  BRA.DIV ~URZ, `(.L_x_2734) ;  /* 0x00012ad27f007947 */ /* 0x000fea000b800000 */
[----:B---3--:R3:W1:Y:S02]  /*1790*/  SHFL.IDX PT, R4, R3, 0x2, 0x181f ;  /* 0x00581f0003047f89 */ /* 0x00866400000e0000 */
.L_x_2780:
        /* <DEDUP_REMOVED lines=11> */
.L_x_2736:
[----:B------:R-:W-:Y:S05]  /*1850*/  BSYNC B0 ;  /* 0x0000000000007941 */ /* 0x000fea0003800000 */
.L_x_2735:
[----:B------:R-:W-:Y:S05]  /*1860*/  BRA.DIV ~URZ, `(.L_x_2737) ;  /* 0x00012a627f007947 */ /* 0x000fea000b800000 */
[----:B----4-:R4:W2:Y:S04]  /*1870*/  SHFL.IDX PT, R6, R2, 0x3, 0x181f ;  /* 0x00781f0002067f89 */ /* 0x0108a800000e0000 */
[----:B-1----:R4:W1:Y:S02]  /*1880*/  SHFL.IDX PT, R4, R3, 0x3, 0x181f ;  /* 0x00781f0003047f89 */ /* 0x00286400000e0000 */
.L_x_2781:
        /* <DEDUP_REMOVED lines=11> */
.L_x_2739:
[----:B------:R-:W-:Y:S05]  /*1940*/  BSYNC B0 ;  /* 0x0000000000007941 */ /* 0x000fea0003800000 */
.L_x_2738:
[----:B------:R-:W-:Y:S05]  /*1950*/  BRA.DIV ~URZ, `(.L_x_2740) ;  /* 0x00012a427f007947 */ /* 0x000fea000b800000 */
[----:B--2---:R2:W3:Y:S02]  /*1960*/  SHFL.IDX PT, R6, R2, 0x4, 0x181f ;  /* 0x00981f0002067f89 */ /* 0x0044e400000e0000 */
.L_x_2782:
[----:B------:R-:W-:Y:S05]  /*1970*/  BRA.DIV ~URZ, `(.L_x_2741) ;  /* 0x00012a927f007947 */ /* 0x000fea000b800000 */
[----:B-1----:R1:W2:Y:S02]  /*1980*/  SHFL.IDX PT, R4, R3, 0x4, 0x181f ;  /* 0x00981f0003047f89 */ /* 0x0022a400000e0000 */
.L_x_2783:
        /* <DEDUP_REMOVED lines=11> */
.L_x_2743:
[----:B------:R-:W-:Y:S05]  /*1a40*/  BSYNC B0 ;  /* 0x0000000000007941 */ /* 0x000fea0003800000 */
.L_x_2742:
[----:B------:R-:W-:Y:S05]  /*1a50*/  BRA.DIV ~URZ, `(.L_x_2744) ;  /* 0x00012a227f007947 */ /* 0x000fea000b800000 */
[----:B---3--:R3:W1:Y:S04]  /*1a60*/  SHFL.IDX PT, R6, R2, 0x5, 0x181f ;  /* 0x00b81f0002067f89 */ /* 0x00866800000e0000 */
[----:B--2---:R3:W2:Y:S02]  /*1a70*/  SHFL.IDX PT, R4, R3, 0x5, 0x181f ;  /* 0x00b81f0003047f89 */ /* 0x0046a400000e0000 */
.L_x_2784:
        /* <DEDUP_REMOVED lines=11> */
.L_x_2746:
[----:B------:R-:W-:Y:S05]  /*1b30*/  BSYNC B0 ;  /* 0x0000000000007941 */ /* 0x000fea0003800000 */
.L_x_2745:
[----:B------:R-:W-:Y:S05]  /*1b40*/  BRA.DIV ~URZ, `(.L_x_2747) ;  /* 0x00012a027f007947 */ /* 0x000fea000b800000 */
[----:B-1----:R1:W3:Y:S02]  /*1b50*/  SHFL.IDX PT, R6, R2, 0x6, 0x181f ;  /* 0x00d81f0002067f89 */ /* 0x0022e400000e0000 */
.L_x_2785:
[----:B------:R-:W-:Y:S05]  /*1b60*/  BRA.DIV ~URZ, `(.L_x_2748) ;  /* 0x00012a527f007947 */ /* 0x000fea000b800000 */
[----:B--2---:R2:W1:Y:S02]  /*1b70*/  SHFL.IDX PT, R4, R3, 0x6, 0x181f ;  /* 0x00d81f0003047f89 */ /* 0x00446400000e0000 */
.L_x_2786:
        /* <DEDUP_REMOVED lines=11> */
.L_x_2750:
[----:B------:R-:W-:Y:S05]  /*1c30*/  BSYNC B0 ;  /* 0x0000000000007941 */ /* 0x000fea0003800000 */
.L_x_2749:
[----:B------:R-:W-:Y:S05]  /*1c40*/  BRA.DIV ~URZ, `(.L_x_2751) ;  /* 0x000129e27f007947 */ /* 0x000fea000b800000 */
[----:B-1----:R1:W2:Y:S04]  /*1c50*/  SHFL.IDX PT, R4, R2, 0x7, 0x181f ;  /* 0x00f81f0002047f89 */ /* 0x0022a800000e0000 */
[----:B--234-:R-:W2:Y:S02]  /*1c60*/  SHFL.IDX PT, R3, R3, 0x7, 0x181f ;  /* 0x00f81f0003037f89 */ /* 0x01cea400000e0000 */
.L_x_2787:
        /* <DEDUP_REMOVED lines=12> */
[----:B------:R-:W2:Y:S04]  /*1d30*/  LDL R26, [R1] ;  /* 0x00000000011a7983 */ /* 0x000ea80000100800 */
[----:B------:R-:W3:Y:S04]  /*1d40*/  LDL R5, [R1+0x34] ;  /* 0x0000340001057983 */ /* 0x000ee80000100800 */
[----:B------:R-:W4:Y:S04]  /*1d50*/  LDL.64 R6, [R1+0x38] ;  /* 0x0000380001067983 */ /* 0x000f280000100a00 */
[----:B------:R-:W5:Y:S04]  /*1d60*/  LDL R27, [R1+0x48] ;  /* 0x00004800011b7983 */ /* 0x000f680000100800 */
[----:B------:R-:W5:Y:S04]  /*1d70*/  LDL.64 R102, [R1+0x40] ;  /* 0x0000400001667983 */ /* 0x000f680000100a00 */
[----:B------:R-:W1:Y:S01]  /*1d80*/  S2R R9, SR_TID.X ;  /* 0x0000000000097919 */ /* 0x000e620000002100 */
[----:B------:R-:W-:Y:S01]  /*1d90*/  IMAD.MOV.U32 R81, RZ, RZ, -0x70 ;  /* 0xffffff90ff517424 */ /* 0x000fe200078e00ff */
[----:B------:R-:W-:Y:S01]  /*1da0*/  SHF.R.S32.HI R25, RZ, 0x1f, R80 ;  /* 0x0000001fff197819 */ /* 0x000fe20000011450 */
[----:B-1----:R-:W-:Y:S01]  /*1db0*/  IMAD.WIDE.U32 R2, R80, c[0x0][0x1e0], RZ ;  /* 0x0000780050027a25 */ /* 0x002fe200078e00ff */
[----:B------:R-:W-:-:S03]  /*1dc0*/  ULDC.64 UR4, c[0x0][0x208] ;  /* 0x0000820000047ab9 */ /* 0x000fc60000000a00 */
[----:B------:R-:W-:Y:S01]  /*1dd0*/  IMAD R0, R25, c[0x0][0x1e0], RZ ;  /* 0x0000780019007a24 */ /* 0x000fe200078e02ff */
[----:B------:R-:W-:-:S04]  /*1de0*/  SHF.R.S32.HI R8, RZ, 0x1f, R9 ;  /* 0x0000001fff087819 */ /* 0x000fc80000011409 */
[----:B------:R-:W-:-:S04]  /*1df0*/  LEA.HI R8, R8, R9, RZ, 0x3 ;  /* 0x0000000908087211 */ /* 0x000fc800078f18ff */
[----:B------:R-:W-:Y:S01]  /*1e00*/  SHF.R.S32.HI R8, RZ, 0x3, R8 ;  /* 0x00000003ff087819 */ /* 0x000fe20000011408 */
[----:B------:R-:W-:-:S04]  /*1e10*/  IMAD R0, R80, c[0x0][0x1e4], R0 ;  /* 0x0000790050007a24 */ /* 0x000fc800078e0200 */
[----:B------:R-:W-:Y:S02]  /*1e20*/  IMAD.IADD R0, R3, 0x1, R0 ;  /* 0x0000000103007824 */ /* 0x000fe400078e0200 */
[----:B------:R-:W-:Y:S02]  /*1e30*/  IMAD.MOV.U32 R247, RZ, RZ, c[0x0][0x1e0] ;  /* 0x00007800fff77624 */ /* 0x000fe400078e00ff */
[----:B------:R-:W-:Y:S02]  /*1e40*/  IMAD R0, R0, 0x70, RZ ;  /* 0x0000007000007824 */ /* 0x000fe400078e02ff */
[----:B------:R-:W-:Y:S02]  /*1e50*/  IMAD.MOV.U32 R252, RZ, RZ, c[0x0][0x1e4] ;  /* 0x00007900fffc7624 */ /* 0x000fe400078e00ff */
[----:B------:R-:W-:Y:S01]  /*1e60*/  IMAD.WIDE.U32 R10, R247, 0x20, RZ ;  /* 0x00000020f70a7825 */ /* 0x000fe200078e00ff */
[----:B------:R-:W-:Y:S02]  /*1e70*/  USHF.L.U32 UR7, UR4, 0x5, URZ ;  /* 0x0000000504077899 */ /* 0x000fe4000800063f */
[----:B------:R-:W-:-:S02]  /*1e80*/  UMOV UR6, 0x5 ;  /* 0x0000000500067882 */ /* 0x000fc40000000000 */
[----:B------:R-:W-:Y:S01]  /*1e90*/  USHF.L.U64.HI UR5, UR4, UR6, UR5 ;  /* 0x0000000604057299 */ /* 0x000fe20008010205 */
[----:B------:R-:W-:Y:S01]  /*1ea0*/  BAR.SYNC.DEFER_BLOCKING 0x0 ;  /* 0x0000000000007b1d */ /* 0x000fe20000010000 */
[----:B--2---:R-:W-:-:S05]  /*1eb0*/  IMAD R81, R26, R81, 0x70 ;  /* 0x000000701a517424 */ /* 0x004fca00078e0251 */
[----:B------:R-:W-:-:S04]  /*1ec0*/  IADD3 R24, R81, c[0x0][0x1d0], -R8 ;  /* 0x0000740051187a10 */ /* 0x000fc80007ffe808 */
[C---:B------:R-:W-:Y:S02]  /*1ed0*/  ISETP.GE.AND P3, PT, R24.reuse, 0x1, PT ;  /* 0x000000011800780c */ /* 0x040fe40003f66270 */
[----:B------:R-:W-:Y:S01]  /*1ee0*/  ISETP.GE.AND P2, PT, R24, 0x11, PT ;  /* 0x000000111800780c */ /* 0x000fe20003f46270 */
[----:B----4-:R-:W-:Y:S02]  /*1ef0*/  IMAD.MOV.U32 R82, RZ, RZ, R6 ;  /* 0x000000ffff527224 */ /* 0x010fe400078e0006 */
[----:B---3--:R-:W-:-:S04]  /*1f00*/  IMAD.MOV.U32 R83, RZ, RZ, R5 ;  /* 0x000000ffff537224 */ /* 0x008fc800078e0005 */
[----:B------:R-:W-:Y:S01]  /*1f10*/  IMAD.WIDE.U32 R2, R2, 0x70, R82 ;  /* 0x0000007002027825 */ /* 0x000fe200078e0052 */
[----:B------:R-:W-:-:S03]  /*1f20*/  ISETP.GE.AND P0, PT, R24, 0x21, PT ;  /* 0x000000211800780c */ /* 0x000fc60003f06270 */
[----:B------:R-:W-:Y:S01]  /*1f30*/  IMAD.IADD R3, R3, 0x1, R0 ;  /* 0x0000000103037824 */ /* 0x000fe200078e0200 */
[C---:B------:R-:W-:Y:S02]  /*1f40*/  @P3 LEA R6, P5, R2.reuse, c[0x0][0x1c8], 0x1 ;  /* 0x0000720002063a11 */ /* 0x040fe400078a08ff */
[C---:B------:R-:W-:Y:S02]  /*1f50*/  @P2 LEA R0, P1, R247.reuse, R2, 0x4 ;  /* 0x00000002f7002211 */ /* 0x040fe400078220ff */
[----:B------:R-:W-:Y:S02]  /*1f60*/  @P3 LEA.HI.X R7, R2, c[0x0][0x1cc], R3, 0x1, P5 ;  /* 0x0000730002073a11 */ /* 0x000fe400028f0c03 */
[----:B------:R-:W-:Y:S02]  /*1f70*/  @P2 LEA R4, P5, R0, c[0x0][0x1c8], 0x1 ;  /* 0x0000720000042a11 */ /* 0x000fe400078a08ff */
[----:B------:R-:W-:Y:S01]  /*1f80*/  @P2 LEA.HI.X R5, R247, R3, R252, 0x4, P1 ;  /* 0x00000003f7052211 */ /* 0x000fe200008f24fc */
[----:B------:R-:W-:Y:S01]  /*1f90*/  IMAD.SHL.U32 R8, R252, 0x20, RZ ;  /* 0x00000020fc087824 */ /* 0x000fe200078e00ff */
[----:B------:R-:W-:Y:S01]  /*1fa0*/  @!PT LDS RZ, [RZ] ;  /* 0x00000000fffff984 */ /* 0x000fe20000000800 */
[----:B------:R-:W-:Y:S01]  /*1fb0*/  @!PT LDS RZ, [RZ] ;  /* 0x00000000fffff984 */ /* 0x000fe20000000800 */
[----:B------:R-:W-:Y:S01]  /*1fc0*/  @!PT LDS RZ, [RZ] ;  /* 0x00000000fffff984 */ /* 0x000fe20000000800 */
[----:B------:R1:W-:Y:S02]  /*1fd0*/  @P3 LDGSTS.E.BYPASS.LTC128B.128 [R246+0x3900], [R6.64], !P6 ;  /* 0x0390000006f63fae */ /* 0x0003e4000f101d48 */
[----:B------:R-:W-:-:S02]  /*1fe0*/  @P2 LEA.HI.X R5, R0, c[0x0][0x1cc], R5, 0x1, P5 ;  /* 0x0000730000052a11 */ /* 0x000fc400028f0c05 */
[----:B------:R-:W-:Y:S02]  /*1ff0*/  ISETP.GE.AND P5, PT, R24, 0x31, PT ;  /* 0x000000311800780c */ /* 0x000fe40003fa6270 */
[----:B------:R-:W-:Y:S01]  /*2000*/  @P0 IADD3 R9, P1, R2, R10, RZ ;  /* 0x0000000a02090210 */ /* 0x000fe20007f3e0ff */
[----:B------:R2:W-:Y:S03]  /*2010*/  @P2 LDGSTS.E.BYPASS.LTC128B.128 [R246+0x4100], [R4.64], !P6 ;  /* 0x0410000004f62fae */ /* 0x0005e6000f101d48 */
[----:B------:R-:W-:Y:S02]  /*2020*/  @P0 IADD3.X R0, R3, R11, R8, P1, !PT ;  /* 0x0000000b03000210 */ /* 0x000fe40000ffe408 */
[----:B------:R-:W-:Y:S02]  /*2030*/  @P0 LEA R8, P1, R9, c[0x0][0x1c8], 0x1 ;  /* 0x0000720009080a11 */ /* 0x000fe400078208ff */
[----:B------:R-:W-:-:S02]  /*2040*/  ISETP.GE.AND P3, PT, R24, 0x41, PT ;  /* 0x000000411800780c */ /* 0x000fc40003f66270 */
[----:B------:R-:W-:Y:S01]  /*2050*/  @P0 LEA.HI.X R9, R9, c[0x0][0x1cc], R0, 0x1, P1 ;  /* 0x0000730009090a11 */ /* 0x000fe200008f0c00 */
[----:B------:R-:W-:Y:S01]  /*2060*/  @P5 IMAD R0, R252, 0x30, RZ ;  /* 0x00000030fc005824 */ /* 0x000fe200078e02ff */
[----:B------:R-:W-:-:S03]  /*2070*/  ISETP.GE.AND P2, PT, R24, 0x51, PT ;  /* 0x000000511800780c */ /* 0x000fc60003f46270 */
[----:B------:R3:W-:Y:S01]  /*2080*/  @P0 LDGSTS.E.BYPASS.LTC128B.128 [R246+0x4900], [R8.64], !P6 ;  /* 0x0490000008f60fae */ /* 0x0007e2000f101d48 */
[----:B------:R-:W-:Y:S01]  /*2090*/  ISETP.GE.AND P1, PT, R24, 0x61, PT ;  /* 0x000000611800780c */ /* 0x000fe20003f26270 */
[----:B--2---:R-:W-:-:S04]  /*20a0*/  @P5 IMAD.WIDE.U32 R4, R247, 0x30, R2 ;  /* 0x00000030f7045825 */ /* 0x004fc800078e0002 */
[----:B------:R-:W-:Y:S01]  /*20b0*/  @P5 IMAD.IADD R0, R5, 0x1, R0 ;  /* 0x0000000105005824 */ /* 0x000fe200078e0200 */
[----:B------:R-:W-:-:S03]  /*20c0*/  @P5 LEA R10, P0, R4, c[0x0][0x1c8], 0x1 ;  /* 0x00007200040a5a11 */ /* 0x000fc600078008ff */
[----:B------:R-:W-:Y:S01]  /*20d0*/  @P2 IMAD.MOV.U32 R5, RZ, RZ, R3 ;  /* 0x000000ffff052224 */ /* 0x000fe200078e0003 */
[----:B------:R-:W-:Y:S02]  /*20e0*/  @P5 LEA.HI.X R11, R4, c[0x0][0x1cc], R0, 0x1, P0 ;  /* 0x00007300040b5a11 */ /* 0x000fe400000f0c00 */
[C---:B------:R-:W-:Y:S01]  /*20f0*/  @P3 LEA R0, P0, R247.reuse, R2, 0x6 ;  /* 0x00000002f7003211 */ /* 0x040fe200078030ff */
[----:B------:R-:W-:Y:S02]  /*2100*/  @P2 IMAD.MOV.U32 R4, RZ, RZ, R2 ;  /* 0x000000ffff042224 */ /* 0x000fe400078e0002 */
[----:B-1----:R-:W-:Y:S01]  /*2110*/  @P2 IMAD R7, R252, 0x50, RZ ;  /* 0x00000050fc072824 */ /* 0x002fe200078e02ff */
[C---:B------:R-:W-:Y:S01]  /*2120*/  @P3 LEA.HI.X R6, R247.reuse, R3, R252, 0x6, P0 ;  /* 0x00000003f7063211 */ /* 0x040fe200000f34fc */
[----:B------:R-:W-:Y:S01]  /*2130*/  @P2 IMAD.WIDE.U32 R4, R247, 0x50, R4 ;  /* 0x00000050f7042825 */ /* 0x000fe200078e0004 */
[C---:B---3--:R-:W-:Y:S01]  /*2140*/  @P3 LEA R8, P0, R0.reuse, c[0x0][0x1c8], 0x1 ;  /* 0x0000720000083a11 */ /* 0x048fe200078008ff */
[----:B------:R1:W-:Y:S03]  /*2150*/  @P5 LDGSTS.E.BYPASS.LTC128B.128 [R246+0x5100], [R10.64], !P6 ;  /* 0x051000000af65fae */ /* 0x0003e6000f101d48 */
[----:B------:R-:W-:Y:S01]  /*2160*/  @P3 LEA.HI.X R9, R0, c[0x0][0x1cc], R6, 0x1, P0 ;  /* 0x0000730000093a11 */ /* 0x000fe200000f0c06 */
[----:B------:R-:W-:Y:S01]  /*2170*/  @P2 IMAD.IADD R0, R5, 0x1, R7 ;  /* 0x0000000105002824 */ /* 0x000fe200078e0207 */
[----:B------:R-:W-:Y:S01]  /*2180*/  @P2 LEA R6, P0, R4, c[0x0][0x1c8], 0x1 ;  /* 0x0000720004062a11 */ /* 0x000fe200078008ff */
[----:B------:R-:W-:-:S02]  /*2190*/  @P1 IMAD R12, R252, 0x60, RZ ;  /* 0x00000060fc0c1824 */ /* 0x000fc400078e02ff */
[----:B------:R-:W-:Y:S01]  /*21a0*/  @P1 IMAD.WIDE.U32 R2, R247, 0x60, R2 ;  /* 0x00000060f7021825 */ /* 0x000fe200078e0002 */
[----:B------:R-:W-:Y:S01]  /*21b0*/  @P2 LEA.HI.X R7, R4, c[0x0][0x1cc], R0, 0x1, P0 ;  /* 0x0000730004072a11 */ /* 0x000fe200000f0c00 */
[----:B------:R1:W-:Y:S02]  /*21c0*/  @P3 LDGSTS.E.BYPASS.LTC128B.128 [R246+0x5900], [R8.64], !P6 ;  /* 0x0590000008f63fae */ /* 0x0003e4000f101d48 */
[----:B------:R-:W-:Y:S01]  /*21d0*/  @P1 IMAD.IADD R0, R3, 0x1, R12 ;  /* 0x0000000103001824 */ /* 0x000fe200078e020c */
[C---:B------:R-:W-:Y:S01]  /*21e0*/  @P1 LEA R4, P0, R2.reuse, c[0x0][0x1c8], 0x1 ;  /* 0x0000720002041a11 */ /* 0x040fe200078008ff */
[----:B------:R2:W-:Y:S03]  /*21f0*/  @P2 LDGSTS.E.BYPASS.LTC128B.128 [R246+0x6100], [R6.64], !P6 ;  /* 0x0610000006f62fae */ /* 0x0005e6000f101d48 */
[----:B------:R-:W-:-:S05]  /*2200*/  @P1 LEA.HI.X R5, R2, c[0x0][0x1cc], R0, 0x1, P0 ;  /* 0x0000730002051a11 */ /* 0x000fca00000f0c00 */
[----:B------:R2:W-:Y:S04]  /*2210*/  @P1 LDGSTS.E.BYPASS.LTC128B.128 [R246+0x6900], [R4.64], !P6 ;  /* 0x0690000004f61fae */ /* 0x0005e8000f101d48 */
[----:B------:R-:W0:Y:S01]  /*2220*/  LDGDEPBAR ;  /* 0x00000000000079af */ /* 0x000e220000000000 */
[----:B------:R-:W-:-:S04]  /*2230*/  DEPBAR.LE SB0, 0x1 ;  /* 0x000080400000791a */ /* 0x000fc80000000000 */
[----:B------:R-:W-:-:S04]  /*2240*/  DEPBAR.LE SB0, 0x0 ;  /* 0x000080000000791a */ /* 0x000fc80000000000 */
[----:B------:R-:W-:Y:S06]  /*2250*/  BAR.SYNC.DEFER_BLOCKING 0x0 ;  /* 0x0000000000007b1d */ /* 0x000fec0000010000 */
[----:B------:R-:W-:Y:S04]  /*2260*/  LDSM.16.M88.4 R28, [R228] ;  /* 0x00000000e41c783b */ /* 0x000fe80000000200 */
[----:B------:R-:W-:Y:S04]  /*2270*/  LDSM.16.M88.4 R20, [R228+0x800] ;  /* 0x00080000e414783b */ /* 0x000fe80000000200 */
[----:B------:R-:W-:Y:S04]  /*2280*/  LDSM.16.M88.4 R16, [R228+0x1000] ;  /* 0x00100000e410783b */ /* 0x000fe80000000200 */
[----:B------:R-:W-:Y:S04]  /*2290*/  LDSM.16.M88.4 R12, [R228+0x1800] ;  /* 0x00180000e40c783b */ /* 0x000fe80000000200 */
[----:B------:R-:W-:Y:S04]  /*22a0*/  LDSM.16.M88.4 R32, [R228+0x2000] ;  /* 0x00200000e420783b */ /* 0x000fe80000000200 */
[----:B------:R-:W-:Y:S04]  /*22b0*/  LDSM.16.M88.4 R36, [R228+0x2800] ;  /* 0x00280000e424783b */ /* 0x000fe80000000200 */
[----:B------:R-:W-:Y:S04]  /*22c0*/  LDSM.16.M88.4 R40, [R228+0x3000] ;  /* 0x00300000e428783b */ /* 0x000fe80000000200 */
[----:B-1----:R-:W1:Y:S04]  /*22d0*/  LDSM.16.M88.4 R8, [R235] ;  /* 0x00000000eb08783b */ /* 0x002e680000000200 */
[----:B--2---:R-:W2:Y:S01]  /*22e0*/  LDSM.16.M88.4 R4, [R235+0x2000] ;  /* 0x00200000eb04783b */ /* 0x004ea20000000200 */
[----:B------:R-:W-:-:S02]  /*22f0*/  IMAD R0, R25, c[0x0][0x208], RZ ;  /* 0x0000820019007a24 */ /* 0x000fc400078e02ff */
[C---:B------:R-:W-:Y:S01]  /*2300*/  IMAD.WIDE.U32 R2, R80.reuse, c[0x0][0x208], RZ ;  /* 0x0000820050027a25 */ /* 0x040fe200078e00ff */
[----:B------:R-:W-:Y:S03]  /*2310*/  LDSM.16.M88.4 R56, [R239] ;  /* 0x00000000ef38783b */ /* 0x000fe60000000200 */
[----:B------:R-:W-:Y:S01]  /*2320*/  IMAD R0, R80, c[0x0][0x20c], R0 ;  /* 0x0000830050007a24 */ /* 0x000fe200078e0200 */
[----:B------:R-:W-:Y:S03]  /*2330*/  LDSM.16.M88.4 R52, [R245] ;  /* 0x00000000f534783b */ /* 0x000fe60000000200 */
[----:B------:R-:W-:Y:S01]  /*2340*/  IMAD.IADD R0, R3, 0x1, R0 ;  /* 0x0000000103007824 */ /* 0x000fe200078e0200 */
[----:B------:R-:W-:Y:S03]  /*2350*/  LDSM.16.M88.4 R48, [R244] ;  /* 0x00000000f430783b */ /* 0x000fe60000000200 */
[----:B------:R-:W-:Y:S01]  /*2360*/  IMAD R0, R0, 0x70, RZ ;  /* 0x0000007000007824 */ /* 0x000fe200078e02ff */
        /* <DEDUP_REMOVED lines=15> */
[----:B-----5:R-:W-:-:S02]  /*2460*/  IMAD.MOV.U32 R8, RZ, RZ, R102 ;  /* 0x000000ffff087224 */ /* 0x020fc400078e0066 */
[----:B------:R-:W-:-:S04]  /*2470*/  IMAD.MOV.U32 R9, RZ, RZ, R27 ;  /* 0x000000ffff097224 */ /* 0x000fc800078e001b */
[----:B------:R-:W-:Y:S01]  /*2480*/  IMAD.WIDE.U32 R2, R2, 0x70, R8 ;  /* 0x0000007002027825 */ /* 0x000fe200078e0008 */
[----:B--2---:R-:W-:Y:S01]  /*2490*/  HMMA.16816.F32 R64, R4, R20, RZ ;  /* 0x000000140440723c */ /* 0x004fe200000018ff */
[----:B------:R-:W-:Y:S02]  /*24a0*/  LDSM.16.M88.4 R8, [R238] ;  /* 0x00000000ee08783b */ /* 0x000fe40000000200 */
[----:B------:R-:W-:-:S04]  /*24b0*/  IMAD.IADD R0, R3, 0x1, R0 ;  /* 0x0000000103007824 */ /* 0x000fc800078e0200 */
[C---:B------:R-:W-:Y:S01]  /*24c0*/  LEA R20, P0, R2.reuse, c[0x0][0x1f8], 0x1 ;  /* 0x00007e0002147a11 */ /* 0x040fe200078008ff */
[----:B------:R-:W-:Y:S03]  /*24d0*/  HMMA.16816.F32 R184, R4, R18, RZ ;  /* 0x0000001204b8723c */ /* 0x000fe600000018ff */
[----:B------:R-:W-:-:S04]  /*24e0*/  LEA.HI.X R21, R2, c[0x0][0x1fc], R0, 0x1, P0 ;  /* 0x00007f0002157a11 */ /* 0x000fc800000f0c00 */
[----:B------:R-:W-:Y:S01]  /*24f0*/  IADD3 R18, P1, R20, UR7, RZ ;  /* 0x0000000714127c10 */ /* 0x000fe2000ff3e0ff */
[----:B------:R-:W-:Y:S03]  /*2500*/  HMMA.16816.F32 R60, R4, R28, RZ ;  /* 0x0000001c043c723c */ /* 0x000fe600000018ff */
[----:B------:R-:W-:-:S05]  /*2510*/  IADD3.X R19, R21, UR5, RZ, P1, !PT ;  /* 0x0000000515137c10 */ /* 0x000fca0008ffe4ff */
[C---:B------:R-:W-:Y:S08]  /*2520*/  HMMA.16816.F32 R68, R4.reuse, R16, RZ ;  /* 0x000000100444723c */ /* 0x040ff000000018ff */
[----:B------:R-:W-:Y:S01]  /*2530*/  HMMA.16816.F32 R96, R4, R12, RZ ;  /* 0x0000000c0460723c */ /* 0x000fe200000018ff */
[----:B------:R-:W-:-:S07]  /*2540*/  IADD3 R16, P0, R18, UR7, RZ ;  /* 0x0000000712107c10 */ /* 0x000fce000ff1e0ff */
        /* <DEDUP_REMOVED lines=10> */
[----:B------:R-:W-:-:S02]  /*25f0*/  ISETP.GE.AND P1, PT, R100, c[0x0][0x1d4], PT ;  /* 0x0000750064007a0c */ /* 0x000fc40003f26270 */
[----:B------:R-:W-:Y:S01]  /*2600*/  IADD3 R14, P2, R16, UR7, RZ ;  /* 0x00000007100e7c10 */ /* 0x000fe2000ff5e0ff */
[----:B------:R-:W2:Y:S01]  /*2610*/  LDSM.16.M88.4 R32, [R241] ;  /* 0x00000000f120783b */ /* 0x000ea20000000200 */
[----:B------:R-:W-:Y:S02]  /*2620*/  IADD3.X R17, R19, UR5, RZ, P0, !PT ;  /* 0x0000000513117c10 */ /* 0x000fe400087fe4ff */
[----:B------:R-:W-:Y:S01]  /*2630*/  ISETP.LT.OR P3, PT, R24, 0x1, P1 ;  /* 0x000000011800780c */ /* 0x000fe20000f61670 */
[----:B------:R-:W-:Y:S01]  /*2640*/  LDSM.16.M88.4 R36, [R242] ;  /* 0x00000000f224783b */ /* 0x000fe20000000200 */
[----:B------:R-:W-:Y:S02]  /*2650*/  IADD3.X R15, R17, UR5, RZ, P2, !PT ;  /* 0x00000005110f7c10 */ /* 0x000fe400097fe4ff */
[----:B------:R-:W-:Y:S01]  /*2660*/  IADD3 R12, P0, R14, UR7, RZ ;  /* 0x000000070e0c7c10 */ /* 0x000fe2000ff1e0ff */
[----:B------:R-:W3:Y:S01]  /*2670*/  LDSM.16.M88.4 R28, [R240] ;  /* 0x00000000f01c783b */ /* 0x000ee20000000200 */
[----:B------:R-:W-:-:S02]  /*2680*/  ISETP.LT.OR P2, PT, R24, 0x11, P1 ;  /* 0x000000111800780c */ /* 0x000fc40000f41670 */
[----:B------:R-:W-:Y:S02]  /*2690*/  IADD3.X R13, R15, UR5, RZ, P0, !PT ;  /* 0x000000050f0d7c10 */ /* 0x000fe400087fe4ff */
[----:B------:R-:W-:Y:S02]  /*26a0*/  ISETP.LT.OR P0, PT, R24, 0x21, P1 ;  /* 0x000000211800780c */ /* 0x000fe40000f01670 */
[----:B------:R-:W-:Y:S01]  /*26b0*/  IADD3 R2, P5, R12, UR7, RZ ;  /* 0x000000070c027c10 */ /* 0x000fe2000ffbe0ff */
[----:B------:R-:W-:Y:S01]  /*26c0*/  @!PT LDS RZ, [RZ] ;  /* 0x00000000fffff984 */ /* 0x000fe20000000800 */
[----:B------:R-:W-:Y:S01]  /*26d0*/  @!PT LDS RZ, [RZ] ;  /* 0x00000000fffff984 */ /* 0x000fe20000000800 */
[----:B------:R-:W-:Y:S01]  /*26e0*/  @!PT LDS RZ, [RZ] ;  /* 0x00000000fffff984 */ /* 0x000fe20000000800 */
[----:B------:R4:W-:Y:S01]  /*26f0*/  LDGSTS.E.BYPASS.LTC128B.128 [R246+0x100], [R20.64], !P3 ;  /* 0x0010000014f67fae */ /* 0x0009e2000d901d48 */
[C---:B------:R-:W-:Y:S02]  /*2700*/  ISETP.LT.OR P3, PT, R24.reuse, 0x41, P1 ;  /* 0x000000411800780c */ /* 0x040fe40000f61670 */
[----:B------:R-:W-:Y:S02]  /*2710*/  IADD3.X R3, R13, UR5, RZ, P5, !PT ;  /* 0x000000050d037c10 */ /* 0x000fe4000affe4ff */
[C---:B------:R-:W-:Y:S01]  /*2720*/  ISETP.LT.OR P5, PT, R24.reuse, 0x31, P1 ;  /* 0x000000311800780c */ /* 0x040fe20000fa1670 */
[----:B------:R5:W-:Y:S01]  /*2730*/  LDGSTS.E.BYPASS.LTC128B.128 [R246+0x900], [R18.64], !P2 ;  /* 0x0090000012f67fae */ /* 0x000be2000d101d48 */
[----:B------:R-:W-:-:S02]  /*2740*/  ISETP.LT.OR P2, PT, R24, 0x51, P1 ;  /* 0x000000511800780c */ /* 0x000fc40000f41670 */
[----:B------:R-:W-:Y:S01]  /*2750*/  ISETP.LT.OR P1, PT, R24, 0x61, P1 ;  /* 0x000000611800780c */ /* 0x000fe20000f21670 */
[----:B------:R2:W-:Y:S01]  /*2760*/  LDGSTS.E.BYPASS.LTC128B.128 [R246+0x1100], [R16.64], !P0 ;  /* 0x0110000010f67fae */ /* 0x0005e2000c101d48 */
[----:B------:R-:W-:-:S07]  /*2770*/  IMAD.MOV.U32 R0, RZ, RZ, R26 ;  /* 0x000000ffff007224 */ /* 0x000fce00078e001a */
[----:B------:R3:W-:Y:S01]  /*2780*/  LDGSTS.E.BYPASS.LTC128B.128 [R246+0x1900], [R14.64], !P5 ;  /* 0x019000000ef67fae */ /* 0x0007e2000e901d48 */
[----:B-1----:R-:W-:Y:S03]  /*2790*/  HMMA.16816.F32 R24, R4, R58, R84 ;  /* 0x0000003a0418723c */ /* 0x002fe60000001854 */
[----:B------:R3:W-:Y:S04]  /*27a0*/  LDGSTS.E.BYPASS.LTC128B.128 [R246+0x2100], [R12.64], !P3 ;  /* 0x021000000cf67fae */ /* 0x0007e8000d901d48 */
[----:B------:R1:W-:Y:S01]  /*27b0*/  LDGSTS.E.BYPASS.LTC128B.128 [R246+0x2900], [R2.64], !P2 ;  /* 0x0290000002f67fae */ /* 0x0003e2000d101d48 */
[----:B--2---:R-:W-:-:S04]  /*27c0*/  IADD3 R16, P0, R2, UR7, RZ ;  /* 0x0000000702107c10 */ /* 0x004fc8000ff1e0ff */
[----:B------:R-:W-:-:S05]  /*27d0*/  IADD3.X R17, R3, UR5, RZ, P0, !PT ;  /* 0x0000000503117c10 */ /* 0x000fca00087fe4ff */
[----:B------:R5:W-:Y:S04]  /*27e0*/  LDGSTS.E.BYPASS.LTC128B.128 [R246+0x3100], [R16.64], !P1 ;  /* 0x0310000010f67fae */ /* 0x000be8000c901d48 */
[----:B------:R-:W-:Y:S01]  /*27f0*/  LDSM.16.M88.4 R84, [R234+0x2800] ;  /* 0x00280000ea54783b */ /* 0x000fe20000000200 */
[----:B------:R-:W-:Y:S03]  /*2800*/  HMMA.16816.F32 R200, R4, R34, R172 ;  /* 0x0000002204c8723c */ /* 0x000fe600000018ac */
[----:B---3--:R-:W-:Y:S04]  /*2810*/  LDSM.16.M88.4 R12, [R236] ;  /* 0x00000000ec0c783b */ /* 0x008fe80000000200 */
[----:B------:R-:W0:Y:S04]  /*2820*/  LDGDEPBAR ;  /* 0x00000000000079af */ /* 0x000e280000000000 */
[----:B-----5:R-:W2:Y:S01]  /*2830*/  LDSM.16.M88.4 R16, [R236+0x2000] ;  /* 0x00200000ec10783b */ /* 0x020ea20000000200 */
[----:B------:R-:W-:Y:S11]  /*2840*/  HMMA.16816.F32 R248, R8, R28, R112 ;  /* 0x0000001c08f8723c */ /* 0x000ff60000001870 */
[----:B------:R-:W-:Y:S01]  /*2850*/  @!UPT UIADD3 URZ, URZ, URZ, URZ ;  /* 0x0000003f3f3ff290 */ /* 0x000fe2000fffe03f */
[----:B--2---:R-:W-:Y:S01]  /*2860*/  HMMA.16816.F32 R112, R16, R86, R200 ;  /* 0x000000561070723c */ /* 0x004fe200000018c8 */
[----:B------:R-:W2:Y:S07]  /*2870*/  LDL R200, [R1+0x28] ;  /* 0x0000280001c87983 */ /* 0x000eae0000100800 */
[C---:B----4-:R-:W-:Y:S01]  /*2880*/  HMMA.16816.F32 R20, R4.reuse, R28, R76 ;  /* 0x0000001c0414723c */ /* 0x050fe2000000184c */
[----:B------:R-:W-:Y:S07]  /*2890*/  LDSM.16.M88.4 R76, [R234] ;  /* 0x00000000ea4c783b */ /* 0x000fee0000000200 */
[C---:B------:R-:W-:Y:S01]  /*28a0*/  HMMA.16816.F32 R188, R4.reuse, R54, R88 ;  /* 0x0000003604bc723c */ /* 0x040fe20000001858 */
[----:B------:R-:W3:Y:S07]  /*28b0*/  LDSM.16.M88.4 R88, [R234+0x3000] ;  /* 0x00300000ea58783b */ /* 0x000eee0000000200 */
[C---:B------:R-:W-:Y:S01]  /*28c0*/  HMMA.16816.F32 R108, R4.reuse, R56, R60 ;  /* 0x00000038046c723c */ /* 0x040fe2000000183c */
[----:B------:R-:W-:Y:S07]  /*28d0*/  LDSM.16.M88.4 R60, [R234+0x2000] ;  /* 0x00200000ea3c783b */ /* 0x000fee0000000200 */
[C---:B------:R-:W-:Y:S01]  /*28e0*/  HMMA.16816.F32 R104, R4.reuse, R52, R64 ;  /* 0x000000340468723c */ /* 0x040fe20000001840 */
[----:B------:R-:W-:Y:S07]  /*28f0*/  LDSM.16.M88.4 R64, [R234+0x1800] ;  /* 0x00180000ea40783b */ /* 0x000fee0000000200 */
[C---:B------:R-:W-:Y:S01]  /*2900*/  HMMA.16816.F32 R100, R4.reuse, R48, R68 ;  /* 0x000000300464723c */ /* 0x040fe20000001844 */
[----:B------:R-:W-:Y:S07]  /*2910*/  LDSM.16.M88.4 R68, [R234+0x1000] ;  /* 0x00100000ea44783b */ /* 0x000fee0000000200 */
[C---:B------:R-:W-:Y:S01]  /*2920*/  HMMA.16816.F32 R40, R4.reuse, R32, R72 ;  /* 0x000000200428723c */ /* 0x040fe20000001848 */
[----:B------:R-:W4:Y:S07]  /*2930*/  LDSM.16.M88.4 R72, [R234+0x800] ;  /* 0x00080000ea48783b */ /* 0x000f2e0000000200 */
[C---:B------:R-:W-:Y:S08]  /*2940*/  HMMA.16816.F32 R208, R4.reuse, R46, R180 ;  /* 0x0000002e04d0723c */ /* 0x040ff000000018b4 */
[C---:B------:R-:W-:Y:S08]  /*2950*/  HMMA.16816.F32 R96, R4.reuse, R44, R96 ;  /* 0x0000002c0460723c */ /* 0x040ff00000001860 */
[----:B------:R-:W-:Y:S08]  /*2960*/  HMMA.16816.F32 R92, R4, R36, R92 ;  /* 0x00000024045c723c */ /* 0x000ff0000000185c */
[C---:B------:R-:W-:Y:S08]  /*2970*/  HMMA.16816.F32 R180, R8.reuse, R56, R164 ;  /* 0x0000003808b4723c */ /* 0x040ff000000018a4 */
[----:B------:R-:W-:Y:S08]  /*2980*/  HMMA.16816.F32 R192, R8, R52, R140 ;  /* 0x0000003408c0723c */ /* 0x000ff0000000188c */
[----:B------:R-:W-:Y:S08]  /*2990*/  HMMA.16816.F32 R216, R4, R50, R184 ;  /* 0x0000003204d8723c */ /* 0x000ff000000018b8 */
[C---:B------:R-:W-:Y:S08]  /*29a0*/  HMMA.16816.F32 R196, R8.reuse, R48, R132 ;  /* 0x0000003008c4723c */ /* 0x040ff00000001884 */
[C---:B------:R-:W-:Y:S08]  /*29b0*/  HMMA.16816.F32 R56, R8.reuse, R58, R160 ;  /* 0x0000003a0838723c */ /* 0x040ff000000018a0 */
[C---:B------:R-:W-:Y:S08]  /*29c0*/  HMMA.16816.F32 R52, R8.reuse, R54, R156 ;  /* 0x000000360834723c */ /* 0x040ff0000000189c */
[----:B------:R-:W-:Y:S08]  /*29d0*/  HMMA.16816.F32 R48, R8, R50, R148 ;  /* 0x000000320830723c */ /* 0x000ff00000001894 */
[C---:B------:R-:W-:Y:S08]  /*29e0*/  HMMA.16816.F32 R204, R4.reuse, R38, R176 ;  /* 0x0000002604cc723c */ /* 0x040ff000000018b0 */
[----:B------:R-:W-:Y:S01]  /*29f0*/  HMMA.16816.F32 R184, R4, R30, R168 ;  /* 0x0000001e04b8723c */ /* 0x000fe200000018a8 */
[----:B------:R-:W-:Y:S07]  /*2a00*/  LDSM.16.M88.4 R4, [R237+0x2000] ;  /* 0x00200000ed04783b */ /* 0x000fee0000000200 */
[C---:B------:R-:W-:Y:S08]  /*2a10*/  HMMA.16816.F32 R212, R8.reuse, R44, R128 ;  /* 0x0000002c08d4723c */ /* 0x040ff00000001880 */
[C---:B------:R-:W-:Y:S08]  /*2a20*/  HMMA.16816.F32 R220, R8.reuse, R36, R124 ;  /* 0x0000002408dc723c */ /* 0x040ff0000000187c */
[C---:B------:R-:W-:Y:S08]  /*2a30*/  HMMA.16816.F32 R224, R8.reuse, R32, R120 ;  /* 0x0000002008e0723c */ /* 0x040ff00000001878 */
[C---:B------:R-:W-:Y:S01]  /*2a40*/  HMMA.16816.F32 R152, R8.reuse, R46, R152 ;  /* 0x0000002e0898723c */ /* 0x040fe20000001898 */
[----:B------:R-:W5:Y:S07]  /*2a50*/  LDSM.16.M88.4 R44, [R231] ;  /* 0x00000000e72c783b */ /* 0x000f6e0000000200 */
[C---:B------:R-:W-:Y:S01]  /*2a60*/  HMMA.16816.F32 R172, R8.reuse, R38, R144 ;  /* 0x0000002608ac723c */ /* 0x040fe20000001890 */
[----:B------:R-:W-:Y:S07]  /*2a70*/  LDSM.16.M88.4 R36, [R231+0x1000] ;  /* 0x00100000e724783b */ /* 0x000fee0000000200 */
[C---:B------:R-:W-:Y:S01]  /*2a80*/  HMMA.16816.F32 R176, R8.reuse, R34, R136 ;  /* 0x0000002208b0723c */ /* 0x040fe20000001888 */
[----:B------:R-:W-:Y:S07]  /*2a90*/  LDSM.16.M88.4 R32, [R231+0x1800] ;  /* 0x00180000e720783b */ /* 0x000fee0000000200 */
[----:B------:R-:W-:Y:S01]  /*2aa0*/  HMMA.16816.F32 R168, R8, R30, R116 ;  /* 0x0000001e08a8723c */ /* 0x000fe20000001874 */
[----:B------:R-:W1:Y:S04]  /*2ab0*/  LDSM.16.M88.4 R8, [R237] ;  /* 0x00000000ed08783b */ /* 0x000e680000000200 */
[----:B------:R-:W-:Y:S03]  /*2ac0*/  LDSM.16.M88.4 R28, [R231+0x2000] ;  /* 0x00200000e71c783b */ /* 0x000fe60000000200 */
[C---:B------:R-:W-:Y:S01]  /*2ad0*/  HMMA.16816.F32 R140, R16.reuse, R84, R40 ;  /* 0x00000054108c723c */ /* 0x040fe20000001828 */
[----:B------:R-:W1:Y:S07]  /*2ae0*/  LDSM.16.M88.4 R40, [R231+0x800] ;  /* 0x00080000e728783b */ /* 0x000e6e0000000200 */
[C---:B---3--:R-:W-:Y:S01]  /*2af0*/  HMMA.16816.F32 R136, R16.reuse, R88, R20 ;  /* 0x000000581088723c */ /* 0x048fe20000001814 */
[----:B------:R-:W-:Y:S07]  /*2b00*/  LDSM.16.M88.4 R20, [R231+0x3000] ;  /* 0x00300000e714783b */ /* 0x000fee0000000200 */
[----:B------:R-:W-:Y:S01]  /*2b10*/  HMMA.16816.F32 R132, R16, R78, R24 ;  /* 0x0000004e1084723c */ /* 0x000fe20000001818 */
[----:B------:R-:W3:Y:S01]  /*2b20*/  LDSM.16.M88.4 R24, [R231+0x2800] ;  /* 0x00280000e718783b */ /* 0x000ee20000000200 */
[----:B------:R-:W-:-:S06]  /*2b30*/  DEPBAR.LE SB0, 0x0 ;  /* 0x000080000000791a */ /* 0x000fcc0000000000 */
        /* <DEDUP_REMOVED lines=24> */
[----:B--2---:R-:W-:Y:S01]  /*2cc0*/  ISETP.GT.AND P0, PT, R80, R200, PT ;  /* 0x000000c85000720c */ /* 0x004fe20003f04270 */
[----:B------:R-:W-:Y:S01]  /*2cd0*/  BSSY B0, `(.L_x_2752) ;  /* 0x0000044000007945 */ /* 0x000fe20003800000 */
[----:B------:R-:W-:-:S05]  /*2ce0*/  IMAD.MOV.U32 R209, RZ, RZ, R0 ;  /* 0x000000ffffd17224 */ /* 0x000fca00078e0000 */
[C---:B-----5:R-:W-:Y:S08]  /*2cf0*/  HMMA.16816.F32 R164, R4.reuse, R44, R164 ;  /* 0x0000002c04a4723c */ /* 0x060ff000000018a4 */
[----:B------:R-:W-:Y:S08]  /*2d00*/  HMMA.16816.F32 R132, R4, R46, R132 ;  /* 0x0000002e0484723c */ /* 0x000ff00000001884 */
[C---:B-1----:R-:W-:Y:S08]  /*2d10*/  HMMA.16816.F32 R104, R8.reuse, R44, R104 ;  /* 0x0000002c0868723c */ /* 0x042ff00000001868 */
        /* <DEDUP_REMOVED lines=15> */
[C---:B---3--:R-:W-:Y:S08]  /*2e10*/  HMMA.16816.F32 R140, R4.reuse, R24, R140 ;  /* 0x00000018048c723c */ /* 0x048ff0000000188c */
        /* <DEDUP_REMOVED lines=47> */
.L_x_2753:
[----:B------:R-:W-:Y:S05]  /*3110*/  BSYNC B0 ;  /* 0x0000000000007941 */ /* 0x000fea0003800000 */
.L_x_2752:
[----:B------:R-:W3:Y:S04]  /*3120*/  LDL R0, [R1+0x70] ;  /* 0x0000700001007983 */ /* 0x000ee80000100800 */
[----:B------:R-:W3:Y:S04]  /*3130*/  LDL R196, [R1+0x68] ;  /* 0x0000680001c47983 */ /* 0x000ee80000100800 */
[----:B--2---:R-:W2:Y:S04]  /*3140*/  LDL R5, [R1+0x50] ;  /* 0x0000500001057983 */ /* 0x004ea80000100800 */
        /* <DEDUP_REMOVED lines=12> */
[----:B------:R-:W0:Y:S01]  /*3210*/  LDGDEPBAR ;  /* 0x00000000000079af */ /* 0x000e220000000000 */
[----:B---3--:R-:W-:-:S04]  /*3220*/  IMAD.IADD R2, R0, 0x1, R196 ;  /* 0x0000000100027824 */ /* 0x008fc800078e02c4 */
[----:B------:R-:W-:-:S04]  /*3230*/  @P4 IMAD.HI.U32 R0, R2, c[0x0][0x2c8], RZ ;  /* 0x0000b20002004a27 */ /* 0x000fc800078e00ff */
[----:B------:R-:W-:Y:S01]  /*3240*/  IMAD.MOV.U32 R6, RZ, RZ, R2 ;  /* 0x000000ffff067224 */ /* 0x000fe200078e0002 */
[----:B------:R-:W-:Y:S01]  /*3250*/  @P4 SHF.R.U32.HI R6, RZ, c[0x0][0x2cc], R0 ;  /* 0x0000b300ff064a19 */ /* 0x000fe20000011600 */
[----:B------:R-:W-:Y:S04]  /*3260*/  STL [R1+0x4c], R2 ;  /* 0x00004c0201007387 */ /* 0x000fe80000100800 */
[----:B------:R-:W1:Y:S01]  /*3270*/  SHFL.IDX PT, R2, R6, 0x2, 0x1c1f ;  /* 0x005c1f0006027f89 */ /* 0x000e6200000e0000 */
[----:B------:R-:W-:-:S03]  /*3280*/  IADD3 R0, R81, c[0x0][0x1d0], RZ ;  /* 0x0000740051007a10 */ /* 0x000fc60007ffe0ff */
[----:B------:R-:W3:Y:S01]  /*3290*/  SHFL.IDX PT, R4, R6, 0x3, 0x1c1f ;  /* 0x007c1f0006047f89 */ /* 0x000ee200000e0000 */
[----:B--2---:R-:W-:-:S04]  /*32a0*/  IADD3 R3, -R5, 0x1, R0 ;  /* 0x0000000105037810 */ /* 0x004fc80007ffe100 */
[----:B------:R-:W-:Y:S01]  /*32b0*/  IADD3 R7, R3, -c[0x0][0x168], RZ ;  /* 0x80005a0003077a10 */ /* 0x000fe20007ffe0ff */
[----:B------:R-:W-:Y:S01]  /*32c0*/  IMAD.IADD R8, R0, 0x1, -R5 ;  /* 0x0000000100087824 */ /* 0x000fe200078e0a05 */
[----:B------:R-:W2:Y:S03]  /*32d0*/  SHFL.IDX PT, R3, R6, RZ, 0x1c1f ;  /* 0x001c1fff06037589 */ /* 0x000ea600000e0000 */
[----:B-1----:R-:W-:-:S05]  /*32e0*/  IMAD.IADD R2, R7, 0x1, R2 ;  /* 0x0000000107027824 */ /* 0x002fca00078e0202 */
[----:B------:R-:W-:Y:S01]  /*32f0*/  IMNMX R2, R8, R2, PT ;  /* 0x0000000208027217 */ /* 0x000fe20003800200 */
[----:B---3--:R-:W-:-:S03]  /*3300*/  IMAD.IADD R0, R7, 0x1, R4 ;  /* 0x0000000107007824 */ /* 0x008fc600078e0204 */
[----:B------:R-:W-:Y:S02]  /*3310*/  ISETP.GT.AND P2, PT, R2, 0x1, PT ;  /* 0x000000010200780c */ /* 0x000fe40003f44270 */
[----:B------:R-:W-:Y:S02]  /*3320*/  IMNMX R0, R8, R0, PT ;  /* 0x0000000008007217 */ /* 0x000fe40003800200 */
[----:B------:R-:W-:Y:S02]  /*3330*/  FSEL R12, R165, -INF , P2 ;  /* 0xff800000a50c7808 */ /* 0x000fe40001000000 */
[C---:B------:R-:W-:Y:S02]  /*3340*/  ISETP.GT.AND P2, PT, R2.reuse, 0x9, PT ;  /* 0x000000090200780c */ /* 0x040fe40003f44270 */
[----:B------:R-:W-:Y:S02]  /*3350*/  ISETP.GT.AND P3, PT, R2, RZ, PT ;  /* 0x000000ff0200720c */ /* 0x000fe40003f64270 */
[----:B------:R-:W-:-:S02]  /*3360*/  FSEL R14, R133, -INF , P2 ;  /* 0xff800000850e7808 */ /* 0x000fc40001000000 */
[----:B------:R-:W-:Y:S02]  /*3370*/  ISETP.GT.AND P0, PT, R0, 0x1, PT ;  /* 0x000000010000780c */ /* 0x000fe40003f04270 */
[----:B------:R-:W-:Y:S02]  /*3380*/  ISETP.GT.AND P2, PT, R2, 0x11, PT ;  /* 0x000000110200780c */ /* 0x000fe40003f44270 */
[----:B------:R-:W-:Y:S02]  /*3390*/  ISETP.GT.AND P1, PT, R0, RZ, PT ;  /* 0x000000ff0000720c */ /* 0x000fe40003f24270 */
[----:B------:R-:W-:Y:S02]  /*33a0*/  FSEL R11, R164, -INF , P3 ;  /* 0xff800000a40b7808 */ /* 0x000fe40001800000 */
[----:B------:R-:W-:Y:S02]  /*33b0*/  FSEL R16, R167, -INF , P0 ;  /* 0xff800000a7107808 */ /* 0x000fe40000000000 */
[----:B------:R-:W-:-:S02]  /*33c0*/  FSEL R23, R161, -INF , P2 ;  /* 0xff800000a1177808 */ /* 0x000fc40001000000 */
[----:B------:R-:W-:Y:S02]  /*33d0*/  ISETP.GT.AND P3, PT, R2, 0x8, PT ;  /* 0x000000080200780c */ /* 0x000fe40003f64270 */
[----:B------:R-:W-:Y:S02]  /*33e0*/  ISETP.GT.AND P0, PT, R0, 0x9, PT ;  /* 0x000000090000780c */ /* 0x000fe40003f04270 */
[----:B------:R-:W-:Y:S02]  /*33f0*/  ISETP.GT.AND P2, PT, R2, 0x19, PT ;  /* 0x000000190200780c */ /* 0x000fe40003f44270 */
[----:B------:R-:W-:Y:S02]  /*3400*/  FSEL R15, R166, -INF , P1 ;  /* 0xff800000a60f7808 */ /* 0x000fe40000800000 */
[----:B------:R-:W-:Y:S02]  /*3410*/  ISETP.GT.AND P1, PT, R0, 0x8, PT ;  /* 0x000000080000780c */ /* 0x000fe40003f24270 */
[----:B------:R-:W-:-:S02]  /*3420*/  FSEL R13, R132, -INF , P3 ;  /* 0xff800000840d7808 */ /* 0x000fc40001800000 */
[----:B------:R-:W-:Y:S02]  /*3430*/  FSEL R21, R135, -INF , P0 ;  /* 0xff80000087157808 */ /* 0x000fe40000000000 */
[----:B------:R-:W-:Y:S01]  /*3440*/  FSEL R25, R129, -INF , P2 ;  /* 0xff80000081197808 */ /* 0x000fe20001000000 */
[----:B--2---:R-:W-:Y:S01]  /*3450*/  IMAD.IADD R3, R7, 0x1, R3 ;  /* 0x0000000107037824 */ /* 0x004fe200078e0203 */
[----:B------:R-:W-:Y:S02]  /*3460*/  ISETP.GT.AND P3, PT, R2, 0x10, PT ;  /* 0x000000100200780c */ /* 0x000fe40003f64270 */
[----:B------:R-:W-:Y:S02]  /*3470*/  ISETP.GT.AND P0, PT, R0, 0x11, PT ;  /* 0x000000110000780c */ /* 0x000fe40003f04270 */
[----:B------:R-:W-:Y:S02]  /*3480*/  ISETP.GT.AND P2, PT, R2, 0x21, PT ;  /* 0x000000210200780c */ /* 0x000fe40003f44270 */
[----:B------:R-:W-:-:S02]  /*3490*/  FSEL R20, R134, -INF , P1 ;  /* 0xff80000086147808 */ /* 0x000fc40000800000 */
[----:B------:R-:W-:Y:S02]  /*34a0*/  FSEL R22, R160, -INF , P3 ;  /* 0xff800000a0167808 */ /* 0x000fe40001800000 */
[----:B------:R-:W-:Y:S02]  /*34b0*/  FSEL R27, R163, -INF , P0 ;  /* 0xff800000a31b7808 */ /* 0x000fe40000000000 */
[----:B------:R-:W-:Y:S02]  /*34c0*/  FSEL R134, R157, -INF , P2 ;  /* 0xff8000009d867808 */ /* 0x000fe40001000000 */
[----:B------:R-:W-:Y:S02]  /*34d0*/  ISETP.GT.AND P1, PT, R0, 0x10, PT ;  /* 0x000000100000780c */ /* 0x000fe40003f24270 */
[----:B------:R-:W-:Y:S02]  /*34e0*/  ISETP.GT.AND P3, PT, R2, 0x18, PT ;  /* 0x000000180200780c */ /* 0x000fe40003f64270 */
[----:B------:R-:W-:-:S02]  /*34f0*/  ISETP.GT.AND P0, PT, R0, 0x19, PT ;  /* 0x000000190000780c */ /* 0x000fc40003f04270 */
[----:B------:R-:W-:Y:S02]  /*3500*/  ISETP.GT.AND P2, PT, R2, 0x29, PT ;  /* 0x000000290200780c */ /* 0x000fe40003f44270 */
[----:B------:R-:W-:Y:S02]  /*3510*/  IMNMX R3, R8, R3, PT ;  /* 0x0000000308037217 */ /* 0x000fe40003800200 */
[----:B------:R-:W-:Y:S02]  /*3520*/  FSEL R26, R162, -INF , P1 ;  /* 0xff800000a21a7808 */ /* 0x000fe40000800000 */
[----:B------:R-:W-:Y:S02]  /*3530*/  FSEL R24, R128, -INF , P3 ;  /* 0xff80000080187808 */ /* 0x000fe40001800000 */
[----:B------:R-:W-:Y:S02]  /*3540*/  FSEL R72, R131, -INF , P0 ;  /* 0xff80000083487808 */ /* 0x000fe40000000000 */
[----:B------:R-:W-:-:S02]  /*3550*/  FSEL R132, R125, -INF , P2 ;  /* 0xff8000007d847808 */ /* 0x000fc40001000000 */
[----:B------:R-:W-:Y:S02]  /*3560*/  ISETP.GT.AND P1, PT, R0, 0x18, PT ;  /* 0x000000180000780c */ /* 0x000fe40003f24270 */
[----:B------:R-:W-:Y:S02]  /*3570*/  ISETP.GT.AND P3, PT, R2, 0x20, PT ;  /* 0x000000200200780c */ /* 0x000fe40003f64270 */
[----:B------:R-:W-:Y:S02]  /*3580*/  ISETP.GT.AND P0, PT, R0, 0x21, PT ;  /* 0x000000210000780c */ /* 0x000fe40003f04270 */
[----:B------:R-:W-:Y:S02]  /*3590*/  ISETP.GT.AND P2, PT, R3, 0x1, PT ;  /* 0x000000010300780c */ /* 0x000fe40003f44270 */
[----:B------:R-:W-:Y:S02]  /*35a0*/  FSEL R32, R130, -INF , P1 ;  /* 0xff80000082207808 */ /* 0x000fe40000800000 */
[----:B------:R-:W-:-:S02]  /*35b0*/  FSEL R138, R156, -INF , P3 ;  /* 0xff8000009c8a7808 */ /* 0x000fc40001800000 */
[----:B------:R-:W-:Y:S02]  /*35c0*/  FSEL R139, R159, -INF , P0 ;  /* 0xff8000009f8b7808 */ /* 0x000fe40000000000 */
[----:B------:R-:W-:Y:S02]  /*35d0*/  FSEL R10, R105, -INF , P2 ;  /* 0xff800000690a7808 */ /* 0x000fe40001000000 */
[----:B------:R-:W-:Y:S02]  /*35e0*/  ISETP.GT.AND P1, PT, R0, 0x20, PT ;  /* 0x000000200000780c */ /* 0x000fe40003f24270 */
[----:B------:R-:W-:Y:S02]  /*35f0*/  ISETP.GT.AND P3, PT, R2, 0x28, PT ;  /* 0x000000280200780c */ /* 0x000fe40003f64270 */
[----:B------:R-:W-:Y:S02]  /*3600*/  ISETP.GT.AND P0, PT, R0, 0x29, PT ;  /* 0x000000290000780c */ /* 0x000fe40003f04270 */
[----:B------:R-:W-:-:S02]  /*3610*/  ISETP.GT.AND P2, PT, R3, 0x11, PT ;  /* 0x000000110300780c */ /* 0x000fc40003f44270 */
[----:B------:R-:W-:Y:S02]  /*3620*/  FSEL R152, R158, -INF , P1 ;  /* 0xff8000009e987808 */ /* 0x000fe40000800000 */
[----:B------:R-:W-:Y:S02]  /*3630*/  FSEL R133, R124, -INF , P3 ;  /* 0xff8000007c857808 */ /* 0x000fe40001800000 */
[----:B------:R-:W-:Y:S02]  /*3640*/  FSEL R154, R127, -INF , P0 ;  /* 0xff8000007f9a7808 */ /* 0x000fe40000000000 */
[----:B------:R-:W-:Y:S02]  /*3650*/  FSEL R88, R97, -INF , P2 ;  /* 0xff80000061587808 */ /* 0x000fe40001000000 */
[----:B------:R-:W-:Y:S02]  /*3660*/  ISETP.GT.AND P1, PT, R0, 0x28, PT ;  /* 0x000000280000780c */ /* 0x000fe40003f24270 */
[----:B------:R-:W-:-:S02]  /*3670*/  ISETP.GT.AND P3, PT, R3, RZ, PT ;  /* 0x000000ff0300720c */ /* 0x000fc40003f64270 */
[C---:B------:R-:W-:Y:S02]  /*3680*/  ISETP.GT.AND P0, PT, R3.reuse, 0x9, PT ;  /* 0x000000090300780c */ /* 0x040fe40003f04270 */
[----:B------:R-:W-:Y:S02]  /*3690*/  ISETP.GT.AND P2, PT, R3, 0x21, PT ;  /* 0x000000210300780c */ /* 0x000fe40003f44270 */
[----:B------:R-:W-:Y:S02]  /*36a0*/  FSEL R153, R126, -INF , P1 ;  /* 0xff8000007e997808 */ /* 0x000fe40000800000 */
[----:B------:R-:W-:Y:S02]  /*36b0*/  FSEL R9, R104, -INF , P3 ;  /* 0xff80000068097808 */ /* 0x000fe40001800000 */
[----:B------:R-:W-:Y:S02]  /*36c0*/  FSEL R85, R101, -INF , P0 ;  /* 0xff80000065557808 */ /* 0x000fe40000000000 */
[----:B------:R-:W-:-:S02]  /*36d0*/  FSEL R130, R77, -INF , P2 ;  /* 0xff8000004d827808 */ /* 0x000fc40001000000 */
[C---:B------:R-:W-:Y:S02]  /*36e0*/  ISETP.GT.AND P1, PT, R3.reuse, 0x8, PT ;  /* 0x000000080300780c */ /* 0x040fe40003f24270 */
[C---:B------:R-:W-:Y:S02]  /*36f0*/  ISETP.GT.AND P3, PT, R3.reuse, 0x10, PT ;  /* 0x000000100300780c */ /* 0x040fe40003f64270 */
[C---:B------:R-:W-:Y:S02]  /*3700*/  ISETP.GT.AND P0, PT, R3.reuse, 0x19, PT ;  /* 0x000000190300780c */ /* 0x040fe40003f04270 */
[----:B------:R-:W-:Y:S02]  /*3710*/  ISETP.GT.AND P2, PT, R3, 0x31, PT ;  /* 0x000000310300780c */ /* 0x000fe40003f44270 */
        /* <DEDUP_REMOVED lines=22> */
[----:B------:R-:W-:Y:S02]  /*3880*/  ISETP.GT.AND P0, PT, R3, 0x49, PT ;  /* 0x000000490300780c */ /* 0x000fe40003f04270 */
[----:B------:R-:W-:Y:S02]  /*3890*/  ISETP.GT.AND P2, PT, R2, 0x30, PT ;  /* 0x000000300200780c */ /* 0x000fe40003f44270 */
[----:B------:R-:W-:Y:S02]  /*38a0*/  FSEL R158, R64, -INF , P1 ;  /* 0xff800000409e7808 */ /* 0x000fe40000800000 */
[----:B------:R-:W-:-:S02]  /*38b0*/  FSEL R182, R56, -INF , P3 ;  /* 0xff80000038b67808 */ /* 0x000fc40001800000 */
[----:B------:R-:W-:Y:S02]  /*38c0*/  FSEL R185, R61, -INF , P0 ;  /* 0xff8000003db97808 */ /* 0x000fe40000000000 */
[----:B------:R-:W-:Y:S02]  /*38d0*/  FSEL R156, R148, -INF , P2 ;  /* 0xff800000949c7808 */ /* 0x000fe40001000000 */
[C---:B------:R-:W-:Y:S02]  /*38e0*/  ISETP.GT.AND P1, PT, R3.reuse, 0x48, PT ;  /* 0x000000480300780c */ /* 0x040fe40003f24270 */
[C---:B------:R-:W-:Y:S02]  /*38f0*/  ISETP.GT.AND P3, PT, R3.reuse, 0x50, PT ;  /* 0x000000500300780c */ /* 0x040fe40003f64270 */
[----:B------:R-:W-:Y:S02]  /*3900*/  ISETP.GT.AND P0, PT, R3, 0x59, PT ;  /* 0x000000590300780c */ /* 0x000fe40003f04270 */
        /* <DEDUP_REMOVED lines=8> */
[C---:B------:R-:W-:Y:S02]  /*3990*/  ISETP.GT.AND P3, PT, R3.reuse, 0x68, PT ;  /* 0x000000680300780c */ /* 0x040fe40003f64270 */
[----:B------:R-:W-:Y:S02]  /*39a0*/  ISETP.GT.AND P2, PT, R3, 0x69, PT ;  /* 0x000000690300780c */ /* 0x000fe40003f44270 */
[----:B------:R-:W-:Y:S02]  /*39b0*/  FMNMX.FTZ R3, R9, R10, !PT ;  /* 0x0000000a09037209 */ /* 0x000fe40007810000 */
[----:B------:R-:W-:Y:S02]  /*39c0*/  FSEL R197, R48, -INF , P1 ;  /* 0xff80000030c57808 */ /* 0x000fe40000800000 */
[----:B------:R-:W-:-:S02]  /*39d0*/  FMNMX.FTZ R3, R84, R3, !PT ;  /* 0x0000000354037209 */ /* 0x000fc40007810000 */
[----:B------:R-:W-:Y:S02]  /*39e0*/  ISETP.GT.AND P1, PT, R2, 0x31, PT ;  /* 0x000000310200780c */ /* 0x000fe40003f24270 */
[----:B------:R-:W-:Y:S02]  /*39f0*/  FMNMX.FTZ R3, R85, R3, !PT ;  /* 0x0000000355037209 */ /* 0x000fe40007810000 */
[----:B------:R-:W-:Y:S02]  /*3a00*/  FSEL R155, R149, -INF , P1 ;  /* 0xff800000959b7808 */ /* 0x000fe40000800000 */
[----:B------:R-:W-:Y:S02]  /*3a10*/  ISETP.GT.AND P1, PT, R0, 0x31, PT ;  /* 0x000000310000780c */ /* 0x000fe40003f24270 */
[----:B------:R-:W-:Y:S02]  /*3a20*/  FMNMX.FTZ R3, R87, R3, !PT ;  /* 0x0000000357037209 */ /* 0x000fe40007810000 */
[----:B------:R-:W-:-:S02]  /*3a30*/  FSEL R151, R151, -INF , P1 ;  /* 0xff80000097977808 */ /* 0x000fc40000800000 */
[----:B------:R-:W-:Y:S02]  /*3a40*/  ISETP.GT.AND P1, PT, R2, 0x38, PT ;  /* 0x000000380200780c */ /* 0x000fe40003f24270 */
[----:B------:R-:W-:Y:S02]  /*3a50*/  FMNMX.FTZ R3, R88, R3, !PT ;  /* 0x0000000358037209 */ /* 0x000fe40007810000 */
[----:B------:R-:W-:Y:S02]  /*3a60*/  FMNMX.FTZ R4, R11, R12, !PT ;  /* 0x0000000c0b047209 */ /* 0x000fe40007810000 */
[----:B------:R-:W-:Y:S02]  /*3a70*/  FSEL R236, R41, -INF , P0 ;  /* 0xff80000029ec7808 */ /* 0x000fe40000000000 */
[----:B------:R-:W-:Y:S02]  /*3a80*/  FSEL R235, R28, -INF , P3 ;  /* 0xff8000001ceb7808 */ /* 0x000fe40001800000 */
[----:B------:R-:W-:-:S02]  /*3a90*/  FSEL R234, R29, -INF , P2 ;  /* 0xff8000001dea7808 */ /* 0x000fc40001000000 */
[----:B------:R-:W-:Y:S02]  /*3aa0*/  FSEL R149, R120, -INF , P1 ;  /* 0xff80000078957808 */ /* 0x000fe40000800000 */
[----:B------:R-:W-:Y:S02]  /*3ab0*/  FMNMX.FTZ R3, R89, R3, !PT ;  /* 0x0000000359037209 */ /* 0x000fe40007810000 */
        /* <DEDUP_REMOVED lines=55> */
[----:B------:R-:W-:Y:S02]  /*3e30*/  ISETP.GT.AND P0, PT, R0, 0x38, PT ;  /* 0x000000380000780c */ /* 0x000fe40003f04270 */
[----:B------:R-:W-:Y:S02]  /*3e40*/  FMNMX.FTZ R3, R155, R3, !PT ;  /* 0x000000039b037209 */ /* 0x000fe40007810000 */
[----:B------:R-:W-:-:S02]  /*3e50*/  FMNMX.FTZ R4, R153, R4, !PT ;  /* 0x0000000499047209 */ /* 0x000fc40007810000 */
[----:B------:R-:W-:Y:S02]  /*3e60*/  FMNMX.FTZ R2, R185, R2, !PT ;  /* 0x00000002b9027209 */ /* 0x000fe40007810000 */
[----:B------:R-:W-:Y:S02]  /*3e70*/  FSEL R145, R122, -INF , P0 ;  /* 0xff8000007a917808 */ /* 0x000fe40000000000 */
[----:B------:R-:W-:Y:S02]  /*3e80*/  FMNMX.FTZ R3, R149, R3, !PT ;  /* 0x0000000395037209 */ /* 0x000fe40007810000 */
[----:B------:R-:W-:Y:S02]  /*3e90*/  FMNMX.FTZ R4, R154, R4, !PT ;  /* 0x000000049a047209 */ /* 0x000fe40007810000 */
[----:B------:R-:W-:Y:S02]  /*3ea0*/  ISETP.GT.AND P0, PT, R0, 0x39, PT ;  /* 0x000000390000780c */ /* 0x000fe40003f04270 */
        /* <DEDUP_REMOVED lines=10> */
[----:B------:R-:W-:Y:S02]  /*3f50*/  ISETP.GT.AND P0, PT, R0, 0x41, PT ;  /* 0x000000410000780c */ /* 0x000fe40003f04270 */
[----:B------:R-:W-:Y:S02]  /*3f60*/  FMNMX.FTZ R3, R176, R3, !PT ;  /* 0x00000003b0037209 */ /* 0x000fe40007810000 */
[----:B------:R-:W-:-:S02]  /*3f70*/  FMNMX.FTZ R4, R145, R4, !PT ;  /* 0x0000000491047209 */ /* 0x000fc40007810000 */
[----:B------:R-:W-:Y:S02]  /*3f80*/  FMNMX.FTZ R2, R239, R2, !PT ;  /* 0x00000002ef027209 */ /* 0x000fe40007810000 */
[----:B------:R-:W-:Y:S02]  /*3f90*/  FSEL R173, R147, -INF , P0 ;  /* 0xff80000093ad7808 */ /* 0x000fe40000000000 */
[----:B------:R-:W-:Y:S02]  /*3fa0*/  ISETP.GT.AND P0, PT, R0, 0x48, PT ;  /* 0x000000480000780c */ /* 0x000fe40003f04270 */
[----:B------:R-:W-:Y:S02]  /*3fb0*/  FMNMX.FTZ R3, R181, R3, !PT ;  /* 0x00000003b5037209 */ /* 0x000fe40007810000 */
[----:B------:R-:W-:Y:S02]  /*3fc0*/  FMNMX.FTZ R4, R144, R4, !PT ;  /* 0x0000000490047209 */ /* 0x000fe40007810000 */
[----:B------:R-:W-:-:S02]  /*3fd0*/  FMNMX.FTZ R2, R238, R2, !PT ;  /* 0x00000002ee027209 */ /* 0x000fc40007810000 */
[----:B------:R-:W-:Y:S02]  /*3fe0*/  FSEL R174, R118, -INF , P0 ;  /* 0xff80000076ae7808 */ /* 0x000fe40000000000 */
[----:B------:R-:W-:Y:S02]  /*3ff0*/  FMNMX.FTZ R3, R180, R3, !PT ;  /* 0x00000003b4037209 */ /* 0x000fe40007810000 */
        /* <DEDUP_REMOVED lines=11> */
[----:B------:R-:W-:Y:S01]  /*40b0*/  FMNMX.FTZ R2, R234, R2, !PT ;  /* 0x00000002ea027209 */ /* 0x000fe20007810000 */
[----:B------:R-:W1:Y:S01]  /*40c0*/  SHFL.IDX PT, R5, R6, 0x1, 0x1c1f ;  /* 0x003c1f0006057f89 */ /* 0x000e6200000e0000 */
[----:B------:R-:W-:Y:S02]  /*40d0*/  ISETP.GT.AND P0, PT, R0, 0x51, PT ;  /* 0x000000510000780c */ /* 0x000fe40003f04270 */
[----:B------:R-:W-:Y:S02]  /*40e0*/  FMNMX.FTZ R3, R194, R3, !PT ;  /* 0x00000003c2037209 */ /* 0x000fe40007810000 */
[----:B------:R-:W-:Y:S01]  /*40f0*/  FMNMX.FTZ R4, R172, R4, !PT ;  /* 0x00000004ac047209 */ /* 0x000fe20007810000 */
[----:B------:R-:W2:Y:S01]  /*4100*/  SHFL.BFLY PT, R137, R2, 0x2, 0x1f ;  /* 0x0c401f0002897f89 */ /* 0x000ea200000e0000 */
[----:B------:R-:W-:-:S02]  /*4110*/  FSEL R207, R143, -INF , P0 ;  /* 0xff8000008fcf7808 */ /* 0x000fc40000000000 */
[----:B------:R-:W-:Y:S02]  /*4120*/  FSEL R201, R168, -INF , P5 ;  /* 0xff800000a8c97808 */ /* 0x000fe40002800000 */
[C---:B------:R-:W-:Y:S02]  /*4130*/  ISETP.GT.AND P0, PT, R0.reuse, 0x58, PT ;  /* 0x000000580000780c */ /* 0x040fe40003f04270 */
[----:B------:R-:W-:Y:S02]  /*4140*/  FMNMX.FTZ R3, R237, R3, !PT ;  /* 0x00000003ed037209 */ /* 0x000fe40007810000 */
[----:B------:R-:W-:Y:S02]  /*4150*/  FMNMX.FTZ R4, R215, R4, !PT ;  /* 0x00000004d7047209 */ /* 0x000fe40007810000 */
[----:B------:R-:W-:Y:S02]  /*4160*/  FSEL R210, R169, -INF , P3 ;  /* 0xff800000a9d27808 */ /* 0x000fe40001800000 */
[----:B------:R-:W-:-:S02]  /*4170*/  ISETP.GT.AND P3, PT, R0, 0x59, PT ;  /* 0x000000590000780c */ /* 0x000fc40003f64270 */
[----:B------:R-:W-:Y:S02]  /*4180*/  FMNMX.FTZ R3, R201, R3, !PT ;  /* 0x00000003c9037209 */ /* 0x000fe40007810000 */
[----:B------:R-:W-:Y:S02]  /*4190*/  FSEL R204, R114, -INF , P0 ;  /* 0xff80000072cc7808 */ /* 0x000fe40000000000 */
[----:B------:R-:W-:Y:S02]  /*41a0*/  FMNMX.FTZ R4, R207, R4, !PT ;  /* 0x00000004cf047209 */ /* 0x000fe40007810000 */
[----:B------:R-:W-:Y:S02]  /*41b0*/  FSEL R199, R109, -INF , P1 ;  /* 0xff8000006dc77808 */ /* 0x000fe40000800000 */
[----:B------:R-:W-:Y:S02]  /*41c0*/  FSEL R193, R108, -INF , P2 ;  /* 0xff8000006cc17808 */ /* 0x000fe40001000000 */
[----:B------:R-:W-:-:S02]  /*41d0*/  FMNMX.FTZ R3, R210, R3, !PT ;  /* 0x00000003d2037209 */ /* 0x000fc40007810000 */
[----:B------:R-:W-:Y:S02]  /*41e0*/  FSEL R203, R115, -INF , P3 ;  /* 0xff80000073cb7808 */ /* 0x000fe40001800000 */
[----:B------:R-:W-:Y:S02]  /*41f0*/  ISETP.GT.AND P1, PT, R0, 0x60, PT ;  /* 0x000000600000780c */ /* 0x000fe40003f24270 */
[----:B------:R-:W-:Y:S02]  /*4200*/  FMNMX.FTZ R4, R204, R4, !PT ;  /* 0x00000004cc047209 */ /* 0x000fe40007810000 */
[----:B------:R-:W-:Y:S02]  /*4210*/  FMNMX.FTZ R3, R193, R3, !PT ;  /* 0x00000003c1037209 */ /* 0x000fe40007810000 */
[----:B------:R-:W-:Y:S02]  /*4220*/  ISETP.GT.AND P0, PT, R0, 0x61, PT ;  /* 0x000000610000780c */ /* 0x000fe40003f04270 */
[----:B------:R-:W-:-:S02]  /*4230*/  FSEL R202, R170, -INF , P1 ;  /* 0xff800000aaca7808 */ /* 0x000fc40000800000 */
[----:B------:R-:W-:Y:S02]  /*4240*/  FMNMX.FTZ R4, R203, R4, !PT ;  /* 0x00000004cb047209 */ /* 0x000fe40007810000 */
[----:B------:R-:W-:Y:S02]  /*4250*/  FMNMX.FTZ R3, R199, R3, !PT ;  /* 0x00000003c7037209 */ /* 0x000fe40007810000 */
[----:B------:R-:W-:Y:S02]  /*4260*/  FSEL R206, R171, -INF , P0 ;  /* 0xff800000abce7808 */ /* 0x000fe40000000000 */
[----:B------:R-:W-:Y:S02]  /*4270*/  ISETP.GT.AND P1, PT, R0, 0x68, PT ;  /* 0x000000680000780c */ /* 0x000fe40003f24270 */
[----:B------:R-:W-:Y:S01]  /*4280*/  FMNMX.FTZ R4, R202, R4, !PT ;  /* 0x00000004ca047209 */ /* 0x000fe20007810000 */
[----:B-1----:R-:W-:Y:S01]  /*4290*/  IMAD.IADD R5, R7, 0x1, R5 ;  /* 0x0000000107057824 */ /* 0x002fe200078e0205 */
[----:B------:R-:W-:Y:S01]  /*42a0*/  ISETP.GT.AND P0, PT, R0, 0x69, PT ;  /* 0x000000690000780c */ /* 0x000fe20003f04270 */
[----:B------:R-:W1:Y:S01]  /*42b0*/  SHFL.BFLY PT, R7, R3, 0x2, 0x1f ;  /* 0x0c401f0003077f89 */ /* 0x000e6200000e0000 */
[----:B------:R-:W-:-:S02]  /*42c0*/  FSEL R208, R110, -INF , P1 ;  /* 0xff8000006ed07808 */ /* 0x000fc40000800000 */
[----:B------:R-:W-:Y:S02]  /*42d0*/  FMNMX.FTZ R4, R206, R4, !PT ;  /* 0x00000004ce047209 */ /* 0x000fe40007810000 */
[----:B--2---:R-:W-:Y:S02]  /*42e0*/  FMNMX.FTZ R137, R2, R137, !PT ;  /* 0x0000008902897209 */ /* 0x004fe40007810000 */
[----:B------:R-:W-:Y:S02]  /*42f0*/  FSEL R216, R111, -INF , P0 ;  /* 0xff8000006fd87808 */ /* 0x000fe40000000000 */
[----:B------:R-:W-:Y:S02]  /*4300*/  FMNMX.FTZ R2, R208, R4, !PT ;  /* 0x00000004d0027209 */ /* 0x000fe40007810000 */
[----:B------:R-:W-:Y:S02]  /*4310*/  IMNMX R0, R8, R5, PT ;  /* 0x0000000508007217 */ /* 0x000fe40003800200 */
[----:B------:R-:W-:-:S02]  /*4320*/  FMNMX.FTZ R2, R216, R2, !PT ;  /* 0x00000002d8027209 */ /* 0x000fc40007810000 */
[C---:B------:R-:W-:Y:S02]  /*4330*/  ISETP.GT.AND P1, PT, R0.reuse, RZ, PT ;  /* 0x000000ff0000720c */ /* 0x040fe40003f24270 */
[----:B------:R-:W-:Y:S01]  /*4340*/  ISETP.GT.AND P0, PT, R0, 0x1, PT ;  /* 0x000000010000780c */ /* 0x000fe20003f04270 */
[----:B------:R-:W2:Y:S01]  /*4350*/  SHFL.BFLY PT, R6, R2, 0x2, 0x1f ;  /* 0x0c401f0002067f89 */ /* 0x000ea200000e0000 */
[----:B------:R-:W-:Y:S02]  /*4360*/  FSEL R69, R106, -INF , P1 ;  /* 0xff8000006a457808 */ /* 0x000fe40000800000 */
[----:B------:R-:W-:Y:S01]  /*4370*/  FSEL R68, R107, -INF , P0 ;  /* 0xff8000006b447808 */ /* 0x000fe20000000000 */
[----:B------:R-:W3:Y:S01]  /*4380*/  SHFL.BFLY PT, R4, R137, 0x1, 0x1f ;  /* 0x0c201f0089047f89 */ /* 0x000ee200000e0000 */
[C---:B------:R-:W-:Y:S02]  /*4390*/  ISETP.GT.AND P3, PT, R0.reuse, 0x8, PT ;  /* 0x000000080000780c */ /* 0x040fe40003f64270 */
        /* <DEDUP_REMOVED lines=9> */
[----:B------:R-:W-:Y:S01]  /*4430*/  FMNMX.FTZ R5, R80, R5, !PT ;  /* 0x0000000550057209 */ /* 0x000fe20007810000 */
[----:B------:R-:W1:Y:S01]  /*4440*/  SHFL.BFLY PT, R135, R3, 0x1, 0x1f ;  /* 0x0c201f0003877f89 */ /* 0x000e6200000e0000 */
[----:B------:R-:W-:Y:S02]  /*4450*/  FSEL R81, R99, -INF , P0 ;  /* 0xff80000063517808 */ /* 0x000fe40000000000 */
[----:B------:R-:W-:Y:S02]  /*4460*/  ISETP.GT.AND P3, PT, R0, 0x18, PT ;  /* 0x000000180000780c */ /* 0x000fe40003f64270 */
[----:B------:R-:W-:-:S02]  /*4470*/  FMNMX.FTZ R5, R7, R5, !PT ;  /* 0x0000000507057209 */ /* 0x000fc40007810000 */
[----:B------:R-:W-:Y:S02]  /*4480*/  ISETP.GT.AND P2, PT, R0, 0x19, PT ;  /* 0x000000190000780c */ /* 0x000fe40003f44270 */
[----:B------:R-:W-:Y:S02]  /*4490*/  FSEL R82, R94, -INF , P3 ;  /* 0xff8000005e527808 */ /* 0x000fe40001800000 */
[----:B------:R-:W-:Y:S02]  /*44a0*/  FMNMX.FTZ R5, R81, R5, !PT ;  /* 0x0000000551057209 */ /* 0x000fe40007810000 */
[----:B------:R-:W-:Y:S02]  /*44b0*/  ISETP.GT.AND P0, PT, R0, 0x21, PT ;  /* 0x000000210000780c */ /* 0x000fe40003f04270 */
[----:B--2---:R-:W-:Y:S02]  /*44c0*/  FMNMX.FTZ R2, R2, R6, !PT ;  /* 0x0000000602027209 */ /* 0x004fe40007810000 */
[----:B------:R-:W-:-:S02]  /*44d0*/  ISETP.GT.AND P1, PT, R0, 0x20, PT ;  /* 0x000000200000780c */ /* 0x000fc40003f24270 */
[----:B------:R-:W-:Y:S02]  /*44e0*/  FSEL R83, R95, -INF , P2 ;  /* 0xff8000005f537808 */ /* 0x000fe40001000000 */
[----:B------:R-:W-:Y:S02]  /*44f0*/  FMNMX.FTZ R5, R82, R5, !PT ;  /* 0x0000000552057209 */ /* 0x000fe40007810000 */
[----:B------:R-:W-:Y:S02]  /*4500*/  FSEL R91, R79, -INF , P0 ;  /* 0xff8000004f5b7808 */ /* 0x000fe40000000000 */
[----:B---3--:R-:W-:Y:S01]  /*4510*/  FMNMX.FTZ R137, R137, R4, !PT ;  /* 0x0000000489897209 */ /* 0x008fe20007810000 */
[----:B------:R-:W2:Y:S01]  /*4520*/  SHFL.BFLY PT, R70, R2, 0x1, 0x1f ;  /* 0x0c201f0002467f89 */ /* 0x000ea200000e0000 */
[----:B------:R-:W-:Y:S02]  /*4530*/  ISETP.GT.AND P0, PT, R0, 0x29, PT ;  /* 0x000000290000780c */ /* 0x000fe40003f04270 */
[----:B------:R-:W-:-:S02]  /*4540*/  FSEL R86, R78, -INF , P1 ;  /* 0xff8000004e567808 */ /* 0x000fc40000800000 */
[----:B------:R-:W-:Y:S01]  /*4550*/  FMNMX.FTZ R5, R83, R5, !PT ;  /* 0x0000000553057209 */ /* 0x000fe20007810000 */
[----:B------:R-:W-:Y:S01]  /*4560*/  FMUL.FTZ R4, R137, c[0x0][0x2d0] ;  /* 0x0000b40089047a20 */ /* 0x000fe20000410000 */
[----:B------:R-:W-:Y:S02]  /*4570*/  FSEL R97, R47, -INF , P0 ;  /* 0xff8000002f617808 */ /* 0x000fe40000000000 */
[----:B------:R-:W-:Y:S02]  /*4580*/  FSETP.NEU.FTZ.AND P0, PT, R137, -INF , PT ;  /* 0xff8000008900780b */ /* 0x000fe40003f1d000 */
[----:B------:R-:W-:Y:S02]  /*4590*/  ISETP.GT.AND P1, PT, R0, 0x28, PT ;  /* 0x000000280000780c */ /* 0x000fe40003f24270 */
[----:B------:R-:W-:Y:S02]  /*45a0*/  FMNMX.FTZ R5, R86, R5, !PT ;  /* 0x0000000556057209 */ /* 0x000fe40007810000 */
[----:B------:R-:W-:-:S02]  /*45b0*/  FSEL R4, R4, RZ, P0 ;  /* 0x000000ff04047208 */ /* 0x000fc40000000000 */
[----:B------:R-:W-:Y:S02]  /*45c0*/  FSEL R96, R46, -INF , P1 ;  /* 0xff8000002e607808 */ /* 0x000fe40000800000 */
[----:B------:R-:W-:Y:S02]  /*45d0*/  FMNMX.FTZ R5, R91, R5, !PT ;  /* 0x000000055b057209 */ /* 0x000fe40007810000 */
[----:B-1----:R-:W-:Y:S01]  /*45e0*/  FMNMX.FTZ R135, R3, R135, !PT ;  /* 0x0000008703877209 */ /* 0x002fe20007810000 */
[--C-:B------:R-:W-:Y:S01]  /*45f0*/  FFMA.FTZ R3, R9, c[0x0][0x2d0], -R4.reuse ;  /* 0x0000b40009037a23 */ /* 0x100fe20000010804 */
[----:B------:R-:W-:Y:S02]  /*4600*/  ISETP.GT.AND P2, PT, R0, 0x30, PT ;  /* 0x000000300000780c */ /* 0x000fe40003f44270 */
[----:B--2---:R-:W-:Y:S01]  /*4610*/  FMNMX.FTZ R70, R2, R70, !PT ;  /* 0x0000004602467209 */ /* 0x004fe20007810000 */
[----:B------:R-:W-:Y:S01]  /*4620*/  FFMA.FTZ R6, R10, c[0x0][0x2d0], -R4 ;  /* 0x0000b4000a067a23 */ /* 0x000fe20000010804 */
[----:B------:R-:W-:Y:S01]  /*4630*/  FMNMX.FTZ R5, R96, R5, !PT ;  /* 0x0000000560057209 */ /* 0x000fe20007810000 */
[----:B------:R1:W-:Y:S01]  /*4640*/  MUFU.EX2 R225, R3 ;  /* 0x0000000300e17308 */ /* 0x0003e20000000800 */
[----:B------:R-:W-:Y:S01]  /*4650*/  ISETP.GT.AND P1, PT, R0, 0x31, PT ;  /* 0x000000310000780c */ /* 0x000fe20003f24270 */
[----:B------:R-:W-:Y:S01]  /*4660*/  LDSM.16.MT88.4 R44, [R232] ;  /* 0x00000000e82c783b */ /* 0x000fe20000004200 */
[----:B------:R-:W-:-:S02]  /*4670*/  FSEL R124, R38, -INF , P2 ;  /* 0xff800000267c7808 */ /* 0x000fc40001000000 */
[----:B------:R-:W-:Y:S02]  /*4680*/  FMNMX.FTZ R5, R97, R5, !PT ;  /* 0x0000000561057209 */ /* 0x000fe40007810000 */
[----:B------:R-:W-:Y:S02]  /*4690*/  FSETP.NEU.FTZ.AND P0, PT, R135, -INF , PT ;  /* 0xff8000008700780b */ /* 0x000fe40003f1d000 */
[----:B------:R-:W-:Y:S02]  /*46a0*/  FSEL R127, R39, -INF , P1 ;  /* 0xff800000277f7808 */ /* 0x000fe40000800000 */
[----:B------:R-:W-:Y:S01]  /*46b0*/  ISETP.GT.AND P2, PT, R0, 0x38, PT ;  /* 0x000000380000780c */ /* 0x000fe20003f44270 */
[----:B------:R2:W-:Y:S01]  /*46c0*/  MUFU.EX2 R186, R6 ;  /* 0x0000000600ba7308 */ /* 0x0005e20000000800 */
[----:B------:R-:W-:Y:S01]  /*46d0*/  FMNMX.FTZ R5, R124, R5, !PT ;  /* 0x000000057c057209 */ /* 0x000fe20007810000 */
[----:B------:R-:W-:Y:S01]  /*46e0*/  LDSM.16.MT88.4 R36, [R233] ;  /* 0x00000000e924783b */ /* 0x000fe20000004200 */
[----:B-1----:R-:W-:Y:S01]  /*46f0*/  FMUL.FTZ R3, R135, c[0x0][0x2d0] ;  /* 0x0000b40087037a20 */ /* 0x002fe20000410000 */
[----:B------:R-:W-:-:S02]  /*4700*/  ISETP.GT.AND P1, PT, R0, 0x39, PT ;  /* 0x000000390000780c */ /* 0x000fc40003f24270 */
[----:B------:R-:W-:Y:S02]  /*4710*/  FSEL R125, R66, -INF , P2 ;  /* 0xff800000427d7808 */ /* 0x000fe40001000000 */
[----:B------:R-:W-:Y:S02]  /*4720*/  FSEL R3, R3, RZ, P0 ;  /* 0x000000ff03037208 */ /* 0x000fe40000000000 */
[----:B------:R-:W-:Y:S02]  /*4730*/  FMNMX.FTZ R2, R127, R5, !PT ;  /* 0x000000057f027209 */ /* 0x000fe40007810000 */
[----:B------:R-:W-:Y:S01]  /*4740*/  FSEL R126, R67, -INF , P1 ;  /* 0xff800000437e7808 */ /* 0x000fe20000800000 */
[----:B------:R-:W-:Y:S01]  /*4750*/  FFMA.FTZ R5, R13, c[0x0][0x2d0], -R3 ;  /* 0x0000b4000d057a23 */ /* 0x000fe20000010803 */
[C---:B------:R-:W-:Y:S02]  /*4760*/  ISETP.GT.AND P1, PT, R0.reuse, 0x40, PT ;  /* 0x000000400000780c */ /* 0x040fe40003f24270 */
[----:B------:R-:W-:Y:S01]  /*4770*/  FMNMX.FTZ R2, R125, R2, !PT ;  /* 0x000000027d027209 */ /* 0x000fe20007810000 */
[----:B------:R1:W-:Y:S01]  /*4780*/  MUFU.EX2 R214, R5 ;  /* 0x0000000500d67308 */ /* 0x0003e20000000800 */
[----:B------:R-:W-:-:S02]  /*4790*/  ISETP.GT.AND P0, PT, R0, 0x41, PT ;  /* 0x000000410000780c */ /* 0x000fc40003f04270 */
[----:B------:R-:W-:Y:S02]  /*47a0*/  FSEL R140, R58, -INF , P1 ;  /* 0xff8000003a8c7808 */ /* 0x000fe40000800000 */
[----:B------:R-:W-:Y:S02]  /*47b0*/  FSEL R142, R59, -INF , P0 ;  /* 0xff8000003b8e7808 */ /* 0x000fe40000000000 */
[C---:B------:R-:W-:Y:S02]  /*47c0*/  ISETP.GT.AND P1, PT, R0.reuse, 0x48, PT ;  /* 0x000000480000780c */ /* 0x040fe40003f24270 */
[----:B------:R-:W-:Y:S01]  /*47d0*/  ISETP.GT.AND P2, PT, R0, 0x50, PT ;  /* 0x000000500000780c */ /* 0x000fe20003f44270 */
[----:B--2---:R-:W-:Y:S01]  /*47e0*/  FFMA.FTZ R6, R11, c[0x0][0x2d0], -R3 ;  /* 0x0000b4000b067a23 */ /* 0x004fe20000010803 */
[----:B-1----:R-:W-:Y:S01]  /*47f0*/  FMNMX.FTZ R5, R126, R2, !PT ;  /* 0x000000027e057209 */ /* 0x002fe20007810000 */
[----:B------:R-:W-:Y:S03]  /*4800*/  LDSM.16.MT88.4 R56, [R229+0x800] ;  /* 0x00080000e538783b */ /* 0x000fe60000004200 */
[----:B------:R-:W-:-:S02]  /*4810*/  FMNMX.FTZ R5, R140, R5, !PT ;  /* 0x000000058c057209 */ /* 0x000fc40007810000 */
[----:B------:R-:W-:Y:S02]  /*4820*/  ISETP.GT.AND P0, PT, R0, 0x49, PT ;  /* 0x000000490000780c */ /* 0x000fe40003f04270 */
[----:B------:R-:W-:Y:S02]  /*4830*/  FSEL R141, R62, -INF , P1 ;  /* 0xff8000003e8d7808 */ /* 0x000fe40000800000 */
[----:B------:R-:W-:Y:S02]  /*4840*/  FMNMX.FTZ R5, R142, R5, !PT ;  /* 0x000000058e057209 */ /* 0x000fe40007810000 */
[----:B------:R-:W-:Y:S02]  /*4850*/  FSEL R143, R63, -INF , P0 ;  /* 0xff8000003f8f7808 */ /* 0x000fe40000000000 */
[----:B------:R-:W-:Y:S02]  /*4860*/  FMNMX.FTZ R5, R141, R5, !PT ;  /* 0x000000058d057209 */ /* 0x000fe40007810000 */
[----:B------:R-:W-:Y:S01]  /*4870*/  ISETP.GT.AND P1, PT, R0, 0x51, PT ;  /* 0x000000510000780c */ /* 0x000fe20003f24270 */
[----:B------:R-:W-:Y:S01]  /*4880*/  FMUL.FTZ R2, R70, c[0x0][0x2d0] ;  /* 0x0000b40046027a20 */ /* 0x000fe20000410000 */
[----:B------:R-:W-:-:S02]  /*4890*/  FSEL R168, R54, -INF , P2 ;  /* 0xff80000036a87808 */ /* 0x000fc40001000000 */
[----:B------:R-:W-:Y:S02]  /*48a0*/  FMNMX.FTZ R5, R143, R5, !PT ;  /* 0x000000058f057209 */ /* 0x000fe40007810000 */
[----:B------:R-:W-:Y:S02]  /*48b0*/  FSETP.NEU.FTZ.AND P0, PT, R70, -INF , PT ;  /* 0xff8000004600780b */ /* 0x000fe40003f1d000 */
[----:B------:R-:W-:Y:S02]  /*48c0*/  FSEL R167, R55, -INF , P1 ;  /* 0xff80000037a77808 */ /* 0x000fe40000800000 */
[----:B------:R-:W-:Y:S01]  /*48d0*/  ISETP.GT.AND P1, PT, R0, 0x58, PT ;  /* 0x000000580000780c */ /* 0x000fe20003f24270 */
[----:B------:R1:W-:Y:S01]  /*48e0*/  MUFU.EX2 R205, R6 ;  /* 0x0000000600cd7308 */ /* 0x0003e20000000800 */
[----:B------:R-:W-:Y:S01]  /*48f0*/  FMNMX.FTZ R5, R168, R5, !PT ;  /* 0x00000005a8057209 */ /* 0x000fe20007810000 */
[----:B------:R-:W-:Y:S01]  /*4900*/  LDSM.16.MT88.4 R52, [R233+0x800] ;  /* 0x00080000e934783b */ /* 0x000fe20000004200 */
[----:B------:R-:W-:-:S02]  /*4910*/  FSEL R2, R2, RZ, P0 ;  /* 0x000000ff02027208 */ /* 0x000fc40000000000 */
[----:B------:R-:W-:Y:S02]  /*4920*/  ISETP.GT.AND P0, PT, R0, 0x59, PT ;  /* 0x000000590000780c */ /* 0x000fe40003f04270 */
[----:B------:R-:W-:Y:S02]  /*4930*/  FSEL R164, R50, -INF , P1 ;  /* 0xff80000032a47808 */ /* 0x000fe40000800000 */
[----:B------:R-:W-:Y:S02]  /*4940*/  FMNMX.FTZ R5, R167, R5, !PT ;  /* 0x00000005a7057209 */ /* 0x000fe40007810000 */
[----:B------:R-:W-:Y:S02]  /*4950*/  FSEL R165, R51, -INF , P0 ;  /* 0xff80000033a57808 */ /* 0x000fe40000000000 */
[----:B------:R-:W-:Y:S01]  /*4960*/  ISETP.GT.AND P0, PT, R0, 0x60, PT ;  /* 0x000000600000780c */ /* 0x000fe20003f04270 */
[----:B------:R-:W-:Y:S01]  /*4970*/  LDSM.16.MT88.4 R48, [R230+0x800] ;  /* 0x00080000e630783b */ /* 0x000fe20000004200 */
[----:B------:R-:W-:Y:S01]  /*4980*/  FMNMX.FTZ R5, R164, R5, !PT ;  /* 0x00000005a4057209 */ /* 0x000fe20007810000 */
[----:B-1----:R-:W-:Y:S01]  /*4990*/  FFMA.FTZ R6, R12, c[0x0][0x2d0], -R3 ;  /* 0x0000b4000c067a23 */ /* 0x002fe20000010803 */
[----:B------:R-:W-:-:S02]  /*49a0*/  ISETP.GT.AND P2, PT, R0, 0x61, PT ;  /* 0x000000610000780c */ /* 0x000fc40003f44270 */
[----:B------:R-:W-:Y:S01]  /*49b0*/  FSEL R163, R42, -INF , P0 ;  /* 0xff8000002aa37808 */ /* 0x000fe20000000000 */
[----:B------:R1:W2:Y:S01]  /*49c0*/  MUFU.EX2 R198, R6 ;  /* 0x0000000600c67308 */ /* 0x0002a20000000800 */
[----:B------:R-:W-:Y:S02]  /*49d0*/  FMNMX.FTZ R5, R165, R5, !PT ;  /* 0x00000005a5057209 */ /* 0x000fe40007810000 */
[C---:B------:R-:W-:Y:S02]  /*49e0*/  ISETP.GT.AND P1, PT, R0.reuse, 0x68, PT ;  /* 0x000000680000780c */ /* 0x040fe40003f24270 */
[----:B------:R-:W-:Y:S01]  /*49f0*/  ISETP.GT.AND P0, PT, R0, 0x69, PT ;  /* 0x000000690000780c */ /* 0x000fe20003f04270 */
[----:B------:R-:W-:Y:S01]  /*4a00*/  FFMA.FTZ R0, R21, c[0x0][0x2d0], -R2 ;  /* 0x0000b40015007a23 */ /* 0x000fe20000010802 */
[----:B------:R-:W-:Y:S02]  /*4a10*/  FSEL R162, R43, -INF , P2 ;  /* 0xff8000002ba27808 */ /* 0x000fe40001000000 */
[----:B------:R-:W-:Y:S01]  /*4a20*/  FMNMX.FTZ R5, R163, R5, !PT ;  /* 0x00000005a3057209 */ /* 0x000fe20007810000 */
[----:B-1----:R-:W-:Y:S01]  /*4a30*/  FFMA.FTZ R6, R14, c[0x0][0x2d0], -R3 ;  /* 0x0000b4000e067a23 */ /* 0x002fe20000010803 */
[----:B------:R1:W-:Y:S01]  /*4a40*/  MUFU.EX2 R242, R0 ;  /* 0x0000000000f27308 */ /* 0x0003e20000000800 */
[----:B------:R-:W-:Y:S01]  /*4a50*/  FSEL R161, R30, -INF , P1 ;  /* 0xff8000001ea17808 */ /* 0x000fe20000800000 */
[----:B------:R-:W-:Y:S06]  /*4a60*/  LDSM.16.MT88.4 R40, [R230] ;  /* 0x00000000e628783b */ /* 0x000fec0000004200 */
[----:B------:R3:W4:Y:S01]  /*4a70*/  MUFU.EX2 R191, R6 ;  /* 0x0000000600bf7308 */ /* 0x0007220000000800 */
[----:B------:R-:W-:-:S02]  /*4a80*/  FSEL R147, R31, -INF , P0 ;  /* 0xff8000001f937808 */ /* 0x000fc40000000000 */
[----:B-1----:R-:W-:Y:S01]  /*4a90*/  FMNMX.FTZ R0, R162, R5, !PT ;  /* 0x00000005a2007209 */ /* 0x002fe20007810000 */
[----:B---3--:R-:W-:-:S03]  /*4aa0*/  FFMA.FTZ R6, R15, c[0x0][0x2d0], -R2 ;  /* 0x0000b4000f067a23 */ /* 0x008fc60000010802 */
[----:B------:R-:W-:Y:S01]  /*4ab0*/  FMNMX.FTZ R0, R161, R0, !PT ;  /* 0x00000000a1007209 */ /* 0x000fe20007810000 */
[----:B------:R1:W-:Y:S03]  /*4ac0*/  MUFU.EX2 R227, R6 ;  /* 0x0000000600e37308 */ /* 0x0003e60000000800 */
[----:B------:R-:W-:Y:S01]  /*4ad0*/  FMNMX.FTZ R0, R147, R0, !PT ;  /* 0x0000000093007209 */ /* 0x000fe20007810000 */
[--C-:B-1----:R-:W-:Y:S02]  /*4ae0*/  FFMA.FTZ R6, R16, c[0x0][0x2d0], -R2.reuse ;  /* 0x0000b40010067a23 */ /* 0x102fe40000010802 */
[----:B------:R-:W-:Y:S01]  /*4af0*/  FFMA.FTZ R5, R22, c[0x0][0x2d0], -R3 ;  /* 0x0000b40016057a23 */ /* 0x000fe20000010803 */
[----:B------:R-:W-:Y:S01]  /*4b00*/  LDSM.16.MT88.4 R16, [R229] ;  /* 0x00000000e510783b */ /* 0x000fe20000004200 */
[----:B------:R1:W3:Y:S02]  /*4b10*/  MUFU.EX2 R187, R6 ;  /* 0x0000000600bb7308 */ /* 0x0002e40000000800 */
[----:B-1----:R-:W-:-:S06]  /*4b20*/  FFMA.FTZ R6, R20, c[0x0][0x2d0], -R2 ;  /* 0x0000b40014067a23 */ /* 0x002fcc0000010802 */
[----:B------:R1:W1:Y:S02]  /*4b30*/  MUFU.EX2 R223, R6 ;  /* 0x0000000600df7308 */ /* 0x0002640000000800 */
[----:B-1----:R-:W1:Y:S06]  /*4b40*/  SHFL.BFLY PT, R6, R0, 0x2, 0x1f ;  /* 0x0c401f0000067f89 */ /* 0x002e6c00000e0000 */
[----:B------:R2:W-:Y:S02]  /*4b50*/  MUFU.EX2 R217, R5 ;  /* 0x0000000500d97308 */ /* 0x0005e40000000800 */
[----:B--2---:R-:W-:-:S06]  /*4b60*/  FFMA.FTZ R5, R23, c[0x0][0x2d0], -R3 ;  /* 0x0000b40017057a23 */ /* 0x004fcc0000010803 */
[----:B------:R2:W2:Y:S01]  /*4b70*/  MUFU.EX2 R240, R5 ;  /* 0x0000000500f07308 */ /* 0x0004a20000000800 */
[----:B-1----:R-:W-:Y:S01]  /*4b80*/  FMNMX.FTZ R0, R0, R6, !PT ;  /* 0x0000000600007209 */ /* 0x002fe20007810000 */
[----:B--2---:R-:W-:-:S06]  /*4b90*/  FFMA.FTZ R5, R24, c[0x0][0x2d0], -R3 ;  /* 0x0000b40018057a23 */ /* 0x004fcc0000010803 */
[----:B------:R1:W-:Y:S01]  /*4ba0*/  MUFU.EX2 R212, R5 ;  /* 0x0000000500d47308 */ /* 0x0003e20000000800 */
[----:B------:R-:W2:Y:S01]  /*4bb0*/  SHFL.BFLY PT, R6, R0, 0x1, 0x1f ;  /* 0x0c201f0000067f89 */ /* 0x000ea200000e0000 */
[----:B-1----:R-:W-:-:S06]  /*4bc0*/  FFMA.FTZ R5, R25, c[0x0][0x2d0], -R3 ;  /* 0x0000b40019057a23 */ /* 0x002fcc0000010803 */
[----:B------:R1:W-:Y:S02]  /*4bd0*/  MUFU.EX2 R195, R5 ;  /* 0x0000000500c37308 */ /* 0x0003e40000000800 */
[----:B-1----:R-:W-:-:S06]  /*4be0*/  FFMA.FTZ R5, R26, c[0x0][0x2d0], -R2 ;  /* 0x0000b4001a057a23 */ /* 0x002fcc0000010802 */
[----:B------:R1:W-:Y:S02]  /*4bf0*/  MUFU.EX2 R189, R5 ;  /* 0x0000000500bd7308 */ /* 0x0003e40000000800 */
[----:B-1----:R-:W-:-:S06]  /*4c00*/  FFMA.FTZ R5, R27, c[0x0][0x2d0], -R2 ;  /* 0x0000b4001b057a23 */ /* 0x002fcc0000010802 */
[----:B------:R1:W1:Y:S01]  /*4c10*/  MUFU.EX2 R231, R5 ;  /* 0x0000000500e77308 */ /* 0x0002620000000800 */
[----:B--2---:R-:W-:Y:S01]  /*4c20*/  FMNMX.FTZ R136, R0, R6, !PT ;  /* 0x0000000600887209 */ /* 0x004fe20007810000 */
[----:B-1----:R-:W-:-:S06]  /*4c30*/  FFMA.FTZ R5, R32, c[0x0][0x2d0], -R2 ;  /* 0x0000b40020057a23 */ /* 0x002fcc0000010802 */
[----:B------:R1:W-:Y:S01]  /*4c40*/  MUFU.EX2 R213, R5 ;  /* 0x0000000500d57308 */ /* 0x0003e20000000800 */
[----:B------:R-:W-:Y:S02]  /*4c50*/  FMUL.FTZ R0, R136, c[0x0][0x2d0] ;  /* 0x0000b40088007a20 */ /* 0x000fe40000410000 */
[----:B-1----:R-:W-:Y:S01]  /*4c60*/  FFMA.FTZ R5, R72, c[0x0][0x2d0], -R2 ;  /* 0x0000b40048057a23 */ /* 0x002fe20000010802 */
[----:B------:R-:W-:Y:S01]  /*4c70*/  FSETP.NEU.FTZ.AND P0, PT, R136, -INF , PT ;  /* 0xff8000008800780b */ /* 0x000fe20003f1d000 */
[----:B------:R-:W1:Y:S03]  /*4c80*/  LDSM.16.MT88.4 R72, [R232+0x800] ;  /* 0x00080000e848783b */ /* 0x000e660000004200 */
[----:B------:R2:W1:Y:S01]  /*4c90*/  MUFU.EX2 R228, R5 ;  /* 0x0000000500e47308 */ /* 0x0004620000000800 */
[----:B------:R-:W-:Y:S01]  /*4ca0*/  FSEL R0, R0, RZ, P0 ;  /* 0x000000ff00007208 */ /* 0x000fe20000000000 */
        /* <DEDUP_REMOVED lines=39> */
[----:B------:R2:W-:Y:S01]  /*4f20*/  MUFU.EX2 R222, R5 ;  /* 0x0000000500de7308 */ /* 0x0005e20000000800 */
[----:B------:R-:W-:Y:S02]  /*4f30*/  F2FP.PACK_AB R8, R198, R205 ;  /* 0x000000cdc608723e */ /* 0x000fe400000000ff */
[----:B----4-:R-:W-:Y:S02]  /*4f40*/  F2FP.PACK_AB R10, R191, R214 ;  /* 0x000000d6bf0a723e */ /* 0x010fe400000000ff */
[----:B---3--:R-:W-:Y:S01]  /*4f50*/  F2FP.PACK_AB R9, R187, R227 ;  /* 0x000000e3bb09723e */ /* 0x008fe200000000ff */
[----:B--2---:R-:W-:-:S04]  /*4f60*/  FFMA.FTZ R5, R134, c[0x0][0x2d0], -R3 ;  /* 0x0000b40086057a23 */ /* 0x004fc80000010803 */
[----:B------:R2:W3:Y:S01]  /*4f70*/  MUFU.EX2 R226, R5 ;  /* 0x0000000500e27308 */ /* 0x0004e20000000800 */
[----:B------:R-:W-:Y:S01]  /*4f80*/  F2FP.PACK_AB R11, R242, R223 ;  /* 0x000000dff20b723e */ /* 0x000fe200000000ff */
[----:B--2---:R-:W-:-:S06]  /*4f90*/  FFMA.FTZ R5, R133, c[0x0][0x2d0], -R3 ;  /* 0x0000b40085057a23 */ /* 0x004fcc0000010803 */
[----:B------:R2:W-:Y:S01]  /*4fa0*/  MUFU.EX2 R247, R5 ;  /* 0x0000000500f77308 */ /* 0x0005e20000000800 */
[----:B------:R-:W-:Y:S01]  /*4fb0*/  HMMA.16816.F32 R60, R8, R16, RZ ;  /* 0x00000010083c723c */ /* 0x000fe200000018ff */
[----:B--2---:R-:W-:-:S06]  /*4fc0*/  FFMA.FTZ R5, R132, c[0x0][0x2d0], -R3 ;  /* 0x0000b40084057a23 */ /* 0x004fcc0000010803 */
[----:B------:R2:W-:Y:S01]  /*4fd0*/  MUFU.EX2 R248, R5 ;  /* 0x0000000500f87308 */ /* 0x0005e20000000800 */
[C---:B------:R-:W-:Y:S08]  /*4fe0*/  HMMA.16816.F32 R76, R8.reuse, R36, RZ ;  /* 0x00000024084c723c */ /* 0x040ff000000018ff */
[----:B------:R-:W-:Y:S01]  /*4ff0*/  HMMA.16816.F32 R64, R8, R40, RZ ;  /* 0x000000280840723c */ /* 0x000fe200000018ff */
[----:B--2---:R-:W-:-:S07]  /*5000*/  FFMA.FTZ R5, R152, c[0x0][0x2d0], -R2 ;  /* 0x0000b40098057a23 */ /* 0x004fce0000010802 */
[C---:B------:R-:W-:Y:S01]  /*5010*/  HMMA.16816.F32 R20, R8.reuse, R44, RZ ;  /* 0x0000002c0814723c */ /* 0x040fe200000018ff */
[----:B------:R2:W-:Y:S07]  /*5020*/  MUFU.EX2 R220, R5 ;  /* 0x0000000500dc7308 */ /* 0x0005ee0000000800 */
[C---:B------:R-:W-:Y:S08]  /*5030*/  HMMA.16816.F32 R32, R8.reuse, R18, RZ ;  /* 0x000000120820723c */ /* 0x040ff000000018ff */
[----:B------:R-:W-:Y:S01]  /*5040*/  HMMA.16816.F32 R28, R8, R38, RZ ;  /* 0x00000026081c723c */ /* 0x000fe200000018ff */
[----:B--2---:R-:W-:-:S07]  /*5050*/  FFMA.FTZ R5, R139, c[0x0][0x2d0], -R2 ;  /* 0x0000b4008b057a23 */ /* 0x004fce0000010802 */
[C---:B------:R-:W-:Y:S01]  /*5060*/  HMMA.16816.F32 R24, R8.reuse, R42, RZ ;  /* 0x0000002a0818723c */ /* 0x040fe200000018ff */
[----:B------:R2:W4:Y:S07]  /*5070*/  MUFU.EX2 R221, R5 ;  /* 0x0000000500dd7308 */ /* 0x00052e0000000800 */
[----:B------:R-:W-:Y:S01]  /*5080*/  HMMA.16816.F32 R8, R8, R46, RZ ;  /* 0x0000002e0808723c */ /* 0x000fe200000018ff */
[----:B--2---:R-:W-:-:S04]  /*5090*/  FFMA.FTZ R5, R153, c[0x0][0x2d0], -R2 ;  /* 0x0000b40099057a23 */ /* 0x004fc80000010802 */
[----:B------:R2:W-:Y:S01]  /*50a0*/  MUFU.EX2 R218, R5 ;  /* 0x0000000500da7308 */ /* 0x0005e20000000800 */
[----:B------:R-:W-:Y:S02]  /*50b0*/  F2FP.PACK_AB R12, R240, R217 ;  /* 0x000000d9f00c723e */ /* 0x000fe400000000ff */
[----:B------:R-:W-:Y:S02]  /*50c0*/  F2FP.PACK_AB R13, R231, R189 ;  /* 0x000000bde70d723e */ /* 0x000fe400000000ff */
[----:B------:R-:W-:Y:S02]  /*50d0*/  F2FP.PACK_AB R14, R195, R212 ;  /* 0x000000d4c30e723e */ /* 0x000fe400000000ff */
[----:B-1----:R-:W-:Y:S01]  /*50e0*/  F2FP.PACK_AB R15, R228, R213 ;  /* 0x000000d5e40f723e */ /* 0x002fe200000000ff */
[----:B------:R-:W-:Y:S02]  /*50f0*/  IMAD.MOV.U32 R152, RZ, RZ, R217 ;  /* 0x000000ffff987224 */ /* 0x000fe400078e00d9 */
[----:B--2---:R-:W-:-:S04]  /*5100*/  FFMA.FTZ R5, R154, c[0x0][0x2d0], -R2 ;  /* 0x0000b4009a057a23 */ /* 0x004fc80000010802 */
[----:B------:R1:W2:Y:S05]  /*5110*/  MUFU.EX2 R219, R5 ;  /* 0x0000000500db7308 */ /* 0x0002aa0000000800 */
[----:B------:R-:W-:Y:S01]  /*5120*/  HMMA.16816.F32 R92, R12, R74, R8 ;  /* 0x0000004a0c5c723c */ /* 0x000fe20000001808 */
[----:B------:R-:W-:Y:S02]  /*5130*/  IMAD.MOV.U32 R153, RZ, RZ, R216 ;  /* 0x000000ffff997224 */ /* 0x000fe400078e00d8 */
[----:B-1----:R-:W-:-:S04]  /*5140*/  FFMA.FTZ R5, R91, c[0x0][0x2d0], -R0 ;  /* 0x0000b4005b057a23 */ /* 0x002fc80000010800 */
[----:B------:R1:W1:Y:S01]  /*5150*/  MUFU.EX2 R217, R5 ;  /* 0x0000000500d97308 */ /* 0x0002620000000800 */
[----:B------:R-:W-:Y:S02]  /*5160*/  F2FP.PACK_AB R8, R186, R225 ;  /* 0x000000e1ba08723e */ /* 0x000fe400000000ff */
[----:B------:R-:W-:Y:S02]  /*5170*/  F2FP.PACK_AB R10, R171, R170 ;  /* 0x000000aaab0a723e */ /* 0x000fe400000000ff */
[----:B------:R-:W-:Y:S02]  /*5180*/  F2FP.PACK_AB R9, R69, R146 ;  /* 0x000000924509723e */ /* 0x000fe400000000ff */
[----:B------:R-:W-:Y:S01]  /*5190*/  F2FP.PACK_AB R11, R169, R166 ;  /* 0x000000a6a90b723e */ /* 0x000fe200000000ff */
[----:B------:R-:W-:Y:S02]  /*51a0*/  IMAD.MOV.U32 R130, RZ, RZ, R215 ;  /* 0x000000ffff827224 */ /* 0x000fe400078e00d7 */
[----:B-1----:R-:W-:-:S04]  /*51b0*/  FFMA.FTZ R5, R96, c[0x0][0x2d0], -R0 ;  /* 0x0000b40060057a23 */ /* 0x002fc80000010800 */
[----:B------:R1:W-:Y:S01]  /*51c0*/  MUFU.EX2 R216, R5 ;  /* 0x0000000500d87308 */ /* 0x0003e20000000800 */
[----:B------:R-:W-:Y:S01]  /*51d0*/  HMMA.16816.F32 R116, R12, R52, R76 ;  /* 0x000000340c74723c */ /* 0x000fe2000000184c */
[----:B------:R-:W-:-:S07]  /*51e0*/  IMAD.MOV.U32 R134, RZ, RZ, R211 ;  /* 0x000000ffff867224 */ /* 0x000fce00078e00d3 */
[----:B------:R-:W-:Y:S01]  /*51f0*/  HMMA.16816.F32 R120, R12, R56, R60 ;  /* 0x000000380c78723c */ /* 0x000fe2000000183c */
[----:B-1----:R-:W-:-:S07]  /*5200*/  FFMA.FTZ R5, R97, c[0x0][0x2d0], -R0 ;  /* 0x0000b40061057a23 */ /* 0x002fce0000010800 */
[C---:B------:R-:W-:Y:S01]  /*5210*/  HMMA.16816.F32 R104, R12.reuse, R58, R32 ;  /* 0x0000003a0c68723c */ /* 0x040fe20000001820 */
[----:B------:R1:W1:Y:S07]  /*5220*/  MUFU.EX2 R215, R5 ;  /* 0x0000000500d77308 */ /* 0x00026e0000000800 */
[C---:B------:R-:W-:Y:S08]  /*5230*/  HMMA.16816.F32 R76, R12.reuse, R54, R28 ;  /* 0x000000360c4c723c */ /* 0x040ff0000000181c */
[----:B------:R-:W-:Y:S01]  /*5240*/  HMMA.16816.F32 R100, R12, R50, R24 ;  /* 0x000000320c64723c */ /* 0x000fe20000001818 */
[----:B-1----:R-:W-:-:S07]  /*5250*/  FFMA.FTZ R5, R160, c[0x0][0x2d0], -R4 ;  /* 0x0000b400a0057a23 */ /* 0x002fce0000010804 */
[----:B------:R-:W-:Y:S01]  /*5260*/  HMMA.16816.F32 R112, R12, R48, R64 ;  /* 0x000000300c70723c */ /* 0x000fe20000001840 */
[----:B------:R-:W-:-:S07]  /*5270*/  IMAD.MOV.U32 R138, RZ, RZ, R212 ;  /* 0x000000ffff8a7224 */ /* 0x000fce00078e00d4 */
[----:B------:R-:W-:Y:S08]  /*5280*/  HMMA.16816.F32 R108, R12, R72, R20 ;  /* 0x000000480c6c723c */ /* 0x000ff00000001814 */
        /* <DEDUP_REMOVED lines=8> */
[----:B------:R-:W-:-:S02]  /*5310*/  F2FP.PACK_AB R11, R251, R211 ;  /* 0x000000d3fb0b723e */ /* 0x000fc400000000ff */
[----:B------:R1:W-:Y:S01]  /*5320*/  MUFU.EX2 R211, R5 ;  /* 0x0000000500d37308 */ /* 0x0003e20000000800 */
[----:B------:R-:W-:Y:S02]  /*5330*/  IMAD.MOV.U32 R128, RZ, RZ, R213 ;  /* 0x000000ffff807224 */ /* 0x000fe400078e00d5 */
[----:B------:R-:W-:Y:S02]  /*5340*/  IMAD.MOV.U32 R129, RZ, RZ, R214 ;  /* 0x000000ffff817224 */ /* 0x000fe400078e00d6 */
[----:B-1----:R-:W-:-:S04]  /*5350*/  FFMA.FTZ R5, R159, c[0x0][0x2d0], -R4 ;  /* 0x0000b4009f057a23 */ /* 0x002fc80000010804 */
[----:B------:R1:W-:Y:S01]  /*5360*/  MUFU.EX2 R212, R5 ;  /* 0x0000000500d47308 */ /* 0x0003e20000000800 */
[----:B------:R-:W-:Y:S02]  /*5370*/  IMAD.MOV.U32 R133, RZ, RZ, R207 ;  /* 0x000000ffff857224 */ /* 0x000fe400078e00cf */
[----:B-1----:R-:W-:-:S05]  /*5380*/  FFMA.FTZ R5, R158, c[0x0][0x2d0], -R4 ;  /* 0x0000b4009e057a23 */ /* 0x002fca0000010804 */
[----:B------:R1:W-:Y:S01]  /*5390*/  MUFU.EX2 R213, R5 ;  /* 0x0000000500d57308 */ /* 0x0003e20000000800 */
[----:B------:R-:W-:Y:S02]  /*53a0*/  F2FP.PACK_AB R8, R6, R243 ;  /* 0x000000f30608723e */ /* 0x000fe400000000ff */
[----:B------:R-:W-:Y:S02]  /*53b0*/  F2FP.PACK_AB R9, R178, R179 ;  /* 0x000000b3b209723e */ /* 0x000fe400000000ff */
[----:B------:R-:W-:Y:S01]  /*53c0*/  F2FP.PACK_AB R10, R71, R68 ;  /* 0x00000044470a723e */ /* 0x000fe200000000ff */
[----:B-1----:R-:W-:-:S04]  /*53d0*/  FFMA.FTZ R5, R157, c[0x0][0x2d0], -R4 ;  /* 0x0000b4009d057a23 */ /* 0x002fc80000010804 */
[----:B------:R1:W-:Y:S01]  /*53e0*/  MUFU.EX2 R214, R5 ;  /* 0x0000000500d67308 */ /* 0x0003e20000000800 */
[----:B------:R-:W-:Y:S01]  /*53f0*/  IMAD.MOV.U32 R132, RZ, RZ, R206 ;  /* 0x000000ffff847224 */ /* 0x000fe200078e00ce */
[----:B------:R-:W-:Y:S01]  /*5400*/  HMMA.16816.F32 R80, R8, R56, R60 ;  /* 0x000000380850723c */ /* 0x000fe2000000183c */
[----:B-1----:R-:W-:-:S05]  /*5410*/  FFMA.FTZ R5, R124, c[0x0][0x2d0], -R0 ;  /* 0x0000b4007c057a23 */ /* 0x002fca0000010800 */
[----:B------:R1:W-:Y:S02]  /*5420*/  MUFU.EX2 R207, R5 ;  /* 0x0000000500cf7308 */ /* 0x0003e40000000800 */
[----:B------:R-:W-:Y:S01]  /*5430*/  HMMA.16816.F32 R64, R8, R52, R28 ;  /* 0x000000340840723c */ /* 0x000fe2000000181c */
[----:B------:R-:W-:Y:S02]  /*5440*/  IMAD.MOV.U32 R7, RZ, RZ, R209 ;  /* 0x000000ffff077224 */ /* 0x000fe400078e00d1 */
[----:B-1----:R-:W-:-:S04]  /*5450*/  FFMA.FTZ R5, R156, c[0x0][0x2d0], -R3 ;  /* 0x0000b4009c057a23 */ /* 0x002fc80000010803 */
[----:B------:R1:W-:Y:S01]  /*5460*/  MUFU.EX2 R206, R5 ;  /* 0x0000000500ce7308 */ /* 0x0003e20000000800 */
[C---:B------:R-:W-:Y:S01]  /*5470*/  HMMA.16816.F32 R40, R8.reuse, R48, R20 ;  /* 0x000000300828723c */ /* 0x040fe20000001814 */
[----:B------:R-:W2:Y:S07]  /*5480*/  LDSM.16.MT88.4 R20, [R229+0x1000] ;  /* 0x00100000e514783b */ /* 0x000eae0000004200 */
[----:B------:R-:W-:Y:S01]  /*5490*/  HMMA.16816.F32 R60, R8, R72, R12 ;  /* 0x00000048083c723c */ /* 0x000fe2000000180c */
[----:B------:R-:W-:Y:S01]  /*54a0*/  LDSM.16.MT88.4 R12, [R230+0x1000] ;  /* 0x00100000e60c783b */ /* 0x000fe20000004200 */
[----:B-1----:R-:W-:-:S06]  /*54b0*/  FFMA.FTZ R5, R155, c[0x0][0x2d0], -R3 ;  /* 0x0000b4009b057a23 */ /* 0x002fcc0000010803 */
[C---:B------:R-:W-:Y:S01]  /*54c0*/  HMMA.16816.F32 R52, R8.reuse, R54, R24 ;  /* 0x000000360834723c */ /* 0x040fe20000001818 */
[----:B------:R-:W-:Y:S01]  /*54d0*/  IMAD.MOV.U32 R155, RZ, RZ, R208 ;  /* 0x000000ffff9b7224 */ /* 0x000fe200078e00d0 */
[----:B------:R-:W-:Y:S01]  /*54e0*/  LDSM.16.MT88.4 R24, [R232+0x1000] ;  /* 0x00100000e818783b */ /* 0x000fe20000004200 */
[----:B------:R1:W1:Y:S05]  /*54f0*/  MUFU.EX2 R208, R5 ;  /* 0x0000000500d07308 */ /* 0x00026a0000000800 */
[----:B------:R-:W-:Y:S01]  /*5500*/  HMMA.16816.F32 R28, R8, R50, R16 ;  /* 0x00000032081c723c */ /* 0x000fe20000001810 */
[----:B------:R-:W2:Y:S01]  /*5510*/  LDSM.16.MT88.4 R16, [R233+0x1000] ;  /* 0x00100000e910783b */ /* 0x000ea20000004200 */
[----:B-1----:R-:W-:-:S04]  /*5520*/  FFMA.FTZ R5, R149, c[0x0][0x2d0], -R3 ;  /* 0x0000b40095057a23 */ /* 0x002fc80000010803 */
[----:B------:R1:W-:Y:S02]  /*5530*/  MUFU.EX2 R209, R5 ;  /* 0x0000000500d17308 */ /* 0x0003e40000000800 */
[----:B-1----:R-:W-:Y:S02]  /*5540*/  FFMA.FTZ R5, R148, c[0x0][0x2d0], -R3 ;  /* 0x0000b40094057a23 */ /* 0x002fe40000010803 */
[----:B------:R-:W-:-:S04]  /*5550*/  IMAD.MOV.U32 R148, RZ, RZ, R210 ;  /* 0x000000ffff947224 */ /* 0x000fc800078e00d2 */
[----:B------:R1:W-:Y:S02]  /*5560*/  MUFU.EX2 R210, R5 ;  /* 0x0000000500d27308 */ /* 0x0003e40000000800 */
[----:B-1----:R-:W-:Y:S02]  /*5570*/  FFMA.FTZ R5, R150, c[0x0][0x2d0], -R2 ;  /* 0x0000b40096057a23 */ /* 0x002fe40000010802 */
[----:B------:R-:W-:Y:S02]  /*5580*/  IMAD.MOV.U32 R150, RZ, RZ, R132 ;  /* 0x000000ffff967224 */ /* 0x000fe400078e0084 */
[----:B------:R-:W-:Y:S02]  /*5590*/  IMAD.MOV.U32 R132, RZ, RZ, R133 ;  /* 0x000000ffff847224 */ /* 0x000fe400078e0085 */
[----:B------:R-:W-:Y:S02]  /*55a0*/  IMAD.MOV.U32 R133, RZ, RZ, R134 ;  /* 0x000000ffff857224 */ /* 0x000fe400078e0086 */
[----:B------:R-:W-:-:S02]  /*55b0*/  IMAD.MOV.U32 R134, RZ, RZ, R138 ;  /* 0x000000ffff867224 */ /* 0x000fc400078e008a */
[----:B------:R-:W-:Y:S02]  /*55c0*/  IMAD.MOV.U32 R138, RZ, RZ, R128 ;  /* 0x000000ffff8a7224 */ /* 0x000fe400078e0080 */
[----:B------:R-:W-:Y:S01]  /*55d0*/  IMAD.MOV.U32 R128, RZ, RZ, R130 ;  /* 0x000000ffff807224 */ /* 0x000fe200078e0082 */
[----:B------:R-:W-:Y:S01]  /*55e0*/  MOV R130, R68 ;  /* 0x0000004400827202 */ /* 0x000fe20000000f00 */
[----:B------:R-:W-:Y:S02]  /*55f0*/  IMAD.MOV.U32 R68, RZ, RZ, R205 ;  /* 0x000000ffff447224 */ /* 0x000fe400078e00cd */
[----:B------:R1:W-:Y:S01]  /*5600*/  MUFU.EX2 R205, R5 ;  /* 0x0000000500cd7308 */ /* 0x0003e20000000800 */
[----:B------:R-:W-:Y:S01]  /*5610*/  HMMA.16816.F32 R32, R8, R58, R32 ;  /* 0x0000003a0820723c */ /* 0x000fe20000001820 */
[----:B-1----:R-:W-:Y:S02]  /*5620*/  FFMA.FTZ R5, R151, c[0x0][0x2d0], -R2 ;  /* 0x0000b40097057a23 */ /* 0x002fe40000010802 */
[----:B------:R-:W-:-:S04]  /*5630*/  IMAD.MOV.U32 R151, RZ, RZ, R202 ;  /* 0x000000ffff977224 */ /* 0x000fc800078e00ca */
[----:B------:R1:W1:Y:S01]  /*5640*/  MUFU.EX2 R202, R5 ;  /* 0x0000000500ca7308 */ /* 0x0002620000000800 */
[----:B------:R-:W-:Y:S07]  /*5650*/  HMMA.16816.F32 R36, R8, R74, R36 ;  /* 0x0000004a0824723c */ /* 0x000fee0000001824 */
[----:B---3--:R-:W-:Y:S01]  /*5660*/  F2FP.PACK_AB R8, R226, R222 ;  /* 0x000000dee208723e */ /* 0x008fe200000000ff */
[----:B-1----:R-:W-:Y:S02]  /*5670*/  FFMA.FTZ R5, R145, c[0x0][0x2d0], -R2 ;  /* 0x0000b40091057a23 */ /* 0x002fe40000010802 */
[----:B------:R-:W-:-:S02]  /*5680*/  IMAD.MOV.U32 R145, RZ, RZ, R203 ;  /* 0x000000ffff917224 */ /* 0x000fc400078e00cb */
[----:B------:R1:W-:Y:S01]  /*5690*/  MUFU.EX2 R203, R5 ;  /* 0x0000000500cb7308 */ /* 0x0003e20000000800 */
[----:B----4-:R-:W-:Y:S02]  /*56a0*/  F2FP.PACK_AB R9, R221, R220 ;  /* 0x000000dcdd09723e */ /* 0x010fe400000000ff */
[----:B------:R-:W-:Y:S02]  /*56b0*/  F2FP.PACK_AB R10, R248, R247 ;  /* 0x000000f7f80a723e */ /* 0x000fe400000000ff */
[----:B--2---:R-:W-:Y:S01]  /*56c0*/  F2FP.PACK_AB R11, R219, R218 ;  /* 0x000000dadb0b723e */ /* 0x004fe200000000ff */
[----:B------:R-:W-:Y:S02]  /*56d0*/  IMAD.MOV.U32 R160, RZ, RZ, R138 ;  /* 0x000000ffffa07224 */ /* 0x000fe400078e008a */
[----:B-1----:R-:W-:Y:S02]  /*56e0*/  FFMA.FTZ R5, R144, c[0x0][0x2d0], -R2 ;  /* 0x0000b40090057a23 */ /* 0x002fe40000010802 */
[----:B------:R-:W-:-:S02]  /*56f0*/  IMAD.MOV.U32 R144, RZ, RZ, R204 ;  /* 0x000000ffff907224 */ /* 0x000fc400078e00cc */
[----:B------:R1:W2:Y:S01]  /*5700*/  MUFU.EX2 R204, R5 ;  /* 0x0000000500cc7308 */ /* 0x0002a20000000800 */
[----:B------:R-:W-:Y:S01]  /*5710*/  HMMA.16816.F32 R56, R8, R20, R120 ;  /* 0x000000140838723c */ /* 0x000fe20000001878 */
[----:B------:R-:W-:Y:S02]  /*5720*/  IMAD.MOV.U32 R138, RZ, RZ, R128 ;  /* 0x000000ffff8a7224 */ /* 0x000fe400078e0080 */
[----:B------:R-:W-:Y:S02]  /*5730*/  IMAD.MOV.U32 R128, RZ, RZ, R130 ;  /* 0x000000ffff807224 */ /* 0x000fe400078e0082 */
[----:B------:R-:W-:-:S03]  /*5740*/  IMAD.MOV.U32 R130, RZ, RZ, R200 ;  /* 0x000000ffff827224 */ /* 0x000fc600078e00c8 */
[----:B------:R-:W-:Y:S01]  /*5750*/  HMMA.16816.F32 R48, R8, R16, R116 ;  /* 0x000000100830723c */ /* 0x000fe20000001874 */
[----:B-1----:R-:W-:Y:S02]  /*5760*/  FFMA.FTZ R5, R127, c[0x0][0x2d0], -R0 ;  /* 0x0000b4007f057a23 */ /* 0x002fe40000010800 */
[----:B------:R-:W-:-:S05]  /*5770*/  IMAD.MOV.U32 R127, RZ, RZ, R201 ;  /* 0x000000ffff7f7224 */ /* 0x000fca00078e00c9 */
[C---:B------:R-:W-:Y:S01]  /*5780*/  HMMA.16816.F32 R84, R8.reuse, R12, R112 ;  /* 0x0000000c0854723c */ /* 0x040fe20000001870 */
[----:B------:R1:W3:Y:S07]  /*5790*/  MUFU.EX2 R201, R5 ;  /* 0x0000000500c97308 */ /* 0x0002ee0000000800 */
[C---:B------:R-:W-:Y:S08]  /*57a0*/  HMMA.16816.F32 R96, R8.reuse, R24, R108 ;  /* 0x000000180860723c */ /* 0x040ff0000000186c */
[----:B------:R-:W-:Y:S01]  /*57b0*/  HMMA.16816.F32 R44, R8, R22, R104 ;  /* 0x00000016082c723c */ /* 0x000fe20000001868 */
[----:B-1----:R-:W-:-:S07]  /*57c0*/  FFMA.FTZ R5, R125, c[0x0][0x2d0], -R0 ;  /* 0x0000b4007d057a23 */ /* 0x002fce0000010800 */
[C---:B------:R-:W-:Y:S01]  /*57d0*/  HMMA.16816.F32 R76, R8.reuse, R18, R76 ;  /* 0x00000012084c723c */ /* 0x040fe2000000184c */
[----:B------:R1:W-:Y:S07]  /*57e0*/  MUFU.EX2 R200, R5 ;  /* 0x0000000500c87308 */ /* 0x0003ee0000000800 */
[C---:B------:R-:W-:Y:S08]  /*57f0*/  HMMA.16816.F32 R88, R8.reuse, R14, R100 ;  /* 0x0000000e0858723c */ /* 0x040ff00000001864 */
[----:B------:R-:W-:Y:S01]  /*5800*/  HMMA.16816.F32 R92, R8, R26, R92 ;  /* 0x0000001a085c723c */ /* 0x000fe2000000185c */
[----:B-1----:R-:W-:-:S06]  /*5810*/  FFMA.FTZ R5, R126, c[0x0][0x2d0], -R0 ;  /* 0x0000b4007e057a23 */ /* 0x002fcc0000010800 */
[----:B------:R-:W-:Y:S02]  /*5820*/  F2FP.PACK_AB R8, R250, R249 ;  /* 0x000000f9fa08723e */ /* 0x000fe400000000ff */
[----:B------:R-:W-:Y:S02]  /*5830*/  F2FP.PACK_AB R9, R217, R224 ;  /* 0x000000e0d909723e */ /* 0x000fe400000000ff */
[----:B------:R-:W-:Y:S02]  /*5840*/  F2FP.PACK_AB R10, R131, R252 ;  /* 0x000000fc830a723e */ /* 0x000fe400000000ff */
[----:B------:R-:W-:Y:S01]  /*5850*/  F2FP.PACK_AB R11, R215, R216 ;  /* 0x000000d8d70b723e */ /* 0x000fe200000000ff */
[----:B------:R-:W-:Y:S02]  /*5860*/  IMAD.MOV.U32 R126, RZ, RZ, R199 ;  /* 0x000000ffff7e7224 */ /* 0x000fe400078e00c7 */
[----:B------:R1:W4:Y:S04]  /*5870*/  MUFU.EX2 R199, R5 ;  /* 0x0000000500c77308 */ /* 0x0003280000000800 */
[C---:B------:R-:W-:Y:S08]  /*5880*/  HMMA.16816.F32 R100, R8.reuse, R20, R80 ;  /* 0x000000140864723c */ /* 0x040ff00000001850 */
[----:B------:R-:W-:Y:S01]  /*5890*/  HMMA.16816.F32 R80, R8, R16, R64 ;  /* 0x000000100850723c */ /* 0x000fe20000001840 */
[----:B-1----:R-:W-:-:S07]  /*58a0*/  FFMA.FTZ R5, R182, c[0x0][0x2d0], -R4 ;  /* 0x0000b400b6057a23 */ /* 0x002fce0000010804 */
[C---:B------:R-:W-:Y:S01]  /*58b0*/  HMMA.16816.F32 R64, R8.reuse, R12, R40 ;  /* 0x0000000c0840723c */ /* 0x040fe20000001828 */
[----:B------:R-:W-:Y:S02]  /*58c0*/  IMAD.MOV.U32 R182, RZ, RZ, R193 ;  /* 0x000000ffffb67224 */ /* 0x000fe400078e00c1 */
[----:B------:R1:W-:Y:S05]  /*58d0*/  MUFU.EX2 R193, R5 ;  /* 0x0000000500c17308 */ /* 0x0003ea0000000800 */
[----:B------:R-:W-:Y:S01]  /*58e0*/  HMMA.16816.F32 R104, R8, R22, R32 ;  /* 0x000000160868723c */ /* 0x000fe20000001820 */
[----:B------:R-:W2:Y:S01]  /*58f0*/  LDSM.16.MT88.4 R20, [R229+0x1800] ;  /* 0x00180000e514783b */ /* 0x000ea20000004200 */
[----:B------:R-:W-:-:S06]  /*5900*/  IMAD.MOV.U32 R156, RZ, RZ, R128 ;  /* 0x000000ffff9c7224 */ /* 0x000fcc00078e0080 */
[----:B------:R-:W-:Y:S01]  /*5910*/  HMMA.16816.F32 R72, R8, R18, R52 ;  /* 0x000000120848723c */ /* 0x000fe20000001834 */
[----:B------:R-:W2:Y:S01]  /*5920*/  LDSM.16.MT88.4 R16, [R233+0x1800] ;  /* 0x00180000e910783b */ /* 0x000ea20000004200 */
[----:B-1----:R-:W-:-:S06]  /*5930*/  FFMA.FTZ R5, R183, c[0x0][0x2d0], -R4 ;  /* 0x0000b400b7057a23 */ /* 0x002fcc0000010804 */
[----:B------:R-:W-:Y:S01]  /*5940*/  HMMA.16816.F32 R40, R8, R14, R28 ;  /* 0x0000000e0828723c */ /* 0x000fe2000000181c */
[----:B------:R-:W1:Y:S01]  /*5950*/  LDSM.16.MT88.4 R12, [R230+0x1800] ;  /* 0x00180000e60c783b */ /* 0x000e620000004200 */
[----:B------:R-:W-:-:S06]  /*5960*/  IMAD.MOV.U32 R128, RZ, RZ, R195 ;  /* 0x000000ffff807224 */ /* 0x000fcc00078e00c3 */
[C---:B------:R-:W-:Y:S01]  /*5970*/  HMMA.16816.F32 R32, R8.reuse, R24, R60 ;  /* 0x000000180820723c */ /* 0x040fe2000000183c */
[----:B------:R3:W-:Y:S07]  /*5980*/  MUFU.EX2 R195, R5 ;  /* 0x0000000500c37308 */ /* 0x0007ee0000000800 */
[----:B------:R-:W-:Y:S01]  /*5990*/  HMMA.16816.F32 R28, R8, R26, R36 ;  /* 0x0000001a081c723c */ /* 0x000fe20000001824 */
[----:B------:R-:W1:Y:S01]  /*59a0*/  LDSM.16.MT88.4 R24, [R232+0x1800] ;  /* 0x00180000e818783b */ /* 0x000e620000004200 */
[----:B---3--:R-:W-:-:S02]  /*59b0*/  FFMA.FTZ R5, R184, c[0x0][0x2d0], -R4 ;  /* 0x0000b400b8057a23 */ /* 0x008fc40000010804 */
[----:B------:R-:W-:Y:S02]  /*59c0*/  IMAD.MOV.U32 R184, RZ, RZ, R197 ;  /* 0x000000ffffb87224 */ /* 0x000fe400078e00c5 */
[----:B------:R3:W-:Y:S01]  /*59d0*/  MUFU.EX2 R197, R5 ;  /* 0x0000000500c57308 */ /* 0x0007e20000000800 */
[----:B------:R-:W-:Y:S02]  /*59e0*/  IMAD.MOV.U32 R157, RZ, RZ, R198 ;  /* 0x000000ffff9d7224 */ /* 0x000fe400078e00c6 */
[----:B------:R-:W-:Y:S02]  /*59f0*/  IMAD.MOV.U32 R149, RZ, RZ, R191 ;  /* 0x000000ffff957224 */ /* 0x000fe400078e00bf */
[----:B---3--:R-:W-:-:S04]  /*5a00*/  FFMA.FTZ R5, R185, c[0x0][0x2d0], -R4 ;  /* 0x0000b400b9057a23 */ /* 0x008fc80000010804 */
[----:B------:R3:W-:Y:S01]  /*5a10*/  MUFU.EX2 R198, R5 ;  /* 0x0000000500c67308 */ /* 0x0007e20000000800 */
[----:B------:R-:W-:Y:S01]  /*5a20*/  F2FP.PACK_AB R8, R208, R206 ;  /* 0x000000ced008723e */ /* 0x000fe200000000ff */
[----:B---3--:R-:W-:-:S06]  /*5a30*/  FFMA.FTZ R5, R140, c[0x0][0x2d0], -R0 ;  /* 0x0000b4008c057a23 */ /* 0x008fcc0000010800 */
[----:B------:R3:W-:Y:S01]  /*5a40*/  MUFU.EX2 R191, R5 ;  /* 0x0000000500bf7308 */ /* 0x0007e20000000800 */
[----:B------:R-:W-:Y:S02]  /*5a50*/  MOV R140, R192 ;  /* 0x000000c0008c7202 */ /* 0x000fe40000000f00 */
[----:B------:R-:W-:Y:S02]  /*5a60*/  F2FP.PACK_AB R9, R202, R205 ;  /* 0x000000cdca09723e */ /* 0x000fe400000000ff */
[----:B------:R-:W-:Y:S01]  /*5a70*/  F2FP.PACK_AB R10, R210, R209 ;  /* 0x000000d1d20a723e */ /* 0x000fe200000000ff */
[----:B---3--:R-:W-:Y:S02]  /*5a80*/  FFMA.FTZ R5, R177, c[0x0][0x2d0], -R3 ;  /* 0x0000b400b1057a23 */ /* 0x008fe40000010803 */
[----:B------:R-:W-:Y:S02]  /*5a90*/  IMAD.MOV.U32 R177, RZ, RZ, R190 ;  /* 0x000000ffffb17224 */ /* 0x000fe400078e00be */
[----:B------:R3:W-:Y:S01]  /*5aa0*/  MUFU.EX2 R190, R5 ;  /* 0x0000000500be7308 */ /* 0x0007e20000000800 */
[----:B--2---:R-:W-:Y:S01]  /*5ab0*/  F2FP.PACK_AB R11, R204, R203 ;  /* 0x000000cbcc0b723e */ /* 0x004fe200000000ff */
[----:B------:R-:W-:-:S02]  /*5ac0*/  IMAD.MOV.U32 R185, RZ, RZ, R194 ;  /* 0x000000ffffb97224 */ /* 0x000fc400078e00c2 */
[----:B------:R-:W-:Y:S02]  /*5ad0*/  IMAD.MOV.U32 R124, RZ, RZ, R68 ;  /* 0x000000ffff7c7224 */ /* 0x000fe400078e0044 */
[----:B---3--:R-:W-:-:S04]  /*5ae0*/  FFMA.FTZ R5, R176, c[0x0][0x2d0], -R3 ;  /* 0x0000b400b0057a23 */ /* 0x008fc80000010803 */
[----:B------:R2:W3:Y:S01]  /*5af0*/  MUFU.EX2 R192, R5 ;  /* 0x0000000500c07308 */ /* 0x0004e20000000800 */
[----:B------:R-:W-:Y:S01]  /*5b00*/  HMMA.16816.F32 R112, R8, R20, R56 ;  /* 0x000000140870723c */ /* 0x000fe20000001838 */
[----:B------:R-:W-:-:S07]  /*5b10*/  IMAD.MOV.U32 R68, RZ, RZ, R196 ;  /* 0x000000ffff447224 */ /* 0x000fce00078e00c4 */
[----:B------:R-:W-:Y:S01]  /*5b20*/  HMMA.16816.F32 R108, R8, R22, R44 ;  /* 0x00000016086c723c */ /* 0x000fe2000000182c */
[----:B--2---:R-:W-:-:S07]  /*5b30*/  FFMA.FTZ R5, R181, c[0x0][0x2d0], -R3 ;  /* 0x0000b400b5057a23 */ /* 0x004fce0000010803 */
[C---:B------:R-:W-:Y:S01]  /*5b40*/  HMMA.16816.F32 R60, R8.reuse, R16, R48 ;  /* 0x00000010083c723c */ /* 0x040fe20000001830 */
[----:B------:R2:W-:Y:S07]  /*5b50*/  MUFU.EX2 R194, R5 ;  /* 0x0000000500c27308 */ /* 0x0005ee0000000800 */
[----:B------:R-:W-:Y:S01]  /*5b60*/  HMMA.16816.F32 R56, R8, R18, R76 ;  /* 0x000000120838723c */ /* 0x000fe2000000184c */
[----:B------:R-:W-:-:S07]  /*5b70*/  IMAD.MOV.U32 R154, RZ, RZ, R189 ;  /* 0x000000ffff9a7224 */ /* 0x000fce00078e00bd */
[----:B-1----:R-:W-:Y:S01]  /*5b80*/  HMMA.16816.F32 R52, R8, R12, R84 ;  /* 0x0000000c0834723c */ /* 0x002fe20000001854 */
[----:B--2---:R-:W-:-:S04]  /*5b90*/  FFMA.FTZ R5, R180, c[0x0][0x2d0], -R3 ;  /* 0x0000b400b4057a23 */ /* 0x004fc80000010803 */
        /* <DEDUP_REMOVED lines=8> */
[----:B----4-:R-:W-:Y:S01]  /*5c20*/  F2FP.PACK_AB R11, R199, R200 ;  /* 0x000000c8c70b723e */ /* 0x010fe200000000ff */
[----:B------:R1:W-:Y:S01]  /*5c30*/  MUFU.EX2 R189, R5 ;  /* 0x0000000500bd7308 */ /* 0x0003e20000000800 */
[----:B------:R-:W-:-:S05]  /*5c40*/  IMAD.MOV.U32 R183, RZ, RZ, R138 ;  /* 0x000000ffffb77224 */ /* 0x000fca00078e008a */
[C---:B------:R-:W-:Y:S08]  /*5c50*/  HMMA.16816.F32 R88, R8.reuse, R18, R72 ;  /* 0x000000120858723c */ /* 0x040ff00000001848 */
[----:B------:R-:W-:Y:S01]  /*5c60*/  HMMA.16816.F32 R100, R8, R20, R100 ;  /* 0x000000140864723c */ /* 0x000fe20000001864 */
[----:B-1----:R-:W-:-:S04]  /*5c70*/  FFMA.FTZ R5, R173, c[0x0][0x2d0], -R2 ;  /* 0x0000b400ad057a23 */ /* 0x002fc80000010802 */
[----:B------:R1:W2:Y:S03]  /*5c80*/  MUFU.EX2 R138, R5 ;  /* 0x00000005008a7308 */ /* 0x0002a60000000800 */
[C---:B------:R-:W-:Y:S01]  /*5c90*/  HMMA.16816.F32 R104, R8.reuse, R22, R104 ;  /* 0x000000160868723c */ /* 0x040fe20000001868 */
[----:B------:R-:W4:Y:S07]  /*5ca0*/  LDSM.16.MT88.4 R20, [R229+0x2000] ;  /* 0x00200000e514783b */ /* 0x000f2e0000004200 */
[C---:B------:R-:W-:Y:S08]  /*5cb0*/  HMMA.16816.F32 R84, R8.reuse, R12, R64 ;  /* 0x0000000c0854723c */ /* 0x040ff00000001840 */
[----:B------:R-:W-:Y:S01]  /*5cc0*/  HMMA.16816.F32 R72, R8, R14, R40 ;  /* 0x0000000e0848723c */ /* 0x000fe20000001828 */
[----:B------:R-:W2:Y:S01]  /*5cd0*/  LDSM.16.MT88.4 R12, [R230+0x2000] ;  /* 0x00200000e60c783b */ /* 0x000ea20000004200 */
[----:B-1----:R-:W-:-:S06]  /*5ce0*/  FFMA.FTZ R5, R174, c[0x0][0x2d0], -R2 ;  /* 0x0000b400ae057a23 */ /* 0x002fcc0000010802 */
[C---:B------:R-:W-:Y:S01]  /*5cf0*/  HMMA.16816.F32 R96, R8.reuse, R16, R80 ;  /* 0x000000100860723c */ /* 0x040fe20000001850 */
[----:B------:R-:W1:Y:S01]  /*5d00*/  LDSM.16.MT88.4 R16, [R233+0x2000] ;  /* 0x00200000e910783b */ /* 0x000e620000004200 */
[----:B------:R3:W-:Y:S06]  /*5d10*/  MUFU.EX2 R139, R5 ;  /* 0x00000005008b7308 */ /* 0x0007ec0000000800 */
[C---:B------:R-:W-:Y:S08]  /*5d20*/  HMMA.16816.F32 R32, R8.reuse, R24, R32 ;  /* 0x000000180820723c */ /* 0x040ff00000001820 */
[----:B------:R-:W-:Y:S01]  /*5d30*/  HMMA.16816.F32 R28, R8, R26, R28 ;  /* 0x0000001a081c723c */ /* 0x000fe2000000181c */
[----:B------:R-:W1:Y:S01]  /*5d40*/  LDSM.16.MT88.4 R24, [R232+0x2000] ;  /* 0x00200000e818783b */ /* 0x000e620000004200 */
[----:B---3--:R-:W-:-:S02]  /*5d50*/  FFMA.FTZ R5, R172, c[0x0][0x2d0], -R2 ;  /* 0x0000b400ac057a23 */ /* 0x008fc40000010802 */
[----:B------:R-:W-:Y:S02]  /*5d60*/  IMAD.MOV.U32 R176, RZ, RZ, R188 ;  /* 0x000000ffffb07224 */ /* 0x000fe400078e00bc */
[----:B------:R3:W1:Y:S01]  /*5d70*/  MUFU.EX2 R188, R5 ;  /* 0x0000000500bc7308 */ /* 0x0006620000000800 */
[----:B------:R-:W-:Y:S02]  /*5d80*/  IMAD.MOV.U32 R159, RZ, RZ, R134 ;  /* 0x000000ffff9f7224 */ /* 0x000fe400078e0086 */
[----:B------:R-:W-:Y:S02]  /*5d90*/  IMAD.MOV.U32 R158, RZ, RZ, R133 ;  /* 0x000000ffff9e7224 */ /* 0x000fe400078e0085 */
[----:B---3--:R-:W-:-:S04]  /*5da0*/  FFMA.FTZ R5, R142, c[0x0][0x2d0], -R0 ;  /* 0x0000b4008e057a23 */ /* 0x008fc80000010800 */
[----:B------:R3:W1:Y:S01]  /*5db0*/  MUFU.EX2 R134, R5 ;  /* 0x0000000500867308 */ /* 0x0006620000000800 */
[----:B------:R-:W-:Y:S02]  /*5dc0*/  IMAD.MOV.U32 R125, RZ, RZ, R132 ;  /* 0x000000ffff7d7224 */ /* 0x000fe400078e0084 */
[----:B---3--:R-:W-:-:S05]  /*5dd0*/  FFMA.FTZ R5, R141, c[0x0][0x2d0], -R0 ;  /* 0x0000b4008d057a23 */ /* 0x008fca0000010800 */
[----:B------:R3:W-:Y:S01]  /*5de0*/  MUFU.EX2 R133, R5 ;  /* 0x0000000500857308 */ /* 0x0007e20000000800 */
[----:B------:R-:W-:Y:S02]  /*5df0*/  F2FP.PACK_AB R8, R192, R190 ;  /* 0x000000bec008723e */ /* 0x000fe400000000ff */
[----:B--2---:R-:W-:Y:S02]  /*5e00*/  F2FP.PACK_AB R9, R138, R189 ;  /* 0x000000bd8a09723e */ /* 0x004fe400000000ff */
[----:B------:R-:W-:Y:S01]  /*5e10*/  F2FP.PACK_AB R10, R196, R194 ;  /* 0x000000c2c40a723e */ /* 0x000fe200000000ff */
[----:B---3--:R-:W-:-:S04]  /*5e20*/  FFMA.FTZ R5, R143, c[0x0][0x2d0], -R0 ;  /* 0x0000b4008f057a23 */ /* 0x008fc80000010800 */
[----:B------:R2:W3:Y:S01]  /*5e30*/  MUFU.EX2 R132, R5 ;  /* 0x0000000500847308 */ /* 0x0004e20000000800 */
[----:B-1----:R-:W-:-:S07]  /*5e40*/  F2FP.PACK_AB R11, R188, R139 ;  /* 0x0000008bbc0b723e */ /* 0x002fce00000000ff */
[C---:B----4-:R-:W-:Y:S08]  /*5e50*/  HMMA.16816.F32 R120, R8.reuse, R20, R112 ;  /* 0x000000140878723c */ /* 0x050ff00000001870 */
[----:B------:R-:W-:Y:S01]  /*5e60*/  HMMA.16816.F32 R116, R8, R22, R108 ;  /* 0x000000160874723c */ /* 0x000fe2000000186c */
[----:B--2---:R-:W-:-:S07]  /*5e70*/  FFMA.FTZ R5, R176, c[0x0][0x2d0], -R4 ;  /* 0x0000b400b0057a23 */ /* 0x004fce0000010804 */
[----:B------:R-:W-:Y:S01]  /*5e80*/  HMMA.16816.F32 R92, R8, R12, R52 ;  /* 0x0000000c085c723c */ /* 0x000fe20000001834 */
[----:B------:R-:W-:-:S07]  /*5e90*/  IMAD.MOV.U32 R176, RZ, RZ, R177 ;  /* 0x000000ffffb07224 */ /* 0x000fce00078e00b1 */
[----:B------:R-:W-:Y:S01]  /*5ea0*/  HMMA.16816.F32 R112, R8, R16, R60 ;  /* 0x000000100870723c */ /* 0x000fe2000000183c */
[----:B------:R-:W-:-:S07]  /*5eb0*/  IMAD.MOV.U32 R177, RZ, RZ, R140 ;  /* 0x000000ffffb17224 */ /* 0x000fce00078e008c */
[C---:B------:R-:W-:Y:S08]  /*5ec0*/  HMMA.16816.F32 R108, R8.reuse, R18, R56 ;  /* 0x00000012086c723c */ /* 0x040ff00000001838 */
[C---:B------:R-:W-:Y:S08]  /*5ed0*/  HMMA.16816.F32 R80, R8.reuse, R14, R48 ;  /* 0x0000000e0850723c */ /* 0x040ff00000001830 */
[C---:B------:R-:W-:Y:S08]  /*5ee0*/  HMMA.16816.F32 R76, R8.reuse, R24, R44 ;  /* 0x00000018084c723c */ /* 0x040ff0000000182c */
[----:B------:R-:W-:Y:S07]  /*5ef0*/  HMMA.16816.F32 R52, R8, R26, R36 ;  /* 0x0000001a0834723c */ /* 0x000fee0000001824 */
[----:B------:R-:W-:-:S02]  /*5f00*/  F2FP.PACK_AB R8, R195, R193 ;  /* 0x000000c1c308723e */ /* 0x000fc400000000ff */
[----:B------:R-:W-:Y:S02]  /*5f10*/  F2FP.PACK_AB R9, R134, R191 ;  /* 0x000000bf8609723e */ /* 0x000fe400000000ff */
[----:B------:R-:W-:Y:S02]  /*5f20*/  F2FP.PACK_AB R10, R198, R197 ;  /* 0x000000c5c60a723e */ /* 0x000fe400000000ff */
[----:B---3--:R-:W-:Y:S01]  /*5f30*/  F2FP.PACK_AB R11, R132, R133 ;  /* 0x00000085840b723e */ /* 0x008fe200000000ff */
[----:B------:R-:W-:Y:S02]  /*5f40*/  IMAD.MOV.U32 R140, RZ, RZ, R185 ;  /* 0x000000ffff8c7224 */ /* 0x000fe400078e00b9 */
[----:B------:R-:W-:-:S04]  /*5f50*/  IMAD.MOV.U32 R185, RZ, RZ, R184 ;  /* 0x000000ffffb97224 */ /* 0x000fc800078e00b8 */
[C---:B------:R-:W-:Y:S01]  /*5f60*/  HMMA.16816.F32 R48, R8.reuse, R16, R96 ;  /* 0x000000100830723c */ /* 0x040fe20000001860 */
[----:B------:R1:W-:Y:S01]  /*5f70*/  MUFU.EX2 R98, R5 ;  /* 0x0000000500627308 */ /* 0x0003e20000000800 */
[----:B------:R-:W-:Y:S02]  /*5f80*/  IMAD.MOV.U32 R184, RZ, RZ, R183 ;  /* 0x000000ffffb87224 */ /* 0x000fe400078e00b7 */
[----:B------:R-:W-:Y:S02]  /*5f90*/  IMAD.MOV.U32 R183, RZ, RZ, R182 ;  /* 0x000000ffffb77224 */ /* 0x000fe400078e00b6 */
[----:B------:R-:W-:Y:S02]  /*5fa0*/  IMAD.MOV.U32 R182, RZ, RZ, R126 ;  /* 0x000000ffffb67224 */ /* 0x000fe400078e007e */
[----:B------:R-:W-:Y:S01]  /*5fb0*/  IMAD.MOV.U32 R126, RZ, RZ, R125 ;  /* 0x000000ffff7e7224 */ /* 0x000fe200078e007d */
[----:B------:R-:W-:Y:S01]  /*5fc0*/  HMMA.16816.F32 R64, R8, R20, R100 ;  /* 0x000000140840723c */ /* 0x000fe20000001864 */
[----:B------:R-:W-:-:S02]  /*5fd0*/  IMAD.MOV.U32 R125, RZ, RZ, R127 ;  /* 0x000000ffff7d7224 */ /* 0x000fc400078e007f */
[----:B-1----:R-:W-:Y:S02]  /*5fe0*/  FFMA.FTZ R5, R176, c[0x0][0x2d0], -R3 ;  /* 0x0000b400b0057a23 */ /* 0x002fe40000010803 */
[----:B------:R-:W-:Y:S01]  /*5ff0*/  IMAD.MOV.U32 R176, RZ, RZ, R177 ;  /* 0x000000ffffb07224 */ /* 0x000fe200078e00b1 */
[----:B------:R-:W-:Y:S01]  /*6000*/  MOV R177, R140 ;  /* 0x0000008c00b17202 */ /* 0x000fe20000000f00 */
[----:B------:R1:W-:Y:S01]  /*6010*/  MUFU.EX2 R99, R5 ;  /* 0x0000000500637308 */ /* 0x0003e20000000800 */
[----:B------:R-:W-:Y:S02]  /*6020*/  IMAD.MOV.U32 R140, RZ, RZ, R185 ;  /* 0x000000ffff8c7224 */ /* 0x000fe400078e00b9 */
[----:B------:R-:W-:Y:S02]  /*6030*/  IMAD.MOV.U32 R185, RZ, RZ, R184 ;  /* 0x000000ffffb97224 */ /* 0x000fe400078e00b8 */
[----:B------:R-:W-:Y:S02]  /*6040*/  IMAD.MOV.U32 R127, RZ, RZ, R144 ;  /* 0x000000ffff7f7224 */ /* 0x000fe400078e0090 */
[----:B------:R-:W-:-:S02]  /*6050*/  IMAD.MOV.U32 R184, RZ, RZ, R183 ;  /* 0x000000ffffb87224 */ /* 0x000fc400078e00b7 */
[----:B------:R-:W-:Y:S02]  /*6060*/  IMAD.MOV.U32 R144, RZ, RZ, R145 ;  /* 0x000000ffff907224 */ /* 0x000fe400078e0091 */
[----:B------:R-:W-:Y:S02]  /*6070*/  IMAD.MOV.U32 R183, RZ, RZ, R182 ;  /* 0x000000ffffb77224 */ /* 0x000fe400078e00b6 */
[----:B-1----:R-:W-:Y:S02]  /*6080*/  FFMA.FTZ R5, R176, c[0x0][0x2d0], -R3 ;  /* 0x0000b400b0057a23 */ /* 0x002fe40000010803 */
[----:B------:R-:W-:Y:S02]  /*6090*/  IMAD.MOV.U32 R145, RZ, RZ, R151 ;  /* 0x000000ffff917224 */ /* 0x000fe400078e0097 */
[----:B------:R1:W2:Y:S01]  /*60a0*/  MUFU.EX2 R101, R5 ;  /* 0x0000000500657308 */ /* 0x0002a20000000800 */
[----:B------:R-:W-:Y:S02]  /*60b0*/  IMAD.MOV.U32 R182, RZ, RZ, R126 ;  /* 0x000000ffffb67224 */ /* 0x000fe400078e007e */
[----:B------:R-:W-:-:S02]  /*60c0*/  IMAD.MOV.U32 R126, RZ, RZ, R125 ;  /* 0x000000ffff7e7224 */ /* 0x000fc400078e007d */
[----:B------:R-:W-:Y:S02]  /*60d0*/  IMAD.MOV.U32 R125, RZ, RZ, R127 ;  /* 0x000000ffff7d7224 */ /* 0x000fe400078e007f */
[----:B------:R-:W-:Y:S02]  /*60e0*/  IMAD.MOV.U32 R151, RZ, RZ, R150 ;  /* 0x000000ffff977224 */ /* 0x000fe400078e0096 */
[----:B------:R-:W-:Y:S02]  /*60f0*/  IMAD.MOV.U32 R127, RZ, RZ, R144 ;  /* 0x000000ffff7f7224 */ /* 0x000fe400078e0090 */
[----:B------:R-:W-:Y:S02]  /*6100*/  IMAD.MOV.U32 R150, RZ, RZ, R148 ;  /* 0x000000ffff967224 */ /* 0x000fe400078e0094 */
[----:B-1----:R-:W-:Y:S02]  /*6110*/  FFMA.FTZ R5, R177, c[0x0][0x2d0], -R3 ;  /* 0x0000b400b1057a23 */ /* 0x002fe40000010803 */
        /* <DEDUP_REMOVED lines=11> */
[----:B------:R-:W-:Y:S01]  /*61d0*/  HMMA.16816.F32 R40, R8, R12, R84 ;  /* 0x0000000c0828723c */ /* 0x000fe20000001854 */
[----:B------:R-:W-:Y:S02]  /*61e0*/  IMAD.MOV.U32 R145, RZ, RZ, R151 ;  /* 0x000000ffff917224 */ /* 0x000fe400078e0097 */
[----:B------:R-:W-:-:S02]  /*61f0*/  IMAD.MOV.U32 R126, RZ, RZ, R125 ;  /* 0x000000ffff7e7224 */ /* 0x000fc400078e007d */
[----:B------:R-:W-:Y:S02]  /*6200*/  IMAD.MOV.U32 R151, RZ, RZ, R150 ;  /* 0x000000ffff977224 */ /* 0x000fe400078e0096 */
[----:B------:R-:W-:Y:S01]  /*6210*/  IMAD.MOV.U32 R125, RZ, RZ, R127 ;  /* 0x000000ffff7d7224 */ /* 0x000fe200078e007f */
[----:B------:R-:W-:Y:S01]  /*6220*/  HMMA.16816.F32 R84, R8, R24, R32 ;  /* 0x000000180854723c */ /* 0x000fe20000001820 */
[----:B------:R-:W-:Y:S01]  /*6230*/  IMAD.MOV.U32 R140, RZ, RZ, R185 ;  /* 0x000000ffff8c7224 */ /* 0x000fe200078e00b9 */
[----:B------:R-:W-:Y:S01]  /*6240*/  MOV R127, R144 ;  /* 0x00000090007f7202 */ /* 0x000fe20000000f00 */
[----:B------:R-:W-:Y:S02]  /*6250*/  IMAD.MOV.U32 R150, RZ, RZ, R148 ;  /* 0x000000ffff967224 */ /* 0x000fe400078e0094 */
[----:B------:R-:W-:Y:S02]  /*6260*/  IMAD.MOV.U32 R185, RZ, RZ, R184 ;  /* 0x000000ffffb97224 */ /* 0x000fe400078e00b8 */
[----:B------:R-:W-:-:S02]  /*6270*/  IMAD.MOV.U32 R148, RZ, RZ, R155 ;  /* 0x000000ffff947224 */ /* 0x000fc400078e009b */
[----:B------:R-:W-:Y:S02]  /*6280*/  IMAD.MOV.U32 R184, RZ, RZ, R183 ;  /* 0x000000ffffb87224 */ /* 0x000fe400078e00b7 */
[----:B------:R-:W-:Y:S01]  /*6290*/  FFMA.FTZ R35, R176, c[0x0][0x2d0], -R4 ;  /* 0x0000b400b0237a23 */ /* 0x000fe20000010804 */
[----:B------:R-:W-:Y:S01]  /*62a0*/  MOV R176, R177 ;  /* 0x000000b100b07202 */ /* 0x000fe20000000f00 */
        /* <DEDUP_REMOVED lines=35> */
[----:B------:R-:W-:Y:S01]  /*64e0*/  IMAD.MOV.U32 R182, RZ, RZ, R126 ;  /* 0x000000ffffb67224 */ /* 0x000fe200078e007e */
[C---:B------:R-:W-:Y:S01]  /*64f0*/  HMMA.16816.F32 R60, R8.reuse, R22, R104 ;  /* 0x00000016083c723c */ /* 0x040fe20000001868 */
[----:B------:R-:W-:Y:S01]  /*6500*/  IMAD.MOV.U32 R148, RZ, RZ, R149 ;  /* 0x000000ffff947224 */ /* 0x000fe200078e0095 */
[----:B------:R-:W1:Y:S01]  /*6510*/  LDSM.16.MT88.4 R20, [R229+0x2800] ;  /* 0x00280000e514783b */ /* 0x000e620000004200 */
[----:B------:R-:W-:Y:S01]  /*6520*/  IMAD.MOV.U32 R126, RZ, RZ, R125 ;  /* 0x000000ffff7e7224 */ /* 0x000fe200078e007d */
[----:B------:R-:W-:Y:S01]  /*6530*/  MOV R125, R127 ;  /* 0x0000007f007d7202 */ /* 0x000fe20000000f00 */
[----:B------:R-:W-:Y:S02]  /*6540*/  IMAD.MOV.U32 R149, RZ, RZ, R68 ;  /* 0x000000ffff957224 */ /* 0x000fe400078e0044 */
[--C-:B------:R-:W-:Y:S01]  /*6550*/  FFMA.FTZ R6, R241, c[0x0][0x2d0], -R4.reuse ;  /* 0x0000b400f1067a23 */ /* 0x100fe20000010804 */
[----:B------:R-:W-:Y:S01]  /*6560*/  HMMA.16816.F32 R44, R8, R18, R88 ;  /* 0x00000012082c723c */ /* 0x000fe20000001858 */
[--C-:B------:R-:W-:Y:S01]  /*6570*/  FFMA.FTZ R34, R239, c[0x0][0x2d0], -R4.reuse ;  /* 0x0000b400ef227a23 */ /* 0x100fe20000010804 */
[----:B------:R-:W3:Y:S01]  /*6580*/  LDSM.16.MT88.4 R16, [R233+0x2800] ;  /* 0x00280000e910783b */ /* 0x000ee20000004200 */
[----:B------:R-:W-:-:S02]  /*6590*/  FFMA.FTZ R68, R238, c[0x0][0x2d0], -R4 ;  /* 0x0000b400ee447a23 */ /* 0x000fc40000010804 */
[--C-:B------:R-:W-:Y:S02]  /*65a0*/  FFMA.FTZ R100, R235, c[0x0][0x2d0], -R4.reuse ;  /* 0x0000b400eb647a23 */ /* 0x100fe40000010804 */
[--C-:B------:R-:W-:Y:S02]  /*65b0*/  FFMA.FTZ R89, R236, c[0x0][0x2d0], -R4.reuse ;  /* 0x0000b400ec597a23 */ /* 0x100fe40000010804 */
[----:B------:R-:W-:Y:S02]  /*65c0*/  FFMA.FTZ R104, R234, c[0x0][0x2d0], -R4 ;  /* 0x0000b400ea687a23 */ /* 0x000fe40000010804 */
[----:B------:R-:W-:Y:S02]  /*65d0*/  IMAD.MOV.U32 R127, RZ, RZ, R144 ;  /* 0x000000ffff7f7224 */ /* 0x000fe400078e0090 */
[----:B------:R-:W-:Y:S02]  /*65e0*/  IMAD.MOV.U32 R144, RZ, RZ, R145 ;  /* 0x000000ffff907224 */ /* 0x000fe400078e0091 */
[----:B------:R-:W-:-:S02]  /*65f0*/  FFMA.FTZ R4, R181, c[0x0][0x2d0], -R2 ;  /* 0x0000b400b5047a23 */ /* 0x000fc40000010802 */
[----:B------:R-:W-:Y:S02]  /*6600*/  IMAD.MOV.U32 R145, RZ, RZ, R151 ;  /* 0x000000ffff917224 */ /* 0x000fe400078e0097 */
[----:B------:R-:W-:Y:S01]  /*6610*/  IMAD.MOV.U32 R181, RZ, RZ, R185 ;  /* 0x000000ffffb57224 */ /* 0x000fe200078e00b9 */
[C---:B------:R-:W-:Y:S01]  /*6620*/  HMMA.16816.F32 R56, R8.reuse, R14, R72 ;  /* 0x0000000e0838723c */ /* 0x040fe20000001848 */
[----:B------:R-:W-:Y:S01]  /*6630*/  IMAD.MOV.U32 R151, RZ, RZ, R150 ;  /* 0x000000ffff977224 */ /* 0x000fe200078e0096 */
[----:B------:R-:W4:Y:S01]  /*6640*/  LDSM.16.MT88.4 R12, [R230+0x2800] ;  /* 0x00280000e60c783b */ /* 0x000f220000004200 */
[----:B------:R-:W-:Y:S02]  /*6650*/  IMAD.MOV.U32 R185, RZ, RZ, R184 ;  /* 0x000000ffffb97224 */ /* 0x000fe400078e00b8 */
[----:B------:R-:W-:Y:S02]  /*6660*/  IMAD.MOV.U32 R150, RZ, RZ, R148 ;  /* 0x000000ffff967224 */ /* 0x000fe400078e0094 */
[----:B------:R-:W-:Y:S01]  /*6670*/  IMAD.MOV.U32 R184, RZ, RZ, R183 ;  /* 0x000000ffffb87224 */ /* 0x000fe200078e00b7 */
[----:B------:R-:W-:Y:S01]  /*6680*/  HMMA.16816.F32 R72, R8, R26, R28 ;  /* 0x0000001a0848723c */ /* 0x000fe2000000181c */
[----:B------:R-:W-:Y:S01]  /*6690*/  IMAD.MOV.U32 R148, RZ, RZ, R149 ;  /* 0x000000ffff947224 */ /* 0x000fe200078e0095 */
[----:B------:R-:W1:Y:S01]  /*66a0*/  LDSM.16.MT88.4 R8, [R232+0x2800] ;  /* 0x00280000e808783b */ /* 0x000e620000004200 */
        /* <DEDUP_REMOVED lines=8> */
[----:B------:R-:W-:Y:S01]  /*6730*/  MOV R149, R124 ;  /* 0x0000007c00957202 */ /* 0x000fe20000000f00 */
[----:B------:R-:W-:Y:S02]  /*6740*/  IMAD.MOV.U32 R124, RZ, RZ, R128 ;  /* 0x000000ffff7c7224 */ /* 0x000fe400078e0080 */
[--C-:B------:R-:W-:Y:S02]  /*6750*/  FFMA.FTZ R33, R168, c[0x0][0x2d0], -R0.reuse ;  /* 0x0000b400a8217a23 */ /* 0x100fe40000010800 */
[--C-:B------:R-:W-:Y:S02]  /*6760*/  FFMA.FTZ R32, R167, c[0x0][0x2d0], -R0.reuse ;  /* 0x0000b400a7207a23 */ /* 0x100fe40000010800 */
[--C-:B------:R-:W-:Y:S02]  /*6770*/  FFMA.FTZ R25, R164, c[0x0][0x2d0], -R0.reuse ;  /* 0x0000b400a4197a23 */ /* 0x100fe40000010800 */
[----:B------:R-:W-:-:S02]  /*6780*/  FFMA.FTZ R24, R165, c[0x0][0x2d0], -R0 ;  /* 0x0000b400a5187a23 */ /* 0x000fc40000010800 */
[--C-:B------:R-:W-:Y:S02]  /*6790*/  FFMA.FTZ R105, R163, c[0x0][0x2d0], -R0.reuse ;  /* 0x0000b400a3697a23 */ /* 0x100fe40000010800 */
[--C-:B------:R-:W-:Y:S02]  /*67a0*/  FFMA.FTZ R106, R162, c[0x0][0x2d0], -R0.reuse ;  /* 0x0000b400a26a7a23 */ /* 0x100fe40000010800 */
[--C-:B------:R-:W-:Y:S02]  /*67b0*/  FFMA.FTZ R107, R161, c[0x0][0x2d0], -R0.reuse ;  /* 0x0000b400a16b7a23 */ /* 0x100fe40000010800 */
[----:B------:R-:W-:Y:S02]  /*67c0*/  FFMA.FTZ R128, R147, c[0x0][0x2d0], -R0 ;  /* 0x0000b40093807a23 */ /* 0x000fe40000010800 */
[----:B------:R-:W-:Y:S02]  /*67d0*/  IMAD.MOV.U32 R176, RZ, RZ, R125 ;  /* 0x000000ffffb07224 */ /* 0x000fe400078e007d */
[----:B------:R-:W-:-:S02]  /*67e0*/  FFMA.FTZ R0, R180, c[0x0][0x2d0], -R2 ;  /* 0x0000b400b4007a23 */ /* 0x000fc40000010802 */
[----:B------:R-:W-:Y:S01]  /*67f0*/  IMAD.MOV.U32 R125, RZ, RZ, R144 ;  /* 0x000000ffff7d7224 */ /* 0x000fe200078e0090 */
[----:B------:R1:W-:Y:S01]  /*6800*/  MUFU.EX2 R102, R5 ;  /* 0x0000000500667308 */ /* 0x0003e20000000800 */
[----:B------:R-:W-:Y:S02]  /*6810*/  IMAD.MOV.U32 R144, RZ, RZ, R151 ;  /* 0x000000ffff907224 */ /* 0x000fe400078e0097 */
[----:B------:R-:W-:Y:S02]  /*6820*/  IMAD.MOV.U32 R151, RZ, RZ, R148 ;  /* 0x000000ffff977224 */ /* 0x000fe400078e0094 */
[----:B------:R-:W-:Y:S02]  /*6830*/  IMAD.MOV.U32 R148, RZ, RZ, R156 ;  /* 0x000000ffff947224 */ /* 0x000fe400078e009c */
[--C-:B------:R-:W-:Y:S01]  /*6840*/  FFMA.FTZ R26, R181, c[0x0][0x2d0], -R3.reuse ;  /* 0x0000b400b51a7a23 */ /* 0x100fe20000010803 */
[----:B------:R2:W-:Y:S01]  /*6850*/  MUFU.EX2 R90, R0 ;  /* 0x00000000005a7308 */ /* 0x0005e20000000800 */
[----:B------:R-:W-:-:S02]  /*6860*/  FFMA.FTZ R27, R176, c[0x0][0x2d0], -R3 ;  /* 0x0000b400b01b7a23 */ /* 0x000fc40000010803 */
[--C-:B------:R-:W-:Y:S02]  /*6870*/  FFMA.FTZ R31, R177, c[0x0][0x2d0], -R3.reuse ;  /* 0x0000b400b11f7a23 */ /* 0x100fe40000010803 */
[----:B------:R-:W-:Y:S02]  /*6880*/  FFMA.FTZ R30, R140, c[0x0][0x2d0], -R3 ;  /* 0x0000b4008c1e7a23 */ /* 0x000fe40000010803 */
[----:B------:R-:W-:Y:S02]  /*6890*/  IMAD.MOV.U32 R156, RZ, RZ, R157 ;  /* 0x000000ffff9c7224 */ /* 0x000fe400078e009d */
[----:B-1----:R-:W-:Y:S02]  /*68a0*/  FFMA.FTZ R5, R237, c[0x0][0x2d0], -R3 ;  /* 0x0000b400ed057a23 */ /* 0x002fe40000010803 */
[----:B------:R-:W-:Y:S02]  /*68b0*/  FFMA.FTZ R3, R184, c[0x0][0x2d0], -R2 ;  /* 0x0000b400b8037a23 */ /* 0x000fe40000010802 */
[----:B------:R-:W-:-:S02]  /*68c0*/  IMAD.MOV.U32 R157, RZ, RZ, R228 ;  /* 0x000000ffff9d7224 */ /* 0x000fc400078e00e4 */
[----:B--2---:R-:W-:Y:S01]  /*68d0*/  FFMA.FTZ R0, R185, c[0x0][0x2d0], -R2 ;  /* 0x0000b400b9007a23 */ /* 0x004fe20000010802 */
[----:B------:R-:W-:Y:S01]  /*68e0*/  MUFU.EX2 R103, R5 ;  /* 0x0000000500677308 */ /* 0x000fe20000000800 */
[----:B------:R-:W-:Y:S02]  /*68f0*/  IMAD.MOV.U32 R185, RZ, RZ, R156 ;  /* 0x000000ffffb97224 */ /* 0x000fe400078e009c */
[----:B------:R-:W-:Y:S02]  /*6900*/  IMAD.MOV.U32 R156, RZ, RZ, R124 ;  /* 0x000000ffff9c7224 */ /* 0x000fe400078e007c */
[----:B------:R-:W-:-:S03]  /*6910*/  IMAD.MOV.U32 R124, RZ, RZ, R157 ;  /* 0x000000ffff7c7224 */ /* 0x000fc600078e009d */
[----:B------:R-:W1:Y:S01]  /*6920*/  MUFU.EX2 R97, R4 ;  /* 0x0000000400617308 */ /* 0x000e620000000800 */
[----:B------:R-:W-:Y:S02]  /*6930*/  IMAD.MOV.U32 R157, RZ, RZ, R158 ;  /* 0x000000ffff9d7224 */ /* 0x000fe400078e009e */
[----:B------:R-:W-:-:S05]  /*6940*/  IMAD.MOV.U32 R158, RZ, RZ, R159 ;  /* 0x000000ffff9e7224 */ /* 0x000fca00078e009f */
[----:B------:R2:W-:Y:S01]  /*6950*/  MUFU.EX2 R91, R0 ;  /* 0x00000000005b7308 */ /* 0x0005e20000000800 */
[----:B------:R-:W-:-:S07]  /*6960*/  IMAD.MOV.U32 R159, RZ, RZ, R160 ;  /* 0x000000ffff9f7224 */ /* 0x000fce00078e00a0 */
[----:B------:R1:W1:Y:S01]  /*6970*/  MUFU.EX2 R96, R3 ;  /* 0x0000000300607308 */ /* 0x0002620000000800 */
[----:B------:R-:W-:Y:S02]  /*6980*/  IMAD.MOV.U32 R160, RZ, RZ, R71 ;  /* 0x000000ffffa07224 */ /* 0x000fe400078e0047 */
[----:B------:R-:W-:-:S05]  /*6990*/  FFMA.FTZ R29, R183, c[0x0][0x2d0], -R2 ;  /* 0x0000b400b71d7a23 */ /* 0x000fca0000010802 */
[----:B------:R-:W-:Y:S01]  /*69a0*/  MUFU.EX2 R71, R35 ;  /* 0x0000002300477308 */ /* 0x000fe20000000800 */
[----:B--2---:R-:W-:Y:S02]  /*69b0*/  FADD.FTZ R0, R225, R186 ;  /* 0x000000bae1007221 */ /* 0x004fe40000010000 */
[----:B-1----:R-:W-:-:S05]  /*69c0*/  FADD.FTZ R3, R146, R69 ;  /* 0x0000004592037221 */ /* 0x002fca0000010000 */
[----:B------:R1:W2:Y:S01]  /*69d0*/  MUFU.EX2 R88, R6 ;  /* 0x0000000600587308 */ /* 0x0002a20000000800 */
[--C-:B------:R-:W-:Y:S02]  /*69e0*/  FFMA.FTZ R28, R182, c[0x0][0x2d0], -R2.reuse ;  /* 0x0000b400b61c7a23 */ /* 0x100fe40000010802 */
[----:B------:R-:W-:-:S05]  /*69f0*/  FFMA.FTZ R36, R126, c[0x0][0x2d0], -R2 ;  /* 0x0000b4007e247a23 */ /* 0x000fca0000010802 */
[----:B------:R-:W-:Y:S01]  /*6a00*/  MUFU.EX2 R69, R34 ;  /* 0x0000002200457308 */ /* 0x000fe20000000800 */
[----:B------:R-:W-:Y:S02]  /*6a10*/  FFMA.FTZ R37, R125, c[0x0][0x2d0], -R2 ;  /* 0x0000b4007d257a23 */ /* 0x000fe40000010802 */
[----:B------:R-:W-:-:S05]  /*6a20*/  IMAD.MOV.U32 R153, RZ, RZ, R243 ;  /* 0x000000ffff997224 */ /* 0x000fca00078e00f3 */
[----:B------:R-:W-:Y:S01]  /*6a30*/  MUFU.EX2 R39, R33 ;  /* 0x0000002100277308 */ /* 0x000fe20000000800 */
[----:B------:R-:W-:-:S07]  /*6a40*/  FADD.FTZ R2, R170, R0 ;  /* 0x00000000aa027221 */ /* 0x000fce0000010000 */
[----:B------:R-:W1:Y:S01]  /*6a50*/  MUFU.EX2 R38, R32 ;  /* 0x0000002000267308 */ /* 0x000e620000000800 */
[----:B------:R-:W-:-:S07]  /*6a60*/  IMAD.MOV.U32 R183, RZ, RZ, R129 ;  /* 0x000000ffffb77224 */ /* 0x000fce00078e0081 */
[----:B------:R-:W-:Y:S01]  /*6a70*/  MUFU.EX2 R35, R25 ;  /* 0x0000001900237308 */ /* 0x000fe20000000800 */
[----:B------:R-:W-:-:S07]  /*6a80*/  IMAD.MOV.U32 R129, RZ, RZ, R7 ;  /* 0x000000ffff817224 */ /* 0x000fce00078e0007 */
[----:B------:R2:W2:Y:S01]  /*6a90*/  MUFU.EX2 R34, R24 ;  /* 0x0000001800227308 */ /* 0x0004a20000000800 */
[----:B------:R-:W-:Y:S01]  /*6aa0*/  F2FP.PACK_AB R4, R101, R99 ;  /* 0x000000636504723e */ /* 0x000fe200000000ff */
[----:B------:R-:W-:Y:S01]  /*6ab0*/  FADD.FTZ R0, R166, R3 ;  /* 0x00000003a6007221 */ /* 0x000fe20000010000 */
[----:B------:R-:W-:Y:S01]  /*6ac0*/  F2FP.PACK_AB R5, R90, R97 ;  /* 0x000000615a05723e */ /* 0x000fe200000000ff */
[----:B------:R-:W-:Y:S01]  /*6ad0*/  IMAD.MOV.U32 R140, RZ, RZ, R153 ;  /* 0x000000ffff8c7224 */ /* 0x000fe200078e0099 */
[----:B-1----:R-:W-:Y:S01]  /*6ae0*/  F2FP.PACK_AB R6, R103, R102 ;  /* 0x000000666706723e */ /* 0x002fe200000000ff */
[----:B------:R-:W-:Y:S01]  /*6af0*/  FADD.FTZ R2, R171, R2 ;  /* 0x00000002ab027221 */ /* 0x000fe20000010000 */
[----:B------:R-:W-:Y:S01]  /*6b00*/  F2FP.PACK_AB R7, R96, R91 ;  /* 0x0000005b6007723e */ /* 0x000fe200000000ff */
[----:B------:R-:W-:Y:S02]  /*6b10*/  IMAD.MOV.U32 R125, RZ, RZ, R145 ;  /* 0x000000ffff7d7224 */ /* 0x000fe400078e0091 */
[----:B------:R-:W-:-:S02]  /*6b20*/  IMAD.MOV.U32 R182, RZ, RZ, R127 ;  /* 0x000000ffffb67224 */ /* 0x000fc400078e007f */
[----:B------:R-:W-:Y:S02]  /*6b30*/  IMAD.MOV.U32 R184, RZ, RZ, R149 ;  /* 0x000000ffffb87224 */ /* 0x000fe400078e0095 */
[----:B------:R-:W-:Y:S02]  /*6b40*/  IMAD.MOV.U32 R155, RZ, RZ, R242 ;  /* 0x000000ffff9b7224 */ /* 0x000fe400078e00f2 */
[----:B------:R-:W-:Y:S01]  /*6b50*/  IMAD.MOV.U32 R173, RZ, RZ, R156 ;  /* 0x000000ffffad7224 */ /* 0x000fe200078e009c */
[----:B------:R-:W-:Y:S01]  /*6b60*/  MUFU.EX2 R29, R29 ;  /* 0x0000001d001d7308 */ /* 0x000fe20000000800 */
[----:B------:R-:W-:Y:S01]  /*6b70*/  IMAD.MOV.U32 R126, RZ, RZ, R144 ;  /* 0x000000ffff7e7224 */ /* 0x000fe200078e0090 */
[----:B------:R1:W5:Y:S01]  /*6b80*/  LDL.LU R243, [R1+0xac] ;  /* 0x0000ac0001f37983 */ /* 0x0003620000300800 */
[----:B------:R-:W-:Y:S02]  /*6b90*/  IMAD.MOV.U32 R145, RZ, RZ, R148 ;  /* 0x000000ffff917224 */ /* 0x000fe400078e0094 */
[----:B------:R-:W-:-:S02]  /*6ba0*/  FADD.FTZ R0, R169, R0 ;  /* 0x00000000a9007221 */ /* 0x000fc40000010000 */
[----:B------:R-:W-:Y:S01]  /*6bb0*/  FADD.FTZ R2, R140, R2 ;  /* 0x000000028c027221 */ /* 0x000fe20000010000 */
[----:B------:R-:W-:Y:S01]  /*6bc0*/  HMMA.16816.F32 R120, R4, R20, R120 ;  /* 0x000000140478723c */ /* 0x000fe20000001878 */
[----:B------:R-:W-:Y:S01]  /*6bd0*/  IMAD.MOV.U32 R127, RZ, RZ, R151 ;  /* 0x000000ffff7f7224 */ /* 0x000fe200078e0097 */
[----:B------:R-:W-:Y:S01]  /*6be0*/  MUFU.EX2 R33, R26 ;  /* 0x0000001a00217308 */ /* 0x000fe20000000800 */
[----:B------:R-:W-:Y:S01]  /*6bf0*/  IMAD.MOV.U32 R144, RZ, RZ, R150 ;  /* 0x000000ffff907224 */ /* 0x000fe200078e0096 */
[----:B------:R-:W-:Y:S01]  /*6c00*/  LDSM.16.MT88.4 R168, [R233+0x3000] ;  /* 0x00300000e9a8783b */ /* 0x000fe20000004200 */
[----:B--2---:R-:W-:-:S03]  /*6c10*/  FADD.FTZ R24, R227, R187 ;  /* 0x000000bbe3187221 */ /* 0x004fc60000010000 */
[----:B------:R-:W-:Y:S01]  /*6c20*/  HMMA.16816.F32 R148, R4, R22, R116 ;  /* 0x000000160494723c */ /* 0x000fe20000001874 */
[----:B------:R-:W-:Y:S01]  /*6c30*/  FADD.FTZ R0, R179, R0 ;  /* 0x00000000b3007221 */ /* 0x000fe20000010000 */
[----:B------:R-:W-:Y:S01]  /*6c40*/  MUFU.EX2 R32, R27 ;  /* 0x0000001b00207308 */ /* 0x000fe20000000800 */
[----:B------:R-:W-:Y:S01]  /*6c50*/  FADD.FTZ R2, R126, R2 ;  /* 0x000000027e027221 */ /* 0x000fe20000010000 */
[----:B------:R1:W5:Y:S01]  /*6c60*/  LDL.LU R242, [R1+0xa8] ;  /* 0x0000a80001f27983 */ /* 0x0003620000300800 */
[----:B------:R-:W-:-:S03]  /*6c70*/  IMAD.MOV.U32 R174, RZ, RZ, R145 ;  /* 0x000000ffffae7224 */ /* 0x000fc600078e0091 */
[----:B---3--:R-:W-:Y:S01]  /*6c80*/  HMMA.16816.F32 R112, R4, R16, R112 ;  /* 0x000000100470723c */ /* 0x008fe20000001870 */
[----:B------:R-:W-:Y:S02]  /*6c90*/  IMAD.MOV.U32 R156, RZ, RZ, R157 ;  /* 0x000000ffff9c7224 */ /* 0x000fe400078e009d */
[----:B------:R-:W-:-:S05]  /*6ca0*/  IMAD.MOV.U32 R177, RZ, RZ, R155 ;  /* 0x000000ffffb17224 */ /* 0x000fca00078e009b */
[----:B------:R-:W-:Y:S01]  /*6cb0*/  HMMA.16816.F32 R108, R4, R18, R108 ;  /* 0x00000012046c723c */ /* 0x000fe2000000186c */
[----:B------:R-:W-:Y:S02]  /*6cc0*/  IMAD.MOV.U32 R157, RZ, RZ, R158 ;  /* 0x000000ffff9d7224 */ /* 0x000fe400078e009e */
[----:B------:R-:W-:-:S05]  /*6cd0*/  FADD.FTZ R3, R223, R24 ;  /* 0x00000018df037221 */ /* 0x000fca0000010000 */
[----:B----4-:R-:W-:Y:S01]  /*6ce0*/  HMMA.16816.F32 R92, R4, R12, R92 ;  /* 0x0000000c045c723c */ /* 0x010fe2000000185c */
[----:B------:R-:W-:-:S07]  /*6cf0*/  IMAD.MOV.U32 R158, RZ, RZ, R159 ;  /* 0x000000ffff9e7224 */ /* 0x000fce00078e009f */
[----:B------:R-:W-:Y:S01]  /*6d00*/  HMMA.16816.F32 R80, R4, R14, R80 ;  /* 0x0000000e0450723c */ /* 0x000fe20000001850 */
[----:B------:R-:W-:-:S07]  /*6d10*/  IMAD.MOV.U32 R159, RZ, RZ, R160 ;  /* 0x000000ffff9f7224 */ /* 0x000fce00078e00a0 */
[----:B------:R-:W-:Y:S01]  /*6d20*/  HMMA.16816.F32 R76, R4, R8, R76 ;  /* 0x00000008044c723c */ /* 0x000fe2000000184c */
[----:B------:R-:W-:-:S07]  /*6d30*/  FADD.FTZ R0, R178, R0 ;  /* 0x00000000b2007221 */ /* 0x000fce0000010000 */
[----:B------:R-:W-:Y:S01]  /*6d40*/  HMMA.16816.F32 R52, R4, R10, R52 ;  /* 0x0000000a0434723c */ /* 0x000fe20000001834 */
[----:B------:R-:W-:Y:S02]  /*6d50*/  FADD.FTZ R2, R174, R2 ;  /* 0x00000002ae027221 */ /* 0x000fe40000010000 */
[----:B------:R-:W-:Y:S02]  /*6d60*/  IMAD.MOV.U32 R176, RZ, RZ, R182 ;  /* 0x000000ffffb07224 */ /* 0x000fe400078e00b6 */
[----:B------:R-:W-:Y:S02]  /*6d70*/  IMAD.MOV.U32 R175, RZ, RZ, R127 ;  /* 0x000000ffffaf7224 */ /* 0x000fe400078e007f */
[----:B------:R-:W-:Y:S01]  /*6d80*/  FADD.FTZ R25, R184, R185 ;  /* 0x000000b9b8197221 */ /* 0x000fe20000010000 */
[----:B------:R-:W-:Y:S01]  /*6d90*/  F2FP.PACK_AB R4, R88, R98 ;  /* 0x000000625804723e */ /* 0x000fe200000000ff */
[----:B------:R-:W-:Y:S01]  /*6da0*/  FADD.FTZ R3, R177, R3 ;  /* 0x00000003b1037221 */ /* 0x000fe20000010000 */
[----:B------:R-:W-:Y:S01]  /*6db0*/  F2FP.PACK_AB R5, R38, R39 ;  /* 0x000000272605723e */ /* 0x000fe200000000ff */
[----:B------:R-:W-:Y:S01]  /*6dc0*/  IMAD.MOV.U32 R172, RZ, RZ, R144 ;  /* 0x000000ffffac7224 */ /* 0x000fe200078e0090 */
[----:B------:R-:W-:Y:S01]  /*6dd0*/  F2FP.PACK_AB R6, R69, R71 ;  /* 0x000000474506723e */ /* 0x000fe200000000ff */
[----:B------:R-:W-:Y:S01]  /*6de0*/  IMAD.MOV.U32 R142, RZ, RZ, R125 ;  /* 0x000000ffff8e7224 */ /* 0x000fe200078e007d */
[----:B------:R-:W-:Y:S01]  /*6df0*/  F2FP.PACK_AB R7, R34, R35 ;  /* 0x000000232207723e */ /* 0x000fe200000000ff */
[----:B------:R-:W-:Y:S01]  /*6e00*/  FADD.FTZ R0, R156, R0 ;  /* 0x000000009c007221 */ /* 0x000fe20000010000 */
[----:B------:R-:W-:Y:S01]  /*6e10*/  MOV R182, R154 ;  /* 0x0000009a00b67202 */ /* 0x000fe20000000f00 */
[----:B------:R-:W-:Y:S01]  /*6e20*/  IMAD.MOV.U32 R140, RZ, RZ, R124 ;  /* 0x000000ffff8c7224 */ /* 0x000fe200078e007c */
[----:B------:R2:W-:Y:S08]  /*6e30*/  MUFU.EX2 R26, R37 ;  /* 0x00000025001a7308 */ /* 0x0005f00000000800 */
[----:B------:R3:W-:Y:S01]  /*6e40*/  MUFU.EX2 R27, R36 ;  /* 0x00000024001b7308 */ /* 0x0007e20000000800 */
[C---:B------:R-:W-:Y:S01]  /*6e50*/  HMMA.16816.F32 R48, R4.reuse, R16, R48 ;  /* 0x000000100430723c */ /* 0x040fe20000001830 */
[----:B------:R-:W-:Y:S01]  /*6e60*/  FADD.FTZ R3, R182, R3 ;  /* 0x00000003b6037221 */ /* 0x000fe20000010000 */
[----:B------:R-:W-:Y:S05]  /*6e70*/  LDSM.16.MT88.4 R184, [R230+0x3000] ;  /* 0x00300000e6b8783b */ /* 0x000fea0000004200 */
[----:B------:R-:W-:Y:S01]  /*6e80*/  MUFU.EX2 R28, R28 ;  /* 0x0000001c001c7308 */ /* 0x000fe20000000800 */
[C---:B------:R-:W-:Y:S01]  /*6e90*/  HMMA.16816.F32 R44, R4.reuse, R18, R44 ;  /* 0x00000012042c723c */ /* 0x040fe2000000182c */
[----:B------:R1:W5:Y:S07]  /*6ea0*/  LDL.LU R241, [R1+0xa4] ;  /* 0x0000a40001f17983 */ /* 0x00036e0000300800 */
[C---:B------:R-:W-:Y:S08]  /*6eb0*/  HMMA.16816.F32 R64, R4.reuse, R20, R64 ;  /* 0x000000140440723c */ /* 0x040ff00000001840 */
[C---:B------:R-:W-:Y:S08]  /*6ec0*/  HMMA.16816.F32 R60, R4.reuse, R22, R60 ;  /* 0x00000016043c723c */ /* 0x040ff0000000183c */
[C---:B------:R-:W-:Y:S08]  /*6ed0*/  HMMA.16816.F32 R40, R4.reuse, R12, R40 ;  /* 0x0000000c0428723c */ /* 0x040ff00000001828 */
[C---:B------:R-:W-:Y:S08]  /*6ee0*/  HMMA.16816.F32 R56, R4.reuse, R14, R56 ;  /* 0x0000000e0438723c */ /* 0x040ff00000001838 */
[C---:B------:R-:W-:Y:S08]  /*6ef0*/  HMMA.16816.F32 R116, R4.reuse, R8, R84 ;  /* 0x000000080474723c */ /* 0x040ff00000001854 */
[----:B------:R-:W-:Y:S01]  /*6f00*/  HMMA.16816.F32 R16, R4, R10, R72 ;  /* 0x0000000a0410723c */ /* 0x000fe20000001848 */
[----:B------:R-:W-:-:S02]  /*6f10*/  FADD.FTZ R25, R183, R25 ;  /* 0x00000019b7197221 */ /* 0x000fc40000010000 */
[----:B------:R-:W-:Y:S02]  /*6f20*/  FADD.FTZ R3, R172, R3 ;  /* 0x00000003ac037221 */ /* 0x000fe40000010000 */
[----:B--2---:R-:W-:Y:S02]  /*6f30*/  IMAD.MOV.U32 R37, RZ, RZ, R173 ;  /* 0x000000ffff257224 */ /* 0x004fe400078e00ad */
[----:B---3--:R-:W-:Y:S02]  /*6f40*/  IMAD.MOV.U32 R36, RZ, RZ, R140 ;  /* 0x000000ffff247224 */ /* 0x008fe400078e008c */
[----:B------:R-:W-:Y:S01]  /*6f50*/  IMAD.MOV.U32 R223, RZ, RZ, R131 ;  /* 0x000000ffffdf7224 */ /* 0x000fe200078e0083 */
[----:B------:R-:W2:Y:S01]  /*6f60*/  MUFU.EX2 R22, R68 ;  /* 0x0000004400167308 */ /* 0x000ea20000000800 */
[----:B------:R-:W-:Y:S01]  /*6f70*/  FADD.FTZ R7, R159, R2 ;  /* 0x000000029f077221 */ /* 0x000fe20000010000 */
[----:B------:R-:W-:Y:S01]  /*6f80*/  LDSM.16.MT88.4 R12, [R232+0x3000] ;  /* 0x00300000e80c783b */ /* 0x000fe20000004200 */
[----:B------:R-:W-:-:S03]  /*6f90*/  @P4 IMAD.HI.U32 R2, R175, c[0x0][0x2c8], RZ ;  /* 0x0000b200af024a27 */ /* 0x000fc600078e00ff */
[----:B------:R1:W5:Y:S01]  /*6fa0*/  LDL.LU R240, [R1+0xa0] ;  /* 0x0000a00001f07983 */ /* 0x0003620000300800 */
[----:B------:R-:W-:Y:S02]  /*6fb0*/  FADD.FTZ R6, R251, R0 ;  /* 0x00000000fb067221 */ /* 0x000fe40000010000 */
[----:B------:R-:W-:Y:S01]  /*6fc0*/  IMAD.MOV.U32 R0, RZ, RZ, R175 ;  /* 0x000000ffff007224 */ /* 0x000fe200078e00af */
[----:B------:R-:W-:Y:S01]  /*6fd0*/  @P4 SHF.R.U32.HI R0, RZ, c[0x0][0x2cc], R2 ;  /* 0x0000b300ff004a19 */ /* 0x000fe20000011602 */
[----:B------:R-:W-:Y:S01]  /*6fe0*/  IMAD.MOV.U32 R2, RZ, RZ, c[0x0][0x168] ;  /* 0x00005a00ff027624 */ /* 0x000fe200078e00ff */
[----:B------:R-:W3:Y:S01]  /*6ff0*/  MUFU.EX2 R9, R105 ;  /* 0x0000006900097308 */ /* 0x000ee20000000800 */
[----:B------:R-:W-:Y:S01]  /*7000*/  IMAD.MOV.U32 R183, RZ, RZ, R152 ;  /* 0x000000ffffb77224 */ /* 0x000fe200078e0098 */
[----:B------:R1:W5:Y:S01]  /*7010*/  LDL.LU R239, [R1+0x9c] ;  /* 0x00009c0001ef7983 */ /* 0x0003620000300800 */
[----:B------:R-:W-:Y:S02]  /*7020*/  FADD.FTZ R8, R176, R25 ;  /* 0x00000019b0087221 */ /* 0x000fe40000010000 */
[----:B------:R-:W-:Y:S01]  /*7030*/  FADD.FTZ R5, R158, R3 ;  /* 0x000000039e057221 */ /* 0x000fe20000010000 */
[----:B------:R-:W-:Y:S01]  /*7040*/  IADD3 R3, R0, c[0x0][0x1d0], -R2 ;  /* 0x0000740000037a10 */ /* 0x000fe20007ffe802 */
[----:B------:R-:W-:Y:S01]  /*7050*/  IMAD.MOV.U32 R2, RZ, RZ, RZ ;  /* 0x000000ffff027224 */ /* 0x000fe200078e00ff */
[----:B------:R-:W4:Y:S01]  /*7060*/  MUFU.EX2 R10, R89 ;  /* 0x00000059000a7308 */ /* 0x000f220000000800 */
[----:B------:R-:W-:Y:S01]  /*7070*/  FADD.FTZ R8, R183, R8 ;  /* 0x00000008b7087221 */ /* 0x000fe20000010000 */
[----:B------:R-:W1:Y:S01]  /*7080*/  LDSM.16.MT88.4 R152, [R229+0x3000] ;  /* 0x00300000e598783b */ /* 0x000e620000004200 */
[----:B------:R-:W-:-:S03]  /*7090*/  IMAD.HI R2, R3, -0x6db6db6d, R2 ;  /* 0x9249249303027827 */ /* 0x000fc600078e0202 */
[----:B------:R1:W5:Y:S01]  /*70a0*/  LDL.LU R238, [R1+0x98] ;  /* 0x0000980001ee7983 */ /* 0x0003620000300800 */
[----:B------:R-:W-:Y:S01]  /*70b0*/  FADD.FTZ R4, R142, R8 ;  /* 0x000000088e047221 */ /* 0x000fe20000010000 */
[----:B------:R-:W-:Y:S01]  /*70c0*/  SHF.R.U32.HI R0, RZ, 0x1f, R2 ;  /* 0x0000001fff007819 */ /* 0x000fe20000011602 */
[----:B------:R-:W-:Y:S01]  /*70d0*/  FADD.FTZ R5, R36, R5 ;  /* 0x0000000524057221 */ /* 0x000fe20000010000 */
[----:B------:R-:W1:Y:S01]  /*70e0*/  MUFU.EX2 R11, R106 ;  /* 0x0000006a000b7308 */ /* 0x000e620000000800 */
[----:B------:R-:W-:Y:S01]  /*70f0*/  FADD.FTZ R4, R157, R4 ;  /* 0x000000049d047221 */ /* 0x000fe20000010000 */
[----:B------:R-:W-:Y:S01]  /*7100*/  LEA.HI.SX32 R8, R2, R0, 0x1a ;  /* 0x0000000002087211 */ /* 0x000fe200078fd2ff */
[----:B------:R-:W-:Y:S01]  /*7110*/  FADD.FTZ R0, R249, R7 ;  /* 0x00000007f9007221 */ /* 0x000fe20000010000 */
[----:B------:R1:W5:Y:S01]  /*7120*/  LDL.LU R237, [R1+0x94] ;  /* 0x0000940001ed7983 */ /* 0x0003620000300800 */
[----:B------:R-:W-:Y:S02]  /*7130*/  FADD.FTZ R2, R37, R4 ;  /* 0x0000000425027221 */ /* 0x000fe40000010000 */
[----:B------:R-:W-:Y:S01]  /*7140*/  FADD.FTZ R3, R224, R6 ;  /* 0x00000006e0037221 */ /* 0x000fe20000010000 */
[----:B------:R-:W1:Y:S01]  /*7150*/  MUFU.EX2 R20, R100 ;  /* 0x0000006400147308 */ /* 0x000e620000000800 */
[----:B------:R-:W-:Y:S01]  /*7160*/  FADD.FTZ R4, R222, R2 ;  /* 0x00000002de047221 */ /* 0x000fe20000010000 */
[----:B------:R1:W5:Y:S01]  /*7170*/  LDL.LU R236, [R1+0x90] ;  /* 0x0000900001ec7983 */ /* 0x0003620000300800 */
[----:B------:R-:W-:-:S02]  /*7180*/  FADD.FTZ R5, R220, R5 ;  /* 0x00000005dc057221 */ /* 0x000fc40000010000 */
[----:B------:R-:W-:Y:S01]  /*7190*/  FADD.FTZ R0, R250, R0 ;  /* 0x00000000fa007221 */ /* 0x000fe20000010000 */
[----:B------:R1:W5:Y:S01]  /*71a0*/  LDL.LU R235, [R1+0x8c] ;  /* 0x00008c0001eb7983 */ /* 0x0003620000300800 */
[----:B------:R-:W-:Y:S02]  /*71b0*/  FADD.FTZ R3, R217, R3 ;  /* 0x00000003d9037221 */ /* 0x000fe40000010000 */
[----:B------:R-:W-:Y:S01]  /*71c0*/  FADD.FTZ R4, R226, R4 ;  /* 0x00000004e2047221 */ /* 0x000fe20000010000 */
[----:B------:R-:W1:Y:S01]  /*71d0*/  MUFU.EX2 R21, R107 ;  /* 0x0000006b00157308 */ /* 0x000e620000000800 */
[----:B------:R-:W-:Y:S01]  /*71e0*/  FADD.FTZ R5, R221, R5 ;  /* 0x00000005dd057221 */ /* 0x000fe20000010000 */
[----:B------:R1:W5:Y:S01]  /*71f0*/  LDL.LU R234, [R1+0x88] ;  /* 0x0000880001ea7983 */ /* 0x0003620000300800 */
[----:B------:R-:W-:Y:S02]  /*7200*/  FADD.FTZ R0, R252, R0 ;  /* 0x00000000fc007221 */ /* 0x000fe40000010000 */
[----:B------:R-:W-:Y:S01]  /*7210*/  FADD.FTZ R3, R216, R3 ;  /* 0x00000003d8037221 */ /* 0x000fe20000010000 */
[----:B------:R1:W5:Y:S01]  /*7220*/  LDL.LU R231, [R1+0x84] ;  /* 0x0000840001e77983 */ /* 0x0003620000300800 */
[----:B------:R-:W-:-:S02]  /*7230*/  FADD.FTZ R4, R247, R4 ;  /* 0x00000004f7047221 */ /* 0x000fc40000010000 */
[----:B------:R-:W-:Y:S01]  /*7240*/  FADD.FTZ R5, R218, R5 ;  /* 0x00000005da057221 */ /* 0x000fe20000010000 */
[----:B------:R-:W1:Y:S01]  /*7250*/  MUFU.EX2 R31, R31 ;  /* 0x0000001f001f7308 */ /* 0x000e620000000800 */
[----:B------:R-:W-:Y:S01]  /*7260*/  FADD.FTZ R0, R223, R0 ;  /* 0x00000000df007221 */ /* 0x000fe20000010000 */
[----:B------:R1:W5:Y:S01]  /*7270*/  LDL.LU R228, [R1+0x80] ;  /* 0x0000800001e47983 */ /* 0x0003620000300800 */
        /* <DEDUP_REMOVED lines=45> */
[----:B------:R-:W-:Y:S01]  /*7550*/  FADD.FTZ R4, R102, R4 ;  /* 0x0000000466047221 */ /* 0x000fe20000010000 */
[----:B------:R-:W-:Y:S01]  /*7560*/  MUFU.EX2 R23, R104 ;  /* 0x0000006800177308 */ /* 0x000fe20000000800 */
[----:B------:R-:W-:-:S02]  /*7570*/  FADD.FTZ R5, R91, R5 ;  /* 0x000000055b057221 */ /* 0x000fc40000010000 */
[----:B------:R-:W-:Y:S02]  /*7580*/  FADD.FTZ R2, R69, R0 ;  /* 0x0000000045027221 */ /* 0x000fe40000010000 */
[----:B------:R-:W-:Y:S02]  /*7590*/  FADD.FTZ R0, R34, R3 ;  /* 0x0000000322007221 */ /* 0x000fe40000010000 */
[----:B------:R-:W-:Y:S01]  /*75a0*/  FADD.FTZ R4, R103, R4 ;  /* 0x0000000467047221 */ /* 0x000fe20000010000 */
[----:B------:R-:W-:Y:S01]  /*75b0*/  MUFU.EX2 R24, R128 ;  /* 0x0000008000187308 */ /* 0x000fe20000000800 */
[----:B------:R-:W-:Y:S02]  /*75c0*/  FADD.FTZ R5, R96, R5 ;  /* 0x0000000560057221 */ /* 0x000fe40000010000 */
[----:B--2---:R-:W-:Y:S02]  /*75d0*/  FADD.FTZ R3, R22, R2 ;  /* 0x0000000216037221 */ /* 0x004fe40000010000 */
[----:B------:R-:W-:-:S03]  /*75e0*/  IMAD.MOV.U32 R225, RZ, RZ, R130 ;  /* 0x000000ffffe17224 */ /* 0x000fc600078e0082 */
[----:B------:R-:W2:Y:S01]  /*75f0*/  MUFU.EX2 R30, R30 ;  /* 0x0000001e001e7308 */ /* 0x000ea20000000800 */
[----:B---3--:R-:W-:Y:S02]  /*7600*/  FADD.FTZ R2, R9, R0 ;  /* 0x0000000009027221 */ /* 0x008fe40000010000 */
[----:B------:R-:W-:Y:S02]  /*7610*/  IMAD.MOV.U32 R227, RZ, RZ, R129 ;  /* 0x000000ffffe37224 */ /* 0x000fe400078e0081 */
[----:B------:R-:W-:Y:S02]  /*7620*/  FADD.FTZ R0, R33, R4 ;  /* 0x0000000421007221 */ /* 0x000fe40000010000 */
[----:B------:R-:W-:Y:S02]  /*7630*/  FADD.FTZ R4, R29, R5 ;  /* 0x000000051d047221 */ /* 0x000fe40000010000 */
[----:B----4-:R-:W-:Y:S01]  /*7640*/  FADD.FTZ R3, R10, R3 ;  /* 0x000000030a037221 */ /* 0x010fe20000010000 */
[----:B------:R-:W-:Y:S01]  /*7650*/  IMNMX R5, R225, R8, !PT ;  /* 0x00000008e1057217 */ /* 0x000fe20007800200 */
[----:B-1----:R-:W-:Y:S01]  /*7660*/  FADD.FTZ R2, R11, R2 ;  /* 0x000000020b027221 */ /* 0x002fe20000010000 */
[----:B------:R-:W-:Y:S01]  /*7670*/  IADD3 R247, R227, -0x2, RZ ;  /* 0xfffffffee3f77810 */ /* 0x000fe20007ffe0ff */
[----:B------:R-:W-:-:S02]  /*7680*/  FADD.FTZ R0, R32, R0 ;  /* 0x0000000020007221 */ /* 0x000fc40000010000 */
[----:B------:R-:W-:Y:S02]  /*7690*/  FADD.FTZ R4, R28, R4 ;  /* 0x000000041c047221 */ /* 0x000fe40000010000 */
[----:B------:R-:W-:Y:S02]  /*76a0*/  FADD.FTZ R3, R20, R3 ;  /* 0x0000000314037221 */ /* 0x000fe40000010000 */
[----:B------:R-:W-:Y:S01]  /*76b0*/  FADD.FTZ R2, R21, R2 ;  /* 0x0000000215027221 */ /* 0x000fe20000010000 */
[----:B------:R1:W-:Y:S01]  /*76c0*/  STL [R1+0x2c], R5 ;  /* 0x00002c0501007387 */ /* 0x0003e20000100800 */
[----:B------:R-:W-:Y:S01]  /*76d0*/  FADD.FTZ R0, R31, R0 ;  /* 0x000000001f007221 */ /* 0x000fe20000010000 */
[----:B------:R-:W-:Y:S01]  /*76e0*/  ISETP.GE.AND P0, PT, R247, R5, PT ;  /* 0x00000005f700720c */ /* 0x000fe20003f06270 */
[----:B------:R-:W-:Y:S01]  /*76f0*/  FADD.FTZ R4, R27, R4 ;  /* 0x000000041b047221 */ /* 0x000fe20000010000 */
[----:B------:R-:W-:Y:S02]  /*7700*/  F2FP.PACK_AB R124, R32, R33 ;  /* 0x00000021207c723e */ /* 0x000fe400000000ff */
[----:B------:R-:W-:-:S02]  /*7710*/  F2FP.PACK_AB R125, R28, R29 ;  /* 0x0000001d1c7d723e */ /* 0x000fc400000000ff */
[----:B--2---:R-:W-:Y:S01]  /*7720*/  F2FP.PACK_AB R126, R30, R31 ;  /* 0x0000001f1e7e723e */ /* 0x004fe200000000ff */
[----:B-1----:R-:W-:Y:S02]  /*7730*/  FADD.FTZ R5, R23, R3 ;  /* 0x0000000317057221 */ /* 0x002fe40000010000 */
[----:B------:R-:W-:Y:S02]  /*7740*/  FADD.FTZ R3, R24, R2 ;  /* 0x0000000218037221 */ /* 0x000fe40000010000 */
[----:B------:R-:W-:Y:S02]  /*7750*/  FADD.FTZ R2, R30, R0 ;  /* 0x000000001e027221 */ /* 0x000fe40000010000 */
[C---:B------:R-:W-:Y:S01]  /*7760*/  FADD.FTZ R0, R26.reuse, R4 ;  /* 0x000000041a007221 */ /* 0x040fe20000010000 */
[----:B------:R1:W-:Y:S04]  /*7770*/  STL [R1+0x18], R5 ;  /* 0x0000180501007387 */ /* 0x0003e80000100800 */
[----:B------:R1:W-:Y:S04]  /*7780*/  STL [R1+0x1c], R3 ;  /* 0x00001c0301007387 */ /* 0x0003e80000100800 */
[----:B------:R1:W-:Y:S04]  /*7790*/  STL [R1+0x20], R0 ;  /* 0x0000200001007387 */ /* 0x0003e80000100800 */
[----:B------:R1:W-:Y:S01]  /*77a0*/  STL [R1+0x24], R2 ;  /* 0x0000240201007387 */ /* 0x0003e20000100800 */
[----:B------:R-:W-:-:S02]  /*77b0*/  F2FP.PACK_AB R127, R26, R27 ;  /* 0x0000001b1a7f723e */ /* 0x000fc400000000ff */
        /* <DEDUP_REMOVED lines=13> */
[----:B------:R-:W-:Y:S08]  /*7890*/  HMMA.16816.F32 R120, R124, R12, R76 ;  /* 0x0000000c7c78723c */ /* 0x000ff0000000184c */
        /* <DEDUP_REMOVED lines=16> */
.L_x_2755:
[----:B------:R-:W-:Y:S04]  /*79a0*/  DEPBAR.LE SB0, 0x0 ;  /* 0x000080000000791a */ /* 0x000fe80000000000 */
[----:B------:R-:W-:Y:S01]  /*79b0*/  WARPSYNC 0xffffffff ;  /* 0xffffffff00007948 */ /* 0x000fe20003800000 */
[----:B------:R-:W-:Y:S08]  /*79c0*/  BAR.SYNC.DEFER_BLOCKING 0x0 ;  /* 0x0000000000007b1d */ /* 0x000ff00000010000 */
[----:B-----5:R-:W-:Y:S08]  /*79d0*/  LDSM.16.M88.4 R112, [R235] ;  /* 0x00000000eb70783b */ /* 0x020ff00000000200 */
[----:B--2---:R-:W2:Y:S08]  /*79e0*/  LDSM.16.M88.4 R16, [R228] ;  /* 0x00000000e410783b */ /* 0x004eb00000000200 */
[----:B------:R-:W3:Y:S08]  /*79f0*/  LDSM.16.M88.4 R108, [R235+0x2000] ;  /* 0x00200000eb6c783b */ /* 0x000ef00000000200 */
[----:B------:R-:W3:Y:S08]  /*7a00*/  LDSM.16.M88.4 R32, [R228+0x800] ;  /* 0x00080000e420783b */ /* 0x000ef00000000200 */
[----:B------:R-:W4:Y:S04]  /*7a10*/  LDL R247, [R1+0x28] ;  /* 0x0000280001f77983 */ /* 0x000f280000100800 */
[----:B------:R-:W1:Y:S08]  /*7a20*/  LDSM.16.M88.4 R48, [R228+0x1000] ;  /* 0x00100000e430783b */ /* 0x000e700000000200 */
[----:B------:R-:W4:Y:S01]  /*7a30*/  LDL R2, [R1+0x48] ;  /* 0x0000480001027983 */ /* 0x000f220000100800 */
[-C--:B--2---:R-:W-:Y:S03]  /*7a40*/  HMMA.16816.F32 R4, R112, R16.reuse, RZ ;  /* 0x000000107004723c */ /* 0x084fe600000018ff */
[----:B------:R-:W2:Y:S05]  /*7a50*/  LDSM.16.M88.4 R64, [R228+0x1800] ;  /* 0x00180000e440783b */ /* 0x000eaa0000000200 */
[C---:B---3--:R-:W-:Y:S03]  /*7a60*/  HMMA.16816.F32 R8, R108.reuse, R16, RZ ;  /* 0x000000106c08723c */ /* 0x048fe600000018ff */
[----:B------:R-:W3:Y:S05]  /*7a70*/  LDSM.16.M88.4 R80, [R228+0x2000] ;  /* 0x00200000e450783b */ /* 0x000eea0000000200 */
[-C--:B------:R-:W-:Y:S03]  /*7a80*/  HMMA.16816.F32 R12, R108, R18.reuse, RZ ;  /* 0x000000126c0c723c */ /* 0x080fe600000018ff */
[----:B------:R-:W4:Y:S06]  /*7a90*/  LDL.64 R206, [R1+0x40] ;  /* 0x0000400001ce7983 */ /* 0x000f2c0000100a00 */
[----:B------:R-:W1:Y:S01]  /*7aa0*/  LDSM.16.M88.4 R96, [R228+0x2800] ;  /* 0x00280000e460783b */ /* 0x000e620000000200 */
[C---:B------:R-:W-:Y:S07]  /*7ab0*/  HMMA.16816.F32 R16, R112.reuse, R18, RZ ;  /* 0x000000127010723c */ /* 0x040fee00000018ff */
[----:B------:R-:W2:Y:S01]  /*7ac0*/  LDSM.16.M88.4 R136, [R228+0x3000] ;  /* 0x00300000e488783b */ /* 0x000ea20000000200 */
[-C--:B------:R-:W-:Y:S07]  /*7ad0*/  HMMA.16816.F32 R20, R112, R32.reuse, RZ ;  /* 0x000000207014723c */ /* 0x080fee00000018ff */
[----:B------:R-:W-:Y:S01]  /*7ae0*/  LDSM.16.M88.4 R188, [R238] ;  /* 0x00000000eebc783b */ /* 0x000fe20000000200 */
[C---:B------:R-:W-:Y:S07]  /*7af0*/  HMMA.16816.F32 R24, R108.reuse, R32, RZ ;  /* 0x000000206c18723c */ /* 0x040fee00000018ff */
[----:B------:R-:W2:Y:S01]  /*7b00*/  LDSM.16.M88.4 R192, [R239] ;  /* 0x00000000efc0783b */ /* 0x000ea20000000200 */
[-C--:B------:R-:W-:Y:S07]  /*7b10*/  HMMA.16816.F32 R28, R108, R34.reuse, RZ ;  /* 0x000000226c1c723c */ /* 0x080fee00000018ff */
[----:B------:R-:W2:Y:S01]  /*7b20*/  LDSM.16.M88.4 R196, [R238+0x2000] ;  /* 0x00200000eec4783b */ /* 0x000ea20000000200 */
[C---:B------:R-:W-:Y:S07]  /*7b30*/  HMMA.16816.F32 R32, R112.reuse, R34, RZ ;  /* 0x000000227020723c */ /* 0x040fee00000018ff */
[----:B------:R-:W3:Y:S01]  /*7b40*/  LDSM.16.M88.4 R200, [R245] ;  /* 0x00000000f5c8783b */ /* 0x000ee20000000200 */
[-C--:B-1----:R-:W-:Y:S07]  /*7b50*/  HMMA.16816.F32 R36, R112, R48.reuse, RZ ;  /* 0x000000307024723c */ /* 0x082fee00000018ff */
[----:B------:R-:W-:Y:S01]  /*7b60*/  STL [R1+0x80], R235 ;  /* 0x000080eb01007387 */ /* 0x000fe20000100800 */
[C---:B------:R-:W-:Y:S03]  /*7b70*/  HMMA.16816.F32 R40, R108.reuse, R48, RZ ;  /* 0x000000306c28723c */ /* 0x040fe600000018ff */
[----:B------:R-:W-:Y:S04]  /*7b80*/  STL [R1+0x84], R228 ;  /* 0x000084e401007387 */ /* 0x000fe80000100800 */
[----:B------:R-:W-:Y:S01]  /*7b90*/  STL [R1+0x88], R239 ;  /* 0x000088ef01007387 */ /* 0x000fe20000100800 */
[-C--:B------:R-:W-:Y:S03]  /*7ba0*/  HMMA.16816.F32 R44, R108, R50.reuse, RZ ;  /* 0x000000326c2c723c */ /* 0x080fe600000018ff */
[----:B------:R-:W-:Y:S04]  /*7bb0*/  STL [R1+0x8c], R238 ;  /* 0x00008cee01007387 */ /* 0x000fe80000100800 */
[----:B------:R-:W-:Y:S01]  /*7bc0*/  STL [R1+0x90], R245 ;  /* 0x000090f501007387 */ /* 0x000fe20000100800 */
[C---:B------:R-:W-:Y:S03]  /*7bd0*/  HMMA.16816.F32 R48, R112.reuse, R50, RZ ;  /* 0x000000327030723c */ /* 0x040fe600000018ff */
[----:B------:R-:W-:Y:S04]  /*7be0*/  STL [R1+0x94], R244 ;  /* 0x000094f401007387 */ /* 0x000fe80000100800 */
[----:B------:R-:W-:Y:S01]  /*7bf0*/  STL [R1+0x98], R243 ;  /* 0x000098f301007387 */ /* 0x000fe20000100800 */
[-C--:B--2---:R-:W-:Y:S03]  /*7c00*/  HMMA.16816.F32 R52, R112, R64.reuse, RZ ;  /* 0x000000407034723c */ /* 0x084fe600000018ff */
[----:B------:R-:W-:Y:S04]  /*7c10*/  STL [R1+0x9c], R242 ;  /* 0x00009cf201007387 */ /* 0x000fe80000100800 */
[----:B------:R-:W-:Y:S01]  /*7c20*/  STL [R1+0xa0], R241 ;  /* 0x0000a0f101007387 */ /* 0x000fe20000100800 */
[C---:B------:R-:W-:Y:S03]  /*7c30*/  HMMA.16816.F32 R56, R108.reuse, R64, RZ ;  /* 0x000000406c38723c */ /* 0x040fe600000018ff */
[----:B------:R-:W-:Y:S04]  /*7c40*/  STL [R1+0xa4], R240 ;  /* 0x0000a4f001007387 */ /* 0x000fe80000100800 */
[----:B------:R-:W2:Y:S01]  /*7c50*/  LDL R205, [R1+0x50] ;  /* 0x0000500001cd7983 */ /* 0x000ea20000100800 */
[-C--:B------:R-:W-:Y:S08]  /*7c60*/  HMMA.16816.F32 R60, R108, R66.reuse, RZ ;  /* 0x000000426c3c723c */ /* 0x080ff000000018ff */
[C---:B------:R-:W-:Y:S08]  /*7c70*/  HMMA.16816.F32 R64, R112.reuse, R66, RZ ;  /* 0x000000427040723c */ /* 0x040ff000000018ff */
[-C--:B---3--:R-:W-:Y:S08]  /*7c80*/  HMMA.16816.F32 R68, R112, R80.reuse, RZ ;  /* 0x000000507044723c */ /* 0x088ff000000018ff */
        /* <DEDUP_REMOVED lines=16> */
[----:B------:R-:W3:Y:S07]  /*7d90*/  LDSM.16.M88.4 R192, [R243] ;  /* 0x00000000f3c0783b */ /* 0x000eee0000000200 */
[-C--:B------:R-:W-:Y:S08]  /*7da0*/  HMMA.16816.F32 R20, R188, R200.reuse, R20 ;  /* 0x000000c8bc14723c */ /* 0x080ff00000001814 */
[C---:B------:R-:W-:Y:S08]  /*7db0*/  HMMA.16816.F32 R24, R196.reuse, R200, R24 ;  /* 0x000000c8c418723c */ /* 0x040ff00000001818 */
[-C--:B------:R-:W-:Y:S08]  /*7dc0*/  HMMA.16816.F32 R28, R196, R202.reuse, R28 ;  /* 0x000000cac41c723c */ /* 0x080ff0000000181c */
[C---:B------:R-:W-:Y:S01]  /*7dd0*/  HMMA.16816.F32 R32, R188.reuse, R202, R32 ;  /* 0x000000cabc20723c */ /* 0x040fe20000001820 */
[----:B------:R-:W3:Y:S01]  /*7de0*/  LDSM.16.M88.4 R200, [R242] ;  /* 0x00000000f2c8783b */ /* 0x000ee20000000200 */
[----:B----4-:R-:W-:Y:S06]  /*7df0*/  ISETP.GT.AND P2, PT, R247, R204, PT ;  /* 0x000000ccf700720c */ /* 0x010fec0003f44270 */
[-C--:B-1----:R-:W-:Y:S08]  /*7e00*/  HMMA.16816.F32 R36, R188, R136.reuse, R36 ;  /* 0x00000088bc24723c */ /* 0x082ff00000001824 */
[C---:B------:R-:W-:Y:S01]  /*7e10*/  HMMA.16816.F32 R40, R196.reuse, R136, R40 ;  /* 0x00000088c428723c */ /* 0x040fe20000001828 */
[----:B------:R-:W-:Y:S03]  /*7e20*/  @!P2 IMAD.MOV.U32 R135, RZ, RZ, c[0x0][0x208] ;  /* 0x00008200ff87a624 */ /* 0x000fe600078e00ff */
[----:B------:R-:W-:Y:S04]  /*7e30*/  @!P2 SHF.R.S32.HI R0, RZ, 0x1f, R204 ;  /* 0x0000001fff00a819 */ /* 0x000fe800000114cc */
[-C--:B------:R-:W-:Y:S01]  /*7e40*/  HMMA.16816.F32 R44, R196, R138.reuse, R44 ;  /* 0x0000008ac42c723c */ /* 0x080fe2000000182c */
[----:B------:R-:W-:Y:S04]  /*7e50*/  @!P2 IMAD R0, R0, c[0x0][0x208], RZ ;  /* 0x000082000000aa24 */ /* 0x000fe800078e02ff */
[C---:B------:R-:W-:Y:S03]  /*7e60*/  @!P2 IMAD R0, R204.reuse, c[0x0][0x20c], R0 ;  /* 0x00008300cc00aa24 */ /* 0x040fe600078e0200 */
[C---:B------:R-:W-:Y:S01]  /*7e70*/  HMMA.16816.F32 R48, R188.reuse, R138, R48 ;  /* 0x0000008abc30723c */ /* 0x040fe20000001830 */
[----:B------:R-:W1:Y:S07]  /*7e80*/  LDSM.16.M88.4 R136, [R241] ;  /* 0x00000000f188783b */ /* 0x000e6e0000000200 */
[-C--:B---3--:R-:W-:Y:S08]  /*7e90*/  HMMA.16816.F32 R52, R188, R192.reuse, R52 ;  /* 0x000000c0bc34723c */ /* 0x088ff00000001834 */
[C---:B------:R-:W-:Y:S08]  /*7ea0*/  HMMA.16816.F32 R56, R196.reuse, R192, R56 ;  /* 0x000000c0c438723c */ /* 0x040ff00000001838 */
[-C--:B------:R-:W-:Y:S08]  /*7eb0*/  HMMA.16816.F32 R60, R196, R194.reuse, R60 ;  /* 0x000000c2c43c723c */ /* 0x080ff0000000183c */
[C---:B------:R-:W-:Y:S01]  /*7ec0*/  HMMA.16816.F32 R64, R188.reuse, R194, R64 ;  /* 0x000000c2bc40723c */ /* 0x040fe20000001840 */
[----:B------:R-:W3:Y:S07]  /*7ed0*/  LDSM.16.M88.4 R192, [R240] ;  /* 0x00000000f0c0783b */ /* 0x000eee0000000200 */
[-C--:B------:R-:W-:Y:S08]  /*7ee0*/  HMMA.16816.F32 R68, R188, R200.reuse, R68 ;  /* 0x000000c8bc44723c */ /* 0x080ff00000001844 */
[C---:B------:R-:W-:Y:S07]  /*7ef0*/  HMMA.16816.F32 R72, R196.reuse, R200, R72 ;  /* 0x000000c8c448723c */ /* 0x040fee0000001848 */
[----:B------:R-:W-:Y:S01]  /*7f00*/  @!P2 IMAD.MOV.U32 R200, RZ, RZ, R206 ;  /* 0x000000ffffc8a224 */ /* 0x000fe200078e00ce */
[-C--:B------:R-:W-:Y:S01]  /*7f10*/  HMMA.16816.F32 R76, R196, R202.reuse, R76 ;  /* 0x000000cac44c723c */ /* 0x080fe2000000184c */
[----:B------:R-:W4:Y:S03]  /*7f20*/  LDL R206, [R1+0x30] ;  /* 0x0000300001ce7983 */ /* 0x000f260000100800 */
[----:B------:R-:W-:Y:S01]  /*7f30*/  @!P2 MOV R201, R2 ;  /* 0x0000000200c9a202 */ /* 0x000fe20000000f00 */
[----:B------:R-:W-:Y:S01]  /*7f40*/  STL [R1+0xa8], R236 ;  /* 0x0000a8ec01007387 */ /* 0x000fe20000100800 */
[----:B------:R-:W-:Y:S02]  /*7f50*/  @!P2 IMAD.SHL.U32 R2, R135, 0x20, RZ ;  /* 0x000000208702a824 */ /* 0x000fe400078e00ff */
[C---:B------:R-:W-:Y:S01]  /*7f60*/  HMMA.16816.F32 R80, R188.reuse, R202, R80 ;  /* 0x000000cabc50723c */ /* 0x040fe20000001850 */
[----:B------:R-:W-:Y:S04]  /*7f70*/  STL [R1+0xac], R234 ;  /* 0x0000acea01007387 */ /* 0x000fe80000100800 */
[----:B------:R-:W-:Y:S02]  /*7f80*/  STL [R1+0xb0], R237 ;  /* 0x0000b0ed01007387 */ /* 0x000fe40000100800 */
[----:B------:R-:W-:Y:S01]  /*7f90*/  @!P2 IMAD.WIDE.U32 R202, R204, c[0x0][0x208], RZ ;  /* 0x00008200cccaaa25 */ /* 0x000fe200078e00ff */
[-C--:B-1----:R-:W-:Y:S04]  /*7fa0*/  HMMA.16816.F32 R84, R188, R136.reuse, R84 ;  /* 0x00000088bc54723c */ /* 0x082fe80000001854 */
[----:B------:R-:W-:Y:S02]  /*7fb0*/  @!P2 IMAD.IADD R0, R203, 0x1, R0 ;  /* 0x00000001cb00a824 */ /* 0x000fe400078e0200 */
[----:B------:R-:W-:Y:S02]  /*7fc0*/  @!P2 IMAD.WIDE.U32 R200, R202, 0x70, R200 ;  /* 0x00000070cac8a825 */ /* 0x000fe400078e00c8 */
[C---:B------:R-:W-:Y:S04]  /*7fd0*/  HMMA.16816.F32 R88, R196.reuse, R136, R88 ;  /* 0x00000088c458723c */ /* 0x040fe80000001858 */
[----:B------:R-:W-:Y:S03]  /*7fe0*/  @!P2 IMAD R0, R0, 0x70, RZ ;  /* 0x000000700000a824 */ /* 0x000fe600078e02ff */
[C---:B------:R-:W-:Y:S01]  /*7ff0*/  @!P2 LEA R136, P0, R200.reuse, c[0x0][0x1f8], 0x1 ;  /* 0x00007e00c888aa11 */ /* 0x040fe200078008ff */
[-C--:B------:R-:W-:Y:S01]  /*8000*/  HMMA.16816.F32 R92, R196, R138.reuse, R92 ;  /* 0x0000008ac45c723c */ /* 0x080fe2000000185c */
[----:B------:R-:W-:Y:S05]  /*8010*/  @!P2 IMAD.IADD R0, R201, 0x1, R0 ;  /* 0x00000001c900a824 */ /* 0x000fea00078e0200 */
[----:B------:R-:W-:Y:S02]  /*8020*/  @!P2 LEA.HI.X R137, R200, c[0x0][0x1fc], R0, 0x1, P0 ;  /* 0x00007f00c889aa11 */ /* 0x000fe400000f0c00 */
[C---:B------:R-:W-:Y:S01]  /*8030*/  HMMA.16816.F32 R96, R188.reuse, R138, R96 ;  /* 0x0000008abc60723c */ /* 0x040fe20000001860 */
[----:B------:R-:W-:Y:S02]  /*8040*/  @!P2 MOV R0, 0x5 ;  /* 0x000000050000a802 */ /* 0x000fe40000000f00 */
[----:B------:R-:W-:Y:S01]  /*8050*/  @!PT LDS RZ, [RZ] ;  /* 0x00000000fffff984 */ /* 0x000fe20000000800 */
[----:B------:R-:W-:Y:S01]  /*8060*/  @!PT LDS RZ, [RZ] ;  /* 0x00000000fffff984 */ /* 0x000fe20000000800 */
[----:B------:R-:W-:Y:S01]  /*8070*/  @!PT LDS RZ, [RZ] ;  /* 0x00000000fffff984 */ /* 0x000fe20000000800 */
[----:B------:R1:W-:Y:S01]  /*8080*/  @!P2 LDGSTS.E.BYPASS.LTC128B.128 [R246+0x100], [R136.64], !P6 ;  /* 0x0010000088f6afae */ /* 0x0003e2000f101d48 */
[----:B------:R-:W-:Y:S02]  /*8090*/  @!P2 IADD3 R200, P0, R136, R2, RZ ;  /* 0x0000000288c8a210 */ /* 0x000fe40007f1e0ff */
[----:B------:R-:W-:Y:S02]  /*80a0*/  @!P2 SHF.L.U64.HI R0, R135, R0, c[0x0][0x20c] ;  /* 0x000083008700a619 */ /* 0x000fe40000010200 */
[-C--:B---3--:R-:W-:Y:S04]  /*80b0*/  HMMA.16816.F32 R100, R188, R192.reuse, R100 ;  /* 0x000000c0bc64723c */ /* 0x088fe80000001864 */
[--C-:B------:R-:W-:Y:S04]  /*80c0*/  @!P2 IMAD.X R201, R137, 0x1, R0.reuse, P0 ;  /* 0x0000000189c9a824 */ /* 0x100fe800000e0600 */
[C---:B------:R-:W-:Y:S01]  /*80d0*/  HMMA.16816.F32 R104, R196.reuse, R192, R104 ;  /* 0x000000c0c468723c */ /* 0x040fe20000001868 */
[----:B------:R3:W-:Y:S07]  /*80e0*/  @!P2 LDGSTS.E.BYPASS.LTC128B.128 [R246+0x900], [R200.64], !P6 ;  /* 0x00900000c8f6afae */ /* 0x0007ee000f101d48 */
[-C--:B------:R-:W-:Y:S01]  /*80f0*/  HMMA.16816.F32 R108, R196, R194.reuse, R108 ;  /* 0x000000c2c46c723c */ /* 0x080fe2000000186c */
[----:B-1----:R-:W-:Y:S07]  /*8100*/  @!P2 IADD3 R136, P0, R200, R2, RZ ;  /* 0x00000002c888a210 */ /* 0x002fee0007f1e0ff */
[----:B------:R-:W-:Y:S01]  /*8110*/  HMMA.16816.F32 R112, R188, R194, R112 ;  /* 0x000000c2bc70723c */ /* 0x000fe20000001870 */
[----:B------:R-:W-:Y:S05]  /*8120*/  @!P2 IADD3.X R137, R201, R0, RZ, P0, !PT ;  /* 0x00000000c989a210 */ /* 0x000fea00007fe4ff */
[----:B------:R1:W-:Y:S01]  /*8130*/  @!P2 LDGSTS.E.BYPASS.LTC128B.128 [R246+0x1100], [R136.64], !P6 ;  /* 0x0110000088f6afae */ /* 0x0003e2000f101d48 */
[-C--:B---3--:R-:W-:Y:S05]  /*8140*/  @!P2 IADD3 R200, P1, R136, R2.reuse, RZ ;  /* 0x0000000288c8a210 */ /* 0x088fea0007f3e0ff */
[-C--:B------:R-:W-:Y:S01]  /*8150*/  @!P2 IADD3 R138, P0, R200, R2.reuse, RZ ;  /* 0x00000002c88aa210 */ /* 0x080fe20007f1e0ff */
        /* <DEDUP_REMOVED lines=10> */
[----:B------:R1:W4:Y:S04]  /*8200*/  LDL R0, [R1+0x4c] ;  /* 0x00004c0001007983 */ /* 0x0003280000100800 */
[----:B------:R-:W-:Y:S08]  /*8210*/  LDSM.16.M88.4 R196, [R236+0x2000] ;  /* 0x00200000ecc4783b */ /* 0x000ff00000000200 */
[----:B--2---:R-:W-:Y:S08]  /*8220*/  LDSM.16.M88.4 R136, [R236] ;  /* 0x00000000ec88783b */ /* 0x004ff00000000200 */
[----:B---3--:R-:W2:Y:S08]  /*8230*/  LDSM.16.M88.4 R200, [R234] ;  /* 0x00000000eac8783b */ /* 0x008eb00000000200 */
[----:B------:R-:W3:Y:S08]  /*8240*/  LDSM.16.M88.4 R188, [R234+0x800] ;  /* 0x00080000eabc783b */ /* 0x000ef00000000200 */
[----:B------:R-:W0:Y:S08]  /*8250*/  LDGDEPBAR ;  /* 0x00000000000079af */ /* 0x000e300000000000 */
[----:B------:R-:W1:Y:S01]  /*8260*/  LDSM.16.M88.4 R192, [R234+0x1000] ;  /* 0x00100000eac0783b */ /* 0x000e620000000200 */
[-C--:B--2---:R-:W-:Y:S08]  /*8270*/  HMMA.16816.F32 R4, R136, R200.reuse, R4 ;  /* 0x000000c88804723c */ /* 0x084ff00000001804 */
[C---:B------:R-:W-:Y:S08]  /*8280*/  HMMA.16816.F32 R8, R196.reuse, R200, R8 ;  /* 0x000000c8c408723c */ /* 0x040ff00000001808 */
[-C--:B------:R-:W-:Y:S08]  /*8290*/  HMMA.16816.F32 R12, R196, R202.reuse, R12 ;  /* 0x000000cac40c723c */ /* 0x080ff0000000180c */
[C---:B------:R-:W-:Y:S01]  /*82a0*/  HMMA.16816.F32 R16, R136.reuse, R202, R16 ;  /* 0x000000ca8810723c */ /* 0x040fe20000001810 */
[----:B------:R-:W2:Y:S07]  /*82b0*/  LDSM.16.M88.4 R200, [R234+0x1800] ;  /* 0x00180000eac8783b */ /* 0x000eae0000000200 */
[-C--:B---3--:R-:W-:Y:S08]  /*82c0*/  HMMA.16816.F32 R20, R136, R188.reuse, R20 ;  /* 0x000000bc8814723c */ /* 0x088ff00000001814 */
[C---:B------:R-:W-:Y:S08]  /*82d0*/  HMMA.16816.F32 R24, R196.reuse, R188, R24 ;  /* 0x000000bcc418723c */ /* 0x040ff00000001818 */
[-C--:B------:R-:W-:Y:S08]  /*82e0*/  HMMA.16816.F32 R28, R196, R190.reuse, R28 ;  /* 0x000000bec41c723c */ /* 0x080ff0000000181c */
[C---:B------:R-:W-:Y:S01]  /*82f0*/  HMMA.16816.F32 R32, R136.reuse, R190, R32 ;  /* 0x000000be8820723c */ /* 0x040fe20000001820 */
[----:B------:R-:W3:Y:S07]  /*8300*/  LDSM.16.M88.4 R188, [R234+0x2000] ;  /* 0x00200000eabc783b */ /* 0x000eee0000000200 */
        /* <DEDUP_REMOVED lines=14> */
[----:B------:R-:W-:Y:S07]  /*83f0*/  LDSM.16.M88.4 R188, [R237] ;  /* 0x00000000edbc783b */ /* 0x000fee0000000200 */
[-C--:B-1----:R-:W-:Y:S08]  /*8400*/  HMMA.16816.F32 R84, R136, R192.reuse, R84 ;  /* 0x000000c08854723c */ /* 0x082ff00000001854 */
[C---:B------:R-:W-:Y:S08]  /*8410*/  HMMA.16816.F32 R88, R196.reuse, R192, R88 ;  /* 0x000000c0c458723c */ /* 0x040ff00000001858 */
[-C--:B------:R-:W-:Y:S08]  /*8420*/  HMMA.16816.F32 R92, R196, R194.reuse, R92 ;  /* 0x000000c2c45c723c */ /* 0x080ff0000000185c */
[C---:B------:R-:W-:Y:S01]  /*8430*/  HMMA.16816.F32 R96, R136.reuse, R194, R96 ;  /* 0x000000c28860723c */ /* 0x040fe20000001860 */
[----:B------:R-:W1:Y:S07]  /*8440*/  LDSM.16.M88.4 R192, [R231] ;  /* 0x00000000e7c0783b */ /* 0x000e6e0000000200 */
[-C--:B--2---:R-:W-:Y:S08]  /*8450*/  HMMA.16816.F32 R100, R136, R200.reuse, R100 ;  /* 0x000000c88864723c */ /* 0x084ff00000001864 */
[C---:B------:R-:W-:Y:S07]  /*8460*/  HMMA.16816.F32 R104, R196.reuse, R200, R104 ;  /* 0x000000c8c468723c */ /* 0x040fee0000001868 */
[----:B------:R-:W-:Y:S01]  /*8470*/  IMAD R200, R204, -0x70, RZ ;  /* 0xffffff90ccc87824 */ /* 0x000fe200078e02ff */
[-C--:B------:R-:W-:Y:S01]  /*8480*/  HMMA.16816.F32 R108, R196, R202.reuse, R108 ;  /* 0x000000cac46c723c */ /* 0x080fe2000000186c */
[----:B------:R-:W2:Y:S03]  /*8490*/  LDSM.16.M88.4 R196, [R237+0x2000] ;  /* 0x00200000edc4783b */ /* 0x000ea60000000200 */
[----:B------:R-:W-:Y:S04]  /*84a0*/  IADD3 R200, -R205, 0x1, R200 ;  /* 0x00000001cdc87810 */ /* 0x000fe80007ffe1c8 */
[----:B------:R-:W-:Y:S01]  /*84b0*/  HMMA.16816.F32 R112, R136, R202, R112 ;  /* 0x000000ca8870723c */ /* 0x000fe20000001870 */
[----:B------:R-:W-:Y:S03]  /*84c0*/  LDSM.16.M88.4 R136, [R231+0x800] ;  /* 0x00080000e788783b */ /* 0x000fe60000000200 */
[----:B------:R-:W-:Y:S04]  /*84d0*/  IADD3 R200, R200, c[0x0][0x1d0], RZ ;  /* 0x00007400c8c87a10 */ /* 0x000fe80007ffe0ff */
[----:B------:R-:W-:Y:S01]  /*84e0*/  IADD3 R200, R200, -c[0x0][0x168], RZ ;  /* 0x80005a00c8c87a10 */ /* 0x000fe20007ffe0ff */
[-C--:B-1----:R-:W-:Y:S03]  /*84f0*/  HMMA.16816.F32 R4, R188, R192.reuse, R4 ;  /* 0x000000c0bc04723c */ /* 0x082fe60000001804 */
[----:B----4-:R-:W-:Y:S05]  /*8500*/  @P4 IMAD.MOV.U32 R0, RZ, RZ, R206 ;  /* 0x000000ffff004224 */ /* 0x010fea00078e00ce */
[----:B------:R-:W1:Y:S01]  /*8510*/  SHFL.IDX PT, R135, R0, 0x1, 0x1c1f ;  /* 0x003c1f0000877f89 */ /* 0x000e6200000e0000 */
[C---:B--2---:R-:W-:Y:S07]  /*8520*/  HMMA.16816.F32 R8, R196.reuse, R192, R8 ;  /* 0x000000c0c408723c */ /* 0x044fee0000001808 */
[----:B------:R-:W2:Y:S01]  /*8530*/  SHFL.IDX PT, R202, R0, RZ, 0x1c1f ;  /* 0x001c1fff00ca7589 */ /* 0x000ea200000e0000 */
[-C--:B------:R-:W-:Y:S07]  /*8540*/  HMMA.16816.F32 R12, R196, R194.reuse, R12 ;  /* 0x000000c2c40c723c */ /* 0x080fee000000180c */
[----:B------:R-:W-:Y:S01]  /*8550*/  SHFL.IDX PT, R201, R0, 0x3, 0x1c1f ;  /* 0x007c1f0000c97f89 */ /* 0x000fe200000e0000 */
[C---:B------:R-:W-:Y:S07]  /*8560*/  HMMA.16816.F32 R16, R188.reuse, R194, R16 ;  /* 0x000000c2bc10723c */ /* 0x040fee0000001810 */
[----:B------:R2:W3:Y:S01]  /*8570*/  SHFL.IDX PT, R2, R0, 0x2, 0x1c1f ;  /* 0x005c1f0000027f89 */ /* 0x0004e200000e0000 */
[----:B-1----:R-:W-:Y:S01]  /*8580*/  IMAD.IADD R135, R200, 0x1, R135 ;  /* 0x00000001c8877824 */ /* 0x002fe200078e0287 */
[-C--:B------:R-:W-:Y:S04]  /*8590*/  HMMA.16816.F32 R20, R188, R136.reuse, R20 ;  /* 0x00000088bc14723c */ /* 0x080fe80000001814 */
[C---:B------:R-:W-:Y:S02]  /*85a0*/  ISETP.GT.AND P1, PT, R135.reuse, RZ, PT ;  /* 0x000000ff8700720c */ /* 0x040fe40003f24270 */
[----:B------:R-:W1:Y:S01]  /*85b0*/  LDSM.16.M88.4 R192, [R231+0x1000] ;  /* 0x00100000e7c0783b */ /* 0x000e620000000200 */
[----:B------:R-:W-:Y:S02]  /*85c0*/  ISETP.GT.AND P0, PT, R135, 0x1, PT ;  /* 0x000000018700780c */ /* 0x000fe40003f04270 */
[----:B------:R-:W-:Y:S01]  /*85d0*/  FSEL R205, R6, -INF , P1 ;  /* 0xff80000006cd7808 */ /* 0x000fe20000800000 */
[C---:B------:R-:W-:Y:S02]  /*85e0*/  HMMA.16816.F32 R24, R196.reuse, R136, R24 ;  /* 0x00000088c418723c */ /* 0x040fe40000001818 */
[----:B------:R-:W-:Y:S06]  /*85f0*/  FSEL R203, R7, -INF , P0 ;  /* 0xff80000007cb7808 */ /* 0x000fec0000000000 */
[-C--:B------:R-:W-:Y:S01]  /*8600*/  HMMA.16816.F32 R28, R196, R138.reuse, R28 ;  /* 0x0000008ac41c723c */ /* 0x080fe2000000181c */
[C---:B--2---:R-:W-:Y:S03]  /*8610*/  IADD3 R0, R200.reuse, R202, RZ ;  /* 0x000000cac8007210 */ /* 0x044fe60007ffe0ff */
[C---:B---3--:R-:W-:Y:S01]  /*8620*/  IMAD.IADD R2, R200.reuse, 0x1, R2 ;  /* 0x00000001c8027824 */ /* 0x048fe200078e0202 */
[----:B------:R-:W-:Y:S02]  /*8630*/  IADD3 R200, R200, R201, RZ ;  /* 0x000000c9c8c87210 */ /* 0x000fe40007ffe0ff */
[C---:B------:R-:W-:Y:S01]  /*8640*/  ISETP.GT.AND P3, PT, R0.reuse, RZ, PT ;  /* 0x000000ff0000720c */ /* 0x040fe20003f64270 */
[C---:B------:R-:W-:Y:S01]  /*8650*/  HMMA.16816.F32 R32, R188.reuse, R138, R32 ;  /* 0x0000008abc20723c */ /* 0x040fe20000001820 */
[----:B------:R-:W-:Y:S03]  /*8660*/  ISETP.GT.AND P2, PT, R0, 0x1, PT ;  /* 0x000000010000780c */ /* 0x000fe60003f44270 */
[----:B------:R-:W-:Y:S02]  /*8670*/  FSEL R201, R4, -INF , P3 ;  /* 0xff80000004c97808 */ /* 0x000fe40001800000 */
[----:B------:R-:W-:Y:S02]  /*8680*/  FSEL R202, R5, -INF , P2 ;  /* 0xff80000005ca7808 */ /* 0x000fe40001000000 */
[----:B------:R-:W2:Y:S01]  /*8690*/  LDSM.16.M88.4 R4, [R231+0x1800] ;  /* 0x00180000e704783b */ /* 0x000ea20000000200 */
[C---:B------:R-:W-:Y:S02]  /*86a0*/  ISETP.GT.AND P3, PT, R2.reuse, RZ, PT ;  /* 0x000000ff0200720c */ /* 0x040fe40003f64270 */
[----:B------:R-:W-:Y:S02]  /*86b0*/  ISETP.GT.AND P2, PT, R2, 0x1, PT ;  /* 0x000000010200780c */ /* 0x000fe40003f44270 */
[C---:B------:R-:W-:Y:S02]  /*86c0*/  ISETP.GT.AND P1, PT, R200.reuse, RZ, PT ;  /* 0x000000ffc800720c */ /* 0x040fe40003f24270 */
[----:B------:R-:W-:Y:S02]  /*86d0*/  ISETP.GT.AND P0, PT, R200, 0x1, PT ;  /* 0x00000001c800780c */ /* 0x000fe40003f04270 */
[----:B------:R-:W-:Y:S02]  /*86e0*/  FSEL R206, R8, -INF , P3 ;  /* 0xff80000008ce7808 */ /* 0x000fe40001800000 */
[----:B------:R-:W-:Y:S01]  /*86f0*/  FSEL R207, R9, -INF , P2 ;  /* 0xff80000009cf7808 */ /* 0x000fe20001000000 */
[-C--:B-1----:R-:W-:Y:S01]  /*8700*/  HMMA.16816.F32 R36, R188, R192.reuse, R36 ;  /* 0x000000c0bc24723c */ /* 0x082fe20000001824 */
[----:B------:R-:W-:Y:S02]  /*8710*/  FSEL R209, R10, -INF , P1 ;  /* 0xff8000000ad17808 */ /* 0x000fe40000800000 */
[----:B------:R-:W-:Y:S02]  /*8720*/  FSEL R208, R11, -INF , P0 ;  /* 0xff8000000bd07808 */ /* 0x000fe40000000000 */
[----:B------:R-:W1:Y:S01]  /*8730*/  LDSM.16.M88.4 R8, [R231+0x2000] ;  /* 0x00200000e708783b */ /* 0x000e620000000200 */
[----:B------:R-:W-:Y:S02]  /*8740*/  ISETP.GT.AND P2, PT, R2, 0x9, PT ;  /* 0x000000090200780c */ /* 0x000fe40003f44270 */
[C---:B------:R-:W-:Y:S01]  /*8750*/  HMMA.16816.F32 R40, R196.reuse, R192, R40 ;  /* 0x000000c0c428723c */ /* 0x040fe20000001828 */
[C---:B------:R-:W-:Y:S02]  /*8760*/  ISETP.GT.AND P1, PT, R200.reuse, 0x8, PT ;  /* 0x00000008c800780c */ /* 0x040fe40003f24270 */
[----:B------:R-:W-:Y:S02]  /*8770*/  ISETP.GT.AND P0, PT, R200, 0x9, PT ;  /* 0x00000009c800780c */ /* 0x000fe40003f04270 */
[----:B------:R-:W-:Y:S02]  /*8780*/  FSEL R139, R13, -INF , P2 ;  /* 0xff8000000d8b7808 */ /* 0x000fe40001000000 */
[----:B------:R-:W-:Y:S01]  /*8790*/  ISETP.GT.AND P2, PT, R0, 0x9, PT ;  /* 0x000000090000780c */ /* 0x000fe20003f44270 */
[-C--:B------:R-:W-:Y:S01]  /*87a0*/  HMMA.16816.F32 R44, R196, R194.reuse, R44 ;  /* 0x000000c2c42c723c */ /* 0x080fe2000000182c */
[----:B------:R-:W-:Y:S02]  /*87b0*/  FSEL R14, R14, -INF , P1 ;  /* 0xff8000000e0e7808 */ /* 0x000fe40000800000 */
[----:B------:R-:W-:Y:S02]  /*87c0*/  ISETP.GT.AND P1, PT, R135, 0x8, PT ;  /* 0x000000088700780c */ /* 0x000fe40003f24270 */
[----:B------:R-:W-:Y:S02]  /*87d0*/  FSEL R17, R17, -INF , P2 ;  /* 0xff80000011117808 */ /* 0x000fe40001000000 */
[----:B------:R-:W-:Y:S01]  /*87e0*/  ISETP.GT.AND P2, PT, R0, 0x11, PT ;  /* 0x000000110000780c */ /* 0x000fe20003f44270 */
[C---:B------:R-:W-:Y:S01]  /*87f0*/  HMMA.16816.F32 R48, R188.reuse, R194, R48 ;  /* 0x000000c2bc30723c */ /* 0x040fe20000001830 */
[----:B------:R-:W-:Y:S02]  /*8800*/  FSEL R15, R15, -INF , P0 ;  /* 0xff8000000f0f7808 */ /* 0x000fe40000000000 */
[----:B------:R-:W-:Y:S02]  /*8810*/  ISETP.GT.AND P0, PT, R135, 0x9, PT ;  /* 0x000000098700780c */ /* 0x000fe40003f04270 */
[----:B------:R-:W-:Y:S02]  /*8820*/  FSEL R211, R21, -INF , P2 ;  /* 0xff80000015d37808 */ /* 0x000fe40001000000 */
[----:B------:R-:W-:Y:S01]  /*8830*/  ISETP.GT.AND P2, PT, R2, 0x11, PT ;  /* 0x000000110200780c */ /* 0x000fe20003f44270 */
[-C--:B--2---:R-:W-:Y:S01]  /*8840*/  HMMA.16816.F32 R52, R188, R4.reuse, R52 ;  /* 0x00000004bc34723c */ /* 0x084fe20000001834 */
        /* <DEDUP_REMOVED lines=8> */
[C---:B------:R-:W-:Y:S01]  /*88d0*/  ISETP.GT.AND P2, PT, R0.reuse, 0x19, PT ;  /* 0x000000190000780c */ /* 0x040fe20003f44270 */
[-C--:B------:R-:W-:Y:S01]  /*88e0*/  HMMA.16816.F32 R60, R196, R6.reuse, R60 ;  /* 0x00000006c43c723c */ /* 0x080fe2000000183c */
[----:B------:R-:W-:Y:S02]  /*88f0*/  FSEL R19, R19, -INF , P0 ;  /* 0xff80000013137808 */ /* 0x000fe40000000000 */
[----:B------:R-:W-:Y:S02]  /*8900*/  ISETP.GT.AND P0, PT, R135, 0x11, PT ;  /* 0x000000118700780c */ /* 0x000fe40003f04270 */
[----:B------:R-:W-:Y:S02]  /*8910*/  FSEL R193, R33, -INF , P2 ;  /* 0xff80000021c17808 */ /* 0x000fe40001000000 */
[----:B------:R-:W-:Y:S01]  /*8920*/  ISETP.GT.AND P2, PT, R0, 0x21, PT ;  /* 0x000000210000780c */ /* 0x000fe20003f44270 */
[C---:B------:R-:W-:Y:S01]  /*8930*/  HMMA.16816.F32 R64, R188.reuse, R6, R64 ;  /* 0x00000006bc40723c */ /* 0x040fe20000001840 */
[----:B------:R-:W2:Y:S01]  /*8940*/  LDSM.16.M88.4 R4, [R231+0x2800] ;  /* 0x00280000e704783b */ /* 0x000ea20000000200 */
[C---:B------:R-:W-:Y:S02]  /*8950*/  ISETP.GT.AND P3, PT, R2.reuse, 0x8, PT ;  /* 0x000000080200780c */ /* 0x040fe40003f64270 */
[----:B------:R-:W-:Y:S02]  /*8960*/  FSEL R250, R37, -INF , P2 ;  /* 0xff80000025fa7808 */ /* 0x000fe40001000000 */
[----:B------:R-:W-:Y:S02]  /*8970*/  ISETP.GT.AND P2, PT, R2, 0x21, PT ;  /* 0x000000210200780c */ /* 0x000fe40003f44270 */
[-C--:B-1----:R-:W-:Y:S01]  /*8980*/  HMMA.16816.F32 R68, R188, R8.reuse, R68 ;  /* 0x00000008bc44723c */ /* 0x082fe20000001844 */
        /* <DEDUP_REMOVED lines=9> */
[-C--:B------:R-:W-:Y:S01]  /*8a20*/  HMMA.16816.F32 R76, R196, R10.reuse, R76 ;  /* 0x0000000ac44c723c */ /* 0x080fe2000000184c */
[----:B------:R-:W-:Y:S02]  /*8a30*/  FSEL R221, R27, -INF , P0 ;  /* 0xff8000001bdd7808 */ /* 0x000fe40000000000 */
[----:B------:R-:W-:Y:S02]  /*8a40*/  ISETP.GT.AND P0, PT, R200, 0x19, PT ;  /* 0x00000019c800780c */ /* 0x000fe40003f04270 */
[----:B------:R-:W-:Y:S01]  /*8a50*/  FSEL R248, R49, -INF , P2 ;  /* 0xff80000031f87808 */ /* 0x000fe20001000000 */
[----:B------:R-:W-:Y:S01]  /*8a60*/  IMAD.MOV.U32 R49, RZ, RZ, R226 ;  /* 0x000000ffff317224 */ /* 0x000fe200078e00e2 */
[----:B------:R-:W-:Y:S01]  /*8a70*/  ISETP.GT.AND P2, PT, R0, 0x31, PT ;  /* 0x000000310000780c */ /* 0x000fe20003f44270 */
[C---:B------:R-:W-:Y:S01]  /*8a80*/  HMMA.16816.F32 R80, R188.reuse, R10, R80 ;  /* 0x0000000abc50723c */ /* 0x040fe20000001850 */
[----:B------:R-:W-:Y:S02]  /*8a90*/  FSEL R219, R30, -INF , P1 ;  /* 0xff8000001edb7808 */ /* 0x000fe40000800000 */
[----:B------:R-:W-:Y:S02]  /*8aa0*/  ISETP.GT.AND P1, PT, R135, 0x18, PT ;  /* 0x000000188700780c */ /* 0x000fe40003f24270 */
[----:B------:R-:W-:Y:S02]  /*8ab0*/  FSEL R53, R53, -INF , P2 ;  /* 0xff80000035357808 */ /* 0x000fe40001000000 */
[----:B------:R-:W-:Y:S02]  /*8ac0*/  ISETP.GT.AND P2, PT, R2, 0x31, PT ;  /* 0x000000310200780c */ /* 0x000fe40003f44270 */
[----:B------:R-:W-:Y:S01]  /*8ad0*/  FSEL R220, R31, -INF , P0 ;  /* 0xff8000001fdc7808 */ /* 0x000fe20000000000 */
[-C--:B--2---:R-:W-:Y:S01]  /*8ae0*/  HMMA.16816.F32 R84, R188, R4.reuse, R84 ;  /* 0x00000004bc54723c */ /* 0x084fe20000001854 */
[----:B------:R-:W-:Y:S02]  /*8af0*/  ISETP.GT.AND P0, PT, R135, 0x19, PT ;  /* 0x000000198700780c */ /* 0x000fe40003f04270 */
[----:B------:R-:W-:Y:S02]  /*8b00*/  FSEL R8, R57, -INF , P2 ;  /* 0xff80000039087808 */ /* 0x000fe40001000000 */
[----:B------:R-:W-:Y:S02]  /*8b10*/  FSEL R195, R34, -INF , P1 ;  /* 0xff80000022c37808 */ /* 0x000fe40000800000 */
[----:B------:R-:W-:Y:S01]  /*8b20*/  ISETP.GT.AND P1, PT, R135, 0x20, PT ;  /* 0x000000208700780c */ /* 0x000fe20003f24270 */
[----:B------:R1:W-:Y:S01]  /*8b30*/  STL [R1], R8 ;  /* 0x0000000801007387 */ /* 0x0003e20000100800 */
[----:B------:R-:W-:Y:S01]  /*8b40*/  FSEL R194, R35, -INF , P0 ;  /* 0xff80000023c27808 */ /* 0x000fe20000000000 */
[C---:B------:R-:W-:Y:S01]  /*8b50*/  HMMA.16816.F32 R88, R196.reuse, R4, R88 ;  /* 0x00000004c458723c */ /* 0x040fe20000001858 */
[----:B------:R-:W-:Y:S02]  /*8b60*/  ISETP.GT.AND P0, PT, R135, 0x21, PT ;  /* 0x000000218700780c */ /* 0x000fe40003f04270 */
[----:B------:R-:W-:Y:S02]  /*8b70*/  FSEL R34, R38, -INF , P1 ;  /* 0xff80000026227808 */ /* 0x000fe40000800000 */
[----:B------:R-:W-:Y:S02]  /*8b80*/  ISETP.GT.AND P1, PT, R200, 0x20, PT ;  /* 0x00000020c800780c */ /* 0x000fe40003f24270 */
[----:B------:R-:W-:Y:S01]  /*8b90*/  FSEL R235, R39, -INF , P0 ;  /* 0xff80000027eb7808 */ /* 0x000fe20000000000 */
[-C--:B------:R-:W-:Y:S01]  /*8ba0*/  HMMA.16816.F32 R92, R196, R6.reuse, R92 ;  /* 0x00000006c45c723c */ /* 0x080fe2000000185c */
[----:B------:R-:W-:Y:S02]  /*8bb0*/  FSEL R224, R42, -INF , P1 ;  /* 0xff8000002ae07808 */ /* 0x000fe40000800000 */
[C---:B------:R-:W-:Y:S01]  /*8bc0*/  ISETP.GT.AND P1, PT, R200.reuse, 0x28, PT ;  /* 0x00000028c800780c */ /* 0x040fe20003f24270 */
[----:B------:R-:W-:Y:S01]  /*8bd0*/  IMAD.MOV.U32 R41, RZ, RZ, R235 ;  /* 0x000000ffff297224 */ /* 0x000fe200078e00eb */
[----:B------:R-:W-:Y:S02]  /*8be0*/  ISETP.GT.AND P0, PT, R200, 0x21, PT ;  /* 0x00000021c800780c */ /* 0x000fe40003f04270 */
[----:B------:R-:W-:Y:S01]  /*8bf0*/  FSEL R222, R46, -INF , P1 ;  /* 0xff8000002ede7808 */ /* 0x000fe20000800000 */
[C---:B------:R-:W-:Y:S01]  /*8c00*/  HMMA.16816.F32 R96, R188.reuse, R6, R96 ;  /* 0x00000006bc60723c */ /* 0x040fe20000001860 */
[----:B------:R-:W-:Y:S02]  /*8c10*/  ISETP.GT.AND P1, PT, R135, 0x28, PT ;  /* 0x000000288700780c */ /* 0x000fe40003f24270 */
[----:B------:R-:W-:Y:S01]  /*8c20*/  ISETP.GT.AND P2, PT, R2, 0x39, PT ;  /* 0x000000390200780c */ /* 0x000fe20003f44270 */
[----:B------:R-:W-:Y:S01]  /*8c30*/  IMAD.MOV.U32 R57, RZ, RZ, R222 ;  /* 0x000000ffff397224 */ /* 0x000fe200078e00de */
[----:B------:R-:W-:Y:S02]  /*8c40*/  FSEL R223, R43, -INF , P0 ;  /* 0xff8000002bdf7808 */ /* 0x000fe40000000000 */
[----:B------:R-:W-:Y:S02]  /*8c50*/  ISETP.GT.AND P0, PT, R200, 0x29, PT ;  /* 0x00000029c800780c */ /* 0x000fe40003f04270 */
[----:B------:R-:W-:Y:S02]  /*8c60*/  FSEL R251, R50, -INF , P1 ;  /* 0xff80000032fb7808 */ /* 0x000fe40000800000 */
[----:B------:R-:W-:Y:S02]  /*8c70*/  ISETP.GT.AND P1, PT, R135, 0x30, PT ;  /* 0x000000308700780c */ /* 0x000fe40003f24270 */
[----:B------:R-:W-:Y:S02]  /*8c80*/  FSEL R25, R47, -INF , P0 ;  /* 0xff8000002f197808 */ /* 0x000fe40000000000 */
[----:B------:R-:W-:Y:S02]  /*8c90*/  ISETP.GT.AND P0, PT, R135, 0x29, PT ;  /* 0x000000298700780c */ /* 0x000fe40003f04270 */
[----:B------:R-:W-:Y:S02]  /*8ca0*/  FSEL R54, R54, -INF , P1 ;  /* 0xff80000036367808 */ /* 0x000fe40000800000 */
[----:B------:R-:W-:Y:S01]  /*8cb0*/  FSEL R252, R51, -INF , P0 ;  /* 0xff80000033fc7808 */ /* 0x000fe20000000000 */
[----:B------:R-:W-:Y:S01]  /*8cc0*/  IMAD.MOV.U32 R51, RZ, RZ, R223 ;  /* 0x000000ffff337224 */ /* 0x000fe200078e00df */
[----:B------:R-:W-:Y:S02]  /*8cd0*/  ISETP.GT.AND P0, PT, R135, 0x31, PT ;  /* 0x000000318700780c */ /* 0x000fe40003f04270 */
[----:B------:R-:W-:Y:S02]  /*8ce0*/  ISETP.GT.AND P1, PT, R200, 0x30, PT ;  /* 0x00000030c800780c */ /* 0x000fe40003f24270 */
[----:B------:R-:W-:Y:S02]  /*8cf0*/  FSEL R55, R55, -INF , P0 ;  /* 0xff80000037377808 */ /* 0x000fe40000000000 */
[----:B------:R-:W-:Y:S02]  /*8d00*/  FSEL R138, R12, -INF , P3 ;  /* 0xff8000000c8a7808 */ /* 0x000fe40001800000 */
[----:B------:R-:W-:Y:S02]  /*8d10*/  FSEL R30, R58, -INF , P1 ;  /* 0xff8000003a1e7808 */ /* 0x000fe40000800000 */
[----:B------:R-:W-:Y:S02]  /*8d20*/  ISETP.GT.AND P1, PT, R200, 0x38, PT ;  /* 0x00000038c800780c */ /* 0x000fe40003f24270 */
[----:B------:R-:W-:Y:S02]  /*8d30*/  ISETP.GT.AND P3, PT, R0, 0x8, PT ;  /* 0x000000080000780c */ /* 0x000fe40003f64270 */
[----:B------:R-:W-:Y:S02]  /*8d40*/  ISETP.GT.AND P0, PT, R200, 0x31, PT ;  /* 0x00000031c800780c */ /* 0x000fe40003f04270 */
[----:B-1----:R-:W-:Y:S02]  /*8d50*/  FSEL R8, R62, -INF , P1 ;  /* 0xff8000003e087808 */ /* 0x002fe40000800000 */
[----:B------:R-:W-:Y:S02]  /*8d60*/  FSEL R16, R16, -INF , P3 ;  /* 0xff80000010107808 */ /* 0x000fe40001800000 */
[----:B------:R-:W-:Y:S01]  /*8d70*/  ISETP.GT.AND P3, PT, R0, 0x10, PT ;  /* 0x000000100000780c */ /* 0x000fe20003f64270 */
[----:B------:R1:W-:Y:S01]  /*8d80*/  STL [R1+0x4], R8 ;  /* 0x0000040801007387 */ /* 0x0003e20000100800 */
[----:B------:R-:W-:Y:S02]  /*8d90*/  FSEL R31, R59, -INF , P0 ;  /* 0xff8000003b1f7808 */ /* 0x000fe40000000000 */
[----:B------:R-:W-:Y:S01]  /*8da0*/  ISETP.GT.AND P0, PT, R200, 0x39, PT ;  /* 0x00000039c800780c */ /* 0x000fe20003f04270 */
[----:B------:R-:W-:Y:S01]  /*8db0*/  STL [R1+0xb4], R231 ;  /* 0x0000b4e701007387 */ /* 0x000fe20000100800 */
[----:B------:R-:W-:Y:S02]  /*8dc0*/  FSEL R210, R20, -INF , P3 ;  /* 0xff80000014d27808 */ /* 0x000fe40001800000 */
[----:B------:R-:W-:Y:S02]  /*8dd0*/  ISETP.GT.AND P3, PT, R2, 0x10, PT ;  /* 0x000000100200780c */ /* 0x000fe40003f64270 */
[----:B------:R-:W-:Y:S02]  /*8de0*/  FSEL R42, R63, -INF , P0 ;  /* 0xff8000003f2a7808 */ /* 0x000fe40000000000 */
[----:B------:R-:W-:Y:S02]  /*8df0*/  ISETP.GT.AND P0, PT, R135, 0x39, PT ;  /* 0x000000398700780c */ /* 0x000fe40003f04270 */
[----:B------:R-:W-:Y:S02]  /*8e00*/  FSEL R214, R24, -INF , P3 ;  /* 0xff80000018d67808 */ /* 0x000fe40001800000 */
[----:B------:R-:W-:Y:S02]  /*8e10*/  FSEL R24, R67, -INF , P0 ;  /* 0xff80000043187808 */ /* 0x000fe40000000000 */
[----:B------:R-:W-:Y:S02]  /*8e20*/  ISETP.GT.AND P0, PT, R135, 0x41, PT ;  /* 0x000000418700780c */ /* 0x000fe40003f04270 */
[----:B------:R-:W-:Y:S02]  /*8e30*/  ISETP.GT.AND P3, PT, R2, 0x18, PT ;  /* 0x000000180200780c */ /* 0x000fe40003f64270 */
[----:B------:R-:W-:Y:S02]  /*8e40*/  FSEL R5, R71, -INF , P0 ;  /* 0xff80000047057808 */ /* 0x000fe40000000000 */
[----:B------:R-:W-:Y:S02]  /*8e50*/  FSEL R213, R28, -INF , P3 ;  /* 0xff8000001cd57808 */ /* 0x000fe40001800000 */
[----:B------:R-:W-:Y:S01]  /*8e60*/  ISETP.GT.AND P3, PT, R0, 0x18, PT ;  /* 0x000000180000780c */ /* 0x000fe20003f64270 */
[----:B------:R2:W-:Y:S01]  /*8e70*/  STL [R1+0x8], R5 ;  /* 0x0000080501007387 */ /* 0x0005e20000100800 */
[----:B------:R-:W-:Y:S02]  /*8e80*/  FSEL R241, R61, -INF , P2 ;  /* 0xff8000003df17808 */ /* 0x000fe40001000000 */
[----:B------:R-:W-:Y:S02]  /*8e90*/  FSEL R192, R32, -INF , P3 ;  /* 0xff80000020c07808 */ /* 0x000fe40001800000 */
[C---:B------:R-:W-:Y:S02]  /*8ea0*/  ISETP.GT.AND P3, PT, R0.reuse, 0x20, PT ;  /* 0x000000200000780c */ /* 0x040fe40003f64270 */
[----:B------:R-:W-:Y:S02]  /*8eb0*/  ISETP.GT.AND P2, PT, R0, 0x39, PT ;  /* 0x000000390000780c */ /* 0x000fe40003f44270 */
[----:B------:R-:W-:Y:S02]  /*8ec0*/  FSEL R249, R36, -INF , P3 ;  /* 0xff80000024f97808 */ /* 0x000fe40001800000 */
[----:B------:R-:W-:Y:S02]  /*8ed0*/  ISETP.GT.AND P3, PT, R2, 0x20, PT ;  /* 0x000000200200780c */ /* 0x000fe40003f64270 */
[----:B-1----:R-:W-:Y:S02]  /*8ee0*/  FMNMX.FTZ R8, R201, R3, !PT ;  /* 0x00000003c9087209 */ /* 0x002fe40007810000 */
[----:B------:R-:W-:Y:S02]  /*8ef0*/  FSEL R234, R40, -INF , P3 ;  /* 0xff80000028ea7808 */ /* 0x000fe40001800000 */
[----:B------:R-:W-:Y:S02]  /*8f00*/  ISETP.GT.AND P3, PT, R2, 0x28, PT ;  /* 0x000000280200780c */ /* 0x000fe40003f64270 */
[----:B------:R-:W-:Y:S01]  /*8f10*/  FMNMX.FTZ R12, R202, R8, !PT ;  /* 0x00000008ca0c7209 */ /* 0x000fe20007810000 */
[----:B------:R-:W-:Y:S01]  /*8f20*/  IMAD.MOV.U32 R46, RZ, RZ, R234 ;  /* 0x000000ffff2e7224 */ /* 0x000fe200078e00ea */
[----:B------:R-:W-:Y:S01]  /*8f30*/  FSEL R227, R44, -INF , P3 ;  /* 0xff8000002ce37808 */ /* 0x000fe20001800000 */
[----:B------:R-:W1:Y:S01]  /*8f40*/  LDSM.16.M88.4 R8, [R231+0x3000] ;  /* 0x00300000e708783b */ /* 0x000e620000000200 */
[----:B------:R-:W-:Y:S01]  /*8f50*/  FSEL R44, R65, -INF , P2 ;  /* 0xff800000412c7808 */ /* 0x000fe20001000000 */
[----:B------:R-:W-:Y:S04]  /*8f60*/  DEPBAR.LE SB0, 0x0 ;  /* 0x000080000000791a */ /* 0x000fe80000000000 */
[----:B------:R-:W-:Y:S02]  /*8f70*/  ISETP.GT.AND P2, PT, R0, 0x41, PT ;  /* 0x000000410000780c */ /* 0x000fe40003f44270 */
[----:B------:R-:W-:Y:S01]  /*8f80*/  FMNMX.FTZ R4, R16, R12, !PT ;  /* 0x0000000c10047209 */ /* 0x000fe20007810000 */
[----:B------:R-:W-:Y:S01]  /*8f90*/  BAR.SYNC.DEFER_BLOCKING 0x0 ;  /* 0x0000000000007b1d */ /* 0x000fe20000010000 */
[----:B------:R-:W-:Y:S02]  /*8fa0*/  FSEL R242, R69, -INF , P2 ;  /* 0xff80000045f27808 */ /* 0x000fe40001000000 */
[----:B------:R-:W-:Y:S02]  /*8fb0*/  ISETP.GT.AND P2, PT, R2, 0x41, PT ;  /* 0x000000410200780c */ /* 0x000fe40003f44270 */
[----:B------:R-:W-:Y:S02]  /*8fc0*/  ISETP.GT.AND P0, PT, R200, 0x41, PT ;  /* 0x00000041c800780c */ /* 0x000fe40003f04270 */
[----:B------:R-:W-:Y:S02]  /*8fd0*/  FSEL R12, R73, -INF , P2 ;  /* 0xff800000490c7808 */ /* 0x000fe40001000000 */
[----:B--2---:R-:W-:Y:S02]  /*8fe0*/  FSEL R5, R75, -INF , P0 ;  /* 0xff8000004b057808 */ /* 0x004fe40000000000 */
[----:B------:R-:W-:Y:S01]  /*8ff0*/  ISETP.GT.AND P2, PT, R2, 0x49, PT ;  /* 0x000000490200780c */ /* 0x000fe20003f44270 */
[----:B------:R-:W-:Y:S01]  /*9000*/  STL [R1+0xc], R12 ;  /* 0x00000c0c01007387 */ /* 0x000fe20000100800 */
[----:B------:R-:W-:Y:S02]  /*9010*/  ISETP.GT.AND P3, PT, R0, 0x28, PT ;  /* 0x000000280000780c */ /* 0x000fe40003f64270 */
[----:B------:R-:W-:Y:S01]  /*9020*/  FMNMX.FTZ R4, R17, R4, !PT ;  /* 0x0000000411047209 */ /* 0x000fe20007810000 */
[----:B------:R2:W-:Y:S01]  /*9030*/  STL [R1+0x14], R5 ;  /* 0x0000140501007387 */ /* 0x0005e20000100800 */
[----:B------:R-:W-:Y:S01]  /*9040*/  FSEL R225, R48, -INF , P3 ;  /* 0xff80000030e17808 */ /* 0x000fe20001800000 */
[----:B------:R-:W-:Y:S01]  /*9050*/  IMAD.MOV.U32 R48, RZ, RZ, R227 ;  /* 0x000000ffff307224 */ /* 0x000fe200078e00e3 */
[----:B------:R-:W-:Y:S02]  /*9060*/  ISETP.GT.AND P3, PT, R0, 0x30, PT ;  /* 0x000000300000780c */ /* 0x000fe40003f64270 */
[----:B------:R-:W-:Y:S02]  /*9070*/  FMNMX.FTZ R4, R210, R4, !PT ;  /* 0x00000004d2047209 */ /* 0x000fe40007810000 */
[----:B------:R-:W-:Y:S02]  /*9080*/  FSEL R36, R52, -INF , P3 ;  /* 0xff80000034247808 */ /* 0x000fe40001800000 */
[----:B------:R-:W-:Y:S02]  /*9090*/  ISETP.GT.AND P3, PT, R2, 0x30, PT ;  /* 0x000000300200780c */ /* 0x000fe40003f64270 */
[----:B------:R-:W-:Y:S02]  /*90a0*/  FMNMX.FTZ R4, R211, R4, !PT ;  /* 0x00000004d3047209 */ /* 0x000fe40007810000 */
[----:B------:R-:W-:Y:S02]  /*90b0*/  FSEL R26, R56, -INF , P3 ;  /* 0xff800000381a7808 */ /* 0x000fe40001800000 */
[----:B------:R-:W-:Y:S01]  /*90c0*/  ISETP.GT.AND P3, PT, R2, 0x38, PT ;  /* 0x000000380200780c */ /* 0x000fe20003f64270 */
[-C--:B-1----:R-:W-:Y:S01]  /*90d0*/  HMMA.16816.F32 R100, R188, R8.reuse, R100 ;  /* 0x00000008bc64723c */ /* 0x082fe20000001864 */
[----:B------:R-:W-:Y:S02]  /*90e0*/  FMNMX.FTZ R4, R192, R4, !PT ;  /* 0x00000004c0047209 */ /* 0x000fe40007810000 */
[----:B------:R-:W-:Y:S02]  /*90f0*/  FSEL R236, R60, -INF , P3 ;  /* 0xff8000003cec7808 */ /* 0x000fe40001800000 */
[C---:B------:R-:W-:Y:S02]  /*9100*/  ISETP.GT.AND P3, PT, R0.reuse, 0x38, PT ;  /* 0x000000380000780c */ /* 0x040fe40003f64270 */
[----:B------:R-:W-:Y:S01]  /*9110*/  FMNMX.FTZ R4, R193, R4, !PT ;  /* 0x00000004c1047209 */ /* 0x000fe20007810000 */
[C---:B------:R-:W-:Y:S01]  /*9120*/  HMMA.16816.F32 R104, R196.reuse, R8, R104 ;  /* 0x00000008c468723c */ /* 0x040fe20000001868 */
[----:B--2---:R-:W-:Y:S02]  /*9130*/  FSEL R5, R77, -INF , P2 ;  /* 0xff8000004d057808 */ /* 0x004fe40001000000 */
[----:B------:R-:W-:Y:S02]  /*9140*/  ISETP.GT.AND P2, PT, R0, 0x49, PT ;  /* 0x000000490000780c */ /* 0x000fe40003f44270 */
[----:B------:R-:W-:Y:S01]  /*9150*/  FSEL R35, R64, -INF , P3 ;  /* 0xff80000040237808 */ /* 0x000fe20001800000 */
[----:B------:R1:W-:Y:S01]  /*9160*/  STL [R1+0x10], R5 ;  /* 0x0000100501007387 */ /* 0x0003e20000100800 */
[----:B------:R-:W-:Y:S01]  /*9170*/  ISETP.GT.AND P3, PT, R0, 0x40, PT ;  /* 0x000000400000780c */ /* 0x000fe20003f64270 */
[-C--:B------:R-:W-:Y:S01]  /*9180*/  HMMA.16816.F32 R108, R196, R10.reuse, R108 ;  /* 0x0000000ac46c723c */ /* 0x080fe2000000186c */
[----:B------:R-:W-:Y:S01]  /*9190*/  FMNMX.FTZ R4, R249, R4, !PT ;  /* 0x00000004f9047209 */ /* 0x000fe20007810000 */
[----:B------:R-:W-:Y:S01]  /*91a0*/  STL [R1+0xb8], R242 ;  /* 0x0000b8f201007387 */ /* 0x000fe20000100800 */
[----:B------:R-:W-:Y:S02]  /*91b0*/  ISETP.GT.AND P0, PT, R200, 0x49, PT ;  /* 0x00000049c800780c */ /* 0x000fe40003f04270 */
[----:B------:R-:W-:Y:S01]  /*91c0*/  FSEL R43, R68, -INF , P3 ;  /* 0xff800000442b7808 */ /* 0x000fe20001800000 */
[----:B------:R2:W-:Y:S01]  /*91d0*/  STL [R1+0xd0], R251 ;  /* 0x0000d0fb01007387 */ /* 0x0005e20000100800 */
[----:B------:R-:W-:Y:S01]  /*91e0*/  ISETP.GT.AND P3, PT, R2, 0x40, PT ;  /* 0x000000400200780c */ /* 0x000fe20003f64270 */
[----:B------:R-:W-:Y:S01]  /*91f0*/  HMMA.16816.F32 R112, R188, R10, R112 ;  /* 0x0000000abc70723c */ /* 0x000fe20000001870 */
[----:B------:R-:W-:Y:S02]  /*9200*/  FMNMX.FTZ R4, R250, R4, !PT ;  /* 0x00000004fa047209 */ /* 0x000fe40007810000 */
[----:B------:R-:W-:Y:S02]  /*9210*/  ISETP.GT.AND P1, PT, R135, 0x38, PT ;  /* 0x000000388700780c */ /* 0x000fe40003f24270 */
[----:B------:R-:W-:Y:S02]  /*9220*/  FSEL R32, R72, -INF , P3 ;  /* 0xff80000048207808 */ /* 0x000fe40001800000 */
[----:B------:R-:W-:Y:S02]  /*9230*/  ISETP.GT.AND P3, PT, R2, 0x48, PT ;  /* 0x000000480200780c */ /* 0x000fe40003f64270 */
[----:B------:R-:W-:Y:S02]  /*9240*/  FMNMX.FTZ R4, R225, R4, !PT ;  /* 0x00000004e1047209 */ /* 0x000fe40007810000 */
[----:B------:R-:W-:Y:S02]  /*9250*/  ISETP.GT.AND P5, PT, R0, 0x60, PT ;  /* 0x000000600000780c */ /* 0x000fe40003fa4270 */
[----:B------:R-:W-:Y:S02]  /*9260*/  FSEL R244, R76, -INF , P3 ;  /* 0xff8000004cf47808 */ /* 0x000fe40001800000 */
[----:B-1----:R-:W-:Y:S02]  /*9270*/  FMNMX.FTZ R5, R205, R132, !PT ;  /* 0x00000084cd057209 */ /* 0x002fe40007810000 */
[----:B------:R-:W-:Y:S02]  /*9280*/  ISETP.GT.AND P3, PT, R0, 0x48, PT ;  /* 0x000000480000780c */ /* 0x000fe40003f64270 */
[----:B------:R-:W-:Y:S02]  /*9290*/  FMNMX.FTZ R5, R203, R5, !PT ;  /* 0x00000005cb057209 */ /* 0x000fe40007810000 */
[----:B------:R-:W-:Y:S02]  /*92a0*/  FSEL R231, R80, -INF , P3 ;  /* 0xff80000050e77808 */ /* 0x000fe40001800000 */
        /* <DEDUP_REMOVED lines=17> */
[----:B--2---:R-:W2:Y:S01]  /*93c0*/  LDL.LU R251, [R1] ;  /* 0x0000000001fb7983 */ /* 0x004ea20000300800 */
[----:B------:R-:W-:Y:S02]  /*93d0*/  FSEL R235, R81, -INF , P2 ;  /* 0xff80000051eb7808 */ /* 0x000fe40001000000 */
[----:B------:R-:W-:Y:S01]  /*93e0*/  ISETP.GT.AND P3, PT, R0, 0x50, PT ;  /* 0x000000500000780c */ /* 0x000fe20003f64270 */
[----:B------:R1:W-:Y:S01]  /*93f0*/  STL [R1+0xbc], R231 ;  /* 0x0000bce701007387 */ /* 0x0003e20000100800 */
[----:B------:R-:W-:Y:S02]  /*9400*/  FSEL R29, R79, -INF , P0 ;  /* 0xff8000004f1d7808 */ /* 0x000fe40000000000 */
[----:B------:R-:W-:Y:S02]  /*9410*/  FSEL R243, R84, -INF , P3 ;  /* 0xff80000054f37808 */ /* 0x000fe40001800000 */
[----:B------:R-:W-:Y:S02]  /*9420*/  ISETP.GT.AND P0, PT, R135, 0x49, PT ;  /* 0x000000498700780c */ /* 0x000fe40003f04270 */
[----:B------:R-:W-:Y:S02]  /*9430*/  MOV R47, R228 ;  /* 0x000000e4002f7202 */ /* 0x000fe40000000f00 */
[----:B------:R-:W-:Y:S02]  /*9440*/  FSEL R228, R83, -INF , P0 ;  /* 0xff80000053e47808 */ /* 0x000fe40000000000 */
[----:B------:R-:W-:Y:S02]  /*9450*/  ISETP.GT.AND P0, PT, R135, 0x51, PT ;  /* 0x000000518700780c */ /* 0x000fe40003f04270 */
[----:B------:R-:W-:Y:S02]  /*9460*/  FMNMX.FTZ R137, R235, R4, !PT ;  /* 0x00000004eb897209 */ /* 0x000fe40007810000 */
[----:B------:R-:W-:Y:S02]  /*9470*/  FSEL R237, R87, -INF , P0 ;  /* 0xff80000057ed7808 */ /* 0x000fe40000000000 */
[----:B------:R-:W-:Y:S02]  /*9480*/  FSEL R56, R66, -INF , P1 ;  /* 0xff80000042387808 */ /* 0x000fe40000800000 */
[----:B------:R-:W-:Y:S02]  /*9490*/  ISETP.GT.AND P1, PT, R135, 0x40, PT ;  /* 0x000000408700780c */ /* 0x000fe40003f24270 */
[----:B------:R-:W-:Y:S02]  /*94a0*/  ISETP.GT.AND P0, PT, R0, 0x59, PT ;  /* 0x000000590000780c */ /* 0x000fe40003f04270 */
[----:B------:R-:W-:Y:S01]  /*94b0*/  FMNMX.FTZ R137, R243, R137, !PT ;  /* 0x00000089f3897209 */ /* 0x000fe20007810000 */
[----:B-1----:R-:W3:Y:S01]  /*94c0*/  LDL.LU R231, [R1+0x8] ;  /* 0x0000080001e77983 */ /* 0x002ee20000300800 */
[----:B------:R-:W-:Y:S02]  /*94d0*/  FSEL R97, R97, -INF , P0 ;  /* 0xff80000061617808 */ /* 0x000fe40000000000 */
[----:B------:R-:W-:Y:S01]  /*94e0*/  FSEL R33, R70, -INF , P1 ;  /* 0xff80000046217808 */ /* 0x000fe20000800000 */
[----:B------:R-:W-:Y:S01]  /*94f0*/  STL [R1+0xc0], R235 ;  /* 0x0000c0eb01007387 */ /* 0x000fe20000100800 */
[----:B------:R-:W-:Y:S02]  /*9500*/  ISETP.GT.AND P1, PT, R200, 0x40, PT ;  /* 0x00000040c800780c */ /* 0x000fe40003f24270 */
[----:B------:R-:W-:Y:S01]  /*9510*/  FSEL R198, R100, -INF , P5 ;  /* 0xff80000064c67808 */ /* 0x000fe20002800000 */
[----:B------:R1:W-:Y:S01]  /*9520*/  STL [R1+0xc4], R243 ;  /* 0x0000c4f301007387 */ /* 0x0003e20000100800 */
[----:B------:R-:W-:Y:S02]  /*9530*/  FSEL R13, R74, -INF , P1 ;  /* 0xff8000004a0d7808 */ /* 0x000fe40000800000 */
[----:B------:R-:W-:Y:S02]  /*9540*/  ISETP.GT.AND P1, PT, R200, 0x48, PT ;  /* 0x00000048c800780c */ /* 0x000fe40003f24270 */
[----:B------:R-:W-:Y:S01]  /*9550*/  ISETP.GT.AND P2, PT, R0, 0x51, PT ;  /* 0x000000510000780c */ /* 0x000fe20003f44270 */
[----:B------:R-:W-:Y:S01]  /*9560*/  IMAD.MOV.U32 R197, RZ, RZ, R13 ;  /* 0x000000ffffc57224 */ /* 0x000fe200078e000d */
[----:B------:R-:W-:Y:S02]  /*9570*/  FSEL R12, R78, -INF , P1 ;  /* 0xff8000004e0c7808 */ /* 0x000fe40000800000 */
[----:B------:R-:W-:Y:S02]  /*9580*/  ISETP.GT.AND P1, PT, R135, 0x48, PT ;  /* 0x000000488700780c */ /* 0x000fe40003f24270 */
[----:B------:R-:W-:Y:S01]  /*9590*/  FSEL R28, R85, -INF , P2 ;  /* 0xff800000551c7808 */ /* 0x000fe20001000000 */
[----:B------:R-:W-:Y:S01]  /*95a0*/  IMAD.MOV.U32 R199, RZ, RZ, R12 ;  /* 0x000000ffffc77224 */ /* 0x000fe200078e000c */
[----:B------:R-:W-:Y:S02]  /*95b0*/  FSEL R27, R82, -INF , P1 ;  /* 0xff800000521b7808 */ /* 0x000fe40000800000 */
[----:B------:R-:W-:Y:S02]  /*95c0*/  ISETP.GT.AND P1, PT, R135, 0x50, PT ;  /* 0x000000508700780c */ /* 0x000fe40003f24270 */
[----:B------:R-:W-:Y:S02]  /*95d0*/  FMNMX.FTZ R137, R28, R137, !PT ;  /* 0x000000891c897209 */ /* 0x000fe40007810000 */
[----:B------:R-:W-:Y:S02]  /*95e0*/  FSEL R245, R86, -INF , P1 ;  /* 0xff80000056f57808 */ /* 0x000fe40000800000 */
[----:B------:R-:W-:Y:S02]  /*95f0*/  ISETP.GT.AND P1, PT, R0, 0x58, PT ;  /* 0x000000580000780c */ /* 0x000fe40003f24270 */
[----:B------:R-:W-:Y:S01]  /*9600*/  FMNMX.FTZ R4, R206, R133, !PT ;  /* 0x00000085ce047209 */ /* 0x000fe20007810000 */
[----:B-1----:R-:W4:Y:S01]  /*9610*/  LDL.LU R243, [R1+0xc] ;  /* 0x00000c0001f37983 */ /* 0x002f220000300800 */
[----:B------:R-:W-:Y:S02]  /*9620*/  FSEL R52, R96, -INF , P1 ;  /* 0xff80000060347808 */ /* 0x000fe40000800000 */
[----:B------:R-:W-:Y:S01]  /*9630*/  ISETP.GT.AND P3, PT, R0, 0x61, PT ;  /* 0x000000610000780c */ /* 0x000fe20003f64270 */
[----:B------:R-:W-:Y:S01]  /*9640*/  STL [R1+0xc8], R97 ;  /* 0x0000c86101007387 */ /* 0x000fe20000100800 */
[----:B------:R-:W-:Y:S02]  /*9650*/  FMNMX.FTZ R137, R52, R137, !PT ;  /* 0x0000008934897209 */ /* 0x000fe40007810000 */
[C---:B------:R-:W-:Y:S01]  /*9660*/  ISETP.GT.AND P2, PT, R0.reuse, 0x68, PT ;  /* 0x000000680000780c */ /* 0x040fe20003f44270 */
[----:B------:R1:W-:Y:S01]  /*9670*/  STL [R1+0xcc], R198 ;  /* 0x0000ccc601007387 */ /* 0x0003e20000100800 */
[----:B------:R-:W-:Y:S02]  /*9680*/  FMNMX.FTZ R137, R97, R137, !PT ;  /* 0x0000008961897209 */ /* 0x000fe40007810000 */
[----:B------:R-:W-:Y:S01]  /*9690*/  ISETP.GT.AND P1, PT, R0, 0x69, PT ;  /* 0x000000690000780c */ /* 0x000fe20003f24270 */
[----:B------:R-:W4:Y:S01]  /*96a0*/  LDL.64 R8, [R1+0x38] ;  /* 0x0000380001087983 */ /* 0x000f220000100a00 */
[----:B------:R-:W-:Y:S02]  /*96b0*/  FMNMX.FTZ R137, R198, R137, !PT ;  /* 0x00000089c6897209 */ /* 0x000fe40007810000 */
[----:B------:R-:W-:Y:S02]  /*96c0*/  FMNMX.FTZ R0, R252, R5, !PT ;  /* 0x00000005fc007209 */ /* 0x000fe40007810000 */
[----:B------:R-:W-:Y:S01]  /*96d0*/  FMNMX.FTZ R4, R207, R4, !PT ;  /* 0x00000004cf047209 */ /* 0x000fe20007810000 */
[----:B------:R-:W4:Y:S01]  /*96e0*/  LDL R10, [R1+0x34] ;  /* 0x00003400010a7983 */ /* 0x000f220000100800 */
[----:B------:R-:W-:Y:S02]  /*96f0*/  FMNMX.FTZ R0, R54, R0, !PT ;  /* 0x0000000036007209 */ /* 0x000fe40007810000 */
[----:B------:R-:W-:Y:S02]  /*9700*/  FMNMX.FTZ R4, R138, R4, !PT ;  /* 0x000000048a047209 */ /* 0x000fe40007810000 */
[----:B------:R-:W-:Y:S02]  /*9710*/  FMNMX.FTZ R0, R55, R0, !PT ;  /* 0x0000000037007209 */ /* 0x000fe40007810000 */
[----:B------:R-:W-:Y:S02]  /*9720*/  FSEL R196, R101, -INF , P3 ;  /* 0xff80000065c47808 */ /* 0x000fe40001800000 */
[----:B------:R-:W-:Y:S02]  /*9730*/  FMNMX.FTZ R0, R56, R0, !PT ;  /* 0x0000000038007209 */ /* 0x000fe40007810000 */
[----:B------:R-:W-:Y:S02]  /*9740*/  FMNMX.FTZ R4, R139, R4, !PT ;  /* 0x000000048b047209 */ /* 0x000fe40007810000 */
[----:B------:R-:W-:Y:S01]  /*9750*/  FSEL R190, R112, -INF , P2 ;  /* 0xff80000070be7808 */ /* 0x000fe20001000000 */
[----:B-1----:R-:W4:Y:S01]  /*9760*/  LDL.LU R198, [R1+0x4] ;  /* 0x0000040001c67983 */ /* 0x002f220000300800 */
[----:B------:R-:W-:Y:S02]  /*9770*/  FMNMX.FTZ R137, R196, R137, !PT ;  /* 0x00000089c4897209 */ /* 0x000fe40007810000 */
[----:B------:R-:W-:Y:S01]  /*9780*/  FMNMX.FTZ R5, R209, R134, !PT ;  /* 0x00000086d1057209 */ /* 0x000fe20007810000 */
[----:B------:R-:W4:Y:S01]  /*9790*/  LDL.LU R97, [R1+0x10] ;  /* 0x0000100001617983 */ /* 0x000f220000300800 */
[----:B------:R-:W-:Y:S02]  /*97a0*/  FMNMX.FTZ R0, R24, R0, !PT ;  /* 0x0000000018007209 */ /* 0x000fe40007810000 */
[----:B------:R-:W-:Y:S01]  /*97b0*/  FMNMX.FTZ R4, R214, R4, !PT ;  /* 0x00000004d6047209 */ /* 0x000fe20007810000 */
[----:B------:R-:W4:Y:S01]  /*97c0*/  LDL.LU R242, [R1+0x14] ;  /* 0x0000140001f27983 */ /* 0x000f220000300800 */
[----:B------:R-:W-:Y:S02]  /*97d0*/  FSEL R96, R113, -INF , P1 ;  /* 0xff80000071607808 */ /* 0x000fe40000800000 */
        /* <DEDUP_REMOVED lines=15> */
[----:B------:R-:W-:Y:S02]  /*98d0*/  MOV R50, R224 ;  /* 0x000000e000327202 */ /* 0x000fe40000000f00 */
[----:B------:R-:W-:Y:S02]  /*98e0*/  FMNMX.FTZ R4, R220, R4, !PT ;  /* 0x00000004dc047209 */ /* 0x000fe40007810000 */
[----:B------:R-:W-:Y:S02]  /*98f0*/  ISETP.GT.AND P0, PT, R135, 0x58, PT ;  /* 0x000000588700780c */ /* 0x000fe40003f04270 */
[----:B------:R-:W-:Y:S02]  /*9900*/  FMNMX.FTZ R4, R50, R4, !PT ;  /* 0x0000000432047209 */ /* 0x000fe40007810000 */
[----:B------:R-:W-:Y:S02]  /*9910*/  FSEL R238, R98, -INF , P0 ;  /* 0xff80000062ee7808 */ /* 0x000fe40000000000 */
[----:B------:R-:W-:Y:S02]  /*9920*/  FMNMX.FTZ R4, R51, R4, !PT ;  /* 0x0000000433047209 */ /* 0x000fe40007810000 */
[----:B-1----:R-:W-:Y:S02]  /*9930*/  FMNMX.FTZ R137, R137, R7, !PT ;  /* 0x0000000789897209 */ /* 0x002fe40007810000 */
[----:B------:R-:W-:Y:S02]  /*9940*/  FMNMX.FTZ R4, R57, R4, !PT ;  /* 0x0000000439047209 */ /* 0x000fe40007810000 */
[C---:B------:R-:W-:Y:S02]  /*9950*/  ISETP.GT.AND P5, PT, R135.reuse, 0x59, PT ;  /* 0x000000598700780c */ /* 0x040fe40003fa4270 */
[C---:B------:R-:W-:Y:S02]  /*9960*/  ISETP.GT.AND P3, PT, R135.reuse, 0x60, PT ;  /* 0x000000608700780c */ /* 0x040fe40003f64270 */
[C---:B------:R-:W-:Y:S02]  /*9970*/  ISETP.GT.AND P2, PT, R135.reuse, 0x61, PT ;  /* 0x000000618700780c */ /* 0x040fe40003f44270 */
[C---:B------:R-:W-:Y:S02]  /*9980*/  ISETP.GT.AND P1, PT, R135.reuse, 0x68, PT ;  /* 0x000000688700780c */ /* 0x040fe40003f24270 */
[----:B------:R-:W-:Y:S02]  /*9990*/  ISETP.GT.AND P0, PT, R135, 0x69, PT ;  /* 0x000000698700780c */ /* 0x000fe40003f04270 */
[----:B------:R-:W-:Y:S02]  /*99a0*/  FSEL R98, R99, -INF , P5 ;  /* 0xff80000063627808 */ /* 0x000fe40002800000 */
[----:B------:R-:W-:Y:S02]  /*99b0*/  FSEL R20, R103, -INF , P2 ;  /* 0xff80000067147808 */ /* 0x000fe40001000000 */
[----:B------:R-:W-:Y:S02]  /*99c0*/  FSEL R40, R102, -INF , P3 ;  /* 0xff80000066287808 */ /* 0x000fe40001800000 */
[----:B------:R-:W-:Y:S02]  /*99d0*/  ISETP.GT.AND P3, PT, R2, 0x50, PT ;  /* 0x000000500200780c */ /* 0x000fe40003f64270 */
[----:B------:R-:W-:Y:S02]  /*99e0*/  FSEL R239, R114, -INF , P1 ;  /* 0xff80000072ef7808 */ /* 0x000fe40000800000 */
[----:B------:R-:W-:Y:S02]  /*99f0*/  MOV R114, R20 ;  /* 0x0000001400727202 */ /* 0x000fe40000000f00 */
[----:B------:R-:W-:Y:S01]  /*9a00*/  FSEL R99, R88, -INF , P3 ;  /* 0xff80000058637808 */ /* 0x000fe20001800000 */
[----:B------:R-:W-:Y:S01]  /*9a10*/  IMAD.MOV.U32 R88, RZ, RZ, R34 ;  /* 0x000000ffff587224 */ /* 0x000fe200078e0022 */
[----:B------:R-:W-:Y:S02]  /*9a20*/  ISETP.GT.AND P3, PT, R2, 0x60, PT ;  /* 0x000000600200780c */ /* 0x000fe40003f64270 */
[----:B------:R-:W-:Y:S02]  /*9a30*/  FSEL R235, R115, -INF , P0 ;  /* 0xff80000073eb7808 */ /* 0x000fe40000000000 */
[----:B------:R-:W-:Y:S02]  /*9a40*/  FSEL R188, R104, -INF , P3 ;  /* 0xff80000068bc7808 */ /* 0x000fe40001800000 */
[C---:B------:R-:W-:Y:S02]  /*9a50*/  ISETP.GT.AND P0, PT, R200.reuse, 0x51, PT ;  /* 0x00000051c800780c */ /* 0x040fe40003f04270 */
[----:B------:R-:W-:Y:S02]  /*9a60*/  ISETP.GT.AND P1, PT, R200, 0x50, PT ;  /* 0x00000050c800780c */ /* 0x000fe40003f24270 */
[----:B------:R-:W-:Y:S02]  /*9a70*/  FSEL R240, R91, -INF , P0 ;  /* 0xff8000005bf07808 */ /* 0x000fe40000000000 */
[----:B------:R-:W-:Y:S02]  /*9a80*/  FSEL R45, R90, -INF , P1 ;  /* 0xff8000005a2d7808 */ /* 0x000fe40000800000 */
[C---:B------:R-:W-:Y:S02]  /*9a90*/  ISETP.GT.AND P2, PT, R2.reuse, 0x51, PT ;  /* 0x000000510200780c */ /* 0x040fe40003f44270 */
        /* <DEDUP_REMOVED lines=8> */
[----:B------:R-:W-:Y:S02]  /*9b20*/  ISETP.GT.AND P2, PT, R200, 0x58, PT ;  /* 0x00000058c800780c */ /* 0x000fe40003f44270 */
[----:B------:R-:W-:Y:S01]  /*9b30*/  FSEL R191, R93, -INF , P5 ;  /* 0xff8000005dbf7808 */ /* 0x000fe20002800000 */
[----:B------:R-:W-:Y:S01]  /*9b40*/  IMAD.MOV.U32 R93, RZ, RZ, R24 ;  /* 0x000000ffff5d7224 */ /* 0x000fe200078e0018 */
[----:B------:R-:W-:Y:S01]  /*9b50*/  FSEL R227, R94, -INF , P2 ;  /* 0xff8000005ee37808 */ /* 0x000fe20001000000 */
[----:B------:R-:W-:Y:S01]  /*9b60*/  IMAD.MOV.U32 R94, RZ, RZ, R52 ;  /* 0x000000ffff5e7224 */ /* 0x000fe200078e0034 */
        /* <DEDUP_REMOVED lines=8> */
[----:B------:R-:W-:Y:S01]  /*9bf0*/  FSEL R222, R107, -INF , P0 ;  /* 0xff8000006bde7808 */ /* 0x000fe20000000000 */
[----:B------:R-:W-:Y:S01]  /*9c00*/  IMAD.MOV.U32 R107, RZ, RZ, R40 ;  /* 0x000000ffff6b7224 */ /* 0x000fe200078e0028 */
[----:B------:R-:W-:Y:S01]  /*9c10*/  ISETP.GT.AND P0, PT, R200, 0x69, PT ;  /* 0x00000069c800780c */ /* 0x000fe20003f04270 */
[----:B------:R-:W-:Y:S01]  /*9c20*/  IMAD.MOV.U32 R200, RZ, RZ, R45 ;  /* 0x000000ffffc87224 */ /* 0x000fe200078e002d */
[----:B------:R-:W-:Y:S01]  /*9c30*/  FSEL R189, R110, -INF , P1 ;  /* 0xff8000006ebd7808 */ /* 0x000fe20000800000 */
[----:B------:R-:W-:Y:S01]  /*9c40*/  IMAD.MOV.U32 R110, RZ, RZ, R36 ;  /* 0x000000ffff6e7224 */ /* 0x000fe200078e0024 */
[----:B------:R-:W-:Y:S02]  /*9c50*/  FSEL R71, R111, -INF , P0 ;  /* 0xff8000006f477808 */ /* 0x000fe40000000000 */
[C---:B------:R-:W-:Y:S02]  /*9c60*/  ISETP.GT.AND P5, PT, R204.reuse, R247, PT ;  /* 0x000000f7cc00720c */ /* 0x040fe40003fa4270 */
[----:B------:R-:W-:Y:S02]  /*9c70*/  IADD3 R247, R204, -0x1, RZ ;  /* 0xffffffffccf77810 */ /* 0x000fe40007ffe0ff */
[----:B------:R-:W-:Y:S09]  /*9c80*/  MOV R89, R43 ;  /* 0x0000002b00597202 */ /* 0x000ff20000000f00 */
[----:B------:R-:W-:Y:S05]  /*9c90*/  @P5 SHF.R.S32.HI R7, RZ, 0x1f, R247 ;  /* 0x0000001fff075819 */ /* 0x000fea00000114f7 */
[----:B------:R-:W-:Y:S04]  /*9ca0*/  @P5 IMAD R7, R7, c[0x0][0x1e0], RZ ;  /* 0x0000780007075a24 */ /* 0x000fe800078e02ff */
[----:B------:R-:W-:Y:S01]  /*9cb0*/  @P5 IMAD R7, R247, c[0x0][0x1e4], R7 ;  /* 0x00007900f7075a24 */ /* 0x000fe200078e0207 */
[----:B---3--:R-:W-:Y:S04]  /*9cc0*/  FMNMX.FTZ R0, R231, R0, !PT ;  /* 0x00000000e7007209 */ /* 0x008fe80007810000 */
[----:B------:R-:W-:Y:S04]  /*9cd0*/  FMNMX.FTZ R0, R27, R0, !PT ;  /* 0x000000001b007209 */ /* 0x000fe80007810000 */
[----:B------:R-:W-:Y:S04]  /*9ce0*/  FMNMX.FTZ R0, R228, R0, !PT ;  /* 0x00000000e4007209 */ /* 0x000fe80007810000 */
[----:B------:R-:W-:Y:S04]  /*9cf0*/  FMNMX.FTZ R0, R245, R0, !PT ;  /* 0x00000000f5007209 */ /* 0x000fe80007810000 */
[----:B------:R-:W-:Y:S02]  /*9d00*/  FMNMX.FTZ R136, R237, R0, !PT ;  /* 0x00000000ed887209 */ /* 0x000fe40007810000 */
[----:B------:R-:W-:Y:S02]  /*9d10*/  FMNMX.FTZ R0, R48, R5, !PT ;  /* 0x0000000530007209 */ /* 0x000fe40007810000 */
[----:B------:R-:W1:Y:S01]  /*9d20*/  SHFL.BFLY PT, R5, R137, 0x1, 0x1f ;  /* 0x0c201f0089057f89 */ /* 0x000e6200000e0000 */
        /* <DEDUP_REMOVED lines=8> */
[----:B------:R-:W-:Y:S02]  /*9db0*/  FMNMX.FTZ R136, R239, R136, !PT ;  /* 0x00000088ef887209 */ /* 0x000fe40007810000 */
[----:B------:R-:W-:Y:S02]  /*9dc0*/  FMNMX.FTZ R135, R241, R0, !PT ;  /* 0x00000000f1877209 */ /* 0x000fe40007810000 */
[----:B------:R-:W-:Y:S02]  /*9dd0*/  FMNMX.FTZ R0, R25, R4, !PT ;  /* 0x0000000419007209 */ /* 0x000fe40007810000 */
[----:B------:R-:W-:Y:S02]  /*9de0*/  FMNMX.FTZ R136, R235, R136, !PT ;  /* 0x00000088eb887209 */ /* 0x000fe40007810000 */
[----:B------:R-:W-:Y:S02]  /*9df0*/  FMNMX.FTZ R0, R30, R0, !PT ;  /* 0x000000001e007209 */ /* 0x000fe40007810000 */
[----:B-1----:R-:W-:Y:S01]  /*9e00*/  FMNMX.FTZ R137, R137, R5, !PT ;  /* 0x0000000589897209 */ /* 0x002fe20007810000 */
[----:B------:R-:W1:Y:S01]  /*9e10*/  SHFL.BFLY PT, R4, R136, 0x2, 0x1f ;  /* 0x0c401f0088047f89 */ /* 0x000e6200000e0000 */
[----:B------:R-:W-:Y:S02]  /*9e20*/  FMNMX.FTZ R0, R31, R0, !PT ;  /* 0x000000001f007209 */ /* 0x000fe40007810000 */
[C---:B------:R-:W-:Y:S01]  /*9e30*/  FSETP.NEU.FTZ.AND P3, PT, R137.reuse, -INF , PT ;  /* 0xff8000008900780b */ /* 0x040fe20003f7d000 */
[----:B------:R-:W-:Y:S01]  /*9e40*/  FMUL.FTZ R85, R137, c[0x0][0x2d0] ;  /* 0x0000b40089557a20 */ /* 0x000fe20000410000 */
[----:B------:R-:W-:Y:S02]  /*9e50*/  FMNMX.FTZ R135, R32, R135, !PT ;  /* 0x0000008720877209 */ /* 0x000fe40007810000 */
[----:B----4-:R-:W-:Y:S02]  /*9e60*/  @P5 MOV R9, c[0x0][0x1e0] ;  /* 0x0000780000095a02 */ /* 0x010fe40000000f00 */
[----:B------:R-:W-:Y:S02]  /*9e70*/  FSEL R85, R85, RZ, P3 ;  /* 0x000000ff55557208 */ /* 0x000fe40001800000 */
[----:B------:R-:W-:Y:S03]  /*9e80*/  FMNMX.FTZ R135, R243, R135, !PT ;  /* 0x00000087f3877209 */ /* 0x000fe60007810000 */
[--C-:B------:R-:W-:Y:S01]  /*9e90*/  FFMA.FTZ R89, R89, c[0x0][0x2d0], -R85.reuse ;  /* 0x0000b40059597a23 */ /* 0x100fe20000010855 */
[----:B------:R-:W-:Y:S01]  /*9ea0*/  FMNMX.FTZ R135, R244, R135, !PT ;  /* 0x00000087f4877209 */ /* 0x000fe20007810000 */
[--C-:B------:R-:W-:Y:S01]  /*9eb0*/  FFMA.FTZ R94, R94, c[0x0][0x2d0], -R85.reuse ;  /* 0x0000b4005e5e7a23 */ /* 0x100fe20000010855 */
        /* <DEDUP_REMOVED lines=13> */
[----:B-1----:R-:W-:Y:S01]  /*9f90*/  FMNMX.FTZ R136, R136, R4, !PT ;  /* 0x0000000488887209 */ /* 0x002fe20007810000 */
[----:B------:R-:W-:Y:S01]  /*9fa0*/  IMAD.MOV.U32 R201, RZ, RZ, R28 ;  /* 0x000000ffffc97224 */ /* 0x000fe200078e001c */
[----:B------:R-:W-:Y:S01]  /*9fb0*/  FMNMX.FTZ R2, R240, R2, !PT ;  /* 0x00000002f0027209 */ /* 0x000fe20007810000 */
[----:B------:R1:W-:Y:S01]  /*9fc0*/  MUFU.EX2 R100, R0 ;  /* 0x0000000000647308 */ /* 0x0003e20000000800 */
[----:B------:R-:W-:Y:S01]  /*9fd0*/  FMNMX.FTZ R135, R188, R135, !PT ;  /* 0x00000087bc877209 */ /* 0x000fe20007810000 */
[----:B------:R-:W2:Y:S03]  /*9fe0*/  SHFL.BFLY PT, R5, R136, 0x1, 0x1f ;  /* 0x0c201f0088057f89 */ /* 0x000ea600000e0000 */
[----:B------:R-:W-:Y:S04]  /*9ff0*/  FMNMX.FTZ R135, R105, R135, !PT ;  /* 0x0000008769877209 */ /* 0x000fe80007810000 */
[----:B------:R-:W-:Y:S04]  /*a000*/  FMNMX.FTZ R135, R103, R135, !PT ;  /* 0x0000008767877209 */ /* 0x000fe80007810000 */
[----:B------:R-:W-:Y:S05]  /*a010*/  FMNMX.FTZ R135, R91, R135, !PT ;  /* 0x000000875b877209 */ /* 0x000fea0007810000 */
[----:B------:R-:W3:Y:S01]  /*a020*/  SHFL.BFLY PT, R4, R135, 0x2, 0x1f ;  /* 0x0c401f0087047f89 */ /* 0x000ee200000e0000 */
[----:B-1----:R-:W-:Y:S01]  /*a030*/  FMNMX.FTZ R0, R227, R2, !PT ;  /* 0x00000002e3007209 */ /* 0x002fe20007810000 */
[--C-:B------:R-:W-:Y:S01]  /*a040*/  FFMA.FTZ R2, R202, c[0x0][0x2d0], -R85.reuse ;  /* 0x0000b400ca027a23 */ /* 0x100fe20000010855 */
[----:B--2---:R-:W-:Y:S01]  /*a050*/  FMNMX.FTZ R136, R136, R5, !PT ;  /* 0x0000000588887209 */ /* 0x004fe20007810000 */
[----:B------:R-:W-:Y:S01]  /*a060*/  IMAD.MOV.U32 R202, RZ, RZ, R30 ;  /* 0x000000ffffca7224 */ /* 0x000fe200078e001e */
[----:B------:R-:W-:Y:S01]  /*a070*/  FMNMX.FTZ R0, R226, R0, !PT ;  /* 0x00000000e2007209 */ /* 0x000fe20007810000 */
[----:B------:R-:W1:Y:S01]  /*a080*/  MUFU.EX2 R223, R2 ;  /* 0x0000000200df7308 */ /* 0x000e620000000800 */
[C---:B------:R-:W-:Y:S01]  /*a090*/  FSETP.NEU.FTZ.AND P2, PT, R136.reuse, -INF , PT ;  /* 0xff8000008800780b */ /* 0x040fe20003f5d000 */
[----:B------:R-:W-:Y:S01]  /*a0a0*/  FMUL.FTZ R84, R136, c[0x0][0x2d0] ;  /* 0x0000b40088547a20 */ /* 0x000fe20000410000 */
[----:B------:R-:W-:Y:S04]  /*a0b0*/  FMNMX.FTZ R0, R224, R0, !PT ;  /* 0x00000000e0007209 */ /* 0x000fe80007810000 */
[----:B------:R-:W-:Y:S02]  /*a0c0*/  FSEL R84, R84, RZ, P2 ;  /* 0x000000ff54547208 */ /* 0x000fe40001000000 */
[----:B------:R-:W-:Y:S03]  /*a0d0*/  FMNMX.FTZ R0, R222, R0, !PT ;  /* 0x00000000de007209 */ /* 0x000fe60007810000 */
[--C-:B------:R-:W-:Y:S01]  /*a0e0*/  FFMA.FTZ R6, R19, c[0x0][0x2d0], -R84.reuse ;  /* 0x0000b40013067a23 */ /* 0x100fe20000010854 */
[----:B---3--:R-:W-:Y:S01]  /*a0f0*/  FMNMX.FTZ R135, R135, R4, !PT ;  /* 0x0000000487877209 */ /* 0x008fe20007810000 */
[--C-:B------:R-:W-:Y:S01]  /*a100*/  FFMA.FTZ R4, R205, c[0x0][0x2d0], -R84.reuse ;  /* 0x0000b400cd047a23 */ /* 0x100fe20000010854 */
[----:B------:R-:W-:Y:S01]  /*a110*/  FMNMX.FTZ R0, R189, R0, !PT ;  /* 0x00000000bd007209 */ /* 0x000fe20007810000 */
[----:B------:R2:W-:Y:S01]  /*a120*/  MUFU.EX2 R87, R6 ;  /* 0x0000000600577308 */ /* 0x0005e20000000800 */
[--C-:B------:R-:W-:Y:S01]  /*a130*/  FFMA.FTZ R88, R88, c[0x0][0x2d0], -R84.reuse ;  /* 0x0000b40058587a23 */ /* 0x100fe20000010854 */
[----:B------:R-:W3:Y:S01]  /*a140*/  SHFL.BFLY PT, R5, R135, 0x1, 0x1f ;  /* 0x0c201f0087057f89 */ /* 0x000ee200000e0000 */
[--C-:B------:R-:W-:Y:S01]  /*a150*/  FFMA.FTZ R98, R98, c[0x0][0x2d0], -R84.reuse ;  /* 0x0000b40062627a23 */ /* 0x100fe20000010854 */
[----:B------:R-:W-:Y:S01]  /*a160*/  FMNMX.FTZ R0, R71, R0, !PT ;  /* 0x0000000047007209 */ /* 0x000fe20007810000 */
[----:B------:R-:W-:Y:S02]  /*a170*/  FFMA.FTZ R114, R114, c[0x0][0x2d0], -R84 ;  /* 0x0000b40072727a23 */ /* 0x000fe40000010854 */
[----:B------:R-:W-:Y:S01]  /*a180*/  IMAD.MOV.U32 R205, RZ, RZ, R32 ;  /* 0x000000ffffcd7224 */ /* 0x000fe200078e0020 */
[----:B-1----:R-:W-:Y:S01]  /*a190*/  F2FP.PACK_AB R72, R223, R100 ;  /* 0x00000064df48723e */ /* 0x002fe200000000ff */
[--C-:B------:R-:W-:Y:S01]  /*a1a0*/  FFMA.FTZ R2, R16, c[0x0][0x2d0], -R85.reuse ;  /* 0x0000b40010027a23 */ /* 0x100fe20000010855 */
[----:B------:R1:W-:Y:S10]  /*a1b0*/  MUFU.EX2 R90, R4 ;  /* 0x00000004005a7308 */ /* 0x0003f40000000800 */
[----:B------:R4:W-:Y:S01]  /*a1c0*/  MUFU.EX2 R13, R2 ;  /* 0x00000002000d7308 */ /* 0x0009e20000000800 */
[----:B--2---:R-:W-:Y:S01]  /*a1d0*/  @P5 IMAD.MOV.U32 R6, RZ, RZ, R8 ;  /* 0x000000ffff065224 */ /* 0x004fe200078e0008 */
[----:B---3--:R-:W-:Y:S04]  /*a1e0*/  FMNMX.FTZ R135, R135, R5, !PT ;  /* 0x0000000587877209 */ /* 0x008fe80007810000 */
[C---:B------:R-:W-:Y:S01]  /*a1f0*/  FSETP.NEU.FTZ.AND P1, PT, R135.reuse, -INF , PT ;  /* 0xff8000008700780b */ /* 0x040fe20003f3d000 */
[----:B------:R-:W-:Y:S02]  /*a200*/  FMUL.FTZ R86, R135, c[0x0][0x2d0] ;  /* 0x0000b40087567a20 */ /* 0x000fe40000410000 */
[----:B-1----:R-:W-:Y:S03]  /*a210*/  FFMA.FTZ R4, R203, c[0x0][0x2d0], -R84 ;  /* 0x0000b400cb047a23 */ /* 0x002fe60000010854 */
[----:B------:R-:W-:Y:S01]  /*a220*/  FSEL R86, R86, RZ, P1 ;  /* 0x000000ff56567208 */ /* 0x000fe20000800000 */
[----:B------:R1:W2:Y:S04]  /*a230*/  MUFU.EX2 R115, R4 ;  /* 0x0000000400737308 */ /* 0x0002a80000000800 */
[--C-:B------:R-:W-:Y:S02]  /*a240*/  FFMA.FTZ R99, R99, c[0x0][0x2d0], -R86.reuse ;  /* 0x0000b40063637a23 */ /* 0x100fe40000010856 */
[--C-:B------:R-:W-:Y:S02]  /*a250*/  FFMA.FTZ R101, R101, c[0x0][0x2d0], -R86.reuse ;  /* 0x0000b40065657a23 */ /* 0x100fe40000010856 */
[----:B----4-:R-:W-:Y:S02]  /*a260*/  FFMA.FTZ R2, R17, c[0x0][0x2d0], -R85 ;  /* 0x0000b40011027a23 */ /* 0x010fe40000010855 */
[----:B------:R-:W-:Y:S02]  /*a270*/  FFMA.FTZ R102, R102, c[0x0][0x2d0], -R86 ;  /* 0x0000b40066667a23 */ /* 0x000fe40000010856 */
[----:B------:R3:W4:Y:S01]  /*a280*/  MUFU.EX2 R12, R2 ;  /* 0x00000002000c7308 */ /* 0x0007220000000800 */
[----:B-1----:R-:W-:Y:S01]  /*a290*/  FFMA.FTZ R4, R18, c[0x0][0x2d0], -R84 ;  /* 0x0000b40012047a23 */ /* 0x002fe20000010854 */
[----:B--2---:R-:W-:Y:S08]  /*a2a0*/  F2FP.PACK_AB R73, R115, R90 ;  /* 0x0000005a7349723e */ /* 0x004ff000000000ff */
[----:B------:R1:W-:Y:S01]  /*a2b0*/  MUFU.EX2 R16, R4 ;  /* 0x0000000400107308 */ /* 0x0003e20000000800 */
[----:B---3--:R-:W2:Y:S01]  /*a2c0*/  SHFL.BFLY PT, R2, R0, 0x2, 0x1f ;  /* 0x0c401f0000027f89 */ /* 0x008ea200000e0000 */
[----:B-1----:R-:W-:Y:S05]  /*a2d0*/  @P5 IMAD.WIDE.U32 R4, R247, c[0x0][0x1e0], RZ ;  /* 0x00007800f7045a25 */ /* 0x002fea00078e00ff */
[----:B------:R-:W-:Y:S01]  /*a2e0*/  @P5 IADD3 R5, R5, R7, RZ ;  /* 0x0000000705055210 */ /* 0x000fe20007ffe0ff */
[----:B------:R-:W-:Y:S01]  /*a2f0*/  @P5 IMAD.MOV.U32 R7, RZ, RZ, R10 ;  /* 0x000000ffff075224 */ /* 0x000fe200078e000a */
[----:B--2---:R-:W-:Y:S01]  /*a300*/  FMNMX.FTZ R0, R0, R2, !PT ;  /* 0x0000000200007209 */ /* 0x004fe20007810000 */
[----:B------:R-:W-:Y:S02]  /*a310*/  @P5 IMAD.MOV.U32 R10, RZ, RZ, 0x5 ;  /* 0x00000005ff0a5424 */ /* 0x000fe400078e00ff */
[----:B------:R-:W-:Y:S02]  /*a320*/  @P5 IMAD.WIDE.U32 R6, R4, 0x70, R6 ;  /* 0x0000007004065825 */ /* 0x000fe400078e0006 */
[----:B------:R-:W1:Y:S02]  /*a330*/  SHFL.BFLY PT, R2, R0, 0x1, 0x1f ;  /* 0x0c201f0000027f89 */ /* 0x000e6400000e0000 */
[----:B------:R-:W-:Y:S01]  /*a340*/  @P5 IMAD R4, R5, 0x70, RZ ;  /* 0x0000007005045824 */ /* 0x000fe200078e02ff */
[----:B------:R-:W-:Y:S01]  /*a350*/  @P5 LEA R8, P0, R6, c[0x0][0x1c8], 0x1 ;  /* 0x0000720006085a11 */ /* 0x000fe200078008ff */
[----:B------:R-:W-:Y:S02]  /*a360*/  FFMA.FTZ R5, R206, c[0x0][0x2d0], -R86 ;  /* 0x0000b400ce057a23 */ /* 0x000fe40000010856 */
[----:B------:R-:W-:Y:S02]  /*a370*/  IMAD.MOV.U32 R206, RZ, RZ, R55 ;  /* 0x000000ffffce7224 */ /* 0x000fe400078e0037 */
[----:B------:R2:W-:Y:S01]  /*a380*/  MUFU.EX2 R112, R5 ;  /* 0x0000000500707308 */ /* 0x0005e20000000800 */
[----:B------:R-:W-:Y:S01]  /*a390*/  @P5 IMAD.IADD R7, R7, 0x1, R4 ;  /* 0x0000000107075824 */ /* 0x000fe200078e0204 */
[----:B------:R-:W-:Y:S01]  /*a3a0*/  @P5 SHF.L.U64.HI R4, R9, R10, c[0x0][0x1e4] ;  /* 0x0000790009045619 */ /* 0x000fe2000001020a */
[----:B------:R-:W-:Y:S02]  /*a3b0*/  FFMA.FTZ R10, R207, c[0x0][0x2d0], -R86 ;  /* 0x0000b400cf0a7a23 */ /* 0x000fe40000010856 */
[----:B----4-:R-:W-:Y:S05]  /*a3c0*/  IMAD.MOV.U32 R207, RZ, RZ, R12 ;  /* 0x000000ffffcf7224 */ /* 0x010fea00078e000c */
[----:B------:R3:W4:Y:S01]  /*a3d0*/  MUFU.EX2 R113, R10 ;  /* 0x0000000a00717308 */ /* 0x0007220000000800 */
[----:B-1----:R-:W-:Y:S01]  /*a3e0*/  FMNMX.FTZ R70, R0, R2, !PT ;  /* 0x0000000200467209 */ /* 0x002fe20007810000 */
[----:B------:R-:W-:Y:S01]  /*a3f0*/  FFMA.FTZ R0, R138, c[0x0][0x2d0], -R86 ;  /* 0x0000b4008a007a23 */ /* 0x000fe20000010856 */
[----:B------:R-:W-:Y:S07]  /*a400*/  MOV R138, R13 ;  /* 0x0000000d008a7202 */ /* 0x000fee0000000f00 */
[----:B------:R1:W-:Y:S01]  /*a410*/  MUFU.EX2 R106, R0 ;  /* 0x00000000006a7308 */ /* 0x0003e20000000800 */
[----:B------:R-:W-:Y:S01]  /*a420*/  FMUL.FTZ R92, R70, c[0x0][0x2d0] ;  /* 0x0000b400465c7a20 */ /* 0x000fe20000410000 */
[----:B------:R-:W-:Y:S02]  /*a430*/  F2FP.PACK_AB R74, R207, R138 ;  /* 0x0000008acf4a723e */ /* 0x000fe400000000ff */
[----:B--2---:R-:W-:Y:S02]  /*a440*/  @P5 SHF.L.U32 R5, R9, 0x5, RZ ;  /* 0x0000000509055819 */ /* 0x004fe400000006ff */
[----:B------:R-:W-:Y:S02]  /*a450*/  @P5 LEA.HI.X R9, R6, c[0x0][0x1cc], R7, 0x1, P0 ;  /* 0x0000730006095a11 */ /* 0x000fe400000f0c07 */
[-C--:B------:R-:W-:Y:S03]  /*a460*/  @P5 IADD3 R6, P0, R8, R5.reuse, RZ ;  /* 0x0000000508065210 */ /* 0x080fe60007f1e0ff */
[----:B------:R2:W-:Y:S02]  /*a470*/  @P5 LDGSTS.E.BYPASS.LTC128B.128 [R246+0x3900], [R8.64], !P6 ;  /* 0x0390000008f65fae */ /* 0x0005e4000f101d48 */
[----:B------:R-:W-:Y:S01]  /*a480*/  @P5 IMAD.X R7, R4, 0x1, R9, P0 ;  /* 0x0000000104075824 */ /* 0x000fe200000e0609 */
[-C--:B---3--:R-:W-:Y:S02]  /*a490*/  @P5 IADD3 R10, P0, R6, R5.reuse, RZ ;  /* 0x00000005060a5210 */ /* 0x088fe40007f1e0ff */
[----:B----4-:R-:W-:Y:S03]  /*a4a0*/  F2FP.PACK_AB R64, R113, R112 ;  /* 0x000000707140723e */ /* 0x010fe600000000ff */
[----:B------:R-:W-:Y:S01]  /*a4b0*/  @P5 IMAD.X R11, R7, 0x1, R4, P0 ;  /* 0x00000001070b5824 */ /* 0x000fe200000e0604 */
[----:B------:R-:W-:Y:S01]  /*a4c0*/  @P5 IADD3 R12, P0, R10, R5, RZ ;  /* 0x000000050a0c5210 */ /* 0x000fe20007f1e0ff */
[----:B------:R3:W-:Y:S01]  /*a4d0*/  @P5 LDGSTS.E.BYPASS.LTC128B.128 [R246+0x4100], [R6.64], !P6 ;  /* 0x0410000006f65fae */ /* 0x0007e2000f101d48 */
[----:B-1----:R-:W-:Y:S03]  /*a4e0*/  FFMA.FTZ R0, R139, c[0x0][0x2d0], -R86 ;  /* 0x0000b4008b007a23 */ /* 0x002fe60000010856 */
[----:B------:R-:W-:Y:S01]  /*a4f0*/  @P5 IMAD.X R13, R11, 0x1, R4, P0 ;  /* 0x000000010b0d5824 */ /* 0x000fe200000e0604 */
[----:B------:R-:W-:Y:S01]  /*a500*/  FSETP.NEU.FTZ.AND P0, PT, R70, -INF , PT ;  /* 0xff8000004600780b */ /* 0x000fe20003f1d000 */
[----:B------:R1:W4:Y:S02]  /*a510*/  MUFU.EX2 R234, R0 ;  /* 0x0000000000ea7308 */ /* 0x0003240000000800 */
[----:B------:R2:W-:Y:S01]  /*a520*/  @P5 LDGSTS.E.BYPASS.LTC128B.128 [R246+0x4900], [R10.64], !P6 ;  /* 0x049000000af65fae */ /* 0x0005e2000f101d48 */
[----:B------:R-:W-:Y:S05]  /*a530*/  FSEL R92, R92, RZ, P0 ;  /* 0x000000ff5c5c7208 */ /* 0x000fea0000000000 */
[--C-:B------:R-:W-:Y:S02]  /*a540*/  FFMA.FTZ R2, R15, c[0x0][0x2d0], -R92.reuse ;  /* 0x0000b4000f027a23 */ /* 0x100fe4000001085c */
[----:B------:R2:W-:Y:S02]  /*a550*/  @P5 LDGSTS.E.BYPASS.LTC128B.128 [R246+0x5100], [R12.64], !P6 ;  /* 0x051000000cf65fae */ /* 0x0005e4000f101d48 */
[----:B------:R-:W-:Y:S01]  /*a560*/  MUFU.EX2 R104, R2 ;  /* 0x0000000200687308 */ /* 0x000fe20000000800 */
[--C-:B-1----:R-:W-:Y:S01]  /*a570*/  FFMA.FTZ R0, R209, c[0x0][0x2d0], -R92.reuse ;  /* 0x0000b400d1007a23 */ /* 0x102fe2000001085c */
[----:B----4-:R-:W-:Y:S01]  /*a580*/  F2FP.PACK_AB R66, R234, R106 ;  /* 0x0000006aea42723e */ /* 0x010fe200000000ff */
[----:B------:R-:W-:Y:S07]  /*a590*/  IMAD.MOV.U32 R209, RZ, RZ, R29 ;  /* 0x000000ffffd17224 */ /* 0x000fee00078e001d */
[----:B------:R1:W-:Y:S02]  /*a5a0*/  MUFU.EX2 R95, R0 ;  /* 0x00000000005f7308 */ /* 0x0003e40000000800 */
[--C-:B-1----:R-:W-:Y:S02]  /*a5b0*/  FFMA.FTZ R0, R208, c[0x0][0x2d0], -R92.reuse ;  /* 0x0000b400d0007a23 */ /* 0x102fe4000001085c */
[----:B------:R-:W-:Y:S06]  /*a5c0*/  IMAD.MOV.U32 R208, RZ, RZ, R27 ;  /* 0x000000ffffd07224 */ /* 0x000fec00078e001b */
[----:B------:R1:W4:Y:S02]  /*a5d0*/  MUFU.EX2 R111, R0 ;  /* 0x00000000006f7308 */ /* 0x0003240000000800 */
[----:B-1----:R-:W-:Y:S01]  /*a5e0*/  FFMA.FTZ R0, R14, c[0x0][0x2d0], -R92 ;  /* 0x0000b4000e007a23 */ /* 0x002fe2000001085c */
[----:B----4-:R-:W-:Y:S07]  /*a5f0*/  F2FP.PACK_AB R65, R111, R95 ;  /* 0x0000005f6f41723e */ /* 0x010fee00000000ff */
[----:B------:R1:W4:Y:S02]  /*a600*/  MUFU.EX2 R203, R0 ;  /* 0x0000000000cb7308 */ /* 0x0003240000000800 */
[----:B-1----:R-:W-:Y:S02]  /*a610*/  FSEL R0, R137, RZ, P3 ;  /* 0x000000ff89007208 */ /* 0x002fe40001800000 */
[----:B--2---:R-:W-:Y:S02]  /*a620*/  @P5 IADD3 R8, P3, R12, R5, RZ ;  /* 0x000000050c085210 */ /* 0x004fe40007f7e0ff */
[----:B----4-:R-:W-:Y:S01]  /*a630*/  F2FP.PACK_AB R67, R104, R203 ;  /* 0x000000cb6843723e */ /* 0x010fe200000000ff */
[----:B------:R-:W-:Y:S01]  /*a640*/  FADD.FTZ R2, -R0, R3 ;  /* 0x0000000300027221 */ /* 0x000fe20000010100 */
[----:B------:R-:W-:Y:S02]  /*a650*/  FSEL R0, R136, RZ, P2 ;  /* 0x000000ff88007208 */ /* 0x000fe40001000000 */
[----:B------:R-:W-:Y:S01]  /*a660*/  @P5 IADD3.X R9, R13, R4, RZ, P3, !PT ;  /* 0x000000040d095210 */ /* 0x000fe20001ffe4ff */
[----:B------:R-:W-:Y:S01]  /*a670*/  FMUL.FTZ R2, R2, c[0x0][0x2d0] ;  /* 0x0000b40002027a20 */ /* 0x000fe20000410000 */
[-C--:B---3--:R-:W-:Y:S01]  /*a680*/  @P5 IADD3 R6, P2, R8, R5.reuse, RZ ;  /* 0x0000000508065210 */ /* 0x088fe20007f5e0ff */
[----:B------:R-:W-:Y:S02]  /*a690*/  FADD.FTZ R0, -R0, R132 ;  /* 0x0000008400007221 */ /* 0x000fe40000010100 */
[----:B------:R1:W2:Y:S01]  /*a6a0*/  MUFU.EX2 R69, R2 ;  /* 0x0000000200457308 */ /* 0x0002a20000000800 */
[----:B------:R3:W-:Y:S01]  /*a6b0*/  @P5 LDGSTS.E.BYPASS.LTC128B.128 [R246+0x5900], [R8.64], !P6 ;  /* 0x0590000008f65fae */ /* 0x0007e2000f101d48 */
[----:B------:R-:W-:Y:S01]  /*a6c0*/  FMUL.FTZ R0, R0, c[0x0][0x2d0] ;  /* 0x0000b40000007a20 */ /* 0x000fe20000410000 */
[----:B------:R-:W-:Y:S01]  /*a6d0*/  @P5 IADD3 R10, P3, R6, R5, RZ ;  /* 0x00000005060a5210 */ /* 0x000fe20007f7e0ff */
[--C-:B------:R-:W-:Y:S04]  /*a6e0*/  @P5 IMAD.X R7, R9, 0x1, R4.reuse, P2 ;  /* 0x0000000109075824 */ /* 0x100fe800010e0604 */
[----:B------:R-:W-:Y:S01]  /*a6f0*/  @P5 IMAD.X R11, R7, 0x1, R4, P3 ;  /* 0x00000001070b5824 */ /* 0x000fe200018e0604 */
[----:B------:R4:W-:Y:S01]  /*a700*/  @P5 LDGSTS.E.BYPASS.LTC128B.128 [R246+0x6100], [R6.64], !P6 ;  /* 0x0610000006f65fae */ /* 0x0009e2000f101d48 */
[----:B------:R3:W4:Y:S07]  /*a710*/  MUFU.EX2 R3, R0 ;  /* 0x0000000000037308 */ /* 0x00072e0000000800 */
[----:B------:R4:W-:Y:S01]  /*a720*/  @P5 LDGSTS.E.BYPASS.LTC128B.128 [R246+0x6900], [R10.64], !P6 ;  /* 0x069000000af65fae */ /* 0x0009e2000f101d48 */
[----:B-1----:R-:W-:Y:S07]  /*a730*/  FSEL R2, R135, RZ, P1 ;  /* 0x000000ff87027208 */ /* 0x002fee0000800000 */
[----:B------:R-:W1:Y:S01]  /*a740*/  LDSM.16.MT88.4 R20, [R229] ;  /* 0x00000000e514783b */ /* 0x000e620000004200 */
[C---:B--2---:R-:W-:Y:S02]  /*a750*/  FMUL.FTZ R4, R69.reuse, R140 ;  /* 0x0000008c45047220 */ /* 0x044fe40000410000 */
[C---:B------:R-:W-:Y:S02]  /*a760*/  FMUL.FTZ R5, R69.reuse, R141 ;  /* 0x0000008d45057220 */ /* 0x040fe40000410000 */
[C---:B------:R-:W-:Y:S02]  /*a770*/  FMUL.FTZ R17, R69.reuse, R153 ;  /* 0x0000009945117220 */ /* 0x040fe40000410000 */
[----:B------:R-:W-:Y:S01]  /*a780*/  FMUL.FTZ R32, R69, R168 ;  /* 0x000000a845207220 */ /* 0x000fe20000410000 */
[----:B------:R-:W-:Y:S01]  /*a790*/  MOV R168, R46 ;  /* 0x0000002e00a87202 */ /* 0x000fe20000000f00 */
[----:B---3--:R-:W-:Y:S01]  /*a7a0*/  FADD.FTZ R0, -R2, R133 ;  /* 0x0000008502007221 */ /* 0x008fe20000010100 */
[----:B------:R-:W-:Y:S01]  /*a7b0*/  FSEL R2, R70, RZ, P0 ;  /* 0x000000ff46027208 */ /* 0x000fe20000000000 */
[C---:B----4-:R-:W-:Y:S01]  /*a7c0*/  FMUL.FTZ R6, R3.reuse, R142 ;  /* 0x0000008e03067220 */ /* 0x050fe20000410000 */
[----:B------:R-:W2:Y:S01]  /*a7d0*/  LDSM.16.MT88.4 R36, [R233] ;  /* 0x00000000e924783b */ /* 0x000ea20000004200 */
[----:B------:R-:W-:Y:S02]  /*a7e0*/  FMUL.FTZ R0, R0, c[0x0][0x2d0] ;  /* 0x0000b40000007a20 */ /* 0x000fe40000410000 */
[C---:B------:R-:W-:Y:S01]  /*a7f0*/  FMUL.FTZ R7, R3.reuse, R143 ;  /* 0x0000008f03077220 */ /* 0x040fe20000410000 */
[----:B------:R-:W-:Y:S01]  /*a800*/  MOV R143, R35 ;  /* 0x00000023008f7202 */ /* 0x000fe20000000f00 */
[----:B------:R3:W4:Y:S01]  /*a810*/  MUFU.EX2 R68, R0 ;  /* 0x0000000000447308 */ /* 0x0007220000000800 */
[C---:B------:R-:W-:Y:S02]  /*a820*/  FMUL.FTZ R18, R3.reuse, R154 ;  /* 0x0000009a03127220 */ /* 0x040fe40000410000 */
[----:B------:R-:W-:Y:S01]  /*a830*/  FMUL.FTZ R19, R3, R155 ;  /* 0x0000009b03137220 */ /* 0x000fe20000410000 */
[----:B------:R-:W-:Y:S01]  /*a840*/  LDSM.16.MT88.4 R76, [R232] ;  /* 0x00000000e84c783b */ /* 0x000fe20000004200 */
[----:B------:R-:W-:Y:S01]  /*a850*/  IMAD.MOV.U32 R142, RZ, RZ, R33 ;  /* 0x000000ffff8e7224 */ /* 0x000fe200078e0021 */
[----:B------:R-:W-:Y:S01]  /*a860*/  MOV R155, R56 ;  /* 0x00000038009b7202 */ /* 0x000fe20000000f00 */
[----:B------:R-:W-:Y:S01]  /*a870*/  FMUL.FTZ R33, R69, R169 ;  /* 0x000000a945217220 */ /* 0x000fe20000410000 */
[----:B------:R-:W-:Y:S01]  /*a880*/  MOV R169, R41 ;  /* 0x0000002900a97202 */ /* 0x000fe20000000f00 */
[C---:B------:R-:W-:Y:S02]  /*a890*/  FMUL.FTZ R34, R3.reuse, R170 ;  /* 0x000000aa03227220 */ /* 0x040fe40000410000 */
[----:B------:R-:W-:Y:S01]  /*a8a0*/  FMUL.FTZ R35, R3, R171 ;  /* 0x000000ab03237220 */ /* 0x000fe20000410000 */
[----:B------:R-:W-:Y:S01]  /*a8b0*/  LDSM.16.MT88.4 R80, [R229+0x800] ;  /* 0x00080000e550783b */ /* 0x000fe20000004200 */
[----:B------:R-:W-:Y:S01]  /*a8c0*/  IMAD.MOV.U32 R170, RZ, RZ, R169 ;  /* 0x000000ffffaa7224 */ /* 0x000fe200078e00a9 */
[----:B------:R-:W-:Y:S06]  /*a8d0*/  MOV R169, R168 ;  /* 0x000000a800a97202 */ /* 0x000fec0000000f00 */
[----:B------:R-:W0:Y:S01]  /*a8e0*/  LDGDEPBAR ;  /* 0x00000000000079af */ /* 0x000e220000000000 */
[----:B---3--:R-:W-:Y:S01]  /*a8f0*/  FADD.FTZ R0, -R2, R134 ;  /* 0x0000008602007221 */ /* 0x008fe20000010100 */
[----:B------:R-:W-:Y:S01]  /*a900*/  MOV R134, R16 ;  /* 0x0000001000867202 */ /* 0x000fe20000000f00 */
[----:B------:R-:W-:Y:S02]  /*a910*/  FFMA.FTZ R2, R210, c[0x0][0x2d0], -R85 ;  /* 0x0000b400d2027a23 */ /* 0x000fe40000010855 */
[----:B------:R-:W-:Y:S01]  /*a920*/  FMUL.FTZ R0, R0, c[0x0][0x2d0] ;  /* 0x0000b40000007a20 */ /* 0x000fe20000410000 */
[----:B------:R-:W-:Y:S01]  /*a930*/  F2FP.PACK_AB R75, R87, R134 ;  /* 0x00000086574b723e */ /* 0x000fe200000000ff */
[----:B------:R3:W-:Y:S01]  /*a940*/  MUFU.EX2 R139, R2 ;  /* 0x00000002008b7308 */ /* 0x0007e20000000800 */
[C---:B----4-:R-:W-:Y:S02]  /*a950*/  FMUL.FTZ R56, R68.reuse, R120 ;  /* 0x0000007844387220 */ /* 0x050fe40000410000 */
[C---:B------:R-:W-:Y:S02]  /*a960*/  FMUL.FTZ R9, R68.reuse, R145 ;  /* 0x0000009144097220 */ /* 0x040fe40000410000 */
[----:B------:R-:W-:Y:S01]  /*a970*/  IMAD.MOV.U32 R145, RZ, RZ, R53 ;  /* 0x000000ffff917224 */ /* 0x000fe200078e0035 */
[-C--:B-1----:R-:W-:Y:S01]  /*a980*/  HMMA.16816.F32 R4, R72, R20.reuse, R4 ;  /* 0x000000144804723c */ /* 0x082fe20000001804 */
[----:B------:R-:W-:Y:S02]  /*a990*/  IMAD.MOV.U32 R210, RZ, RZ, R169 ;  /* 0x000000ffffd27224 */ /* 0x000fe400078e00a9 */
[C---:B------:R-:W-:Y:S01]  /*a9a0*/  FMUL.FTZ R8, R68.reuse, R144 ;  /* 0x0000009044087220 */ /* 0x040fe20000410000 */
[----:B------:R-:W1:Y:S01]  /*a9b0*/  MUFU.EX2 R0, R0 ;  /* 0x0000000000007308 */ /* 0x000e620000000800 */
[C---:B------:R-:W-:Y:S02]  /*a9c0*/  FMUL.FTZ R12, R68.reuse, R148 ;  /* 0x00000094440c7220 */ /* 0x040fe40000410000 */
[C---:B------:R-:W-:Y:S02]  /*a9d0*/  FMUL.FTZ R13, R68.reuse, R149 ;  /* 0x00000095440d7220 */ /* 0x040fe40000410000 */
[----:B------:R-:W-:Y:S03]  /*a9e0*/  FMUL.FTZ R16, R69, R152 ;  /* 0x0000009845107220 */ /* 0x000fe60000410000 */
[----:B------:R-:W-:Y:S01]  /*a9f0*/  IMAD.MOV.U32 R149, RZ, RZ, R26 ;  /* 0x000000ffff957224 */ /* 0x000fe200078e001a */
[----:B------:R-:W-:Y:S01]  /*aa00*/  MOV R152, R25 ;  /* 0x0000001900987202 */ /* 0x000fe20000000f00 */
[C---:B------:R-:W-:Y:S01]  /*aa10*/  FMUL.FTZ R28, R68.reuse, R164 ;  /* 0x000000a4441c7220 */ /* 0x040fe20000410000 */
[----:B------:R-:W-:Y:S01]  /*aa20*/  MOV R164, R50 ;  /* 0x0000003200a47202 */ /* 0x000fe20000000f00 */
[C---:B------:R-:W-:Y:S01]  /*aa30*/  FMUL.FTZ R29, R68.reuse, R165 ;  /* 0x000000a5441d7220 */ /* 0x040fe20000410000 */
[----:B------:R-:W-:Y:S01]  /*aa40*/  MOV R165, R49 ;  /* 0x0000003100a57202 */ /* 0x000fe20000000f00 */
[----:B---3--:R-:W-:Y:S02]  /*aa50*/  FFMA.FTZ R2, R211, c[0x0][0x2d0], -R85 ;  /* 0x0000b400d3027a23 */ /* 0x008fe40000010855 */
[C---:B------:R-:W-:Y:S02]  /*aa60*/  FMUL.FTZ R49, R69.reuse, R185 ;  /* 0x000000b945317220 */ /* 0x040fe40000410000 */
[----:B------:R3:W-:Y:S01]  /*aa70*/  MUFU.EX2 R140, R2 ;  /* 0x00000002008c7308 */ /* 0x0007e20000000800 */
[C---:B------:R-:W-:Y:S02]  /*aa80*/  FMUL.FTZ R60, R68.reuse, R124 ;  /* 0x0000007c443c7220 */ /* 0x040fe40000410000 */
[C---:B------:R-:W-:Y:S02]  /*aa90*/  FMUL.FTZ R61, R68.reuse, R125 ;  /* 0x0000007d443d7220 */ /* 0x040fe40000410000 */
[----:B------:R-:W-:Y:S02]  /*aaa0*/  FMUL.FTZ R24, R68, R160 ;  /* 0x000000a044187220 */ /* 0x000fe40000410000 */
[C---:B-1----:R-:W-:Y:S02]  /*aab0*/  FMUL.FTZ R10, R0.reuse, R146 ;  /* 0x00000092000a7220 */ /* 0x042fe40000410000 */
[C---:B------:R-:W-:Y:S01]  /*aac0*/  FMUL.FTZ R11, R0.reuse, R147 ;  /* 0x00000093000b7220 */ /* 0x040fe20000410000 */
[----:B------:R-:W-:Y:S01]  /*aad0*/  MOV R147, R31 ;  /* 0x0000001f00937202 */ /* 0x000fe20000000f00 */
[C---:B------:R-:W-:Y:S02]  /*aae0*/  FMUL.FTZ R14, R0.reuse, R150 ;  /* 0x00000096000e7220 */ /* 0x040fe40000410000 */
[C---:B------:R-:W-:Y:S02]  /*aaf0*/  FMUL.FTZ R15, R0.reuse, R151 ;  /* 0x00000097000f7220 */ /* 0x040fe40000410000 */
[C---:B------:R-:W-:Y:S01]  /*ab00*/  FMUL.FTZ R26, R0.reuse, R162 ;  /* 0x000000a2001a7220 */ /* 0x040fe20000410000 */
[C---:B------:R-:W-:Y:S01]  /*ab10*/  HMMA.16816.F32 R8, R64.reuse, R20, R8 ;  /* 0x000000144008723c */ /* 0x040fe20000001808 */
[----:B------:R-:W-:Y:S02]  /*ab20*/  IMAD.MOV.U32 R162, RZ, RZ, R57 ;  /* 0x000000ffffa27224 */ /* 0x000fe400078e0039 */
[C---:B------:R-:W-:Y:S01]  /*ab30*/  FMUL.FTZ R27, R0.reuse, R163 ;  /* 0x000000a3001b7220 */ /* 0x040fe20000410000 */
[----:B------:R-:W-:Y:S01]  /*ab40*/  MOV R163, R51 ;  /* 0x0000003300a37202 */ /* 0x000fe20000000f00 */
[----:B------:R-:W-:Y:S02]  /*ab50*/  FMUL.FTZ R30, R0, R166 ;  /* 0x000000a6001e7220 */ /* 0x000fe40000410000 */
[----:B------:R-:W-:Y:S01]  /*ab60*/  IMAD.MOV.U32 R166, RZ, RZ, R48 ;  /* 0x000000ffffa67224 */ /* 0x000fe200078e0030 */
[-C--:B------:R-:W-:Y:S01]  /*ab70*/  HMMA.16816.F32 R12, R64, R22.reuse, R12 ;  /* 0x00000016400c723c */ /* 0x080fe2000000180c */
[----:B---3--:R-:W-:Y:S03]  /*ab80*/  FFMA.FTZ R2, R192, c[0x0][0x2d0], -R85 ;  /* 0x0000b400c0027a23 */ /* 0x008fe60000010855 */
[----:B------:R-:W-:Y:S02]  /*ab90*/  FMUL.FTZ R31, R0, R167 ;  /* 0x000000a7001f7220 */ /* 0x000fe40000410000 */
[----:B------:R-:W-:Y:S02]  /*aba0*/  IMAD.MOV.U32 R167, RZ, RZ, R47 ;  /* 0x000000ffffa77224 */ /* 0x000fe400078e002f */
[C---:B------:R-:W-:Y:S01]  /*abb0*/  HMMA.16816.F32 R16, R72.reuse, R22, R16 ;  /* 0x000000164810723c */ /* 0x040fe20000001810 */
[----:B------:R-:W-:Y:S03]  /*abc0*/  FMUL.FTZ R20, R69, R156 ;  /* 0x0000009c45147220 */ /* 0x000fe60000410000 */
[----:B------:R-:W-:Y:S02]  /*abd0*/  IMAD.MOV.U32 R168, RZ, RZ, R167 ;  /* 0x000000ffffa87224 */ /* 0x000fe400078e00a7 */
[----:B------:R-:W-:Y:S01]  /*abe0*/  IMAD.MOV.U32 R167, RZ, RZ, R166 ;  /* 0x000000ffffa77224 */ /* 0x000fe200078e00a6 */
[----:B------:R-:W-:Y:S01]  /*abf0*/  MOV R166, R165 ;  /* 0x000000a500a67202 */ /* 0x000fe20000000f00 */
[C---:B------:R-:W-:Y:S01]  /*ac00*/  FMUL.FTZ R23, R3.reuse, R159 ;  /* 0x0000009f03177220 */ /* 0x040fe20000410000 */
[----:B------:R-:W-:Y:S01]  /*ac10*/  MOV R171, R168 ;  /* 0x000000a800ab7202 */ /* 0x000fe20000000f00 */
[----:B------:R1:W-:Y:S02]  /*ac20*/  MUFU.EX2 R159, R2 ;  /* 0x00000002009f7308 */ /* 0x0003e40000000800 */
[----:B------:R-:W-:Y:S02]  /*ac30*/  IMAD.MOV.U32 R165, RZ, RZ, R164 ;  /* 0x000000ffffa57224 */ /* 0x000fe400078e00a4 */
        /* <DEDUP_REMOVED lines=8> */
[----:B------:R-:W3:Y:S01]  /*acc0*/  LDL.LU R251, [R1+0xd0] ;  /* 0x0000d00001fb7983 */ /* 0x000ee20000300800 */
[----:B------:R-:W-:Y:S01]  /*acd0*/  FMUL.FTZ R22, R3, R158 ;  /* 0x0000009e03167220 */ /* 0x000fe20000410000 */
[----:B------:R-:W-:Y:S01]  /*ace0*/  MOV R162, R143 ;  /* 0x0000008f00a27202 */ /* 0x000fe20000000f00 */
[----:B------:R-:W-:Y:S02]  /*acf0*/  FMUL.FTZ R21, R69, R157 ;  /* 0x0000009d45157220 */ /* 0x000fe40000410000 */
[----:B------:R-:W-:Y:S02]  /*ad00*/  IMAD.MOV.U32 R158, RZ, RZ, R54 ;  /* 0x000000ffff9e7224 */ /* 0x000fe400078e0036 */
[----:B------:R-:W4:Y:S01]  /*ad10*/  LDSM.16.MT88.4 R52, [R230] ;  /* 0x00000000e634783b */ /* 0x000f220000004200 */
[----:B------:R-:W-:Y:S02]  /*ad20*/  FMUL.FTZ R25, R68, R161 ;  /* 0x000000a144197220 */ /* 0x000fe40000410000 */
[-C--:B--2---:R-:W-:Y:S01]  /*ad30*/  HMMA.16816.F32 R20, R72, R36.reuse, R20 ;  /* 0x000000244814723c */ /* 0x084fe20000001814 */
[----:B------:R-:W-:Y:S02]  /*ad40*/  IMAD.MOV.U32 R160, RZ, RZ, R42 ;  /* 0x000000ffffa07224 */ /* 0x000fe400078e002a */
[--C-:B-1----:R-:W-:Y:S02]  /*ad50*/  FFMA.FTZ R2, R193, c[0x0][0x2d0], -R85.reuse ;  /* 0x0000b400c1027a23 */ /* 0x102fe40000010855 */
[C---:B------:R-:W-:Y:S02]  /*ad60*/  FMUL.FTZ R48, R69.reuse, R184 ;  /* 0x000000b845307220 */ /* 0x040fe40000410000 */
[----:B------:R1:W2:Y:S01]  /*ad70*/  MUFU.EX2 R154, R2 ;  /* 0x00000002009a7308 */ /* 0x0002a20000000800 */
[C---:B------:R-:W-:Y:S01]  /*ad80*/  HMMA.16816.F32 R24, R64.reuse, R36, R24 ;  /* 0x000000244018723c */ /* 0x040fe20000001818 */
[C---:B------:R-:W-:Y:S03]  /*ad90*/  FMUL.FTZ R42, R0.reuse, R178 ;  /* 0x000000b2002a7220 */ /* 0x040fe60000410000 */
[----:B------:R-:W-:Y:S02]  /*ada0*/  FMUL.FTZ R43, R0, R179 ;  /* 0x000000b3002b7220 */ /* 0x000fe40000410000 */
[C---:B------:R-:W-:Y:S02]  /*adb0*/  FMUL.FTZ R40, R68.reuse, R176 ;  /* 0x000000b044287220 */ /* 0x040fe40000410000 */
[-C--:B------:R-:W-:Y:S01]  /*adc0*/  HMMA.16816.F32 R28, R64, R38.reuse, R28 ;  /* 0x00000026401c723c */ /* 0x080fe2000000181c */
[C---:B------:R-:W-:Y:S03]  /*add0*/  FMUL.FTZ R36, R69.reuse, R172 ;  /* 0x000000ac45247220 */ /* 0x040fe60000410000 */
[----:B------:R-:W-:Y:S02]  /*ade0*/  FMUL.FTZ R37, R69, R173 ;  /* 0x000000ad45257220 */ /* 0x000fe40000410000 */
[----:B------:R-:W-:Y:S02]  /*adf0*/  FMUL.FTZ R41, R68, R177 ;  /* 0x000000b144297220 */ /* 0x000fe40000410000 */
[C---:B------:R-:W-:Y:S01]  /*ae00*/  HMMA.16816.F32 R32, R72.reuse, R38, R32 ;  /* 0x000000264820723c */ /* 0x040fe20000001820 */
[C---:B------:R-:W-:Y:S02]  /*ae10*/  FMUL.FTZ R46, R0.reuse, R182 ;  /* 0x000000b6002e7220 */ /* 0x040fe40000410000 */
[----:B------:R-:W-:Y:S01]  /*ae20*/  MUFU.EX2 R182, R89 ;  /* 0x0000005900b67308 */ /* 0x000fe20000000800 */
[----:B------:R-:W-:Y:S02]  /*ae30*/  FMUL.FTZ R47, R0, R183 ;  /* 0x000000b7002f7220 */ /* 0x000fe40000410000 */
[----:B------:R-:W-:Y:S02]  /*ae40*/  IMAD.MOV.U32 R161, RZ, RZ, R44 ;  /* 0x000000ffffa17224 */ /* 0x000fe400078e002c */
[----:B-1----:R-:W-:Y:S04]  /*ae50*/  FFMA.FTZ R2, R212, c[0x0][0x2d0], -R84 ;  /* 0x0000b400d4027a23 */ /* 0x002fe80000010854 */
[C---:B------:R-:W-:Y:S01]  /*ae60*/  FMUL.FTZ R50, R3.reuse, R186 ;  /* 0x000000ba03327220 */ /* 0x040fe20000410000 */
[----:B------:R1:W-:Y:S01]  /*ae70*/  MUFU.EX2 R132, R2 ;  /* 0x0000000200847308 */ /* 0x0003e20000000800 */
[C---:B------:R-:W-:Y:S02]  /*ae80*/  FMUL.FTZ R38, R3.reuse, R174 ;  /* 0x000000ae03267220 */ /* 0x040fe40000410000 */
[C---:B------:R-:W-:Y:S02]  /*ae90*/  FMUL.FTZ R39, R3.reuse, R175 ;  /* 0x000000af03277220 */ /* 0x040fe40000410000 */
[C---:B------:R-:W-:Y:S02]  /*aea0*/  FMUL.FTZ R44, R68.reuse, R180 ;  /* 0x000000b4442c7220 */ /* 0x040fe40000410000 */
[C---:B------:R-:W-:Y:S02]  /*aeb0*/  FMUL.FTZ R45, R68.reuse, R181 ;  /* 0x000000b5442d7220 */ /* 0x040fe40000410000 */
[----:B------:R-:W-:Y:S01]  /*aec0*/  FMUL.FTZ R51, R3, R187 ;  /* 0x000000bb03337220 */ /* 0x000fe20000410000 */
[-C--:B----4-:R-:W-:Y:S01]  /*aed0*/  HMMA.16816.F32 R36, R72, R52.reuse, R36 ;  /* 0x000000344824723c */ /* 0x090fe20000001824 */
[----:B------:R-:W-:Y:S01]  /*aee0*/  FMUL.FTZ R57, R68, R121 ;  /* 0x0000007944397220 */ /* 0x000fe20000410000 */
[----:B------:R-:W-:Y:S01]  /*aef0*/  LDSM.16.MT88.4 R184, [R230+0x3000] ;  /* 0x00300000e6b8783b */ /* 0x000fe20000004200 */
[C---:B------:R-:W-:Y:S02]  /*af00*/  FMUL.FTZ R58, R0.reuse, R122 ;  /* 0x0000007a003a7220 */ /* 0x040fe40000410000 */
[C---:B------:R-:W-:Y:S02]  /*af10*/  FMUL.FTZ R59, R0.reuse, R123 ;  /* 0x0000007b003b7220 */ /* 0x040fe40000410000 */
[C---:B------:R-:W-:Y:S01]  /*af20*/  FMUL.FTZ R62, R0.reuse, R126 ;  /* 0x0000007e003e7220 */ /* 0x040fe20000410000 */
[C---:B------:R-:W-:Y:S01]  /*af30*/  HMMA.16816.F32 R40, R64.reuse, R52, R40 ;  /* 0x000000344028723c */ /* 0x040fe20000001828 */
[----:B------:R-:W-:Y:S03]  /*af40*/  FMUL.FTZ R63, R0, R127 ;  /* 0x0000007f003f7220 */ /* 0x000fe60000410000 */
[----:B------:R-:W-:Y:S02]  /*af50*/  IMAD.MOV.U32 R169, RZ, RZ, R166 ;  /* 0x000000ffffa97224 */ /* 0x000fe400078e00a6 */
[--C-:B-1----:R-:W-:Y:S02]  /*af60*/  FFMA.FTZ R2, R195, c[0x0][0x2d0], -R84.reuse ;  /* 0x0000b400c3027a23 */ /* 0x102fe40000010854 */
[----:B------:R-:W-:Y:S01]  /*af70*/  FFMA.FTZ R53, R216, c[0x0][0x2d0], -R84 ;  /* 0x0000b400d8357a23 */ /* 0x000fe20000010854 */
[-C--:B------:R-:W-:Y:S01]  /*af80*/  HMMA.16816.F32 R44, R64, R54.reuse, R44 ;  /* 0x00000036402c723c */ /* 0x080fe2000000182c */
[----:B------:R1:W-:Y:S02]  /*af90*/  MUFU.EX2 R151, R2 ;  /* 0x0000000200977308 */ /* 0x0003e40000000800 */
[----:B------:R-:W-:Y:S02]  /*afa0*/  FFMA.FTZ R126, R188, c[0x0][0x2d0], -R86 ;  /* 0x0000b400bc7e7a23 */ /* 0x000fe40000010856 */
[----:B------:R-:W-:Y:S02]  /*afb0*/  FMUL.FTZ R52, R69, R116 ;  /* 0x0000007445347220 */ /* 0x000fe40000410000 */
[----:B------:R-:W-:Y:S01]  /*afc0*/  FFMA.FTZ R116, R190, c[0x0][0x2d0], -R85 ;  /* 0x0000b400be747a23 */ /* 0x000fe20000010855 */
[C---:B------:R-:W-:Y:S01]  /*afd0*/  HMMA.16816.F32 R48, R72.reuse, R54, R48 ;  /* 0x000000364830723c */ /* 0x040fe20000001830 */
[----:B------:R-:W-:Y:S02]  /*afe0*/  IMAD.MOV.U32 R166, RZ, RZ, R163 ;  /* 0x000000ffffa67224 */ /* 0x000fe400078e00a3 */
[----:B------:R4:W-:Y:S01]  /*aff0*/  MUFU.EX2 R133, R53 ;  /* 0x0000003500857308 */ /* 0x0009e20000000800 */
[----:B------:R-:W-:Y:S02]  /*b000*/  IMAD.MOV.U32 R163, RZ, RZ, R145 ;  /* 0x000000ffffa37224 */ /* 0x000fe400078e0091 */
[----:B------:R-:W-:Y:S02]  /*b010*/  IMAD.MOV.U32 R145, RZ, RZ, R87 ;  /* 0x000000ffff917224 */ /* 0x000fe400078e0057 */
[C---:B------:R-:W-:Y:S04]  /*b020*/  FMUL.FTZ R54, R3.reuse, R118 ;  /* 0x0000007603367220 */ /* 0x040fe80000410000 */
[----:B------:R-:W-:Y:S02]  /*b030*/  FMUL.FTZ R55, R3, R119 ;  /* 0x0000007703377220 */ /* 0x000fe40000410000 */
[--C-:B------:R-:W-:Y:S02]  /*b040*/  FFMA.FTZ R87, R252, c[0x0][0x2d0], -R84.reuse ;  /* 0x0000b400fc577a23 */ /* 0x100fe40000010854 */
[--C-:B------:R-:W-:Y:S02]  /*b050*/  FFMA.FTZ R118, R96, c[0x0][0x2d0], -R85.reuse ;  /* 0x0000b40060767a23 */ /* 0x100fe40000010855 */
[----:B-1----:R-:W-:Y:S04]  /*b060*/  FFMA.FTZ R2, R194, c[0x0][0x2d0], -R84 ;  /* 0x0000b400c2027a23 */ /* 0x002fe80000010854 */
[----:B------:R1:W1:Y:S01]  /*b070*/  MUFU.EX2 R153, R2 ;  /* 0x0000000200997308 */ /* 0x0002620000000800 */
[----:B----4-:R-:W-:Y:S07]  /*b080*/  FMUL.FTZ R53, R69, R117 ;  /* 0x0000007545357220 */ /* 0x010fee0000410000 */
[-C--:B------:R-:W-:Y:S08]  /*b090*/  HMMA.16816.F32 R52, R72, R76.reuse, R52 ;  /* 0x0000004c4834723c */ /* 0x080ff00000001834 */
[C---:B------:R-:W-:Y:S01]  /*b0a0*/  HMMA.16816.F32 R56, R64.reuse, R76, R56 ;  /* 0x0000004c4038723c */ /* 0x040fe20000001838 */
[----:B-1----:R-:W-:Y:S04]  /*b0b0*/  FFMA.FTZ R2, R214, c[0x0][0x2d0], -R86 ;  /* 0x0000b400d6027a23 */ /* 0x002fe80000010856 */
[----:B------:R1:W-:Y:S03]  /*b0c0*/  MUFU.EX2 R109, R2 ;  /* 0x00000002006d7308 */ /* 0x0003e60000000800 */
[-C--:B------:R-:W-:Y:S07]  /*b0d0*/  HMMA.16816.F32 R60, R64, R78.reuse, R60 ;  /* 0x0000004e403c723c */ /* 0x080fee000000183c */
[----:B------:R-:W-:Y:S02]  /*b0e0*/  FMUL.FTZ R67, R3, R131 ;  /* 0x0000008303437220 */ /* 0x000fe40000410000 */
[----:B------:R-:W-:Y:S03]  /*b0f0*/  FMUL.FTZ R65, R69, R129 ;  /* 0x0000008145417220 */ /* 0x000fe60000410000 */
[----:B------:R-:W-:Y:S02]  /*b100*/  FMUL.FTZ R66, R3, R130 ;  /* 0x0000008203427220 */ /* 0x000fe40000410000 */
[----:B------:R-:W-:Y:S01]  /*b110*/  MUFU.EX2 R130, R88 ;  /* 0x0000005800827308 */ /* 0x000fe20000000800 */
[----:B------:R-:W-:Y:S02]  /*b120*/  FMUL.FTZ R64, R69, R128 ;  /* 0x0000008045407220 */ /* 0x000fe40000410000 */
[----:B------:R-:W-:Y:S05]  /*b130*/  FFMA.FTZ R129, R224, c[0x0][0x2d0], -R92 ;  /* 0x0000b400e0817a23 */ /* 0x000fea000001085c */
[----:B------:R-:W-:Y:S01]  /*b140*/  HMMA.16816.F32 R64, R72, R78, R64 ;  /* 0x0000004e4840723c */ /* 0x000fe20000001840 */
[--C-:B-1----:R-:W-:Y:S02]  /*b150*/  FFMA.FTZ R2, R215, c[0x0][0x2d0], -R86.reuse ;  /* 0x0000b400d7027a23 */ /* 0x102fe40000010856 */
[----:B------:R-:W-:Y:S04]  /*b160*/  MUFU.EX2 R215, R87 ;  /* 0x0000005700d77308 */ /* 0x000fe80000000800 */
[----:B--2---:R-:W-:Y:S02]  /*b170*/  F2FP.PACK_AB R74, R154, R159 ;  /* 0x0000009f9a4a723e */ /* 0x004fe400000000ff */
[----:B------:R-:W-:Y:S03]  /*b180*/  F2FP.PACK_AB R75, R153, R151 ;  /* 0x00000097994b723e */ /* 0x000fe600000000ff */
[----:B------:R-:W-:Y:S01]  /*b190*/  F2FP.PACK_AB R72, R140, R139 ;  /* 0x0000008b8c48723e */ /* 0x000fe200000000ff */
[----:B------:R1:W2:Y:S01]  /*b1a0*/  MUFU.EX2 R144, R2 ;  /* 0x0000000200907308 */ /* 0x0002a20000000800 */
[----:B------:R-:W-:Y:S07]  /*b1b0*/  F2FP.PACK_AB R73, R133, R132 ;  /* 0x000000848549723e */ /* 0x000fee00000000ff */
[-C--:B------:R-:W-:Y:S01]  /*b1c0*/  HMMA.16816.F32 R4, R72, R80.reuse, R4 ;  /* 0x000000504804723c */ /* 0x080fe20000001804 */
[--C-:B-1----:R-:W-:Y:S01]  /*b1d0*/  FFMA.FTZ R2, R213, c[0x0][0x2d0], -R86.reuse ;  /* 0x0000b400d5027a23 */ /* 0x102fe20000010856 */
[----:B--2---:R-:W-:Y:S03]  /*b1e0*/  F2FP.PACK_AB R76, R144, R109 ;  /* 0x0000006d904c723e */ /* 0x004fe600000000ff */
        /* <DEDUP_REMOVED lines=21> */
[----:B------:R1:W4:Y:S04]  /*b340*/  MUFU.EX2 R156, R2 ;  /* 0x00000002009c7308 */ /* 0x0003280000000800 */
[--C-:B-1----:R-:W-:Y:S06]  /*b350*/  FFMA.FTZ R2, R225, c[0x0][0x2d0], -R85.reuse ;  /* 0x0000b400e1027a23 */ /* 0x102fec0000010855 */
[----:B------:R1:W-:Y:S01]  /*b360*/  MUFU.EX2 R157, R2 ;  /* 0x00000002009d7308 */ /* 0x0003e20000000800 */
[-C--:B--2---:R-:W-:Y:S08]  /*b370*/  HMMA.16816.F32 R20, R72, R80.reuse, R20 ;  /* 0x000000504814723c */ /* 0x084ff00000001814 */
[C---:B------:R-:W-:Y:S08]  /*b380*/  HMMA.16816.F32 R24, R76.reuse, R80, R24 ;  /* 0x000000504c18723c */ /* 0x040ff00000001818 */
[-C--:B------:R-:W-:Y:S01]  /*b390*/  HMMA.16816.F32 R28, R76, R82.reuse, R28 ;  /* 0x000000524c1c723c */ /* 0x080fe2000000181c */
[----:B-1----:R-:W-:Y:S04]  /*b3a0*/  FFMA.FTZ R2, R248, c[0x0][0x2d0], -R85 ;  /* 0x0000b400f8027a23 */ /* 0x002fe80000010855 */
[----:B------:R1:W2:Y:S03]  /*b3b0*/  MUFU.EX2 R217, R2 ;  /* 0x0000000200d97308 */ /* 0x0002a60000000800 */
[C---:B------:R-:W-:Y:S01]  /*b3c0*/  HMMA.16816.F32 R32, R72.reuse, R82, R32 ;  /* 0x000000524820723c */ /* 0x040fe20000001820 */
[----:B------:R-:W2:Y:S03]  /*b3d0*/  LDSM.16.MT88.4 R80, [R230+0x800] ;  /* 0x00080000e650783b */ /* 0x000ea60000004200 */
[----:B-1----:R-:W-:Y:S02]  /*b3e0*/  FFMA.FTZ R2, R170, c[0x0][0x2d0], -R84 ;  /* 0x0000b400aa027a23 */ /* 0x002fe40000010854 */
[----:B------:R-:W-:Y:S02]  /*b3f0*/  IMAD.MOV.U32 R170, RZ, RZ, R167 ;  /* 0x000000ffffaa7224 */ /* 0x000fe400078e00a7 */
[----:B------:R-:W-:Y:S01]  /*b400*/  IMAD.MOV.U32 R167, RZ, RZ, R164 ;  /* 0x000000ffffa77224 */ /* 0x000fe200078e00a4 */
[----:B------:R3:W1:Y:S03]  /*b410*/  MUFU.EX2 R143, R2 ;  /* 0x00000002008f7308 */ /* 0x0006660000000800 */
[----:B------:R-:W-:Y:S01]  /*b420*/  IMAD.MOV.U32 R164, RZ, RZ, R149 ;  /* 0x000000ffffa47224 */ /* 0x000fe200078e0095 */
[-C--:B--2---:R-:W-:Y:S08]  /*b430*/  HMMA.16816.F32 R36, R72, R80.reuse, R36 ;  /* 0x000000504824723c */ /* 0x084ff00000001824 */
[C---:B------:R-:W-:Y:S01]  /*b440*/  HMMA.16816.F32 R40, R76.reuse, R80, R40 ;  /* 0x000000504c28723c */ /* 0x040fe20000001828 */
[----:B---3--:R-:W-:Y:S04]  /*b450*/  FFMA.FTZ R2, R251, c[0x0][0x2d0], -R84 ;  /* 0x0000b400fb027a23 */ /* 0x008fe80000010854 */
[----:B------:R2:W2:Y:S03]  /*b460*/  MUFU.EX2 R149, R2 ;  /* 0x0000000200957308 */ /* 0x0004a60000000800 */
[-C--:B------:R-:W-:Y:S08]  /*b470*/  HMMA.16816.F32 R44, R76, R82.reuse, R44 ;  /* 0x000000524c2c723c */ /* 0x080ff0000000182c */
[C---:B------:R-:W-:Y:S01]  /*b480*/  HMMA.16816.F32 R48, R72.reuse, R82, R48 ;  /* 0x000000524830723c */ /* 0x040fe20000001830 */
[----:B------:R-:W1:Y:S03]  /*b490*/  LDSM.16.MT88.4 R80, [R232+0x800] ;  /* 0x00080000e850783b */ /* 0x000e660000004200 */
[----:B--2---:R-:W-:Y:S02]  /*b4a0*/  FFMA.FTZ R2, R210, c[0x0][0x2d0], -R86 ;  /* 0x0000b400d2027a23 */ /* 0x004fe40000010856 */
[----:B------:R-:W-:Y:S01]  /*b4b0*/  IMAD.MOV.U32 R210, RZ, RZ, R171 ;  /* 0x000000ffffd27224 */ /* 0x000fe200078e00ab */
[----:B------:R-:W-:Y:S01]  /*b4c0*/  MOV R171, R170 ;  /* 0x000000aa00ab7202 */ /* 0x000fe20000000f00 */
[----:B------:R-:W-:Y:S01]  /*b4d0*/  IMAD.MOV.U32 R170, RZ, RZ, R169 ;  /* 0x000000ffffaa7224 */ /* 0x000fe200078e00a9 */
[----:B------:R2:W-:Y:S03]  /*b4e0*/  MUFU.EX2 R131, R2 ;  /* 0x0000000200837308 */ /* 0x0005e60000000800 */
[----:B------:R-:W-:Y:S01]  /*b4f0*/  IMAD.MOV.U32 R169, RZ, RZ, R168 ;  /* 0x000000ffffa97224 */ /* 0x000fe200078e00a8 */
[----:B------:R-:W-:Y:S01]  /*b500*/  MOV R168, R167 ;  /* 0x000000a700a87202 */ /* 0x000fe20000000f00 */
[----:B------:R-:W-:Y:S01]  /*b510*/  IMAD.MOV.U32 R167, RZ, RZ, R166 ;  /* 0x000000ffffa77224 */ /* 0x000fe200078e00a6 */
[----:B------:R-:W-:Y:S01]  /*b520*/  MOV R211, R171 ;  /* 0x000000ab00d37202 */ /* 0x000fe20000000f00 */
[----:B------:R-:W-:Y:S01]  /*b530*/  IMAD.MOV.U32 R166, RZ, RZ, R165 ;  /* 0x000000ffffa67224 */ /* 0x000fe200078e00a5 */
[----:B------:R-:W-:Y:S01]  /*b540*/  MOV R165, R164 ;  /* 0x000000a400a57202 */ /* 0x000fe20000000f00 */
[----:B------:R-:W-:Y:S02]  /*b550*/  IMAD.MOV.U32 R164, RZ, RZ, R163 ;  /* 0x000000ffffa47224 */ /* 0x000fe400078e00a3 */
[----:B------:R-:W-:Y:S01]  /*b560*/  IMAD.MOV.U32 R163, RZ, RZ, R162 ;  /* 0x000000ffffa37224 */ /* 0x000fe200078e00a2 */
[----:B------:R-:W-:Y:S01]  /*b570*/  MOV R162, R161 ;  /* 0x000000a100a27202 */ /* 0x000fe20000000f00 */
[----:B------:R-:W-:Y:S02]  /*b580*/  IMAD.MOV.U32 R161, RZ, RZ, R142 ;  /* 0x000000ffffa17224 */ /* 0x000fe400078e008e */
[----:B------:R-:W-:Y:S02]  /*b590*/  IMAD.MOV.U32 R142, RZ, RZ, R198 ;  /* 0x000000ffff8e7224 */ /* 0x000fe400078e00c6 */
[----:B------:R-:W-:Y:S01]  /*b5a0*/  IMAD.MOV.U32 R171, RZ, RZ, R169 ;  /* 0x000000ffffab7224 */ /* 0x000fe200078e00a9 */
[----:B------:R-:W3:Y:S01]  /*b5b0*/  LDL.LU R198, [R1+0xcc] ;  /* 0x0000cc0001c67983 */ /* 0x000ee20000300800 */
[----:B------:R-:W-:Y:S01]  /*b5c0*/  IMAD.MOV.U32 R169, RZ, RZ, R167 ;  /* 0x000000ffffa97224 */ /* 0x000fe200078e00a7 */
[----:B------:R-:W-:Y:S01]  /*b5d0*/  MOV R167, R165 ;  /* 0x000000a500a77202 */ /* 0x000fe20000000f00 */
[----:B------:R-:W-:Y:S02]  /*b5e0*/  IMAD.MOV.U32 R165, RZ, RZ, R163 ;  /* 0x000000ffffa57224 */ /* 0x000fe400078e00a3 */
[----:B------:R-:W-:Y:S01]  /*b5f0*/  IMAD.MOV.U32 R163, RZ, RZ, R97 ;  /* 0x000000ffffa37224 */ /* 0x000fe200078e0061 */
[-C--:B-1----:R-:W-:Y:S01]  /*b600*/  HMMA.16816.F32 R52, R72, R80.reuse, R52 ;  /* 0x000000504834723c */ /* 0x082fe20000001834 */
[----:B------:R-:W3:Y:S01]  /*b610*/  LDL.LU R97, [R1+0xc8] ;  /* 0x0000c80001617983 */ /* 0x000ee20000300800 */
[----:B--2---:R-:W-:Y:S02]  /*b620*/  FFMA.FTZ R2, R210, c[0x0][0x2d0], -R86 ;  /* 0x0000b400d2027a23 */ /* 0x004fe40000010856 */
[----:B------:R-:W-:Y:S01]  /*b630*/  IMAD.MOV.U32 R210, RZ, RZ, R170 ;  /* 0x000000ffffd27224 */ /* 0x000fe200078e00aa */
[----:B------:R-:W-:Y:S01]  /*b640*/  MOV R170, R168 ;  /* 0x000000a800aa7202 */ /* 0x000fe20000000f00 */
[----:B------:R-:W-:Y:S02]  /*b650*/  IMAD.MOV.U32 R168, RZ, RZ, R166 ;  /* 0x000000ffffa87224 */ /* 0x000fe400078e00a6 */
[----:B------:R-:W-:Y:S01]  /*b660*/  IMAD.MOV.U32 R166, RZ, RZ, R164 ;  /* 0x000000ffffa67224 */ /* 0x000fe200078e00a4 */
[----:B------:R-:W-:Y:S01]  /*b670*/  MOV R164, R162 ;  /* 0x000000a200a47202 */ /* 0x000fe20000000f00 */
[C---:B------:R-:W-:Y:S02]  /*b680*/  HMMA.16816.F32 R56, R76.reuse, R80, R56 ;  /* 0x000000504c38723c */ /* 0x040fe40000001838 */
[----:B------:R-:W-:Y:S01]  /*b690*/  IMAD.MOV.U32 R162, RZ, RZ, R142 ;  /* 0x000000ffffa27224 */ /* 0x000fe200078e008e */
[----:B------:R-:W-:Y:S01]  /*b6a0*/  MOV R172, R210 ;  /* 0x000000d200ac7202 */ /* 0x000fe20000000f00 */
[----:B------:R1:W-:Y:S01]  /*b6b0*/  MUFU.EX2 R142, R2 ;  /* 0x00000002008e7308 */ /* 0x0003e20000000800 */
[----:B------:R-:W-:Y:S02]  /*b6c0*/  IMAD.MOV.U32 R210, RZ, RZ, R170 ;  /* 0x000000ffffd27224 */ /* 0x000fe400078e00aa */
[----:B------:R-:W-:Y:S01]  /*b6d0*/  IMAD.MOV.U32 R170, RZ, RZ, R168 ;  /* 0x000000ffffaa7224 */ /* 0x000fe200078e00a8 */
[----:B------:R-:W-:Y:S01]  /*b6e0*/  MOV R168, R166 ;  /* 0x000000a600a87202 */ /* 0x000fe20000000f00 */
[----:B------:R-:W-:Y:S01]  /*b6f0*/  IMAD.MOV.U32 R166, RZ, RZ, R164 ;  /* 0x000000ffffa67224 */ /* 0x000fe200078e00a4 */
[-C--:B------:R-:W-:Y:S01]  /*b700*/  HMMA.16816.F32 R60, R76, R82.reuse, R60 ;  /* 0x000000524c3c723c */ /* 0x080fe2000000183c */
[----:B------:R-:W2:Y:S01]  /*b710*/  LDSM.16.MT88.4 R76, [R229+0x1000] ;  /* 0x00100000e54c783b */ /* 0x000ea20000004200 */
[----:B------:R-:W-:Y:S06]  /*b720*/  MOV R164, R147 ;  /* 0x0000009300a47202 */ /* 0x000fec0000000f00 */
[----:B------:R-:W-:Y:S07]  /*b730*/  HMMA.16816.F32 R64, R72, R82, R64 ;  /* 0x000000524840723c */ /* 0x000fee0000001840 */
[----:B----4-:R-:W-:Y:S02]  /*b740*/  F2FP.PACK_AB R72, R156, R150 ;  /* 0x000000969c48723e */ /* 0x010fe400000000ff */
[----:B------:R-:W-:Y:S03]  /*b750*/  F2FP.PACK_AB R74, R217, R157 ;  /* 0x0000009dd94a723e */ /* 0x000fe600000000ff */
[--C-:B-1----:R-:W-:Y:S01]  /*b760*/  FFMA.FTZ R2, R211, c[0x0][0x2d0], -R86.reuse ;  /* 0x0000b400d3027a23 */ /* 0x102fe20000010856 */
[----:B------:R-:W-:Y:S01]  /*b770*/  F2FP.PACK_AB R73, R143, R130 ;  /* 0x000000828f49723e */ /* 0x000fe200000000ff */
[----:B------:R-:W-:Y:S01]  /*b780*/  IMAD.MOV.U32 R211, RZ, RZ, R171 ;  /* 0x000000ffffd37224 */ /* 0x000fe200078e00ab */
[----:B------:R-:W-:Y:S01]  /*b790*/  F2FP.PACK_AB R75, R215, R149 ;  /* 0x00000095d74b723e */ /* 0x000fe200000000ff */
[----:B------:R1:W-:Y:S01]  /*b7a0*/  MUFU.EX2 R147, R2 ;  /* 0x0000000200937308 */ /* 0x0003e20000000800 */
[----:B------:R-:W-:Y:S01]  /*b7b0*/  MOV R171, R169 ;  /* 0x000000a900ab7202 */ /* 0x000fe20000000f00 */
[----:B------:R-:W-:Y:S02]  /*b7c0*/  IMAD.MOV.U32 R169, RZ, RZ, R167 ;  /* 0x000000ffffa97224 */ /* 0x000fe400078e00a7 */
[----:B------:R-:W-:Y:S02]  /*b7d0*/  IMAD.MOV.U32 R167, RZ, RZ, R165 ;  /* 0x000000ffffa77224 */ /* 0x000fe400078e00a5 */
[----:B------:R-:W-:Y:S02]  /*b7e0*/  IMAD.MOV.U32 R165, RZ, RZ, R243 ;  /* 0x000000ffffa57224 */ /* 0x000fe400078e00f3 */
[----:B------:R-:W4:Y:S01]  /*b7f0*/  LDL.LU R243, [R1+0xc4] ;  /* 0x0000c40001f37983 */ /* 0x000f220000300800 */
[-C--:B--2---:R-:W-:Y:S01]  /*b800*/  HMMA.16816.F32 R4, R72, R76.reuse, R4 ;  /* 0x0000004c4804723c */ /* 0x084fe20000001804 */
[----:B-1----:R-:W-:Y:S02]  /*b810*/  FFMA.FTZ R2, R172, c[0x0][0x2d0], -R86 ;  /* 0x0000b400ac027a23 */ /* 0x002fe40000010856 */
[----:B------:R-:W-:Y:S02]  /*b820*/  IMAD.MOV.U32 R172, RZ, RZ, R211 ;  /* 0x000000ffffac7224 */ /* 0x000fe400078e00d3 */
[----:B------:R1:W2:Y:S01]  /*b830*/  MUFU.EX2 R216, R2 ;  /* 0x0000000200d87308 */ /* 0x0002a20000000800 */
[----:B------:R-:W-:Y:S01]  /*b840*/  MOV R211, R210 ;  /* 0x000000d200d37202 */ /* 0x000fe20000000f00 */
[----:B------:R-:W-:Y:S02]  /*b850*/  IMAD.MOV.U32 R210, RZ, RZ, R171 ;  /* 0x000000ffffd27224 */ /* 0x000fe400078e00ab */
[----:B------:R-:W-:Y:S03]  /*b860*/  IMAD.MOV.U32 R171, RZ, RZ, R170 ;  /* 0x000000ffffab7224 */ /* 0x000fe600078e00aa */
[----:B------:R-:W-:Y:S01]  /*b870*/  MOV R170, R169 ;  /* 0x000000a900aa7202 */ /* 0x000fe20000000f00 */
[----:B------:R-:W-:Y:S02]  /*b880*/  IMAD.MOV.U32 R169, RZ, RZ, R168 ;  /* 0x000000ffffa97224 */ /* 0x000fe400078e00a8 */
[----:B------:R-:W-:Y:S01]  /*b890*/  IMAD.MOV.U32 R168, RZ, RZ, R167 ;  /* 0x000000ffffa87224 */ /* 0x000fe200078e00a7 */
[----:B------:R-:W-:Y:S01]  /*b8a0*/  MOV R167, R166 ;  /* 0x000000a600a77202 */ /* 0x000fe20000000f00 */
[----:B------:R-:W-:Y:S02]  /*b8b0*/  IMAD.MOV.U32 R166, RZ, RZ, R202 ;  /* 0x000000ffffa67224 */ /* 0x000fe400078e00ca */
[----:B------:R-:W-:Y:S02]  /*b8c0*/  IMAD.MOV.U32 R202, RZ, RZ, R235 ;  /* 0x000000ffffca7224 */ /* 0x000fe400078e00eb */
[----:B------:R-:W3:Y:S01]  /*b8d0*/  LDL.LU R235, [R1+0xc0] ;  /* 0x0000c00001eb7983 */ /* 0x000ee20000300800 */
[----:B-1----:R-:W-:Y:S01]  /*b8e0*/  FFMA.FTZ R2, R172, c[0x0][0x2d0], -R92 ;  /* 0x0000b400ac027a23 */ /* 0x002fe2000001085c */
[----:B--2---:R-:W-:Y:S02]  /*b8f0*/  F2FP.PACK_AB R82, R216, R147 ;  /* 0x00000093d852723e */ /* 0x004fe400000000ff */
[----:B------:R-:W-:Y:S01]  /*b900*/  MOV R172, R211 ;  /* 0x000000d300ac7202 */ /* 0x000fe20000000f00 */
[----:B------:R1:W-:Y:S01]  /*b910*/  MUFU.EX2 R127, R2 ;  /* 0x00000002007f7308 */ /* 0x0003e20000000800 */
[----:B------:R-:W-:Y:S02]  /*b920*/  IMAD.MOV.U32 R211, RZ, RZ, R210 ;  /* 0x000000ffffd37224 */ /* 0x000fe400078e00d2 */
[----:B------:R-:W-:Y:S01]  /*b930*/  IMAD.MOV.U32 R210, RZ, RZ, R171 ;  /* 0x000000ffffd27224 */ /* 0x000fe200078e00ab */
[----:B------:R-:W-:Y:S01]  /*b940*/  MOV R171, R170 ;  /* 0x000000aa00ab7202 */ /* 0x000fe20000000f00 */
[----:B------:R-:W-:Y:S02]  /*b950*/  IMAD.MOV.U32 R170, RZ, RZ, R169 ;  /* 0x000000ffffaa7224 */ /* 0x000fe400078e00a9 */
[----:B------:R-:W-:Y:S01]  /*b960*/  IMAD.MOV.U32 R169, RZ, RZ, R168 ;  /* 0x000000ffffa97224 */ /* 0x000fe200078e00a8 */
[----:B------:R-:W-:Y:S01]  /*b970*/  MOV R168, R167 ;  /* 0x000000a700a87202 */ /* 0x000fe20000000f00 */
[----:B------:R-:W-:Y:S02]  /*b980*/  IMAD.MOV.U32 R167, RZ, RZ, R158 ;  /* 0x000000ffffa77224 */ /* 0x000fe400078e009e */
[----:B------:R-:W-:Y:S02]  /*b990*/  IMAD.MOV.U32 R158, RZ, RZ, R231 ;  /* 0x000000ffff9e7224 */ /* 0x000fe400078e00e7 */
[----:B------:R-:W2:Y:S01]  /*b9a0*/  LDL.LU R231, [R1+0xbc] ;  /* 0x0000bc0001e77983 */ /* 0x000ea20000300800 */
[----:B-1----:R-:W-:Y:S01]  /*b9b0*/  FFMA.FTZ R2, R172, c[0x0][0x2d0], -R92 ;  /* 0x0000b400ac027a23 */ /* 0x002fe2000001085c */
[----:B------:R-:W-:Y:S01]  /*b9c0*/  MOV R172, R211 ;  /* 0x000000d300ac7202 */ /* 0x000fe20000000f00 */
[----:B------:R-:W-:Y:S02]  /*b9d0*/  IMAD.MOV.U32 R211, RZ, RZ, R210 ;  /* 0x000000ffffd37224 */ /* 0x000fe400078e00d2 */
[----:B------:R1:W1:Y:S01]  /*b9e0*/  MUFU.EX2 R128, R2 ;  /* 0x0000000200807308 */ /* 0x0002620000000800 */
        /* <DEDUP_REMOVED lines=9> */
[----:B------:R-:W-:Y:S02]  /*ba80*/  F2FP.PACK_AB R81, R128, R127 ;  /* 0x0000007f8051723e */ /* 0x000fe400000000ff */
[----:B------:R-:W-:Y:S01]  /*ba90*/  MOV R172, R211 ;  /* 0x000000d300ac7202 */ /* 0x000fe20000000f00 */
[----:B------:R1:W-:Y:S01]  /*baa0*/  MUFU.EX2 R175, R2 ;  /* 0x0000000200af7308 */ /* 0x0003e20000000800 */
        /* <DEDUP_REMOVED lines=9> */
[----:B------:R-:W-:Y:S02]  /*bb40*/  FFMA.FTZ R80, R173, c[0x0][0x2d0], -R85 ;  /* 0x0000b400ad507a23 */ /* 0x000fe40000010855 */
[----:B------:R-:W-:Y:S02]  /*bb50*/  IMAD.MOV.U32 R173, RZ, RZ, R211 ;  /* 0x000000ffffad7224 */ /* 0x000fe400078e00d3 */
[----:B------:R1:W-:Y:S01]  /*bb60*/  MUFU.EX2 R211, R80 ;  /* 0x0000005000d37308 */ /* 0x0003e20000000800 */
[----:B------:R-:W-:Y:S02]  /*bb70*/  IMAD.MOV.U32 R170, RZ, RZ, R169 ;  /* 0x000000ffffaa7224 */ /* 0x000fe400078e00a9 */
[----:B------:R-:W-:Y:S02]  /*bb80*/  IMAD.MOV.U32 R167, RZ, RZ, R155 ;  /* 0x000000ffffa77224 */ /* 0x000fe400078e009b */
[----:B------:R-:W-:Y:S03]  /*bb90*/  IMAD.MOV.U32 R169, RZ, RZ, R168 ;  /* 0x000000ffffa97224 */ /* 0x000fe600078e00a8 */
[----:B------:R-:W-:Y:S01]  /*bba0*/  MOV R168, R167 ;  /* 0x000000a700a87202 */ /* 0x000fe20000000f00 */
[----:B-1----:R-:W-:Y:S02]  /*bbb0*/  FFMA.FTZ R2, R172, c[0x0][0x2d0], -R92 ;  /* 0x0000b400ac027a23 */ /* 0x002fe4000001085c */
[----:B------:R-:W-:Y:S02]  /*bbc0*/  IMAD.MOV.U32 R172, RZ, RZ, R210 ;  /* 0x000000ffffac7224 */ /* 0x000fe400078e00d2 */
[----:B------:R1:W1:Y:S01]  /*bbd0*/  MUFU.EX2 R210, R2 ;  /* 0x0000000200d27308 */ /* 0x0002620000000800 */
[----:B------:R-:W-:Y:S02]  /*bbe0*/  IMAD.MOV.U32 R167, RZ, RZ, R93 ;  /* 0x000000ffffa77224 */ /* 0x000fe400078e005d */
[----:B------:R-:W-:Y:S01]  /*bbf0*/  MOV R174, R172 ;  /* 0x000000ac00ae7202 */ /* 0x000fe20000000f00 */
[----:B------:R-:W-:Y:S01]  /*bc00*/  IMAD.MOV.U32 R172, RZ, RZ, R171 ;  /* 0x000000ffffac7224 */ /* 0x000fe200078e00ab */
[----:B------:R-:W-:Y:S01]  /*bc10*/  MOV R171, R170 ;  /* 0x000000aa00ab7202 */ /* 0x000fe20000000f00 */
[----:B------:R-:W-:Y:S02]  /*bc20*/  IMAD.MOV.U32 R170, RZ, RZ, R169 ;  /* 0x000000ffffaa7224 */ /* 0x000fe400078e00a9 */
[----:B------:R-:W-:Y:S01]  /*bc30*/  IMAD.MOV.U32 R169, RZ, RZ, R168 ;  /* 0x000000ffffa97224 */ /* 0x000fe200078e00a8 */
[----:B------:R-:W-:Y:S01]  /*bc40*/  MOV R168, R167 ;  /* 0x000000a700a87202 */ /* 0x000fe20000000f00 */
[----:B------:R-:W-:Y:S01]  /*bc50*/  IMAD.MOV.U32 R167, RZ, RZ, R152 ;  /* 0x000000ffffa77224 */ /* 0x000fe200078e0098 */
[----:B------:R-:W-:Y:S01]  /*bc60*/  F2FP.PACK_AB R80, R142, R131 ;  /* 0x000000838e50723e */ /* 0x000fe200000000ff */
[----:B------:R-:W-:Y:S02]  /*bc70*/  IMAD.MOV.U32 R93, RZ, RZ, R237 ;  /* 0x000000ffff5d7224 */ /* 0x000fe400078e00ed */
[----:B------:R-:W-:Y:S02]  /*bc80*/  IMAD.MOV.U32 R152, RZ, RZ, R234 ;  /* 0x000000ffff987224 */ /* 0x000fe400078e00ea */
[----:B------:R-:W-:Y:S02]  /*bc90*/  FFMA.FTZ R93, R93, c[0x0][0x2d0], -R84 ;  /* 0x0000b4005d5d7a23 */ /* 0x000fe40000010854 */
[----:B-1----:R-:W-:Y:S01]  /*bca0*/  FFMA.FTZ R2, R174, c[0x0][0x2d0], -R85 ;  /* 0x0000b400ae027a23 */ /* 0x002fe20000010855 */
[----:B------:R-:W-:Y:S01]  /*bcb0*/  MOV R174, R173 ;  /* 0x000000ad00ae7202 */ /* 0x000fe20000000f00 */
[----:B------:R-:W-:Y:S01]  /*bcc0*/  IMAD.MOV.U32 R173, RZ, RZ, R172 ;  /* 0x000000ffffad7224 */ /* 0x000fe200078e00ac */
[----:B------:R-:W-:Y:S01]  /*bcd0*/  F2FP.PACK_AB R83, R210, R175 ;  /* 0x000000afd253723e */ /* 0x000fe200000000ff */
[----:B------:R1:W-:Y:S01]  /*bce0*/  MUFU.EX2 R212, R2 ;  /* 0x0000000200d47308 */ /* 0x0003e20000000800 */
[----:B------:R-:W-:Y:S01]  /*bcf0*/  IMAD.MOV.U32 R172, RZ, RZ, R171 ;  /* 0x000000ffffac7224 */ /* 0x000fe200078e00ab */
[----:B------:R-:W-:Y:S01]  /*bd00*/  MOV R171, R170 ;  /* 0x000000aa00ab7202 */ /* 0x000fe20000000f00 */
[----:B------:R-:W-:Y:S02]  /*bd10*/  IMAD.MOV.U32 R170, RZ, RZ, R169 ;  /* 0x000000ffffaa7224 */ /* 0x000fe400078e00a9 */
[----:B------:R-:W-:Y:S01]  /*bd20*/  IMAD.MOV.U32 R169, RZ, RZ, R168 ;  /* 0x000000ffffa97224 */ /* 0x000fe200078e00a8 */
[C---:B------:R-:W-:Y:S01]  /*bd30*/  HMMA.16816.F32 R8, R80.reuse, R76, R8 ;  /* 0x0000004c5008723c */ /* 0x040fe20000001808 */
[----:B------:R-:W-:Y:S01]  /*bd40*/  MOV R168, R167 ;  /* 0x000000a700a87202 */ /* 0x000fe20000000f00 */
[----:B------:R-:W-:Y:S02]  /*bd50*/  IMAD.MOV.U32 R167, RZ, RZ, R110 ;  /* 0x000000ffffa77224 */ /* 0x000fe400078e006e */
[----:B------:R-:W-:Y:S04]  /*bd60*/  IMAD.MOV.U32 R110, RZ, RZ, R236 ;  /* 0x000000ffff6e7224 */ /* 0x000fe800078e00ec */
[-C--:B------:R-:W-:Y:S08]  /*bd70*/  HMMA.16816.F32 R12, R80, R78.reuse, R12 ;  /* 0x0000004e500c723c */ /* 0x080ff0000000180c */
[C---:B------:R-:W-:Y:S01]  /*bd80*/  HMMA.16816.F32 R16, R72.reuse, R78, R16 ;  /* 0x0000004e4810723c */ /* 0x040fe20000001810 */
[----:B------:R-:W1:Y:S03]  /*bd90*/  LDSM.16.MT88.4 R76, [R233+0x1000] ;  /* 0x00100000e94c783b */ /* 0x000e660000004200 */
[----:B-1----:R-:W-:Y:S01]  /*bda0*/  FFMA.FTZ R2, R174, c[0x0][0x2d0], -R85 ;  /* 0x0000b400ae027a23 */ /* 0x002fe20000010855 */
[----:B------:R-:W-:Y:S01]  /*bdb0*/  MOV R174, R173 ;  /* 0x000000ad00ae7202 */ /* 0x000fe20000000f00 */
[----:B------:R-:W-:Y:S02]  /*bdc0*/  IMAD.MOV.U32 R173, RZ, RZ, R172 ;  /* 0x000000ffffad7224 */ /* 0x000fe400078e00ac */
[----:B------:R1:W-:Y:S01]  /*bdd0*/  MUFU.EX2 R214, R2 ;  /* 0x0000000200d67308 */ /* 0x0003e20000000800 */
[----:B------:R-:W-:Y:S03]  /*bde0*/  IMAD.MOV.U32 R172, RZ, RZ, R171 ;  /* 0x000000ffffac7224 */ /* 0x000fe600078e00ab */
[----:B------:R-:W-:Y:S01]  /*bdf0*/  MOV R171, R170 ;  /* 0x000000aa00ab7202 */ /* 0x000fe20000000f00 */
[----:B------:R-:W-:Y:S02]  /*be00*/  IMAD.MOV.U32 R170, RZ, RZ, R169 ;  /* 0x000000ffffaa7224 */ /* 0x000fe400078e00a9 */
[----:B------:R-:W-:Y:S01]  /*be10*/  IMAD.MOV.U32 R169, RZ, RZ, R168 ;  /* 0x000000ffffa97224 */ /* 0x000fe200078e00a8 */
[----:B------:R-:W-:Y:S01]  /*be20*/  MOV R168, R167 ;  /* 0x000000a700a87202 */ /* 0x000fe20000000f00 */
[----:B------:R-:W-:Y:S02]  /*be30*/  IMAD.MOV.U32 R167, RZ, RZ, R110 ;  /* 0x000000ffffa77224 */ /* 0x000fe400078e006e */
[----:B------:R-:W-:Y:S01]  /*be40*/  IMAD.MOV.U32 R110, RZ, RZ, R107 ;  /* 0x000000ffff6e7224 */ /* 0x000fe200078e006b */
[----:B------:R-:W-:Y:S03]  /*be50*/  MOV R107, R240 ;  /* 0x000000f0006b7202 */ /* 0x000fe60000000f00 */
[----:B------:R-:W-:Y:S02]  /*be60*/  FFMA.FTZ R110, R110, c[0x0][0x2d0], -R84 ;  /* 0x0000b4006e6e7a23 */ /* 0x000fe40000010854 */
[----:B-1----:R-:W-:Y:S02]  /*be70*/  FFMA.FTZ R2, R174, c[0x0][0x2d0], -R85 ;  /* 0x0000b400ae027a23 */ /* 0x002fe40000010855 */
[----:B------:R-:W-:Y:S02]  /*be80*/  IMAD.MOV.U32 R174, RZ, RZ, R173 ;  /* 0x000000ffffae7224 */ /* 0x000fe400078e00ad */
[----:B------:R1:W-:Y:S01]  /*be90*/  MUFU.EX2 R213, R2 ;  /* 0x0000000200d57308 */ /* 0x0003e20000000800 */
[----:B------:R-:W-:Y:S01]  /*bea0*/  IMAD.MOV.U32 R173, RZ, RZ, R172 ;  /* 0x000000ffffad7224 */ /* 0x000fe200078e00ac */
[----:B------:R-:W-:Y:S01]  /*beb0*/  MOV R172, R171 ;  /* 0x000000ab00ac7202 */ /* 0x000fe20000000f00 */
[----:B------:R-:W-:Y:S01]  /*bec0*/  IMAD.MOV.U32 R171, RZ, RZ, R170 ;  /* 0x000000ffffab7224 */ /* 0x000fe200078e00aa */
[-C--:B------:R-:W-:Y:S01]  /*bed0*/  HMMA.16816.F32 R20, R72, R76.reuse, R20 ;  /* 0x0000004c4814723c */ /* 0x080fe20000001814 */
[----:B------:R-:W-:Y:S01]  /*bee0*/  IMAD.MOV.U32 R170, RZ, RZ, R169 ;  /* 0x000000ffffaa7224 */ /* 0x000fe200078e00a9 */
[----:B------:R-:W-:Y:S01]  /*bef0*/  MOV R169, R168 ;  /* 0x000000a800a97202 */ /* 0x000fe20000000f00 */
[----:B------:R-:W-:Y:S01]  /*bf00*/  IMAD.MOV.U32 R168, RZ, RZ, R167 ;  /* 0x000000ffffa87224 */ /* 0x000fe200078e00a7 */
[----:B------:R-:W-:Y:S01]  /*bf10*/  MOV R176, R173 ;  /* 0x000000ad00b07202 */ /* 0x000fe20000000f00 */
[----:B------:R-:W-:Y:S02]  /*bf20*/  IMAD.MOV.U32 R167, RZ, RZ, R241 ;  /* 0x000000ffffa77224 */ /* 0x000fe400078e00f1 */
[----:B------:R-:W-:Y:S01]  /*bf30*/  IMAD.MOV.U32 R173, RZ, RZ, R172 ;  /* 0x000000ffffad7224 */ /* 0x000fe200078e00ac */
[C---:B------:R-:W-:Y:S01]  /*bf40*/  HMMA.16816.F32 R24, R80.reuse, R76, R24 ;  /* 0x0000004c5018723c */ /* 0x040fe20000001818 */
[----:B------:R-:W-:Y:S03]  /*bf50*/  IMAD.MOV.U32 R172, RZ, RZ, R171 ;  /* 0x000000ffffac7224 */ /* 0x000fe600078e00ab */
[----:B------:R-:W-:Y:S01]  /*bf60*/  MOV R171, R170 ;  /* 0x000000aa00ab7202 */ /* 0x000fe20000000f00 */
[----:B------:R-:W-:Y:S01]  /*bf70*/  IMAD.MOV.U32 R170, RZ, RZ, R169 ;  /* 0x000000ffffaa7224 */ /* 0x000fe200078e00a9 */
[----:B------:R-:W-:Y:S01]  /*bf80*/  MOV R177, R173 ;  /* 0x000000ad00b17202 */ /* 0x000fe20000000f00 */
[----:B------:R-:W-:Y:S01]  /*bf90*/  IMAD.MOV.U32 R169, RZ, RZ, R168 ;  /* 0x000000ffffa97224 */ /* 0x000fe200078e00a8 */
[-C--:B------:R-:W-:Y:S01]  /*bfa0*/  HMMA.16816.F32 R28, R80, R78.reuse, R28 ;  /* 0x0000004e501c723c */ /* 0x080fe2000000181c */
[----:B------:R-:W-:Y:S03]  /*bfb0*/  MOV R168, R167 ;  /* 0x000000a700a87202 */ /* 0x000fe60000000f00 */
[--C-:B-1----:R-:W-:Y:S02]  /*bfc0*/  FFMA.FTZ R2, R174, c[0x0][0x2d0], -R84.reuse ;  /* 0x0000b400ae027a23 */ /* 0x102fe40000010854 */
[----:B------:R-:W-:Y:S02]  /*bfd0*/  FFMA.FTZ R88, R177, c[0x0][0x2d0], -R84 ;  /* 0x0000b400b1587a23 */ /* 0x000fe40000010854 */
[----:B------:R1:W-:Y:S01]  /*bfe0*/  MUFU.EX2 R174, R2 ;  /* 0x0000000200ae7308 */ /* 0x0003e20000000800 */
[C---:B------:R-:W-:Y:S01]  /*bff0*/  HMMA.16816.F32 R32, R72.reuse, R78, R32 ;  /* 0x0000004e4820723c */ /* 0x040fe20000001820 */
[----:B------:R-:W4:Y:S02]  /*c000*/  LDSM.16.MT88.4 R76, [R230+0x1000] ;  /* 0x00100000e64c783b */ /* 0x000f240000004200 */
[----:B------:R-:W-:Y:S02]  /*c010*/  IMAD.MOV.U32 R167, RZ, RZ, R166 ;  /* 0x000000ffffa77224 */ /* 0x000fe400078e00a6 */
[----:B------:R-:W-:Y:S01]  /*c020*/  IMAD.MOV.U32 R166, RZ, RZ, R165 ;  /* 0x000000ffffa67224 */ /* 0x000fe200078e00a5 */
[----:B------:R-:W-:Y:S01]  /*c030*/  MOV R165, R164 ;  /* 0x000000a400a57202 */ /* 0x000fe20000000f00 */
[----:B------:R-:W-:Y:S02]  /*c040*/  IMAD.MOV.U32 R164, RZ, RZ, R163 ;  /* 0x000000ffffa47224 */ /* 0x000fe400078e00a3 */
[----:B------:R-:W-:Y:S03]  /*c050*/  IMAD.MOV.U32 R163, RZ, RZ, R162 ;  /* 0x000000ffffa37224 */ /* 0x000fe600078e00a2 */
[----:B------:R-:W-:Y:S01]  /*c060*/  MOV R162, R161 ;  /* 0x000000a100a27202 */ /* 0x000fe20000000f00 */
[----:B------:R-:W-:Y:S02]  /*c070*/  IMAD.MOV.U32 R161, RZ, RZ, R160 ;  /* 0x000000ffffa17224 */ /* 0x000fe400078e00a0 */
[----:B------:R-:W-:Y:S02]  /*c080*/  IMAD.MOV.U32 R173, RZ, RZ, R171 ;  /* 0x000000ffffad7224 */ /* 0x000fe400078e00ab */
[----:B------:R-:W-:Y:S01]  /*c090*/  IMAD.MOV.U32 R171, RZ, RZ, R169 ;  /* 0x000000ffffab7224 */ /* 0x000fe200078e00a9 */
[----:B------:R-:W-:Y:S01]  /*c0a0*/  MOV R169, R167 ;  /* 0x000000a700a97202 */ /* 0x000fe20000000f00 */
[----:B------:R-:W-:Y:S01]  /*c0b0*/  IMAD.MOV.U32 R167, RZ, RZ, R165 ;  /* 0x000000ffffa77224 */ /* 0x000fe200078e00a5 */
[----:B------:R-:W-:Y:S01]  /*c0c0*/  MOV R177, R173 ;  /* 0x000000ad00b17202 */ /* 0x000fe20000000f00 */
[----:B------:R-:W-:Y:S01]  /*c0d0*/  IMAD.MOV.U32 R165, RZ, RZ, R163 ;  /* 0x000000ffffa57224 */ /* 0x000fe200078e00a3 */
[----:B------:R-:W-:Y:S01]  /*c0e0*/  MOV R163, R161 ;  /* 0x000000a100a37202 */ /* 0x000fe20000000f00 */
[----:B-1----:R-:W-:Y:S02]  /*c0f0*/  FFMA.FTZ R2, R176, c[0x0][0x2d0], -R84 ;  /* 0x0000b400b0027a23 */ /* 0x002fe40000010854 */
[----:B------:R-:W-:Y:S01]  /*c100*/  IMAD.MOV.U32 R176, RZ, RZ, R172 ;  /* 0x000000ffffb07224 */ /* 0x000fe200078e00ac */
[----:B------:R-:W-:Y:S01]  /*c110*/  MOV R172, R170 ;  /* 0x000000aa00ac7202 */ /* 0x000fe20000000f00 */
[----:B------:R-:W-:Y:S02]  /*c120*/  IMAD.MOV.U32 R170, RZ, RZ, R168 ;  /* 0x000000ffffaa7224 */ /* 0x000fe400078e00a8 */
[----:B------:R-:W-:Y:S01]  /*c130*/  IMAD.MOV.U32 R168, RZ, RZ, R166 ;  /* 0x000000ffffa87224 */ /* 0x000fe200078e00a6 */
[----:B------:R-:W-:Y:S01]  /*c140*/  MOV R166, R164 ;  /* 0x000000a400a67202 */ /* 0x000fe20000000f00 */
[----:B------:R-:W-:Y:S02]  /*c150*/  IMAD.MOV.U32 R164, RZ, RZ, R162 ;  /* 0x000000ffffa47224 */ /* 0x000fe400078e00a2 */
[----:B------:R-:W-:Y:S02]  /*c160*/  IMAD.MOV.U32 R161, RZ, RZ, R158 ;  /* 0x000000ffffa17224 */ /* 0x000fe400078e009e */
[----:B------:R-:W-:Y:S02]  /*c170*/  IMAD.MOV.U32 R178, RZ, RZ, R176 ;  /* 0x000000ffffb27224 */ /* 0x000fe400078e00b0 */
[----:B------:R-:W-:Y:S02]  /*c180*/  IMAD.MOV.U32 R173, RZ, RZ, R171 ;  /* 0x000000ffffad7224 */ /* 0x000fe400078e00ab */
[----:B------:R-:W-:Y:S01]  /*c190*/  IMAD.MOV.U32 R171, RZ, RZ, R169 ;  /* 0x000000ffffab7224 */ /* 0x000fe200078e00a9 */
[----:B------:R-:W-:Y:S01]  /*c1a0*/  MOV R169, R167 ;  /* 0x000000a700a97202 */ /* 0x000fe20000000f00 */
[----:B------:R-:W-:Y:S01]  /*c1b0*/  IMAD.MOV.U32 R167, RZ, RZ, R165 ;  /* 0x000000ffffa77224 */ /* 0x000fe200078e00a5 */
[-C--:B----4-:R-:W-:Y:S01]  /*c1c0*/  HMMA.16816.F32 R36, R72, R76.reuse, R36 ;  /* 0x0000004c4824723c */ /* 0x090fe20000001824 */
[----:B------:R-:W-:Y:S01]  /*c1d0*/  IMAD.MOV.U32 R165, RZ, RZ, R163 ;  /* 0x000000ffffa57224 */ /* 0x000fe200078e00a3 */
[----:B------:R-:W-:Y:S01]  /*c1e0*/  MOV R163, R161 ;  /* 0x000000a100a37202 */ /* 0x000fe20000000f00 */
[----:B------:R-:W-:Y:S02]  /*c1f0*/  IMAD.MOV.U32 R179, RZ, RZ, R177 ;  /* 0x000000ffffb37224 */ /* 0x000fe400078e00b1 */
[----:B------:R-:W-:Y:S01]  /*c200*/  IMAD.MOV.U32 R177, RZ, RZ, R173 ;  /* 0x000000ffffb17224 */ /* 0x000fe200078e00ad */
[----:B------:R-:W-:Y:S01]  /*c210*/  MOV R173, R171 ;  /* 0x000000ab00ad7202 */ /* 0x000fe20000000f00 */
[----:B------:R-:W-:Y:S01]  /*c220*/  IMAD.MOV.U32 R171, RZ, RZ, R169 ;  /* 0x000000ffffab7224 */ /* 0x000fe200078e00a9 */
[C---:B------:R-:W-:Y:S01]  /*c230*/  HMMA.16816.F32 R40, R80.reuse, R76, R40 ;  /* 0x0000004c5028723c */ /* 0x040fe20000001828 */
[----:B------:R-:W-:Y:S03]  /*c240*/  IMAD.MOV.U32 R169, RZ, RZ, R167 ;  /* 0x000000ffffa97224 */ /* 0x000fe600078e00a7 */
[----:B------:R-:W-:Y:S01]  /*c250*/  IMAD.MOV.U32 R158, RZ, RZ, R243 ;  /* 0x000000ffff9e7224 */ /* 0x000fe200078e00f3 */
[----:B------:R-:W-:Y:S01]  /*c260*/  MOV R167, R165 ;  /* 0x000000a500a77202 */ /* 0x000fe20000000f00 */
[----:B------:R-:W-:Y:S02]  /*c270*/  IMAD.MOV.U32 R165, RZ, RZ, R163 ;  /* 0x000000ffffa57224 */ /* 0x000fe400078e00a3 */
[----:B------:R-:W-:Y:S01]  /*c280*/  IMAD.MOV.U32 R161, RZ, RZ, R158 ;  /* 0x000000ffffa17224 */ /* 0x000fe200078e009e */
[-C--:B------:R-:W-:Y:S03]  /*c290*/  HMMA.16816.F32 R44, R80, R78.reuse, R44 ;  /* 0x0000004e502c723c */ /* 0x080fe6000000182c */
[----:B------:R-:W-:Y:S02]  /*c2a0*/  IMAD.MOV.U32 R158, RZ, RZ, R244 ;  /* 0x000000ffff9e7224 */ /* 0x000fe400078e00f4 */
[----:B------:R-:W-:Y:S02]  /*c2b0*/  IMAD.MOV.U32 R163, RZ, RZ, R161 ;  /* 0x000000ffffa37224 */ /* 0x000fe400078e00a1 */
[----:B------:R-:W-:Y:S01]  /*c2c0*/  IMAD.MOV.U32 R176, RZ, RZ, R172 ;  /* 0x000000ffffb07224 */ /* 0x000fe200078e00ac */
[----:B------:R-:W-:Y:S01]  /*c2d0*/  MOV R161, R158 ;  /* 0x0000009e00a17202 */ /* 0x000fe20000000f00 */
[----:B------:R-:W-:Y:S01]  /*c2e0*/  IMAD.MOV.U32 R158, RZ, RZ, R208 ;  /* 0x000000ffff9e7224 */ /* 0x000fe200078e00d0 */
[C---:B------:R-:W-:Y:S02]  /*c2f0*/  HMMA.16816.F32 R48, R72.reuse, R78, R48 ;  /* 0x0000004e4830723c */ /* 0x040fe40000001830 */
[----:B------:R-:W-:Y:S01]  /*c300*/  MOV R172, R170 ;  /* 0x000000aa00ac7202 */ /* 0x000fe20000000f00 */
[----:B------:R-:W-:Y:S02]  /*c310*/  IMAD.MOV.U32 R170, RZ, RZ, R168 ;  /* 0x000000ffffaa7224 */ /* 0x000fe400078e00a8 */
[----:B------:R-:W-:Y:S01]  /*c320*/  IMAD.MOV.U32 R168, RZ, RZ, R166 ;  /* 0x000000ffffa87224 */ /* 0x000fe200078e00a6 */
[----:B------:R-:W-:Y:S01]  /*c330*/  MOV R166, R164 ;  /* 0x000000a400a67202 */ /* 0x000fe20000000f00 */
[----:B---3--:R-:W-:Y:S04]  /*c340*/  FFMA.FTZ R97, R97, c[0x0][0x2d0], -R85 ;  /* 0x0000b40061617a23 */ /* 0x008fe80000010855 */
[----:B------:R-:W-:Y:S10]  /*c350*/  MUFU.EX2 R188, R97 ;  /* 0x0000006100bc7308 */ /* 0x000ff40000000800 */
[----:B------:R-:W-:Y:S01]  /*c360*/  MUFU.EX2 R97, R129 ;  /* 0x0000008100617308 */ /* 0x000fe20000000800 */
[----:B--2---:R-:W-:Y:S02]  /*c370*/  IMAD.MOV.U32 R155, RZ, RZ, R231 ;  /* 0x000000ffff9b7224 */ /* 0x004fe400078e00e7 */
[----:B------:R1:W5:Y:S04]  /*c380*/  LDL.LU R231, [R1+0xb4] ;  /* 0x0000b40001e77983 */ /* 0x0003680000300800 */
[----:B------:R1:W5:Y:S04]  /*c390*/  LDL.LU R237, [R1+0xb0] ;  /* 0x0000b00001ed7983 */ /* 0x0003680000300800 */
[----:B------:R1:W5:Y:S04]  /*c3a0*/  LDL.LU R234, [R1+0xac] ;  /* 0x0000ac0001ea7983 */ /* 0x0003680000300800 */
[----:B------:R1:W5:Y:S04]  /*c3b0*/  LDL.LU R236, [R1+0xa8] ;  /* 0x0000a80001ec7983 */ /* 0x0003680000300800 */
[----:B------:R1:W5:Y:S04]  /*c3c0*/  LDL.LU R240, [R1+0xa4] ;  /* 0x0000a40001f07983 */ /* 0x0003680000300800 */
[----:B------:R1:W5:Y:S01]  /*c3d0*/  LDL.LU R241, [R1+0xa0] ;  /* 0x0000a00001f17983 */ /* 0x0003620000300800 */
[----:B------:R-:W-:Y:S03]  /*c3e0*/  IMAD.MOV.U32 R160, RZ, RZ, R242 ;  /* 0x000000ffffa07224 */ /* 0x000fe600078e00f2 */
[----:B------:R1:W5:Y:S01]  /*c3f0*/  LDL.LU R242, [R1+0x9c] ;  /* 0x00009c0001f27983 */ /* 0x0003620000300800 */
[----:B------:R-:W-:Y:S01]  /*c400*/  IMAD.MOV.U32 R162, RZ, RZ, R160 ;  /* 0x000000ffffa27224 */ /* 0x000fe200078e00a0 */
[----:B------:R-:W-:Y:S02]  /*c410*/  MOV R160, R209 ;  /* 0x000000d100a07202 */ /* 0x000fe40000000f00 */
[----:B------:R1:W5:Y:S01]  /*c420*/  LDL.LU R243, [R1+0x98] ;  /* 0x0000980001f37983 */ /* 0x0003620000300800 */
[----:B------:R2:W-:Y:S01]  /*c430*/  MUFU.EX2 R209, R2 ;  /* 0x0000000200d17308 */ /* 0x0005e20000000800 */
[----:B------:R-:W-:Y:S02]  /*c440*/  IMAD.MOV.U32 R164, RZ, RZ, R162 ;  /* 0x000000ffffa47224 */ /* 0x000fe400078e00a2 */
[----:B------:R-:W-:Y:S01]  /*c450*/  IMAD.MOV.U32 R162, RZ, RZ, R160 ;  /* 0x000000ffffa27224 */ /* 0x000fe200078e00a0 */
[----:B------:R-:W-:Y:S01]  /*c460*/  MOV R160, R206 ;  /* 0x000000ce00a07202 */ /* 0x000fe20000000f00 */
[----:B------:R1:W5:Y:S05]  /*c470*/  LDL.LU R244, [R1+0x94] ;  /* 0x0000940001f47983 */ /* 0x00036a0000300800 */
[----:B------:R-:W-:Y:S01]  /*c480*/  MUFU.EX2 R206, R88 ;  /* 0x0000005800ce7308 */ /* 0x000fe20000000800 */
[----:B--2---:R-:W-:Y:S01]  /*c490*/  FFMA.FTZ R2, R178, c[0x0][0x2d0], -R84 ;  /* 0x0000b400b2027a23 */ /* 0x004fe20000010854 */
[----:B------:R-:W-:Y:S01]  /*c4a0*/  MOV R178, R176 ;  /* 0x000000b000b27202 */ /* 0x000fe20000000f00 */
[----:B------:R-:W-:Y:S07]  /*c4b0*/  IMAD.MOV.U32 R176, RZ, RZ, R172 ;  /* 0x000000ffffb07224 */ /* 0x000fee00078e00ac */
[----:B------:R2:W-:Y:S01]  /*c4c0*/  MUFU.EX2 R208, R2 ;  /* 0x0000000200d07308 */ /* 0x0005e20000000800 */
        /* <DEDUP_REMOVED lines=8> */
[----:B------:R-:W-:Y:S01]  /*c550*/  IMAD.MOV.U32 R160, RZ, RZ, R155 ;  /* 0x000000ffffa07224 */ /* 0x000fe200078e009b */
[----:B------:R-:W-:Y:S01]  /*c560*/  MOV R155, R245 ;  /* 0x000000f5009b7202 */ /* 0x000fe20000000f00 */
[----:B------:R-:W-:Y:S01]  /*c570*/  FFMA.FTZ R87, R192, c[0x0][0x2d0], -R86 ;  /* 0x0000b400c0577a23 */ /* 0x000fe20000010856 */
[----:B------:R1:W5:Y:S01]  /*c580*/  LDL.LU R245, [R1+0x90] ;  /* 0x0000900001f57983 */ /* 0x0003620000300800 */
[----:B------:R-:W-:Y:S02]  /*c590*/  IMAD.MOV.U32 R192, RZ, RZ, R178 ;  /* 0x000000ffffc07224 */ /* 0x000fe400078e00b2 */
[----:B------:R-:W-:Y:S01]  /*c5a0*/  IMAD.MOV.U32 R176, RZ, RZ, R172 ;  /* 0x000000ffffb07224 */ /* 0x000fe200078e00ac */
[----:B------:R-:W-:Y:S01]  /*c5b0*/  MOV R172, R171 ;  /* 0x000000ab00ac7202 */ /* 0x000fe20000000f00 */
[----:B------:R-:W-:Y:S01]  /*c5c0*/  IMAD.MOV.U32 R171, RZ, RZ, R169 ;  /* 0x000000ffffab7224 */ /* 0x000fe200078e00a9 */
[----:B------:R-:W-:Y:S01]  /*c5d0*/  MUFU.EX2 R178, R87 ;  /* 0x0000005700b27308 */ /* 0x000fe20000000800 */
[----:B------:R-:W-:Y:S01]  /*c5e0*/  IMAD.MOV.U32 R169, RZ, RZ, R168 ;  /* 0x000000ffffa97224 */ /* 0x000fe200078e00a8 */
[----:B------:R-:W-:Y:S01]  /*c5f0*/  MOV R168, R167 ;  /* 0x000000a700a87202 */ /* 0x000fe20000000f00 */
[----:B------:R-:W-:Y:S02]  /*c600*/  IMAD.MOV.U32 R167, RZ, RZ, R166 ;  /* 0x000000ffffa77224 */ /* 0x000fe400078e00a6 */
[----:B--2---:R-:W-:Y:S02]  /*c610*/  FFMA.FTZ R2, R179, c[0x0][0x2d0], -R86 ;  /* 0x0000b400b3027a23 */ /* 0x004fe40000010856 */
[----:B------:R-:W-:Y:S02]  /*c620*/  IMAD.MOV.U32 R179, RZ, RZ, R177 ;  /* 0x000000ffffb37224 */ /* 0x000fe400078e00b1 */
[----:B------:R-:W-:Y:S02]  /*c630*/  IMAD.MOV.U32 R177, RZ, RZ, R173 ;  /* 0x000000ffffb17224 */ /* 0x000fe400078e00ad */
[----:B------:R2:W3:Y:S01]  /*c640*/  MUFU.EX2 R173, R2 ;  /* 0x0000000200ad7308 */ /* 0x0004e20000000800 */
        /* <DEDUP_REMOVED lines=15> */
[----:B------:R-:W-:Y:S01]  /*c740*/  IMAD.MOV.U32 R155, RZ, RZ, R238 ;  /* 0x000000ffff9b7224 */ /* 0x000fe200078e00ee */
[----:B------:R-:W-:Y:S01]  /*c750*/  MOV R158, R207 ;  /* 0x000000cf009e7202 */ /* 0x000fe20000000f00 */
[----:B------:R1:W5:Y:S01]  /*c760*/  LDL.LU R238, [R1+0x8c] ;  /* 0x00008c0001ee7983 */ /* 0x0003620000300800 */
[--C-:B--2---:R-:W-:Y:S04]  /*c770*/  FFMA.FTZ R2, R179, c[0x0][0x2d0], -R86.reuse ;  /* 0x0000b400b3027a23 */ /* 0x104fe80000010856 */
[----:B------:R2:W-:Y:S02]  /*c780*/  MUFU.EX2 R179, R2 ;  /* 0x0000000200b37308 */ /* 0x0005e40000000800 */
[----:B--2---:R-:W-:Y:S02]  /*c790*/  FFMA.FTZ R2, R192, c[0x0][0x2d0], -R86 ;  /* 0x0000b400c0027a23 */ /* 0x004fe40000010856 */
[----:B------:R-:W-:Y:S01]  /*c7a0*/  IMAD.MOV.U32 R192, RZ, RZ, R172 ;  /* 0x000000ffffc07224 */ /* 0x000fe200078e00ac */
[----:B------:R-:W-:Y:S05]  /*c7b0*/  MOV R172, R169 ;  /* 0x000000a900ac7202 */ /* 0x000fea0000000f00 */
[----:B------:R2:W-:Y:S01]  /*c7c0*/  MUFU.EX2 R207, R2 ;  /* 0x0000000200cf7308 */ /* 0x0005e20000000800 */
[----:B------:R-:W-:Y:S02]  /*c7d0*/  IMAD.MOV.U32 R169, RZ, RZ, R167 ;  /* 0x000000ffffa97224 */ /* 0x000fe400078e00a7 */
[----:B------:R-:W-:Y:S02]  /*c7e0*/  IMAD.MOV.U32 R180, RZ, RZ, R192 ;  /* 0x000000ffffb47224 */ /* 0x000fe400078e00c0 */
        /* <DEDUP_REMOVED lines=9> */
[----:B------:R-:W-:Y:S02]  /*c880*/  IMAD.MOV.U32 R107, RZ, RZ, R239 ;  /* 0x000000ffff6b7224 */ /* 0x000fe400078e00ef */
[----:B------:R-:W-:Y:S01]  /*c890*/  FFMA.FTZ R88, R169, c[0x0][0x2d0], -R85 ;  /* 0x0000b400a9587a23 */ /* 0x000fe20000010855 */
[----:B------:R1:W5:Y:S01]  /*c8a0*/  LDL.LU R239, [R1+0x88] ;  /* 0x0000880001ef7983 */ /* 0x0003620000300800 */
[----:B------:R-:W-:Y:S02]  /*c8b0*/  IMAD.MOV.U32 R169, RZ, RZ, R168 ;  /* 0x000000ffffa97224 */ /* 0x000fe400078e00a8 */
[----:B--2---:R-:W-:Y:S01]  /*c8c0*/  FFMA.FTZ R2, R193, c[0x0][0x2d0], -R92 ;  /* 0x0000b400c1027a23 */ /* 0x004fe2000001085c */
[----:B------:R-:W-:Y:S01]  /*c8d0*/  MOV R193, R177 ;  /* 0x000000b100c17202 */ /* 0x000fe20000000f00 */
[----:B------:R-:W-:Y:S01]  /*c8e0*/  IMAD.MOV.U32 R177, RZ, RZ, R171 ;  /* 0x000000ffffb17224 */ /* 0x000fe200078e00ab */
[----:B------:R-:W-:Y:S01]  /*c8f0*/  MOV R171, R164 ;  /* 0x000000a400ab7202 */ /* 0x000fe20000000f00 */
[----:B------:R2:W-:Y:S01]  /*c900*/  MUFU.EX2 R172, R2 ;  /* 0x0000000200ac7308 */ /* 0x0005e20000000800 */
[----:B------:R-:W-:Y:S01]  /*c910*/  MOV R181, R193 ;  /* 0x000000c100b57202 */ /* 0x000fe20000000f00 */
[----:B------:R-:W-:Y:S02]  /*c920*/  IMAD.MOV.U32 R193, RZ, RZ, R177 ;  /* 0x000000ffffc17224 */ /* 0x000fe400078e00b1 */
        /* <DEDUP_REMOVED lines=12> */
[----:B------:R-:W-:Y:S01]  /*c9f0*/  MOV R167, R166 ;  /* 0x000000a600a77202 */ /* 0x000fe20000000f00 */
[----:B------:R-:W-:Y:S01]  /*ca00*/  IMAD.MOV.U32 R166, RZ, RZ, R201 ;  /* 0x000000ffffa67224 */ /* 0x000fe200078e00c9 */
[----:B------:R1:W5:Y:S01]  /*ca10*/  LDL.LU R228, [R1+0x84] ;  /* 0x0000840001e47983 */ /* 0x0003620000300800 */
[----:B--2---:R-:W-:Y:S01]  /*ca20*/  FFMA.FTZ R2, R180, c[0x0][0x2d0], -R92 ;  /* 0x0000b400b4027a23 */ /* 0x004fe2000001085c */
[----:B------:R-:W-:Y:S01]  /*ca30*/  MUFU.EX2 R201, R88 ;  /* 0x0000005800c97308 */ /* 0x000fe20000000800 */
[----:B------:R-:W-:Y:S01]  /*ca40*/  IMAD.MOV.U32 R180, RZ, RZ, R192 ;  /* 0x000000ffffb47224 */ /* 0x000fe200078e00c0 */
[----:B------:R-:W-:Y:S01]  /*ca50*/  MOV R192, R176 ;  /* 0x000000b000c07202 */ /* 0x000fe20000000f00 */
[----:B------:R-:W-:Y:S02]  /*ca60*/  IMAD.MOV.U32 R176, RZ, RZ, R235 ;  /* 0x000000ffffb07224 */ /* 0x000fe400078e00eb */
[----:B------:R1:W5:Y:S01]  /*ca70*/  LDL.LU R235, [R1+0x80] ;  /* 0x0000800001eb7983 */ /* 0x0003620000300800 */
[----:B------:R-:W-:Y:S02]  /*ca80*/  FFMA.FTZ R76, R171, c[0x0][0x2d0], -R86 ;  /* 0x0000b400ab4c7a23 */ /* 0x000fe40000010856 */
[----:B------:R-:W-:Y:S01]  /*ca90*/  IMAD.MOV.U32 R171, RZ, RZ, R170 ;  /* 0x000000ffffab7224 */ /* 0x000fe200078e00aa */
[----:B------:R-:W2:Y:S01]  /*caa0*/  LDL.LU R122, [R1+0x18] ;  /* 0x00001800017a7983 */ /* 0x000ea20000300800 */
[----:B------:R4:W1:Y:S01]  /*cab0*/  MUFU.EX2 R177, R2 ;  /* 0x0000000200b17308 */ /* 0x0008620000000800 */
[----:B------:R-:W-:Y:S02]  /*cac0*/  MOV R170, R197 ;  /* 0x000000c500aa7202 */ /* 0x000fe40000000f00 */
[----:B------:R-:W2:Y:S04]  /*cad0*/  LDL.LU R89, [R1+0x1c] ;  /* 0x00001c0001597983 */ /* 0x000ea80000300800 */
[----:B------:R-:W2:Y:S04]  /*cae0*/  LDL.LU R121, [R1+0x24] ;  /* 0x0000240001797983 */ /* 0x000ea80000300800 */
[----:B------:R-:W2:Y:S04]  /*caf0*/  LDL.LU R120, [R1+0x20] ;  /* 0x0000200001787983 */ /* 0x000ea80000300800 */
[----:B------:R-:W2:Y:S01]  /*cb00*/  LDL R218, [R1+0x2c] ;  /* 0x00002c0001da7983 */ /* 0x000ea20000100800 */
[--C-:B----4-:R-:W-:Y:S02]  /*cb10*/  FFMA.FTZ R2, R181, c[0x0][0x2d0], -R92.reuse ;  /* 0x0000b400b5027a23 */ /* 0x110fe4000001085c */
[----:B------:R-:W-:Y:S01]  /*cb20*/  IMAD.MOV.U32 R181, RZ, RZ, R193 ;  /* 0x000000ffffb57224 */ /* 0x000fe200078e00c1 */
[----:B------:R-:W-:Y:S02]  /*cb30*/  MOV R193, R176 ;  /* 0x000000b000c17202 */ /* 0x000fe40000000f00 */
[----:B------:R4:W-:Y:S03]  /*cb40*/  MUFU.EX2 R176, R2 ;  /* 0x0000000200b07308 */ /* 0x0009e60000000800 */
[--C-:B------:R-:W-:Y:S01]  /*cb50*/  FFMA.FTZ R87, R193, c[0x0][0x2d0], -R85.reuse ;  /* 0x0000b400c1577a23 */ /* 0x100fe20000010855 */
[----:B------:R-:W-:Y:S06]  /*cb60*/  MOV R193, R205 ;  /* 0x000000cd00c17202 */ /* 0x000fec0000000f00 */
[----:B------:R-:W-:Y:S01]  /*cb70*/  MUFU.EX2 R205, R87 ;  /* 0x0000005700cd7308 */ /* 0x000fe20000000800 */
[----:B----4-:R-:W-:Y:S09]  /*cb80*/  FFMA.FTZ R2, R181, c[0x0][0x2d0], -R92 ;  /* 0x0000b400b5027a23 */ /* 0x010ff2000001085c */
[----:B------:R4:W1:Y:S02]  /*cb90*/  MUFU.EX2 R183, R2 ;  /* 0x0000000200b77308 */ /* 0x0008640000000800 */
[----:B----4-:R-:W-:Y:S02]  /*cba0*/  FFMA.FTZ R2, R164, c[0x0][0x2d0], -R85 ;  /* 0x0000b400a4027a23 */ /* 0x010fe40000010855 */
[----:B------:R-:W-:Y:S01]  /*cbb0*/  IMAD.MOV.U32 R164, RZ, RZ, R163 ;  /* 0x000000ffffa47224 */ /* 0x000fe200078e00a3 */
[----:B------:R-:W-:Y:S01]  /*cbc0*/  MOV R163, R162 ;  /* 0x000000a200a37202 */ /* 0x000fe20000000f00 */
[----:B------:R-:W-:Y:S02]  /*cbd0*/  IMAD.MOV.U32 R162, RZ, RZ, R161 ;  /* 0x000000ffffa27224 */ /* 0x000fe400078e00a1 */
[----:B------:R-:W-:Y:S01]  /*cbe0*/  IMAD.MOV.U32 R161, RZ, RZ, R158 ;  /* 0x000000ffffa17224 */ /* 0x000fe200078e009e */
[----:B------:R-:W-:Y:S01]  /*cbf0*/  MOV R158, R145 ;  /* 0x00000091009e7202 */ /* 0x000fe20000000f00 */
[----:B------:R-:W-:Y:S02]  /*cc00*/  IMAD.MOV.U32 R145, RZ, RZ, R203 ;  /* 0x000000ffff917224 */ /* 0x000fe400078e00cb */
[----:B------:R-:W-:Y:S02]  /*cc10*/  IMAD.MOV.U32 R203, RZ, RZ, R202 ;  /* 0x000000ffffcb7224 */ /* 0x000fe400078e00ca */
[----:B------:R4:W-:Y:S02]  /*cc20*/  MUFU.EX2 R202, R2 ;  /* 0x0000000200ca7308 */ /* 0x0009e40000000800 */
[--C-:B----4-:R-:W-:Y:S08]  /*cc30*/  FFMA.FTZ R2, R180, c[0x0][0x2d0], -R84.reuse ;  /* 0x0000b400b4027a23 */ /* 0x110ff00000010854 */
[----:B------:R4:W-:Y:S02]  /*cc40*/  MUFU.EX2 R181, R2 ;  /* 0x0000000200b57308 */ /* 0x0009e40000000800 */
[----:B----4-:R-:W-:Y:S02]  /*cc50*/  FFMA.FTZ R2, R169, c[0x0][0x2d0], -R84 ;  /* 0x0000b400a9027a23 */ /* 0x010fe40000010854 */
[----:B------:R-:W-:Y:S02]  /*cc60*/  IMAD.MOV.U32 R169, RZ, RZ, R168 ;  /* 0x000000ffffa97224 */ /* 0x000fe400078e00a8 */
[----:B------:R-:W-:Y:S01]  /*cc70*/  IMAD.MOV.U32 R168, RZ, RZ, R167 ;  /* 0x000000ffffa87224 */ /* 0x000fe200078e00a7 */
[----:B------:R-:W-:Y:S01]  /*cc80*/  MOV R167, R166 ;  /* 0x000000a600a77202 */ /* 0x000fe20000000f00 */
[----:B------:R-:W-:Y:S02]  /*cc90*/  IMAD.MOV.U32 R166, RZ, RZ, R199 ;  /* 0x000000ffffa67224 */ /* 0x000fe400078e00c7 */
[----:B------:R4:W-:Y:S01]  /*cca0*/  MUFU.EX2 R199, R2 ;  /* 0x0000000200c77308 */ /* 0x0009e20000000800 */
[--C-:B------:R-:W-:Y:S02]  /*ccb0*/  FFMA.FTZ R87, R169, c[0x0][0x2d0], -R85.reuse ;  /* 0x0000b400a9577a23 */ /* 0x100fe40000010855 */
[----:B------:R-:W-:Y:S02]  /*ccc0*/  IMAD.MOV.U32 R169, RZ, RZ, R168 ;  /* 0x000000ffffa97224 */ /* 0x000fe400078e00a8 */
[----:B------:R-:W-:Y:S02]  /*ccd0*/  IMAD.MOV.U32 R168, RZ, RZ, R166 ;  /* 0x000000ffffa87224 */ /* 0x000fe400078e00a6 */
[----:B------:R-:W-:Y:S01]  /*cce0*/  FFMA.FTZ R88, R167, c[0x0][0x2d0], -R85 ;  /* 0x0000b400a7587a23 */ /* 0x000fe20000010855 */
[----:B------:R-:W-:Y:S03]  /*ccf0*/  MOV R167, R165 ;  /* 0x000000a500a77202 */ /* 0x000fe60000000f00 */
[----:B------:R-:W-:Y:S01]  /*cd00*/  MUFU.EX2 R195, R88 ;  /* 0x0000005800c37308 */ /* 0x000fe20000000800 */
[----:B----4-:R-:W-:Y:S02]  /*cd10*/  FFMA.FTZ R2, R164, c[0x0][0x2d0], -R84 ;  /* 0x0000b400a4027a23 */ /* 0x010fe40000010854 */
[----:B------:R-:W-:Y:S01]  /*cd20*/  IMAD.MOV.U32 R164, RZ, RZ, R163 ;  /* 0x000000ffffa47224 */ /* 0x000fe200078e00a3 */
[----:B------:R-:W-:Y:S01]  /*cd30*/  MOV R163, R162 ;  /* 0x000000a200a37202 */ /* 0x000fe20000000f00 */
[----:B------:R-:W-:Y:S05]  /*cd40*/  IMAD.MOV.U32 R162, RZ, RZ, R200 ;  /* 0x000000ffffa27224 */ /* 0x000fea00078e00c8 */
[----:B------:R4:W-:Y:S01]  /*cd50*/  MUFU.EX2 R200, R2 ;  /* 0x0000000200c87308 */ /* 0x0009e20000000800 */
[----:B------:R-:W-:Y:S01]  /*cd60*/  IMAD.MOV.U32 R166, RZ, RZ, R164 ;  /* 0x000000ffffa67224 */ /* 0x000fe200078e00a4 */
[----:B------:R-:W-:Y:S01]  /*cd70*/  MOV R165, R163 ;  /* 0x000000a300a57202 */ /* 0x000fe20000000f00 */
[----:B------:R-:W-:Y:S01]  /*cd80*/  IMAD.MOV.U32 R164, RZ, RZ, R162 ;  /* 0x000000ffffa47224 */ /* 0x000fe200078e00a2 */
[----:B------:R-:W-:Y:S01]  /*cd90*/  MOV R163, R107 ;  /* 0x0000006b00a37202 */ /* 0x000fe20000000f00 */
[----:B------:R-:W-:Y:S02]  /*cda0*/  IMAD.MOV.U32 R162, RZ, RZ, R106 ;  /* 0x000000ffffa27224 */ /* 0x000fe400078e006a */
[--C-:B------:R-:W-:Y:S02]  /*cdb0*/  FFMA.FTZ R106, R196, c[0x0][0x2d0], -R85.reuse ;  /* 0x0000b400c46a7a23 */ /* 0x100fe40000010855 */
[----:B------:R-:W-:Y:S02]  /*cdc0*/  FFMA.FTZ R107, R198, c[0x0][0x2d0], -R85 ;  /* 0x0000b400c66b7a23 */ /* 0x000fe40000010855 */
[----:B------:R1:W-:Y:S01]  /*cdd0*/  MUFU.EX2 R198, R76 ;  /* 0x0000004c00c67308 */ /* 0x0003e20000000800 */
[--C-:B------:R-:W-:Y:S01]  /*cde0*/  FFMA.FTZ R96, R165, c[0x0][0x2d0], -R84.reuse ;  /* 0x0000b400a5607a23 */ /* 0x100fe20000010854 */
[----:B------:R-:W-:Y:S01]  /*cdf0*/  MOV R165, R160 ;  /* 0x000000a000a57202 */ /* 0x000fe20000000f00 */
[--C-:B------:R-:W-:Y:S02]  /*ce00*/  FFMA.FTZ R117, R164, c[0x0][0x2d0], -R84.reuse ;  /* 0x0000b400a4757a23 */ /* 0x100fe40000010854 */
[----:B------:R-:W-:Y:S01]  /*ce10*/  FFMA.FTZ R119, R163, c[0x0][0x2d0], -R84 ;  /* 0x0000b400a3777a23 */ /* 0x000fe20000010854 */
[----:B------:R-:W-:Y:S01]  /*ce20*/  MOV R163, R152 ;  /* 0x0000009800a37202 */ /* 0x000fe20000000f00 */
[--C-:B------:R-:W-:Y:S02]  /*ce30*/  FFMA.FTZ R152, R105, c[0x0][0x2d0], -R86.reuse ;  /* 0x0000b40069987a23 */ /* 0x100fe40000010856 */
[----:B------:R-:W-:Y:S01]  /*ce40*/  IMAD.MOV.U32 R164, RZ, RZ, R155 ;  /* 0x000000ffffa47224 */ /* 0x000fe200078e009b */
[----:B------:R-:W-:Y:S01]  /*ce50*/  MUFU.EX2 R107, R107 ;  /* 0x0000006b006b7308 */ /* 0x000fe20000000800 */
[----:B------:R-:W-:Y:S02]  /*ce60*/  FFMA.FTZ R155, R103, c[0x0][0x2d0], -R86 ;  /* 0x0000b400679b7a23 */ /* 0x000fe40000010856 */
[----:B----4-:R-:W-:Y:S02]  /*ce70*/  FFMA.FTZ R2, R203, c[0x0][0x2d0], -R84 ;  /* 0x0000b400cb027a23 */ /* 0x010fe40000010854 */
[--C-:B------:R-:W-:Y:S02]  /*ce80*/  FFMA.FTZ R103, R227, c[0x0][0x2d0], -R92.reuse ;  /* 0x0000b400e3677a23 */ /* 0x100fe4000001085c */
[--C-:B------:R-:W-:Y:S02]  /*ce90*/  FFMA.FTZ R105, R226, c[0x0][0x2d0], -R92.reuse ;  /* 0x0000b400e2697a23 */ /* 0x100fe4000001085c */
[----:B------:R-:W-:Y:S01]  /*cea0*/  FFMA.FTZ R160, R71, c[0x0][0x2d0], -R92 ;  /* 0x0000b40047a07a23 */ /* 0x000fe2000001085c */
[----:B------:R4:W-:Y:S01]  /*ceb0*/  MUFU.EX2 R203, R2 ;  /* 0x0000000200cb7308 */ /* 0x0009e20000000800 */
[----:B-1----:R-:W1:Y:S09]  /*cec0*/  LDSM.16.MT88.4 R76, [R232+0x1000] ;  /* 0x00100000e84c783b */ /* 0x002e720000004200 */
[----:B------:R-:W-:Y:S01]  /*ced0*/  MUFU.EX2 R106, R106 ;  /* 0x0000006a006a7308 */ /* 0x000fe20000000800 */
[--C-:B----4-:R-:W-:Y:S09]  /*cee0*/  FFMA.FTZ R2, R193, c[0x0][0x2d0], -R86.reuse ;  /* 0x0000b400c1027a23 */ /* 0x110ff20000010856 */
[----:B------:R-:W-:Y:S10]  /*cef0*/  MUFU.EX2 R193, R87 ;  /* 0x0000005700c17308 */ /* 0x000ff40000000800 */
[----:B------:R4:W-:Y:S01]  /*cf00*/  MUFU.EX2 R180, R2 ;  /* 0x0000000200b47308 */ /* 0x0009e20000000800 */
[-C--:B-1----:R-:W-:Y:S08]  /*cf10*/  HMMA.16816.F32 R52, R72, R76.reuse, R52 ;  /* 0x0000004c4834723c */ /* 0x082ff00000001834 */
[C---:B------:R-:W-:Y:S07]  /*cf20*/  HMMA.16816.F32 R56, R80.reuse, R76, R56 ;  /* 0x0000004c5038723c */ /* 0x040fee0000001838 */
[----:B---3--:R-:W-:Y:S01]  /*cf30*/  F2FP.PACK_AB R76, R178, R173 ;  /* 0x000000adb24c723e */ /* 0x008fe200000000ff */
[-C--:B------:R-:W-:Y:S01]  /*cf40*/  HMMA.16816.F32 R60, R80, R78.reuse, R60 ;  /* 0x0000004e503c723c */ /* 0x080fe2000000183c */
[----:B----4-:R-:W-:Y:S01]  /*cf50*/  FFMA.FTZ R2, R192, c[0x0][0x2d0], -R86 ;  /* 0x0000b400c0027a23 */ /* 0x010fe20000010856 */
[----:B------:R-:W-:Y:S02]  /*cf60*/  LDSM.16.MT88.4 R80, [R233+0x1800] ;  /* 0x00180000e950783b */ /* 0x000fe40000004200 */
[----:B------:R-:W-:Y:S01]  /*cf70*/  F2FP.PACK_AB R77, R177, R172 ;  /* 0x000000acb14d723e */ /* 0x000fe200000000ff */
[----:B------:R1:W-:Y:S03]  /*cf80*/  MUFU.EX2 R197, R2 ;  /* 0x0000000200c57308 */ /* 0x0003e60000000800 */
[----:B------:R-:W-:Y:S07]  /*cf90*/  HMMA.16816.F32 R64, R72, R78, R64 ;  /* 0x0000004e4840723c */ /* 0x000fee0000001840 */
[----:B------:R-:W-:Y:S02]  /*cfa0*/  F2FP.PACK_AB R72, R212, R211 ;  /* 0x000000d3d448723e */ /* 0x000fe400000000ff */
[----:B------:R-:W-:Y:S03]  /*cfb0*/  F2FP.PACK_AB R74, R213, R214 ;  /* 0x000000d6d54a723e */ /* 0x000fe600000000ff */
[----:B------:R-:W-:Y:S02]  /*cfc0*/  F2FP.PACK_AB R73, R209, R174 ;  /* 0x000000aed149723e */ /* 0x000fe400000000ff */
[----:B------:R-:W-:Y:S02]  /*cfd0*/  F2FP.PACK_AB R75, R208, R206 ;  /* 0x000000ced04b723e */ /* 0x000fe400000000ff */
[----:B------:R-:W-:Y:S01]  /*cfe0*/  F2FP.PACK_AB R78, R207, R179 ;  /* 0x000000b3cf4e723e */ /* 0x000fe200000000ff */
[----:B--2---:R-:W-:Y:S01]  /*cff0*/  FFMA.FTZ R69, R69, R122, R100 ;  /* 0x0000007a45457223 */ /* 0x004fe20000010064 */
[----:B------:R-:W-:Y:S01]  /*d000*/  F2FP.PACK_AB R79, R183, R176 ;  /* 0x000000b0b74f723e */ /* 0x000fe200000000ff */
[----:B------:R-:W-:Y:S01]  /*d010*/  MUFU.EX2 R122, R93 ;  /* 0x0000005d007a7308 */ /* 0x000fe20000000800 */
[----:B------:R-:W-:Y:S02]  /*d020*/  FFMA.FTZ R100, R145, c[0x0][0x2d0], -R92 ;  /* 0x0000b40091647a23 */ /* 0x000fe4000001085c */
[----:B-1----:R-:W-:Y:S02]  /*d030*/  FFMA.FTZ R2, R171, c[0x0][0x2d0], -R86 ;  /* 0x0000b400ab027a23 */ /* 0x002fe40000010856 */
[----:B------:R-:W-:Y:S02]  /*d040*/  FFMA.FTZ R3, R3, R89, R90 ;  /* 0x0000005903037223 */ /* 0x000fe4000001005a */
[----:B------:R-:W-:Y:S02]  /*d050*/  FFMA.FTZ R145, R222, c[0x0][0x2d0], -R92 ;  /* 0x0000b400de917a23 */ /* 0x000fe4000001085c */
[----:B------:R-:W-:Y:S01]  /*d060*/  FADD.FTZ R3, R115, R3 ;  /* 0x0000000373037221 */ /* 0x000fe20000010000 */
[----:B------:R1:W-:Y:S01]  /*d070*/  MUFU.EX2 R196, R2 ;  /* 0x0000000200c47308 */ /* 0x0003e20000000800 */
[----:B------:R-:W-:Y:S02]  /*d080*/  FFMA.FTZ R0, R0, R120, R95 ;  /* 0x0000007800007223 */ /* 0x000fe4000001005f */
[----:B------:R-:W-:Y:S01]  /*d090*/  FADD.FTZ R71, R223, R69 ;  /* 0x00000045df477221 */ /* 0x000fe20000010000 */
[----:B------:R-:W-:Y:S01]  /*d0a0*/  ISETP.GT.AND P0, PT, R204, R218, PT ;  /* 0x000000dacc00720c */ /* 0x000fe20003f04270 */
[----:B------:R-:W-:Y:S01]  /*d0b0*/  FADD.FTZ R69, R111, R0 ;  /* 0x000000006f457221 */ /* 0x000fe20000010000 */
[----:B------:R-:W-:Y:S01]  /*d0c0*/  MOV R204, R247 ;  /* 0x000000f700cc7202 */ /* 0x000fe20000000f00 */
[----:B------:R-:W-:Y:S03]  /*d0d0*/  FFMA.FTZ R68, R68, R121, R112 ;  /* 0x0000007944447223 */ /* 0x000fe60000010070 */
[----:B------:R-:W-:Y:S01]  /*d0e0*/  MUFU.EX2 R112, R100 ;  /* 0x0000006400707308 */ /* 0x000fe20000000800 */
[----:B------:R-:W-:Y:S09]  /*d0f0*/  FADD.FTZ R68, R113, R68 ;  /* 0x0000004471447221 */ /* 0x000ff20000010000 */
[----:B------:R-:W-:Y:S01]  /*d100*/  MUFU.EX2 R100, R119 ;  /* 0x0000007700647308 */ /* 0x000fe20000000800 */
[--C-:B-1----:R-:W-:Y:S09]  /*d110*/  FFMA.FTZ R2, R170, c[0x0][0x2d0], -R92.reuse ;  /* 0x0000b400aa027a23 */ /* 0x102ff2000001085c */
[----:B------:R1:W-:Y:S10]  /*d120*/  MUFU.EX2 R123, R2 ;  /* 0x00000002007b7308 */ /* 0x0003f40000000800 */
[----:B------:R-:W-:Y:S10]  /*d130*/  MUFU.EX2 R113, R102 ;  /* 0x0000006600717308 */ /* 0x000ff40000000800 */
[----:B------:R-:W-:Y:S01]  /*d140*/  MUFU.EX2 R102, R118 ;  /* 0x0000007600667308 */ /* 0x000fe20000000800 */
[----:B-1----:R-:W-:Y:S02]  /*d150*/  FFMA.FTZ R2, R169, c[0x0][0x2d0], -R92 ;  /* 0x0000b400a9027a23 */ /* 0x002fe4000001085c */
[----:B------:R-:W-:Y:S07]  /*d160*/  IMAD.MOV.U32 R169, RZ, RZ, R138 ;  /* 0x000000ffffa97224 */ /* 0x000fee00078e008a */
[----:B------:R1:W-:Y:S01]  /*d170*/  MUFU.EX2 R190, R2 ;  /* 0x0000000200be7308 */ /* 0x0003e20000000800 */
[----:B------:R-:W-:Y:S09]  /*d180*/  FADD.FTZ R0, R169, R71 ;  /* 0x00000047a9007221 */ /* 0x000ff20000010000 */
[----:B------:R-:W-:Y:S10]  /*d190*/  MUFU.EX2 R138, R96 ;  /* 0x00000060008a7308 */ /* 0x000ff40000000800 */
[----:B------:R-:W-:Y:S01]  /*d1a0*/  MUFU.EX2 R121, R99 ;  /* 0x0000006300797308 */ /* 0x000fe20000000800 */
[--C-:B-1----:R-:W-:Y:S01]  /*d1b0*/  FFMA.FTZ R2, R168, c[0x0][0x2d0], -R92.reuse ;  /* 0x0000b400a8027a23 */ /* 0x102fe2000001085c */
[----:B------:R-:W-:Y:S08]  /*d1c0*/  MOV R168, R134 ;  /* 0x0000008600a87202 */ /* 0x000ff00000000f00 */
[----:B------:R1:W-:Y:S01]  /*d1d0*/  MUFU.EX2 R192, R2 ;  /* 0x0000000200c07308 */ /* 0x0003e20000000800 */
[----:B------:R-:W-:Y:S02]  /*d1e0*/  FADD.FTZ R3, R168, R3 ;  /* 0x00000003a8037221 */ /* 0x000fe40000010000 */
[----:B------:R-:W-:Y:S02]  /*d1f0*/  LDSM.16.MT88.4 R168, [R233+0x3000] ;  /* 0x00300000e9a8783b */ /* 0x000fe40000004200 */
[----:B------:R-:W-:Y:S04]  /*d200*/  FADD.FTZ R3, R164, R3 ;  /* 0x00000003a4037221 */ /* 0x000fe80000010000 */
[----:B------:R-:W-:Y:S01]  /*d210*/  FADD.FTZ R3, R132, R3 ;  /* 0x0000000384037221 */ /* 0x000fe20000010000 */
[----:B------:R-:W-:Y:S01]  /*d220*/  MUFU.EX2 R134, R98 ;  /* 0x0000006200867308 */ /* 0x000fe20000000800 */
[----:B------:R-:W-:Y:S09]  /*d230*/  MOV R132, R136 ;  /* 0x0000008800847202 */ /* 0x000ff20000000f00 */
[----:B------:R-:W-:Y:S01]  /*d240*/  MUFU.EX2 R98, R152 ;  /* 0x0000009800627308 */ /* 0x000fe20000000800 */
[----:B-1----:R-:W-:Y:S01]  /*d250*/  FFMA.FTZ R2, R167, c[0x0][0x2d0], -R92 ;  /* 0x0000b400a7027a23 */ /* 0x002fe2000001085c */
[----:B------:R-:W-:Y:S01]  /*d260*/  MOV R167, R162 ;  /* 0x000000a200a77202 */ /* 0x000fe20000000f00 */
[----:B------:R-:W-:Y:S02]  /*d270*/  IMAD.MOV.U32 R162, RZ, RZ, R104 ;  /* 0x000000ffffa27224 */ /* 0x000fe400078e0068 */
[----:B------:R-:W-:Y:S05]  /*d280*/  FFMA.FTZ R104, R191, c[0x0][0x2d0], -R86 ;  /* 0x0000b400bf687a23 */ /* 0x000fea0000010856 */
[----:B------:R1:W-:Y:S10]  /*d290*/  MUFU.EX2 R194, R2 ;  /* 0x0000000200c27308 */ /* 0x0003f40000000800 */
[----:B------:R-:W-:Y:S10]  /*d2a0*/  MUFU.EX2 R120, R101 ;  /* 0x0000006500787308 */ /* 0x000ff40000000800 */
[----:B------:R-:W-:Y:S01]  /*d2b0*/  MUFU.EX2 R101, R117 ;  /* 0x0000007500657308 */ /* 0x000fe20000000800 */
[----:B-1----:R-:W-:Y:S02]  /*d2c0*/  FFMA.FTZ R2, R166, c[0x0][0x2d0], -R84 ;  /* 0x0000b400a6027a23 */ /* 0x002fe40000010854 */
[----:B------:R-:W-:Y:S02]  /*d2d0*/  IMAD.MOV.U32 R166, RZ, RZ, R161 ;  /* 0x000000ffffa67224 */ /* 0x000fe400078e00a1 */
[----:B------:R-:W-:Y:S02]  /*d2e0*/  FFMA.FTZ R161, R91, c[0x0][0x2d0], -R86 ;  /* 0x0000b4005ba17a23 */ /* 0x000fe40000010856 */
[----:B------:R-:W1:Y:S03]  /*d2f0*/  LDSM.16.MT88.4 R84, [R229+0x1800] ;  /* 0x00180000e554783b */ /* 0x000e660000004200 */
[----:B------:R2:W-:Y:S01]  /*d300*/  MUFU.EX2 R191, R2 ;  /* 0x0000000200bf7308 */ /* 0x0005e20000000800 */
[----:B------:R-:W-:Y:S04]  /*d310*/  FADD.FTZ R69, R166, R69 ;  /* 0x00000045a6457221 */ /* 0x000fe80000010000 */
[----:B------:R-:W3:Y:S05]  /*d320*/  LDSM.16.MT88.4 R88, [R230+0x1800] ;  /* 0x00180000e658783b */ /* 0x000eea0000004200 */
[----:B------:R-:W-:Y:S10]  /*d330*/  MUFU.EX2 R111, R104 ;  /* 0x00000068006f7308 */ /* 0x000ff40000000800 */
[----:B------:R-:W-:Y:S01]  /*d340*/  MUFU.EX2 R104, R116 ;  /* 0x0000007400687308 */ /* 0x000fe20000000800 */
[--C-:B--2---:R-:W-:Y:S02]  /*d350*/  FFMA.FTZ R2, R158, c[0x0][0x2d0], -R92.reuse ;  /* 0x0000b4009e027a23 */ /* 0x104fe4000001085c */
[----:B------:R-:W-:Y:S07]  /*d360*/  FFMA.FTZ R158, R189, c[0x0][0x2d0], -R92 ;  /* 0x0000b400bd9e7a23 */ /* 0x000fee000001085c */
[----:B------:R2:W-:Y:S01]  /*d370*/  MUFU.EX2 R189, R94 ;  /* 0x0000005e00bd7308 */ /* 0x0005e20000000800 */
[-C--:B-1----:R-:W-:Y:S09]  /*d380*/  HMMA.16816.F32 R4, R72, R84.reuse, R4 ;  /* 0x000000544804723c */ /* 0x082ff20000001804 */
[----:B------:R1:W-:Y:S01]  /*d390*/  MUFU.EX2 R115, R2 ;  /* 0x0000000200737308 */ /* 0x0003e20000000800 */
[C---:B------:R-:W-:Y:S09]  /*d3a0*/  HMMA.16816.F32 R8, R76.reuse, R84, R8 ;  /* 0x000000544c08723c */ /* 0x040ff20000001808 */
[----:B------:R-:W4:Y:S01]  /*d3b0*/  MUFU.EX2 R99, R126 ;  /* 0x0000007e00637308 */ /* 0x000f220000000800 */
[----:B--2---:R-:W2:Y:S01]  /*d3c0*/  LDSM.16.MT88.4 R92, [R232+0x1800] ;  /* 0x00180000e85c783b */ /* 0x004ea20000004200 */
[-C--:B------:R-:W-:Y:S08]  /*d3d0*/  HMMA.16816.F32 R12, R76, R86.reuse, R12 ;  /* 0x000000564c0c723c */ /* 0x080ff0000000180c */
[C---:B------:R-:W-:Y:S01]  /*d3e0*/  HMMA.16816.F32 R16, R72.reuse, R86, R16 ;  /* 0x000000564810723c */ /* 0x040fe20000001810 */
[----:B------:R-:W-:Y:S03]  /*d3f0*/  LDSM.16.MT88.4 R84, [R233+0x2000] ;  /* 0x00200000e954783b */ /* 0x000fe60000004200 */
[----:B-1----:R-:W-:Y:S02]  /*d400*/  FADD.FTZ R2, R167, R68 ;  /* 0x00000044a7027221 */ /* 0x002fe40000010000 */
[----:B------:R-:W-:Y:S02]  /*d410*/  FADD.FTZ R68, R165, R0 ;  /* 0x00000000a5447221 */ /* 0x000fe40000010000 */
[-C--:B------:R-:W-:Y:S01]  /*d420*/  HMMA.16816.F32 R20, R72, R80.reuse, R20 ;  /* 0x000000504814723c */ /* 0x080fe20000001814 */
[----:B------:R-:W-:Y:S03]  /*d430*/  FADD.FTZ R2, R163, R2 ;  /* 0x00000002a3027221 */ /* 0x000fe60000010000 */
[----:B------:R-:W-:Y:S02]  /*d440*/  FADD.FTZ R0, R162, R69 ;  /* 0x00000045a2007221 */ /* 0x000fe40000010000 */
[----:B------:R-:W-:Y:S02]  /*d450*/  FADD.FTZ R71, R109, R2 ;  /* 0x000000026d477221 */ /* 0x000fe40000010000 */
[C---:B------:R-:W-:Y:S01]  /*d460*/  HMMA.16816.F32 R24, R76.reuse, R80, R24 ;  /* 0x000000504c18723c */ /* 0x040fe20000001818 */
[----:B------:R-:W-:Y:S01]  /*d470*/  FADD.FTZ R69, R108, R0 ;  /* 0x000000006c457221 */ /* 0x000fe20000010000 */
[----:B------:R-:W-:Y:S02]  /*d480*/  MUFU.EX2 R109, R103 ;  /* 0x00000067006d7308 */ /* 0x000fe40000000800 */
[----:B------:R-:W-:Y:S02]  /*d490*/  FADD.FTZ R68, R139, R68 ;  /* 0x000000448b447221 */ /* 0x000fe40000010000 */
[----:B------:R-:W-:Y:S01]  /*d4a0*/  FADD.FTZ R0, R133, R3 ;  /* 0x0000000385007221 */ /* 0x000fe20000010000 */
[----:B------:R-:W-:Y:S01]  /*d4b0*/  MOV R133, R135 ;  /* 0x0000008700857202 */ /* 0x000fe20000000f00 */
[-C--:B------:R-:W-:Y:S01]  /*d4c0*/  HMMA.16816.F32 R28, R76, R82.reuse, R28 ;  /* 0x000000524c1c723c */ /* 0x080fe2000000181c */
[----:B------:R-:W-:Y:S03]  /*d4d0*/  FADD.FTZ R2, R140, R68 ;  /* 0x000000448c027221 */ /* 0x000fe60000010000 */
[----:B------:R-:W-:Y:S01]  /*d4e0*/  FADD.FTZ R0, R151, R0 ;  /* 0x0000000097007221 */ /* 0x000fe20000010000 */
[----:B------:R-:W-:Y:S01]  /*d4f0*/  MUFU.EX2 R103, R114 ;  /* 0x0000007200677308 */ /* 0x000fe20000000800 */
[----:B------:R-:W-:Y:S02]  /*d500*/  FADD.FTZ R2, R159, R2 ;  /* 0x000000029f027221 */ /* 0x000fe40000010000 */
[C---:B------:R-:W-:Y:S01]  /*d510*/  HMMA.16816.F32 R32, R72.reuse, R82, R32 ;  /* 0x000000524820723c */ /* 0x040fe20000001820 */
[----:B------:R-:W1:Y:S03]  /*d520*/  LDSM.16.MT88.4 R80, [R229+0x2000] ;  /* 0x00200000e550783b */ /* 0x000e660000004200 */
[----:B------:R-:W-:Y:S02]  /*d530*/  FADD.FTZ R96, R154, R2 ;  /* 0x000000029a607221 */ /* 0x000fe40000010000 */
[----:B------:R-:W-:Y:S01]  /*d540*/  FADD.FTZ R3, R124, R69 ;  /* 0x000000457c037221 */ /* 0x000fe20000010000 */
[----:B------:R-:W-:Y:S01]  /*d550*/  MUFU.EX2 R108, R105 ;  /* 0x00000069006c7308 */ /* 0x000fe20000000800 */
[-C--:B---3--:R-:W-:Y:S01]  /*d560*/  HMMA.16816.F32 R36, R72, R88.reuse, R36 ;  /* 0x000000584824723c */ /* 0x088fe20000001824 */
[----:B------:R-:W-:Y:S03]  /*d570*/  FADD.FTZ R69, R153, R0 ;  /* 0x0000000099457221 */ /* 0x000fe60000010000 */
[----:B------:R-:W-:Y:S01]  /*d580*/  FADD.FTZ R68, R144, R71 ;  /* 0x0000004790447221 */ /* 0x000fe20000010000 */
[----:B----4-:R-:W-:Y:S01]  /*d590*/  F2FP.PACK_AB R124, R98, R99 ;  /* 0x00000063627c723e */ /* 0x010fe200000000ff */
[----:B------:R-:W-:Y:S02]  /*d5a0*/  FADD.FTZ R3, R125, R3 ;  /* 0x000000037d037221 */ /* 0x000fe40000010000 */
[C---:B------:R-:W-:Y:S01]  /*d5b0*/  HMMA.16816.F32 R40, R76.reuse, R88, R40 ;  /* 0x000000584c28723c */ /* 0x040fe20000001828 */
[----:B------:R-:W-:Y:S03]  /*d5c0*/  MUFU.EX2 R71, R160 ;  /* 0x000000a000477308 */ /* 0x000fe60000000800 */
[----:B------:R-:W-:Y:S02]  /*d5d0*/  FADD.FTZ R2, R141, R3 ;  /* 0x000000038d027221 */ /* 0x000fe40000010000 */
[----:B------:R-:W-:Y:S01]  /*d5e0*/  FADD.FTZ R3, R130, R69 ;  /* 0x0000004582037221 */ /* 0x000fe20000010000 */
[----:B------:R-:W-:Y:S01]  /*d5f0*/  F2FP.PACK_AB R130, R102, R104 ;  /* 0x000000686682723e */ /* 0x000fe200000000ff */
[-C--:B------:R-:W-:Y:S01]  /*d600*/  HMMA.16816.F32 R44, R76, R90.reuse, R44 ;  /* 0x0000005a4c2c723c */ /* 0x080fe2000000182c */
[----:B------:R-:W-:Y:S02]  /*d610*/  FADD.FTZ R2, R127, R2 ;  /* 0x000000027f027221 */ /* 0x000fe40000010000 */
[----:B------:R-:W3:Y:S01]  /*d620*/  MUFU.EX2 R105, R110 ;  /* 0x0000006e00697308 */ /* 0x000ee20000000800 */
[----:B------:R-:W-:Y:S02]  /*d630*/  FADD.FTZ R3, R143, R3 ;  /* 0x000000038f037221 */ /* 0x000fe40000010000 */
[----:B------:R-:W-:Y:S01]  /*d640*/  FADD.FTZ R2, R128, R2 ;  /* 0x0000000280027221 */ /* 0x000fe20000010000 */
[----:B------:R-:W-:Y:S01]  /*d650*/  F2FP.PACK_AB R128, R106, R107 ;  /* 0x0000006b6a80723e */ /* 0x000fe200000000ff */
[C---:B------:R-:W-:Y:S01]  /*d660*/  HMMA.16816.F32 R48, R72.reuse, R90, R48 ;  /* 0x0000005a4830723c */ /* 0x040fe20000001830 */
[----:B------:R-:W4:Y:S03]  /*d670*/  LDSM.16.MT88.4 R88, [R230+0x2000] ;  /* 0x00200000e658783b */ /* 0x000f260000004200 */
[----:B------:R-:W-:Y:S02]  /*d680*/  FADD.FTZ R68, R146, R68 ;  /* 0x0000004492447221 */ /* 0x000fe40000010000 */
[----:B------:R-:W-:Y:S02]  /*d690*/  FADD.FTZ R2, R175, R2 ;  /* 0x00000002af027221 */ /* 0x000fe40000010000 */
[-C--:B--2---:R-:W-:Y:S01]  /*d6a0*/  HMMA.16816.F32 R52, R72, R92.reuse, R52 ;  /* 0x0000005c4834723c */ /* 0x084fe20000001834 */
[----:B------:R-:W-:Y:S03]  /*d6b0*/  FADD.FTZ R0, R148, R68 ;  /* 0x0000004494007221 */ /* 0x000fe60000010000 */
[----:B------:R-:W-:Y:S02]  /*d6c0*/  FADD.FTZ R2, R210, R2 ;  /* 0x00000002d2027221 */ /* 0x000fe40000010000 */
[----:B------:R-:W-:Y:S01]  /*d6d0*/  FADD.FTZ R0, R131, R0 ;  /* 0x0000000083007221 */ /* 0x000fe20000010000 */
[----:B------:R-:W-:Y:S01]  /*d6e0*/  F2FP.PACK_AB R131, R100, R101 ;  /* 0x000000656483723e */ /* 0x000fe200000000ff */
[C---:B------:R-:W-:Y:S01]  /*d6f0*/  HMMA.16816.F32 R56, R76.reuse, R92, R56 ;  /* 0x0000005c4c38723c */ /* 0x040fe20000001838 */
[----:B------:R-:W-:Y:S03]  /*d700*/  FADD.FTZ R3, R149, R3 ;  /* 0x0000000395037221 */ /* 0x000fe60000010000 */
[----:B------:R-:W-:Y:S01]  /*d710*/  FADD.FTZ R0, R142, R0 ;  /* 0x000000008e007221 */ /* 0x000fe20000010000 */
[----:B---3--:R-:W-:Y:S01]  /*d720*/  F2FP.PACK_AB R129, R103, R105 ;  /* 0x000000696781723e */ /* 0x008fe200000000ff */
[----:B------:R-:W-:Y:S02]  /*d730*/  FADD.FTZ R68, R150, R96 ;  /* 0x0000006096447221 */ /* 0x000fe40000010000 */
[-C--:B------:R-:W-:Y:S01]  /*d740*/  HMMA.16816.F32 R60, R76, R94.reuse, R60 ;  /* 0x0000005e4c3c723c */ /* 0x080fe2000000183c */
[----:B------:R-:W-:Y:S03]  /*d750*/  FADD.FTZ R69, R147, R0 ;  /* 0x0000000093457221 */ /* 0x000fe60000010000 */
[----:B------:R-:W-:Y:S03]  /*d760*/  FADD.FTZ R68, R156, R68 ;  /* 0x000000449c447221 */ /* 0x000fe60000010000 */
[----:B------:R-:W-:Y:S01]  /*d770*/  F2FP.PACK_AB R76, R197, R180 ;  /* 0x000000b4c54c723e */ /* 0x000fe200000000ff */
[----:B------:R-:W-:Y:S01]  /*d780*/  HMMA.16816.F32 R64, R72, R94, R64 ;  /* 0x0000005e4840723c */ /* 0x000fe20000001840 */
[----:B------:R-:W-:Y:S01]  /*d790*/  F2FP.PACK_AB R78, R196, R198 ;  /* 0x000000c6c44e723e */ /* 0x000fe200000000ff */
[----:B------:R-:W2:Y:S02]  /*d7a0*/  LDSM.16.MT88.4 R92, [R232+0x2000] ;  /* 0x00200000e85c783b */ /* 0x000ea40000004200 */
[----:B------:R-:W-:Y:S01]  /*d7b0*/  F2FP.PACK_AB R77, R190, R123 ;  /* 0x0000007bbe4d723e */ /* 0x000fe200000000ff */
[----:B------:R-:W-:Y:S01]  /*d7c0*/  FADD.FTZ R68, R157, R68 ;  /* 0x000000449d447221 */ /* 0x000fe20000010000 */
[----:B------:R-:W-:Y:S02]  /*d7d0*/  F2FP.PACK_AB R79, R194, R192 ;  /* 0x000000c0c24f723e */ /* 0x000fe400000000ff */
[----:B------:R-:W-:Y:S01]  /*d7e0*/  F2FP.PACK_AB R72, R201, R182 ;  /* 0x000000b6c948723e */ /* 0x000fe200000000ff */
[----:B------:R-:W-:Y:S03]  /*d7f0*/  FADD.FTZ R0, R217, R68 ;  /* 0x00000044d9007221 */ /* 0x000fe60000010000 */
[----:B------:R-:W-:Y:S01]  /*d800*/  F2FP.PACK_AB R74, R205, R202 ;  /* 0x000000cacd4a723e */ /* 0x000fe200000000ff */
[----:B------:R-:W-:Y:S01]  /*d810*/  FADD.FTZ R0, R211, R0 ;  /* 0x00000000d3007221 */ /* 0x000fe20000010000 */
[----:B------:R-:W-:Y:S02]  /*d820*/  F2FP.PACK_AB R73, R199, R181 ;  /* 0x000000b5c749723e */ /* 0x000fe400000000ff */
[----:B------:R-:W-:Y:S07]  /*d830*/  F2FP.PACK_AB R75, R203, R200 ;  /* 0x000000c8cb4b723e */ /* 0x000fee00000000ff */
[-C--:B-1----:R-:W-:Y:S08]  /*d840*/  HMMA.16816.F32 R4, R72, R80.reuse, R4 ;  /* 0x000000504804723c */ /* 0x082ff00000001804 */
        /* <DEDUP_REMOVED lines=8> */
[----:B------:R-:W3:Y:S07]  /*d8d0*/  LDSM.16.MT88.4 R84, [R233+0x2800] ;  /* 0x00280000e954783b */ /* 0x000eee0000004200 */
[-C--:B----4-:R-:W-:Y:S08]  /*d8e0*/  HMMA.16816.F32 R36, R72, R88.reuse, R36 ;  /* 0x000000584824723c */ /* 0x090ff00000001824 */
[C---:B------:R-:W-:Y:S08]  /*d8f0*/  HMMA.16816.F32 R40, R76.reuse, R88, R40 ;  /* 0x000000584c28723c */ /* 0x040ff00000001828 */
[-C--:B------:R-:W-:Y:S08]  /*d900*/  HMMA.16816.F32 R44, R76, R90.reuse, R44 ;  /* 0x0000005a4c2c723c */ /* 0x080ff0000000182c */
[C---:B------:R-:W-:Y:S01]  /*d910*/  HMMA.16816.F32 R48, R72.reuse, R90, R48 ;  /* 0x0000005a4830723c */ /* 0x040fe20000001830 */
[----:B------:R-:W4:Y:S07]  /*d920*/  LDSM.16.MT88.4 R88, [R230+0x2800] ;  /* 0x00280000e658783b */ /* 0x000f2e0000004200 */
[-C--:B--2---:R-:W-:Y:S08]  /*d930*/  HMMA.16816.F32 R52, R72, R92.reuse, R52 ;  /* 0x0000005c4834723c */ /* 0x084ff00000001834 */
[C---:B------:R-:W-:Y:S08]  /*d940*/  HMMA.16816.F32 R56, R76.reuse, R92, R56 ;  /* 0x0000005c4c38723c */ /* 0x040ff00000001838 */
[-C--:B------:R-:W-:Y:S07]  /*d950*/  HMMA.16816.F32 R60, R76, R94.reuse, R60 ;  /* 0x0000005e4c3c723c */ /* 0x080fee000000183c */
[----:B------:R-:W-:Y:S01]  /*d960*/  F2FP.PACK_AB R76, R120, R121 ;  /* 0x00000079784c723e */ /* 0x000fe200000000ff */
[----:B------:R-:W-:Y:S01]  /*d970*/  HMMA.16816.F32 R64, R72, R94, R64 ;  /* 0x0000005e4840723c */ /* 0x000fe20000001840 */
[----:B------:R-:W-:Y:S01]  /*d980*/  F2FP.PACK_AB R77, R112, R115 ;  /* 0x00000073704d723e */ /* 0x000fe200000000ff */
[----:B------:R-:W2:Y:S02]  /*d990*/  LDSM.16.MT88.4 R92, [R232+0x2800] ;  /* 0x00280000e85c783b */ /* 0x000ea40000004200 */
[----:B------:R-:W-:Y:S02]  /*d9a0*/  F2FP.PACK_AB R78, R111, R113 ;  /* 0x000000716f4e723e */ /* 0x000fe400000000ff */
[----:B------:R-:W-:Y:S02]  /*d9b0*/  F2FP.PACK_AB R79, R108, R109 ;  /* 0x0000006d6c4f723e */ /* 0x000fe400000000ff */
[----:B------:R-:W-:Y:S04]  /*d9c0*/  F2FP.PACK_AB R72, R195, R193 ;  /* 0x000000c1c348723e */ /* 0x000fe800000000ff */
[----:B------:R-:W-:Y:S02]  /*d9d0*/  F2FP.PACK_AB R73, R122, R191 ;  /* 0x000000bf7a49723e */ /* 0x000fe400000000ff */
[----:B------:R-:W-:Y:S02]  /*d9e0*/  F2FP.PACK_AB R74, R188, R189 ;  /* 0x000000bdbc4a723e */ /* 0x000fe400000000ff */
[----:B------:R-:W-:Y:S07]  /*d9f0*/  F2FP.PACK_AB R75, R134, R138 ;  /* 0x0000008a864b723e */ /* 0x000fee00000000ff */
[-C--:B-1----:R-:W-:Y:S08]  /*da00*/  HMMA.16816.F32 R4, R72, R80.reuse, R4 ;  /* 0x000000504804723c */ /* 0x082ff00000001804 */
[C---:B------:R-:W-:Y:S01]  /*da10*/  HMMA.16816.F32 R8, R76.reuse, R80, R8 ;  /* 0x000000504c08723c */ /* 0x040fe20000001808 */
[----:B------:R-:W-:Y:S07]  /*da20*/  MUFU.EX2 R81, R161 ;  /* 0x000000a100517308 */ /* 0x000fee0000000800 */
[-C--:B------:R-:W-:Y:S03]  /*da30*/  HMMA.16816.F32 R12, R76, R82.reuse, R12 ;  /* 0x000000524c0c723c */ /* 0x080fe6000000180c */
[----:B------:R-:W1:Y:S05]  /*da40*/  MUFU.EX2 R80, R158 ;  /* 0x0000009e00507308 */ /* 0x000e6a0000000800 */
[C---:B------:R-:W-:Y:S05]  /*da50*/  HMMA.16816.F32 R16, R72.reuse, R82, R16 ;  /* 0x000000524810723c */ /* 0x040fea0000001810 */
[----:B------:R2:W2:Y:S03]  /*da60*/  MUFU.EX2 R82, R155 ;  /* 0x0000009b00527308 */ /* 0x0004a60000000800 */
[-C--:B---3--:R-:W-:Y:S07]  /*da70*/  HMMA.16816.F32 R20, R72, R84.reuse, R20 ;  /* 0x000000544814723c */ /* 0x088fee0000001814 */
[----:B------:R-:W3:Y:S01]  /*da80*/  MUFU.EX2 R83, R145 ;  /* 0x0000009100537308 */ /* 0x000ee20000000800 */
[C---:B------:R-:W-:Y:S01]  /*da90*/  HMMA.16816.F32 R24, R76.reuse, R84, R24 ;  /* 0x000000544c18723c */ /* 0x040fe20000001818 */
[----:B-1----:R-:W-:Y:S07]  /*daa0*/  F2FP.PACK_AB R127, R71, R80 ;  /* 0x00000050477f723e */ /* 0x002fee00000000ff */
[-C--:B------:R-:W-:Y:S01]  /*dab0*/  HMMA.16816.F32 R28, R76, R86.reuse, R28 ;  /* 0x000000564c1c723c */ /* 0x080fe2000000181c */
[----:B--2---:R-:W1:Y:S03]  /*dac0*/  LDSM.16.MT88.4 R152, [R229+0x3000] ;  /* 0x00300000e598783b */ /* 0x004e660000004200 */
[----:B------:R-:W-:Y:S04]  /*dad0*/  F2FP.PACK_AB R126, R81, R82 ;  /* 0x00000052517e723e */ /* 0x000fe800000000ff */
[C---:B------:R-:W-:Y:S01]  /*dae0*/  HMMA.16816.F32 R32, R72.reuse, R86, R32 ;  /* 0x000000564820723c */ /* 0x040fe20000001820 */
[----:B---3--:R-:W-:Y:S07]  /*daf0*/  F2FP.PACK_AB R125, R83, R97 ;  /* 0x00000061537d723e */ /* 0x008fee00000000ff */
[-C--:B----4-:R-:W-:Y:S08]  /*db00*/  HMMA.16816.F32 R36, R72, R88.reuse, R36 ;  /* 0x000000584824723c */ /* 0x090ff00000001824 */
        /* <DEDUP_REMOVED lines=56> */
[-C--:B-1----:R-:W-:Y:S01]  /*de90*/  HMMA.16816.F32 R116, R128, R4.reuse, R52 ;  /* 0x000000048074723c */ /* 0x082fe20000001834 */
[----:B------:R-:W-:Y:S03]  /*dea0*/  FADD.FTZ R0, R115, R9 ;  /* 0x0000000973007221 */ /* 0x000fe60000010000 */
[----:B------:R-:W-:Y:S02]  /*deb0*/  FADD.FTZ R11, R195, R8 ;  /* 0x00000008c30b7221 */ /* 0x000fe40000010000 */
[----:B------:R-:W-:Y:S02]  /*dec0*/  FADD.FTZ R10, R122, R3 ;  /* 0x000000037a0a7221 */ /* 0x000fe40000010000 */
[----:B------:R-:W-:Y:S02]  /*ded0*/  FADD.FTZ R9, R120, R2 ;  /* 0x0000000278097221 */ /* 0x000fe40000010000 */
[C---:B------:R-:W-:Y:S02]  /*dee0*/  HMMA.16816.F32 R120, R124.reuse, R4, R56 ;  /* 0x000000047c78723c */ /* 0x040fe40000001838 */
        /* <DEDUP_REMOVED lines=27> */
[----:B------:R-:W-:Y:S01]  /*e0a0*/  FADD.FTZ R0, R71, R0 ;  /* 0x0000000047007221 */ /* 0x000fe20000010000 */
[----:B------:R1:W-:Y:S01]  /*e0b0*/  STL [R1+0x1c], R3 ;  /* 0x00001c0301007387 */ /* 0x0003e20000100800 */
[----:B------:R-:W-:Y:S03]  /*e0c0*/  IMAD.MOV.U32 R134, RZ, RZ, R70 ;  /* 0x000000ffff867224 */ /* 0x000fe600078e0046 */
[----:B------:R2:W-:Y:S04]  /*e0d0*/  STL [R1+0x24], R2 ;  /* 0x0000240201007387 */ /* 0x0005e80000100800 */
[----:B------:R2:W-:Y:S01]  /*e0e0*/  STL [R1+0x20], R0 ;  /* 0x0000200001007387 */ /* 0x0005e20000100800 */
[----:B-1----:R-:W-:Y:S01]  /*e0f0*/  IMAD.MOV.U32 R3, RZ, RZ, R137 ;  /* 0x000000ffff037224 */ /* 0x002fe200078e0089 */
[----:B------:R-:W-:-:S05]  /*e100*/  @P0 BRA `(.L_x_2755) ;  /* 0xffff989000000947 */ /* 0x000fca000383ffff */
.L_x_2754:
[----:B-12---:R-:W2:Y:S02]  /*e110*/  LDL R0, [R1+0x28] ;  /* 0x0000280001007983 */ /* 0x006ea40000100800 */
[----:B--2---:R-:W-:-:S13]  /*e120*/  ISETP.GE.AND P0, PT, R247, R0, PT ;  /* 0x00000000f700720c */ /* 0x004fda0003f06270 */
[----:B------:R-:W-:Y:S05]  /*e130*/  @!P0 BRA `(.L_x_2756) ;  /* 0x0000404000008947 */ /* 0x000fea0003800000 */
[----:B------:R-:W-:Y:S01]  /*e140*/  IMAD.MOV.U32 R3, RZ, RZ, R136 ;  /* 0x000000ffff037224 */ /* 0x000fe200078e0088 */
[----:B------:R-:W-:Y:S01]  /*e150*/  MOV R138, R70 ;  /* 0x00000046008a7202 */ /* 0x000fe20000000f00 */
[----:B------:R-:W-:Y:S01]  /*e160*/  IMAD.MOV.U32 R0, RZ, RZ, R137 ;  /* 0x000000ffff007224 */ /* 0x000fe200078e0089 */
[----:B------:R-:W-:Y:S02]  /*e170*/  MOV R132, R135 ;  /* 0x0000008700847202 */ /* 0x000fe40000000f00 */
.L_x_2757:
        /* <DEDUP_REMOVED lines=9> */
[----:B------:R-:W-:Y:S02]  /*e210*/  SHF.L.U32 R104, R78, 0x5, RZ ;  /* 0x000000054e687819 */ /* 0x000fe400000006ff */
[----:B------:R-:W-:Y:S01]  /*e220*/  MOV R252, 0x5 ;  /* 0x0000000500fc7802 */ /* 0x000fe20000000f00 */
[----:B------:R-:W-:Y:S05]  /*e230*/  IMAD R2, R247, c[0x0][0x20c], R2 ;  /* 0x00008300f7027a24 */ /* 0x000fea00078e0202 */
[----:B------:R-:W-:Y:S05]  /*e240*/  IADD3 R2, R73, R2, RZ ;  /* 0x0000000249027210 */ /* 0x000fea0007ffe0ff */
[----:B------:R-:W-:Y:S01]  /*e250*/  IMAD R2, R2, 0x70, RZ ;  /* 0x0000007002027824 */ /* 0x000fe200078e02ff */
[----:B-----5:R-:W-:Y:S08]  /*e260*/  LDSM.16.M88.4 R112, [R235] ;  /* 0x00000000eb70783b */ /* 0x020ff00000000200 */
[----:B------:R-:W1:Y:S08]  /*e270*/  LDSM.16.M88.4 R16, [R228] ;  /* 0x00000000e410783b */ /* 0x000e700000000200 */
[----:B------:R-:W4:Y:S08]  /*e280*/  LDSM.16.M88.4 R108, [R235+0x2000] ;  /* 0x00200000eb6c783b */ /* 0x000f300000000200 */
[----:B------:R-:W4:Y:S08]  /*e290*/  LDSM.16.M88.4 R32, [R228+0x800] ;  /* 0x00080000e420783b */ /* 0x000f300000000200 */
[----:B------:R-:W4:Y:S08]  /*e2a0*/  LDSM.16.M88.4 R48, [R228+0x1000] ;  /* 0x00100000e430783b */ /* 0x000f300000000200 */
[----:B------:R-:W4:Y:S01]  /*e2b0*/  LDSM.16.M88.4 R64, [R228+0x1800] ;  /* 0x00180000e440783b */ /* 0x000f220000000200 */
[-C--:B-1----:R-:W-:Y:S07]  /*e2c0*/  HMMA.16816.F32 R4, R112, R16.reuse, RZ ;  /* 0x000000107004723c */ /* 0x082fee00000018ff */
[----:B------:R-:W1:Y:S01]  /*e2d0*/  LDSM.16.M88.4 R80, [R228+0x2000] ;  /* 0x00200000e450783b */ /* 0x000e620000000200 */
[C---:B----4-:R-:W-:Y:S07]  /*e2e0*/  HMMA.16816.F32 R8, R108.reuse, R16, RZ ;  /* 0x000000106c08723c */ /* 0x050fee00000018ff */
[----:B------:R-:W4:Y:S01]  /*e2f0*/  LDSM.16.M88.4 R96, [R228+0x2800] ;  /* 0x00280000e460783b */ /* 0x000f220000000200 */
[-C--:B------:R-:W-:Y:S07]  /*e300*/  HMMA.16816.F32 R12, R108, R18.reuse, RZ ;  /* 0x000000126c0c723c */ /* 0x080fee00000018ff */
[----:B------:R-:W1:Y:S01]  /*e310*/  LDSM.16.M88.4 R188, [R228+0x3000] ;  /* 0x00300000e4bc783b */ /* 0x000e620000000200 */
[C---:B------:R-:W-:Y:S07]  /*e320*/  HMMA.16816.F32 R16, R112.reuse, R18, RZ ;  /* 0x000000127010723c */ /* 0x040fee00000018ff */
[----:B------:R-:W-:Y:S01]  /*e330*/  LDSM.16.M88.4 R192, [R238] ;  /* 0x00000000eec0783b */ /* 0x000fe20000000200 */
[-C--:B------:R-:W-:Y:S07]  /*e340*/  HMMA.16816.F32 R20, R112, R32.reuse, RZ ;  /* 0x000000207014723c */ /* 0x080fee00000018ff */
[----:B------:R-:W1:Y:S01]  /*e350*/  LDSM.16.M88.4 R196, [R239] ;  /* 0x00000000efc4783b */ /* 0x000e620000000200 */
        /* <DEDUP_REMOVED lines=11> */
[----:B------:R-:W1:Y:S01]  /*e410*/  LDSM.16.M88.4 R220, [R241] ;  /* 0x00000000f1dc783b */ /* 0x000e620000000200 */
[C---:B------:R-:W-:Y:S07]  /*e420*/  HMMA.16816.F32 R48, R112.reuse, R50, RZ ;  /* 0x000000327030723c */ /* 0x040fee00000018ff */
[----:B------:R-:W2:Y:S01]  /*e430*/  LDSM.16.M88.4 R224, [R240] ;  /* 0x00000000f0e0783b */ /* 0x000ea20000000200 */
[-C--:B------:R-:W-:Y:S08]  /*e440*/  HMMA.16816.F32 R52, R112, R64.reuse, RZ ;  /* 0x000000407034723c */ /* 0x080ff000000018ff */
[C---:B------:R-:W-:Y:S08]  /*e450*/  HMMA.16816.F32 R56, R108.reuse, R64, RZ ;  /* 0x000000406c38723c */ /* 0x040ff000000018ff */
[-C--:B------:R-:W-:Y:S08]  /*e460*/  HMMA.16816.F32 R60, R108, R66.reuse, RZ ;  /* 0x000000426c3c723c */ /* 0x080ff000000018ff */
[C---:B------:R-:W-:Y:S08]  /*e470*/  HMMA.16816.F32 R64, R112.reuse, R66, RZ ;  /* 0x000000427040723c */ /* 0x040ff000000018ff */
[-C--:B-1----:R-:W-:Y:S01]  /*e480*/  HMMA.16816.F32 R68, R112, R80.reuse, RZ ;  /* 0x000000507044723c */ /* 0x082fe200000018ff */
[----:B--2---:R-:W-:Y:S03]  /*e490*/  MOV R77, R76 ;  /* 0x0000004c004d7202 */ /* 0x004fe60000000f00 */
[----:B---3--:R-:W-:Y:S05]  /*e4a0*/  MOV R76, R74 ;  /* 0x0000004a004c7202 */ /* 0x008fea0000000f00 */
[----:B------:R-:W-:Y:S02]  /*e4b0*/  IMAD.WIDE.U32 R76, R72, 0x70, R76 ;  /* 0x00000070484c7825 */ /* 0x000fe400078e004c */
[C---:B------:R-:W-:Y:S03]  /*e4c0*/  HMMA.16816.F32 R72, R108.reuse, R80, RZ ;  /* 0x000000506c48723c */ /* 0x040fe600000018ff */
[----:B------:R-:W-:Y:S02]  /*e4d0*/  LEA R90, P0, R76, c[0x0][0x1f8], 0x1 ;  /* 0x00007e004c5a7a11 */ /* 0x000fe400078008ff */
[----:B------:R-:W-:Y:S02]  /*e4e0*/  IADD3 R2, R77, R2, RZ ;  /* 0x000000024d027210 */ /* 0x000fe40007ffe0ff */
[----:B------:R-:W-:Y:S02]  /*e4f0*/  IADD3 R88, P1, R90, R104, RZ ;  /* 0x000000685a587210 */ /* 0x000fe40007f3e0ff */
[----:B------:R-:W-:Y:S03]  /*e500*/  LEA.HI.X R91, R76, c[0x0][0x1fc], R2, 0x1, P0 ;  /* 0x00007f004c5b7a11 */ /* 0x000fe600000f0c02 */
[----:B------:R-:W-:Y:S02]  /*e510*/  SHF.L.U64.HI R2, R78, R252, c[0x0][0x20c] ;  /* 0x000083004e027619 */ /* 0x000fe400000102fc */
[-C--:B------:R-:W-:Y:S01]  /*e520*/  HMMA.16816.F32 R76, R108, R82.reuse, RZ ;  /* 0x000000526c4c723c */ /* 0x080fe200000018ff */
[----:B------:R-:W-:Y:S01]  /*e530*/  @!PT LDS RZ, [RZ] ;  /* 0x00000000fffff984 */ /* 0x000fe20000000800 */
[----:B------:R-:W-:Y:S01]  /*e540*/  @!PT LDS RZ, [RZ] ;  /* 0x00000000fffff984 */ /* 0x000fe20000000800 */
[----:B------:R-:W-:Y:S01]  /*e550*/  @!PT LDS RZ, [RZ] ;  /* 0x00000000fffff984 */ /* 0x000fe20000000800 */
[----:B------:R1:W-:Y:S01]  /*e560*/  LDGSTS.E.BYPASS.LTC128B.128 [R246+0x100], [R90.64], !P6 ;  /* 0x001000005af67fae */ /* 0x0003e2000f101d48 */
[----:B------:R-:W-:Y:S02]  /*e570*/  IADD3.X R89, R91, R2, RZ, P1, !PT ;  /* 0x000000025b597210 */ /* 0x000fe40000ffe4ff */
[----:B------:R-:W-:Y:S04]  /*e580*/  IADD3 R94, P0, R88, R104, RZ ;  /* 0x00000068585e7210 */ /* 0x000fe80007f1e0ff */
[C---:B------:R-:W-:Y:S01]  /*e590*/  HMMA.16816.F32 R80, R112.reuse, R82, RZ ;  /* 0x000000527050723c */ /* 0x040fe200000018ff */
[----:B------:R1:W-:Y:S03]  /*e5a0*/  LDGSTS.E.BYPASS.LTC128B.128 [R246+0x900], [R88.64], !P6 ;  /* 0x0090000058f67fae */ /* 0x0003e6000f101d48 */
[----:B------:R-:W-:Y:S02]  /*e5b0*/  IADD3.X R95, R89, R2, RZ, P0, !PT ;  /* 0x00000002595f7210 */ /* 0x000fe400007fe4ff */
[----:B------:R-:W-:Y:S02]  /*e5c0*/  IADD3 R92, P1, R94, R104, RZ ;  /* 0x000000685e5c7210 */ /* 0x000fe40007f3e0ff */
[-C--:B----4-:R-:W-:Y:S01]  /*e5d0*/  HMMA.16816.F32 R84, R112, R96.reuse, RZ ;  /* 0x000000607054723c */ /* 0x090fe200000018ff */
[----:B------:R2:W-:Y:S03]  /*e5e0*/  LDGSTS.E.BYPASS.LTC128B.128 [R246+0x1100], [R94.64], !P6 ;  /* 0x011000005ef67fae */ /* 0x0005e6000f101d48 */
[----:B------:R-:W-:Y:S02]  /*e5f0*/  IADD3.X R93, R95, R2, RZ, P1, !PT ;  /* 0x000000025f5d7210 */ /* 0x000fe40000ffe4ff */
[----:B------:R-:W-:Y:S03]  /*e600*/  IADD3 R102, P0, R92, R104, RZ ;  /* 0x000000685c667210 */ /* 0x000fe60007f1e0ff */
[----:B------:R2:W-:Y:S03]  /*e610*/  LDGSTS.E.BYPASS.LTC128B.128 [R246+0x1900], [R92.64], !P6 ;  /* 0x019000005cf67fae */ /* 0x0005e6000f101d48 */
[----:B------:R-:W-:Y:S02]  /*e620*/  IADD3.X R103, R93, R2, RZ, P0, !PT ;  /* 0x000000025d677210 */ /* 0x000fe400007fe4ff */
[----:B------:R-:W-:Y:S03]  /*e630*/  IADD3 R100, P0, R102, R104, RZ ;  /* 0x0000006866647210 */ /* 0x000fe60007f1e0ff */
[----:B------:R3:W-:Y:S01]  /*e640*/  LDGSTS.E.BYPASS.LTC128B.128 [R246+0x2100], [R102.64], !P6 ;  /* 0x0210000066f67fae */ /* 0x0007e2000f101d48 */
[----:B------:R-:W-:Y:S01]  /*e650*/  IADD3.X R101, R103, R2, RZ, P0, !PT ;  /* 0x0000000267657210 */ /* 0x000fe200007fe4ff */
[C---:B-1----:R-:W-:Y:S06]  /*e660*/  HMMA.16816.F32 R88, R108.reuse, R96, RZ ;  /* 0x000000606c58723c */ /* 0x042fec00000018ff */
[----:B------:R1:W-:Y:S02]  /*e670*/  LDGSTS.E.BYPASS.LTC128B.128 [R246+0x2900], [R100.64], !P6 ;  /* 0x0290000064f67fae */ /* 0x0003e4000f101d48 */
[-C--:B--2---:R-:W-:Y:S08]  /*e680*/  HMMA.16816.F32 R92, R108, R98.reuse, RZ ;  /* 0x000000626c5c723c */ /* 0x084ff000000018ff */
[C---:B------:R-:W-:Y:S04]  /*e690*/  HMMA.16816.F32 R96, R112.reuse, R98, RZ ;  /* 0x000000627060723c */ /* 0x040fe800000018ff */
[----:B---3--:R-:W-:Y:S04]  /*e6a0*/  IADD3 R102, P0, R100, R104, RZ ;  /* 0x0000006864667210 */ /* 0x008fe80007f1e0ff */
        /* <DEDUP_REMOVED lines=73> */
[----:B------:R-:W1:Y:S07]  /*eb40*/  LDSM.16.M88.4 R192, [R237] ;  /* 0x00000000edc0783b */ /* 0x000e6e0000000200 */
        /* <DEDUP_REMOVED lines=35> */
[C---:B------:R-:W-:Y:S01]  /*ed80*/  HMMA.16816.F32 R48, R192.reuse, R214, R48 ;  /* 0x000000d6c030723c */ /* 0x040fe20000001830 */
[----:B------:R-:W4:Y:S03]  /*ed90*/  LDL R214, [R1+0x34] ;  /* 0x0000340001d67983 */ /* 0x000f260000100800 */
        /* <DEDUP_REMOVED lines=15> */
[-C--:B--2---:R-:W-:Y:S04]  /*ee90*/  HMMA.16816.F32 R68, R192, R204.reuse, R68 ;  /* 0x000000ccc044723c */ /* 0x084fe80000001844 */
[----:B------:R-:W-:Y:S02]  /*eea0*/  FMNMX.FTZ R134, R25, R134, !PT ;  /* 0x0000008619867209 */ /* 0x000fe40007810000 */
[----:B------:R-:W-:Y:S02]  /*eeb0*/  FMNMX.FTZ R2, R49, R2, !PT ;  /* 0x0000000231027209 */ /* 0x000fe40007810000 */
[C---:B------:R-:W-:Y:S01]  /*eec0*/  HMMA.16816.F32 R72, R200.reuse, R204, R72 ;  /* 0x000000ccc848723c */ /* 0x040fe20000001848 */
[----:B------:R-:W2:Y:S03]  /*eed0*/  LDL.64 R204, [R1+0x38] ;  /* 0x0000380001cc7983 */ /* 0x000ea60000100a00 */
        /* <DEDUP_REMOVED lines=72> */
[----:B------:R-:W3:Y:S01]  /*f360*/  SHFL.BFLY PT, R136, R2, 0x2, 0x1f ;  /* 0x0c401f0002887f89 */ /* 0x000ee200000e0000 */
        /* <DEDUP_REMOVED lines=14> */
[----:B---3--:R-:W-:Y:S02]  /*f450*/  FMNMX.FTZ R2, R2, R136, !PT ;  /* 0x0000008802027209 */ /* 0x008fe40007810000 */
[----:B------:R-:W-:Y:S02]  /*f460*/  FMNMX.FTZ R133, R108, R133, !PT ;  /* 0x000000856c857209 */ /* 0x000fe40007810000 */
[----:B------:R-:W-:Y:S01]  /*f470*/  FMNMX.FTZ R134, R78, R134, !PT ;  /* 0x000000864e867209 */ /* 0x000fe20007810000 */
[----:B------:R-:W3:Y:S01]  /*f480*/  SHFL.BFLY PT, R136, R2, 0x1, 0x1f ;  /* 0x0c201f0002887f89 */ /* 0x000ee200000e0000 */
[----:B------:R-:W-:Y:S02]  /*f490*/  FMNMX.FTZ R133, R109, R133, !PT ;  /* 0x000000856d857209 */ /* 0x000fe40007810000 */
        /* <DEDUP_REMOVED lines=11> */
[----:B---3--:R-:W-:Y:S01]  /*f550*/  FMNMX.FTZ R136, R2, R136, !PT ;  /* 0x0000008802887209 */ /* 0x008fe20007810000 */
[----:B------:R-:W-:Y:S01]  /*f560*/  FMUL.FTZ R2, R0, c[0x0][0x2d0] ;  /* 0x0000b40000027a20 */ /* 0x000fe20000410000 */
[----:B------:R-:W-:Y:S01]  /*f570*/  FMNMX.FTZ R0, R107, R134, !PT ;  /* 0x000000866b007209 */ /* 0x000fe20007810000 */
[----:B------:R-:W-:Y:S01]  /*f580*/  MUFU.EX2 R217, R4 ;  /* 0x0000000400d97308 */ /* 0x000fe20000000800 */
[--C-:B------:R-:W-:Y:S02]  /*f590*/  FFMA.FTZ R20, R20, c[0x0][0x2d0], -R139.reuse ;  /* 0x0000b40014147a23 */ /* 0x100fe4000001088b */
[--C-:B------:R-:W-:Y:S01]  /*f5a0*/  FFMA.FTZ R21, R21, c[0x0][0x2d0], -R139.reuse ;  /* 0x0000b40015157a23 */ /* 0x100fe2000001088b */
[----:B------:R-:W-:Y:S01]  /*f5b0*/  FMNMX.FTZ R133, R133, R135, !PT ;  /* 0x0000008785857209 */ /* 0x000fe20007810000 */
[--C-:B------:R-:W-:Y:S01]  /*f5c0*/  FFMA.FTZ R36, R36, c[0x0][0x2d0], -R139.reuse ;  /* 0x0000b40024247a23 */ /* 0x100fe2000001088b */
[----:B------:R-:W-:Y:S01]  /*f5d0*/  FMNMX.FTZ R0, R110, R0, !PT ;  /* 0x000000006e007209 */ /* 0x000fe20007810000 */
[--C-:B------:R-:W-:Y:S02]  /*f5e0*/  FFMA.FTZ R37, R37, c[0x0][0x2d0], -R139.reuse ;  /* 0x0000b40025257a23 */ /* 0x100fe4000001088b */
[--C-:B------:R-:W-:Y:S01]  /*f5f0*/  FFMA.FTZ R64, R64, c[0x0][0x2d0], -R139.reuse ;  /* 0x0000b40040407a23 */ /* 0x100fe2000001088b */
[----:B------:R1:W3:Y:S01]  /*f600*/  MUFU.EX2 R134, R2 ;  /* 0x0000000200867308 */ /* 0x0002e20000000800 */
[----:B------:R-:W1:Y:S01]  /*f610*/  SHFL.BFLY PT, R135, R133, 0x1, 0x1f ;  /* 0x0c201f0085877f89 */ /* 0x000e6200000e0000 */
[----:B------:R-:W-:Y:S01]  /*f620*/  FMNMX.FTZ R0, R111, R0, !PT ;  /* 0x000000006f007209 */ /* 0x000fe20007810000 */
[----:B------:R-:W-:Y:S02]  /*f630*/  FMUL.FTZ R188, R136, c[0x0][0x2d0] ;  /* 0x0000b40088bc7a20 */ /* 0x000fe40000410000 */
[--C-:B------:R-:W-:Y:S02]  /*f640*/  FFMA.FTZ R5, R5, c[0x0][0x2d0], -R139.reuse ;  /* 0x0000b40005057a23 */ /* 0x100fe4000001088b */
[--C-:B------:R-:W-:Y:S02]  /*f650*/  FFMA.FTZ R6, R6, c[0x0][0x2d0], -R188.reuse ;  /* 0x0000b40006067a23 */ /* 0x100fe400000108bc */
[--C-:B------:R-:W-:Y:S01]  /*f660*/  FFMA.FTZ R22, R22, c[0x0][0x2d0], -R188.reuse ;  /* 0x0000b40016167a23 */ /* 0x100fe200000108bc */
[----:B------:R-:W-:Y:S01]  /*f670*/  MUFU.EX2 R218, R5 ;  /* 0x0000000500da7308 */ /* 0x000fe20000000800 */
[--C-:B------:R-:W-:Y:S02]  /*f680*/  FFMA.FTZ R23, R23, c[0x0][0x2d0], -R188.reuse ;  /* 0x0000b40017177a23 */ /* 0x100fe400000108bc */
[--C-:B------:R-:W-:Y:S02]  /*f690*/  FFMA.FTZ R38, R38, c[0x0][0x2d0], -R188.reuse ;  /* 0x0000b40026267a23 */ /* 0x100fe400000108bc */
[--C-:B------:R-:W-:Y:S02]  /*f6a0*/  FFMA.FTZ R39, R39, c[0x0][0x2d0], -R188.reuse ;  /* 0x0000b40027277a23 */ /* 0x100fe400000108bc */
[----:B------:R-:W-:Y:S02]  /*f6b0*/  FFMA.FTZ R65, R65, c[0x0][0x2d0], -R139 ;  /* 0x0000b40041417a23 */ /* 0x000fe4000001088b */
[--C-:B------:R-:W-:Y:S01]  /*f6c0*/  FFMA.FTZ R66, R66, c[0x0][0x2d0], -R188.reuse ;  /* 0x0000b40042427a23 */ /* 0x100fe200000108bc */
[----:B------:R-:W-:Y:S01]  /*f6d0*/  MUFU.EX2 R215, R6 ;  /* 0x0000000600d77308 */ /* 0x000fe20000000800 */
[--C-:B------:R-:W-:Y:S02]  /*f6e0*/  FFMA.FTZ R7, R7, c[0x0][0x2d0], -R188.reuse ;  /* 0x0000b40007077a23 */ /* 0x100fe400000108bc */
[--C-:B------:R-:W-:Y:S02]  /*f6f0*/  FFMA.FTZ R67, R67, c[0x0][0x2d0], -R188.reuse ;  /* 0x0000b40043437a23 */ /* 0x100fe400000108bc */
[----:B-1----:R-:W-:Y:S01]  /*f700*/  FADD.FTZ R2, -R136, R3 ;  /* 0x0000000388027221 */ /* 0x002fe20000010100 */
[----:B------:R-:W-:Y:S01]  /*f710*/  FMNMX.FTZ R135, R133, R135, !PT ;  /* 0x0000008785877209 */ /* 0x000fe20007810000 */
[----:B------:R-:W1:Y:S01]  /*f720*/  SHFL.BFLY PT, R3, R0, 0x2, 0x1f ;  /* 0x0c401f0000037f89 */ /* 0x000e6200000e0000 */
[--C-:B------:R-:W-:Y:S02]  /*f730*/  FFMA.FTZ R68, R68, c[0x0][0x2d0], -R139.reuse ;  /* 0x0000b40044447a23 */ /* 0x100fe4000001088b */
[----:B------:R-:W-:Y:S01]  /*f740*/  MUFU.EX2 R216, R7 ;  /* 0x0000000700d87308 */ /* 0x000fe20000000800 */
[----:B------:R-:W-:Y:S02]  /*f750*/  FMUL.FTZ R2, R2, c[0x0][0x2d0] ;  /* 0x0000b40002027a20 */ /* 0x000fe40000410000 */
[--C-:B------:R-:W-:Y:S02]  /*f760*/  FFMA.FTZ R69, R69, c[0x0][0x2d0], -R139.reuse ;  /* 0x0000b40045457a23 */ /* 0x100fe4000001088b */
[--C-:B------:R-:W-:Y:S02]  /*f770*/  FFMA.FTZ R70, R70, c[0x0][0x2d0], -R188.reuse ;  /* 0x0000b40046467a23 */ /* 0x100fe400000108bc */
[--C-:B------:R-:W-:Y:S02]  /*f780*/  FFMA.FTZ R71, R71, c[0x0][0x2d0], -R188.reuse ;  /* 0x0000b40047477a23 */ /* 0x100fe400000108bc */
[--C-:B------:R-:W-:Y:S01]  /*f790*/  FFMA.FTZ R16, R16, c[0x0][0x2d0], -R139.reuse ;  /* 0x0000b40010107a23 */ /* 0x100fe2000001088b */
[----:B------:R2:W2:Y:S01]  /*f7a0*/  MUFU.EX2 R133, R2 ;  /* 0x0000000200857308 */ /* 0x0004a20000000800 */
[--C-:B------:R-:W-:Y:S02]  /*f7b0*/  FFMA.FTZ R17, R17, c[0x0][0x2d0], -R139.reuse ;  /* 0x0000b40011117a23 */ /* 0x100fe4000001088b */
[--C-:B------:R-:W-:Y:S02]  /*f7c0*/  FFMA.FTZ R18, R18, c[0x0][0x2d0], -R188.reuse ;  /* 0x0000b40012127a23 */ /* 0x100fe400000108bc */
[--C-:B------:R-:W-:Y:S02]  /*f7d0*/  FFMA.FTZ R19, R19, c[0x0][0x2d0], -R188.reuse ;  /* 0x0000b40013137a23 */ /* 0x100fe400000108bc */
[--C-:B------:R-:W-:Y:S02]  /*f7e0*/  FFMA.FTZ R52, R52, c[0x0][0x2d0], -R139.reuse ;  /* 0x0000b40034347a23 */ /* 0x100fe4000001088b */
[----:B------:R-:W-:Y:S01]  /*f7f0*/  FFMA.FTZ R53, R53, c[0x0][0x2d0], -R139 ;  /* 0x0000b40035357a23 */ /* 0x000fe2000001088b */
[----:B------:R-:W-:Y:S01]  /*f800*/  MUFU.EX2 R249, R20 ;  /* 0x0000001400f97308 */ /* 0x000fe20000000800 */
[----:B-1----:R-:W-:Y:S01]  /*f810*/  FMNMX.FTZ R0, R0, R3, !PT ;  /* 0x0000000300007209 */ /* 0x002fe20007810000 */
[--C-:B------:R-:W-:Y:S01]  /*f820*/  FFMA.FTZ R54, R54, c[0x0][0x2d0], -R188.reuse ;  /* 0x0000b40036367a23 */ /* 0x100fe200000108bc */
[----:B----4-:R-:W-:Y:S01]  /*f830*/  ISETP.GT.AND P0, PT, R247, R219, PT ;  /* 0x000000dbf700720c */ /* 0x010fe20003f04270 */
[--C-:B------:R-:W-:Y:S01]  /*f840*/  FFMA.FTZ R55, R55, c[0x0][0x2d0], -R188.reuse ;  /* 0x0000b40037377a23 */ /* 0x100fe200000108bc */
[----:B------:R-:W-:Y:S01]  /*f850*/  IADD3 R247, R247, -0x1, RZ ;  /* 0xfffffffff7f77810 */ /* 0x000fe20007ffe0ff */
[C---:B---3--:R-:W-:Y:S02]  /*f860*/  FMUL.FTZ R128, R134.reuse, R128 ;  /* 0x0000008086807220 */ /* 0x048fe40000410000 */
[----:B------:R-:W-:Y:S02]  /*f870*/  FMUL.FTZ R129, R134, R129 ;  /* 0x0000008186817220 */ /* 0x000fe40000410000 */
[----:B------:R-:W-:Y:S01]  /*f880*/  MUFU.EX2 R223, R21 ;  /* 0x0000001500df7308 */ /* 0x000fe20000000800 */
[--C-:B------:R-:W-:Y:S02]  /*f890*/  FFMA.FTZ R82, R82, c[0x0][0x2d0], -R188.reuse ;  /* 0x0000b40052527a23 */ /* 0x100fe400000108bc */
[----:B------:R-:W-:Y:S02]  /*f8a0*/  FFMA.FTZ R83, R83, c[0x0][0x2d0], -R188 ;  /* 0x0000b40053537a23 */ /* 0x000fe400000108bc */
[----:B--2---:R-:W-:Y:S01]  /*f8b0*/  FADD.FTZ R2, -R135, R132 ;  /* 0x0000008487027221 */ /* 0x004fe20000010100 */
[----:B------:R-:W-:Y:S01]  /*f8c0*/  @P0 SHF.R.S32.HI R4, RZ, 0x1f, R247 ;  /* 0x0000001fff040819 */ /* 0x000fe200000114f7 */
[C---:B------:R-:W-:Y:S02]  /*f8d0*/  FMUL.FTZ R118, R133.reuse, R118 ;  /* 0x0000007685767220 */ /* 0x040fe40000410000 */
[----:B------:R-:W-:Y:S01]  /*f8e0*/  FMUL.FTZ R2, R2, c[0x0][0x2d0] ;  /* 0x0000b40002027a20 */ /* 0x000fe20000410000 */
[----:B------:R-:W-:Y:S01]  /*f8f0*/  MUFU.EX2 R209, R22 ;  /* 0x0000001600d17308 */ /* 0x000fe20000000800 */
[C---:B------:R-:W-:Y:S02]  /*f900*/  FMUL.FTZ R119, R133.reuse, R119 ;  /* 0x0000007785777220 */ /* 0x040fe40000410000 */
[C---:B------:R-:W-:Y:S02]  /*f910*/  FMUL.FTZ R130, R133.reuse, R130 ;  /* 0x0000008285827220 */ /* 0x040fe40000410000 */
[----:B------:R-:W-:Y:S02]  /*f920*/  FMUL.FTZ R131, R133, R131 ;  /* 0x0000008385837220 */ /* 0x000fe40000410000 */
[--C-:B------:R-:W-:Y:S02]  /*f930*/  FFMA.FTZ R32, R32, c[0x0][0x2d0], -R139.reuse ;  /* 0x0000b40020207a23 */ /* 0x100fe4000001088b */
[----:B------:R-:W-:Y:S01]  /*f940*/  FFMA.FTZ R34, R34, c[0x0][0x2d0], -R188 ;  /* 0x0000b40022227a23 */ /* 0x000fe200000108bc */
[----:B------:R1:W2:Y:S01]  /*f950*/  MUFU.EX2 R132, R2 ;  /* 0x0000000200847308 */ /* 0x0002a20000000800 */
[----:B------:R-:W-:Y:S02]  /*f960*/  @P0 IMAD R6, R4, c[0x0][0x1e0], RZ ;  /* 0x0000780004060a24 */ /* 0x000fe400078e02ff */
[C---:B------:R-:W-:Y:S04]  /*f970*/  @P0 IMAD.WIDE.U32 R4, R247.reuse, c[0x0][0x1e0], RZ ;  /* 0x00007800f7040a25 */ /* 0x040fe800078e00ff */
[----:B------:R-:W-:Y:S02]  /*f980*/  @P0 IMAD R6, R247, c[0x0][0x1e4], R6 ;  /* 0x00007900f7060a24 */ /* 0x000fe400078e0206 */
[--C-:B------:R-:W-:Y:S01]  /*f990*/  FFMA.FTZ R35, R35, c[0x0][0x2d0], -R188.reuse ;  /* 0x0000b40023237a23 */ /* 0x100fe200000108bc */
[----:B------:R-:W-:Y:S01]  /*f9a0*/  MUFU.EX2 R224, R23 ;  /* 0x0000001700e07308 */ /* 0x000fe20000000800 */
[--C-:B------:R-:W-:Y:S01]  /*f9b0*/  FFMA.FTZ R48, R48, c[0x0][0x2d0], -R139.reuse ;  /* 0x0000b40030307a23 */ /* 0x100fe2000001088b */
[----:B------:R-:W-:Y:S01]  /*f9c0*/  @P0 IADD3 R6, R5, R6, RZ ;  /* 0x0000000605060210 */ /* 0x000fe20007ffe0ff */
[--C-:B------:R-:W-:Y:S02]  /*f9d0*/  FFMA.FTZ R49, R49, c[0x0][0x2d0], -R139.reuse ;  /* 0x0000b40031317a23 */ /* 0x100fe4000001088b */
[--C-:B------:R-:W-:Y:S02]  /*f9e0*/  FFMA.FTZ R50, R50, c[0x0][0x2d0], -R188.reuse ;  /* 0x0000b40032327a23 */ /* 0x100fe400000108bc */
[----:B------:R-:W-:Y:S02]  /*f9f0*/  @P0 IMAD R6, R6, 0x70, RZ ;  /* 0x0000007006060824 */ /* 0x000fe400078e02ff */
[--C-:B------:R-:W-:Y:S01]  /*fa00*/  FFMA.FTZ R51, R51, c[0x0][0x2d0], -R188.reuse ;  /* 0x0000b40033337a23 */ /* 0x100fe200000108bc */
[----:B------:R3:W-:Y:S01]  /*fa10*/  MUFU.EX2 R221, R16 ;  /* 0x0000001000dd7308 */ /* 0x0007e20000000800 */
[C---:B------:R-:W-:Y:S02]  /*fa20*/  FMUL.FTZ R116, R134.reuse, R116 ;  /* 0x0000007486747220 */ /* 0x040fe40000410000 */
[----:B------:R-:W-:Y:S01]  /*fa30*/  FMUL.FTZ R117, R134, R117 ;  /* 0x0000007586757220 */ /* 0x000fe20000410000 */
[----:B-1----:R-:W1:Y:S01]  /*fa40*/  SHFL.BFLY PT, R2, R0, 0x1, 0x1f ;  /* 0x0c201f0000027f89 */ /* 0x002e6200000e0000 */
[C---:B--2---:R-:W-:Y:S02]  /*fa50*/  FMUL.FTZ R120, R132.reuse, R120 ;  /* 0x0000007884787220 */ /* 0x044fe40000410000 */
[C---:B------:R-:W-:Y:S02]  /*fa60*/  FMUL.FTZ R121, R132.reuse, R121 ;  /* 0x0000007984797220 */ /* 0x040fe40000410000 */
[C---:B------:R-:W-:Y:S01]  /*fa70*/  FMUL.FTZ R124, R132.reuse, R124 ;  /* 0x0000007c847c7220 */ /* 0x040fe20000410000 */
[----:B------:R2:W-:Y:S01]  /*fa80*/  MUFU.EX2 R251, R17 ;  /* 0x0000001100fb7308 */ /* 0x0005e20000000800 */
        /* <DEDUP_REMOVED lines=8> */
[----:B---3--:R-:W-:Y:S02]  /*fb10*/  FMUL.FTZ R16, R134, R152 ;  /* 0x0000009886107220 */ /* 0x008fe40000410000 */
[----:B------:R-:W-:Y:S01]  /*fb20*/  FFMA.FTZ R99, R99, c[0x0][0x2d0], -R188 ;  /* 0x0000b40063637a23 */ /* 0x000fe200000108bc */
[----:B-1----:R-:W-:Y:S01]  /*fb30*/  FMNMX.FTZ R2, R0, R2, !PT ;  /* 0x0000000200027209 */ /* 0x002fe20007810000 */
[--C-:B------:R-:W-:Y:S01]  /*fb40*/  FFMA.FTZ R84, R84, c[0x0][0x2d0], -R139.reuse ;  /* 0x0000b40054547a23 */ /* 0x100fe2000001088b */
[----:B------:R1:W-:Y:S01]  /*fb50*/  MUFU.EX2 R250, R19 ;  /* 0x0000001300fa7308 */ /* 0x0003e20000000800 */
[----:B------:R-:W-:Y:S02]  /*fb60*/  FFMA.FTZ R85, R85, c[0x0][0x2d0], -R139 ;  /* 0x0000b40055557a23 */ /* 0x000fe4000001088b */
[C---:B------:R-:W-:Y:S02]  /*fb70*/  FMUL.FTZ R3, R2.reuse, c[0x0][0x2d0] ;  /* 0x0000b40002037a20 */ /* 0x040fe40000410000 */
[----:B------:R-:W-:Y:S02]  /*fb80*/  FADD.FTZ R0, -R2, R138 ;  /* 0x0000008a02007221 */ /* 0x000fe40000010100 */
[--C-:B------:R-:W-:Y:S02]  /*fb90*/  FFMA.FTZ R10, R10, c[0x0][0x2d0], -R3.reuse ;  /* 0x0000b4000a0a7a23 */ /* 0x100fe40000010803 */
[--C-:B------:R-:W-:Y:S01]  /*fba0*/  FFMA.FTZ R11, R11, c[0x0][0x2d0], -R3.reuse ;  /* 0x0000b4000b0b7a23 */ /* 0x100fe20000010803 */
[----:B------:R-:W-:Y:S01]  /*fbb0*/  MUFU.EX2 R198, R36 ;  /* 0x0000002400c67308 */ /* 0x000fe20000000800 */
[----:B--2---:R-:W-:Y:S02]  /*fbc0*/  FMUL.FTZ R17, R134, R153 ;  /* 0x0000009986117220 */ /* 0x004fe40000410000 */
[--C-:B------:R-:W-:Y:S02]  /*fbd0*/  FFMA.FTZ R58, R58, c[0x0][0x2d0], -R3.reuse ;  /* 0x0000b4003a3a7a23 */ /* 0x100fe40000010803 */
[----:B----4-:R-:W-:Y:S02]  /*fbe0*/  FMUL.FTZ R18, R133, R154 ;  /* 0x0000009a85127220 */ /* 0x010fe40000410000 */
[--C-:B------:R-:W-:Y:S02]  /*fbf0*/  FFMA.FTZ R59, R59, c[0x0][0x2d0], -R3.reuse ;  /* 0x0000b4003b3b7a23 */ /* 0x100fe40000010803 */
[--C-:B------:R-:W-:Y:S01]  /*fc00*/  FFMA.FTZ R74, R74, c[0x0][0x2d0], -R3.reuse ;  /* 0x0000b4004a4a7a23 */ /* 0x100fe20000010803 */
[----:B------:R2:W-:Y:S01]  /*fc10*/  MUFU.EX2 R189, R10 ;  /* 0x0000000a00bd7308 */ /* 0x0005e20000000800 */
[--C-:B------:R-:W-:Y:S02]  /*fc20*/  FFMA.FTZ R75, R75, c[0x0][0x2d0], -R3.reuse ;  /* 0x0000b4004b4b7a23 */ /* 0x100fe40000010803 */
[----:B------:R-:W-:Y:S02]  /*fc30*/  FMUL.FTZ R138, R135, c[0x0][0x2d0] ;  /* 0x0000b400878a7a20 */ /* 0x000fe40000410000 */
[----:B-1----:R-:W-:Y:S02]  /*fc40*/  FMUL.FTZ R19, R133, R155 ;  /* 0x0000009b85137220 */ /* 0x002fe40000410000 */
        /* <DEDUP_REMOVED lines=10> */
[--C-:B------:R-:W-:Y:S01]  /*fcf0*/  FFMA.FTZ R15, R15, c[0x0][0x2d0], -R3.reuse ;  /* 0x0000b4000f0f7a23 */ /* 0x100fe20000010803 */
[----:B--2---:R-:W-:Y:S01]  /*fd00*/  @P0 MOV R10, R204 ;  /* 0x000000cc000a0202 */ /* 0x004fe20000000f00 */
[--C-:B------:R-:W-:Y:S02]  /*fd10*/  FFMA.FTZ R13, R13, c[0x0][0x2d0], -R138.reuse ;  /* 0x0000b4000d0d7a23 */ /* 0x100fe4000001088a */
[--C-:B------:R-:W-:Y:S02]  /*fd20*/  FFMA.FTZ R60, R60, c[0x0][0x2d0], -R138.reuse ;  /* 0x0000b4003c3c7a23 */ /* 0x100fe4000001088a */
[----:B------:R-:W-:Y:S01]  /*fd30*/  FFMA.FTZ R61, R61, c[0x0][0x2d0], -R138 ;  /* 0x0000b4003d3d7a23 */ /* 0x000fe2000001088a */
[----:B------:R-:W-:Y:S01]  /*fd40*/  MUFU.EX2 R204, R37 ;  /* 0x0000002500cc7308 */ /* 0x000fe20000000800 */
[--C-:B------:R-:W-:Y:S02]  /*fd50*/  FFMA.FTZ R62, R62, c[0x0][0x2d0], -R3.reuse ;  /* 0x0000b4003e3e7a23 */ /* 0x100fe40000010803 */
[--C-:B------:R-:W-:Y:S01]  /*fd60*/  FFMA.FTZ R63, R63, c[0x0][0x2d0], -R3.reuse ;  /* 0x0000b4003f3f7a23 */ /* 0x100fe20000010803 */
[----:B-1----:R-:W-:Y:S01]  /*fd70*/  @P0 MOV R11, R214 ;  /* 0x000000d6000b0202 */ /* 0x002fe20000000f00 */
[----:B------:R-:W-:Y:S02]  /*fd80*/  FFMA.FTZ R78, R78, c[0x0][0x2d0], -R3 ;  /* 0x0000b4004e4e7a23 */ /* 0x000fe40000010803 */
[----:B------:R-:W-:Y:S02]  /*fd90*/  FMUL.FTZ R0, R0, c[0x0][0x2d0] ;  /* 0x0000b40000007a20 */ /* 0x000fe40000410000 */
[----:B------:R-:W-:Y:S01]  /*fda0*/  @P0 IMAD.WIDE.U32 R10, R4, 0x70, R10 ;  /* 0x00000070040a0825 */ /* 0x000fe200078e000a */
[----:B------:R1:W-:Y:S01]  /*fdb0*/  MUFU.EX2 R213, R9 ;  /* 0x0000000900d57308 */ /* 0x0003e20000000800 */
[----:B------:R-:W-:Y:S02]  /*fdc0*/  @P0 MOV R4, c[0x0][0x1e0] ;  /* 0x0000780000040a02 */ /* 0x000fe40000000f00 */
[--C-:B------:R-:W-:Y:S01]  /*fdd0*/  FFMA.FTZ R24, R24, c[0x0][0x2d0], -R138.reuse ;  /* 0x0000b40018187a23 */ /* 0x100fe2000001088a */
[----:B---3--:R-:W-:Y:S01]  /*fde0*/  @P0 LEA R8, P2, R10, c[0x0][0x1c8], 0x1 ;  /* 0x000072000a080a11 */ /* 0x008fe200078408ff */
[--C-:B------:R-:W-:Y:S01]  /*fdf0*/  FFMA.FTZ R25, R25, c[0x0][0x2d0], -R138.reuse ;  /* 0x0000b40019197a23 */ /* 0x100fe2000001088a */
[----:B------:R-:W-:Y:S01]  /*fe00*/  @P0 IADD3 R7, R11, R6, RZ ;  /* 0x000000060b070210 */ /* 0x000fe20007ffe0ff */
[--C-:B------:R-:W-:Y:S01]  /*fe10*/  FFMA.FTZ R26, R26, c[0x0][0x2d0], -R3.reuse ;  /* 0x0000b4001a1a7a23 */ /* 0x100fe20000010803 */
[C---:B------:R-:W-:Y:S01]  /*fe20*/  @P0 SHF.L.U32 R5, R4.reuse, 0x5, RZ ;  /* 0x0000000504050819 */ /* 0x040fe200000006ff */
[--C-:B------:R-:W-:Y:S01]  /*fe30*/  FFMA.FTZ R27, R27, c[0x0][0x2d0], -R3.reuse ;  /* 0x0000b4001b1b7a23 */ /* 0x100fe20000010803 */
[----:B------:R-:W-:Y:S01]  /*fe40*/  MUFU.EX2 R202, R38 ;  /* 0x0000002600ca7308 */ /* 0x000fe20000000800 */
[----:B------:R-:W-:Y:S01]  /*fe50*/  @P0 SHF.L.U64.HI R4, R4, R252, c[0x0][0x1e4] ;  /* 0x0000790004040619 */ /* 0x000fe200000102fc */
[--C-:B------:R-:W-:Y:S01]  /*fe60*/  FFMA.FTZ R28, R28, c[0x0][0x2d0], -R138.reuse ;  /* 0x0000b4001c1c7a23 */ /* 0x100fe2000001088a */
[-C--:B------:R-:W-:Y:S01]  /*fe70*/  @P0 IADD3 R6, P1, R8, R5.reuse, RZ ;  /* 0x0000000508060210 */ /* 0x080fe20007f3e0ff */
[--C-:B------:R-:W-:Y:S02]  /*fe80*/  FFMA.FTZ R29, R29, c[0x0][0x2d0], -R138.reuse ;  /* 0x0000b4001d1d7a23 */ /* 0x100fe4000001088a */
[--C-:B------:R-:W-:Y:S02]  /*fe90*/  FFMA.FTZ R30, R30, c[0x0][0x2d0], -R3.reuse ;  /* 0x0000b4001e1e7a23 */ /* 0x100fe40000010803 */
[----:B------:R-:W-:Y:S02]  /*fea0*/  FFMA.FTZ R31, R31, c[0x0][0x2d0], -R3 ;  /* 0x0000b4001f1f7a23 */ /* 0x000fe40000010803 */
[----:B------:R2:W-:Y:S01]  /*feb0*/  MUFU.EX2 R226, R12 ;  /* 0x0000000c00e27308 */ /* 0x0005e20000000800 */
[--C-:B------:R-:W-:Y:S02]  /*fec0*/  FFMA.FTZ R40, R40, c[0x0][0x2d0], -R138.reuse ;  /* 0x0000b40028287a23 */ /* 0x100fe4000001088a */
[--C-:B------:R-:W-:Y:S01]  /*fed0*/  FFMA.FTZ R41, R41, c[0x0][0x2d0], -R138.reuse ;  /* 0x0000b40029297a23 */ /* 0x100fe2000001088a */
[----:B-1----:R-:W-:Y:S01]  /*fee0*/  @P0 LEA.HI.X R9, R10, c[0x0][0x1cc], R7, 0x1, P2 ;  /* 0x000073000a090a11 */ /* 0x002fe200010f0c07 */
[--C-:B------:R-:W-:Y:S02]  /*fef0*/  FFMA.FTZ R42, R42, c[0x0][0x2d0], -R3.reuse ;  /* 0x0000b4002a2a7a23 */ /* 0x100fe40000010803 */
[--C-:B------:R-:W-:Y:S01]  /*ff00*/  FFMA.FTZ R43, R43, c[0x0][0x2d0], -R3.reuse ;  /* 0x0000b4002b2b7a23 */ /* 0x100fe20000010803 */
[-C--:B------:R-:W-:Y:S01]  /*ff10*/  @P0 IADD3.X R7, R9, R4.reuse, RZ, P1, !PT ;  /* 0x0000000409070210 */ /* 0x080fe20000ffe4ff */
[----:B------:R1:W-:Y:S01]  /*ff20*/  @P0 LDGSTS.E.BYPASS.LTC128B.128 [R246+0x3900], [R8.64], !P6 ;  /* 0x0390000008f60fae */ /* 0x0003e2000f101d48 */
[----:B------:R-:W-:Y:S01]  /*ff30*/  MUFU.EX2 R200, R39 ;  /* 0x0000002700c87308 */ /* 0x000fe20000000800 */
[--C-:B------:R-:W-:Y:S02]  /*ff40*/  FFMA.FTZ R44, R44, c[0x0][0x2d0], -R138.reuse ;  /* 0x0000b4002c2c7a23 */ /* 0x100fe4000001088a */
[--C-:B------:R-:W-:Y:S02]  /*ff50*/  FFMA.FTZ R45, R45, c[0x0][0x2d0], -R138.reuse ;  /* 0x0000b4002d2d7a23 */ /* 0x100fe4000001088a */
[--C-:B------:R-:W-:Y:S02]  /*ff60*/  FFMA.FTZ R46, R46, c[0x0][0x2d0], -R3.reuse ;  /* 0x0000b4002e2e7a23 */ /* 0x100fe40000010803 */
[----:B------:R3:W-:Y:S01]  /*ff70*/  @P0 LDGSTS.E.BYPASS.LTC128B.128 [R246+0x4100], [R6.64], !P6 ;  /* 0x0410000006f60fae */ /* 0x0007e2000f101d48 */
[--C-:B------:R-:W-:Y:S02]  /*ff80*/  FFMA.FTZ R47, R47, c[0x0][0x2d0], -R3.reuse ;  /* 0x0000b4002f2f7a23 */ /* 0x100fe40000010803 */
[----:B------:R4:W-:Y:S01]  /*ff90*/  MUFU.EX2 R227, R13 ;  /* 0x0000000d00e37308 */ /* 0x0009e20000000800 */
[--C-:B------:R-:W-:Y:S02]  /*ffa0*/  FFMA.FTZ R79, R79, c[0x0][0x2d0], -R3.reuse ;  /* 0x0000b4004f4f7a23 */ /* 0x100fe40000010803 */
[--C-:B------:R-:W-:Y:S01]  /*ffb0*/  FFMA.FTZ R90, R90, c[0x0][0x2d0], -R3.reuse ;  /* 0x0000b4005a5a7a23 */ /* 0x100fe20000010803 */
[-C--:B--2---:R-:W-:Y:S01]  /*ffc0*/  @P0 IADD3 R12, P3, R6, R5.reuse, RZ ;  /* 0x00000005060c0210 */ /* 0x084fe20007f7e0ff */
[--C-:B------:R-:W-:Y:S02]  /*ffd0*/  FFMA.FTZ R91, R91, c[0x0][0x2d0], -R3.reuse ;  /* 0x0000b4005b5b7a23 */ /* 0x100fe40000010803 */
[--C-:B------:R-:W-:Y:S01]  /*ffe0*/  FFMA.FTZ R94, R94, c[0x0][0x2d0], -R3.reuse ;  /* 0x0000b4005e5e7a23 */ /* 0x100fe20000010803 */
[-C--:B------:R-:W-:Y:S01]  /*fff0*/  @P0 IADD3 R10, P2, R12, R5.reuse, RZ ;  /* 0x000000050c0a0210 */ /* 0x080fe20007f5e0ff */
[--C-:B------:R-:W-:Y:S01]  /*10000*/  FFMA.FTZ R95, R95, c[0x0][0x2d0], -R3.reuse ;  /* 0x0000b4005f5f7a23 */ /* 0x100fe20000010803 */
[----:B------:R-:W2:Y:S01]  /*10010*/  MUFU.EX2 R0, R0 ;  /* 0x0000000000007308 */ /* 0x000ea20000000800 */
[--C-:B------:R-:W-:Y:S02]  /*10020*/  FFMA.FTZ R107, R107, c[0x0][0x2d0], -R3.reuse ;  /* 0x0000b4006b6b7a23 */ /* 0x100fe40000010803 */
[----:B------:R-:W-:Y:S02]  /*10030*/  FFMA.FTZ R110, R110, c[0x0][0x2d0], -R3 ;  /* 0x0000b4006e6e7a23 */ /* 0x000fe40000010803 */
[--C-:B------:R-:W-:Y:S01]  /*10040*/  FFMA.FTZ R76, R76, c[0x0][0x2d0], -R138.reuse ;  /* 0x0000b4004c4c7a23 */ /* 0x100fe2000001088a */
[-C--:B-1----:R-:W-:Y:S01]  /*10050*/  @P0 IADD3 R8, P1, R10, R5.reuse, RZ ;  /* 0x000000050a080210 */ /* 0x082fe20007f3e0ff */
[----:B------:R-:W-:Y:S02]  /*10060*/  FFMA.FTZ R77, R77, c[0x0][0x2d0], -R138 ;  /* 0x0000b4004d4d7a23 */ /* 0x000fe4000001088a */
[--C-:B------:R-:W-:Y:S01]  /*10070*/  FFMA.FTZ R86, R86, c[0x0][0x2d0], -R188.reuse ;  /* 0x0000b40056567a23 */ /* 0x100fe200000108bc */
[----:B------:R1:W-:Y:S01]  /*10080*/  MUFU.EX2 R191, R14 ;  /* 0x0000000e00bf7308 */ /* 0x0003e20000000800 */
[----:B------:R-:W-:Y:S02]  /*10090*/  FFMA.FTZ R87, R87, c[0x0][0x2d0], -R188 ;  /* 0x0000b40057577a23 */ /* 0x000fe400000108bc */
[--C-:B------:R-:W-:Y:S01]  /*100a0*/  FFMA.FTZ R100, R100, c[0x0][0x2d0], -R139.reuse ;  /* 0x0000b40064647a23 */ /* 0x100fe2000001088b */
[-C--:B----4-:R-:W-:Y:S01]  /*100b0*/  @P0 IADD3.X R13, R7, R4.reuse, RZ, P3, !PT ;  /* 0x00000004070d0210 */ /* 0x090fe20001ffe4ff */
[--C-:B------:R-:W-:Y:S02]  /*100c0*/  FFMA.FTZ R101, R101, c[0x0][0x2d0], -R139.reuse ;  /* 0x0000b40065657a23 */ /* 0x100fe4000001088b */
[--C-:B------:R-:W-:Y:S01]  /*100d0*/  FFMA.FTZ R112, R112, c[0x0][0x2d0], -R139.reuse ;  /* 0x0000b40070707a23 */ /* 0x100fe2000001088b */
[-C--:B------:R-:W-:Y:S01]  /*100e0*/  @P0 IADD3.X R11, R13, R4.reuse, RZ, P2, !PT ;  /* 0x000000040d0b0210 */ /* 0x080fe200017fe4ff */
[----:B------:R4:W-:Y:S01]  /*100f0*/  @P0 LDGSTS.E.BYPASS.LTC128B.128 [R246+0x4900], [R12.64], !P6 ;  /* 0x049000000cf60fae */ /* 0x0009e2000f101d48 */
[----:B---3--:R-:W-:Y:S01]  /*10100*/  @P0 IADD3 R6, P2, R8, R5, RZ ;  /* 0x0000000508060210 */ /* 0x008fe20007f5e0ff */
[----:B------:R3:W3:Y:S01]  /*10110*/  MUFU.EX2 R193, R15 ;  /* 0x0000000f00c17308 */ /* 0x0006e20000000800 */
[----:B------:R-:W-:Y:S01]  /*10120*/  @P0 IADD3.X R9, R11, R4, RZ, P1, !PT ;  /* 0x000000040b090210 */ /* 0x000fe20000ffe4ff */
[----:B------:R-:W-:Y:S02]  /*10130*/  FFMA.FTZ R139, R113, c[0x0][0x2d0], -R139 ;  /* 0x0000b400718b7a23 */ /* 0x000fe4000001088b */
[C---:B--2---:R-:W-:Y:S01]  /*10140*/  FMUL.FTZ R122, R0.reuse, R122 ;  /* 0x0000007a007a7220 */ /* 0x044fe20000410000 */
[----:B------:R-:W-:Y:S01]  /*10150*/  @P0 IADD3.X R7, R9, R4, RZ, P2, !PT ;  /* 0x0000000409070210 */ /* 0x000fe200017fe4ff */
[----:B------:R2:W-:Y:S01]  /*10160*/  @P0 LDGSTS.E.BYPASS.LTC128B.128 [R246+0x5100], [R10.64], !P6 ;  /* 0x051000000af60fae */ /* 0x0005e2000f101d48 */
[C---:B------:R-:W-:Y:S02]  /*10170*/  FMUL.FTZ R123, R0.reuse, R123 ;  /* 0x0000007b007b7220 */ /* 0x040fe40000410000 */
[C---:B------:R-:W-:Y:S01]  /*10180*/  FMUL.FTZ R126, R0.reuse, R126 ;  /* 0x0000007e007e7220 */ /* 0x040fe20000410000 */
[----:B------:R2:W-:Y:S01]  /*10190*/  MUFU.EX2 R222, R24 ;  /* 0x0000001800de7308 */ /* 0x0005e20000000800 */
[C---:B------:R-:W-:Y:S02]  /*101a0*/  FMUL.FTZ R127, R0.reuse, R127 ;  /* 0x0000007f007f7220 */ /* 0x040fe40000410000 */
[----:B-1----:R-:W-:Y:S01]  /*101b0*/  FMUL.FTZ R14, R0, R150 ;  /* 0x00000096000e7220 */ /* 0x002fe20000410000 */
[----:B------:R1:W-:Y:S01]  /*101c0*/  @P0 LDGSTS.E.BYPASS.LTC128B.128 [R246+0x5900], [R8.64], !P6 ;  /* 0x0590000008f60fae */ /* 0x0003e2000f101d48 */
[--C-:B------:R-:W-:Y:S02]  /*101d0*/  FFMA.FTZ R88, R88, c[0x0][0x2d0], -R138.reuse ;  /* 0x0000b40058587a23 */ /* 0x100fe4000001088a */
[--C-:B------:R-:W-:Y:S02]  /*101e0*/  FFMA.FTZ R89, R89, c[0x0][0x2d0], -R138.reuse ;  /* 0x0000b40059597a23 */ /* 0x100fe4000001088a */
[--C-:B------:R-:W-:Y:S01]  /*101f0*/  FFMA.FTZ R92, R92, c[0x0][0x2d0], -R138.reuse ;  /* 0x0000b4005c5c7a23 */ /* 0x100fe2000001088a */
[----:B------:R1:W-:Y:S01]  /*10200*/  MUFU.EX2 R220, R25 ;  /* 0x0000001900dc7308 */ /* 0x0003e20000000800 */
[----:B------:R-:W-:Y:S01]  /*10210*/  FFMA.FTZ R93, R93, c[0x0][0x2d0], -R138 ;  /* 0x0000b4005d5d7a23 */ /* 0x000fe2000001088a */
[----:B------:R1:W-:Y:S01]  /*10220*/  @P0 LDGSTS.E.BYPASS.LTC128B.128 [R246+0x6100], [R6.64], !P6 ;  /* 0x0610000006f60fae */ /* 0x0003e2000f101d48 */
[--C-:B------:R-:W-:Y:S01]  /*10230*/  FFMA.FTZ R102, R102, c[0x0][0x2d0], -R188.reuse ;  /* 0x0000b40066667a23 */ /* 0x100fe200000108bc */
[----:B----4-:R-:W-:Y:S01]  /*10240*/  @P0 IADD3 R12, P1, R6, R5, RZ ;  /* 0x00000005060c0210 */ /* 0x010fe20007f3e0ff */
[----:B------:R-:W-:Y:S01]  /*10250*/  FMUL.FTZ R5, R134, R141 ;  /* 0x0000008d86057220 */ /* 0x000fe20000410000 */
[----:B------:R-:W-:Y:S01]  /*10260*/  F2FP.PACK_AB R141, R216, R215 ;  /* 0x000000d7d88d723e */ /* 0x000fe200000000ff */
[----:B---3--:R-:W-:Y:S01]  /*10270*/  FMUL.FTZ R15, R0, R151 ;  /* 0x00000097000f7220 */ /* 0x008fe20000410000 */
[----:B------:R-:W-:Y:S01]  /*10280*/  @P0 IADD3.X R13, R7, R4, RZ, P1, !PT ;  /* 0x00000004070d0210 */ /* 0x000fe20000ffe4ff */
[----:B------:R-:W-:Y:S01]  /*10290*/  FMUL.FTZ R4, R134, R140 ;  /* 0x0000008c86047220 */ /* 0x000fe20000410000 */
[----:B------:R-:W-:Y:S01]  /*102a0*/  F2FP.PACK_AB R140, R218, R217 ;  /* 0x000000d9da8c723e */ /* 0x000fe200000000ff */
[----:B------:R3:W-:Y:S01]  /*102b0*/  MUFU.EX2 R194, R26 ;  /* 0x0000001a00c27308 */ /* 0x0007e20000000800 */
[C---:B--2---:R-:W-:Y:S01]  /*102c0*/  FMUL.FTZ R10, R0.reuse, R146 ;  /* 0x00000092000a7220 */ /* 0x044fe20000410000 */
[----:B------:R2:W-:Y:S01]  /*102d0*/  @P0 LDGSTS.E.BYPASS.LTC128B.128 [R246+0x6900], [R12.64], !P6 ;  /* 0x069000000cf60fae */ /* 0x0005e2000f101d48 */
[----:B------:R-:W-:Y:S01]  /*102e0*/  F2FP.PACK_AB R146, R227, R226 ;  /* 0x000000e2e392723e */ /* 0x000fe200000000ff */
[----:B------:R-:W-:Y:S01]  /*102f0*/  FMUL.FTZ R11, R0, R147 ;  /* 0x00000093000b7220 */ /* 0x000fe20000410000 */
[----:B------:R-:W-:Y:S01]  /*10300*/  F2FP.PACK_AB R147, R193, R191 ;  /* 0x000000bfc193723e */ /* 0x000fe200000000ff */
[C---:B------:R-:W-:Y:S02]  /*10310*/  FMUL.FTZ R24, R132.reuse, R160 ;  /* 0x000000a084187220 */ /* 0x040fe40000410000 */
[----:B------:R-:W-:Y:S02]  /*10320*/  FFMA.FTZ R103, R103, c[0x0][0x2d0], -R188 ;  /* 0x0000b40067677a23 */ /* 0x000fe400000108bc */
[----:B------:R-:W4:Y:S01]  /*10330*/  LDSM.16.MT88.4 R20, [R229] ;  /* 0x00000000e514783b */ /* 0x000f220000004200 */
[C---:B-1----:R-:W-:Y:S01]  /*10340*/  FMUL.FTZ R8, R132.reuse, R144 ;  /* 0x0000009084087220 */ /* 0x042fe20000410000 */
[----:B------:R-:W-:Y:S01]  /*10350*/  F2FP.PACK_AB R144, R213, R212 ;  /* 0x000000d4d590723e */ /* 0x000fe200000000ff */
[----:B------:R-:W-:Y:S01]  /*10360*/  FMUL.FTZ R9, R132, R145 ;  /* 0x0000009184097220 */ /* 0x000fe20000410000 */
[----:B------:R-:W-:Y:S01]  /*10370*/  F2FP.PACK_AB R145, R190, R189 ;  /* 0x000000bdbe91723e */ /* 0x000fe200000000ff */
[----:B------:R1:W-:Y:S01]  /*10380*/  MUFU.EX2 R195, R27 ;  /* 0x0000001b00c37308 */ /* 0x0003e20000000800 */
[----:B------:R-:W-:Y:S02]  /*10390*/  FMUL.FTZ R25, R132, R161 ;  /* 0x000000a184197220 */ /* 0x000fe40000410000 */
[----:B------:R-:W-:Y:S01]  /*103a0*/  FMUL.FTZ R6, R133, R142 ;  /* 0x0000008e85067220 */ /* 0x000fe20000410000 */
[----:B------:R-:W-:Y:S01]  /*103b0*/  F2FP.PACK_AB R142, R251, R221 ;  /* 0x000000ddfb8e723e */ /* 0x000fe200000000ff */
[C---:B------:R-:W-:Y:S01]  /*103c0*/  FMUL.FTZ R7, R133.reuse, R143 ;  /* 0x0000008f85077220 */ /* 0x040fe20000410000 */
[----:B------:R-:W-:Y:S01]  /*103d0*/  F2FP.PACK_AB R143, R250, R248 ;  /* 0x000000f8fa8f723e */ /* 0x000fe200000000ff */
[----:B------:R-:W4:Y:S01]  /*103e0*/  LDSM.16.MT88.4 R36, [R233] ;  /* 0x00000000e924783b */ /* 0x000f220000004200 */
[--C-:B------:R-:W-:Y:S02]  /*103f0*/  FFMA.FTZ R108, R108, c[0x0][0x2d0], -R138.reuse ;  /* 0x0000b4006c6c7a23 */ /* 0x100fe4000001088a */
[----:B------:R-:W-:Y:S01]  /*10400*/  MUFU.EX2 R219, R67 ;  /* 0x0000004300db7308 */ /* 0x000fe20000000800 */
[----:B---3--:R-:W-:Y:S02]  /*10410*/  FMUL.FTZ R26, R0, R162 ;  /* 0x000000a2001a7220 */ /* 0x008fe40000410000 */
[C---:B--2---:R-:W-:Y:S02]  /*10420*/  FMUL.FTZ R12, R132.reuse, R148 ;  /* 0x00000094840c7220 */ /* 0x044fe40000410000 */
[----:B------:R-:W-:Y:S01]  /*10430*/  LDSM.16.MT88.4 R152, [R232] ;  /* 0x00000000e898783b */ /* 0x000fe20000004200 */
[----:B------:R-:W-:Y:S04]  /*10440*/  FMUL.FTZ R13, R132, R149 ;  /* 0x00000095840d7220 */ /* 0x000fe80000410000 */
[----:B------:R2:W-:Y:S03]  /*10450*/  MUFU.EX2 R199, R29 ;  /* 0x0000001d00c77308 */ /* 0x0005e60000000800 */
[----:B------:R-:W3:Y:S01]  /*10460*/  LDSM.16.MT88.4 R148, [R230] ;  /* 0x00000000e694783b */ /* 0x000ee20000004200 */
[----:B-1----:R-:W-:Y:S06]  /*10470*/  FMUL.FTZ R27, R0, R163 ;  /* 0x000000a3001b7220 */ /* 0x002fec0000410000 */
[----:B------:R-:W-:Y:S01]  /*10480*/  MUFU.EX2 R208, R32 ;  /* 0x0000002000d07308 */ /* 0x000fe20000000800 */
[----:B------:R-:W0:Y:S01]  /*10490*/  LDGDEPBAR ;  /* 0x00000000000079af */ /* 0x000e220000000000 */
[-C--:B----4-:R-:W-:Y:S08]  /*104a0*/  HMMA.16816.F32 R4, R140, R20.reuse, R4 ;  /* 0x000000148c04723c */ /* 0x090ff00000001804 */
[----:B------:R-:W-:Y:S01]  /*104b0*/  MUFU.EX2 R211, R34 ;  /* 0x0000002200d37308 */ /* 0x000fe20000000800 */
[C---:B------:R-:W-:Y:S04]  /*104c0*/  HMMA.16816.F32 R8, R144.reuse, R20, R8 ;  /* 0x000000149008723c */ /* 0x040fe80000001808 */
[----:B--2---:R-:W-:Y:S01]  /*104d0*/  FMUL.FTZ R29, R132, R165 ;  /* 0x000000a5841d7220 */ /* 0x004fe20000410000 */
[----:B------:R-:W-:Y:S04]  /*104e0*/  MOV R165, R204 ;  /* 0x000000cc00a57202 */ /* 0x000fe80000000f00 */
[----:B------:R-:W-:Y:S01]  /*104f0*/  MUFU.EX2 R204, R72 ;  /* 0x0000004800cc7308 */ /* 0x000fe20000000800 */
[-C--:B------:R-:W-:Y:S03]  /*10500*/  HMMA.16816.F32 R12, R144, R22.reuse, R12 ;  /* 0x00000016900c723c */ /* 0x080fe6000000180c */
[C---:B------:R-:W-:Y:S02]  /*10510*/  FMUL.FTZ R20, R134.reuse, R156 ;  /* 0x0000009c86147220 */ /* 0x040fe40000410000 */
[----:B------:R-:W-:Y:S03]  /*10520*/  FMUL.FTZ R21, R134, R157 ;  /* 0x0000009d86157220 */ /* 0x000fe60000410000 */
[C---:B------:R-:W-:Y:S01]  /*10530*/  HMMA.16816.F32 R16, R140.reuse, R22, R16 ;  /* 0x000000168c10723c */ /* 0x040fe20000001810 */
[----:B------:R1:W2:Y:S06]  /*10540*/  MUFU.EX2 R192, R28 ;  /* 0x0000001c00c07308 */ /* 0x0002ac0000000800 */
[C---:B------:R-:W-:Y:S02]  /*10550*/  FMUL.FTZ R22, R133.reuse, R158 ;  /* 0x0000009e85167220 */ /* 0x040fe40000410000 */
[C---:B------:R-:W-:Y:S02]  /*10560*/  FMUL.FTZ R23, R133.reuse, R159 ;  /* 0x0000009f85177220 */ /* 0x040fe40000410000 */
[----:B------:R4:W-:Y:S05]  /*10570*/  MUFU.EX2 R197, R30 ;  /* 0x0000001e00c57308 */ /* 0x0009ea0000000800 */
[-C--:B------:R-:W-:Y:S05]  /*10580*/  HMMA.16816.F32 R20, R140, R36.reuse, R20 ;  /* 0x000000248c14723c */ /* 0x080fea0000001814 */
[----:B------:R3:W-:Y:S03]  /*10590*/  MUFU.EX2 R196, R31 ;  /* 0x0000001f00c47308 */ /* 0x0007e60000000800 */
[C---:B------:R-:W-:Y:S04]  /*105a0*/  HMMA.16816.F32 R24, R144.reuse, R36, R24 ;  /* 0x000000249018723c */ /* 0x040fe80000001818 */
[----:B-1----:R-:W-:Y:S01]  /*105b0*/  FMUL.FTZ R28, R132, R164 ;  /* 0x000000a4841c7220 */ /* 0x002fe20000410000 */
[----:B--2---:R-:W-:Y:S02]  /*105c0*/  MOV R162, R192 ;  /* 0x000000c000a27202 */ /* 0x004fe40000000f00 */
[----:B------:R-:W1:Y:S01]  /*105d0*/  MUFU.EX2 R210, R35 ;  /* 0x0000002300d27308 */ /* 0x000e620000000800 */
[----:B------:R-:W-:Y:S04]  /*105e0*/  FMUL.FTZ R36, R134, R172 ;  /* 0x000000ac86247220 */ /* 0x000fe80000410000 */
[----:B----4-:R-:W-:Y:S02]  /*105f0*/  FMUL.FTZ R30, R0, R166 ;  /* 0x000000a6001e7220 */ /* 0x010fe40000410000 */
[----:B------:R-:W-:Y:S03]  /*10600*/  FMUL.FTZ R37, R134, R173 ;  /* 0x000000ad86257220 */ /* 0x000fe60000410000 */
[----:B------:R-:W2:Y:S01]  /*10610*/  MUFU.EX2 R225, R33 ;  /* 0x0000002100e17308 */ /* 0x000ea20000000800 */
[----:B---3--:R-:W-:Y:S01]  /*10620*/  FMUL.FTZ R31, R0, R167 ;  /* 0x000000a7001f7220 */ /* 0x008fe20000410000 */
[----:B------:R-:W-:Y:S08]  /*10630*/  MOV R167, R202 ;  /* 0x000000ca00a77202 */ /* 0x000ff00000000f00 */
[----:B------:R-:W3:Y:S01]  /*10640*/  MUFU.EX2 R32, R48 ;  /* 0x0000003000207308 */ /* 0x000ee20000000800 */
[-C--:B------:R-:W-:Y:S03]  /*10650*/  HMMA.16816.F32 R28, R144, R38.reuse, R28 ;  /* 0x00000026901c723c */ /* 0x080fe6000000181c */
[----:B-1----:R-:W-:Y:S06]  /*10660*/  MOV R160, R210 ;  /* 0x000000d200a07202 */ /* 0x002fec0000000f00 */
[----:B------:R-:W1:Y:S03]  /*10670*/  MUFU.EX2 R35, R49 ;  /* 0x0000003100237308 */ /* 0x000e660000000800 */
[----:B--2---:R-:W-:Y:S07]  /*10680*/  MOV R161, R225 ;  /* 0x000000e100a17202 */ /* 0x004fee0000000f00 */
[----:B------:R-:W2:Y:S01]  /*10690*/  MUFU.EX2 R33, R50 ;  /* 0x0000003200217308 */ /* 0x000ea20000000800 */
[----:B---3--:R-:W-:Y:S01]  /*106a0*/  MOV R163, R32 ;  /* 0x0000002000a37202 */ /* 0x008fe20000000f00 */
[C---:B------:R-:W-:Y:S01]  /*106b0*/  FMUL.FTZ R32, R134.reuse, R168 ;  /* 0x000000a886207220 */ /* 0x040fe20000410000 */
[----:B------:R-:W-:Y:S01]  /*106c0*/  MOV R168, R209 ;  /* 0x000000d100a87202 */ /* 0x000fe20000000f00 */
[C---:B------:R-:W-:Y:S01]  /*106d0*/  FMUL.FTZ R48, R134.reuse, R184 ;  /* 0x000000b886307220 */ /* 0x040fe20000410000 */
[----:B------:R-:W-:Y:S05]  /*106e0*/  MOV R184, R211 ;  /* 0x000000d300b87202 */ /* 0x000fea0000000f00 */
[----:B------:R-:W3:Y:S01]  /*106f0*/  MUFU.EX2 R34, R51 ;  /* 0x0000003300227308 */ /* 0x000ee20000000800 */
[----:B-1----:R-:W-:Y:S01]  /*10700*/  MOV R156, R35 ;  /* 0x00000023009c7202 */ /* 0x002fe20000000f00 */
[C---:B------:R-:W-:Y:S01]  /*10710*/  FMUL.FTZ R35, R133.reuse, R171 ;  /* 0x000000ab85237220 */ /* 0x040fe20000410000 */
[----:B------:R-:W-:Y:S01]  /*10720*/  MOV R171, R224 ;  /* 0x000000e000ab7202 */ /* 0x000fe20000000f00 */
[C---:B------:R-:W-:Y:S06]  /*10730*/  FMUL.FTZ R49, R134.reuse, R185 ;  /* 0x000000b986317220 */ /* 0x040fec0000410000 */
[----:B------:R1:W4:Y:S01]  /*10740*/  MUFU.EX2 R203, R40 ;  /* 0x0000002800cb7308 */ /* 0x0003220000000800 */
[----:B--2---:R-:W-:Y:S01]  /*10750*/  MOV R159, R33 ;  /* 0x00000021009f7202 */ /* 0x004fe20000000f00 */
[----:B------:R-:W-:Y:S01]  /*10760*/  FMUL.FTZ R33, R134, R169 ;  /* 0x000000a986217220 */ /* 0x000fe20000410000 */
[----:B------:R-:W-:Y:S01]  /*10770*/  MOV R169, R222 ;  /* 0x000000de00a97202 */ /* 0x000fe20000000f00 */
[C---:B------:R-:W-:Y:S01]  /*10780*/  FMUL.FTZ R50, R133.reuse, R186 ;  /* 0x000000ba85327220 */ /* 0x040fe20000410000 */
[----:B------:R-:W-:Y:S05]  /*10790*/  MOV R186, R200 ;  /* 0x000000c800ba7202 */ /* 0x000fea0000000f00 */
[----:B------:R-:W2:Y:S01]  /*107a0*/  MUFU.EX2 R201, R41 ;  /* 0x0000002900c97308 */ /* 0x000ea20000000800 */
[----:B---3--:R-:W-:Y:S01]  /*107b0*/  MOV R157, R34 ;  /* 0x00000022009d7202 */ /* 0x008fe20000000f00 */
[C---:B------:R-:W-:Y:S01]  /*107c0*/  FMUL.FTZ R34, R133.reuse, R170 ;  /* 0x000000aa85227220 */ /* 0x040fe20000410000 */
[----:B------:R-:W-:Y:S01]  /*107d0*/  MOV R170, R223 ;  /* 0x000000df00aa7202 */ /* 0x000fe20000000f00 */
[C---:B------:R-:W-:Y:S01]  /*107e0*/  FMUL.FTZ R51, R133.reuse, R187 ;  /* 0x000000bb85337220 */ /* 0x040fe20000410000 */
[----:B------:R-:W-:Y:S05]  /*107f0*/  MOV R187, R208 ;  /* 0x000000d000bb7202 */ /* 0x000fea0000000f00 */
[----:B------:R3:W-:Y:S01]  /*10800*/  MUFU.EX2 R164, R42 ;  /* 0x0000002a00a47308 */ /* 0x0007e20000000800 */
[C---:B------:R-:W-:Y:S04]  /*10810*/  HMMA.16816.F32 R32, R140.reuse, R38, R32 ;  /* 0x000000268c20723c */ /* 0x040fe80000001820 */
[C---:B-1----:R-:W-:Y:S01]  /*10820*/  FMUL.FTZ R40, R132.reuse, R176 ;  /* 0x000000b084287220 */ /* 0x042fe20000410000 */
[----:B----4-:R-:W-:Y:S02]  /*10830*/  MOV R166, R203 ;  /* 0x000000cb00a67202 */ /* 0x010fe40000000f00 */
[C---:B------:R-:W-:Y:S02]  /*10840*/  FMUL.FTZ R38, R133.reuse, R174 ;  /* 0x000000ae85267220 */ /* 0x040fe40000410000 */
[----:B------:R1:W2:Y:S03]  /*10850*/  MUFU.EX2 R192, R43 ;  /* 0x0000002b00c07308 */ /* 0x0002a60000000800 */
[----:B------:R-:W-:Y:S01]  /*10860*/  FMUL.FTZ R39, R133, R175 ;  /* 0x000000af85277220 */ /* 0x000fe20000410000 */
[----:B--2---:R-:W-:Y:S01]  /*10870*/  MOV R185, R201 ;  /* 0x000000c900b97202 */ /* 0x004fe20000000f00 */
[----:B------:R-:W-:Y:S05]  /*10880*/  FMUL.FTZ R41, R132, R177 ;  /* 0x000000b184297220 */ /* 0x000fea0000410000 */
[-C--:B------:R-:W-:Y:S01]  /*10890*/  HMMA.16816.F32 R36, R140, R148.reuse, R36 ;  /* 0x000000948c24723c */ /* 0x080fe20000001824 */
[----:B------:R2:W-:Y:S02]  /*108a0*/  MUFU.EX2 R252, R44 ;  /* 0x0000002c00fc7308 */ /* 0x0005e40000000800 */
[C---:B---3--:R-:W-:Y:S08]  /*108b0*/  FMUL.FTZ R42, R0.reuse, R178 ;  /* 0x000000b2002a7220 */ /* 0x048ff00000410000 */
[----:B------:R3:W3:Y:S01]  /*108c0*/  MUFU.EX2 R158, R45 ;  /* 0x0000002d009e7308 */ /* 0x0006e20000000800 */
[----:B-1----:R-:W-:Y:S09]  /*108d0*/  FMUL.FTZ R43, R0, R179 ;  /* 0x000000b3002b7220 */ /* 0x002ff20000410000 */
[----:B------:R1:W-:Y:S01]  /*108e0*/  MUFU.EX2 R172, R46 ;  /* 0x0000002e00ac7308 */ /* 0x0003e20000000800 */
[C---:B------:R-:W-:Y:S04]  /*108f0*/  HMMA.16816.F32 R40, R144.reuse, R148, R40 ;  /* 0x000000949028723c */ /* 0x040fe80000001828 */
[C---:B--2---:R-:W-:Y:S05]  /*10900*/  FMUL.FTZ R44, R132.reuse, R180 ;  /* 0x000000b4842c7220 */ /* 0x044fea0000410000 */
[----:B------:R2:W2:Y:S03]  /*10910*/  MUFU.EX2 R173, R47 ;  /* 0x0000002f00ad7308 */ /* 0x0004a60000000800 */
[----:B---3--:R-:W-:Y:S07]  /*10920*/  FMUL.FTZ R45, R132, R181 ;  /* 0x000000b5842d7220 */ /* 0x008fee0000410000 */
[----:B------:R3:W-:Y:S01]  /*10930*/  MUFU.EX2 R225, R52 ;  /* 0x0000003400e17308 */ /* 0x0007e20000000800 */
[C---:B-1----:R-:W-:Y:S09]  /*10940*/  FMUL.FTZ R46, R0.reuse, R182 ;  /* 0x000000b6002e7220 */ /* 0x042ff20000410000 */
[----:B------:R1:W-:Y:S01]  /*10950*/  MUFU.EX2 R224, R53 ;  /* 0x0000003500e07308 */ /* 0x0003e20000000800 */
[----:B--2---:R-:W-:Y:S09]  /*10960*/  FMUL.FTZ R47, R0, R183 ;  /* 0x000000b7002f7220 */ /* 0x004ff20000410000 */
[----:B------:R-:W-:Y:S01]  /*10970*/  MUFU.EX2 R223, R64 ;  /* 0x0000004000df7308 */ /* 0x000fe20000000800 */
[-C--:B------:R-:W-:Y:S03]  /*10980*/  HMMA.16816.F32 R44, R144, R150.reuse, R44 ;  /* 0x00000096902c723c */ /* 0x080fe6000000182c */
[----:B---3--:R-:W-:Y:S05]  /*10990*/  F2FP.PACK_AB R52, R170, R249 ;  /* 0x000000f9aa34723e */ /* 0x008fea00000000ff */
[C---:B------:R-:W-:Y:S01]  /*109a0*/  HMMA.16816.F32 R48, R140.reuse, R150, R48 ;  /* 0x000000968c30723c */ /* 0x040fe20000001830 */
[----:B------:R-:W2:Y:S01]  /*109b0*/  LDSM.16.MT88.4 R148, [R229+0x800] ;  /* 0x00080000e594783b */ /* 0x000ea20000004200 */
[----:B------:R-:W-:Y:S02]  /*109c0*/  MUFU.EX2 R222, R65 ;  /* 0x0000004100de7308 */ /* 0x000fe40000000800 */
[----:B-1----:R-:W-:Y:S04]  /*109d0*/  F2FP.PACK_AB R53, R171, R168 ;  /* 0x000000a8ab35723e */ /* 0x002fe800000000ff */
[-C--:B------:R-:W-:Y:S04]  /*109e0*/  HMMA.16816.F32 R116, R140, R152.reuse, R116 ;  /* 0x000000988c74723c */ /* 0x080fe80000001874 */
[----:B------:R1:W-:Y:S04]  /*109f0*/  MUFU.EX2 R179, R66 ;  /* 0x0000004200b37308 */ /* 0x0003e80000000800 */
[C---:B------:R-:W-:Y:S06]  /*10a00*/  HMMA.16816.F32 R120, R144.reuse, R152, R120 ;  /* 0x000000989078723c */ /* 0x040fec0000001878 */
[----:B------:R3:W-:Y:S01]  /*10a10*/  MUFU.EX2 R175, R54 ;  /* 0x0000003600af7308 */ /* 0x0007e20000000800 */
[----:B------:R-:W-:Y:S01]  /*10a20*/  MOV R153, R220 ;  /* 0x000000dc00997202 */ /* 0x000fe20000000f00 */
[-C--:B------:R-:W-:Y:S01]  /*10a30*/  HMMA.16816.F32 R124, R144, R154.reuse, R124 ;  /* 0x0000009a907c723c */ /* 0x080fe2000000187c */
[----:B------:R-:W2:Y:S03]  /*10a40*/  LDSM.16.MT88.4 R144, [R233+0x800] ;  /* 0x00080000e990783b */ /* 0x000ea60000004200 */
[----:B------:R-:W-:Y:S04]  /*10a50*/  MOV R152, R199 ;  /* 0x000000c700987202 */ /* 0x000fe80000000f00 */
[----:B------:R-:W-:Y:S01]  /*10a60*/  HMMA.16816.F32 R128, R140, R154, R128 ;  /* 0x0000009a8c80723c */ /* 0x000fe20000001880 */
[----:B------:R2:W-:Y:S01]  /*10a70*/  MUFU.EX2 R220, R55 ;  /* 0x0000003700dc7308 */ /* 0x0005e20000000800 */
[----:B------:R-:W4:Y:S04]  /*10a80*/  LDL.LU R155, [R1+0x1c] ;  /* 0x00001c00019b7983 */ /* 0x000f280000300800 */
[----:B-1----:R-:W1:Y:S01]  /*10a90*/  LDSM.16.MT88.4 R64, [R230+0x800] ;  /* 0x00080000e640783b */ /* 0x002e620000004200 */
[----:B------:R-:W-:Y:S02]  /*10aa0*/  F2FP.PACK_AB R140, R153, R169 ;  /* 0x000000a9998c723e */ /* 0x000fe400000000ff */
[----:B------:R-:W-:Y:S02]  /*10ab0*/  F2FP.PACK_AB R142, R152, R162 ;  /* 0x000000a2988e723e */ /* 0x000fe400000000ff */
[----:B------:R-:W-:Y:S01]  /*10ac0*/  MUFU.EX2 R174, R56 ;  /* 0x0000003800ae7308 */ /* 0x000fe20000000800 */
[----:B------:R-:W-:Y:S02]  /*10ad0*/  F2FP.PACK_AB R141, R195, R194 ;  /* 0x000000c2c38d723e */ /* 0x000fe400000000ff */
[----:B---3--:R-:W-:Y:S01]  /*10ae0*/  F2FP.PACK_AB R54, R161, R187 ;  /* 0x000000bba136723e */ /* 0x008fe200000000ff */
[----:B------:R-:W3:Y:S01]  /*10af0*/  LDL.LU R154, [R1+0x24] ;  /* 0x00002400019a7983 */ /* 0x000ee20000300800 */
[----:B------:R-:W-:Y:S05]  /*10b00*/  F2FP.PACK_AB R143, R196, R197 ;  /* 0x000000c5c48f723e */ /* 0x000fea00000000ff */
[----:B------:R-:W1:Y:S01]  /*10b10*/  MUFU.EX2 R178, R57 ;  /* 0x0000003900b27308 */ /* 0x000e620000000800 */
[----:B--2---:R-:W-:Y:S09]  /*10b20*/  F2FP.PACK_AB R55, R160, R184 ;  /* 0x000000b8a037723e */ /* 0x004ff200000000ff */
[----:B------:R-:W-:Y:S01]  /*10b30*/  MUFU.EX2 R177, R58 ;  /* 0x0000003a00b17308 */ /* 0x000fe20000000800 */
[-C--:B------:R-:W-:Y:S08]  /*10b40*/  HMMA.16816.F32 R4, R52, R148.reuse, R4 ;  /* 0x000000943404723c */ /* 0x080ff00000001804 */
[C---:B------:R-:W-:Y:S01]  /*10b50*/  HMMA.16816.F32 R8, R140.reuse, R148, R8 ;  /* 0x000000948c08723c */ /* 0x040fe20000001808 */
[----:B------:R2:W1:Y:S07]  /*10b60*/  MUFU.EX2 R176, R59 ;  /* 0x0000003b00b07308 */ /* 0x00046e0000000800 */
[-C--:B------:R-:W-:Y:S03]  /*10b70*/  HMMA.16816.F32 R12, R140, R150.reuse, R12 ;  /* 0x000000968c0c723c */ /* 0x080fe6000000180c */
[----:B------:R-:W-:Y:S05]  /*10b80*/  MUFU.EX2 R182, R68 ;  /* 0x0000004400b67308 */ /* 0x000fea0000000800 */
[C---:B------:R-:W-:Y:S01]  /*10b90*/  HMMA.16816.F32 R16, R52.reuse, R150, R16 ;  /* 0x000000963410723c */ /* 0x040fe20000001810 */
[----:B------:R-:W1:Y:S04]  /*10ba0*/  LDSM.16.MT88.4 R148, [R232+0x800] ;  /* 0x00080000e894783b */ /* 0x000e680000004200 */
[----:B------:R-:W-:Y:S03]  /*10bb0*/  MUFU.EX2 R211, R69 ;  /* 0x0000004500d37308 */ /* 0x000fe60000000800 */
[-C--:B------:R-:W-:Y:S01]  /*10bc0*/  HMMA.16816.F32 R20, R52, R144.reuse, R20 ;  /* 0x000000903414723c */ /* 0x080fe20000001814 */
[----:B--2---:R-:W2:Y:S06]  /*10bd0*/  LDSM.16.MT88.4 R56, [R229+0x1000] ;  /* 0x00100000e538783b */ /* 0x004eac0000004200 */
[----:B------:R-:W-:Y:S01]  /*10be0*/  MUFU.EX2 R210, R70 ;  /* 0x0000004600d27308 */ /* 0x000fe20000000800 */
[C---:B------:R-:W-:Y:S01]  /*10bf0*/  HMMA.16816.F32 R24, R140.reuse, R144, R24 ;  /* 0x000000908c18723c */ /* 0x040fe20000001818 */
[----:B------:R-:W3:Y:S06]  /*10c00*/  LDL.LU R145, [R1+0x20] ;  /* 0x0000200001917983 */ /* 0x000eec0000300800 */
[----:B------:R-:W-:Y:S01]  /*10c10*/  MOV R144, R198 ;  /* 0x000000c600907202 */ /* 0x000fe20000000f00 */
[-C--:B------:R-:W-:Y:S01]  /*10c20*/  HMMA.16816.F32 R28, R140, R146.reuse, R28 ;  /* 0x000000928c1c723c */ /* 0x080fe2000000181c */
[----:B------:R2:W-:Y:S07]  /*10c30*/  MUFU.EX2 R209, R71 ;  /* 0x0000004700d17308 */ /* 0x0005ee0000000800 */
[C---:B------:R-:W-:Y:S01]  /*10c40*/  HMMA.16816.F32 R32, R52.reuse, R146, R32 ;  /* 0x000000923420723c */ /* 0x040fe20000001820 */
[----:B------:R-:W3:Y:S02]  /*10c50*/  LDL.LU R147, [R1+0x18] ;  /* 0x0000180001937983 */ /* 0x000ee40000300800 */
[----:B------:R-:W-:Y:S04]  /*10c60*/  MUFU.EX2 R203, R73 ;  /* 0x0000004900cb7308 */ /* 0x000fe80000000800 */
[----:B------:R-:W-:Y:S01]  /*10c70*/  MOV R146, R171 ;  /* 0x000000ab00927202 */ /* 0x000fe20000000f00 */
[-C--:B-1----:R-:W-:Y:S05]  /*10c80*/  HMMA.16816.F32 R36, R52, R64.reuse, R36 ;  /* 0x000000403424723c */ /* 0x082fea0000001824 */
[----:B------:R1:W-:Y:S03]  /*10c90*/  MUFU.EX2 R214, R60 ;  /* 0x0000003c00d67308 */ /* 0x0003e60000000800 */
[C---:B------:R-:W-:Y:S01]  /*10ca0*/  HMMA.16816.F32 R40, R140.reuse, R64, R40 ;  /* 0x000000408c28723c */ /* 0x040fe20000001828 */
[----:B--2---:R-:W-:Y:S06]  /*10cb0*/  LDSM.16.MT88.4 R68, [R230+0x1000] ;  /* 0x00100000e644783b */ /* 0x004fec0000004200 */
[----:B------:R2:W2:Y:S01]  /*10cc0*/  MUFU.EX2 R183, R61 ;  /* 0x0000003d00b77308 */ /* 0x0004a20000000800 */
[-C--:B------:R-:W-:Y:S08]  /*10cd0*/  HMMA.16816.F32 R44, R140, R66.reuse, R44 ;  /* 0x000000428c2c723c */ /* 0x080ff0000000182c */
[C---:B------:R-:W-:Y:S01]  /*10ce0*/  HMMA.16816.F32 R48, R52.reuse, R66, R48 ;  /* 0x000000423430723c */ /* 0x040fe20000001830 */
[----:B------:R-:W2:Y:S01]  /*10cf0*/  LDSM.16.MT88.4 R64, [R233+0x1000] ;  /* 0x00100000e940783b */ /* 0x000ea20000004200 */
[----:B------:R2:W-:Y:S02]  /*10d00*/  MUFU.EX2 R181, R62 ;  /* 0x0000003e00b57308 */ /* 0x0005e40000000800 */
[----:B-1----:R-:W-:Y:S04]  /*10d10*/  F2FP.PACK_AB R60, R185, R166 ;  /* 0x000000a6b93c723e */ /* 0x002fe800000000ff */
[-C--:B------:R-:W-:Y:S04]  /*10d20*/  HMMA.16816.F32 R116, R52, R148.reuse, R116 ;  /* 0x000000943474723c */ /* 0x080fe80000001874 */
[----:B------:R1:W1:Y:S01]  /*10d30*/  MUFU.EX2 R180, R63 ;  /* 0x0000003f00b47308 */ /* 0x0002620000000800 */
[----:B--2---:R-:W-:Y:S03]  /*10d40*/  F2FP.PACK_AB R61, R192, R164 ;  /* 0x000000a4c03d723e */ /* 0x004fe600000000ff */
[C---:B------:R-:W-:Y:S06]  /*10d50*/  HMMA.16816.F32 R120, R140.reuse, R148, R120 ;  /* 0x000000948c78723c */ /* 0x040fec0000001878 */
[----:B------:R-:W-:Y:S01]  /*10d60*/  MUFU.EX2 R206, R82 ;  /* 0x0000005200ce7308 */ /* 0x000fe20000000800 */
[----:B------:R-:W-:Y:S01]  /*10d70*/  MOV R149, R170 ;  /* 0x000000aa00957202 */ /* 0x000fe20000000f00 */
[-C--:B------:R-:W-:Y:S04]  /*10d80*/  HMMA.16816.F32 R124, R140, R150.reuse, R124 ;  /* 0x000000968c7c723c */ /* 0x080fe8000000187c */
[----:B------:R-:W-:Y:S02]  /*10d90*/  F2FP.PACK_AB R62, R158, R252 ;  /* 0x000000fc9e3e723e */ /* 0x000fe400000000ff */
[----:B------:R-:W-:Y:S02]  /*10da0*/  MOV R148, R169 ;  /* 0x000000a900947202 */ /* 0x000fe40000000f00 */
[----:B------:R-:W-:Y:S01]  /*10db0*/  HMMA.16816.F32 R128, R52, R150, R128 ;  /* 0x000000963480723c */ /* 0x000fe20000001880 */
[----:B------:R-:W-:Y:S03]  /*10dc0*/  MUFU.EX2 R82, R75 ;  /* 0x0000004b00527308 */ /* 0x000fe60000000800 */
[----:B-1----:R-:W-:Y:S02]  /*10dd0*/  F2FP.PACK_AB R63, R173, R172 ;  /* 0x000000acad3f723e */ /* 0x002fe400000000ff */
[----:B------:R-:W-:Y:S02]  /*10de0*/  MOV R143, R168 ;  /* 0x000000a8008f7202 */ /* 0x000fe40000000f00 */
[----:B------:R-:W-:Y:S01]  /*10df0*/  F2FP.PACK_AB R53, R186, R167 ;  /* 0x000000a7ba35723e */ /* 0x000fe200000000ff */
[----:B------:R-:W-:Y:S02]  /*10e00*/  LDSM.16.MT88.4 R168, [R233+0x3000] ;  /* 0x00300000e9a8783b */ /* 0x000fe40000004200 */
[----:B------:R-:W-:Y:S01]  /*10e10*/  MUFU.EX2 R205, R83 ;  /* 0x0000005300cd7308 */ /* 0x000fe20000000800 */
[----:B------:R-:W-:Y:S02]  /*10e20*/  F2FP.PACK_AB R52, R165, R144 ;  /* 0x00000090a534723e */ /* 0x000fe400000000ff */
[----:B------:R-:W-:Y:S02]  /*10e30*/  F2FP.PACK_AB R54, R156, R163 ;  /* 0x000000a39c36723e */ /* 0x000fe400000000ff */
[----:B------:R-:W-:Y:S05]  /*10e40*/  F2FP.PACK_AB R55, R157, R159 ;  /* 0x0000009f9d37723e */ /* 0x000fea00000000ff */
[----:B------:R1:W2:Y:S02]  /*10e50*/  MUFU.EX2 R83, R74 ;  /* 0x0000004a00537308 */ /* 0x0002a40000000800 */
[-C--:B------:R-:W-:Y:S08]  /*10e60*/  HMMA.16816.F32 R4, R52, R56.reuse, R4 ;  /* 0x000000383404723c */ /* 0x080ff00000001804 */
[C---:B------:R-:W-:Y:S01]  /*10e70*/  HMMA.16816.F32 R8, R60.reuse, R56, R8 ;  /* 0x000000383c08723c */ /* 0x040fe20000001808 */
[----:B------:R-:W-:Y:S07]  /*10e80*/  MUFU.EX2 R139, R139 ;  /* 0x0000008b008b7308 */ /* 0x000fee0000000800 */
[-C--:B------:R-:W-:Y:S03]  /*10e90*/  HMMA.16816.F32 R12, R60, R58.reuse, R12 ;  /* 0x0000003a3c0c723c */ /* 0x080fe6000000180c */
[----:B------:R-:W-:Y:S01]  /*10ea0*/  MUFU.EX2 R208, R80 ;  /* 0x0000005000d07308 */ /* 0x000fe20000000800 */
[----:B-1----:R-:W-:Y:S04]  /*10eb0*/  LDSM.16.MT88.4 R72, [R232+0x1800] ;  /* 0x00180000e848783b */ /* 0x002fe80000004200 */
[C---:B------:R-:W-:Y:S05]  /*10ec0*/  HMMA.16816.F32 R16, R52.reuse, R58, R16 ;  /* 0x0000003a3410723c */ /* 0x040fea0000001810 */
[----:B------:R-:W-:Y:S01]  /*10ed0*/  MUFU.EX2 R80, R78 ;  /* 0x0000004e00507308 */ /* 0x000fe20000000800 */
[----:B------:R-:W1:Y:S02]  /*10ee0*/  LDSM.16.MT88.4 R56, [R232+0x1000] ;  /* 0x00100000e838783b */ /* 0x000e640000004200 */
[-C--:B------:R-:W-:Y:S07]  /*10ef0*/  HMMA.16816.F32 R20, R52, R64.reuse, R20 ;  /* 0x000000403414723c */ /* 0x080fee0000001814 */
[----:B------:R-:W-:Y:S01]  /*10f00*/  MUFU.EX2 R207, R81 ;  /* 0x0000005100cf7308 */ /* 0x000fe20000000800 */
[C---:B------:R-:W-:Y:S08]  /*10f10*/  HMMA.16816.F32 R24, R60.reuse, R64, R24 ;  /* 0x000000403c18723c */ /* 0x040ff00000001818 */
[-C--:B------:R-:W-:Y:S01]  /*10f20*/  HMMA.16816.F32 R28, R60, R66.reuse, R28 ;  /* 0x000000423c1c723c */ /* 0x080fe2000000181c */
[----:B------:R-:W-:Y:S07]  /*10f30*/  MUFU.EX2 R202, R76 ;  /* 0x0000004c00ca7308 */ /* 0x000fee0000000800 */
[C---:B------:R-:W-:Y:S01]  /*10f40*/  HMMA.16816.F32 R32, R52.reuse, R66, R32 ;  /* 0x000000423420723c */ /* 0x040fe20000001820 */
[----:B------:R-:W2:Y:S02]  /*10f50*/  LDSM.16.MT88.4 R64, [R229+0x1800] ;  /* 0x00180000e540783b */ /* 0x000ea40000004200 */
[----:B------:R-:W1:Y:S05]  /*10f60*/  MUFU.EX2 R201, R77 ;  /* 0x0000004d00c97308 */ /* 0x000e6a0000000800 */
[-C--:B------:R-:W-:Y:S05]  /*10f70*/  HMMA.16816.F32 R36, R52, R68.reuse, R36 ;  /* 0x000000443424723c */ /* 0x080fea0000001824 */
[----:B------:R1:W1:Y:S03]  /*10f80*/  MUFU.EX2 R81, R79 ;  /* 0x0000004f00517308 */ /* 0x0002660000000800 */
[C---:B------:R-:W-:Y:S07]  /*10f90*/  HMMA.16816.F32 R40, R60.reuse, R68, R40 ;  /* 0x000000443c28723c */ /* 0x040fee0000001828 */
[----:B------:R2:W-:Y:S01]  /*10fa0*/  MUFU.EX2 R200, R84 ;  /* 0x0000005400c87308 */ /* 0x0005e20000000800 */
[-C--:B------:R-:W-:Y:S08]  /*10fb0*/  HMMA.16816.F32 R44, R60, R70.reuse, R44 ;  /* 0x000000463c2c723c */ /* 0x080ff0000000182c */
[C---:B------:R-:W-:Y:S01]  /*10fc0*/  HMMA.16816.F32 R48, R52.reuse, R70, R48 ;  /* 0x000000463430723c */ /* 0x040fe20000001830 */
[----:B------:R-:W-:Y:S01]  /*10fd0*/  LDSM.16.MT88.4 R68, [R230+0x1800] ;  /* 0x00180000e644783b */ /* 0x000fe20000004200 */
[----:B------:R4:W-:Y:S02]  /*10fe0*/  MUFU.EX2 R199, R85 ;  /* 0x0000005500c77308 */ /* 0x0009e40000000800 */
[--C-:B-1----:R-:W-:Y:S01]  /*10ff0*/  FFMA.FTZ R79, R106, c[0x0][0x2d0], -R3.reuse ;  /* 0x0000b4006a4f7a23 */ /* 0x102fe20000010803 */
[----:B------:R-:W-:Y:S01]  /*11000*/  MOV R106, R185 ;  /* 0x000000b9006a7202 */ /* 0x000fe20000000f00 */
[----:B------:R-:W-:Y:S02]  /*11010*/  FFMA.FTZ R3, R111, c[0x0][0x2d0], -R3 ;  /* 0x0000b4006f037a23 */ /* 0x000fe40000010803 */
[-C--:B------:R-:W-:Y:S04]  /*11020*/  HMMA.16816.F32 R116, R52, R56.reuse, R116 ;  /* 0x000000383474723c */ /* 0x080fe80000001874 */
[----:B------:R-:W-:Y:S01]  /*11030*/  MOV R111, R186 ;  /* 0x000000ba006f7202 */ /* 0x000fe20000000f00 */
[----:B------:R1:W-:Y:S01]  /*11040*/  MUFU.EX2 R198, R86 ;  /* 0x0000005600c67308 */ /* 0x0003e20000000800 */
[--C-:B--2---:R-:W-:Y:S02]  /*11050*/  FFMA.FTZ R84, R105, c[0x0][0x2d0], -R138.reuse ;  /* 0x0000b40069547a23 */ /* 0x104fe4000001088a */
[C---:B------:R-:W-:Y:S04]  /*11060*/  HMMA.16816.F32 R120, R60.reuse, R56, R120 ;  /* 0x000000383c78723c */ /* 0x040fe80000001878 */
[----:B------:R-:W-:Y:S03]  /*11070*/  MOV R105, R159 ;  /* 0x0000009f00697202 */ /* 0x000fe60000000f00 */
[----:B------:R-:W-:Y:S01]  /*11080*/  F2FP.PACK_AB R56, R178, R174 ;  /* 0x000000aeb238723e */ /* 0x000fe200000000ff */
[-C--:B------:R-:W-:Y:S01]  /*11090*/  HMMA.16816.F32 R124, R60, R58.reuse, R124 ;  /* 0x0000003a3c7c723c */ /* 0x080fe2000000187c */
[----:B------:R-:W2:Y:S01]  /*110a0*/  LDSM.16.MT88.4 R60, [R233+0x1800] ;  /* 0x00180000e93c783b */ /* 0x000ea20000004200 */
[----:B------:R-:W-:Y:S02]  /*110b0*/  MUFU.EX2 R84, R84 ;  /* 0x0000005400547308 */ /* 0x000fe40000000800 */
[----:B------:R-:W-:Y:S01]  /*110c0*/  F2FP.PACK_AB R57, R176, R177 ;  /* 0x000000b1b039723e */ /* 0x000fe200000000ff */
[--C-:B----4-:R-:W-:Y:S01]  /*110d0*/  FFMA.FTZ R85, R104, c[0x0][0x2d0], -R138.reuse ;  /* 0x0000b40068557a23 */ /* 0x110fe2000001088a */
[----:B------:R-:W-:Y:S01]  /*110e0*/  MOV R104, R156 ;  /* 0x0000009c00687202 */ /* 0x000fe20000000f00 */
[----:B------:R-:W-:Y:S01]  /*110f0*/  FFMA.FTZ R138, R109, c[0x0][0x2d0], -R138 ;  /* 0x0000b4006d8a7a23 */ /* 0x000fe2000001088a */
[----:B------:R-:W-:Y:S04]  /*11100*/  HMMA.16816.F32 R128, R52, R58, R128 ;  /* 0x0000003a3480723c */ /* 0x000fe80000001880 */
[----:B------:R-:W-:Y:S01]  /*11110*/  MOV R109, R163 ;  /* 0x000000a3006d7202 */ /* 0x000fe20000000f00 */
[----:B------:R-:W-:Y:S01]  /*11120*/  MUFU.EX2 R138, R138 ;  /* 0x0000008a008a7308 */ /* 0x000fe20000000800 */
[--C-:B-1----:R-:W-:Y:S01]  /*11130*/  FFMA.FTZ R86, R114, c[0x0][0x2d0], -R188.reuse ;  /* 0x0000b40072567a23 */ /* 0x102fe200000108bc */
[----:B------:R-:W-:Y:S01]  /*11140*/  F2FP.PACK_AB R52, R224, R225 ;  /* 0x000000e1e034723e */ /* 0x000fe200000000ff */
[----:B------:R-:W-:Y:S01]  /*11150*/  FFMA.FTZ R133, R133, R155, R215 ;  /* 0x0000009b85857223 */ /* 0x000fe200000100d7 */
[----:B------:R-:W-:Y:S03]  /*11160*/  F2FP.PACK_AB R54, R222, R223 ;  /* 0x000000dfde36723e */ /* 0x000fe600000000ff */
[----:B------:R-:W-:Y:S01]  /*11170*/  F2FP.PACK_AB R53, R220, R175 ;  /* 0x000000afdc35723e */ /* 0x000fe200000000ff */
[----:B------:R-:W-:Y:S01]  /*11180*/  FADD.FTZ R133, R216, R133 ;  /* 0x00000085d8857221 */ /* 0x000fe20000010000 */
[----:B------:R-:W-:Y:S01]  /*11190*/  F2FP.PACK_AB R55, R219, R179 ;  /* 0x000000b3db37723e */ /* 0x000fe200000000ff */
[----:B------:R-:W-:Y:S01]  /*111a0*/  FFMA.FTZ R188, R115, c[0x0][0x2d0], -R188 ;  /* 0x0000b40073bc7a23 */ /* 0x000fe200000108bc */
[----:B------:R-:W-:Y:S01]  /*111b0*/  F2FP.PACK_AB R58, R183, R214 ;  /* 0x000000d6b73a723e */ /* 0x000fe200000000ff */
[----:B------:R-:W-:Y:S01]  /*111c0*/  MUFU.EX2 R86, R86 ;  /* 0x0000005600567308 */ /* 0x000fe20000000800 */
[----:B------:R-:W-:Y:S01]  /*111d0*/  F2FP.PACK_AB R59, R180, R181 ;  /* 0x000000b5b43b723e */ /* 0x000fe200000000ff */
[----:B---3--:R-:W-:Y:S02]  /*111e0*/  FFMA.FTZ R132, R132, R154, R212 ;  /* 0x0000009a84847223 */ /* 0x008fe400000100d4 */
[-C--:B------:R-:W-:Y:S03]  /*111f0*/  HMMA.16816.F32 R4, R52, R64.reuse, R4 ;  /* 0x000000403404723c */ /* 0x080fe60000001804 */
[----:B------:R-:W-:Y:S01]  /*11200*/  FADD.FTZ R132, R213, R132 ;  /* 0x00000084d5847221 */ /* 0x000fe20000010000 */
[----:B------:R-:W-:Y:S02]  /*11210*/  MOV R114, R158 ;  /* 0x0000009e00727202 */ /* 0x000fe40000000f00 */
[----:B------:R-:W-:Y:S01]  /*11220*/  MUFU.EX2 R188, R188 ;  /* 0x000000bc00bc7308 */ /* 0x000fe20000000800 */
[----:B------:R-:W-:Y:S01]  /*11230*/  MOV R115, R157 ;  /* 0x0000009d00737202 */ /* 0x000fe20000000f00 */
[C---:B------:R-:W-:Y:S08]  /*11240*/  HMMA.16816.F32 R8, R56.reuse, R64, R8 ;  /* 0x000000403808723c */ /* 0x040ff00000001808 */
[-C--:B------:R-:W-:Y:S01]  /*11250*/  HMMA.16816.F32 R12, R56, R66.reuse, R12 ;  /* 0x00000042380c723c */ /* 0x080fe2000000180c */
[----:B------:R-:W-:Y:S07]  /*11260*/  MUFU.EX2 R113, R87 ;  /* 0x0000005700717308 */ /* 0x000fee0000000800 */
[C---:B------:R-:W-:Y:S01]  /*11270*/  HMMA.16816.F32 R16, R52.reuse, R66, R16 ;  /* 0x000000423410723c */ /* 0x040fe20000001810 */
[----:B------:R-:W-:Y:S02]  /*11280*/  LDSM.16.MT88.4 R64, [R233+0x2000] ;  /* 0x00200000e940783b */ /* 0x000fe40000004200 */
[----:B------:R-:W-:Y:S05]  /*11290*/  MUFU.EX2 R87, R112 ;  /* 0x0000007000577308 */ /* 0x000fea0000000800 */
[-C--:B--2---:R-:W-:Y:S05]  /*112a0*/  HMMA.16816.F32 R20, R52, R60.reuse, R20 ;  /* 0x0000003c3414723c */ /* 0x084fea0000001814 */
[----:B------:R-:W-:Y:S03]  /*112b0*/  MUFU.EX2 R96, R96 ;  /* 0x0000006000607308 */ /* 0x000fe60000000800 */
[C---:B------:R-:W-:Y:S07]  /*112c0*/  HMMA.16816.F32 R24, R56.reuse, R60, R24 ;  /* 0x0000003c3818723c */ /* 0x040fee0000001818 */
[----:B------:R-:W-:Y:S01]  /*112d0*/  MUFU.EX2 R97, R97 ;  /* 0x0000006100617308 */ /* 0x000fe20000000800 */
[-C--:B------:R-:W-:Y:S08]  /*112e0*/  HMMA.16816.F32 R28, R56, R62.reuse, R28 ;  /* 0x0000003e381c723c */ /* 0x080ff0000000181c */
[C---:B------:R-:W-:Y:S01]  /*112f0*/  HMMA.16816.F32 R32, R52.reuse, R62, R32 ;  /* 0x0000003e3420723c */ /* 0x040fe20000001820 */
[----:B------:R-:W1:Y:S01]  /*11300*/  LDSM.16.MT88.4 R60, [R229+0x2000] ;  /* 0x00200000e53c783b */ /* 0x000e620000004200 */
[----:B------:R-:W-:Y:S02]  /*11310*/  MUFU.EX2 R98, R98 ;  /* 0x0000006200627308 */ /* 0x000fe40000000800 */
[----:B------:R-:W-:Y:S01]  /*11320*/  FFMA.FTZ R0, R0, R145, R189 ;  /* 0x0000009100007223 */ /* 0x000fe200000100bd */
[----:B------:R-:W-:Y:S03]  /*11330*/  MOV R145, R152 ;  /* 0x0000009800917202 */ /* 0x000fe60000000f00 */
[-C--:B------:R-:W-:Y:S04]  /*11340*/  HMMA.16816.F32 R36, R52, R68.reuse, R36 ;  /* 0x000000443424723c */ /* 0x080fe80000001824 */
[----:B------:R-:W-:Y:S01]  /*11350*/  MOV R215, R145 ;  /* 0x0000009100d77202 */ /* 0x000fe20000000f00 */
[----:B------:R-:W-:Y:S01]  /*11360*/  MUFU.EX2 R99, R99 ;  /* 0x0000006300637308 */ /* 0x000fe20000000800 */
[----:B------:R-:W-:Y:S02]  /*11370*/  FADD.FTZ R76, R190, R0 ;  /* 0x00000000be4c7221 */ /* 0x000fe40000010000 */
[C---:B------:R-:W-:Y:S04]  /*11380*/  HMMA.16816.F32 R40, R56.reuse, R68, R40 ;  /* 0x000000443828723c */ /* 0x040fe80000001828 */
[----:B------:R-:W-:Y:S01]  /*11390*/  FFMA.FTZ R134, R134, R147, R217 ;  /* 0x0000009386867223 */ /* 0x000fe200000100d9 */
[----:B------:R-:W-:Y:S01]  /*113a0*/  MOV R147, R153 ;  /* 0x0000009900937202 */ /* 0x000fe20000000f00 */
[----:B------:R-:W-:Y:S01]  /*113b0*/  FADD.FTZ R0, R226, R132 ;  /* 0x00000084e2007221 */ /* 0x000fe20000010000 */
[----:B------:R-:W-:Y:S01]  /*113c0*/  LDSM.16.MT88.4 R152, [R229+0x3000] ;  /* 0x00300000e598783b */ /* 0x000fe20000004200 */
[-C--:B------:R-:W-:Y:S01]  /*113d0*/  HMMA.16816.F32 R44, R56, R70.reuse, R44 ;  /* 0x00000046382c723c */ /* 0x080fe2000000182c */
[----:B------:R-:W-:Y:S03]  /*113e0*/  MUFU.EX2 R88, R88 ;  /* 0x0000005800587308 */ /* 0x000fe60000000800 */
[----:B------:R-:W-:Y:S01]  /*113f0*/  FADD.FTZ R0, R227, R0 ;  /* 0x00000000e3007221 */ /* 0x000fe20000010000 */
[----:B------:R-:W-:Y:S01]  /*11400*/  MOV R217, R144 ;  /* 0x0000009000d97202 */ /* 0x000fe20000000f00 */
[----:B------:R-:W-:Y:S01]  /*11410*/  FADD.FTZ R134, R218, R134 ;  /* 0x00000086da867221 */ /* 0x000fe20000010000 */
[----:B------:R-:W-:Y:S01]  /*11420*/  MOV R132, R135 ;  /* 0x0000008700847202 */ /* 0x000fe20000000f00 */
[C---:B------:R-:W-:Y:S01]  /*11430*/  HMMA.16816.F32 R48, R52.reuse, R70, R48 ;  /* 0x000000463430723c */ /* 0x040fe20000001830 */
[----:B------:R-:W2:Y:S02]  /*11440*/  LDSM.16.MT88.4 R68, [R230+0x2000] ;  /* 0x00200000e644783b */ /* 0x000ea40000004200 */
[----:B------:R-:W-:Y:S01]  /*11450*/  MUFU.EX2 R89, R89 ;  /* 0x0000005900597308 */ /* 0x000fe20000000800 */
[----:B------:R-:W-:Y:S02]  /*11460*/  FADD.FTZ R0, R148, R0 ;  /* 0x0000000094007221 */ /* 0x000fe40000010000 */
[----:B------:R-:W-:Y:S02]  /*11470*/  FADD.FTZ R134, R221, R134 ;  /* 0x00000086dd867221 */ /* 0x000fe40000010000 */
[-C--:B------:R-:W-:Y:S05]  /*11480*/  HMMA.16816.F32 R116, R52, R72.reuse, R116 ;  /* 0x000000483474723c */ /* 0x080fea0000001874 */
[----:B------:R-:W-:Y:S03]  /*11490*/  MUFU.EX2 R90, R90 ;  /* 0x0000005a005a7308 */ /* 0x000fe60000000800 */
[C---:B------:R-:W-:Y:S07]  /*114a0*/  HMMA.16816.F32 R120, R56.reuse, R72, R120 ;  /* 0x000000483878723c */ /* 0x040fee0000001878 */
[----:B------:R-:W-:Y:S01]  /*114b0*/  MUFU.EX2 R91, R91 ;  /* 0x0000005b005b7308 */ /* 0x000fe20000000800 */
[-C--:B------:R-:W-:Y:S07]  /*114c0*/  HMMA.16816.F32 R124, R56, R74.reuse, R124 ;  /* 0x0000004a387c723c */ /* 0x080fee000000187c */
[----:B------:R-:W-:Y:S01]  /*114d0*/  F2FP.PACK_AB R56, R203, R204 ;  /* 0x000000cccb38723e */ /* 0x000fe200000000ff */
[----:B------:R-:W-:Y:S01]  /*114e0*/  HMMA.16816.F32 R128, R52, R74, R128 ;  /* 0x0000004a3480723c */ /* 0x000fe20000001880 */
[----:B------:R-:W3:Y:S01]  /*114f0*/  LDSM.16.MT88.4 R72, [R232+0x2000] ;  /* 0x00200000e848783b */ /* 0x000ee20000004200 */
[----:B------:R-:W-:Y:S02]  /*11500*/  MUFU.EX2 R92, R92 ;  /* 0x0000005c005c7308 */ /* 0x000fe40000000800 */
[----:B------:R-:W-:Y:S02]  /*11510*/  F2FP.PACK_AB R57, R82, R83 ;  /* 0x000000535239723e */ /* 0x000fe400000000ff */
[----:B------:R-:W-:Y:S02]  /*11520*/  F2FP.PACK_AB R58, R201, R202 ;  /* 0x000000cac93a723e */ /* 0x000fe400000000ff */
[----:B------:R-:W-:Y:S04]  /*11530*/  F2FP.PACK_AB R52, R211, R182 ;  /* 0x000000b6d334723e */ /* 0x000fe800000000ff */
[----:B------:R-:W-:Y:S01]  /*11540*/  F2FP.PACK_AB R53, R209, R210 ;  /* 0x000000d2d135723e */ /* 0x000fe200000000ff */
[----:B------:R-:W4:Y:S01]  /*11550*/  MUFU.EX2 R93, R93 ;  /* 0x0000005d005d7308 */ /* 0x000f220000000800 */
[----:B------:R-:W-:Y:S02]  /*11560*/  F2FP.PACK_AB R54, R207, R208 ;  /* 0x000000d0cf36723e */ /* 0x000fe400000000ff */
[----:B------:R-:W-:Y:S02]  /*11570*/  F2FP.PACK_AB R55, R205, R206 ;  /* 0x000000cecd37723e */ /* 0x000fe400000000ff */
[----:B------:R-:W-:Y:S05]  /*11580*/  F2FP.PACK_AB R59, R81, R80 ;  /* 0x00000050513b723e */ /* 0x000fea00000000ff */
[-C--:B-1----:R-:W-:Y:S01]  /*11590*/  HMMA.16816.F32 R4, R52, R60.reuse, R4 ;  /* 0x0000003c3404723c */ /* 0x082fe20000001804 */
[----:B------:R-:W-:Y:S07]  /*115a0*/  MUFU.EX2 R94, R94 ;  /* 0x0000005e005e7308 */ /* 0x000fee0000000800 */
[C---:B------:R-:W-:Y:S03]  /*115b0*/  HMMA.16816.F32 R8, R56.reuse, R60, R8 ;  /* 0x0000003c3808723c */ /* 0x040fe60000001808 */
[----:B------:R-:W1:Y:S05]  /*115c0*/  MUFU.EX2 R95, R95 ;  /* 0x0000005f005f7308 */ /* 0x000e6a0000000800 */
[-C--:B------:R-:W-:Y:S05]  /*115d0*/  HMMA.16816.F32 R12, R56, R62.reuse, R12 ;  /* 0x0000003e380c723c */ /* 0x080fea000000180c */
[----:B------:R-:W-:Y:S03]  /*115e0*/  MUFU.EX2 R100, R100 ;  /* 0x0000006400647308 */ /* 0x000fe60000000800 */
[C---:B------:R-:W-:Y:S01]  /*115f0*/  HMMA.16816.F32 R16, R52.reuse, R62, R16 ;  /* 0x0000003e3410723c */ /* 0x040fe20000001810 */
[----:B------:R-:W1:Y:S06]  /*11600*/  LDSM.16.MT88.4 R60, [R229+0x2800] ;  /* 0x00280000e53c783b */ /* 0x000e6c0000004200 */
[----:B------:R-:W-:Y:S01]  /*11610*/  MUFU.EX2 R101, R101 ;  /* 0x0000006500657308 */ /* 0x000fe20000000800 */
[-C--:B------:R-:W-:Y:S08]  /*11620*/  HMMA.16816.F32 R20, R52, R64.reuse, R20 ;  /* 0x000000403414723c */ /* 0x080ff00000001814 */
[C---:B------:R-:W-:Y:S01]  /*11630*/  HMMA.16816.F32 R24, R56.reuse, R64, R24 ;  /* 0x000000403818723c */ /* 0x040fe20000001818 */
[----:B------:R-:W-:Y:S07]  /*11640*/  MUFU.EX2 R102, R102 ;  /* 0x0000006600667308 */ /* 0x000fee0000000800 */
[-C--:B------:R-:W-:Y:S03]  /*11650*/  HMMA.16816.F32 R28, R56, R66.reuse, R28 ;  /* 0x00000042381c723c */ /* 0x080fe6000000181c */
[----:B------:R-:W-:Y:S05]  /*11660*/  MUFU.EX2 R103, R103 ;  /* 0x0000006700677308 */ /* 0x000fea0000000800 */
[C---:B------:R-:W-:Y:S01]  /*11670*/  HMMA.16816.F32 R32, R52.reuse, R66, R32 ;  /* 0x000000423420723c */ /* 0x040fe20000001820 */
[----:B------:R-:W1:Y:S04]  /*11680*/  LDSM.16.MT88.4 R64, [R233+0x2800] ;  /* 0x00280000e940783b */ /* 0x000e680000004200 */
[----:B------:R-:W-:Y:S03]  /*11690*/  MUFU.EX2 R85, R85 ;  /* 0x0000005500557308 */ /* 0x000fe60000000800 */
[-C--:B--2---:R-:W-:Y:S07]  /*116a0*/  HMMA.16816.F32 R36, R52, R68.reuse, R36 ;  /* 0x000000443424723c */ /* 0x084fee0000001824 */
[----:B------:R-:W-:Y:S01]  /*116b0*/  MUFU.EX2 R79, R79 ;  /* 0x0000004f004f7308 */ /* 0x000fe20000000800 */
[C---:B------:R-:W-:Y:S07]  /*116c0*/  HMMA.16816.F32 R40, R56.reuse, R68, R40 ;  /* 0x000000443828723c */ /* 0x040fee0000001828 */
[----:B------:R-:W-:Y:S01]  /*116d0*/  FADD.FTZ R68, R248, R133 ;  /* 0x00000085f8447221 */ /* 0x000fe20000010000 */
[-C--:B------:R-:W-:Y:S04]  /*116e0*/  HMMA.16816.F32 R44, R56, R70.reuse, R44 ;  /* 0x00000046382c723c */ /* 0x080fe8000000182c */
[----:B------:R-:W-:Y:S04]  /*116f0*/  FADD.FTZ R78, R250, R68 ;  /* 0x00000044fa4e7221 */ /* 0x000fe80000010000 */
[C---:B------:R-:W-:Y:S01]  /*11700*/  HMMA.16816.F32 R48, R52.reuse, R70, R48 ;  /* 0x000000463430723c */ /* 0x040fe20000001830 */
[----:B------:R-:W2:Y:S07]  /*11710*/  LDSM.16.MT88.4 R68, [R230+0x2800] ;  /* 0x00280000e644783b */ /* 0x000eae0000004200 */
[-C--:B---3--:R-:W-:Y:S08]  /*11720*/  HMMA.16816.F32 R116, R52, R72.reuse, R116 ;  /* 0x000000483474723c */ /* 0x088ff00000001874 */
[C---:B------:R-:W-:Y:S08]  /*11730*/  HMMA.16816.F32 R120, R56.reuse, R72, R120 ;  /* 0x000000483878723c */ /* 0x040ff00000001878 */
[-C--:B------:R-:W-:Y:S07]  /*11740*/  HMMA.16816.F32 R124, R56, R74.reuse, R124 ;  /* 0x0000004a387c723c */ /* 0x080fee000000187c */
[----:B----4-:R-:W-:Y:S01]  /*11750*/  F2FP.PACK_AB R58, R93, R92 ;  /* 0x0000005c5d3a723e */ /* 0x010fe200000000ff */
[----:B------:R-:W-:Y:S01]  /*11760*/  HMMA.16816.F32 R128, R52, R74, R128 ;  /* 0x0000004a3480723c */ /* 0x000fe20000001880 */
[----:B------:R-:W3:Y:S03]  /*11770*/  LDSM.16.MT88.4 R72, [R232+0x2800] ;  /* 0x00280000e848783b */ /* 0x000ee60000004200 */
[----:B------:R-:W-:Y:S01]  /*11780*/  FADD.FTZ R57, R191, R76 ;  /* 0x0000004cbf397221 */ /* 0x000fe20000010000 */
[----:B-1----:R-:W-:Y:S01]  /*11790*/  F2FP.PACK_AB R59, R95, R94 ;  /* 0x0000005e5f3b723e */ /* 0x002fe200000000ff */
[----:B------:R-:W-:Y:S01]  /*117a0*/  FADD.FTZ R56, R251, R134 ;  /* 0x00000086fb387221 */ /* 0x000fe20000010000 */
[----:B------:R-:W-:Y:S01]  /*117b0*/  F2FP.PACK_AB R52, R199, R200 ;  /* 0x000000c8c734723e */ /* 0x000fe200000000ff */
[----:B------:R-:W-:Y:S01]  /*117c0*/  FADD.FTZ R77, R193, R57 ;  /* 0x00000039c14d7221 */ /* 0x000fe20000010000 */
[----:B------:R-:W-:Y:S03]  /*117d0*/  F2FP.PACK_AB R53, R113, R198 ;  /* 0x000000c67135723e */ /* 0x000fe600000000ff */
[----:B------:R-:W-:Y:S01]  /*117e0*/  F2FP.PACK_AB R54, R97, R96 ;  /* 0x000000606136723e */ /* 0x000fe200000000ff */
[----:B------:R-:W-:Y:S01]  /*117f0*/  FADD.FTZ R76, R249, R56 ;  /* 0x00000038f94c7221 */ /* 0x000fe20000010000 */
[----:B------:R-:W-:Y:S02]  /*11800*/  F2FP.PACK_AB R55, R99, R98 ;  /* 0x000000626337723e */ /* 0x000fe400000000ff */
[----:B------:R-:W-:Y:S02]  /*11810*/  F2FP.PACK_AB R56, R89, R88 ;  /* 0x000000585938723e */ /* 0x000fe400000000ff */
[----:B------:R-:W-:Y:S03]  /*11820*/  F2FP.PACK_AB R57, R91, R90 ;  /* 0x0000005a5b39723e */ /* 0x000fe600000000ff */
[-C--:B------:R-:W-:Y:S08]  /*11830*/  HMMA.16816.F32 R4, R52, R60.reuse, R4 ;  /* 0x0000003c3404723c */ /* 0x080ff00000001804 */
[C---:B------:R-:W-:Y:S08]  /*11840*/  HMMA.16816.F32 R8, R56.reuse, R60, R8 ;  /* 0x0000003c3808723c */ /* 0x040ff00000001808 */
[-C--:B------:R-:W-:Y:S08]  /*11850*/  HMMA.16816.F32 R12, R56, R62.reuse, R12 ;  /* 0x0000003e380c723c */ /* 0x080ff0000000180c */
[C---:B------:R-:W-:Y:S01]  /*11860*/  HMMA.16816.F32 R16, R52.reuse, R62, R16 ;  /* 0x0000003e3410723c */ /* 0x040fe20000001810 */
[----:B------:R1:W-:Y:S06]  /*11870*/  MUFU.EX2 R63, R3 ;  /* 0x00000003003f7308 */ /* 0x0003ec0000000800 */
[----:B------:R-:W-:Y:S01]  /*11880*/  FADD.FTZ R62, R147, R0 ;  /* 0x00000000933e7221 */ /* 0x000fe20000010000 */
[-C--:B------:R-:W-:Y:S08]  /*11890*/  HMMA.16816.F32 R20, R52, R64.reuse, R20 ;  /* 0x000000403414723c */ /* 0x080ff00000001814 */
[C---:B------:R-:W-:Y:S01]  /*118a0*/  HMMA.16816.F32 R24, R56.reuse, R64, R24 ;  /* 0x000000403818723c */ /* 0x040fe20000001818 */
[----:B------:R-:W-:Y:S07]  /*118b0*/  MUFU.EX2 R64, R110 ;  /* 0x0000006e00407308 */ /* 0x000fee0000000800 */
[-C--:B------:R-:W-:Y:S03]  /*118c0*/  HMMA.16816.F32 R28, R56, R66.reuse, R28 ;  /* 0x00000042381c723c */ /* 0x080fe6000000181c */
[----:B------:R-:W-:Y:S01]  /*118d0*/  MUFU.EX2 R65, R107 ;  /* 0x0000006b00417308 */ /* 0x000fe20000000800 */
[----:B-1----:R-:W-:Y:S04]  /*118e0*/  FADD.FTZ R3, R143, R78 ;  /* 0x0000004e8f037221 */ /* 0x002fe80000010000 */
[C---:B------:R-:W-:Y:S04]  /*118f0*/  HMMA.16816.F32 R32, R52.reuse, R66, R32 ;  /* 0x000000423420723c */ /* 0x040fe80000001820 */
[----:B------:R-:W-:Y:S01]  /*11900*/  FADD.FTZ R3, R146, R3 ;  /* 0x0000000392037221 */ /* 0x000fe20000010000 */
[----:B------:R-:W1:Y:S03]  /*11910*/  MUFU.EX2 R66, R108 ;  /* 0x0000006c00427308 */ /* 0x000e660000000800 */
[-C--:B--2---:R-:W-:Y:S04]  /*11920*/  HMMA.16816.F32 R36, R52, R68.reuse, R36 ;  /* 0x000000443424723c */ /* 0x084fe80000001824 */
[----:B------:R-:W-:Y:S04]  /*11930*/  FADD.FTZ R60, R184, R3 ;  /* 0x00000003b83c7221 */ /* 0x000fe80000010000 */
[C---:B------:R-:W-:Y:S08]  /*11940*/  HMMA.16816.F32 R40, R56.reuse, R68, R40 ;  /* 0x000000443828723c */ /* 0x040ff00000001828 */
[-C--:B------:R-:W-:Y:S08]  /*11950*/  HMMA.16816.F32 R44, R56, R70.reuse, R44 ;  /* 0x00000046382c723c */ /* 0x080ff0000000182c */
[C---:B------:R-:W-:Y:S07]  /*11960*/  HMMA.16816.F32 R48, R52.reuse, R70, R48 ;  /* 0x000000463430723c */ /* 0x040fee0000001830 */
[----:B------:R-:W-:Y:S01]  /*11970*/  MOV R70, R2 ;  /* 0x0000000200467202 */ /* 0x000fe20000000f00 */
[-C--:B---3--:R-:W-:Y:S08]  /*11980*/  HMMA.16816.F32 R116, R52, R72.reuse, R116 ;  /* 0x000000483474723c */ /* 0x088ff00000001874 */
[C---:B------:R-:W-:Y:S08]  /*11990*/  HMMA.16816.F32 R120, R56.reuse, R72, R120 ;  /* 0x000000483878723c */ /* 0x040ff00000001878 */
[-C--:B------:R-:W-:Y:S07]  /*119a0*/  HMMA.16816.F32 R124, R56, R74.reuse, R124 ;  /* 0x0000004a387c723c */ /* 0x080fee000000187c */
[----:B------:R-:W-:Y:S01]  /*119b0*/  FADD.FTZ R57, R194, R77 ;  /* 0x0000004dc2397221 */ /* 0x000fe20000010000 */
[----:B------:R-:W-:Y:S04]  /*119c0*/  HMMA.16816.F32 R128, R52, R74, R128 ;  /* 0x0000004a3480723c */ /* 0x000fe80000001880 */
[----:B------:R-:W-:Y:S01]  /*119d0*/  FADD.FTZ R56, R149, R76 ;  /* 0x0000004c95387221 */ /* 0x000fe20000010000 */
[----:B-1----:R-:W-:Y:S01]  /*119e0*/  F2FP.PACK_AB R58, R138, R66 ;  /* 0x000000428a3a723e */ /* 0x002fe200000000ff */
[----:B------:R-:W-:Y:S01]  /*119f0*/  FADD.FTZ R61, R195, R57 ;  /* 0x00000039c33d7221 */ /* 0x000fe20000010000 */
[----:B------:R-:W-:Y:S01]  /*11a00*/  F2FP.PACK_AB R52, R101, R100 ;  /* 0x000000646534723e */ /* 0x000fe200000000ff */
[----:B------:R-:W-:Y:S01]  /*11a10*/  FADD.FTZ R0, R187, R56 ;  /* 0x00000038bb007221 */ /* 0x000fe20000010000 */
[----:B------:R-:W-:Y:S01]  /*11a20*/  F2FP.PACK_AB R53, R103, R102 ;  /* 0x000000666735723e */ /* 0x000fe200000000ff */
[----:B------:R-:W1:Y:S02]  /*11a30*/  LDSM.16.MT88.4 R184, [R230+0x3000] ;  /* 0x00300000e6b8783b */ /* 0x000e640000004200 */
[----:B------:R-:W-:Y:S01]  /*11a40*/  FADD.FTZ R3, R197, R61 ;  /* 0x0000003dc5037221 */ /* 0x000fe20000010000 */
[----:B------:R-:W-:Y:S01]  /*11a50*/  F2FP.PACK_AB R54, R139, R87 ;  /* 0x000000578b36723e */ /* 0x000fe200000000ff */
[----:B------:R-:W-:Y:S01]  /*11a60*/  FADD.FTZ R0, R161, R0 ;  /* 0x00000000a1007221 */ /* 0x000fe20000010000 */
[----:B------:R-:W-:Y:S01]  /*11a70*/  F2FP.PACK_AB R55, R188, R86 ;  /* 0x00000056bc37723e */ /* 0x000fe200000000ff */
[----:B------:R-:W-:Y:S01]  /*11a80*/  FADD.FTZ R3, R196, R3 ;  /* 0x00000003c4037221 */ /* 0x000fe20000010000 */
[----:B------:R-:W-:Y:S01]  /*11a90*/  F2FP.PACK_AB R56, R84, R85 ;  /* 0x000000555438723e */ /* 0x000fe200000000ff */
[----:B------:R-:W-:Y:S01]  /*11aa0*/  FADD.FTZ R0, R217, R0 ;  /* 0x00000000d9007221 */ /* 0x000fe20000010000 */
[----:B------:R-:W-:Y:S02]  /*11ab0*/  F2FP.PACK_AB R57, R65, R79 ;  /* 0x0000004f4139723e */ /* 0x000fe400000000ff */
[----:B------:R-:W-:Y:S01]  /*11ac0*/  F2FP.PACK_AB R59, R63, R64 ;  /* 0x000000403f3b723e */ /* 0x000fe200000000ff */
[-C--:B------:R-:W-:Y:S07]  /*11ad0*/  HMMA.16816.F32 R140, R52, R152.reuse, R4 ;  /* 0x00000098348c723c */ /* 0x080fee0000001804 */
        /* <DEDUP_REMOVED lines=103> */
[----:B-1----:R-:W-:Y:S02]  /*12150*/  MOV R3, R136 ;  /* 0x0000008800037202 */ /* 0x002fe40000000f00 */
[----:B--2---:R-:W-:Y:S01]  /*12160*/  MOV R0, R137 ;  /* 0x0000008900007202 */ /* 0x004fe20000000f00 */
[----:B------:R-:W-:-:S05]  /*12170*/  @P0 BRA `(.L_x_2757) ;  /* 0xffffc00000000947 */ /* 0x000fca000383ffff */
.L_x_2756:
[----:B------:R-:W-:Y:S02]  /*12180*/  MOV R10, 0x1f ;  /* 0x0000001f000a7802 */ /* 0x000fe40000000f00 */
[----:B------:R-:W-:Y:S01]  /*12190*/  MOV R7, 0xffffffff ;  /* 0xffffffff00077802 */ /* 0x000fe20000000f00 */
[----:B------:R-:W-:Y:S05]  /*121a0*/  BRA.DIV ~URZ, `(.L_x_2758) ;  /* 0x000025527f007947 */ /* 0x000fea000b800000 */
[----:B------:R-:W2:Y:S04]  /*121b0*/  LDL R0, [R1+0x18] ;  /* 0x0000180001007983 */ /* 0x000ea80000100800 */
[----:B--2---:R1:W2:Y:S02]  /*121c0*/  SHFL.BFLY PT, R2, R0, 0x2, 0x1f ;  /* 0x0c401f0000027f89 */ /* 0x0042a400000e0000 */
.L_x_2788:
        /* <DEDUP_REMOVED lines=19> */
.L_x_2789:
        /* <DEDUP_REMOVED lines=102> */
.L_x_2725:
        /* <DEDUP_REMOVED lines=19> */
.L_x_2761:
[----:B---3--:R-:W-:Y:S05]  /*12a90*/  BSYNC B0 ;  /* 0x0000000000007941 */ /* 0x008fea0003800000 */
.L_x_2760:
        /* <DEDUP_REMOVED lines=14> */
[----:B-1----:R-:W-:Y:S05]  /*12b80*/  CALL.REL.NOINC `($__internal_43_$__cuda_sm70_shflsync_idx_p) ;  /* 0x00001ef000007944 */ /* 0x002fea0003c00000 */
.L_x_2764:
        /* <DEDUP_REMOVED lines=152> */
.L_x_2766:
[----:B----4-:R-:W-:Y:S05]  /*13510*/  BSYNC B0 ;  /* 0x0000000000007941 */ /* 0x010fea0003800000 */
.L_x_2765:
        /* <DEDUP_REMOVED lines=36> */
.L_x_2768:
[----:B------:R-:W-:Y:S05]  /*13760*/  BSYNC B0 ;  /* 0x0000000000007941 */ /* 0x000fea0003800000 */
.L_x_2767:
        /* <DEDUP_REMOVED lines=36> */
.L_x_2770:
[----:B------:R-:W-:Y:S05]  /*139b0*/  BSYNC B0 ;  /* 0x0000000000007941 */ /* 0x000fea0003800000 */
.L_x_2769:
        /* <DEDUP_REMOVED lines=37> */
.L_x_2763:
        /* <DEDUP_REMOVED lines=44> */
.L_x_2771:
[----:B------:R-:W-:Y:S05]  /*13ed0*/  BSYNC B1 ;  /* 0x0000000000017941 */ /* 0x000fea0003800000 */
.L_x_2762:
        /* <DEDUP_REMOVED lines=10> */
.L_x_2790:
[----:B------:R-:W5:Y:S01]  /*13f80*/  S2R R2, SR_TID.X ;  /* 0x0000000000027919 */ /* 0x000f620000002100 */
[----:B------:R-:W-:Y:S03]  /*13f90*/  WARPSYNC 0xffffffff ;  /* 0xffffffff00007948 */ /* 0x000fe60003800000 */
[----:B------:R-:W-:Y:S06]  /*13fa0*/  BAR.SYNC.DEFER_BLOCKING 0x4, 0x80 ;  /* 0x0102000000007b1d */ /* 0x000fec0000010000 */
[----:B---3--:R3:W-:Y:S01]  /*13fb0*/  STL [R1+0x6c], R0 ;  /* 0x00006c0001007387 */ /* 0x0087e20000100800 */
[----:B-----5:R-:W-:-:S13]  /*13fc0*/  LOP3.LUT P0, RZ, R2, 0x7f, RZ, 0xc0, !PT ;  /* 0x0000007f02ff7812 */ /* 0x020fda000780c0ff */
[----:B------:R3:W-:Y:S04]  /*13fd0*/  @!P0 STS [0xb100], R26 ;  /* 0x00b1001aff008388 */ /* 0x0007e80000000800 */
[----:B------:R-:W-:Y:S06]  /*13fe0*/  BAR.ARV 0x5, 0x80 ;  /* 0x0142000000007b1d */ /* 0x000fec0000002000 */
.L_x_2772:
[----:B--23--:R-:W2:Y:S02]  /*13ff0*/  LDL R0, [R1+0x6c] ;  /* 0x00006c0001007983 */ /* 0x00cea40000100800 */
[----:B--2---:R-:W-:-:S13]  /*14000*/  ISETP.GE.AND P0, PT, R0, c[0x0][0x538], PT ;  /* 0x00014e0000007a0c */ /* 0x004fda0003f06270 */
[----:B-1--4-:R-:W-:Y:S01]  /*14010*/  @P0 CALL.REL.NOINC `(.L_x_2774) ;  /* 0x0000001000000944 */ /* 0x012fe20003c00000 */
[----:B------:R-:W-:Y:S05]  /*14020*/  BRA `(.L_x_2775) ;  /* 0xfffec6f000007947 */ /* 0x000fea000383ffff */
.L_x_2774:
[----:B------:R-:W-:Y:S05]  /*14030*/  EXIT ;  /* 0x000000000000794d */ /* 0x000fea0003800000 */
.L_x_2726:
[----:B------:R-:W-:Y:S01]  /*14040*/  IMAD.MOV.U32 R10, RZ, RZ, R2 ;  /* 0x000000ffff0a7224 */ /* 0x000fe200078e0002 */
[----:B-1----:R-:W-:Y:S01]  /*14050*/  MOV R8, RZ ;  /* 0x000000ff00087202 */ /* 0x002fe20000000f00 */
[----:B------:R-:W-:Y:S01]  /*14060*/  IMAD.MOV.U32 R7, RZ, RZ, 0x181f ;  /* 0x0000181fff077424 */ /* 0x000fe200078e00ff */
[----:B------:R-:W-:Y:S02]  /*14070*/  MOV R9, 0x14090 ;  /* 0x0001409000097802 */ /* 0x000fe40000000f00 */
[----:B------:R-:W-:Y:S05]  /*14080*/  CALL.REL.NOINC `($__internal_43_$__cuda_sm70_shflsync_idx_p) ;  /* 0x000009f000007944 */ /* 0x000fea0003c00000 */
[----:B------:R-:W-:Y:S01]  /*14090*/  MOV R5, R7 ;  /* 0x0000000700057202 */ /* 0x000fe20000000f00 */
[----:B------:R-:W-:Y:S05]  /*140a0*/  BRA `(.L_x_2776) ;  /* 0xfffed4d000007947 */ /* 0x000fea000383ffff */
.L_x_2727:
[----:B------:R-:W-:Y:S01]  /*140b0*/  IMAD.MOV.U32 R10, RZ, RZ, R3 ;  /* 0x000000ffff0a7224 */ /* 0x000fe200078e0003 */
[----:B-1----:R-:W-:Y:S01]  /*140c0*/  MOV R8, RZ ;  /* 0x000000ff00087202 */ /* 0x002fe20000000f00 */
[----:B------:R-:W-:Y:S01]  /*140d0*/  IMAD.MOV.U32 R7, RZ, RZ, 0x181f ;  /* 0x0000181fff077424 */ /* 0x000fe200078e00ff */
[----:B------:R-:W-:Y:S02]  /*140e0*/  MOV R9, 0x14100 ;  /* 0x0001410000097802 */ /* 0x000fe40000000f00 */
[----:B--23--:R-:W-:Y:S05]  /*140f0*/  CALL.REL.NOINC `($__internal_43_$__cuda_sm70_shflsync_idx_p) ;  /* 0x0000098000007944 */ /* 0x00cfea0003c00000 */
[----:B------:R-:W-:Y:S01]  /*14100*/  MOV R4, R7 ;  /* 0x0000000700047202 */ /* 0x000fe20000000f00 */
[----:B------:R-:W-:Y:S05]  /*14110*/  BRA `(.L_x_2777) ;  /* 0xfffed48000007947 */ /* 0x000fea000383ffff */
.L_x_2730:
[----:B------:R-:W-:Y:S01]  /*14120*/  IMAD.MOV.U32 R10, RZ, RZ, R2 ;  /* 0x000000ffff0a7224 */ /* 0x000fe200078e0002 */
[----:B------:R-:W-:Y:S01]  /*14130*/  MOV R8, 0x1 ;  /* 0x0000000100087802 */ /* 0x000fe20000000f00 */
[----:B------:R-:W-:Y:S01]  /*14140*/  IMAD.MOV.U32 R7, RZ, RZ, 0x181f ;  /* 0x0000181fff077424 */ /* 0x000fe200078e00ff */
[----:B------:R-:W-:-:S02]  /*14150*/  MOV R9, 0x14170 ;  /* 0x0001417000097802 */ /* 0x000fc40000000f00 */
[----:B-1234-:R-:W-:Y:S05]  /*14160*/  CALL.REL.NOINC `($__internal_43_$__cuda_sm70_shflsync_idx_p) ;  /* 0x0000091000007944 */ /* 0x01efea0003c00000 */
[----:B------:R-:W-:Y:S01]  /*14170*/  IMAD.MOV.U32 R6, RZ, RZ, R7 ;  /* 0x000000ffff067224 */ /* 0x000fe200078e0007 */
[----:B------:R-:W-:Y:S01]  /*14180*/  MOV R8, 0x1 ;  /* 0x0000000100087802 */ /* 0x000fe20000000f00 */
[----:B------:R-:W-:Y:S01]  /*14190*/  IMAD.MOV.U32 R10, RZ, RZ, R3 ;  /* 0x000000ffff0a7224 */ /* 0x000fe200078e0003 */
[----:B------:R-:W-:-:S02]  /*141a0*/  MOV R7, 0x181f ;  /* 0x0000181f00077802 */ /* 0x000fc40000000f00 */
[----:B------:R-:W-:Y:S02]  /*141b0*/  MOV R9, 0x141d0 ;  /* 0x000141d000097802 */ /* 0x000fe40000000f00 */
[----:B------:R-:W-:Y:S05]  /*141c0*/  CALL.REL.NOINC `($__internal_43_$__cuda_sm70_shflsync_idx_p) ;  /* 0x000008b000007944 */ /* 0x000fea0003c00000 */
[----:B------:R-:W-:Y:S01]  /*141d0*/  MOV R4, R7 ;  /* 0x0000000700047202 */ /* 0x000fe20000000f00 */
[----:B------:R-:W-:Y:S05]  /*141e0*/  BRA `(.L_x_2778) ;  /* 0xfffed4b000007947 */ /* 0x000fea000383ffff */
.L_x_2733:
[----:B------:R-:W-:Y:S01]  /*141f0*/  IMAD.MOV.U32 R10, RZ, RZ, R2 ;  /* 0x000000ffff0a7224 */ /* 0x000fe200078e0002 */
[----:B------:R-:W-:Y:S01]  /*14200*/  MOV R8, 0x2 ;  /* 0x0000000200087802 */ /* 0x000fe20000000f00 */
[----:B------:R-:W-:Y:S01]  /*14210*/  IMAD.MOV.U32 R7, RZ, RZ, 0x181f ;  /* 0x0000181fff077424 */ /* 0x000fe200078e00ff */
[----:B------:R-:W-:Y:S02]  /*14220*/  MOV R9, 0x14240 ;  /* 0x0001424000097802 */ /* 0x000fe40000000f00 */
[----:B-123--:R-:W-:Y:S05]  /*14230*/  CALL.REL.NOINC `($__internal_43_$__cuda_sm70_shflsync_idx_p) ;  /* 0x0000084000007944 */ /* 0x00efea0003c00000 */
[----:B------:R-:W-:Y:S01]  /*14240*/  MOV R6, R7 ;  /* 0x0000000700067202 */ /* 0x000fe20000000f00 */
[----:B------:R-:W-:Y:S05]  /*14250*/  BRA `(.L_x_2779) ;  /* 0xfffed52000007947 */ /* 0x000fea000383ffff */
.L_x_2734:
[----:B------:R-:W-:Y:S01]  /*14260*/  IMAD.MOV.U32 R10, RZ, RZ, R3 ;  /* 0x000000ffff0a7224 */ /* 0x000fe200078e0003 */
[----:B------:R-:W-:Y:S01]  /*14270*/  MOV R8, 0x2 ;  /* 0x0000000200087802 */ /* 0x000fe20000000f00 */
[----:B------:R-:W-:Y:S01]  /*14280*/  IMAD.MOV.U32 R7, RZ, RZ, 0x181f ;  /* 0x0000181fff077424 */ /* 0x000fe200078e00ff */
[----:B------:R-:W-:Y:S02]  /*14290*/  MOV R9, 0x142b0 ;  /* 0x000142b000097802 */ /* 0x000fe40000000f00 */
[----:B-1234-:R-:W-:Y:S05]  /*142a0*/  CALL.REL.NOINC `($__internal_43_$__cuda_sm70_shflsync_idx_p) ;  /* 0x000007d000007944 */ /* 0x01efea0003c00000 */
[----:B------:R-:W-:Y:S01]  /*142b0*/  MOV R4, R7 ;  /* 0x0000000700047202 */ /* 0x000fe20000000f00 */
[----:B------:R-:W-:Y:S05]  /*142c0*/  BRA `(.L_x_2780) ;  /* 0xfffed4d000007947 */ /* 0x000fea000383ffff */
.L_x_2737:
        /* <DEDUP_REMOVED lines=13> */
.L_x_2740:
[----:B------:R-:W-:Y:S01]  /*143a0*/  IMAD.MOV.U32 R10, RZ, RZ, R2 ;  /* 0x000000ffff0a7224 */ /* 0x000fe200078e0002 */
[----:B------:R-:W-:Y:S01]  /*143b0*/  MOV R8, 0x4 ;  /* 0x0000000400087802 */ /* 0x000fe20000000f00 */
[----:B------:R-:W-:Y:S01]  /*143c0*/  IMAD.MOV.U32 R7, RZ, RZ, 0x181f ;  /* 0x0000181fff077424 */ /* 0x000fe200078e00ff */
[----:B------:R-:W-:Y:S02]  /*143d0*/  MOV R9, 0x143f0 ;  /* 0x000143f000097802 */ /* 0x000fe40000000f00 */
[----:B-1234-:R-:W-:Y:S05]  /*143e0*/  CALL.REL.NOINC `($__internal_43_$__cuda_sm70_shflsync_idx_p) ;  /* 0x0000069000007944 */ /* 0x01efea0003c00000 */
[----:B------:R-:W-:Y:S01]  /*143f0*/  MOV R6, R7 ;  /* 0x0000000700067202 */ /* 0x000fe20000000f00 */
[----:B------:R-:W-:Y:S05]  /*14400*/  BRA `(.L_x_2782) ;  /* 0xfffed56000007947 */ /* 0x000fea000383ffff */
.L_x_2741:
[----:B------:R-:W-:Y:S01]  /*14410*/  IMAD.MOV.U32 R10, RZ, RZ, R3 ;  /* 0x000000ffff0a7224 */ /* 0x000fe200078e0003 */
[----:B------:R-:W-:Y:S01]  /*14420*/  MOV R8, 0x4 ;  /* 0x0000000400087802 */ /* 0x000fe20000000f00 */
[----:B------:R-:W-:Y:S01]  /*14430*/  IMAD.MOV.U32 R7, RZ, RZ, 0x181f ;  /* 0x0000181fff077424 */ /* 0x000fe200078e00ff */
[----:B------:R-:W-:Y:S02]  /*14440*/  MOV R9, 0x14460 ;  /* 0x0001446000097802 */ /* 0x000fe40000000f00 */
[----:B-1234-:R-:W-:Y:S05]  /*14450*/  CALL.REL.NOINC `($__internal_43_$__cuda_sm70_shflsync_idx_p) ;  /* 0x0000062000007944 */ /* 0x01efea0003c00000 */
[----:B------:R-:W-:Y:S01]  /*14460*/  MOV R4, R7 ;  /* 0x0000000700047202 */ /* 0x000fe20000000f00 */
[----:B------:R-:W-:Y:S05]  /*14470*/  BRA `(.L_x_2783) ;  /* 0xfffed51000007947 */ /* 0x000fea000383ffff */
.L_x_2744:
        /* <DEDUP_REMOVED lines=13> */
.L_x_2747:
[----:B------:R-:W-:Y:S01]  /*14550*/  IMAD.MOV.U32 R10, RZ, RZ, R2 ;  /* 0x000000ffff0a7224 */ /* 0x000fe200078e0002 */
[----:B------:R-:W-:Y:S01]  /*14560*/  MOV R8, 0x6 ;  /* 0x0000000600087802 */ /* 0x000fe20000000f00 */
[----:B------:R-:W-:Y:S01]  /*14570*/  IMAD.MOV.U32 R7, RZ, RZ, 0x181f ;  /* 0x0000181fff077424 */ /* 0x000fe200078e00ff */
[----:B------:R-:W-:Y:S02]  /*14580*/  MOV R9, 0x145a0 ;  /* 0x000145a000097802 */ /* 0x000fe40000000f00 */
[----:B-1234-:R-:W-:Y:S05]  /*14590*/  CALL.REL.NOINC `($__internal_43_$__cuda_sm70_shflsync_idx_p) ;  /* 0x000004e000007944 */ /* 0x01efea0003c00000 */
[----:B------:R-:W-:Y:S01]  /*145a0*/  MOV R6, R7 ;  /* 0x0000000700067202 */ /* 0x000fe20000000f00 */
[----:B------:R-:W-:Y:S05]  /*145b0*/  BRA `(.L_x_2785) ;  /* 0xfffed5a000007947 */ /* 0x000fea000383ffff */
.L_x_2748:
[----:B------:R-:W-:Y:S01]  /*145c0*/  IMAD.MOV.U32 R10, RZ, RZ, R3 ;  /* 0x000000ffff0a7224 */ /* 0x000fe200078e0003 */
[----:B------:R-:W-:Y:S01]  /*145d0*/  MOV R8, 0x6 ;  /* 0x0000000600087802 */ /* 0x000fe20000000f00 */
[----:B------:R-:W-:Y:S01]  /*145e0*/  IMAD.MOV.U32 R7, RZ, RZ, 0x181f ;  /* 0x0000181fff077424 */ /* 0x000fe200078e00ff */
[----:B------:R-:W-:Y:S02]  /*145f0*/  MOV R9, 0x14610 ;  /* 0x0001461000097802 */ /* 0x000fe40000000f00 */
[----:B-1234-:R-:W-:Y:S05]  /*14600*/  CALL.REL.NOINC `($__internal_43_$__cuda_sm70_shflsync_idx_p) ;  /* 0x0000047000007944 */ /* 0x01efea0003c00000 */
[----:B------:R-:W-:Y:S01]  /*14610*/  MOV R4, R7 ;  /* 0x0000000700047202 */ /* 0x000fe20000000f00 */
[----:B------:R-:W-:Y:S05]  /*14620*/  BRA `(.L_x_2786) ;  /* 0xfffed55000007947 */ /* 0x000fea000383ffff */
.L_x_2751:
        /* <DEDUP_REMOVED lines=13> */
.L_x_2758:
[----:B------:R1:W5:Y:S01]  /*14700*/  LDL R0, [R1+0x18] ;  /* 0x0000180001007983 */ /* 0x0003620000100800 */
[----:B------:R-:W-:Y:S02]  /*14710*/  MOV R3, 0x2 ;  /* 0x0000000200037802 */ /* 0x000fe40000000f00 */
[----:B------:R-:W-:Y:S02]  /*14720*/  MOV R8, 0x14740 ;  /* 0x0001474000087802 */ /* 0x000fe40000000f00 */
[----:B-1---5:R-:W-:Y:S05]  /*14730*/  CALL.REL.NOINC `($__internal_42_$__cuda_sm70_shflsync_bfly_p) ;  /* 0x0000030000007944 */ /* 0x022fea0003c00000 */
[----:B--2---:R-:W-:Y:S01]  /*14740*/  MOV R2, R3 ;  /* 0x0000000300027202 */ /* 0x004fe20000000f00 */
[----:B-1----:R-:W-:Y:S05]  /*14750*/  BRA `(.L_x_2788) ;  /* 0xffffda7000007947 */ /* 0x002fea000383ffff */
.L_x_2759:
[----:B------:R-:W-:Y:S01]  /*14760*/  IMAD.MOV.U32 R0, RZ, RZ, R2 ;  /* 0x000000ffff007224 */ /* 0x000fe200078e0002 */
[----:B------:R-:W-:Y:S02]  /*14770*/  MOV R3, 0x1 ;  /* 0x0000000100037802 */ /* 0x000fe40000000f00 */
[----:B------:R-:W-:Y:S02]  /*14780*/  MOV R8, 0x147a0 ;  /* 0x000147a000087802 */ /* 0x000fe40000000f00 */
[----:B-----5:R-:W-:Y:S05]  /*14790*/  CALL.REL.NOINC `($__internal_42_$__cuda_sm70_shflsync_bfly_p) ;  /* 0x000002a000007944 */ /* 0x020fea0003c00000 */
[----:B-1----:R1:W5:Y:S01]  /*147a0*/  LDL R0, [R1+0x1c] ;  /* 0x00001c0001007983 */ /* 0x0023620000100800 */
[----:B--2---:R-:W-:Y:S01]  /*147b0*/  FADD.FTZ R2, R2, R3 ;  /* 0x0000000302027221 */ /* 0x004fe20000010000 */
[----:B------:R-:W-:-:S02]  /*147c0*/  MOV R3, 0x2 ;  /* 0x0000000200037802 */ /* 0x000fc40000000f00 */
[----:B------:R-:W-:Y:S02]  /*147d0*/  MOV R8, 0x147f0 ;  /* 0x000147f000087802 */ /* 0x000fe40000000f00 */
[----:B-1---5:R-:W-:Y:S05]  /*147e0*/  CALL.REL.NOINC `($__internal_42_$__cuda_sm70_shflsync_bfly_p) ;  /* 0x0000025000007944 */ /* 0x022fea0003c00000 */
[----:B-1----:R-:W3:Y:S01]  /*147f0*/  LDL.LU R0, [R1+0x1c] ;  /* 0x00001c0001007983 */ /* 0x002ee20000300800 */
[----:B------:R-:W-:Y:S01]  /*14800*/  MOV R8, 0x14850 ;  /* 0x0001485000087802 */ /* 0x000fe20000000f00 */
[----:B--23--:R-:W-:Y:S01]  /*14810*/  FADD.FTZ R4, R0, R3 ;  /* 0x0000000300047221 */ /* 0x00cfe20000010000 */
[----:B------:R-:W-:-:S04]  /*14820*/  MOV R3, 0x1 ;  /* 0x0000000100037802 */ /* 0x000fc80000000f00 */
[----:B------:R-:W-:Y:S02]  /*14830*/  MOV R0, R4 ;  /* 0x0000000400007202 */ /* 0x000fe40000000f00 */
[----:B------:R-:W-:Y:S05]  /*14840*/  CALL.REL.NOINC `($__internal_42_$__cuda_sm70_shflsync_bfly_p) ;  /* 0x000001f000007944 */ /* 0x000fea0003c00000 */
[----:B-1----:R1:W5:Y:S01]  /*14850*/  LDL R0, [R1+0x24] ;  /* 0x0000240001007983 */ /* 0x0023620000100800 */
[----:B--2---:R-:W-:Y:S01]  /*14860*/  FADD.FTZ R4, R4, R3 ;  /* 0x0000000304047221 */ /* 0x004fe20000010000 */
[----:B------:R-:W-:Y:S02]  /*14870*/  MOV R3, 0x2 ;  /* 0x0000000200037802 */ /* 0x000fe40000000f00 */
        /* <DEDUP_REMOVED lines=19> */
[----:B--2---:R-:W-:Y:S01]  /*149b0*/  MOV R8, R3 ;  /* 0x0000000300087202 */ /* 0x004fe20000000f00 */
[----:B-1----:R-:W-:Y:S05]  /*149c0*/  BRA `(.L_x_2789) ;  /* 0xffffd93000007947 */ /* 0x002fea000383ffff */
.L_x_2773:
[----:B------:R-:W-:Y:S01]  /*149d0*/  IMAD.MOV.U32 R10, RZ, RZ, R26 ;  /* 0x000000ffff0a7224 */ /* 0x000fe200078e001a */
[----:B-1----:R-:W-:Y:S01]  /*149e0*/  MOV R8, RZ ;  /* 0x000000ff00087202 */ /* 0x002fe20000000f00 */
[----:B------:R-:W-:Y:S01]  /*149f0*/  IMAD.MOV.U32 R7, RZ, RZ, 0x1f ;  /* 0x0000001fff077424 */ /* 0x000fe200078e00ff */
[----:B----4-:R-:W-:Y:S02]  /*14a00*/  MOV R9, 0x14a20 ;  /* 0x00014a2000097802 */ /* 0x010fe40000000f00 */
[----:B--23--:R-:W-:Y:S05]  /*14a10*/  CALL.REL.NOINC `($__internal_43_$__cuda_sm70_shflsync_idx_p) ;  /* 0x0000006000007944 */ /* 0x00cfea0003c00000 */
[----:B------:R-:W-:Y:S01]  /*14a20*/  MOV R0, R7 ;  /* 0x0000000700007202 */ /* 0x000fe20000000f00 */
[----:B------:R-:W-:Y:S05]  /*14a30*/  BRA `(.L_x_2790) ;  /* 0xfffff54000007947 */ /* 0x000fea000383ffff */
        .weak           $__internal_42_$__cuda_sm70_shflsync_bfly_p
        .type           $__internal_42_$__cuda_sm70_shflsync_bfly_p,@function
        .size           $__internal_42_$__cuda_sm70_shflsync_bfly_p,($__internal_43_$__cuda_sm70_shflsync_idx_p - $__internal_42_$__cuda_sm70_shflsync_bfly_p)
$__internal_42_$__cuda_sm70_shflsync_bfly_p:
[----:B------:R-:W-:Y:S01]  /*14a40*/  MOV R9, 0x0 ;  /* 0x0000000000097802 */ /* 0x000fe20000000f00 */
[----:B------:R-:W-:Y:S04]  /*14a50*/  WARPSYNC R7 ;  /* 0x0000000700007348 */ /* 0x000fe80003800000 */
[----:B------:R1:W2:Y:S01]  /*14a60*/  SHFL.BFLY PT, R3, R0, R3, R10 ;  /* 0x0c00000300037389 */ /* 0x0002a200000e000a */
[----:B------:R-:W-:Y:S05]  /*14a70*/  RET.REL.NODEC R8 `(_ZN7cutlass13device_kernelIN5flash19enable_sm80_to_sm89INS1_16FlashAttnFwdSm80INS1_25CollectiveMainloopFwdSm80ILi4ELi1ELb0EN4cute5tupleIJNS5_1CILi128EEENS7_ILi112EEENS7_ILi64EEEEEELi64ENS_6half_tEfNS_4arch4Sm80ELb1ELb0ELb0ELb0ELb0ELb0ELb1ELb1EEENS1_21CollectiveEpilogueFwdINS6_IJS8_SA_S9_EEENS6_IJNS7_ILi1EEESI_SI_EEESC_SE_Li128ELb0ELb1ELb1ELb0EEENS1_30DynamicPersistentTileSchedulerILi128ELi128ELb1ELb1ELb0EEEEEEEEEvNT_6ParamsE) ;  /* 0xfffeb58008007950 */ /* 0x000fea0003c3ffff */
        .weak           $__internal_43_$__cuda_sm70_shflsync_idx_p
        .type           $__internal_43_$__cuda_sm70_shflsync_idx_p,@function
        .size           $__internal_43_$__cuda_sm70_shflsync_idx_p,(.L_x_3285 - $__internal_43_$__cuda_sm70_shflsync_idx_p)
$__internal_43_$__cuda_sm70_shflsync_idx_p:
[----:B------:R-:W-:-:S04]  /*14a80*/  MOV R12, 0xffffffff ;  /* 0xffffffff000c7802 */ /* 0x000fc80000000f00 */
[----:B------:R-:W-:Y:S04]  /*14a90*/  WARPSYNC R12 ;  /* 0x0000000c00007348 */ /* 0x000fe80003800000 */
[----:B------:R1:W2:Y:S02]  /*14aa0*/  SHFL.IDX PT, R7, R10, R8, R7 ;  /* 0x000000080a077389 */ /* 0x0002a400000e0007 */
[----:B-1----:R-:W-:Y:S02]  /*14ab0*/  MOV R8, R9 ;  /* 0x0000000900087202 */ /* 0x002fe40000000f00 */
[----:B------:R-:W-:-:S04]  /*14ac0*/  MOV R9, 0x0 ;  /* 0x0000000000097802 */ /* 0x000fc80000000f00 */
[----:B--2---:R-:W-:Y:S05]  /*14ad0*/  RET.REL.NODEC R8 `(_ZN7cutlass13device_kernelIN5flash19enable_sm80_to_sm89INS1_16FlashAttnFwdSm80INS1_25CollectiveMainloopFwdSm80ILi4ELi1ELb0EN4cute5tupleIJNS5_1CILi128EEENS7_ILi112EEENS7_ILi64EEEEEELi64ENS_6half_tEfNS_4arch4Sm80ELb1ELb0ELb0ELb0ELb0ELb0ELb1ELb1EEENS1_21CollectiveEpilogueFwdINS6_IJS8_SA_S9_EEENS6_IJNS7_ILi1EEESI_SI_EEESC_SE_Li128ELb0ELb1ELb1ELb0EEENS1_30DynamicPersistentTileSchedulerILi128ELi128ELb1ELb1ELb0EEEEEEEEEvNT_6ParamsE) ;  /* 0xfffeb52008007950 */ /* 0x004fea0003c3ffff */
.L_x_2791:
        /* <DEDUP_REMOVED lines=10> */
.L_x_3285:


//--------------------- .text._ZN7cutlass13device_kernelIN5flash19enable_sm80_to_sm89INS1_16FlashAttnFwdSm80INS1_25CollectiveMainloopFwdSm80ILi4ELi1ELb0EN4cute5tupleIJNS5_1CILi128EEENS7_ILi80EEENS7_ILi64EEEEEELi64ENS_6half_tEfNS_4arch4Sm80ELb1ELb0ELb0ELb1ELb0ELb0ELb1ELb1EEENS1_21CollectiveEpilogueFwdINS6_IJS8_SA_S9_EEENS6_IJNS7_ILi1EEESI_SI_EEESC_SE_Li128ELb1ELb1ELb1ELb0EEENS1_36VarlenDynamicPersistentTileSchedulerILi128ELi80ELi128ELi128ELb1ELb1ELb0ELb1ELb1ELb1EEEEEEEEEvNT_6ParamsE --------------------------
	.section	.text._ZN7cutlass13device_kernelIN5flash19enable_sm80_to_sm89INS1_16FlashAttnFwdSm80INS1_25CollectiveMainloopFwdSm80ILi4ELi1ELb0EN4cute5tupleIJNS5_1CILi128EEENS7_ILi80EEENS7_ILi64EEEEEELi64ENS_6half_tEfNS_4arch4Sm80ELb1ELb0ELb0ELb1ELb0ELb0ELb1ELb1EEENS1_21CollectiveEpilogueFwdINS6_IJS8_SA_S9_EEENS6_IJNS7_ILi1EEESI_SI_EEESC_SE_Li128ELb1ELb1ELb1ELb0EEENS1_36VarlenDynamicPersistentTileSchedulerILi128ELi80ELi128ELi128ELb1ELb1ELb0ELb1ELb1ELb1EEEEEEEEEvNT_6ParamsE,"ax",@progbits
	.sectioninfo	@"SHI_REGISTERS=255"
	.align	128
.text._ZN7cutlass13device_kernelIN5flash19enable_sm80_to_sm89INS1_16FlashAttnFwdSm80INS1_25CollectiveMainloopFwdSm80ILi4ELi1ELb0EN4cute5tupleIJNS5_1CILi128EEENS7_ILi80EEENS7_ILi64EEEEEELi64ENS_6half_tEfNS_4arch4Sm80ELb1ELb0ELb0ELb1ELb0ELb0ELb1ELb1EEENS1_21CollectiveEpilogueFwdINS6_IJS8_SA_S9_EEENS6_IJNS7_ILi1EEESI_SI_EEESC_SE_Li128ELb1ELb1ELb1ELb0EEENS1_36VarlenDynamicPersistentTileSchedulerILi128ELi80ELi128ELi128ELb1ELb1ELb0ELb1ELb1ELb1EEEEEEEEEvNT_6ParamsE:
        .type           _ZN7cutlass13device_kernelIN5flash19enable_sm80_to_sm89INS1_16FlashAttnFwdSm80INS1_25CollectiveMainloopFwdSm80ILi4ELi1ELb0EN4cute5tupleIJNS5_1CILi128EEENS7_ILi80EEENS7_ILi64EEEEEELi64ENS_6half_tEfNS_4arch4Sm80ELb1ELb0ELb0ELb1ELb0ELb0ELb1ELb1EEENS1_21CollectiveEpilogueFwdINS6_IJS8_SA_S9_EEENS6_IJNS7_ILi1EEESI_SI_EEESC_SE_Li128ELb1ELb1ELb1ELb0EEENS1_36VarlenDynamicPersistentTileSchedulerILi128ELi80ELi128ELi128ELb1ELb1ELb0ELb1ELb1ELb1EEEEEEEEEvNT_6ParamsE,@function
        .size           _ZN7cutlass13device_kernelIN5flash19enable_sm80_to_sm89INS1_16FlashAttnFwdSm80INS1_25CollectiveMainloopFwdSm80ILi4ELi1ELb0EN4cute5tupleIJNS5_1CILi128EEENS7_ILi80EEENS7_ILi64EEEEEELi64ENS_6half_tEfNS_4arch4Sm80ELb1ELb0ELb0ELb1ELb0ELb0ELb1ELb1EEENS1_21CollectiveEpilogueFwdINS6_IJS8_SA_S9_EEENS6_IJNS7_ILi1EEESI_SI_EEESC_SE_Li128ELb1ELb1ELb1ELb0EEENS1_36VarlenDynamicPersistentTileSchedulerILi128ELi80ELi128ELi128ELb1ELb1ELb0ELb1ELb1ELb1EEEEEEEEEvNT_6ParamsE,(.L_x_3288 - _ZN7cutlass13device_kernelIN5flash19enable_sm80_to_sm89INS1_16FlashAttnFwdSm80INS1_25CollectiveMainloopFwdSm80ILi4ELi1ELb0EN4cute5tupleIJNS5_1CILi128EEENS7_ILi80EEENS7_ILi64EEEEEELi64ENS_6half_tEfNS_4arch4Sm80ELb1ELb0ELb0ELb1ELb0ELb0ELb1ELb1EEENS1_21CollectiveEpilogueFwdINS6_IJS8_SA_S9_EEENS6_IJNS7_ILi1EEESI_SI_EEESC_SE_Li128ELb1ELb1ELb1ELb0EEENS1_36VarlenDynamicPersistentTileSchedulerILi128ELi80ELi128ELi128ELb1ELb1ELb0ELb1ELb1ELb1EEEEEEEEEvNT_6ParamsE)
        .other          _ZN7cutlass13device_kernelIN5flash19enable_sm80_to_sm89INS1_16FlashAttnFwdSm80INS1_25CollectiveMainloopFwdSm80ILi4ELi1ELb0EN4cute5tupleIJNS5_1CILi128EEENS7_ILi80EEENS7_ILi64EEEEEELi64ENS_6half_tEfNS_4arch4Sm80ELb1ELb0ELb0ELb1ELb0ELb0ELb1ELb1EEENS1_21CollectiveEpilogueFwdINS6_IJS8_SA_S9_EEENS6_IJNS7_ILi1EEESI_SI_EEESC_SE_Li128ELb1ELb1ELb1ELb0EEENS1_36VarlenDynamicPersistentTileSchedulerILi128ELi80ELi128ELi128ELb1ELb1ELb0ELb1ELb1ELb1EEEEEEEEEvNT_6ParamsE,@"STO_CUDA_ENTRY STV_DEFAULT"
_ZN7cutlass13device_kernelIN5flash19enable_sm80_to_sm89INS1_16FlashAttnFwdSm80INS1_25CollectiveMainloopFwdSm80ILi4ELi1ELb0EN4cute5tupleIJNS5_1CILi128EEENS7_ILi80EEENS7_ILi64EEEEEELi64ENS_6half_tEfNS_4arch4Sm80ELb1ELb0ELb0ELb1ELb0ELb0ELb1ELb1EEENS1_21CollectiveEpilogueFwdINS6_IJS8_SA_S9_EEENS6_IJNS7_ILi1EEESI_SI_EEESC_SE_Li128ELb1ELb1ELb1ELb0EEENS1_36VarlenDynamicPersistentTileSchedulerILi128ELi80ELi128ELi128ELb1ELb1ELb0ELb1ELb1ELb1EEEEEEEEEvNT_6ParamsE:
        /* <DEDUP_REMOVED lines=55> */
.L_x_2797:
        /* <DEDUP_REMOVED lines=17> */
.L_x_2915:
        /* <DEDUP_REMOVED lines=16> */
.L_x_2916:
[----:B--2---:R-:W-:-:S05]  /*0580*/  IMAD R0, R0, c[0x0][0x538], RZ ;  /* 0x00014e0000007a24 */ /* 0x004fca00078e02ff */
[----:B------:R-:W-:-:S04]  /*0590*/  IADD3 R6, R0, R6, RZ ;  /* 0x0000000600067210 */ /* 0x000fc80007ffe0ff */
[----:B------:R-:W-:-:S13]  /*05a0*/  ISETP.GT.AND P0, PT, R6, UR4, PT ;  /* 0x0000000406007c0c */ /* 0x000fda000bf04270 */
[----:B-1----:R-:W-:Y:S05]  /*05b0*/  @!P0 BRA `(.L_x_2797) ;  /* 0xfffffdb000008947 */ /* 0x002fea000383ffff */
.L_x_2793:
[----:B------:R-:W-:-:S05]  /*05c0*/  IADD3 R12, -R0, R6, RZ ;  /* 0x00000006000c7210 */ /* 0x000fca0007ffe1ff */
[----:B------:R-:W-:-:S05]  /*05d0*/  IMAD R0, R4, c[0x0][0x538], R12 ;  /* 0x00014e0004007a24 */ /* 0x000fca00078e020c */
[----:B------:R-:W-:Y:S01]  /*05e0*/  ISETP.GT.AND P0, PT, R0, UR4, PT ;  /* 0x0000000400007c0c */ /* 0x000fe2000bf04270 */
[----:B------:R-:W-:-:S12]  /*05f0*/  BRA.DIV ~URZ, `(.L_x_2798) ;  /* 0x00011b627f007947 */ /* 0x000fd8000b800000 */
[----:B------:R-:W-:-:S04]  /*0600*/  VOTE.ANY R11, PT, !P0 ;  /* 0x00000000000b7806 */ /* 0x000fc800040e0100 */
.L_x_2917:
[----:B------:R-:W1:Y:S02]  /*0610*/  POPC R0, R11 ;  /* 0x0000000b00007309 */ /* 0x000e640000000000 */
[----:B-1----:R-:W-:-:S05]  /*0620*/  IADD3 R2, R0, R7, RZ ;  /* 0x0000000700027210 */ /* 0x002fca0007ffe0ff */
[----:B------:R1:W-:Y:S01]  /*0630*/  STL [R1+0x54], R2 ;  /* 0x0000540201007387 */ /* 0x0003e20000100800 */
[----:B------:R-:W-:Y:S05]  /*0640*/  BRA.DIV ~URZ, `(.L_x_2799) ;  /* 0x00011b627f007947 */ /* 0x000fea000b800000 */
[----:B------:R2:W3:Y:S01]  /*0650*/  SHFL.IDX PT, R13, R10, R0, 0x1f ;  /* 0x00001f000a0d7589 */ /* 0x0004e200000e0000 */
[----:B------:R-:W-:-:S03]  /*0660*/  MOV R6, RZ ;  /* 0x000000ff00067202 */ /* 0x000fc60000000f00 */
[----:B------:R2:W4:Y:S04]  /*0670*/  SHFL.IDX PT, R10, R8, R0, 0x1f ;  /* 0x00001f00080a7589 */ /* 0x00052800000e0000 */
.L_x_2918:
[----:B------:R-:W-:Y:S01]  /*0680*/  ISETP.NE.AND P0, PT, R11, RZ, PT ;  /* 0x000000ff0b00720c */ /* 0x000fe20003f05270 */
[----:B------:R-:W-:-:S12]  /*0690*/  BSSY B0, `(.L_x_2800) ;  /* 0x0000005000007945 */ /* 0x000fd80003800000 */
[----:B------:R-:W-:Y:S05]  /*06a0*/  @!P0 BRA `(.L_x_2801) ;  /* 0x0000003000008947 */ /* 0x000fea0003800000 */
[----:B------:R-:W-:Y:S01]  /*06b0*/  IADD3 R5, R0, -0x1, RZ ;  /* 0xffffffff00057810 */ /* 0x000fe20007ffe0ff */
[----:B------:R-:W-:Y:S05]  /*06c0*/  BRA.DIV ~URZ, `(.L_x_2802) ;  /* 0x00011bc27f007947 */ /* 0x000fea000b800000 */
[----:B------:R1:W2:Y:S02]  /*06d0*/  SHFL.IDX PT, R6, R4, R5, 0x1f ;  /* 0x00001f0504067589 */ /* 0x0002a400000e0000 */
.L_x_2801:
[----:B------:R-:W-:Y:S05]  /*06e0*/  BSYNC B0 ;  /* 0x0000000000007941 */ /* 0x000fea0003800000 */
.L_x_2800:
        /* <DEDUP_REMOVED lines=69> */
.L_x_2804:
        /* <DEDUP_REMOVED lines=46> */
[----:B------:R-:W-:Y:S02]  /*0e20*/  IMAD.MOV.U32 R7, RZ, RZ, R0 ;  /* 0x000000ffff077224 */ /* 0x000fe400078e0000 */
[----:B------:R-:W-:Y:S01]  /*0e30*/  IMAD.MOV.U32 R2, RZ, RZ, RZ ;  /* 0x000000ffff027224 */ /* 0x000fe200078e00ff */
[----:B------:R-:W-:Y:S01]  /*0e40*/  IABS R0, R8 ;  /* 0x0000000800007213 */ /* 0x000fe20000000000 */
[----:B------:R-:W-:-:S04]  /*0e50*/  IMAD R7, R7, R5, RZ ;  /* 0x0000000507077224 */ /* 0x000fc800078e02ff */
        /* <DEDUP_REMOVED lines=20> */
.L_x_2805:
[----:B------:R-:W-:Y:S05]  /*0fa0*/  BSYNC B0 ;  /* 0x0000000000007941 */ /* 0x000fea0003800000 */
.L_x_2803:
[----:B------:R-:W-:-:S04]  /*0fb0*/  LOP3.LUT R0, RZ, R0, RZ, 0x33, !PT ;  /* 0x00000000ff007212 */ /* 0x000fc800078e33ff */
[----:B------:R-:W-:-:S05]  /*0fc0*/  IADD3 R0, R0, R13, RZ ;  /* 0x0000000d00007210 */ /* 0x000fca0007ffe0ff */
[----:B------:R2:W-:Y:S01]  /*0fd0*/  STL [R1+0x4c], R0 ;  /* 0x00004c0001007387 */ /* 0x0005e20000100800 */
[----:B------:R-:W-:Y:S05]  /*0fe0*/  BRA `(.L_x_2806) ;  /* 0x0000006000007947 */ /* 0x000fea0003800000 */
.L_x_2794:
[----:B------:R-:W-:Y:S01]  /*0ff0*/  MOV R0, UR4 ;  /* 0x0000000400007c02 */ /* 0x000fe20008000f00 */
[----:B------:R-:W-:Y:S04]  /*1000*/  STL [R1+0x4c], RZ ;  /* 0x00004cff01007387 */ /* 0x000fe80000100800 */
[----:B------:R-:W-:Y:S04]  /*1010*/  STL [R1+0x50], RZ ;  /* 0x000050ff01007387 */ /* 0x000fe80000100800 */
[----:B------:R1:W-:Y:S02]  /*1020*/  STL [R1+0x48], R0 ;  /* 0x0000480001007387 */ /* 0x0003e40000100800 */
[----:B-1----:R-:W-:-:S05]  /*1030*/  MOV R0, c[0x0][0x53c] ;  /* 0x00014f0000007a02 */ /* 0x002fca0000000f00 */
[----:B------:R1:W-:Y:S02]  /*1040*/  STL [R1+0x54], R0 ;  /* 0x0000540001007387 */ /* 0x0003e40000100800 */
.L_x_2806:
        /* <DEDUP_REMOVED lines=8> */
.L_x_2792:
        /* <DEDUP_REMOVED lines=72> */
[----:B------:R-:W-:Y:S01]  /*1550*/  SHF.R.U32.HI R2, RZ, 0x3, R0 ;  /* 0x00000003ff027819 */ /* 0x000fe20000011600 */
[----:B------:R-:W-:Y:S01]  /*1560*/  IMAD.SHL.U32 R5, R12, 0x40, RZ ;  /* 0x000000400c057824 */ /* 0x000fe200078e00ff */
[----:B------:R-:W-:Y:S01]  /*1570*/  LOP3.LUT R0, R3, 0x1c0, RZ, 0xc0, !PT ;  /* 0x000001c003007812 */ /* 0x000fe200078ec0ff */
[--C-:B------:R-:W-:Y:S01]  /*1580*/  IMAD R6, R6, 0x2, R4.reuse ;  /* 0x0000000206067824 */ /* 0x100fe200078e0204 */
[----:B------:R-:W-:Y:S01]  /*1590*/  LOP3.LUT R3, R7, R2, RZ, 0x3c, !PT ;  /* 0x0000000207037212 */ /* 0x000fe200078e3cff */
[----:B------:R-:W-:Y:S01]  /*15a0*/  IMAD.MOV.U32 R7, RZ, RZ, -0x10 ;  /* 0xfffffff0ff077424 */ /* 0x000fe200078e00ff */
[----:B------:R-:W-:Y:S01]  /*15b0*/  LOP3.LUT R5, R5, 0xfffffe00, RZ, 0xc0, !PT ;  /* 0xfffffe0005057812 */ /* 0x000fe200078ec0ff */
[----:B------:R-:W-:Y:S01]  /*15c0*/  IMAD.MOV.U32 R12, RZ, RZ, 0x40 ;  /* 0x00000040ff0c7424 */ /* 0x000fe200078e00ff */
[----:B------:R-:W-:Y:S01]  /*15d0*/  LEA.HI R2, R0, R0, RZ, 0x1d ;  /* 0x0000000000027211 */ /* 0x000fe200078fe8ff */
[----:B------:R-:W-:Y:S01]  /*15e0*/  IMAD R0, R14, 0x200, R15 ;  /* 0x000002000e007824 */ /* 0x000fe200078e020f */
[CC--:B------:R-:W-:Y:S01]  /*15f0*/  IADD3 R4, R3.reuse, R5.reuse, R4 ;  /* 0x0000000503047210 */ /* 0x0c0fe20007ffe004 */
[----:B------:R-:W-:Y:S01]  /*1600*/  STL [R1+0x98], R16 ;  /* 0x0000981001007387 */ /* 0x000fe20000100800 */
[----:B------:R-:W-:Y:S01]  /*1610*/  LOP3.LUT R5, R3, R5, RZ, 0xfc, !PT ;  /* 0x0000000503057212 */ /* 0x000fe200078efcff */
[----:B------:R-:W-:Y:S01]  /*1620*/  IMAD.IADD R9, R6, 0x1, R2 ;  /* 0x0000000106097824 */ /* 0x000fe200078e0202 */
[----:B------:R-:W-:Y:S01]  /*1630*/  LOP3.LUT P6, RZ, R10, 0x2, RZ, 0xc0, !PT ;  /* 0x000000020aff7812 */ /* 0x000fe200078cc0ff */
[----:B------:R-:W-:Y:S01]  /*1640*/  IMAD R6, R8, 0x10, R18 ;  /* 0x0000001008067824 */ /* 0x000fe200078e0212 */
[----:B------:R-:W-:Y:S01]  /*1650*/  LOP3.LUT P5, RZ, R10, 0x4, RZ, 0xc0, !PT ;  /* 0x000000040aff7812 */ /* 0x000fe200078ac0ff */
[----:B------:R-:W-:Y:S01]  /*1660*/  IMAD.MOV.U32 R10, RZ, RZ, 0x20 ;  /* 0x00000020ff0a7424 */ /* 0x000fe200078e00ff */
[----:B------:R-:W-:-:S02]  /*1670*/  LOP3.LUT R3, R11, 0x7ffffffc, RZ, 0xc0, !PT ;  /* 0x7ffffffc0b037812 */ /* 0x000fc400078ec0ff */
[----:B------:R-:W-:Y:S01]  /*1680*/  LOP3.LUT P3, RZ, R8, 0x4, RZ, 0xc0, !PT ;  /* 0x0000000408ff7812 */ /* 0x000fe2000786c0ff */
[----:B------:R-:W-:Y:S01]  /*1690*/  IMAD.IADD R8, R16, 0x1, R13 ;  /* 0x0000000110087824 */ /* 0x000fe200078e020d */
[----:B------:R-:W-:Y:S01]  /*16a0*/  LEA R119, R0, 0x2900, 0x1 ;  /* 0x0000290000777811 */ /* 0x000fe200078e08ff */
[----:B------:R-:W-:Y:S01]  /*16b0*/  IMAD.IADD R3, R17, 0x1, -R3 ;  /* 0x0000000111037824 */ /* 0x000fe200078e0a03 */
[----:B------:R-:W-:Y:S01]  /*16c0*/  SEL R7, R7, 0x10, !P0 ;  /* 0x0000001007077807 */ /* 0x000fe20004000000 */
[----:B------:R1:W-:Y:S01]  /*16d0*/  STL [R1+0x88], R6 ;  /* 0x0000880601007387 */ /* 0x0003e20000100800 */
[----:B------:R-:W-:Y:S01]  /*16e0*/  LEA R9, R9, 0x80, 0x1 ;  /* 0x0000008009097811 */ /* 0x000fe200078e08ff */
        /* <DEDUP_REMOVED lines=41> */
.L_x_2914:
        /* <DEDUP_REMOVED lines=41> */
.L_x_2807:
[----:B------:R-:W-:-:S04]  /*1c10*/  ISETP.NE.U32.AND P2, PT, RZ, c[0x0][0x368], PT ;  /* 0x0000da00ff007a0c */ /* 0x000fc80003f45070 */
[----:B------:R-:W-:-:S13]  /*1c20*/  ISETP.NE.AND.EX P2, PT, RZ, c[0x0][0x36c], PT, P2 ;  /* 0x0000db00ff007a0c */ /* 0x000fda0003f45320 */
[----:B------:R-:W-:Y:S05]  /*1c30*/  @!P2 BRA `(.L_x_2808) ;  /* 0x000000400000a947 */ /* 0x000fea0003800000 */
[----:B-1----:R-:W-:-:S04]  /*1c40*/  LEA R2, P2, R23, c[0x0][0x368], 0x2 ;  /* 0x0000da0017027a11 */ /* 0x002fc800078410ff */
[----:B------:R-:W-:-:S05]  /*1c50*/  LEA.HI.X R3, R23, c[0x0][0x36c], R13, 0x2, P2 ;  /* 0x0000db0017037a11 */ /* 0x000fca00010f140d */
[----:B------:R1:W5:Y:S01]  /*1c60*/  LDG.E R0, [R2.64] ;  /* 0x0000000802007981 */ /* 0x000362000c1e1900 */
[----:B------:R-:W-:Y:S05]  /*1c70*/  BRA `(.L_x_2809) ;  /* 0x0000005000007947 */ /* 0x000fea0003800000 */
.L_x_2808:
[----:B-1----:R-:W-:Y:S01]  /*1c80*/  MOV R0, c[0x0][0x1d0] ;  /* 0x0000740000007a02 */ /* 0x002fe20000000f00 */
[----:B------:R-:W-:Y:S05]  /*1c90*/  @!P0 BRA `(.L_x_2809) ;  /* 0x0000003000008947 */ /* 0x000fea0003800000 */
[----:B------:R-:W2:Y:S04]  /*1ca0*/  LDG.E R4, [R2.64] ;  /* 0x0000000802047981 */ /* 0x000ea8000c1e1900 */
[----:B------:R-:W2:Y:S02]  /*1cb0*/  LDG.E R0, [R2.64+0x4] ;  /* 0x0000040802007981 */ /* 0x000ea4000c1e1900 */
[----:B--2---:R-:W-:Y:S02]  /*1cc0*/  IADD3 R0, -R4, R0, RZ ;  /* 0x0000000004007210 */ /* 0x004fe40007ffe1ff */
.L_x_2809:
        /* <DEDUP_REMOVED lines=66> */
.L_x_2811:
[----:B------:R-:W-:Y:S05]  /*20f0*/  BSYNC B0 ;  /* 0x0000000000007941 */ /* 0x000fea0003800000 */
.L_x_2810:
        /* <DEDUP_REMOVED lines=129> */
.L_x_2919:
[----:B------:R-:W-:Y:S05]  /*2910*/  BRA.DIV ~URZ, `(.L_x_2814) ;  /* 0x0000fa427f007947 */ /* 0x000fea000b800000 */
[----:B------:R3:W4:Y:S02]  /*2920*/  SHFL.IDX PT, R2, R7, RZ, 0x181f ;  /* 0x00181fff07027589 */ /* 0x00072400000e0000 */
.L_x_2920:
        /* <DEDUP_REMOVED lines=12> */
.L_x_2816:
[----:B------:R-:W-:Y:S05]  /*29f0*/  BSYNC B0 ;  /* 0x0000000000007941 */ /* 0x000fea0003800000 */
.L_x_2815:
[----:B------:R-:W-:Y:S05]  /*2a00*/  BRA.DIV ~URZ, `(.L_x_2817) ;  /* 0x0000f9c27f007947 */ /* 0x000fea000b800000 */
[----:B--2---:R2:W1:Y:S04]  /*2a10*/  SHFL.IDX PT, R8, R6, 0x1, 0x181f ;  /* 0x00381f0006087f89 */ /* 0x00446800000e0000 */
[----:B----4-:R2:W4:Y:S02]  /*2a20*/  SHFL.IDX PT, R2, R7, 0x1, 0x181f ;  /* 0x00381f0007027f89 */ /* 0x01052400000e0000 */
.L_x_2921:
        /* <DEDUP_REMOVED lines=11> */
.L_x_2819:
[----:B------:R-:W-:Y:S05]  /*2ae0*/  BSYNC B0 ;  /* 0x0000000000007941 */ /* 0x000fea0003800000 */
.L_x_2818:
[----:B------:R-:W-:Y:S05]  /*2af0*/  BRA.DIV ~URZ, `(.L_x_2820) ;  /* 0x0000f9a27f007947 */ /* 0x000fea000b800000 */
[----:B-1----:R1:W2:Y:S02]  /*2b00*/  SHFL.IDX PT, R8, R6, 0x2, 0x181f ;  /* 0x00581f0006087f89 */ /* 0x0022a400000e0000 */
.L_x_2922:
[----:B------:R-:W-:Y:S05]  /*2b10*/  BRA.DIV ~URZ, `(.L_x_2821) ;  /* 0x0000f9f27f007947 */ /* 0x000fea000b800000 */
[----:B----4-:R4:W1:Y:S02]  /*2b20*/  SHFL.IDX PT, R2, R7, 0x2, 0x181f ;  /* 0x00581f0007027f89 */ /* 0x01086400000e0000 */
.L_x_2923:
        /* <DEDUP_REMOVED lines=11> */
.L_x_2823:
[----:B------:R-:W-:Y:S05]  /*2be0*/  BSYNC B0 ;  /* 0x0000000000007941 */ /* 0x000fea0003800000 */
.L_x_2822:
[----:B------:R-:W-:Y:S05]  /*2bf0*/  BRA.DIV ~URZ, `(.L_x_2824) ;  /* 0x0000f9827f007947 */ /* 0x000fea000b800000 */
[----:B--2---:R2:W3:Y:S04]  /*2c00*/  SHFL.IDX PT, R8, R6, 0x3, 0x181f ;  /* 0x00781f0006087f89 */ /* 0x0044e800000e0000 */
[----:B-1----:R2:W1:Y:S02]  /*2c10*/  SHFL.IDX PT, R2, R7, 0x3, 0x181f ;  /* 0x00781f0007027f89 */ /* 0x00246400000e0000 */
.L_x_2924:
        /* <DEDUP_REMOVED lines=11> */
.L_x_2826:
[----:B------:R-:W-:Y:S05]  /*2cd0*/  BSYNC B0 ;  /* 0x0000000000007941 */ /* 0x000fea0003800000 */
.L_x_2825:
[----:B------:R-:W-:Y:S05]  /*2ce0*/  BRA.DIV ~URZ, `(.L_x_2827) ;  /* 0x0000f9627f007947 */ /* 0x000fea000b800000 */
[----:B---3--:R3:W2:Y:S02]  /*2cf0*/  SHFL.IDX PT, R8, R6, 0x4, 0x181f ;  /* 0x00981f0006087f89 */ /* 0x0086a400000e0000 */
.L_x_2925:
[----:B------:R-:W-:Y:S05]  /*2d00*/  BRA.DIV ~URZ, `(.L_x_2828) ;  /* 0x0000f9b27f007947 */ /* 0x000fea000b800000 */
[----:B-1----:R1:W3:Y:S02]  /*2d10*/  SHFL.IDX PT, R2, R7, 0x4, 0x181f ;  /* 0x00981f0007027f89 */ /* 0x0022e400000e0000 */
.L_x_2926:
        /* <DEDUP_REMOVED lines=11> */
.L_x_2830:
[----:B------:R-:W-:Y:S05]  /*2dd0*/  BSYNC B0 ;  /* 0x0000000000007941 */ /* 0x000fea0003800000 */
.L_x_2829:
[----:B------:R-:W-:Y:S05]  /*2de0*/  BRA.DIV ~URZ, `(.L_x_2831) ;  /* 0x0000f9427f007947 */ /* 0x000fea000b800000 */
[----:B--2---:R2:W1:Y:S04]  /*2df0*/  SHFL.IDX PT, R8, R6, 0x5, 0x181f ;  /* 0x00b81f0006087f89 */ /* 0x00446800000e0000 */
[----:B---3--:R2:W3:Y:S02]  /*2e00*/  SHFL.IDX PT, R2, R7, 0x5, 0x181f ;  /* 0x00b81f0007027f89 */ /* 0x0084e400000e0000 */
.L_x_2927:
        /* <DEDUP_REMOVED lines=11> */
.L_x_2833:
[----:B------:R-:W-:Y:S05]  /*2ec0*/  BSYNC B0 ;  /* 0x0000000000007941 */ /* 0x000fea0003800000 */
.L_x_2832:
[----:B------:R-:W-:Y:S05]  /*2ed0*/  BRA.DIV ~URZ, `(.L_x_2834) ;  /* 0x0000f9227f007947 */ /* 0x000fea000b800000 */
[----:B-1----:R1:W2:Y:S02]  /*2ee0*/  SHFL.IDX PT, R8, R6, 0x6, 0x181f ;  /* 0x00d81f0006087f89 */ /* 0x0022a400000e0000 */
.L_x_2928:
[----:B------:R-:W-:Y:S05]  /*2ef0*/  BRA.DIV ~URZ, `(.L_x_2835) ;  /* 0x0000f9727f007947 */ /* 0x000fea000b800000 */
[----:B---3--:R3:W1:Y:S02]  /*2f00*/  SHFL.IDX PT, R2, R7, 0x6, 0x181f ;  /* 0x00d81f0007027f89 */ /* 0x00866400000e0000 */
.L_x_2929:
        /* <DEDUP_REMOVED lines=11> */
.L_x_2837:
[----:B------:R-:W-:Y:S05]  /*2fc0*/  BSYNC B0 ;  /* 0x0000000000007941 */ /* 0x000fea0003800000 */
.L_x_2836:
[----:B------:R-:W-:Y:S05]  /*2fd0*/  BRA.DIV ~URZ, `(.L_x_2838) ;  /* 0x0000f9027f007947 */ /* 0x000fea000b800000 */
[----:B-12---:R-:W1:Y:S04]  /*2fe0*/  SHFL.IDX PT, R6, R6, 0x7, 0x181f ;  /* 0x00f81f0006067f89 */ /* 0x006e6800000e0000 */
[----:B------:R2:W3:Y:S02]  /*2ff0*/  SHFL.IDX PT, R2, R7, 0x7, 0x181f ;  /* 0x00f81f0007027f89 */ /* 0x0004e400000e0000 */
.L_x_2930:
        /* <DEDUP_REMOVED lines=18> */
[----:B------:R-:W-:Y:S01]  /*3120*/  IMAD.MOV.U32 R61, RZ, RZ, -0x50 ;  /* 0xffffffb0ff3d7424 */ /* 0x000fe200078e00ff */
[----:B------:R-:W-:Y:S01]  /*3130*/  SHF.R.S32.HI R21, RZ, 0x1f, R60 ;  /* 0x0000001fff157819 */ /* 0x000fe2000001143c */
[----:B-1----:R-:W-:Y:S01]  /*3140*/  IMAD.WIDE.U32 R2, R60, c[0x0][0x1e0], RZ ;  /* 0x000078003c027a25 */ /* 0x002fe200078e00ff */
[----:B------:R-:W4:Y:S01]  /*3150*/  LDL R248, [R1+0x10] ;  /* 0x0000100001f87983 */ /* 0x000f220000100800 */
[----:B------:R-:W-:-:S02]  /*3160*/  ULDC.64 UR4, c[0x0][0x208] ;  /* 0x0000820000047ab9 */ /* 0x000fc40000000a00 */
[----:B------:R-:W-:Y:S02]  /*3170*/  IMAD R61, R245, R61, 0x50 ;  /* 0x00000050f53d7424 */ /* 0x000fe400078e023d */
        /* <DEDUP_REMOVED lines=8> */
[----:B------:R-:W-:Y:S01]  /*3200*/  IMAD.MOV.U32 R117, RZ, RZ, c[0x0][0x1e4] ;  /* 0x00007900ff757624 */ /* 0x000fe200078e00ff */
[----:B------:R-:W-:Y:S02]  /*3210*/  USHF.L.U32 UR7, UR4, 0x5, URZ ;  /* 0x0000000504077899 */ /* 0x000fe4000800063f */
[----:B------:R-:W-:Y:S02]  /*3220*/  UMOV UR6, 0x5 ;  /* 0x0000000500067882 */ /* 0x000fe40000000000 */
[----:B------:R-:W-:Y:S01]  /*3230*/  USHF.L.U64.HI UR5, UR4, UR6, UR5 ;  /* 0x0000000604057299 */ /* 0x000fe20008010205 */
[----:B------:R-:W-:Y:S01]  /*3240*/  BAR.SYNC.DEFER_BLOCKING 0x0 ;  /* 0x0000000000007b1d */ /* 0x000fe20000010000 */
[----:B---3--:R-:W-:-:S04]  /*3250*/  IADD3 R20, R61, R249, -R7 ;  /* 0x000000f93d147210 */ /* 0x008fc80007ffe807 */
[C---:B------:R-:W-:Y:S02]  /*3260*/  ISETP.GE.AND P5, PT, R20.reuse, 0x11, PT ;  /* 0x000000111400780c */ /* 0x040fe40003fa6270 */
[----:B------:R-:W-:Y:S01]  /*3270*/  ISETP.GE.AND P1, PT, R20, 0x1, PT ;  /* 0x000000011400780c */ /* 0x000fe20003f26270 */
[----:B-----5:R-:W-:Y:S02]  /*3280*/  IMAD.MOV.U32 R63, RZ, RZ, R5 ;  /* 0x000000ffff3f7224 */ /* 0x020fe400078e0005 */
[----:B--2---:R-:W-:-:S04]  /*3290*/  IMAD.MOV.U32 R62, RZ, RZ, R8 ;  /* 0x000000ffff3e7224 */ /* 0x004fc800078e0008 */
[----:B------:R-:W-:Y:S01]  /*32a0*/  IMAD.WIDE.U32 R2, R2, 0x50, R62 ;  /* 0x0000005002027825 */ /* 0x000fe200078e003e */
[----:B------:R-:W-:-:S03]  /*32b0*/  ISETP.GE.AND P3, PT, R20, 0x21, PT ;  /* 0x000000211400780c */ /* 0x000fc60003f66270 */
[----:B------:R-:W-:Y:S01]  /*32c0*/  IMAD.IADD R3, R3, 0x1, R0 ;  /* 0x0000000103037824 */ /* 0x000fe200078e0200 */
[----:B------:R-:W-:Y:S02]  /*32d0*/  @P5 LEA R0, P2, R116, R2, 0x4 ;  /* 0x0000000274005211 */ /* 0x000fe400078420ff */
[----:B------:R-:W-:Y:S02]  /*32e0*/  @P1 LEA R4, P0, R2, c[0x0][0x1c8], 0x1 ;  /* 0x0000720002041a11 */ /* 0x000fe400078008ff */
[----:B------:R-:W-:Y:S02]  /*32f0*/  @P5 LEA.HI.X R6, R116, R3, R117, 0x4, P2 ;  /* 0x0000000374065211 */ /* 0x000fe400010f2475 */
[----:B------:R-:W-:Y:S02]  /*3300*/  @P1 LEA.HI.X R5, R2, c[0x0][0x1cc], R3, 0x1, P0 ;  /* 0x0000730002051a11 */ /* 0x000fe400000f0c03 */
[----:B------:R-:W-:Y:S01]  /*3310*/  ISETP.GE.AND P2, PT, R20, 0x31, PT ;  /* 0x000000311400780c */ /* 0x000fe20003f46270 */
        /* <DEDUP_REMOVED lines=8> */
[----:B------:R-:W-:-:S02]  /*33a0*/  @P3 IADD3 R0, P0, R2, R8, RZ ;  /* 0x0000000802003210 */ /* 0x000fc40007f1e0ff */
[----:B------:R-:W-:Y:S01]  /*33b0*/  ISETP.GE.AND P1, PT, R20, 0x41, PT ;  /* 0x000000411400780c */ /* 0x000fe20003f26270 */
[----:B------:R2:W-:Y:S01]  /*33c0*/  @P5 LDGSTS.E.BYPASS.LTC128B.128 [R216+0x3100], [R10.64], !P6 ;  /* 0x031000000ad85fae */ /* 0x0005e2000f101d48 */
[----:B------:R-:W-:Y:S01]  /*33d0*/  @P3 IADD3.X R6, R3, R9, R6, P0, !PT ;  /* 0x0000000903063210 */ /* 0x000fe200007fe406 */
[----:B------:R-:W-:Y:S01]  /*33e0*/  @P2 IMAD R7, R117, 0x30, RZ ;  /* 0x0000003075072824 */ /* 0x000fe200078e02ff */
        /* <DEDUP_REMOVED lines=18> */
[----:B------:R-:W1:Y:S04]  /*3510*/  LDSM.16.M88.4 R16, [R119] ;  /* 0x000000007710783b */ /* 0x000e680000000200 */
[----:B------:R-:W5:Y:S04]  /*3520*/  LDSM.16.M88.4 R12, [R119+0x800] ;  /* 0x00080000770c783b */ /* 0x000f680000000200 */
[----:B------:R-:W4:Y:S04]  /*3530*/  LDSM.16.M88.4 R24, [R119+0x1000] ;  /* 0x001000007718783b */ /* 0x000f280000000200 */
[----:B------:R-:W4:Y:S04]  /*3540*/  LDSM.16.M88.4 R32, [R119+0x1800] ;  /* 0x001800007720783b */ /* 0x000f280000000200 */
[----:B------:R-:W4:Y:S04]  /*3550*/  LDSM.16.M88.4 R28, [R119+0x2000] ;  /* 0x00200000771c783b */ /* 0x000f280000000200 */
[----:B--2---:R-:W2:Y:S01]  /*3560*/  LDSM.16.M88.4 R8, [R206] ;  /* 0x00000000ce08783b */ /* 0x004ea20000000200 */
[----:B------:R-:W-:-:S02]  /*3570*/  IMAD R0, R21, c[0x0][0x208], RZ ;  /* 0x0000820015007a24 */ /* 0x000fc400078e02ff */
[C---:B---3--:R-:W-:Y:S01]  /*3580*/  IMAD.WIDE.U32 R2, R60.reuse, c[0x0][0x208], RZ ;  /* 0x000082003c027a25 */ /* 0x048fe200078e00ff */
[----:B------:R-:W-:Y:S03]  /*3590*/  LDSM.16.M88.4 R36, [R213] ;  /* 0x00000000d524783b */ /* 0x000fe60000000200 */
[----:B------:R-:W-:Y:S01]  /*35a0*/  IMAD R0, R60, c[0x0][0x20c], R0 ;  /* 0x000083003c007a24 */ /* 0x000fe200078e0200 */
[----:B------:R-:W-:Y:S03]  /*35b0*/  LDSM.16.M88.4 R56, [R214] ;  /* 0x00000000d638783b */ /* 0x000fe60000000200 */
[----:B------:R-:W-:Y:S01]  /*35c0*/  IMAD.IADD R0, R3, 0x1, R0 ;  /* 0x0000000103007824 */ /* 0x000fe200078e0200 */
[----:B------:R-:W-:Y:S01]  /*35d0*/  ISETP.GE.AND P1, PT, R22, c[0x0][0x1d4], PT ;  /* 0x0000750016007a0c */ /* 0x000fe20003f26270 */
[----:B------:R-:W-:Y:S02]  /*35e0*/  LDSM.16.M88.4 R64, [R210] ;  /* 0x00000000d240783b */ /* 0x000fe40000000200 */
[----:B------:R-:W-:Y:S01]  /*35f0*/  IMAD R0, R0, 0x50, RZ ;  /* 0x0000005000007824 */ /* 0x000fe200078e02ff */
[C---:B-1----:R-:W-:Y:S08]  /*3600*/  HMMA.16816.F32 R40, R4.reuse, R16, RZ ;  /* 0x000000100428723c */ /* 0x042ff000000018ff */
[C---:B-----5:R-:W-:Y:S08]  /*3610*/  HMMA.16816.F32 R44, R4.reuse, R12, RZ ;  /* 0x0000000c042c723c */ /* 0x060ff000000018ff */
[C---:B----4-:R-:W-:Y:S08]  /*3620*/  HMMA.16816.F32 R48, R4.reuse, R24, RZ ;  /* 0x000000180430723c */ /* 0x050ff000000018ff */
[C---:B------:R-:W-:Y:S08]  /*3630*/  HMMA.16816.F32 R52, R4.reuse, R32, RZ ;  /* 0x000000200434723c */ /* 0x040ff000000018ff */
[C---:B------:R-:W-:Y:S08]  /*3640*/  HMMA.16816.F32 R68, R4.reuse, R28, RZ ;  /* 0x0000001c0444723c */ /* 0x040ff000000018ff */
[C---:B------:R-:W-:Y:S08]  /*3650*/  HMMA.16816.F32 R72, R4.reuse, R18, RZ ;  /* 0x000000120448723c */ /* 0x040ff000000018ff */
[C---:B------:R-:W-:Y:S08]  /*3660*/  HMMA.16816.F32 R80, R4.reuse, R14, RZ ;  /* 0x0000000e0450723c */ /* 0x040ff000000018ff */
[C---:B------:R-:W-:Y:S08]  /*3670*/  HMMA.16816.F32 R100, R4.reuse, R26, RZ ;  /* 0x0000001a0464723c */ /* 0x040ff000000018ff */
[C---:B------:R-:W-:Y:S08]  /*3680*/  HMMA.16816.F32 R120, R4.reuse, R34, RZ ;  /* 0x000000220478723c */ /* 0x040ff000000018ff */
[----:B------:R-:W-:Y:S01]  /*3690*/  HMMA.16816.F32 R112, R4, R30, RZ ;  /* 0x0000001e0470723c */ /* 0x000fe200000018ff */
[----:B------:R-:W1:Y:S07]  /*36a0*/  LDSM.16.M88.4 R4, [R209+0x2000] ;  /* 0x00200000d104783b */ /* 0x000e6e0000000200 */
[C---:B--2---:R-:W-:Y:S08]  /*36b0*/  HMMA.16816.F32 R124, R8.reuse, R16, RZ ;  /* 0x00000010087c723c */ /* 0x044ff000000018ff */
[C---:B------:R-:W-:Y:S08]  /*36c0*/  HMMA.16816.F32 R148, R8.reuse, R18, RZ ;  /* 0x000000120894723c */ /* 0x040ff000000018ff */
[C---:B------:R-:W-:Y:S08]  /*36d0*/  HMMA.16816.F32 R108, R8.reuse, R12, RZ ;  /* 0x0000000c086c723c */ /* 0x040ff000000018ff */
[C---:B------:R-:W-:Y:S08]  /*36e0*/  HMMA.16816.F32 R144, R8.reuse, R14, RZ ;  /* 0x0000000e0890723c */ /* 0x040ff000000018ff */
[C---:B------:R-:W-:Y:S08]  /*36f0*/  HMMA.16816.F32 R104, R8.reuse, R24, RZ ;  /* 0x000000180868723c */ /* 0x040ff000000018ff */
[C---:B------:R-:W-:Y:S01]  /*3700*/  HMMA.16816.F32 R128, R8.reuse, R26, RZ ;  /* 0x0000001a0880723c */ /* 0x040fe200000018ff */
[----:B------:R-:W-:Y:S07]  /*3710*/  LDSM.16.M88.4 R24, [R211] ;  /* 0x00000000d318783b */ /* 0x000fee0000000200 */
[C---:B------:R-:W-:Y:S08]  /*3720*/  HMMA.16816.F32 R96, R8.reuse, R32, RZ ;  /* 0x000000200860723c */ /* 0x040ff000000018ff */
[C---:B------:R-:W-:Y:S01]  /*3730*/  HMMA.16816.F32 R132, R8.reuse, R34, RZ ;  /* 0x000000220884723c */ /* 0x040fe200000018ff */
[----:B------:R-:W2:Y:S07]  /*3740*/  LDSM.16.M88.4 R32, [R212] ;  /* 0x00000000d420783b */ /* 0x000eae0000000200 */
        /* <DEDUP_REMOVED lines=9> */
[----:B------:R-:W-:Y:S02]  /*37e0*/  IADD3 R14, P2, R16, UR7, RZ ;  /* 0x00000007100e7c10 */ /* 0x000fe4000ff5e0ff */
[----:B------:R-:W-:Y:S02]  /*37f0*/  LEA.HI.X R17, R2, c[0x0][0x1fc], R0, 0x1, P0 ;  /* 0x00007f0002117a11 */ /* 0x000fe400000f0c00 */
[----:B------:R-:W-:Y:S02]  /*3800*/  ISETP.LT.OR P0, PT, R20, 0x1, P1 ;  /* 0x000000011400780c */ /* 0x000fe40000f01670 */
[----:B------:R-:W-:Y:S02]  /*3810*/  IADD3 R12, P3, R14, UR7, RZ ;  /* 0x000000070e0c7c10 */ /* 0x000fe4000ff7e0ff */
[----:B------:R-:W-:Y:S02]  /*3820*/  IADD3.X R15, R17, UR5, RZ, P2, !PT ;  /* 0x00000005110f7c10 */ /* 0x000fe400097fe4ff */
[----:B------:R-:W-:-:S02]  /*3830*/  IADD3 R2, P2, R12, UR7, RZ ;  /* 0x000000070c027c10 */ /* 0x000fc4000ff5e0ff */
[----:B------:R-:W-:Y:S02]  /*3840*/  IADD3.X R13, R15, UR5, RZ, P3, !PT ;  /* 0x000000050f0d7c10 */ /* 0x000fe40009ffe4ff */
[C---:B------:R-:W-:Y:S02]  /*3850*/  ISETP.LT.OR P3, PT, R20.reuse, 0x21, P1 ;  /* 0x000000211400780c */ /* 0x040fe40000f61670 */
[----:B------:R-:W-:Y:S01]  /*3860*/  IADD3.X R3, R13, UR5, RZ, P2, !PT ;  /* 0x000000050d037c10 */ /* 0x000fe200097fe4ff */
[----:B------:R-:W-:Y:S01]  /*3870*/  @!PT LDS RZ, [RZ] ;  /* 0x00000000fffff984 */ /* 0x000fe20000000800 */
[----:B------:R-:W-:Y:S01]  /*3880*/  @!PT LDS RZ, [RZ] ;  /* 0x00000000fffff984 */ /* 0x000fe20000000800 */
[----:B------:R-:W-:Y:S01]  /*3890*/  @!PT LDS RZ, [RZ] ;  /* 0x00000000fffff984 */ /* 0x000fe20000000800 */
[----:B------:R4:W-:Y:S01]  /*38a0*/  LDGSTS.E.BYPASS.LTC128B.128 [R216+0x100], [R16.64], !P0 ;  /* 0x0010000010d87fae */ /* 0x0009e2000c101d48 */
[C---:B------:R-:W-:Y:S02]  /*38b0*/  ISETP.LT.OR P2, PT, R20.reuse, 0x31, P1 ;  /* 0x000000311400780c */ /* 0x040fe40000f41670 */
[----:B------:R-:W-:Y:S01]  /*38c0*/  ISETP.LT.OR P1, PT, R20, 0x41, P1 ;  /* 0x000000411400780c */ /* 0x000fe20000f21670 */
[----:B------:R5:W-:Y:S01]  /*38d0*/  LDGSTS.E.BYPASS.LTC128B.128 [R216+0x900], [R14.64], !P5 ;  /* 0x009000000ed87fae */ /* 0x000be2000e901d48 */
[C---:B-1----:R-:W-:Y:S05]  /*38e0*/  HMMA.16816.F32 R28, R4.reuse, R36, R48 ;  /* 0x00000024041c723c */ /* 0x042fea0000001830 */
[----:B------:R5:W-:Y:S04]  /*38f0*/  LDGSTS.E.BYPASS.LTC128B.128 [R216+0x1100], [R12.64], !P3 ;  /* 0x011000000cd87fae */ /* 0x000be8000d901d48 */
[----:B------:R1:W-:Y:S01]  /*3900*/  LDGSTS.E.BYPASS.LTC128B.128 [R216+0x1900], [R2.64], !P2 ;  /* 0x0190000002d87fae */ /* 0x0003e2000d101d48 */
[----:B------:R-:W-:Y:S01]  /*3910*/  HMMA.16816.F32 R76, R4, R56, R44 ;  /* 0x00000038044c723c */ /* 0x000fe2000000182c */
[----:B----4-:R-:W-:-:S04]  /*3920*/  IADD3 R16, P0, R2, UR7, RZ ;  /* 0x0000000702107c10 */ /* 0x010fc8000ff1e0ff */
[----:B------:R-:W-:-:S05]  /*3930*/  IADD3.X R17, R3, UR5, RZ, P0, !PT ;  /* 0x0000000503117c10 */ /* 0x000fca00087fe4ff */
        /* <DEDUP_REMOVED lines=10> */
[C---:B------:R-:W-:Y:S08]  /*39e0*/  HMMA.16816.F32 R20, R4.reuse, R58, R80 ;  /* 0x0000003a0414723c */ /* 0x040ff00000001850 */
[C---:B------:R-:W-:Y:S01]  /*39f0*/  HMMA.16816.F32 R84, R4.reuse, R64, R40 ;  /* 0x000000400454723c */ /* 0x040fe20000001828 */
[----:B------:R-:W4:Y:S07]  /*3a00*/  LDSM.16.M88.4 R40, [R205+0x1800] ;  /* 0x00180000cd28783b */ /* 0x000f2e0000000200 */
[----:B------:R-:W-:Y:S08]  /*3a10*/  HMMA.16816.F32 R72, R4, R66, R72 ;  /* 0x000000420448723c */ /* 0x000ff00000001848 */
[C---:B---3--:R-:W-:Y:S08]  /*3a20*/  HMMA.16816.F32 R136, R8.reuse, R64, R124 ;  /* 0x000000400888723c */ /* 0x048ff0000000187c */
[C---:B------:R-:W-:Y:S08]  /*3a30*/  HMMA.16816.F32 R152, R8.reuse, R56, R108 ;  /* 0x000000380898723c */ /* 0x040ff0000000186c */
[----:B------:R-:W-:Y:S08]  /*3a40*/  HMMA.16816.F32 R64, R8, R66, R148 ;  /* 0x000000420840723c */ /* 0x000ff00000001894 */
[C---:B------:R-:W-:Y:S08]  /*3a50*/  HMMA.16816.F32 R164, R4.reuse, R34, R120 ;  /* 0x0000002204a4723c */ /* 0x040ff00000001878 */
[----:B------:R-:W-:Y:S08]  /*3a60*/  HMMA.16816.F32 R80, R4, R26, R112 ;  /* 0x0000001a0450723c */ /* 0x000ff00000001870 */
[----:B------:R-:W-:Y:S08]  /*3a70*/  HMMA.16816.F32 R56, R8, R58, R144 ;  /* 0x0000003a0838723c */ /* 0x000ff00000001890 */
[----:B------:R-:W-:Y:S01]  /*3a80*/  HMMA.16816.F32 R172, R4, R38, R100 ;  /* 0x0000002604ac723c */ /* 0x000fe20000001864 */
[----:B------:R-:W-:Y:S07]  /*3a90*/  LDSM.16.M88.4 R4, [R208+0x2000] ;  /* 0x00200000d004783b */ /* 0x000fee0000000200 */
[C---:B------:R-:W-:Y:S08]  /*3aa0*/  HMMA.16816.F32 R156, R8.reuse, R36, R104 ;  /* 0x00000024089c723c */ /* 0x040ff00000001868 */
[C---:B------:R-:W-:Y:S01]  /*3ab0*/  HMMA.16816.F32 R120, R8.reuse, R38, R128 ;  /* 0x000000260878723c */ /* 0x040fe20000001880 */
[----:B------:R-:W-:Y:S07]  /*3ac0*/  LDSM.16.M88.4 R36, [R202] ;  /* 0x00000000ca24783b */ /* 0x000fee0000000200 */
[C---:B------:R-:W-:Y:S08]  /*3ad0*/  HMMA.16816.F32 R168, R8.reuse, R32, R96 ;  /* 0x0000002008a8723c */ /* 0x040ff00000001860 */
[C---:B------:R-:W-:Y:S08]  /*3ae0*/  HMMA.16816.F32 R176, R8.reuse, R24, R88 ;  /* 0x0000001808b0723c */ /* 0x040ff00000001858 */
        /* <DEDUP_REMOVED lines=22> */
[C---:B----4-:R-:W-:Y:S08]  /*3c50*/  HMMA.16816.F32 R104, R16.reuse, R40, R140 ;  /* 0x000000281068723c */ /* 0x050ff0000000188c */
[C---:B------:R-:W-:Y:S08]  /*3c60*/  HMMA.16816.F32 R100, R16.reuse, R68, R160 ;  /* 0x000000441064723c */ /* 0x040ff000000018a0 */
[----:B------:R-:W-:Y:S08]  /*3c70*/  HMMA.16816.F32 R84, R16, R42, R164 ;  /* 0x0000002a1054723c */ /* 0x000ff000000018a4 */
[C---:B------:R-:W-:Y:S08]  /*3c80*/  HMMA.16816.F32 R44, R12.reuse, R40, R168 ;  /* 0x000000280c2c723c */ /* 0x040ff000000018a8 */
[C---:B------:R-:W-:Y:S08]  /*3c90*/  HMMA.16816.F32 R40, R12.reuse, R42, R132 ;  /* 0x0000002a0c28723c */ /* 0x040ff00000001884 */
[C---:B------:R-:W-:Y:S08]  /*3ca0*/  HMMA.16816.F32 R16, R12.reuse, R68, R176 ;  /* 0x000000440c10723c */ /* 0x040ff000000018b0 */
[----:B------:R-:W-:Y:S01]  /*3cb0*/  HMMA.16816.F32 R12, R12, R70, R128 ;  /* 0x000000460c0c723c */ /* 0x000fe20000001880 */
[----:B------:R-:W-:Y:S07]  /*3cc0*/  BSSY B0, `(.L_x_2839) ;  /* 0x0000035000007945 */ /* 0x000fee0003800000 */
[----:B--2---:R-:W-:Y:S08]  /*3cd0*/  HMMA.16816.F32 R144, R4, R22, R80 ;  /* 0x000000160490723c */ /* 0x004ff00000001850 */
[-C--:B---3--:R-:W-:Y:S08]  /*3ce0*/  HMMA.16816.F32 R80, R8, R28.reuse, R52 ;  /* 0x0000001c0850723c */ /* 0x088ff00000001834 */
[C---:B------:R-:W-:Y:S08]  /*3cf0*/  HMMA.16816.F32 R108, R4.reuse, R28, R108 ;  /* 0x0000001c046c723c */ /* 0x040ff0000000186c */
[-C--:B------:R-:W-:Y:S08]  /*3d00*/  HMMA.16816.F32 R88, R4, R30.reuse, R88 ;  /* 0x0000001e0458723c */ /* 0x080ff00000001858 */
[----:B------:R-:W-:Y:S08]  /*3d10*/  HMMA.16816.F32 R52, R8, R30, R48 ;  /* 0x0000001e0834723c */ /* 0x000ff00000001830 */
[----:B------:R-:W-:Y:S08]  /*3d20*/  HMMA.16816.F32 R128, R4, R36, R124 ;  /* 0x000000240480723c */ /* 0x000ff0000000187c */
        /* <DEDUP_REMOVED lines=46> */
.L_x_2840:
[----:B-1----:R-:W-:Y:S05]  /*4010*/  BSYNC B0 ;  /* 0x0000000000007941 */ /* 0x002fea0003800000 */
.L_x_2839:
[----:B------:R-:W2:Y:S04]  /*4020*/  LDL R247, [R1+0x60] ;  /* 0x0000600001f77983 */ /* 0x000ea80000100800 */
[----:B------:R-:W2:Y:S04]  /*4030*/  LDL R246, [R1+0x84] ;  /* 0x0000840001f67983 */ /* 0x000ea80000100800 */
[----:B------:R-:W3:Y:S04]  /*4040*/  LDL R5, [R1+0x44] ;  /* 0x0000440001057983 */ /* 0x000ee80000100800 */
        /* <DEDUP_REMOVED lines=14> */
[----:B--2---:R-:W-:-:S05]  /*4130*/  IMAD.IADD R3, R0, 0x1, R4 ;  /* 0x0000000100037824 */ /* 0x004fca00078e0204 */
[----:B------:R-:W-:-:S04]  /*4140*/  IMNMX R3, R5, R3, PT ;  /* 0x0000000305037217 */ /* 0x000fc80003800200 */
[C---:B------:R-:W-:Y:S02]  /*4150*/  ISETP.GT.AND P0, PT, R3.reuse, 0x1, PT ;  /* 0x000000010300780c */ /* 0x040fe40003f04270 */
[----:B------:R-:W-:Y:S02]  /*4160*/  ISETP.GT.AND P1, PT, R3, RZ, PT ;  /* 0x000000ff0300720c */ /* 0x000fe40003f24270 */
[----:B------:R-:W-:Y:S02]  /*4170*/  FSEL R33, R79, -INF , P0 ;  /* 0xff8000004f217808 */ /* 0x000fe40000000000 */
[----:B------:R-:W-:Y:S02]  /*4180*/  ISETP.GT.AND P0, PT, R3, 0x9, PT ;  /* 0x000000090300780c */ /* 0x000fe40003f04270 */
[----:B------:R-:W-:Y:S01]  /*4190*/  IMNMX R4, R5, R2, PT ;  /* 0x0000000205047217 */ /* 0x000fe20003800200 */
[----:B-----5:R-:W-:Y:S01]  /*41a0*/  IMAD.IADD R6, R0, 0x1, R6 ;  /* 0x0000000100067824 */ /* 0x020fe200078e0206 */
[----:B------:R-:W-:-:S02]  /*41b0*/  FSEL R32, R78, -INF , P1 ;  /* 0xff8000004e207808 */ /* 0x000fc40000800000 */
[----:B------:R-:W-:Y:S01]  /*41c0*/  FSEL R36, R75, -INF , P0 ;  /* 0xff8000004b247808 */ /* 0x000fe20000000000 */
[----:B------:R-:W-:Y:S01]  /*41d0*/  IMAD.IADD R0, R0, 0x1, R7 ;  /* 0x0000000100007824 */ /* 0x000fe200078e0207 */
[----:B------:R-:W-:Y:S02]  /*41e0*/  ISETP.GT.AND P2, PT, R4, 0x1, PT ;  /* 0x000000010400780c */ /* 0x000fe40003f44270 */
[C---:B------:R-:W-:Y:S02]  /*41f0*/  ISETP.GT.AND P1, PT, R3.reuse, 0x8, PT ;  /* 0x000000080300780c */ /* 0x040fe40003f24270 */
[----:B------:R-:W-:Y:S02]  /*4200*/  ISETP.GT.AND P0, PT, R3, 0x11, PT ;  /* 0x000000110300780c */ /* 0x000fe40003f04270 */
[----:B------:R-:W-:Y:S02]  /*4210*/  FSEL R25, R77, -INF , P2 ;  /* 0xff8000004d197808 */ /* 0x000fe40001000000 */
[----:B------:R-:W-:-:S02]  /*4220*/  FSEL R34, R74, -INF , P1 ;  /* 0xff8000004a227808 */ /* 0x000fc40000800000 */
[----:B------:R-:W-:Y:S02]  /*4230*/  FSEL R116, R67, -INF , P0 ;  /* 0xff80000043747808 */ /* 0x000fe40000000000 */
[C---:B------:R-:W-:Y:S02]  /*4240*/  ISETP.GT.AND P3, PT, R4.reuse, RZ, PT ;  /* 0x000000ff0400720c */ /* 0x040fe40003f64270 */
[----:B------:R-:W-:Y:S02]  /*4250*/  ISETP.GT.AND P2, PT, R4, 0x9, PT ;  /* 0x000000090400780c */ /* 0x000fe40003f44270 */
[C---:B------:R-:W-:Y:S02]  /*4260*/  ISETP.GT.AND P1, PT, R3.reuse, 0x10, PT ;  /* 0x000000100300780c */ /* 0x040fe40003f24270 */
[----:B------:R-:W-:Y:S02]  /*4270*/  ISETP.GT.AND P0, PT, R3, 0x19, PT ;  /* 0x000000190300780c */ /* 0x000fe40003f04270 */
[----:B------:R-:W-:-:S02]  /*4280*/  IMNMX R0, R5, R0, PT ;  /* 0x0000000005007217 */ /* 0x000fc40003800200 */
[----:B------:R-:W-:Y:S02]  /*4290*/  FSEL R9, R76, -INF , P3 ;  /* 0xff8000004c097808 */ /* 0x000fe40001800000 */
[----:B------:R-:W-:Y:S02]  /*42a0*/  FSEL R27, R73, -INF , P2 ;  /* 0xff800000491b7808 */ /* 0x000fe40001000000 */
[----:B------:R-:W-:Y:S02]  /*42b0*/  FSEL R115, R66, -INF , P1 ;  /* 0xff80000042737808 */ /* 0x000fe40000800000 */
[----:B------:R-:W-:Y:S02]  /*42c0*/  FSEL R118, R59, -INF , P0 ;  /* 0xff8000003b767808 */ /* 0x000fe40000000000 */
[C---:B------:R-:W-:Y:S02]  /*42d0*/  ISETP.GT.AND P3, PT, R4.reuse, 0x8, PT ;  /* 0x000000080400780c */ /* 0x040fe40003f64270 */
[----:B------:R-:W-:-:S02]  /*42e0*/  ISETP.GT.AND P2, PT, R4, 0x11, PT ;  /* 0x000000110400780c */ /* 0x000fc40003f44270 */
[----:B------:R-:W-:Y:S02]  /*42f0*/  ISETP.GT.AND P1, PT, R3, 0x18, PT ;  /* 0x000000180300780c */ /* 0x000fe40003f24270 */
[----:B------:R-:W-:Y:S02]  /*4300*/  ISETP.GT.AND P0, PT, R0, 0x1, PT ;  /* 0x000000010000780c */ /* 0x000fe40003f04270 */
[----:B------:R-:W-:Y:S02]  /*4310*/  FSEL R26, R72, -INF , P3 ;  /* 0xff800000481a7808 */ /* 0x000fe40001800000 */
[----:B------:R-:W-:Y:S02]  /*4320*/  FSEL R71, R65, -INF , P2 ;  /* 0xff80000041477808 */ /* 0x000fe40001000000 */
[----:B------:R-:W-:Y:S02]  /*4330*/  FSEL R117, R58, -INF , P1 ;  /* 0xff8000003a757808 */ /* 0x000fe40000800000 */
[----:B------:R-:W-:-:S02]  /*4340*/  FSEL R15, R131, -INF , P0 ;  /* 0xff800000830f7808 */ /* 0x000fc40000000000 */
[C---:B------:R-:W-:Y:S02]  /*4350*/  ISETP.GT.AND P3, PT, R4.reuse, 0x10, PT ;  /* 0x000000100400780c */ /* 0x040fe40003f64270 */
[----:B------:R-:W-:Y:S02]  /*4360*/  ISETP.GT.AND P2, PT, R4, 0x19, PT ;  /* 0x000000190400780c */ /* 0x000fe40003f44270 */
[C---:B------:R-:W-:Y:S02]  /*4370*/  ISETP.GT.AND P1, PT, R0.reuse, RZ, PT ;  /* 0x000000ff0000720c */ /* 0x040fe40003f24270 */
[----:B------:R-:W-:Y:S02]  /*4380*/  ISETP.GT.AND P0, PT, R0, 0x9, PT ;  /* 0x000000090000780c */ /* 0x000fe40003f04270 */
[----:B------:R-:W-:Y:S02]  /*4390*/  IMNMX R2, R5, R6, PT ;  /* 0x0000000605027217 */ /* 0x000fe40003800200 */
        /* <DEDUP_REMOVED lines=8> */
[----:B------:R-:W-:Y:S02]  /*4420*/  FSEL R96, R56, -INF , P3 ;  /* 0xff80000038607808 */ /* 0x000fe40001800000 */
[----:B------:R-:W-:Y:S02]  /*4430*/  FSEL R11, R129, -INF , P2 ;  /* 0xff800000810b7808 */ /* 0x000fe40001000000 */
[----:B------:R-:W-:Y:S02]  /*4440*/  FSEL R20, R126, -INF , P1 ;  /* 0xff8000007e147808 */ /* 0x000fe40000800000 */
[----:B------:R-:W-:Y:S02]  /*4450*/  FSEL R45, R123, -INF , P0 ;  /* 0xff8000007b2d7808 */ /* 0x000fe40000000000 */
[----:B------:R-:W-:-:S02]  /*4460*/  ISETP.GT.AND P3, PT, R2, RZ, PT ;  /* 0x000000ff0200720c */ /* 0x000fc40003f64270 */
[----:B------:R-:W-:Y:S02]  /*4470*/  ISETP.GT.AND P2, PT, R2, 0x9, PT ;  /* 0x000000090200780c */ /* 0x000fe40003f44270 */
[C---:B------:R-:W-:Y:S02]  /*4480*/  ISETP.GT.AND P1, PT, R0.reuse, 0x10, PT ;  /* 0x000000100000780c */ /* 0x040fe40003f24270 */
[----:B------:R-:W-:Y:S02]  /*4490*/  ISETP.GT.AND P0, PT, R0, 0x19, PT ;  /* 0x000000190000780c */ /* 0x000fe40003f04270 */
[----:B------:R-:W-:Y:S02]  /*44a0*/  FSEL R10, R128, -INF , P3 ;  /* 0xff800000800a7808 */ /* 0x000fe40001800000 */
[----:B------:R-:W-:Y:S02]  /*44b0*/  FSEL R13, R125, -INF , P2 ;  /* 0xff8000007d0d7808 */ /* 0x000fe40001000000 */
[----:B------:R-:W-:-:S02]  /*44c0*/  FSEL R44, R122, -INF , P1 ;  /* 0xff8000007a2c7808 */ /* 0x000fc40000800000 */
[----:B------:R-:W-:Y:S02]  /*44d0*/  FSEL R68, R95, -INF , P0 ;  /* 0xff8000005f447808 */ /* 0x000fe40000000000 */
[C---:B------:R-:W-:Y:S02]  /*44e0*/  ISETP.GT.AND P3, PT, R2.reuse, 0x8, PT ;  /* 0x000000080200780c */ /* 0x040fe40003f64270 */
[----:B------:R-:W-:Y:S02]  /*44f0*/  ISETP.GT.AND P2, PT, R2, 0x11, PT ;  /* 0x000000110200780c */ /* 0x000fe40003f44270 */
[C---:B------:R-:W-:Y:S02]  /*4500*/  ISETP.GT.AND P1, PT, R0.reuse, 0x18, PT ;  /* 0x000000180000780c */ /* 0x040fe40003f24270 */
[----:B------:R-:W-:Y:S02]  /*4510*/  ISETP.GT.AND P0, PT, R0, 0x21, PT ;  /* 0x000000210000780c */ /* 0x000fe40003f04270 */
[----:B------:R-:W-:-:S02]  /*4520*/  FSEL R12, R124, -INF , P3 ;  /* 0xff8000007c0c7808 */ /* 0x000fc40001800000 */
[----:B------:R-:W-:Y:S02]  /*4530*/  FSEL R37, R121, -INF , P2 ;  /* 0xff80000079257808 */ /* 0x000fe40001000000 */
[----:B------:R-:W-:Y:S02]  /*4540*/  FSEL R46, R94, -INF , P1 ;  /* 0xff8000005e2e7808 */ /* 0x000fe40000800000 */
[----:B------:R-:W-:Y:S02]  /*4550*/  FSEL R134, R111, -INF , P0 ;  /* 0xff8000006f867808 */ /* 0x000fe40000000000 */
[C---:B------:R-:W-:Y:S02]  /*4560*/  ISETP.GT.AND P3, PT, R2.reuse, 0x10, PT ;  /* 0x000000100200780c */ /* 0x040fe40003f64270 */
[----:B------:R-:W-:Y:S02]  /*4570*/  ISETP.GT.AND P2, PT, R2, 0x19, PT ;  /* 0x000000190200780c */ /* 0x000fe40003f44270 */
[----:B------:R-:W-:-:S02]  /*4580*/  ISETP.GT.AND P1, PT, R0, 0x20, PT ;  /* 0x000000200000780c */ /* 0x000fc40003f24270 */
[----:B------:R-:W-:Y:S02]  /*4590*/  ISETP.GT.AND P0, PT, R4, 0x21, PT ;  /* 0x000000210400780c */ /* 0x000fe40003f04270 */
[----:B------:R-:W-:Y:S02]  /*45a0*/  FSEL R35, R120, -INF , P3 ;  /* 0xff80000078237808 */ /* 0x000fe40001800000 */
[----:B------:R-:W-:Y:S02]  /*45b0*/  FSEL R39, R93, -INF , P2 ;  /* 0xff8000005d277808 */ /* 0x000fe40001000000 */
[----:B------:R-:W-:Y:S02]  /*45c0*/  FSEL R133, R110, -INF , P1 ;  /* 0xff8000006e857808 */ /* 0x000fe40000800000 */
[----:B------:R-:W-:Y:S02]  /*45d0*/  FSEL R138, R81, -INF , P0 ;  /* 0xff800000518a7808 */ /* 0x000fe40000000000 */
[----:B------:R-:W-:-:S02]  /*45e0*/  ISETP.GT.AND P3, PT, R2, 0x18, PT ;  /* 0x000000180200780c */ /* 0x000fc40003f64270 */
[----:B------:R-:W-:Y:S02]  /*45f0*/  ISETP.GT.AND P2, PT, R2, 0x21, PT ;  /* 0x000000210200780c */ /* 0x000fe40003f44270 */
[C---:B------:R-:W-:Y:S02]  /*4600*/  ISETP.GT.AND P1, PT, R4.reuse, 0x28, PT ;  /* 0x000000280400780c */ /* 0x040fe40003f24270 */
[----:B------:R-:W-:Y:S02]  /*4610*/  ISETP.GT.AND P0, PT, R4, 0x31, PT ;  /* 0x000000310400780c */ /* 0x000fe40003f04270 */
[----:B------:R-:W-:Y:S02]  /*4620*/  FSEL R38, R92, -INF , P3 ;  /* 0xff8000005c267808 */ /* 0x000fe40001800000 */
[----:B------:R-:W-:Y:S02]  /*4630*/  FSEL R132, R109, -INF , P2 ;  /* 0xff8000006d847808 */ /* 0x000fe40001000000 */
[----:B------:R-:W-:-:S02]  /*4640*/  FSEL R137, R52, -INF , P1 ;  /* 0xff80000034897808 */ /* 0x000fc40000800000 */
[----:B------:R-:W-:Y:S02]  /*4650*/  FSEL R148, R49, -INF , P0 ;  /* 0xff80000031947808 */ /* 0x000fe40000000000 */
[----:B------:R-:W-:Y:S02]  /*4660*/  ISETP.GT.AND P3, PT, R2, 0x20, PT ;  /* 0x000000200200780c */ /* 0x000fe40003f64270 */
[C---:B------:R-:W-:Y:S02]  /*4670*/  ISETP.GT.AND P2, PT, R4.reuse, 0x29, PT ;  /* 0x000000290400780c */ /* 0x040fe40003f44270 */
[----:B------:R-:W-:Y:S02]  /*4680*/  ISETP.GT.AND P1, PT, R4, 0x38, PT ;  /* 0x000000380400780c */ /* 0x000fe40003f24270 */
        /* <DEDUP_REMOVED lines=14> */
[C---:B------:R-:W-:Y:S02]  /*4770*/  ISETP.GT.AND P5, PT, R4.reuse, 0x40, PT ;  /* 0x000000400400780c */ /* 0x040fe40003fa4270 */
[C---:B------:R-:W-:Y:S02]  /*4780*/  ISETP.GT.AND P2, PT, R4.reuse, 0x41, PT ;  /* 0x000000410400780c */ /* 0x040fe40003f44270 */
[C---:B------:R-:W-:Y:S02]  /*4790*/  ISETP.GT.AND P1, PT, R4.reuse, 0x48, PT ;  /* 0x000000480400780c */ /* 0x040fe40003f24270 */
[----:B------:R-:W-:Y:S02]  /*47a0*/  ISETP.GT.AND P0, PT, R4, 0x49, PT ;  /* 0x000000490400780c */ /* 0x000fe40003f04270 */
        /* <DEDUP_REMOVED lines=9> */
[----:B------:R-:W-:Y:S02]  /*4840*/  ISETP.GT.AND P3, PT, R0, 0x29, PT ;  /* 0x000000290000780c */ /* 0x000fe40003f64270 */
[----:B------:R-:W-:Y:S02]  /*4850*/  FMNMX.FTZ R5, R35, R5, !PT ;  /* 0x0000000523057209 */ /* 0x000fe40007810000 */
[----:B------:R-:W-:Y:S02]  /*4860*/  FMNMX.FTZ R4, R96, R4, !PT ;  /* 0x0000000460047209 */ /* 0x000fe40007810000 */
[----:B------:R-:W-:Y:S02]  /*4870*/  FSEL R136, R91, -INF , P3 ;  /* 0xff8000005b887808 */ /* 0x000fe40001800000 */
[----:B------:R-:W-:-:S02]  /*4880*/  FSEL R188, R29, -INF , P2 ;  /* 0xff8000001dbc7808 */ /* 0x000fc40001000000 */
[----:B------:R-:W-:Y:S02]  /*4890*/  FSEL R190, R16, -INF , P1 ;  /* 0xff80000010be7808 */ /* 0x000fe40000800000 */
[----:B------:R-:W-:Y:S02]  /*48a0*/  FMNMX.FTZ R5, R37, R5, !PT ;  /* 0x0000000525057209 */ /* 0x000fe40007810000 */
        /* <DEDUP_REMOVED lines=16> */
[----:B------:R-:W-:-:S04]  /*49b0*/  FMNMX.FTZ R4, R39, R5, !PT ;  /* 0x0000000527047209 */ /* 0x000fc80007810000 */
        /* <DEDUP_REMOVED lines=37> */
[----:B------:R-:W-:Y:S02]  /*4c10*/  ISETP.GT.AND P0, PT, R0, 0x31, PT ;  /* 0x000000310000780c */ /* 0x000fe40003f04270 */
        /* <DEDUP_REMOVED lines=8> */
[----:B------:R-:W-:Y:S01]  /*4ca0*/  FMNMX.FTZ R4, R34, R4, !PT ;  /* 0x0000000422047209 */ /* 0x000fe20007810000 */
[----:B------:R-:W1:Y:S01]  /*4cb0*/  SHFL.BFLY PT, R7, R2, 0x2, 0x1f ;  /* 0x0c401f0002077f89 */ /* 0x000e6200000e0000 */
[----:B------:R-:W-:-:S02]  /*4cc0*/  FSEL R141, R86, -INF , P0 ;  /* 0xff800000568d7808 */ /* 0x000fc40000000000 */
[C---:B------:R-:W-:Y:S02]  /*4cd0*/  ISETP.GT.AND P5, PT, R0.reuse, 0x39, PT ;  /* 0x000000390000780c */ /* 0x040fe40003fa4270 */
[C---:B------:R-:W-:Y:S02]  /*4ce0*/  ISETP.GT.AND P3, PT, R0.reuse, 0x40, PT ;  /* 0x000000400000780c */ /* 0x040fe40003f64270 */
[C---:B------:R-:W-:Y:S02]  /*4cf0*/  ISETP.GT.AND P2, PT, R0.reuse, 0x41, PT ;  /* 0x000000410000780c */ /* 0x040fe40003f44270 */
[C---:B------:R-:W-:Y:S02]  /*4d00*/  ISETP.GT.AND P1, PT, R0.reuse, 0x48, PT ;  /* 0x000000480000780c */ /* 0x040fe40003f24270 */
[----:B------:R-:W-:Y:S02]  /*4d10*/  ISETP.GT.AND P0, PT, R0, 0x49, PT ;  /* 0x000000490000780c */ /* 0x000fe40003f04270 */
[----:B------:R-:W-:-:S02]  /*4d20*/  FMNMX.FTZ R0, R157, R5, !PT ;  /* 0x000000059d007209 */ /* 0x000fc40007810000 */
[----:B------:R-:W-:Y:S01]  /*4d30*/  FMNMX.FTZ R5, R36, R4, !PT ;  /* 0x0000000424057209 */ /* 0x000fe20007810000 */
[----:B------:R-:W2:Y:S03]  /*4d40*/  SHFL.BFLY PT, R8, R6, 0x2, 0x1f ;  /* 0x0c401f0006087f89 */ /* 0x000ea600000e0000 */
[----:B------:R-:W-:Y:S02]  /*4d50*/  FMNMX.FTZ R5, R115, R5, !PT ;  /* 0x0000000573057209 */ /* 0x000fe40007810000 */
[----:B------:R-:W-:Y:S02]  /*4d60*/  FSEL R142, R87, -INF , P5 ;  /* 0xff800000578e7808 */ /* 0x000fe40002800000 */
[----:B------:R-:W-:Y:S02]  /*4d70*/  FMNMX.FTZ R5, R116, R5, !PT ;  /* 0x0000000574057209 */ /* 0x000fe40007810000 */
[----:B------:R-:W-:-:S02]  /*4d80*/  FMNMX.FTZ R0, R141, R0, !PT ;  /* 0x000000008d007209 */ /* 0x000fc40007810000 */
[----:B------:R-:W-:Y:S02]  /*4d90*/  FSEL R189, R102, -INF , P3 ;  /* 0xff80000066bd7808 */ /* 0x000fe40001800000 */
[----:B------:R-:W-:Y:S02]  /*4da0*/  ISETP.GT.AND P3, PT, R3, 0x20, PT ;  /* 0x000000200300780c */ /* 0x000fe40003f64270 */
[----:B------:R-:W-:Y:S02]  /*4db0*/  FMNMX.FTZ R5, R117, R5, !PT ;  /* 0x0000000575057209 */ /* 0x000fe40007810000 */
[----:B------:R-:W-:Y:S02]  /*4dc0*/  FMNMX.FTZ R0, R142, R0, !PT ;  /* 0x000000008e007209 */ /* 0x000fe40007810000 */
[----:B------:R-:W-:Y:S02]  /*4dd0*/  FSEL R197, R103, -INF , P2 ;  /* 0xff80000067c57808 */ /* 0x000fe40001000000 */
[----:B------:R-:W-:-:S02]  /*4de0*/  ISETP.GT.AND P2, PT, R3, 0x21, PT ;  /* 0x000000210300780c */ /* 0x000fc40003f44270 */
[----:B------:R-:W-:Y:S02]  /*4df0*/  FSEL R129, R82, -INF , P3 ;  /* 0xff80000052817808 */ /* 0x000fe40001800000 */
[----:B------:R-:W-:Y:S02]  /*4e00*/  FMNMX.FTZ R5, R118, R5, !PT ;  /* 0x0000000576057209 */ /* 0x000fe40007810000 */
[----:B------:R-:W-:Y:S02]  /*4e10*/  FMNMX.FTZ R0, R189, R0, !PT ;  /* 0x00000000bd007209 */ /* 0x000fe40007810000 */
[----:B------:R-:W-:Y:S02]  /*4e20*/  FSEL R192, R146, -INF , P1 ;  /* 0xff80000092c07808 */ /* 0x000fe40000800000 */
[----:B------:R-:W-:Y:S02]  /*4e30*/  FSEL R131, R83, -INF , P2 ;  /* 0xff80000053837808 */ /* 0x000fe40001000000 */
[----:B------:R-:W-:-:S02]  /*4e40*/  ISETP.GT.AND P1, PT, R3, 0x28, PT ;  /* 0x000000280300780c */ /* 0x000fc40003f24270 */
[----:B------:R-:W-:Y:S02]  /*4e50*/  FMNMX.FTZ R5, R129, R5, !PT ;  /* 0x0000000581057209 */ /* 0x000fe40007810000 */
[----:B------:R-:W-:Y:S02]  /*4e60*/  FMNMX.FTZ R4, R197, R0, !PT ;  /* 0x00000000c5047209 */ /* 0x000fe40007810000 */
[----:B-1----:R-:W-:Y:S02]  /*4e70*/  FMNMX.FTZ R0, R2, R7, !PT ;  /* 0x0000000702007209 */ /* 0x002fe40007810000 */
[----:B------:R-:W-:Y:S02]  /*4e80*/  FSEL R218, R147, -INF , P0 ;  /* 0xff80000093da7808 */ /* 0x000fe40000000000 */
[----:B------:R-:W-:Y:S02]  /*4e90*/  ISETP.GT.AND P0, PT, R3, 0x29, PT ;  /* 0x000000290300780c */ /* 0x000fe40003f04270 */
[----:B------:R-:W-:-:S02]  /*4ea0*/  FSEL R126, R54, -INF , P1 ;  /* 0xff800000367e7808 */ /* 0x000fc40000800000 */
[----:B------:R-:W-:Y:S02]  /*4eb0*/  FMNMX.FTZ R5, R131, R5, !PT ;  /* 0x0000000583057209 */ /* 0x000fe40007810000 */
[----:B------:R-:W-:Y:S01]  /*4ec0*/  FMNMX.FTZ R2, R192, R4, !PT ;  /* 0x00000004c0027209 */ /* 0x000fe20007810000 */
[----:B------:R-:W1:Y:S01]  /*4ed0*/  SHFL.BFLY PT, R7, R0, 0x1, 0x1f ;  /* 0x0c201f0000077f89 */ /* 0x000e6200000e0000 */
[----:B------:R-:W-:Y:S02]  /*4ee0*/  FSEL R128, R55, -INF , P0 ;  /* 0xff80000037807808 */ /* 0x000fe40000000000 */
[----:B------:R-:W-:Y:S02]  /*4ef0*/  ISETP.GT.AND P1, PT, R3, 0x30, PT ;  /* 0x000000300300780c */ /* 0x000fe40003f24270 */
[----:B------:R-:W-:Y:S02]  /*4f00*/  FMNMX.FTZ R5, R126, R5, !PT ;  /* 0x000000057e057209 */ /* 0x000fe40007810000 */
[----:B------:R-:W-:-:S02]  /*4f10*/  FMNMX.FTZ R2, R218, R2, !PT ;  /* 0x00000002da027209 */ /* 0x000fc40007810000 */
[----:B--2---:R-:W-:Y:S02]  /*4f20*/  FMNMX.FTZ R4, R6, R8, !PT ;  /* 0x0000000806047209 */ /* 0x004fe40007810000 */
[----:B------:R-:W-:Y:S02]  /*4f30*/  ISETP.GT.AND P0, PT, R3, 0x31, PT ;  /* 0x000000310300780c */ /* 0x000fe40003f04270 */
[----:B------:R-:W-:Y:S02]  /*4f40*/  FSEL R143, R50, -INF , P1 ;  /* 0xff800000328f7808 */ /* 0x000fe40000800000 */
[----:B------:R-:W-:Y:S01]  /*4f50*/  FMNMX.FTZ R5, R128, R5, !PT ;  /* 0x0000000580057209 */ /* 0x000fe20007810000 */
[----:B------:R-:W2:Y:S01]  /*4f60*/  SHFL.BFLY PT, R6, R2, 0x2, 0x1f ;  /* 0x0c401f0002067f89 */ /* 0x000ea200000e0000 */
[----:B------:R-:W-:Y:S02]  /*4f70*/  FSEL R144, R51, -INF , P0 ;  /* 0xff80000033907808 */ /* 0x000fe40000000000 */
[----:B------:R-:W-:Y:S01]  /*4f80*/  ISETP.GT.AND P0, PT, R3, 0x38, PT ;  /* 0x000000380300780c */ /* 0x000fe20003f04270 */
[----:B------:R-:W3:Y:S01]  /*4f90*/  SHFL.BFLY PT, R8, R4, 0x1, 0x1f ;  /* 0x0c201f0004087f89 */ /* 0x000ee200000e0000 */
[----:B------:R-:W-:-:S02]  /*4fa0*/  FMNMX.FTZ R5, R143, R5, !PT ;  /* 0x000000058f057209 */ /* 0x000fc40007810000 */
[C---:B------:R-:W-:Y:S02]  /*4fb0*/  ISETP.GT.AND P5, PT, R3.reuse, 0x39, PT ;  /* 0x000000390300780c */ /* 0x040fe40003fa4270 */
[----:B------:R-:W-:Y:S02]  /*4fc0*/  FSEL R153, R42, -INF , P0 ;  /* 0xff8000002a997808 */ /* 0x000fe40000000000 */
[----:B------:R-:W-:Y:S02]  /*4fd0*/  FMNMX.FTZ R5, R144, R5, !PT ;  /* 0x0000000590057209 */ /* 0x000fe40007810000 */
[C---:B------:R-:W-:Y:S02]  /*4fe0*/  ISETP.GT.AND P3, PT, R3.reuse, 0x40, PT ;  /* 0x000000400300780c */ /* 0x040fe40003f64270 */
[C---:B------:R-:W-:Y:S02]  /*4ff0*/  ISETP.GT.AND P2, PT, R3.reuse, 0x41, PT ;  /* 0x000000410300780c */ /* 0x040fe40003f44270 */
[----:B------:R-:W-:-:S02]  /*5000*/  ISETP.GT.AND P1, PT, R3, 0x48, PT ;  /* 0x000000480300780c */ /* 0x000fc40003f24270 */
[----:B------:R-:W-:Y:S02]  /*5010*/  ISETP.GT.AND P0, PT, R3, 0x49, PT ;  /* 0x000000490300780c */ /* 0x000fe40003f04270 */
[----:B------:R-:W-:Y:S02]  /*5020*/  FSEL R155, R43, -INF , P5 ;  /* 0xff8000002b9b7808 */ /* 0x000fe40002800000 */
[----:B------:R-:W-:Y:S01]  /*5030*/  FMNMX.FTZ R3, R153, R5, !PT ;  /* 0x0000000599037209 */ /* 0x000fe20007810000 */
[----:B------:R-:W-:Y:S01]  /*5040*/  LDSM.16.MT88.4 R40, [R203] ;  /* 0x00000000cb28783b */ /* 0x000fe20000004200 */
[----:B------:R-:W-:Y:S02]  /*5050*/  FSEL R191, R30, -INF , P3 ;  /* 0xff8000001ebf7808 */ /* 0x000fe40001800000 */
[----:B------:R-:W-:Y:S02]  /*5060*/  FMNMX.FTZ R3, R155, R3, !PT ;  /* 0x000000039b037209 */ /* 0x000fe40007810000 */
[----:B-1----:R-:W-:-:S02]  /*5070*/  FMNMX.FTZ R114, R0, R7, !PT ;  /* 0x0000000700727209 */ /* 0x002fc40007810000 */
[----:B------:R-:W-:Y:S02]  /*5080*/  FSEL R193, R31, -INF , P2 ;  /* 0xff8000001fc17808 */ /* 0x000fe40001000000 */
[----:B------:R-:W-:Y:S01]  /*5090*/  FMNMX.FTZ R0, R191, R3, !PT ;  /* 0x00000003bf007209 */ /* 0x000fe20007810000 */
[----:B------:R-:W-:Y:S01]  /*50a0*/  LDSM.16.MT88.4 R28, [R201] ;  /* 0x00000000c91c783b */ /* 0x000fe20000004200 */
[----:B------:R-:W-:Y:S02]  /*50b0*/  FSEL R199, R18, -INF , P1 ;  /* 0xff80000012c77808 */ /* 0x000fe40000800000 */
[----:B------:R-:W-:Y:S02]  /*50c0*/  FMNMX.FTZ R0, R193, R0, !PT ;  /* 0x00000000c1007209 */ /* 0x000fe40007810000 */
[----:B--2---:R-:W-:Y:S02]  /*50d0*/  FMNMX.FTZ R5, R2, R6, !PT ;  /* 0x0000000602057209 */ /* 0x004fe40007810000 */
[----:B---3--:R-:W-:-:S02]  /*50e0*/  FMNMX.FTZ R112, R4, R8, !PT ;  /* 0x0000000804707209 */ /* 0x008fc40007810000 */
[----:B------:R-:W-:Y:S02]  /*50f0*/  FSEL R220, R19, -INF , P0 ;  /* 0xff80000013dc7808 */ /* 0x000fe40000000000 */
[----:B------:R-:W-:Y:S01]  /*5100*/  FMNMX.FTZ R4, R199, R0, !PT ;  /* 0x00000000c7047209 */ /* 0x000fe20007810000 */
[----:B------:R-:W1:Y:S03]  /*5110*/  SHFL.BFLY PT, R7, R5, 0x1, 0x1f ;  /* 0x0c201f0005077f89 */ /* 0x000e6600000e0000 */
[----:B------:R-:W-:Y:S01]  /*5120*/  FMNMX.FTZ R4, R220, R4, !PT ;  /* 0x00000004dc047209 */ /* 0x000fe20007810000 */
[C---:B------:R-:W-:Y:S01]  /*5130*/  FMUL.FTZ R3, R114.reuse, c[0x0][0x2d0] ;  /* 0x0000b40072037a20 */ /* 0x040fe20000410000 */
[----:B------:R-:W-:Y:S01]  /*5140*/  FSETP.NEU.FTZ.AND P2, PT, R114, -INF , PT ;  /* 0xff8000007200780b */ /* 0x000fe20003f5d000 */
[C---:B------:R-:W-:Y:S01]  /*5150*/  FMUL.FTZ R2, R112.reuse, c[0x0][0x2d0] ;  /* 0x0000b40070027a20 */ /* 0x040fe20000410000 */
[----:B------:R-:W-:Y:S01]  /*5160*/  FSETP.NEU.FTZ.AND P1, PT, R112, -INF , PT ;  /* 0xff8000007000780b */ /* 0x000fe20003f3d000 */
[----:B------:R-:W2:Y:S01]  /*5170*/  SHFL.BFLY PT, R6, R4, 0x2, 0x1f ;  /* 0x0c401f0004067f89 */ /* 0x000ea200000e0000 */
[----:B------:R-:W-:-:S02]  /*5180*/  FSEL R3, R3, RZ, P2 ;  /* 0x000000ff03037208 */ /* 0x000fc40001000000 */
[----:B------:R-:W-:Y:S01]  /*5190*/  FSEL R2, R2, RZ, P1 ;  /* 0x000000ff02027208 */ /* 0x000fe20000800000 */
[----:B------:R-:W-:Y:S02]  /*51a0*/  LDSM.16.MT88.4 R16, [R200] ;  /* 0x00000000c810783b */ /* 0x000fe40000004200 */
[----:B------:R-:W-:-:S04]  /*51b0*/  FFMA.FTZ R0, R9, c[0x0][0x2d0], -R3 ;  /* 0x0000b40009007a23 */ /* 0x000fc80000010803 */
[----:B------:R3:W-:Y:S01]  /*51c0*/  MUFU.EX2 R242, R0 ;  /* 0x0000000000f27308 */ /* 0x0007e20000000800 */
[----:B-1----:R-:W-:Y:S01]  /*51d0*/  FMNMX.FTZ R70, R5, R7, !PT ;  /* 0x0000000705467209 */ /* 0x002fe20007810000 */
[----:B---3--:R-:W-:-:S06]  /*51e0*/  FFMA.FTZ R0, R10, c[0x0][0x2d0], -R2 ;  /* 0x0000b4000a007a23 */ /* 0x008fcc0000010802 */
[----:B------:R1:W-:Y:S01]  /*51f0*/  MUFU.EX2 R241, R0 ;  /* 0x0000000000f17308 */ /* 0x0003e20000000800 */
[--C-:B------:R-:W-:Y:S01]  /*5200*/  FFMA.FTZ R5, R12, c[0x0][0x2d0], -R2.reuse ;  /* 0x0000b4000c057a23 */ /* 0x100fe20000010802 */
[----:B------:R-:W-:Y:S02]  /*5210*/  FSETP.NEU.FTZ.AND P0, PT, R70, -INF , PT ;  /* 0xff8000004600780b */ /* 0x000fe40003f1d000 */
[----:B--2---:R-:W-:Y:S01]  /*5220*/  FMNMX.FTZ R4, R4, R6, !PT ;  /* 0x0000000604047209 */ /* 0x004fe20007810000 */
[----:B-1----:R-:W-:-:S04]  /*5230*/  FFMA.FTZ R0, R11, c[0x0][0x2d0], -R2 ;  /* 0x0000b4000b007a23 */ /* 0x002fc80000010802 */
[----:B------:R1:W2:Y:S01]  /*5240*/  MUFU.EX2 R240, R0 ;  /* 0x0000000000f07308 */ /* 0x0002a20000000800 */
[----:B------:R-:W3:Y:S07]  /*5250*/  SHFL.BFLY PT, R6, R4, 0x1, 0x1f ;  /* 0x0c201f0004067f89 */ /* 0x000eee00000e0000 */
[----:B------:R4:W-:Y:S01]  /*5260*/  MUFU.EX2 R243, R5 ;  /* 0x0000000500f37308 */ /* 0x0009e20000000800 */
[----:B-1----:R-:W-:-:S05]  /*5270*/  FMUL.FTZ R0, R70, c[0x0][0x2d0] ;  /* 0x0000b40046007a20 */ /* 0x002fca0000410000 */
[----:B------:R-:W-:Y:S01]  /*5280*/  FSEL R0, R0, RZ, P0 ;  /* 0x000000ff00007208 */ /* 0x000fe20000000000 */
[----:B----4-:R-:W-:-:S04]  /*5290*/  FFMA.FTZ R5, R13, c[0x0][0x2d0], -R2 ;  /* 0x0000b4000d057a23 */ /* 0x010fc80000010802 */
[----:B------:R1:W4:Y:S02]  /*52a0*/  MUFU.EX2 R244, R5 ;  /* 0x0000000500f47308 */ /* 0x0003240000000800 */
[----:B-1----:R-:W-:-:S06]  /*52b0*/  FFMA.FTZ R5, R14, c[0x0][0x2d0], -R0 ;  /* 0x0000b4000e057a23 */ /* 0x002fcc0000010800 */
[----:B------:R1:W-:Y:S01]  /*52c0*/  MUFU.EX2 R237, R5 ;  /* 0x0000000500ed7308 */ /* 0x0003e20000000800 */
[----:B---3--:R-:W-:Y:S01]  /*52d0*/  FMNMX.FTZ R113, R4, R6, !PT ;  /* 0x0000000604717209 */ /* 0x008fe20007810000 */
[----:B-1----:R-:W-:-:S06]  /*52e0*/  FFMA.FTZ R5, R15, c[0x0][0x2d0], -R0 ;  /* 0x0000b4000f057a23 */ /* 0x002fcc0000010800 */
[----:B------:R1:W3:Y:S01]  /*52f0*/  MUFU.EX2 R236, R5 ;  /* 0x0000000500ec7308 */ /* 0x0002e20000000800 */
[----:B------:R-:W-:Y:S02]  /*5300*/  FFMA.FTZ R4, R26, c[0x0][0x2d0], -R3 ;  /* 0x0000b4001a047a23 */ /* 0x000fe40000010803 */
[----:B-1----:R-:W-:Y:S01]  /*5310*/  FFMA.FTZ R5, R20, c[0x0][0x2d0], -R0 ;  /* 0x0000b40014057a23 */ /* 0x002fe20000010800 */
[----:B------:R-:W-:-:S04]  /*5320*/  FSETP.NEU.FTZ.AND P0, PT, R113, -INF , PT ;  /* 0xff8000007100780b */ /* 0x000fc80003f1d000 */
[----:B------:R-:W-:Y:S01]  /*5330*/  MUFU.EX2 R229, R4 ;  /* 0x0000000400e57308 */ /* 0x000fe20000000800 */
[----:B------:R-:W1:Y:S07]  /*5340*/  LDSM.16.MT88.4 R20, [R204] ;  /* 0x00000000cc14783b */ /* 0x000e6e0000004200 */
[----:B------:R5:W-:Y:S02]  /*5350*/  MUFU.EX2 R238, R5 ;  /* 0x0000000500ee7308 */ /* 0x000be40000000800 */
[----:B-----5:R-:W-:-:S06]  /*5360*/  FFMA.FTZ R5, R24, c[0x0][0x2d0], -R0 ;  /* 0x0000b40018057a23 */ /* 0x020fcc0000010800 */
[----:B------:R5:W1:Y:S02]  /*5370*/  MUFU.EX2 R239, R5 ;  /* 0x0000000500ef7308 */ /* 0x000a640000000800 */
[----:B-----5:R-:W-:-:S06]  /*5380*/  FFMA.FTZ R5, R25, c[0x0][0x2d0], -R3 ;  /* 0x0000b40019057a23 */ /* 0x020fcc0000010803 */
[----:B------:R5:W1:Y:S02]  /*5390*/  MUFU.EX2 R230, R5 ;  /* 0x0000000500e67308 */ /* 0x000a640000000800 */
[----:B-----5:R-:W-:-:S05]  /*53a0*/  FMUL.FTZ R5, R113, c[0x0][0x2d0] ;  /* 0x0000b40071057a20 */ /* 0x020fca0000410000 */
[----:B------:R-:W-:Y:S01]  /*53b0*/  FSEL R4, R5, RZ, P0 ;  /* 0x000000ff05047208 */ /* 0x000fe20000000000 */
[----:B------:R-:W-:Y:S01]  /*53c0*/  FFMA.FTZ R5, R27, c[0x0][0x2d0], -R3 ;  /* 0x0000b4001b057a23 */ /* 0x000fe20000010803 */
[----:B--2---:R-:W-:Y:S01]  /*53d0*/  F2FP.PACK_AB R8, R240, R241 ;  /* 0x000000f1f008723e */ /* 0x004fe200000000ff */
[----:B------:R-:W-:Y:S02]  /*53e0*/  LDSM.16.MT88.4 R24, [R200+0x800] ;  /* 0x00080000c818783b */ /* 0x000fe40000004200 */
[----:B------:R2:W5:Y:S02]  /*53f0*/  MUFU.EX2 R232, R5 ;  /* 0x0000000500e87308 */ /* 0x0005640000000800 */
        /* <DEDUP_REMOVED lines=8> */
[--C-:B--2---:R-:W-:Y:S01]  /*5480*/  FFMA.FTZ R5, R35, c[0x0][0x2d0], -R2.reuse ;  /* 0x0000b40023057a23 */ /* 0x104fe20000010802 */
[----:B----4-:R-:W-:Y:S01]  /*5490*/  F2FP.PACK_AB R10, R244, R243 ;  /* 0x000000f3f40a723e */ /* 0x010fe200000000ff */
[----:B------:R-:W-:Y:S04]  /*54a0*/  LDSM.16.MT88.4 R32, [R203+0x800] ;  /* 0x00080000cb20783b */ /* 0x000fe80000004200 */
[----:B------:R2:W-:Y:S02]  /*54b0*/  MUFU.EX2 R231, R5 ;  /* 0x0000000500e77308 */ /* 0x0005e40000000800 */
[----:B--2---:R-:W-:-:S06]  /*54c0*/  FFMA.FTZ R5, R37, c[0x0][0x2d0], -R2 ;  /* 0x0000b40025057a23 */ /* 0x004fcc0000010802 */
[----:B------:R2:W4:Y:S02]  /*54d0*/  MUFU.EX2 R235, R5 ;  /* 0x0000000500eb7308 */ /* 0x0005240000000800 */
[----:B--2---:R-:W-:-:S06]  /*54e0*/  FFMA.FTZ R5, R38, c[0x0][0x2d0], -R2 ;  /* 0x0000b40026057a23 */ /* 0x004fcc0000010802 */
[----:B------:R2:W-:Y:S02]  /*54f0*/  MUFU.EX2 R234, R5 ;  /* 0x0000000500ea7308 */ /* 0x0005e40000000800 */
[----:B--2---:R-:W-:Y:S01]  /*5500*/  FFMA.FTZ R5, R39, c[0x0][0x2d0], -R2 ;  /* 0x0000b40027057a23 */ /* 0x004fe20000010802 */
[----:B---3--:R-:W-:Y:S01]  /*5510*/  F2FP.PACK_AB R9, R236, R237 ;  /* 0x000000edec09723e */ /* 0x008fe200000000ff */
[----:B------:R-:W2:Y:S04]  /*5520*/  LDSM.16.MT88.4 R36, [R204+0x800] ;  /* 0x00080000cc24783b */ /* 0x000ea80000004200 */
[----:B------:R3:W-:Y:S02]  /*5530*/  MUFU.EX2 R233, R5 ;  /* 0x0000000500e97308 */ /* 0x0007e40000000800 */
[----:B---3--:R-:W-:-:S06]  /*5540*/  FFMA.FTZ R5, R44, c[0x0][0x2d0], -R0 ;  /* 0x0000b4002c057a23 */ /* 0x008fcc0000010800 */
[----:B------:R3:W-:Y:S02]  /*5550*/  MUFU.EX2 R224, R5 ;  /* 0x0000000500e07308 */ /* 0x0007e40000000800 */
[----:B---3--:R-:W-:-:S06]  /*5560*/  FFMA.FTZ R5, R45, c[0x0][0x2d0], -R0 ;  /* 0x0000b4002d057a23 */ /* 0x008fcc0000010800 */
[----:B------:R3:W1:Y:S02]  /*5570*/  MUFU.EX2 R223, R5 ;  /* 0x0000000500df7308 */ /* 0x0006640000000800 */
        /* <DEDUP_REMOVED lines=11> */
[----:B------:R3:W-:Y:S02]  /*5630*/  MUFU.EX2 R194, R5 ;  /* 0x0000000500c27308 */ /* 0x0007e40000000800 */
[----:B---3--:R-:W-:-:S06]  /*5640*/  FFMA.FTZ R5, R115, c[0x0][0x2d0], -R4 ;  /* 0x0000b40073057a23 */ /* 0x008fcc0000010804 */
[----:B------:R3:W-:Y:S02]  /*5650*/  MUFU.EX2 R186, R5 ;  /* 0x0000000500ba7308 */ /* 0x0007e40000000800 */
[----:B---3--:R-:W-:-:S06]  /*5660*/  FFMA.FTZ R5, R116, c[0x0][0x2d0], -R4 ;  /* 0x0000b40074057a23 */ /* 0x008fcc0000010804 */
[----:B------:R3:W2:Y:S01]  /*5670*/  MUFU.EX2 R184, R5 ;  /* 0x0000000500b87308 */ /* 0x0006a20000000800 */
[----:B-1----:R-:W-:Y:S01]  /*5680*/  F2FP.PACK_AB R11, R239, R238 ;  /* 0x000000eeef0b723e */ /* 0x002fe200000000ff */
[----:B---3--:R-:W-:-:S06]  /*5690*/  FFMA.FTZ R5, R117, c[0x0][0x2d0], -R4 ;  /* 0x0000b40075057a23 */ /* 0x008fcc0000010804 */
[----:B------:R1:W-:Y:S01]  /*56a0*/  MUFU.EX2 R185, R5 ;  /* 0x0000000500b97308 */ /* 0x0003e20000000800 */
[----:B------:R-:W-:Y:S02]  /*56b0*/  F2FP.PACK_AB R12, R230, R242 ;  /* 0x000000f2e60c723e */ /* 0x000fe400000000ff */
[----:B-----5:R-:W-:Y:S02]  /*56c0*/  F2FP.PACK_AB R14, R232, R229 ;  /* 0x000000e5e80e723e */ /* 0x020fe400000000ff */
[----:B------:R-:W-:Y:S01]  /*56d0*/  F2FP.PACK_AB R13, R6, R227 ;  /* 0x000000e3060d723e */ /* 0x000fe200000000ff */
[----:B-1----:R-:W-:-:S04]  /*56e0*/  FFMA.FTZ R5, R118, c[0x0][0x2d0], -R4 ;  /* 0x0000b40076057a23 */ /* 0x002fc80000010804 */
[----:B------:R1:W3:Y:S01]  /*56f0*/  MUFU.EX2 R183, R5 ;  /* 0x0000000500b77308 */ /* 0x0002e20000000800 */
[----:B------:R-:W-:Y:S01]  /*5700*/  F2FP.PACK_AB R15, R228, R7 ;  /* 0x00000007e40f723e */ /* 0x000fe200000000ff */
[----:B------:R-:W-:Y:S01]  /*5710*/  HMMA.16816.F32 R84, R8, R16, RZ ;  /* 0x000000100854723c */ /* 0x000fe200000018ff */
[----:B-1----:R-:W-:-:S05]  /*5720*/  FFMA.FTZ R5, R124, c[0x0][0x2d0], -R3 ;  /* 0x0000b4007c057a23 */ /* 0x002fca0000010803 */
[----:B------:R1:W-:Y:S02]  /*5730*/  MUFU.EX2 R181, R5 ;  /* 0x0000000500b57308 */ /* 0x0003e40000000800 */
[----:B------:R-:W-:Y:S08]  /*5740*/  HMMA.16816.F32 R72, R8, R18, RZ ;  /* 0x000000120848723c */ /* 0x000ff000000018ff */
[----:B------:R-:W-:Y:S01]  /*5750*/  HMMA.16816.F32 R88, R12, R16, RZ ;  /* 0x000000100c58723c */ /* 0x000fe200000018ff */
[----:B-1----:R-:W-:-:S07]  /*5760*/  FFMA.FTZ R5, R125, c[0x0][0x2d0], -R2 ;  /* 0x0000b4007d057a23 */ /* 0x002fce0000010802 */
[----:B------:R-:W-:Y:S01]  /*5770*/  HMMA.16816.F32 R92, R12, R18, RZ ;  /* 0x000000120c5c723c */ /* 0x000fe200000018ff */
[----:B------:R-:W1:Y:S01]  /*5780*/  LDSM.16.MT88.4 R16, [R201+0x800] ;  /* 0x00080000c910783b */ /* 0x000e620000004200 */
[----:B------:R5:W-:Y:S02]  /*5790*/  MUFU.EX2 R179, R5 ;  /* 0x0000000500b37308 */ /* 0x000be40000000800 */
[----:B-----5:R-:W-:-:S06]  /*57a0*/  FFMA.FTZ R5, R132, c[0x0][0x2d0], -R2 ;  /* 0x0000b40084057a23 */ /* 0x020fcc0000010802 */
[----:B------:R5:W1:Y:S01]  /*57b0*/  MUFU.EX2 R180, R5 ;  /* 0x0000000500b47308 */ /* 0x000a620000000800 */
[----:B------:R-:W-:Y:S01]  /*57c0*/  HMMA.16816.F32 R80, R8, R20, RZ ;  /* 0x000000140850723c */ /* 0x000fe200000018ff */
[----:B-----5:R-:W-:-:S06]  /*57d0*/  FFMA.FTZ R5, R127, c[0x0][0x2d0], -R2 ;  /* 0x0000b4007f057a23 */ /* 0x020fcc0000010802 */
[----:B------:R5:W-:Y:S01]  /*57e0*/  MUFU.EX2 R178, R5 ;  /* 0x0000000500b27308 */ /* 0x000be20000000800 */
[----:B------:R-:W-:Y:S01]  /*57f0*/  HMMA.16816.F32 R76, R8, R28, RZ ;  /* 0x0000001c084c723c */ /* 0x000fe200000018ff */
[----:B-----5:R-:W-:-:S06]  /*5800*/  FFMA.FTZ R5, R130, c[0x0][0x2d0], -R2 ;  /* 0x0000b40082057a23 */ /* 0x020fcc0000010802 */
[----:B------:R5:W-:Y:S01]  /*5810*/  MUFU.EX2 R177, R5 ;  /* 0x0000000500b17308 */ /* 0x000be20000000800 */
[C---:B------:R-:W-:Y:S08]  /*5820*/  HMMA.16816.F32 R56, R8.reuse, R40, RZ ;  /* 0x000000280838723c */ /* 0x040ff000000018ff */
[----:B------:R-:W-:Y:S01]  /*5830*/  HMMA.16816.F32 R64, R8, R22, RZ ;  /* 0x000000160840723c */ /* 0x000fe200000018ff */
[----:B-----5:R-:W-:-:S07]  /*5840*/  FFMA.FTZ R5, R133, c[0x0][0x2d0], -R0 ;  /* 0x0000b40085057a23 */ /* 0x020fce0000010800 */
[C---:B------:R-:W-:Y:S01]  /*5850*/  HMMA.16816.F32 R60, R8.reuse, R30, RZ ;  /* 0x0000001e083c723c */ /* 0x040fe200000018ff */
[----:B------:R5:W-:Y:S07]  /*5860*/  MUFU.EX2 R176, R5 ;  /* 0x0000000500b07308 */ /* 0x000bee0000000800 */
[----:B------:R-:W-:Y:S01]  /*5870*/  HMMA.16816.F32 R52, R8, R42, RZ ;  /* 0x0000002a0834723c */ /* 0x000fe200000018ff */
[----:B-----5:R-:W-:-:S04]  /*5880*/  FFMA.FTZ R5, R134, c[0x0][0x2d0], -R0 ;  /* 0x0000b40086057a23 */ /* 0x020fc80000010800 */
[----:B------:R5:W1:Y:S03]  /*5890*/  MUFU.EX2 R175, R5 ;  /* 0x0000000500af7308 */ /* 0x000a660000000800 */
[----:B------:R-:W-:Y:S01]  /*58a0*/  HMMA.16816.F32 R48, R12, R20, RZ ;  /* 0x000000140c30723c */ /* 0x000fe200000018ff */
[----:B----4-:R-:W-:-:S07]  /*58b0*/  F2FP.PACK_AB R8, R235, R231 ;  /* 0x000000e7eb08723e */ /* 0x010fce00000000ff */
[----:B------:R-:W-:Y:S01]  /*58c0*/  HMMA.16816.F32 R108, R12, R22, RZ ;  /* 0x000000160c6c723c */ /* 0x000fe200000018ff */
[----:B-----5:R-:W-:-:S07]  /*58d0*/  FFMA.FTZ R5, R135, c[0x0][0x2d0], -R0 ;  /* 0x0000b40087057a23 */ /* 0x020fce0000010800 */
[----:B------:R-:W-:Y:S01]  /*58e0*/  HMMA.16816.F32 R20, R12, R40, RZ ;  /* 0x000000280c14723c */ /* 0x000fe200000018ff */
[----:B------:R-:W-:Y:S01]  /*58f0*/  F2FP.PACK_AB R9, R223, R224 ;  /* 0x000000e0df09723e */ /* 0x000fe200000000ff */
[----:B------:R-:W-:Y:S01]  /*5900*/  LDSM.16.MT88.4 R132, [R200+0x2000] ;  /* 0x00200000c884783b */ /* 0x000fe20000004200 */
[----:B------:R4:W-:Y:S01]  /*5910*/  MUFU.EX2 R174, R5 ;  /* 0x0000000500ae7308 */ /* 0x0009e20000000800 */
[----:B------:R-:W-:Y:S02]  /*5920*/  F2FP.PACK_AB R10, R233, R234 ;  /* 0x000000eae90a723e */ /* 0x000fe400000000ff */
[----:B------:R-:W-:Y:S01]  /*5930*/  F2FP.PACK_AB R11, R225, R226 ;  /* 0x000000e2e10b723e */ /* 0x000fe200000000ff */
[----:B----4-:R-:W-:-:S04]  /*5940*/  FFMA.FTZ R5, R136, c[0x0][0x2d0], -R0 ;  /* 0x0000b40088057a23 */ /* 0x010fc80000010800 */
[----:B------:R4:W5:Y:S02]  /*5950*/  MUFU.EX2 R173, R5 ;  /* 0x0000000500ad7308 */ /* 0x0009640000000800 */
[----:B--2---:R-:W-:Y:S01]  /*5960*/  HMMA.16816.F32 R96, R8, R36, R80 ;  /* 0x000000240860723c */ /* 0x004fe20000001850 */
[----:B----4-:R-:W-:-:S05]  /*5970*/  FFMA.FTZ R5, R138, c[0x0][0x2d0], -R3 ;  /* 0x0000b4008a057a23 */ /* 0x010fca0000010803 */
[----:B------:R2:W4:Y:S02]  /*5980*/  MUFU.EX2 R172, R5 ;  /* 0x0000000500ac7308 */ /* 0x0005240000000800 */
[C---:B-1----:R-:W-:Y:S08]  /*5990*/  HMMA.16816.F32 R80, R8.reuse, R16, R76 ;  /* 0x000000100850723c */ /* 0x042ff0000000184c */
[----:B------:R-:W-:Y:S01]  /*59a0*/  HMMA.16816.F32 R104, R8, R24, R84 ;  /* 0x000000180868723c */ /* 0x000fe20000001854 */
[----:B--2---:R-:W-:-:S07]  /*59b0*/  FFMA.FTZ R5, R137, c[0x0][0x2d0], -R3 ;  /* 0x0000b40089057a23 */ /* 0x004fce0000010803 */
[C---:B------:R-:W-:Y:S01]  /*59c0*/  HMMA.16816.F32 R76, R8.reuse, R32, R56 ;  /* 0x00000020084c723c */ /* 0x040fe20000001838 */
[----:B------:R1:W-:Y:S07]  /*59d0*/  MUFU.EX2 R171, R5 ;  /* 0x0000000500ab7308 */ /* 0x0003ee0000000800 */
        /* <DEDUP_REMOVED lines=9> */
[----:B---3--:R-:W-:Y:S01]  /*5a70*/  F2FP.PACK_AB R11, R183, R185 ;  /* 0x000000b9b70b723e */ /* 0x008fe200000000ff */
[----:B-1----:R-:W-:Y:S01]  /*5a80*/  FFMA.FTZ R5, R140, c[0x0][0x2d0], -R3 ;  /* 0x0000b4008c057a23 */ /* 0x002fe20000010803 */
[----:B------:R-:W-:Y:S03]  /*5a90*/  HMMA.16816.F32 R100, R12, R42, RZ ;  /* 0x0000002a0c64723c */ /* 0x000fe600000018ff */
[----:B------:R1:W-:Y:S05]  /*5aa0*/  MUFU.EX2 R169, R5 ;  /* 0x0000000500a97308 */ /* 0x0003ea0000000800 */
[C---:B------:R-:W-:Y:S08]  /*5ab0*/  HMMA.16816.F32 R56, R8.reuse, R24, R88 ;  /* 0x000000180838723c */ /* 0x040ff00000001858 */
[----:B------:R-:W-:Y:S01]  /*5ac0*/  HMMA.16816.F32 R40, R8, R26, R92 ;  /* 0x0000001a0828723c */ /* 0x000fe2000000185c */
[----:B-1----:R-:W-:-:S07]  /*5ad0*/  FFMA.FTZ R5, R129, c[0x0][0x2d0], -R4 ;  /* 0x0000b40081057a23 */ /* 0x002fce0000010804 */
[C---:B------:R-:W-:Y:S01]  /*5ae0*/  HMMA.16816.F32 R48, R8.reuse, R36, R48 ;  /* 0x000000240830723c */ /* 0x040fe20000001830 */
[----:B------:R1:W-:Y:S07]  /*5af0*/  MUFU.EX2 R168, R5 ;  /* 0x0000000500a87308 */ /* 0x0003ee0000000800 */
[----:B------:R-:W-:Y:S01]  /*5b00*/  HMMA.16816.F32 R24, R8, R38, R108 ;  /* 0x000000260818723c */ /* 0x000fe2000000186c */
[----:B------:R-:W2:Y:S07]  /*5b10*/  LDSM.16.MT88.4 R36, [R203+0x1000] ;  /* 0x00100000cb24783b */ /* 0x000eae0000004200 */
[----:B------:R-:W-:Y:S01]  /*5b20*/  HMMA.16816.F32 R44, R12, R28, RZ ;  /* 0x0000001c0c2c723c */ /* 0x000fe200000018ff */
[----:B-1----:R-:W-:-:S07]  /*5b30*/  FFMA.FTZ R5, R131, c[0x0][0x2d0], -R4 ;  /* 0x0000b40083057a23 */ /* 0x002fce0000010804 */
[----:B------:R-:W-:Y:S01]  /*5b40*/  HMMA.16816.F32 R120, R12, R30, RZ ;  /* 0x0000001e0c78723c */ /* 0x000fe200000018ff */
[----:B------:R-:W1:Y:S04]  /*5b50*/  LDSM.16.MT88.4 R12, [R200+0x1000] ;  /* 0x00100000c80c783b */ /* 0x000e680000004200 */
[----:B------:R-:W-:Y:S03]  /*5b60*/  LDSM.16.MT88.4 R28, [R201+0x1000] ;  /* 0x00100000c91c783b */ /* 0x000fe60000004200 */
[----:B------:R-:W-:Y:S01]  /*5b70*/  HMMA.16816.F32 R88, R8, R32, R20 ;  /* 0x000000200858723c */ /* 0x000fe20000001814 */
[----:B------:R-:W3:Y:S01]  /*5b80*/  LDSM.16.MT88.4 R20, [R204+0x1000] ;  /* 0x00100000cc14783b */ /* 0x000ee20000004200 */
[----:B------:R2:W1:Y:S02]  /*5b90*/  MUFU.EX2 R167, R5 ;  /* 0x0000000500a77308 */ /* 0x0004640000000800 */
        /* <DEDUP_REMOVED lines=8> */
[----:B------:R-:W-:Y:S07]  /*5c20*/  HMMA.16816.F32 R84, R8, R34, R100 ;  /* 0x000000220854723c */ /* 0x000fee0000001864 */
[----:B------:R-:W-:Y:S01]  /*5c30*/  F2FP.PACK_AB R8, R180, R179 ;  /* 0x000000b3b408723e */ /* 0x000fe200000000ff */
[----:B--2---:R-:W-:Y:S01]  /*5c40*/  FFMA.FTZ R5, R151, c[0x0][0x2d0], -R3 ;  /* 0x0000b40097057a23 */ /* 0x004fe20000010803 */
[----:B------:R-:W-:-:S03]  /*5c50*/  F2FP.PACK_AB R9, R175, R176 ;  /* 0x000000b0af09723e */ /* 0x000fc600000000ff */
[----:B------:R2:W-:Y:S01]  /*5c60*/  MUFU.EX2 R163, R5 ;  /* 0x0000000500a37308 */ /* 0x0005e20000000800 */
[----:B------:R-:W-:Y:S02]  /*5c70*/  F2FP.PACK_AB R10, R177, R178 ;  /* 0x000000b2b10a723e */ /* 0x000fe400000000ff */
[----:B-----5:R-:W-:Y:S01]  /*5c80*/  F2FP.PACK_AB R11, R173, R174 ;  /* 0x000000aead0b723e */ /* 0x020fe200000000ff */
[----:B--2---:R-:W-:-:S04]  /*5c90*/  FFMA.FTZ R5, R149, c[0x0][0x2d0], -R2 ;  /* 0x0000b40095057a23 */ /* 0x004fc80000010802 */
[----:B------:R2:W-:Y:S02]  /*5ca0*/  MUFU.EX2 R162, R5 ;  /* 0x0000000500a27308 */ /* 0x0005e40000000800 */
[C---:B------:R-:W-:Y:S08]  /*5cb0*/  HMMA.16816.F32 R92, R8.reuse, R36, R76 ;  /* 0x00000024085c723c */ /* 0x040ff0000000184c */
[----:B-1----:R-:W-:Y:S01]  /*5cc0*/  HMMA.16816.F32 R76, R8, R14, R72 ;  /* 0x0000000e084c723c */ /* 0x002fe20000001848 */
[----:B--2---:R-:W-:-:S07]  /*5cd0*/  FFMA.FTZ R5, R150, c[0x0][0x2d0], -R2 ;  /* 0x0000b40096057a23 */ /* 0x004fce0000010802 */
[C---:B---3--:R-:W-:Y:S01]  /*5ce0*/  HMMA.16816.F32 R72, R8.reuse, R22, R64 ;  /* 0x000000160848723c */ /* 0x048fe20000001840 */
[----:B------:R1:W2:Y:S07]  /*5cf0*/  MUFU.EX2 R161, R5 ;  /* 0x0000000500a17308 */ /* 0x0002ae0000000800 */
[C---:B------:R-:W-:Y:S08]  /*5d00*/  HMMA.16816.F32 R64, R8.reuse, R30, R60 ;  /* 0x0000001e0840723c */ /* 0x040ff0000000183c */
[----:B------:R-:W-:Y:S01]  /*5d10*/  HMMA.16816.F32 R104, R8, R12, R104 ;  /* 0x0000000c0868723c */ /* 0x000fe20000001868 */
[----:B-1----:R-:W-:-:S04]  /*5d20*/  FFMA.FTZ R5, R152, c[0x0][0x2d0], -R2 ;  /* 0x0000b40098057a23 */ /* 0x002fc80000010802 */
[----:B------:R1:W-:Y:S03]  /*5d30*/  MUFU.EX2 R160, R5 ;  /* 0x0000000500a07308 */ /* 0x0003e60000000800 */
[C---:B------:R-:W-:Y:S08]  /*5d40*/  HMMA.16816.F32 R96, R8.reuse, R20, R96 ;  /* 0x000000140860723c */ /* 0x040ff00000001860 */
[C---:B------:R-:W-:Y:S08]  /*5d50*/  HMMA.16816.F32 R80, R8.reuse, R28, R80 ;  /* 0x0000001c0850723c */ /* 0x040ff00000001850 */
[----:B------:R-:W-:Y:S01]  /*5d60*/  HMMA.16816.F32 R60, R8, R38, R52 ;  /* 0x00000026083c723c */ /* 0x000fe20000001834 */
[----:B-1----:R-:W-:-:S06]  /*5d70*/  FFMA.FTZ R5, R154, c[0x0][0x2d0], -R2 ;  /* 0x0000b4009a057a23 */ /* 0x002fcc0000010802 */
[----:B----4-:R-:W-:Y:S02]  /*5d80*/  F2FP.PACK_AB R8, R172, R181 ;  /* 0x000000b5ac08723e */ /* 0x010fe400000000ff */
[----:B------:R-:W-:Y:S02]  /*5d90*/  F2FP.PACK_AB R9, R167, R168 ;  /* 0x000000a8a709723e */ /* 0x000fe400000000ff */
[----:B------:R-:W-:Y:S02]  /*5da0*/  F2FP.PACK_AB R10, R170, R171 ;  /* 0x000000abaa0a723e */ /* 0x000fe400000000ff */
[----:B------:R-:W-:Y:S01]  /*5db0*/  F2FP.PACK_AB R11, R164, R165 ;  /* 0x000000a5a40b723e */ /* 0x000fe200000000ff */
[----:B------:R1:W-:Y:S06]  /*5dc0*/  MUFU.EX2 R159, R5 ;  /* 0x00000005009f7308 */ /* 0x0003ec0000000800 */
[----:B------:R-:W-:Y:S01]  /*5dd0*/  HMMA.16816.F32 R32, R8, R22, R24 ;  /* 0x000000160820723c */ /* 0x000fe20000001818 */
[----:B------:R-:W3:Y:S01]  /*5de0*/  LDSM.16.MT88.4 R24, [R200+0x1800] ;  /* 0x00180000c818783b */ /* 0x000ee20000004200 */
[----:B-1----:R-:W-:-:S04]  /*5df0*/  FFMA.FTZ R5, R156, c[0x0][0x2d0], -R0 ;  /* 0x0000b4009c057a23 */ /* 0x002fc80000010800 */
[----:B------:R1:W-:Y:S02]  /*5e00*/  MUFU.EX2 R158, R5 ;  /* 0x00000005009e7308 */ /* 0x0003e40000000800 */
[----:B------:R-:W-:Y:S01]  /*5e10*/  HMMA.16816.F32 R48, R8, R20, R48 ;  /* 0x000000140830723c */ /* 0x000fe20000001830 */
[----:B------:R-:W4:Y:S01]  /*5e20*/  LDSM.16.MT88.4 R20, [R204+0x1800] ;  /* 0x00180000cc14783b */ /* 0x000f220000004200 */
[----:B-1----:R-:W-:-:S04]  /*5e30*/  FFMA.FTZ R5, R157, c[0x0][0x2d0], -R0 ;  /* 0x0000b4009d057a23 */ /* 0x002fc80000010800 */
[----:B------:R1:W5:Y:S02]  /*5e40*/  MUFU.EX2 R157, R5 ;  /* 0x00000005009d7308 */ /* 0x0003640000000800 */
[----:B-1----:R-:W-:-:S06]  /*5e50*/  FFMA.FTZ R5, R141, c[0x0][0x2d0], -R0 ;  /* 0x0000b4008d057a23 */ /* 0x002fcc0000010800 */
[----:B------:R1:W-:Y:S02]  /*5e60*/  MUFU.EX2 R118, R5 ;  /* 0x0000000500767308 */ /* 0x0003e40000000800 */
[----:B-1----:R-:W-:-:S06]  /*5e70*/  FFMA.FTZ R5, R142, c[0x0][0x2d0], -R0 ;  /* 0x0000b4008e057a23 */ /* 0x002fcc0000010800 */
[----:B------:R1:W1:Y:S01]  /*5e80*/  MUFU.EX2 R156, R5 ;  /* 0x00000005009c7308 */ /* 0x0002620000000800 */
[----:B------:R-:W-:Y:S01]  /*5e90*/  HMMA.16816.F32 R52, R8, R14, R40 ;  /* 0x0000000e0834723c */ /* 0x000fe20000001828 */
[----:B-1----:R-:W-:-:S06]  /*5ea0*/  FFMA.FTZ R5, R187, c[0x0][0x2d0], -R3 ;  /* 0x0000b400bb057a23 */ /* 0x002fcc0000010803 */
[----:B------:R1:W-:Y:S01]  /*5eb0*/  MUFU.EX2 R117, R5 ;  /* 0x0000000500757308 */ /* 0x0003e20000000800 */
[C---:B------:R-:W-:Y:S08]  /*5ec0*/  HMMA.16816.F32 R40, R8.reuse, R28, R44 ;  /* 0x0000001c0828723c */ /* 0x040ff0000000182c */
[----:B------:R-:W-:Y:S01]  /*5ed0*/  HMMA.16816.F32 R44, R8, R36, R88 ;  /* 0x00000024082c723c */ /* 0x000fe20000001858 */
[----:B-1----:R-:W-:-:S07]  /*5ee0*/  FFMA.FTZ R5, R182, c[0x0][0x2d0], -R3 ;  /* 0x0000b400b6057a23 */ /* 0x002fce0000010803 */
[C---:B------:R-:W-:Y:S01]  /*5ef0*/  HMMA.16816.F32 R56, R8.reuse, R12, R56 ;  /* 0x0000000c0838723c */ /* 0x040fe20000001838 */
[----:B------:R-:W-:Y:S01]  /*5f00*/  LDSM.16.MT88.4 R12, [R203+0x1800] ;  /* 0x00180000cb0c783b */ /* 0x000fe20000004200 */
[----:B------:R1:W-:Y:S06]  /*5f10*/  MUFU.EX2 R116, R5 ;  /* 0x0000000500747308 */ /* 0x0003ec0000000800 */
[C---:B------:R-:W-:Y:S01]  /*5f20*/  HMMA.16816.F32 R28, R8.reuse, R30, R16 ;  /* 0x0000001e081c723c */ /* 0x040fe20000001810 */
[----:B------:R-:W4:Y:S07]  /*5f30*/  LDSM.16.MT88.4 R16, [R201+0x1800] ;  /* 0x00180000c910783b */ /* 0x000f2e0000004200 */
[----:B------:R-:W-:Y:S01]  /*5f40*/  HMMA.16816.F32 R36, R8, R38, R84 ;  /* 0x000000260824723c */ /* 0x000fe20000001854 */
[----:B------:R-:W4:Y:S01]  /*5f50*/  LDSM.16.MT88.4 R84, [R204+0x2000] ;  /* 0x00200000cc54783b */ /* 0x000f220000004200 */
[----:B-1----:R-:W-:-:S05]  /*5f60*/  FFMA.FTZ R5, R188, c[0x0][0x2d0], -R3 ;  /* 0x0000b400bc057a23 */ /* 0x002fca0000010803 */
[----:B--2---:R-:W-:Y:S02]  /*5f70*/  F2FP.PACK_AB R8, R161, R162 ;  /* 0x000000a2a108723e */ /* 0x004fe400000000ff */
[----:B-----5:R-:W-:Y:S02]  /*5f80*/  F2FP.PACK_AB R9, R157, R158 ;  /* 0x0000009e9d09723e */ /* 0x020fe400000000ff */
[----:B------:R-:W-:Y:S02]  /*5f90*/  F2FP.PACK_AB R10, R159, R160 ;  /* 0x000000a09f0a723e */ /* 0x000fe400000000ff */
[----:B------:R-:W-:Y:S01]  /*5fa0*/  F2FP.PACK_AB R11, R156, R118 ;  /* 0x000000769c0b723e */ /* 0x000fe200000000ff */
[----:B------:R1:W-:Y:S06]  /*5fb0*/  MUFU.EX2 R115, R5 ;  /* 0x0000000500737308 */ /* 0x0003ec0000000800 */
[----:B---3--:R-:W-:Y:S01]  /*5fc0*/  HMMA.16816.F32 R128, R8, R26, R76 ;  /* 0x0000001a0880723c */ /* 0x008fe2000000184c */
[----:B-1----:R-:W-:-:S04]  /*5fd0*/  FFMA.FTZ R5, R190, c[0x0][0x2d0], -R3 ;  /* 0x0000b400be057a23 */ /* 0x002fc80000010803 */
[----:B------:R1:W-:Y:S02]  /*5fe0*/  MUFU.EX2 R77, R5 ;  /* 0x00000005004d7308 */ /* 0x0003e40000000800 */
[----:B-1----:R-:W-:-:S06]  /*5ff0*/  FFMA.FTZ R5, R143, c[0x0][0x2d0], -R4 ;  /* 0x0000b4008f057a23 */ /* 0x002fcc0000010804 */
[----:B------:R1:W-:Y:S02]  /*6000*/  MUFU.EX2 R76, R5 ;  /* 0x00000005004c7308 */ /* 0x0003e40000000800 */
[--C-:B-1----:R-:W-:Y:S02]  /*6010*/  FFMA.FTZ R5, R144, c[0x0][0x2d0], -R4.reuse ;  /* 0x0000b40090057a23 */ /* 0x102fe40000010804 */
[----:B----4-:R-:W-:Y:S04]  /*6020*/  HMMA.16816.F32 R144, R8, R22, R72 ;  /* 0x000000160890723c */ /* 0x010fe80000001848 */
[----:B------:R1:W2:Y:S01]  /*6030*/  MUFU.EX2 R74, R5 ;  /* 0x00000005004a7308 */ /* 0x0002a20000000800 */
[----:B------:R-:W-:Y:S02]  /*6040*/  FFMA.FTZ R3, R222, c[0x0][0x2d0], -R3 ;  /* 0x0000b400de037a23 */ /* 0x000fe40000010803 */
[----:B-1----:R-:W-:-:S05]  /*6050*/  FFMA.FTZ R5, R153, c[0x0][0x2d0], -R4 ;  /* 0x0000b40099057a23 */ /* 0x002fca0000010804 */
[----:B------:R1:W-:Y:S02]  /*6060*/  MUFU.EX2 R73, R5 ;  /* 0x0000000500497308 */ /* 0x0003e40000000800 */
[----:B-1----:R-:W-:-:S06]  /*6070*/  FFMA.FTZ R5, R155, c[0x0][0x2d0], -R4 ;  /* 0x0000b4009b057a23 */ /* 0x002fcc0000010804 */
[----:B------:R-:W1:Y:S01]  /*6080*/  MUFU.EX2 R72, R5 ;  /* 0x0000000500487308 */ /* 0x000e620000000800 */
[C---:B------:R-:W-:Y:S07]  /*6090*/  HMMA.16816.F32 R124, R8.reuse, R24, R104 ;  /* 0x00000018087c723c */ /* 0x040fee0000001868 */
[----:B------:R3:W-:Y:S01]  /*60a0*/  MUFU.EX2 R75, R3 ;  /* 0x00000003004b7308 */ /* 0x0007e20000000800 */
[C---:B------:R-:W-:Y:S01]  /*60b0*/  HMMA.16816.F32 R140, R8.reuse, R20, R96 ;  /* 0x00000014088c723c */ /* 0x040fe20000001860 */
[----:B------:R-:W4:Y:S07]  /*60c0*/  LDSM.16.MT88.4 R96, [R201+0x2000] ;  /* 0x00200000c960783b */ /* 0x000f2e0000004200 */
[----:B------:R-:W-:Y:S01]  /*60d0*/  HMMA.16816.F32 R80, R8, R16, R80 ;  /* 0x000000100850723c */ /* 0x000fe20000001850 */
[----:B---3--:R-:W-:-:S07]  /*60e0*/  FFMA.FTZ R3, R198, c[0x0][0x2d0], -R2 ;  /* 0x0000b400c6037a23 */ /* 0x008fce0000010802 */
[C---:B------:R-:W-:Y:S01]  /*60f0*/  HMMA.16816.F32 R64, R8.reuse, R18, R64 ;  /* 0x000000120840723c */ /* 0x040fe20000001840 */
[----:B------:R3:W-:Y:S07]  /*6100*/  MUFU.EX2 R68, R3 ;  /* 0x0000000300447308 */ /* 0x0007ee0000000800 */
[C---:B------:R-:W-:Y:S08]  /*6110*/  HMMA.16816.F32 R104, R8.reuse, R12, R92 ;  /* 0x0000000c0868723c */ /* 0x040ff0000000185c */
[----:B------:R-:W-:Y:S01]  /*6120*/  HMMA.16816.F32 R60, R8, R14, R60 ;  /* 0x0000000e083c723c */ /* 0x000fe2000000183c */
[----:B---3--:R-:W-:-:S06]  /*6130*/  FFMA.FTZ R3, R221, c[0x0][0x2d0], -R2 ;  /* 0x0000b400dd037a23 */ /* 0x008fcc0000010802 */
[----:B------:R-:W-:Y:S02]  /*6140*/  F2FP.PACK_AB R8, R166, R169 ;  /* 0x000000a9a608723e */ /* 0x000fe400000000ff */
[----:B--2---:R-:W-:Y:S02]  /*6150*/  F2FP.PACK_AB R9, R74, R76 ;  /* 0x0000004c4a09723e */ /* 0x004fe400000000ff */
[----:B------:R-:W-:Y:S02]  /*6160*/  F2FP.PACK_AB R10, R117, R163 ;  /* 0x000000a3750a723e */ /* 0x000fe400000000ff */
[----:B-1----:R-:W-:Y:S01]  /*6170*/  F2FP.PACK_AB R11, R72, R73 ;  /* 0x00000049480b723e */ /* 0x002fe200000000ff */
[----:B------:R1:W-:Y:S06]  /*6180*/  MUFU.EX2 R71, R3 ;  /* 0x0000000300477308 */ /* 0x0003ec0000000800 */
[----:B------:R-:W-:Y:S01]  /*6190*/  HMMA.16816.F32 R56, R8, R24, R56 ;  /* 0x000000180838723c */ /* 0x000fe20000001838 */
[----:B-1----:R-:W-:-:S02]  /*61a0*/  FFMA.FTZ R3, R219, c[0x0][0x2d0], -R2 ;  /* 0x0000b400db037a23 */ /* 0x002fc40000010802 */
[----:B------:R-:W-:-:S04]  /*61b0*/  FFMA.FTZ R2, R217, c[0x0][0x2d0], -R2 ;  /* 0x0000b400d9027a23 */ /* 0x000fc80000010802 */
[----:B------:R1:W-:Y:S01]  /*61c0*/  MUFU.EX2 R25, R2 ;  /* 0x0000000200197308 */ /* 0x0003e20000000800 */
[----:B------:R-:W-:Y:S01]  /*61d0*/  HMMA.16816.F32 R32, R8, R22, R32 ;  /* 0x000000160820723c */ /* 0x000fe20000001820 */
[----:B-1----:R-:W-:-:S06]  /*61e0*/  FFMA.FTZ R2, R189, c[0x0][0x2d0], -R0 ;  /* 0x0000b400bd027a23 */ /* 0x002fcc0000010800 */
[----:B------:R1:W-:Y:S01]  /*61f0*/  MUFU.EX2 R24, R2 ;  /* 0x0000000200187308 */ /* 0x0003e20000000800 */
[----:B------:R-:W-:Y:S01]  /*6200*/  HMMA.16816.F32 R48, R8, R20, R48 ;  /* 0x000000140830723c */ /* 0x000fe20000001830 */
[----:B-1----:R-:W-:-:S06]  /*6210*/  FFMA.FTZ R2, R197, c[0x0][0x2d0], -R0 ;  /* 0x0000b400c5027a23 */ /* 0x002fcc0000010800 */
[----:B------:R1:W-:Y:S01]  /*6220*/  MUFU.EX2 R22, R2 ;  /* 0x0000000200167308 */ /* 0x0003e20000000800 */
[----:B------:R-:W-:Y:S01]  /*6230*/  HMMA.16816.F32 R44, R8, R12, R44 ;  /* 0x0000000c082c723c */ /* 0x000fe2000000182c */
[--C-:B-1----:R-:W-:Y:S02]  /*6240*/  FFMA.FTZ R2, R192, c[0x0][0x2d0], -R0.reuse ;  /* 0x0000b400c0027a23 */ /* 0x102fe40000010800 */
[----:B------:R-:W-:-:S04]  /*6250*/  FFMA.FTZ R0, R218, c[0x0][0x2d0], -R0 ;  /* 0x0000b400da007a23 */ /* 0x000fc80000010800 */
[----:B------:R1:W-:Y:S01]  /*6260*/  MUFU.EX2 R20, R0 ;  /* 0x0000000000147308 */ /* 0x0003e20000000800 */
[----:B------:R-:W-:Y:S01]  /*6270*/  HMMA.16816.F32 R52, R8, R26, R52 ;  /* 0x0000001a0834723c */ /* 0x000fe20000001834 */
[----:B-1----:R-:W-:-:S06]  /*6280*/  FFMA.FTZ R0, R191, c[0x0][0x2d0], -R4 ;  /* 0x0000b400bf007a23 */ /* 0x002fcc0000010804 */
[----:B------:R1:W2:Y:S01]  /*6290*/  MUFU.EX2 R12, R0 ;  /* 0x00000000000c7308 */ /* 0x0002a20000000800 */
[C---:B------:R-:W-:Y:S08]  /*62a0*/  HMMA.16816.F32 R40, R8.reuse, R16, R40 ;  /* 0x000000100828723c */ /* 0x040ff00000001828 */
[----:B------:R-:W-:Y:S01]  /*62b0*/  HMMA.16816.F32 R28, R8, R18, R28 ;  /* 0x00000012081c723c */ /* 0x000fe2000000181c */
[----:B------:R3:W-:Y:S01]  /*62c0*/  MUFU.EX2 R21, R2 ;  /* 0x0000000200157308 */ /* 0x0007e20000000800 */
[----:B------:R-:W5:Y:S01]  /*62d0*/  LDSM.16.MT88.4 R16, [R203+0x2000] ;  /* 0x00200000cb10783b */ /* 0x000f620000004200 */
[----:B-1----:R-:W-:-:S05]  /*62e0*/  FFMA.FTZ R0, R193, c[0x0][0x2d0], -R4 ;  /* 0x0000b400c1007a23 */ /* 0x002fca0000010804 */
[----:B------:R-:W-:Y:S01]  /*62f0*/  HMMA.16816.F32 R36, R8, R14, R36 ;  /* 0x0000000e0824723c */ /* 0x000fe20000001824 */
[----:B------:R1:W1:Y:S01]  /*6300*/  MUFU.EX2 R8, R0 ;  /* 0x0000000000087308 */ /* 0x0002620000000800 */
[----:B---3--:R-:W-:-:S04]  /*6310*/  @P4 IMAD.HI.U32 R2, R247, c[0x0][0x2c8], RZ ;  /* 0x0000b200f7024a27 */ /* 0x008fc800078e00ff */
[----:B-1----:R-:W-:-:S04]  /*6320*/  FFMA.FTZ R0, R199, c[0x0][0x2d0], -R4 ;  /* 0x0000b400c7007a23 */ /* 0x002fc80000010804 */
[----:B------:R1:W3:Y:S02]  /*6330*/  MUFU.EX2 R9, R0 ;  /* 0x0000000000097308 */ /* 0x0002e40000000800 */
        /* <DEDUP_REMOVED lines=76> */
[----:B------:R-:W-:Y:S02]  /*6800*/  FADD.FTZ R4, R22, R4 ;  /* 0x0000000416047221 */ /* 0x000fe40000010000 */
[----:B------:R-:W-:Y:S02]  /*6810*/  FADD.FTZ R3, R77, R3 ;  /* 0x000000034d037221 */ /* 0x000fe40000010000 */
[----:B---3--:R-:W-:-:S02]  /*6820*/  FADD.FTZ R2, R9, R2 ;  /* 0x0000000209027221 */ /* 0x008fc40000010000 */
        /* <DEDUP_REMOVED lines=8> */
[----:B------:R1:W-:Y:S01]  /*68b0*/  STL [R1], R5 ;  /* 0x0000000501007387 */ /* 0x0003e20000100800 */
        /* <DEDUP_REMOVED lines=13> */
[C---:B------:R-:W-:Y:S08]  /*6990*/  HMMA.16816.F32 R124, R152.reuse, R132, R124 ;  /* 0x00000084987c723c */ /* 0x040ff0000000187c */
[C---:B------:R-:W-:Y:S08]  /*69a0*/  HMMA.16816.F32 R128, R152.reuse, R134, R128 ;  /* 0x000000869880723c */ /* 0x040ff00000001880 */
[C---:B------:R-:W-:Y:S08]  /*69b0*/  HMMA.16816.F32 R140, R152.reuse, R84, R140 ;  /* 0x00000054988c723c */ /* 0x040ff0000000188c */
[C---:B------:R-:W-:Y:S08]  /*69c0*/  HMMA.16816.F32 R144, R152.reuse, R86, R144 ;  /* 0x000000569890723c */ /* 0x040ff00000001890 */
[C---:B----4-:R-:W-:Y:S08]  /*69d0*/  HMMA.16816.F32 R88, R152.reuse, R96, R80 ;  /* 0x000000609858723c */ /* 0x050ff00000001850 */
        /* <DEDUP_REMOVED lines=17> */
[----:B------:R1:W-:Y:S01]  /*6af0*/  STL [R1+0x14], R0 ;  /* 0x0000140001007387 */ /* 0x0003e20000100800 */
[----:B------:R-:W-:Y:S01]  /*6b00*/  MOV R196, R215 ;  /* 0x000000d700c47202 */ /* 0x000fe20000000f00 */
[----:B-1----:R-:W-:-:S05]  /*6b10*/  @P4 IMAD.HI.U32 R0, R0, c[0x0][0x2c8], RZ ;  /* 0x0000b20000004a27 */ /* 0x002fca00078e00ff */
[----:B------:R-:W-:-:S05]  /*6b20*/  @P4 SHF.R.U32.HI R0, RZ, c[0x0][0x2cc], R0 ;  /* 0x0000b300ff004a19 */ /* 0x000fca0000011600 */
[----:B------:R1:W-:Y:S02]  /*6b30*/  @P4 STL [R1+0x24], R0 ;  /* 0x0000240001004387 */ /* 0x0003e40000100800 */
.L_x_2842:
        /* <DEDUP_REMOVED lines=11> */
[----:B------:R-:W1:Y:S01]  /*6bf0*/  LDSM.16.M88.4 R64, [R119+0x1800] ;  /* 0x001800007740783b */ /* 0x000e620000000200 */
[-C--:B----4-:R-:W-:Y:S07]  /*6c00*/  HMMA.16816.F32 R4, R80, R16.reuse, RZ ;  /* 0x000000105004723c */ /* 0x090fee00000018ff */
[----:B------:R-:W4:Y:S01]  /*6c10*/  LDSM.16.M88.4 R156, [R119+0x2000] ;  /* 0x00200000779c783b */ /* 0x000f220000000200 */
[C---:B-----5:R-:W-:Y:S07]  /*6c20*/  HMMA.16816.F32 R8, R76.reuse, R16, RZ ;  /* 0x000000104c08723c */ /* 0x060fee00000018ff */
[----:B------:R-:W-:Y:S01]  /*6c30*/  LDSM.16.M88.4 R160, [R209] ;  /* 0x00000000d1a0783b */ /* 0x000fe20000000200 */
[-C--:B------:R-:W-:Y:S07]  /*6c40*/  HMMA.16816.F32 R12, R76, R18.reuse, RZ ;  /* 0x000000124c0c723c */ /* 0x080fee00000018ff */
[----:B------:R-:W5:Y:S01]  /*6c50*/  LDSM.16.M88.4 R164, [R210] ;  /* 0x00000000d2a4783b */ /* 0x000f620000000200 */
[C---:B------:R-:W-:Y:S07]  /*6c60*/  HMMA.16816.F32 R16, R80.reuse, R18, RZ ;  /* 0x000000125010723c */ /* 0x040fee00000018ff */
[----:B------:R-:W4:Y:S01]  /*6c70*/  LDSM.16.M88.4 R168, [R209+0x2000] ;  /* 0x00200000d1a8783b */ /* 0x000f220000000200 */
[-C--:B-1----:R-:W-:Y:S07]  /*6c80*/  HMMA.16816.F32 R20, R80, R32.reuse, RZ ;  /* 0x000000205014723c */ /* 0x082fee00000018ff */
[----:B------:R-:W-:Y:S01]  /*6c90*/  LDSM.16.M88.4 R176, [R212] ;  /* 0x00000000d4b0783b */ /* 0x000fe20000000200 */
[C---:B------:R-:W-:Y:S07]  /*6ca0*/  HMMA.16816.F32 R24, R76.reuse, R32, RZ ;  /* 0x000000204c18723c */ /* 0x040fee00000018ff */
[----:B------:R-:W-:Y:S01]  /*6cb0*/  LDSM.16.M88.4 R180, [R211] ;  /* 0x00000000d3b4783b */ /* 0x000fe20000000200 */
[-C--:B------:R-:W-:Y:S07]  /*6cc0*/  HMMA.16816.F32 R28, R76, R34.reuse, RZ ;  /* 0x000000224c1c723c */ /* 0x080fee00000018ff */
[----:B------:R-:W3:Y:S04]  /*6cd0*/  LDL R118, [R1+0x24] ;  /* 0x0000240001767983 */ /* 0x000ee80000100800 */
[----:B------:R-:W3:Y:S01]  /*6ce0*/  LDL R199, [R1+0x44] ;  /* 0x0000440001c77983 */ /* 0x000ee20000100800 */
[C---:B------:R-:W-:Y:S03]  /*6cf0*/  HMMA.16816.F32 R32, R80.reuse, R34, RZ ;  /* 0x000000225020723c */ /* 0x040fe600000018ff */
[----:B------:R-:W3:Y:S04]  /*6d00*/  LDL R198, [R1+0x4c] ;  /* 0x00004c0001c67983 */ /* 0x000ee80000100800 */
[----:B------:R-:W3:Y:S01]  /*6d10*/  LDL R197, [R1+0x40] ;  /* 0x0000400001c57983 */ /* 0x000ee20000100800 */
[-C--:B------:R-:W-:Y:S03]  /*6d20*/  HMMA.16816.F32 R36, R80, R48.reuse, RZ ;  /* 0x000000305024723c */ /* 0x080fe600000018ff */
[----:B------:R-:W3:Y:S04]  /*6d30*/  LDL R231, [R1+0x38] ;  /* 0x0000380001e77983 */ /* 0x000ee80000100800 */
[----:B------:R-:W3:Y:S01]  /*6d40*/  LDL.64 R232, [R1+0x28] ;  /* 0x0000280001e87983 */ /* 0x000ee20000100a00 */
[C---:B------:R-:W-:Y:S08]  /*6d50*/  HMMA.16816.F32 R40, R76.reuse, R48, RZ ;  /* 0x000000304c28723c */ /* 0x040ff000000018ff */
[-C--:B------:R-:W-:Y:S08]  /*6d60*/  HMMA.16816.F32 R44, R76, R50.reuse, RZ ;  /* 0x000000324c2c723c */ /* 0x080ff000000018ff */
        /* <DEDUP_REMOVED lines=8> */
[----:B------:R-:W-:Y:S01]  /*6df0*/  HMMA.16816.F32 R80, R80, R158, RZ ;  /* 0x0000009e5050723c */ /* 0x000fe200000018ff */
[----:B------:R-:W1:Y:S07]  /*6e00*/  LDSM.16.M88.4 R156, [R214] ;  /* 0x00000000d69c783b */ /* 0x000e6e0000000200 */
[-C--:B-----5:R-:W-:Y:S08]  /*6e10*/  HMMA.16816.F32 R4, R160, R164.reuse, R4 ;  /* 0x000000a4a004723c */ /* 0x0a0ff00000001804 */
[C---:B------:R-:W-:Y:S08]  /*6e20*/  HMMA.16816.F32 R8, R168.reuse, R164, R8 ;  /* 0x000000a4a808723c */ /* 0x040ff00000001808 */
[-C--:B------:R-:W-:Y:S08]  /*6e30*/  HMMA.16816.F32 R12, R168, R166.reuse, R12 ;  /* 0x000000a6a80c723c */ /* 0x080ff0000000180c */
[C---:B------:R-:W-:Y:S08]  /*6e40*/  HMMA.16816.F32 R16, R160.reuse, R166, R16 ;  /* 0x000000a6a010723c */ /* 0x040ff00000001810 */
[-C--:B-1----:R-:W-:Y:S08]  /*6e50*/  HMMA.16816.F32 R20, R160, R156.reuse, R20 ;  /* 0x0000009ca014723c */ /* 0x082ff00000001814 */
[C---:B------:R-:W-:Y:S08]  /*6e60*/  HMMA.16816.F32 R24, R168.reuse, R156, R24 ;  /* 0x0000009ca818723c */ /* 0x040ff00000001818 */
[-C--:B------:R-:W-:Y:S03]  /*6e70*/  HMMA.16816.F32 R28, R168, R158.reuse, R28 ;  /* 0x0000009ea81c723c */ /* 0x080fe6000000181c */
[----:B--2---:R-:W-:Y:S05]  /*6e80*/  ISETP.GT.AND P2, PT, R215, R196, PT ;  /* 0x000000c4d700720c */ /* 0x004fea0003f44270 */
[C---:B------:R-:W-:Y:S08]  /*6e90*/  HMMA.16816.F32 R32, R160.reuse, R158, R32 ;  /* 0x0000009ea020723c */ /* 0x040ff00000001820 */
[----:B------:R-:W-:Y:S01]  /*6ea0*/  @!P2 SHF.R.S32.HI R0, RZ, 0x1f, R196 ;  /* 0x0000001fff00a819 */ /* 0x000fe200000114c4 */
[----:B------:R-:W-:Y:S04]  /*6eb0*/  @!P2 IMAD.WIDE.U32 R112, R196, c[0x0][0x208], RZ ;  /* 0x00008200c470aa25 */ /* 0x000fe800078e00ff */
[----:B------:R-:W-:Y:S02]  /*6ec0*/  @!P2 IMAD R0, R0, c[0x0][0x208], RZ ;  /* 0x000082000000aa24 */ /* 0x000fe400078e02ff */
[----:B------:R-:W-:Y:S02]  /*6ed0*/  @!P2 IMAD.MOV.U32 R173, RZ, RZ, R2 ;  /* 0x000000ffffada224 */ /* 0x000fe400078e0002 */
[----:B------:R-:W-:Y:S02]  /*6ee0*/  @!P2 IMAD R0, R196, c[0x0][0x20c], R0 ;  /* 0x00008300c400aa24 */ /* 0x000fe400078e0200 */
[----:B------:R-:W-:Y:S02]  /*6ef0*/  @!P2 IMAD.MOV.U32 R114, RZ, RZ, 0x5 ;  /* 0x00000005ff72a424 */ /* 0x000fe400078e00ff */
[----:B------:R-:W-:Y:S02]  /*6f00*/  @!P2 IMAD.IADD R0, R113, 0x1, R0 ;  /* 0x000000017100a824 */ /* 0x000fe400078e0200 */
[----:B------:R-:W-:Y:S02]  /*6f10*/  @!P2 IMAD.MOV.U32 R113, RZ, RZ, c[0x0][0x208] ;  /* 0x00008200ff71a624 */ /* 0x000fe400078e00ff */
[----:B------:R-:W-:Y:S04]  /*6f20*/  @!P2 IMAD.WIDE.U32 R172, R112, 0x50, R172 ;  /* 0x0000005070aca825 */ /* 0x000fe800078e00ac */
[----:B------:R-:W-:Y:S01]  /*6f30*/  @!P2 IMAD R112, R0, 0x50, RZ ;  /* 0x000000500070a824 */ /* 0x000fe200078e02ff */
[C---:B------:R-:W-:Y:S01]  /*6f40*/  @!P2 SHF.L.U64.HI R0, R113.reuse, R114, c[0x0][0x20c] ;  /* 0x000083007100a619 */ /* 0x040fe20000010272 */
[----:B------:R-:W-:Y:S01]  /*6f50*/  @!P2 IMAD.SHL.U32 R2, R113, 0x20, RZ ;  /* 0x000000207102a824 */ /* 0x000fe200078e00ff */
[----:B------:R-:W-:Y:S01]  /*6f60*/  @!P2 LEA R188, P0, R172, c[0x0][0x1f8], 0x1 ;  /* 0x00007e00acbcaa11 */ /* 0x000fe200078008ff */
[----:B------:R-:W-:Y:S03]  /*6f70*/  @!P2 IMAD.IADD R113, R173, 0x1, R112 ;  /* 0x00000001ad71a824 */ /* 0x000fe600078e0270 */
[-C--:B------:R-:W-:Y:S02]  /*6f80*/  @!P2 IADD3 R112, P1, R188, R2.reuse, RZ ;  /* 0x00000002bc70a210 */ /* 0x080fe40007f3e0ff */
[----:B------:R-:W-:Y:S02]  /*6f90*/  @!P2 LEA.HI.X R189, R172, c[0x0][0x1fc], R113, 0x1, P0 ;  /* 0x00007f00acbdaa11 */ /* 0x000fe400000f0c71 */
[----:B------:R-:W1:Y:S01]  /*6fa0*/  LDSM.16.M88.4 R172, [R213] ;  /* 0x00000000d5ac783b */ /* 0x000e620000000200 */
[-C--:B------:R-:W-:Y:S02]  /*6fb0*/  @!P2 IADD3 R186, P0, R112, R2.reuse, RZ ;  /* 0x0000000270baa210 */ /* 0x080fe40007f1e0ff */
[--C-:B------:R-:W-:Y:S02]  /*6fc0*/  @!P2 IMAD.X R113, R189, 0x1, R0.reuse, P1 ;  /* 0x00000001bd71a824 */ /* 0x100fe400008e0600 */
[-C--:B------:R-:W-:Y:S02]  /*6fd0*/  @!P2 IADD3 R184, P1, R186, R2.reuse, RZ ;  /* 0x00000002bab8a210 */ /* 0x080fe40007f3e0ff */
[--C-:B------:R-:W-:Y:S01]  /*6fe0*/  @!P2 IMAD.X R187, R113, 0x1, R0.reuse, P0 ;  /* 0x0000000171bba824 */ /* 0x100fe200000e0600 */
[----:B------:R-:W-:Y:S01]  /*6ff0*/  @!PT LDS RZ, [RZ] ;  /* 0x00000000fffff984 */ /* 0x000fe20000000800 */
[----:B------:R-:W-:Y:S01]  /*7000*/  @!PT LDS RZ, [RZ] ;  /* 0x00000000fffff984 */ /* 0x000fe20000000800 */
[----:B------:R-:W-:Y:S01]  /*7010*/  @!PT LDS RZ, [RZ] ;  /* 0x00000000fffff984 */ /* 0x000fe20000000800 */
[----:B------:R2:W-:Y:S03]  /*7020*/  @!P2 LDGSTS.E.BYPASS.LTC128B.128 [R216+0x100], [R188.64], !P6 ;  /* 0x00100000bcd8afae */ /* 0x0005e6000f101d48 */
[--C-:B------:R-:W-:Y:S05]  /*7030*/  @!P2 IMAD.X R185, R187, 0x1, R0.reuse, P1 ;  /* 0x00000001bbb9a824 */ /* 0x100fea00008e0600 */
[----:B------:R4:W-:Y:S08]  /*7040*/  @!P2 LDGSTS.E.BYPASS.LTC128B.128 [R216+0x900], [R112.64], !P6 ;  /* 0x0090000070d8afae */ /* 0x0009f0000f101d48 */
[----:B------:R5:W-:Y:S08]  /*7050*/  @!P2 LDGSTS.E.BYPASS.LTC128B.128 [R216+0x1100], [R186.64], !P6 ;  /* 0x01100000bad8afae */ /* 0x000bf0000f101d48 */
[----:B------:R5:W-:Y:S01]  /*7060*/  @!P2 LDGSTS.E.BYPASS.LTC128B.128 [R216+0x1900], [R184.64], !P6 ;  /* 0x01900000b8d8afae */ /* 0x000be2000f101d48 */
[----:B--2---:R-:W-:Y:S01]  /*7070*/  @!P2 IADD3 R188, P0, R184, R2, RZ ;  /* 0x00000002b8bca210 */ /* 0x004fe20007f1e0ff */
[-C--:B-1----:R-:W-:Y:S04]  /*7080*/  HMMA.16816.F32 R36, R160, R172.reuse, R36 ;  /* 0x000000aca024723c */ /* 0x082fe80000001824 */
[----:B------:R-:W-:Y:S02]  /*7090*/  @!P2 IMAD.X R189, R185, 0x1, R0, P0 ;  /* 0x00000001b9bda824 */ /* 0x000fe400000e0600 */
[----:B------:R1:W3:Y:S02]  /*70a0*/  LDL R0, [R1+0x14] ;  /* 0x0000140001007983 */ /* 0x0002e40000100800 */
[C---:B------:R-:W-:Y:S02]  /*70b0*/  HMMA.16816.F32 R40, R168.reuse, R172, R40 ;  /* 0x000000aca828723c */ /* 0x040fe40000001828 */
[----:B------:R2:W-:Y:S06]  /*70c0*/  @!P2 LDGSTS.E.BYPASS.LTC128B.128 [R216+0x2100], [R188.64], !P6 ;  /* 0x02100000bcd8afae */ /* 0x0005ec000f101d48 */
[-C--:B------:R-:W-:Y:S02]  /*70d0*/  HMMA.16816.F32 R44, R168, R174.reuse, R44 ;  /* 0x000000aea82c723c */ /* 0x080fe4000000182c */
[----:B------:R-:W-:Y:S06]  /*70e0*/  LDSM.16.M88.4 R164, [R207+0x2000] ;  /* 0x00200000cfa4783b */ /* 0x000fec0000000200 */
[C---:B------:R-:W-:Y:S02]  /*70f0*/  HMMA.16816.F32 R48, R160.reuse, R174, R48 ;  /* 0x000000aea030723c */ /* 0x040fe40000001830 */
[----:B------:R-:W0:Y:S06]  /*7100*/  LDGDEPBAR ;  /* 0x00000000000079af */ /* 0x000e2c0000000000 */
[-C--:B------:R-:W-:Y:S02]  /*7110*/  HMMA.16816.F32 R52, R160, R176.reuse, R52 ;  /* 0x000000b0a034723c */ /* 0x080fe40000001834 */
[----:B-----5:R-:W-:Y:S06]  /*7120*/  LDSM.16.M88.4 R184, [R207] ;  /* 0x00000000cfb8783b */ /* 0x020fec0000000200 */
[C---:B------:R-:W-:Y:S02]  /*7130*/  HMMA.16816.F32 R56, R168.reuse, R176, R56 ;  /* 0x000000b0a838723c */ /* 0x040fe40000001838 */
[----:B--2---:R-:W2:Y:S06]  /*7140*/  LDSM.16.M88.4 R188, [R205] ;  /* 0x00000000cdbc783b */ /* 0x004eac0000000200 */
[-C--:B------:R-:W-:Y:S02]  /*7150*/  HMMA.16816.F32 R60, R168, R178.reuse, R60 ;  /* 0x000000b2a83c723c */ /* 0x080fe4000000183c */
[----:B------:R-:W5:Y:S06]  /*7160*/  LDSM.16.M88.4 R156, [R205+0x800] ;  /* 0x00080000cd9c783b */ /* 0x000f6c0000000200 */
[C---:B------:R-:W-:Y:S02]  /*7170*/  HMMA.16816.F32 R64, R160.reuse, R178, R64 ;  /* 0x000000b2a040723c */ /* 0x040fe40000001840 */
[----:B------:R-:W-:Y:S06]  /*7180*/  LDSM.16.M88.4 R172, [R205+0x2000] ;  /* 0x00200000cdac783b */ /* 0x000fec0000000200 */
[-C--:B------:R-:W-:Y:S02]  /*7190*/  HMMA.16816.F32 R68, R160, R180.reuse, R68 ;  /* 0x000000b4a044723c */ /* 0x080fe40000001844 */
[----:B------:R-:W-:Y:S06]  /*71a0*/  LDSM.16.M88.4 R176, [R208] ;  /* 0x00000000d0b0783b */ /* 0x000fec0000000200 */
[C---:B------:R-:W-:Y:S02]  /*71b0*/  HMMA.16816.F32 R72, R168.reuse, R180, R72 ;  /* 0x000000b4a848723c */ /* 0x040fe40000001848 */
[----:B------:R-:W-:Y:S06]  /*71c0*/  LDSM.16.M88.4 R192, [R208+0x2000] ;  /* 0x00200000d0c0783b */ /* 0x000fec0000000200 */
[-C--:B------:R-:W-:Y:S02]  /*71d0*/  HMMA.16816.F32 R76, R168, R182.reuse, R76 ;  /* 0x000000b6a84c723c */ /* 0x080fe4000000184c */
[----:B------:R-:W-:Y:S06]  /*71e0*/  LDSM.16.M88.4 R168, [R205+0x1800] ;  /* 0x00180000cda8783b */ /* 0x000fec0000000200 */
[----:B------:R-:W-:Y:S02]  /*71f0*/  HMMA.16816.F32 R80, R160, R182, R80 ;  /* 0x000000b6a050723c */ /* 0x000fe40000001850 */
[----:B------:R-:W1:Y:S06]  /*7200*/  LDSM.16.M88.4 R160, [R205+0x1000] ;  /* 0x00100000cda0783b */ /* 0x000e6c0000000200 */
[-C--:B--2---:R-:W-:Y:S02]  /*7210*/  HMMA.16816.F32 R4, R184, R188.reuse, R4 ;  /* 0x000000bcb804723c */ /* 0x084fe40000001804 */
[----:B------:R-:W2:Y:S06]  /*7220*/  LDSM.16.M88.4 R180, [R202] ;  /* 0x00000000cab4783b */ /* 0x000eac0000000200 */
        /* <DEDUP_REMOVED lines=23> */
[C---:B------:R-:W-:Y:S08]  /*73a0*/  HMMA.16816.F32 R8, R192.reuse, R180, R8 ;  /* 0x000000b4c008723c */ /* 0x040ff00000001808 */
[-C--:B------:R-:W-:Y:S08]  /*73b0*/  HMMA.16816.F32 R12, R192, R182.reuse, R12 ;  /* 0x000000b6c00c723c */ /* 0x080ff0000000180c */
[C---:B------:R-:W-:Y:S08]  /*73c0*/  HMMA.16816.F32 R16, R176.reuse, R182, R16 ;  /* 0x000000b6b010723c */ /* 0x040ff00000001810 */
[-C--:B------:R-:W-:Y:S08]  /*73d0*/  HMMA.16816.F32 R20, R176, R188.reuse, R20 ;  /* 0x000000bcb014723c */ /* 0x080ff00000001814 */
[C---:B------:R-:W-:Y:S08]  /*73e0*/  HMMA.16816.F32 R24, R192.reuse, R188, R24 ;  /* 0x000000bcc018723c */ /* 0x040ff00000001818 */
[-C--:B------:R-:W-:Y:S04]  /*73f0*/  HMMA.16816.F32 R28, R192, R190.reuse, R28 ;  /* 0x000000bec01c723c */ /* 0x080fe8000000181c */
[----:B---3--:R-:W-:Y:S04]  /*7400*/  @P4 IMAD.MOV.U32 R0, RZ, RZ, R118 ;  /* 0x000000ffff004224 */ /* 0x008fe800078e0076 */
[C---:B------:R-:W-:Y:S01]  /*7410*/  HMMA.16816.F32 R32, R176.reuse, R190, R32 ;  /* 0x000000beb020723c */ /* 0x040fe20000001820 */
[----:B------:R-:W-:Y:S07]  /*7420*/  SHFL.IDX PT, R118, R0, 0x2, 0x1c1f ;  /* 0x005c1f0000767f89 */ /* 0x000fee00000e0000 */
[-C--:B-----5:R-:W-:Y:S01]  /*7430*/  HMMA.16816.F32 R36, R176, R156.reuse, R36 ;  /* 0x0000009cb024723c */ /* 0x0a0fe20000001824 */
[----:B----4-:R-:W2:Y:S07]  /*7440*/  SHFL.IDX PT, R112, R0, RZ, 0x1c1f ;  /* 0x001c1fff00707589 */ /* 0x010eae00000e0000 */
[C---:B------:R-:W-:Y:S01]  /*7450*/  HMMA.16816.F32 R40, R192.reuse, R156, R40 ;  /* 0x0000009cc028723c */ /* 0x040fe20000001828 */
[----:B------:R-:W-:Y:S07]  /*7460*/  SHFL.IDX PT, R114, R0, 0x3, 0x1c1f ;  /* 0x007c1f0000727f89 */ /* 0x000fee00000e0000 */
[-C--:B------:R-:W-:Y:S01]  /*7470*/  HMMA.16816.F32 R44, R192, R158.reuse, R44 ;  /* 0x0000009ec02c723c */ /* 0x080fe2000000182c */
[----:B------:R3:W4:Y:S07]  /*7480*/  SHFL.IDX PT, R2, R0, 0x1, 0x1c1f ;  /* 0x003c1f0000027f89 */ /* 0x00072e00000e0000 */
[C---:B------:R-:W-:Y:S08]  /*7490*/  HMMA.16816.F32 R48, R176.reuse, R158, R48 ;  /* 0x0000009eb030723c */ /* 0x040ff00000001830 */
[-C--:B-1----:R-:W-:Y:S04]  /*74a0*/  HMMA.16816.F32 R52, R176, R160.reuse, R52 ;  /* 0x000000a0b034723c */ /* 0x082fe80000001834 */
[----:B---3--:R-:W-:Y:S04]  /*74b0*/  IMAD R0, R196, -0x50, RZ ;  /* 0xffffffb0c4007824 */ /* 0x008fe800078e02ff */
[C---:B------:R-:W-:Y:S04]  /*74c0*/  HMMA.16816.F32 R56, R192.reuse, R160, R56 ;  /* 0x000000a0c038723c */ /* 0x040fe80000001838 */
[----:B------:R-:W-:Y:S04]  /*74d0*/  IADD3 R0, -R199, 0x1, R0 ;  /* 0x00000001c7007810 */ /* 0x000fe80007ffe100 */
[----:B------:R-:W-:Y:S01]  /*74e0*/  IADD3 R113, -R197, R0, R198 ;  /* 0x00000000c5717210 */ /* 0x000fe20007ffe1c6 */
[-C--:B------:R-:W-:Y:S04]  /*74f0*/  HMMA.16816.F32 R60, R192, R162.reuse, R60 ;  /* 0x000000a2c03c723c */ /* 0x080fe8000000183c */
[C---:B--2---:R-:W-:Y:S02]  /*7500*/  IMAD.IADD R112, R113.reuse, 0x1, R112 ;  /* 0x0000000171707824 */ /* 0x044fe400078e0270 */
[C---:B----4-:R-:W-:Y:S02]  /*7510*/  IMAD.IADD R2, R113.reuse, 0x1, R2 ;  /* 0x0000000171027824 */ /* 0x050fe400078e0202 */
[C---:B------:R-:W-:Y:S04]  /*7520*/  HMMA.16816.F32 R64, R176.reuse, R162, R64 ;  /* 0x000000a2b040723c */ /* 0x040fe80000001840 */
[C---:B------:R-:W-:Y:S01]  /*7530*/  ISETP.GT.AND P3, PT, R112.reuse, RZ, PT ;  /* 0x000000ff7000720c */ /* 0x040fe20003f64270 */
[C---:B------:R-:W-:Y:S01]  /*7540*/  IMAD.IADD R0, R113.reuse, 0x1, R118 ;  /* 0x0000000171007824 */ /* 0x040fe200078e0276 */
[----:B------:R-:W-:Y:S01]  /*7550*/  ISETP.GT.AND P2, PT, R112, 0x1, PT ;  /* 0x000000017000780c */ /* 0x000fe20003f44270 */
[----:B------:R-:W-:Y:S01]  /*7560*/  IMAD.IADD R113, R113, 0x1, R114 ;  /* 0x0000000171717824 */ /* 0x000fe200078e0272 */
[C---:B------:R-:W-:Y:S02]  /*7570*/  ISETP.GT.AND P1, PT, R2.reuse, RZ, PT ;  /* 0x000000ff0200720c */ /* 0x040fe40003f24270 */
[----:B------:R-:W-:Y:S02]  /*7580*/  ISETP.GT.AND P0, PT, R2, 0x1, PT ;  /* 0x000000010200780c */ /* 0x000fe40003f04270 */
[----:B------:R-:W-:Y:S02]  /*7590*/  FSEL R156, R4, -INF , P3 ;  /* 0xff800000049c7808 */ /* 0x000fe40001800000 */
[----:B------:R-:W-:Y:S02]  /*75a0*/  FSEL R157, R5, -INF , P2 ;  /* 0xff800000059d7808 */ /* 0x000fe40001000000 */
[----:B------:R-:W-:Y:S02]  /*75b0*/  FSEL R165, R6, -INF , P1 ;  /* 0xff80000006a57808 */ /* 0x000fe40000800000 */
[----:B------:R-:W-:Y:S02]  /*75c0*/  FSEL R164, R7, -INF , P0 ;  /* 0xff80000007a47808 */ /* 0x000fe40000000000 */
[----:B------:R-:W1:Y:S01]  /*75d0*/  LDSM.16.M88.4 R4, [R202+0x2000] ;  /* 0x00200000ca04783b */ /* 0x000e620000000200 */
[----:B------:R-:W-:Y:S01]  /*75e0*/  ISETP.GT.AND P3, PT, R0, RZ, PT ;  /* 0x000000ff0000720c */ /* 0x000fe20003f64270 */
[----:B------:R-:W-:Y:S04]  /*75f0*/  DEPBAR.LE SB0, 0x0 ;  /* 0x000080000000791a */ /* 0x000fe80000000000 */
[----:B------:R-:W-:Y:S02]  /*7600*/  FSEL R166, R8, -INF , P3 ;  /* 0xff80000008a67808 */ /* 0x000fe40001800000 */
[----:B------:R-:W-:Y:S01]  /*7610*/  BAR.SYNC.DEFER_BLOCKING 0x0 ;  /* 0x0000000000007b1d */ /* 0x000fe20000010000 */
[C---:B------:R-:W-:Y:S02]  /*7620*/  ISETP.GT.AND P2, PT, R0.reuse, 0x1, PT ;  /* 0x000000010000780c */ /* 0x040fe40003f44270 */
[C---:B------:R-:W-:Y:S02]  /*7630*/  ISETP.GT.AND P3, PT, R0.reuse, 0x8, PT ;  /* 0x000000080000780c */ /* 0x040fe40003f64270 */
[----:B------:R-:W-:Y:S02]  /*7640*/  FSEL R167, R9, -INF , P2 ;  /* 0xff80000009a77808 */ /* 0x000fe40001000000 */
[----:B------:R-:W-:Y:S02]  /*7650*/  ISETP.GT.AND P2, PT, R0, 0x9, PT ;  /* 0x000000090000780c */ /* 0x000fe40003f44270 */
[----:B------:R-:W-:Y:S02]  /*7660*/  FMNMX.FTZ R8, R156, R3, !PT ;  /* 0x000000039c087209 */ /* 0x000fe40007810000 */
[----:B------:R-:W-:Y:S02]  /*7670*/  FSEL R158, R12, -INF , P3 ;  /* 0xff8000000c9e7808 */ /* 0x000fe40001800000 */
[----:B------:R-:W-:Y:S02]  /*7680*/  ISETP.GT.AND P3, PT, R112, 0x8, PT ;  /* 0x000000087000780c */ /* 0x000fe40003f64270 */
[----:B------:R-:W-:Y:S02]  /*7690*/  FSEL R159, R13, -INF , P2 ;  /* 0xff8000000d9f7808 */ /* 0x000fe40001000000 */
[----:B------:R-:W-:Y:S02]  /*76a0*/  FSEL R9, R16, -INF , P3 ;  /* 0xff80000010097808 */ /* 0x000fe40001800000 */
[C---:B------:R-:W-:Y:S02]  /*76b0*/  ISETP.GT.AND P2, PT, R112.reuse, 0x9, PT ;  /* 0x000000097000780c */ /* 0x040fe40003f44270 */
[----:B------:R-:W-:Y:S02]  /*76c0*/  FMNMX.FTZ R8, R157, R8, !PT ;  /* 0x000000089d087209 */ /* 0x000fe40007810000 */
[----:B------:R-:W-:Y:S02]  /*76d0*/  ISETP.GT.AND P3, PT, R112, 0x10, PT ;  /* 0x000000107000780c */ /* 0x000fe40003f64270 */
[C---:B------:R-:W-:Y:S02]  /*76e0*/  ISETP.GT.AND P1, PT, R113.reuse, RZ, PT ;  /* 0x000000ff7100720c */ /* 0x040fe40003f24270 */
[----:B------:R-:W-:Y:S02]  /*76f0*/  ISETP.GT.AND P0, PT, R113, 0x1, PT ;  /* 0x000000017100780c */ /* 0x000fe40003f04270 */
[----:B------:R-:W-:Y:S02]  /*7700*/  FSEL R16, R20, -INF , P3 ;  /* 0xff80000014107808 */ /* 0x000fe40001800000 */
[----:B------:R-:W-:Y:S01]  /*7710*/  FSEL R171, R10, -INF , P1 ;  /* 0xff8000000aab7808 */ /* 0x000fe20000800000 */
[-C--:B-1----:R-:W-:Y:S05]  /*7720*/  HMMA.16816.F32 R68, R176, R4.reuse, R68 ;  /* 0x00000004b044723c */ /* 0x082fea0000001844 */
[----:B------:R-:W-:Y:S02]  /*7730*/  FSEL R10, R17, -INF , P2 ;  /* 0xff800000110a7808 */ /* 0x000fe40001000000 */
[----:B------:R-:W-:Y:S01]  /*7740*/  ISETP.GT.AND P2, PT, R112, 0x11, PT ;  /* 0x000000117000780c */ /* 0x000fe20003f44270 */
[C---:B------:R-:W-:Y:S04]  /*7750*/  HMMA.16816.F32 R72, R192.reuse, R4, R72 ;  /* 0x00000004c048723c */ /* 0x040fe80000001848 */
[----:B------:R-:W-:Y:S02]  /*7760*/  FSEL R170, R11, -INF , P0 ;  /* 0xff8000000baa7808 */ /* 0x000fe40000000000 */
[----:B------:R-:W-:Y:S02]  /*7770*/  ISETP.GT.AND P0, PT, R113, 0x9, PT ;  /* 0x000000097100780c */ /* 0x000fe40003f04270 */
[----:B------:R-:W-:Y:S01]  /*7780*/  FMNMX.FTZ R4, R9, R8, !PT ;  /* 0x0000000809047209 */ /* 0x000fe20007810000 */
[-C--:B------:R-:W-:Y:S03]  /*7790*/  HMMA.16816.F32 R76, R192, R6.reuse, R76 ;  /* 0x00000006c04c723c */ /* 0x080fe6000000184c */
[----:B------:R-:W-:Y:S02]  /*77a0*/  ISETP.GT.AND P3, PT, R0, 0x10, PT ;  /* 0x000000100000780c */ /* 0x000fe40003f64270 */
[----:B------:R-:W-:Y:S02]  /*77b0*/  FSEL R168, R15, -INF , P0 ;  /* 0xff8000000fa87808 */ /* 0x000fe40000000000 */
[----:B------:R-:W-:Y:S01]  /*77c0*/  FSEL R15, R21, -INF , P2 ;  /* 0xff800000150f7808 */ /* 0x000fe20001000000 */
[----:B------:R-:W-:Y:S04]  /*77d0*/  HMMA.16816.F32 R80, R176, R6, R80 ;  /* 0x00000006b050723c */ /* 0x000fe80000001850 */
[----:B------:R-:W-:Y:S02]  /*77e0*/  ISETP.GT.AND P0, PT, R2, 0x9, PT ;  /* 0x000000090200780c */ /* 0x000fe40003f04270 */
[----:B------:R-:W-:Y:S02]  /*77f0*/  FSEL R160, R24, -INF , P3 ;  /* 0xff80000018a07808 */ /* 0x000fe40001800000 */
[----:B------:R-:W-:Y:S02]  /*7800*/  FMNMX.FTZ R4, R10, R4, !PT ;  /* 0x000000040a047209 */ /* 0x000fe40007810000 */
[C---:B------:R-:W-:Y:S02]  /*7810*/  ISETP.GT.AND P2, PT, R0.reuse, 0x11, PT ;  /* 0x000000110000780c */ /* 0x040fe40003f44270 */
[----:B------:R-:W-:Y:S02]  /*7820*/  ISETP.GT.AND P3, PT, R0, 0x18, PT ;  /* 0x000000180000780c */ /* 0x000fe40003f64270 */
[----:B------:R-:W-:Y:S02]  /*7830*/  FSEL R12, R19, -INF , P0 ;  /* 0xff800000130c7808 */ /* 0x000fe40000000000 */
[----:B------:R-:W-:Y:S02]  /*7840*/  ISETP.GT.AND P0, PT, R2, 0x11, PT ;  /* 0x000000110200780c */ /* 0x000fe40003f04270 */
[----:B------:R-:W-:Y:S02]  /*7850*/  FSEL R25, R25, -INF , P2 ;  /* 0xff80000019197808 */ /* 0x000fe40001000000 */
[----:B------:R-:W-:Y:S02]  /*7860*/  FSEL R28, R28, -INF , P3 ;  /* 0xff8000001c1c7808 */ /* 0x000fe40001800000 */
[----:B------:R-:W-:Y:S02]  /*7870*/  ISETP.GT.AND P3, PT, R112, 0x18, PT ;  /* 0x000000187000780c */ /* 0x000fe40003f64270 */
[----:B------:R-:W-:Y:S02]  /*7880*/  FMNMX.FTZ R4, R16, R4, !PT ;  /* 0x0000000410047209 */ /* 0x000fe40007810000 */
[----:B------:R-:W-:Y:S02]  /*7890*/  ISETP.GT.AND P1, PT, R113, 0x8, PT ;  /* 0x000000087100780c */ /* 0x000fe40003f24270 */
[----:B------:R-:W-:Y:S02]  /*78a0*/  ISETP.GT.AND P2, PT, R0, 0x19, PT ;  /* 0x000000190000780c */ /* 0x000fe40003f44270 */
[----:B------:R-:W-:Y:S02]  /*78b0*/  FSEL R19, R23, -INF , P0 ;  /* 0xff80000017137808 */ /* 0x000fe40000000000 */
[----:B------:R-:W-:Y:S02]  /*78c0*/  FSEL R169, R14, -INF , P1 ;  /* 0xff8000000ea97808 */ /* 0x000fe40000800000 */
[----:B------:R-:W-:Y:S02]  /*78d0*/  FSEL R14, R32, -INF , P3 ;  /* 0xff800000200e7808 */ /* 0x000fe40001800000 */
[----:B------:R-:W-:Y:S02]  /*78e0*/  ISETP.GT.AND P1, PT, R2, 0x8, PT ;  /* 0x000000080200780c */ /* 0x000fe40003f24270 */
[----:B------:R-:W-:Y:S02]  /*78f0*/  ISETP.GT.AND P0, PT, R113, 0x11, PT ;  /* 0x000000117100780c */ /* 0x000fe40003f04270 */
[----:B------:R-:W-:Y:S02]  /*7900*/  FSEL R29, R29, -INF , P2 ;  /* 0xff8000001d1d7808 */ /* 0x000fe40001000000 */
[C---:B------:R-:W-:Y:S02]  /*7910*/  ISETP.GT.AND P2, PT, R112.reuse, 0x19, PT ;  /* 0x000000197000780c */ /* 0x040fe40003f44270 */
[----:B------:R-:W-:Y:S02]  /*7920*/  FMNMX.FTZ R4, R15, R4, !PT ;  /* 0x000000040f047209 */ /* 0x000fe40007810000 */
[----:B------:R-:W-:Y:S02]  /*7930*/  FSEL R172, R27, -INF , P0 ;  /* 0xff8000001bac7808 */ /* 0x000fe40000000000 */
[----:B------:R-:W-:Y:S02]  /*7940*/  FSEL R13, R33, -INF , P2 ;  /* 0xff800000210d7808 */ /* 0x000fe40001000000 */
[----:B------:R-:W-:Y:S02]  /*7950*/  ISETP.GT.AND P3, PT, R112, 0x20, PT ;  /* 0x000000207000780c */ /* 0x000fe40003f64270 */
[----:B------:R-:W-:Y:S02]  /*7960*/  FSEL R11, R18, -INF , P1 ;  /* 0xff800000120b7808 */ /* 0x000fe40000800000 */
[----:B------:R-:W-:Y:S02]  /*7970*/  ISETP.GT.AND P1, PT, R2, 0x10, PT ;  /* 0x000000100200780c */ /* 0x000fe40003f24270 */
[----:B------:R-:W-:Y:S02]  /*7980*/  ISETP.GT.AND P0, PT, R113, 0x19, PT ;  /* 0x000000197100780c */ /* 0x000fe40003f04270 */
[----:B------:R-:W-:Y:S02]  /*7990*/  FMNMX.FTZ R4, R14, R4, !PT ;  /* 0x000000040e047209 */ /* 0x000fe40007810000 */
[----:B------:R-:W-:Y:S02]  /*79a0*/  FSEL R17, R22, -INF , P1 ;  /* 0xff80000016117808 */ /* 0x000fe40000800000 */
[----:B------:R-:W-:Y:S02]  /*79b0*/  FSEL R173, R36, -INF , P3 ;  /* 0xff80000024ad7808 */ /* 0x000fe40001800000 */
[----:B------:R-:W-:Y:S02]  /*79c0*/  FSEL R181, R31, -INF , P0 ;  /* 0xff8000001fb57808 */ /* 0x000fe40000000000 */
[----:B------:R-:W-:Y:S02]  /*79d0*/  ISETP.GT.AND P2, PT, R112, 0x21, PT ;  /* 0x000000217000780c */ /* 0x000fe40003f44270 */
[C---:B------:R-:W-:Y:S02]  /*79e0*/  ISETP.GT.AND P0, PT, R2.reuse, 0x19, PT ;  /* 0x000000190200780c */ /* 0x040fe40003f04270 */
[----:B------:R-:W-:Y:S02]  /*79f0*/  FMNMX.FTZ R4, R13, R4, !PT ;  /* 0x000000040d047209 */ /* 0x000fe40007810000 */
[----:B------:R-:W-:Y:S02]  /*7a00*/  ISETP.GT.AND P1, PT, R113, 0x10, PT ;  /* 0x000000107100780c */ /* 0x000fe40003f24270 */
[----:B------:R-:W-:Y:S02]  /*7a10*/  FSEL R180, R37, -INF , P2 ;  /* 0xff80000025b47808 */ /* 0x000fe40001000000 */
[----:B------:R-:W-:Y:S02]  /*7a20*/  FSEL R24, R35, -INF , P0 ;  /* 0xff80000023187808 */ /* 0x000fe40000000000 */
[----:B------:R-:W-:Y:S02]  /*7a30*/  ISETP.GT.AND P0, PT, R2, 0x21, PT ;  /* 0x000000210200780c */ /* 0x000fe40003f04270 */
[----:B------:R-:W-:Y:S02]  /*7a40*/  FSEL R161, R26, -INF , P1 ;  /* 0xff8000001aa17808 */ /* 0x000fe40000800000 */
[----:B------:R-:W-:Y:S02]  /*7a50*/  ISETP.GT.AND P5, PT, R112, 0x28, PT ;  /* 0x000000287000780c */ /* 0x000fe40003fa4270 */
[----:B------:R-:W-:Y:S02]  /*7a60*/  ISETP.GT.AND P1, PT, R113, 0x18, PT ;  /* 0x000000187100780c */ /* 0x000fe40003f24270 */
[----:B------:R-:W-:Y:S02]  /*7a70*/  ISETP.GT.AND P2, PT, R0, 0x21, PT ;  /* 0x000000210000780c */ /* 0x000fe40003f44270 */
[----:B------:R-:W-:Y:S02]  /*7a80*/  FMNMX.FTZ R4, R173, R4, !PT ;  /* 0x00000004ad047209 */ /* 0x000fe40007810000 */
[----:B------:R-:W-:Y:S02]  /*7a90*/  FSEL R183, R39, -INF , P0 ;  /* 0xff80000027b77808 */ /* 0x000fe40000000000 */
[----:B------:R-:W-:Y:S02]  /*7aa0*/  ISETP.GT.AND P0, PT, R113, 0x21, PT ;  /* 0x000000217100780c */ /* 0x000fe40003f04270 */
[----:B------:R-:W-:Y:S02]  /*7ab0*/  FSEL R188, R41, -INF , P2 ;  /* 0xff80000029bc7808 */ /* 0x000fe40001000000 */
[----:B------:R-:W-:Y:S02]  /*7ac0*/  FSEL R162, R48, -INF , P5 ;  /* 0xff80000030a27808 */ /* 0x000fe40002800000 */
[----:B------:R-:W-:Y:S02]  /*7ad0*/  FSEL R174, R30, -INF , P1 ;  /* 0xff8000001eae7808 */ /* 0x000fe40000800000 */
[----:B------:R-:W-:Y:S02]  /*7ae0*/  ISETP.GT.AND P1, PT, R2, 0x18, PT ;  /* 0x000000180200780c */ /* 0x000fe40003f24270 */
[----:B------:R-:W-:Y:S02]  /*7af0*/  ISETP.GT.AND P2, PT, R112, 0x29, PT ;  /* 0x000000297000780c */ /* 0x000fe40003f44270 */
[----:B------:R-:W-:Y:S02]  /*7b00*/  FMNMX.FTZ R4, R180, R4, !PT ;  /* 0x00000004b4047209 */ /* 0x000fe40007810000 */
[----:B------:R-:W-:Y:S02]  /*7b10*/  FSEL R18, R34, -INF , P1 ;  /* 0xff80000022127808 */ /* 0x000fe40000800000 */
[----:B------:R-:W-:Y:S02]  /*7b20*/  ISETP.GT.AND P1, PT, R2, 0x20, PT ;  /* 0x000000200200780c */ /* 0x000fe40003f24270 */
[----:B------:R-:W-:Y:S02]  /*7b30*/  FSEL R192, R43, -INF , P0 ;  /* 0xff8000002bc07808 */ /* 0x000fe40000000000 */
[----:B------:R-:W-:Y:S02]  /*7b40*/  ISETP.GT.AND P0, PT, R112, 0x30, PT ;  /* 0x000000307000780c */ /* 0x000fe40003f04270 */
[----:B------:R-:W-:Y:S02]  /*7b50*/  FSEL R163, R49, -INF , P2 ;  /* 0xff80000031a37808 */ /* 0x000fe40001000000 */
        /* <DEDUP_REMOVED lines=19> */
[----:B------:R-:W-:Y:S02]  /*7c90*/  FMNMX.FTZ R4, R217, R4, !PT ;  /* 0x00000004d9047209 */ /* 0x000fe40007810000 */
[----:B------:R-:W-:Y:S02]  /*7ca0*/  FMNMX.FTZ R5, R165, R115, !PT ;  /* 0x00000073a5057209 */ /* 0x000fe40007810000 */
[----:B------:R-:W-:Y:S02]  /*7cb0*/  FSEL R224, R65, -INF , P2 ;  /* 0xff80000041e07808 */ /* 0x000fe40001000000 */
[----:B------:R-:W-:Y:S02]  /*7cc0*/  FSEL R189, R46, -INF , P1 ;  /* 0xff8000002ebd7808 */ /* 0x000fe40000800000 */
[----:B------:R-:W-:Y:S02]  /*7cd0*/  ISETP.GT.AND P1, PT, R112, 0x40, PT ;  /* 0x000000407000780c */ /* 0x000fe40003f24270 */
[----:B------:R-:W-:Y:S02]  /*7ce0*/  FMNMX.FTZ R4, R220, R4, !PT ;  /* 0x00000004dc047209 */ /* 0x000fe40007810000 */
[----:B------:R-:W-:Y:S02]  /*7cf0*/  FMNMX.FTZ R5, R164, R5, !PT ;  /* 0x00000005a4057209 */ /* 0x000fe40007810000 */
[----:B------:R-:W-:Y:S02]  /*7d00*/  FSEL R244, R68, -INF , P1 ;  /* 0xff80000044f47808 */ /* 0x000fe40000800000 */
[----:B------:R-:W-:Y:S02]  /*7d10*/  ISETP.GT.AND P5, PT, R112, 0x41, PT ;  /* 0x000000417000780c */ /* 0x000fe40003fa4270 */
[----:B------:R-:W-:Y:S02]  /*7d20*/  FMNMX.FTZ R4, R224, R4, !PT ;  /* 0x00000004e0047209 */ /* 0x000fe40007810000 */
[----:B------:R-:W-:Y:S02]  /*7d30*/  FMNMX.FTZ R5, R11, R5, !PT ;  /* 0x000000050b057209 */ /* 0x000fe40007810000 */
[----:B------:R-:W-:Y:S02]  /*7d40*/  ISETP.GT.AND P3, PT, R112, 0x48, PT ;  /* 0x000000487000780c */ /* 0x000fe40003f64270 */
[----:B------:R-:W-:Y:S02]  /*7d50*/  FSEL R249, R69, -INF , P5 ;  /* 0xff80000045f97808 */ /* 0x000fe40002800000 */
[----:B------:R-:W-:Y:S02]  /*7d60*/  FMNMX.FTZ R4, R244, R4, !PT ;  /* 0x00000004f4047209 */ /* 0x000fe40007810000 */
[----:B------:R-:W-:Y:S02]  /*7d70*/  FMNMX.FTZ R5, R12, R5, !PT ;  /* 0x000000050c057209 */ /* 0x000fe40007810000 */
[----:B------:R-:W-:Y:S02]  /*7d80*/  FSEL R252, R80, -INF , P3 ;  /* 0xff80000050fc7808 */ /* 0x000fe40001800000 */
[----:B------:R-:W-:Y:S02]  /*7d90*/  ISETP.GT.AND P2, PT, R112, 0x49, PT ;  /* 0x000000497000780c */ /* 0x000fe40003f44270 */
[----:B------:R-:W-:Y:S02]  /*7da0*/  FMNMX.FTZ R4, R249, R4, !PT ;  /* 0x00000004f9047209 */ /* 0x000fe40007810000 */
[----:B------:R-:W-:Y:S02]  /*7db0*/  FMNMX.FTZ R5, R17, R5, !PT ;  /* 0x0000000511057209 */ /* 0x000fe40007810000 */
[----:B------:R-:W-:Y:S02]  /*7dc0*/  FSEL R250, R81, -INF , P2 ;  /* 0xff80000051fa7808 */ /* 0x000fe40001000000 */
[----:B------:R-:W-:Y:S02]  /*7dd0*/  FMNMX.FTZ R4, R252, R4, !PT ;  /* 0x00000004fc047209 */ /* 0x000fe40007810000 */
[----:B------:R-:W-:Y:S02]  /*7de0*/  FMNMX.FTZ R5, R19, R5, !PT ;  /* 0x0000000513057209 */ /* 0x000fe40007810000 */
[----:B------:R-:W-:Y:S02]  /*7df0*/  FMNMX.FTZ R4, R250, R4, !PT ;  /* 0x00000004fa047209 */ /* 0x000fe40007810000 */
[----:B------:R-:W-:Y:S02]  /*7e00*/  FMNMX.FTZ R5, R18, R5, !PT ;  /* 0x0000000512057209 */ /* 0x000fe40007810000 */
[----:B------:R-:W-:Y:S01]  /*7e10*/  ISETP.GT.AND P0, PT, R113, 0x29, PT ;  /* 0x000000297100780c */ /* 0x000fe20003f04270 */
[----:B------:R-:W1:Y:S01]  /*7e20*/  SHFL.BFLY PT, R7, R4, 0x2, 0x1f ;  /* 0x0c401f0004077f89 */ /* 0x000e6200000e0000 */
[----:B------:R-:W-:Y:S02]  /*7e30*/  FMNMX.FTZ R5, R24, R5, !PT ;  /* 0x0000000518057209 */ /* 0x000fe40007810000 */
[----:B------:R-:W-:Y:S02]  /*7e40*/  FSEL R179, R47, -INF , P0 ;  /* 0xff8000002fb37808 */ /* 0x000fe40000000000 */
[----:B------:R-:W-:Y:S02]  /*7e50*/  ISETP.GT.AND P0, PT, R2, 0x28, PT ;  /* 0x000000280200780c */ /* 0x000fe40003f04270 */
[----:B------:R-:W-:Y:S02]  /*7e60*/  FMNMX.FTZ R5, R182, R5, !PT ;  /* 0x00000005b6057209 */ /* 0x000fe40007810000 */
[C---:B------:R-:W-:Y:S02]  /*7e70*/  ISETP.GT.AND P3, PT, R2.reuse, 0x30, PT ;  /* 0x000000300200780c */ /* 0x040fe40003f64270 */
[----:B------:R-:W-:Y:S02]  /*7e80*/  ISETP.GT.AND P2, PT, R2, 0x31, PT ;  /* 0x000000310200780c */ /* 0x000fe40003f44270 */
[----:B------:R-:W-:Y:S02]  /*7e90*/  FSEL R175, R50, -INF , P0 ;  /* 0xff80000032af7808 */ /* 0x000fe40000000000 */
[C---:B------:R-:W-:Y:S02]  /*7ea0*/  ISETP.GT.AND P1, PT, R2.reuse, 0x29, PT ;  /* 0x000000290200780c */ /* 0x040fe40003f24270 */
[----:B------:R-:W-:Y:S02]  /*7eb0*/  ISETP.GT.AND P0, PT, R2, 0x38, PT ;  /* 0x000000380200780c */ /* 0x000fe40003f04270 */
[----:B------:R-:W-:Y:S02]  /*7ec0*/  FMNMX.FTZ R5, R183, R5, !PT ;  /* 0x00000005b7057209 */ /* 0x000fe40007810000 */
[----:B------:R-:W-:Y:S02]  /*7ed0*/  FMNMX.FTZ R6, R166, R116, !PT ;  /* 0x00000074a6067209 */ /* 0x000fe40007810000 */
[----:B------:R-:W-:Y:S02]  /*7ee0*/  FSEL R197, R54, -INF , P3 ;  /* 0xff80000036c57808 */ /* 0x000fe40001800000 */
[----:B------:R-:W-:Y:S02]  /*7ef0*/  FSEL R226, R55, -INF , P2 ;  /* 0xff80000037e27808 */ /* 0x000fe40001000000 */
[----:B------:R-:W-:Y:S02]  /*7f00*/  FSEL R176, R51, -INF , P1 ;  /* 0xff80000033b07808 */ /* 0x000fe40000800000 */
[C---:B------:R-:W-:Y:S02]  /*7f10*/  ISETP.GT.AND P1, PT, R2.reuse, 0x48, PT ;  /* 0x000000480200780c */ /* 0x040fe40003f24270 */
[C---:B------:R-:W-:Y:S02]  /*7f20*/  ISETP.GT.AND P5, PT, R2.reuse, 0x39, PT ;  /* 0x000000390200780c */ /* 0x040fe40003fa4270 */
[----:B------:R-:W-:Y:S02]  /*7f30*/  ISETP.GT.AND P2, PT, R2, 0x41, PT ;  /* 0x000000410200780c */ /* 0x000fe40003f44270 */
[----:B------:R-:W-:Y:S02]  /*7f40*/  FSEL R225, R66, -INF , P0 ;  /* 0xff80000042e17808 */ /* 0x000fe40000000000 */
[C---:B------:R-:W-:Y:S02]  /*7f50*/  ISETP.GT.AND P0, PT, R2.reuse, 0x49, PT ;  /* 0x000000490200780c */ /* 0x040fe40003f04270 */
[----:B------:R-:W-:Y:S02]  /*7f60*/  ISETP.GT.AND P3, PT, R2, 0x40, PT ;  /* 0x000000400200780c */ /* 0x000fe40003f64270 */
        /* <DEDUP_REMOVED lines=10> */
[----:B------:R-:W-:Y:S02]  /*8010*/  FSEL R228, R67, -INF , P5 ;  /* 0xff80000043e47808 */ /* 0x000fe40002800000 */
[----:B------:R-:W-:Y:S02]  /*8020*/  FMNMX.FTZ R4, R225, R4, !PT ;  /* 0x00000004e1047209 */ /* 0x000fe40007810000 */
[----:B------:R-:W-:Y:S02]  /*8030*/  FMNMX.FTZ R6, R25, R6, !PT ;  /* 0x0000000619067209 */ /* 0x000fe40007810000 */
[----:B------:R-:W-:Y:S02]  /*8040*/  FSEL R184, R70, -INF , P3 ;  /* 0xff80000046b87808 */ /* 0x000fe40001800000 */
[----:B------:R-:W-:Y:S02]  /*8050*/  FMNMX.FTZ R4, R228, R4, !PT ;  /* 0x00000004e4047209 */ /* 0x000fe40007810000 */
[----:B------:R-:W-:Y:S02]  /*8060*/  FMNMX.FTZ R5, R28, R6, !PT ;  /* 0x000000061c057209 */ /* 0x000fe40007810000 */
[----:B------:R-:W-:Y:S02]  /*8070*/  FSEL R185, R71, -INF , P2 ;  /* 0xff80000047b97808 */ /* 0x000fe40001000000 */
[----:B------:R-:W-:Y:S02]  /*8080*/  FMNMX.FTZ R4, R184, R4, !PT ;  /* 0x00000004b8047209 */ /* 0x000fe40007810000 */
        /* <DEDUP_REMOVED lines=10> */
[----:B------:R-:W-:Y:S02]  /*8130*/  FMNMX.FTZ R4, R83, R4, !PT ;  /* 0x0000000453047209 */ /* 0x000fe40007810000 */
[----:B------:R-:W-:Y:S02]  /*8140*/  ISETP.GT.AND P2, PT, R0, 0x30, PT ;  /* 0x000000300000780c */ /* 0x000fe40003f44270 */
[----:B------:R-:W-:Y:S01]  /*8150*/  FMNMX.FTZ R6, R168, R6, !PT ;  /* 0x00000006a8067209 */ /* 0x000fe20007810000 */
[----:B------:R-:W2:Y:S01]  /*8160*/  SHFL.BFLY PT, R7, R4, 0x2, 0x1f ;  /* 0x0c401f0004077f89 */ /* 0x000ea200000e0000 */
[----:B------:R-:W-:Y:S02]  /*8170*/  FMNMX.FTZ R5, R177, R5, !PT ;  /* 0x00000005b1057209 */ /* 0x000fe40007810000 */
[----:B------:R-:W-:Y:S02]  /*8180*/  ISETP.GT.AND P1, PT, R0, 0x31, PT ;  /* 0x000000310000780c */ /* 0x000fe40003f24270 */
[----:B------:R-:W-:Y:S02]  /*8190*/  FSEL R195, R56, -INF , P2 ;  /* 0xff80000038c37808 */ /* 0x000fe40001000000 */
[----:B------:R-:W-:Y:S02]  /*81a0*/  FMNMX.FTZ R6, R161, R6, !PT ;  /* 0x00000006a1067209 */ /* 0x000fe40007810000 */
[----:B------:R-:W-:Y:S02]  /*81b0*/  FMNMX.FTZ R5, R178, R5, !PT ;  /* 0x00000005b2057209 */ /* 0x000fe40007810000 */
[----:B------:R-:W-:Y:S02]  /*81c0*/  FMNMX.FTZ R6, R172, R6, !PT ;  /* 0x00000006ac067209 */ /* 0x000fe40007810000 */
[----:B------:R-:W-:Y:S02]  /*81d0*/  ISETP.GT.AND P0, PT, R0, 0x38, PT ;  /* 0x000000380000780c */ /* 0x000fe40003f04270 */
[----:B------:R-:W-:Y:S02]  /*81e0*/  FSEL R198, R57, -INF , P1 ;  /* 0xff80000039c67808 */ /* 0x000fe40000800000 */
[----:B------:R-:W-:Y:S02]  /*81f0*/  FMNMX.FTZ R5, R195, R5, !PT ;  /* 0x00000005c3057209 */ /* 0x000fe40007810000 */
[----:B------:R-:W-:Y:S02]  /*8200*/  FSEL R222, R60, -INF , P0 ;  /* 0xff8000003cde7808 */ /* 0x000fe40000000000 */
[----:B------:R-:W-:Y:S02]  /*8210*/  FMNMX.FTZ R5, R198, R5, !PT ;  /* 0x00000005c6057209 */ /* 0x000fe40007810000 */
[----:B------:R-:W-:Y:S02]  /*8220*/  FMNMX.FTZ R6, R174, R6, !PT ;  /* 0x00000006ae067209 */ /* 0x000fe40007810000 */
[C---:B------:R-:W-:Y:S02]  /*8230*/  ISETP.GT.AND P5, PT, R0.reuse, 0x39, PT ;  /* 0x000000390000780c */ /* 0x040fe40003fa4270 */
[C---:B------:R-:W-:Y:S02]  /*8240*/  ISETP.GT.AND P1, PT, R0.reuse, 0x48, PT ;  /* 0x000000480000780c */ /* 0x040fe40003f24270 */
[C---:B------:R-:W-:Y:S02]  /*8250*/  ISETP.GT.AND P0, PT, R0.reuse, 0x49, PT ;  /* 0x000000490000780c */ /* 0x040fe40003f04270 */
[C---:B------:R-:W-:Y:S02]  /*8260*/  ISETP.GT.AND P3, PT, R0.reuse, 0x40, PT ;  /* 0x000000400000780c */ /* 0x040fe40003f64270 */
[----:B------:R-:W-:Y:S02]  /*8270*/  ISETP.GT.AND P2, PT, R0, 0x41, PT ;  /* 0x000000410000780c */ /* 0x000fe40003f44270 */
[----:B------:R-:W-:Y:S02]  /*8280*/  FMNMX.FTZ R0, R222, R5, !PT ;  /* 0x00000005de007209 */ /* 0x000fe40007810000 */
[----:B------:R-:W-:Y:S02]  /*8290*/  FMNMX.FTZ R5, R181, R6, !PT ;  /* 0x00000006b5057209 */ /* 0x000fe40007810000 */
[----:B-1----:R-:W-:Y:S02]  /*82a0*/  FMNMX.FTZ R114, R2, R8, !PT ;  /* 0x0000000802727209 */ /* 0x002fe40007810000 */
[----:B------:R-:W-:Y:S02]  /*82b0*/  FMNMX.FTZ R2, R190, R5, !PT ;  /* 0x00000005be027209 */ /* 0x000fe40007810000 */
[----:B------:R-:W-:Y:S02]  /*82c0*/  FSEL R241, R72, -INF , P3 ;  /* 0xff80000048f17808 */ /* 0x000fe40001800000 */
[----:B------:R-:W-:Y:S02]  /*82d0*/  FMNMX.FTZ R2, R192, R2, !PT ;  /* 0x00000002c0027209 */ /* 0x000fe40007810000 */
[----:B------:R-:W-:Y:S02]  /*82e0*/  ISETP.GT.AND P3, PT, R113, 0x30, PT ;  /* 0x000000307100780c */ /* 0x000fe40003f64270 */
[----:B------:R-:W-:Y:S02]  /*82f0*/  FMNMX.FTZ R6, R189, R2, !PT ;  /* 0x00000002bd067209 */ /* 0x000fe40007810000 */
[----:B--2---:R-:W-:Y:S01]  /*8300*/  FMNMX.FTZ R2, R4, R7, !PT ;  /* 0x0000000704027209 */ /* 0x004fe20007810000 */
[----:B------:R-:W-:Y:S01]  /*8310*/  FMUL.FTZ R4, R114, c[0x0][0x2d0] ;  /* 0x0000b40072047a20 */ /* 0x000fe20000410000 */
[----:B------:R-:W-:Y:S02]  /*8320*/  FSEL R199, R58, -INF , P3 ;  /* 0xff8000003ac77808 */ /* 0x000fe40001800000 */
[----:B------:R-:W-:Y:S01]  /*8330*/  FSETP.NEU.FTZ.AND P3, PT, R114, -INF , PT ;  /* 0xff8000007200780b */ /* 0x000fe20003f7d000 */
[----:B------:R-:W1:Y:S01]  /*8340*/  SHFL.BFLY PT, R7, R2, 0x1, 0x1f ;  /* 0x0c201f0002077f89 */ /* 0x000e6200000e0000 */
[----:B------:R-:W-:Y:S02]  /*8350*/  FSEL R223, R61, -INF , P5 ;  /* 0xff8000003ddf7808 */ /* 0x000fe40002800000 */
[----:B------:R-:W-:Y:S02]  /*8360*/  FSEL R118, R4, RZ, P3 ;  /* 0x000000ff04767208 */ /* 0x000fe40001800000 */
[----:B------:R-:W-:Y:S02]  /*8370*/  FMNMX.FTZ R0, R223, R0, !PT ;  /* 0x00000000df007209 */ /* 0x000fe40007810000 */
[----:B------:R-:W-:Y:S01]  /*8380*/  FSEL R248, R73, -INF , P2 ;  /* 0xff80000049f87808 */ /* 0x000fe20001000000 */
[--C-:B------:R-:W-:Y:S01]  /*8390*/  FFMA.FTZ R4, R156, c[0x0][0x2d0], -R118.reuse ;  /* 0x0000b4009c047a23 */ /* 0x100fe20000010876 */
[----:B------:R-:W-:Y:S02]  /*83a0*/  ISETP.GT.AND P5, PT, R196, R215, PT ;  /* 0x000000d7c400720c */ /* 0x000fe40003fa4270 */
[----:B------:R-:W-:Y:S01]  /*83b0*/  FSEL R251, R76, -INF , P1 ;  /* 0xff8000004cfb7808 */ /* 0x000fe20000800000 */
[----:B------:R2:W-:Y:S01]  /*83c0*/  MUFU.EX2 R229, R4 ;  /* 0x0000000400e57308 */ /* 0x0005e20000000800 */
        /* <DEDUP_REMOVED lines=8> */
[C---:B------:R-:W-:Y:S01]  /*8450*/  ISETP.GT.AND P0, PT, R113.reuse, 0x41, PT ;  /* 0x000000417100780c */ /* 0x040fe20003f04270 */
[----:B------:R-:W3:Y:S01]  /*8460*/  SHFL.BFLY PT, R5, R0, 0x2, 0x1f ;  /* 0x0c401f0000057f89 */ /* 0x000ee200000e0000 */
[----:B------:R-:W-:Y:S02]  /*8470*/  FSEL R218, R62, -INF , P1 ;  /* 0xff8000003eda7808 */ /* 0x000fe40000800000 */
[C---:B------:R-:W-:Y:S02]  /*8480*/  ISETP.GT.AND P1, PT, R113.reuse, 0x40, PT ;  /* 0x000000407100780c */ /* 0x040fe40003f24270 */
[----:B------:R-:W-:Y:S01]  /*8490*/  ISETP.GT.AND P2, PT, R113, 0x31, PT ;  /* 0x000000317100780c */ /* 0x000fe20003f44270 */
[--C-:B--2---:R-:W-:Y:S01]  /*84a0*/  FFMA.FTZ R4, R157, c[0x0][0x2d0], -R118.reuse ;  /* 0x0000b4009d047a23 */ /* 0x104fe20000010876 */
[----:B------:R-:W-:Y:S02]  /*84b0*/  FSEL R242, R74, -INF , P1 ;  /* 0xff8000004af27808 */ /* 0x000fe40000800000 */
[----:B------:R-:W-:Y:S01]  /*84c0*/  ISETP.GT.AND P1, PT, R113, 0x48, PT ;  /* 0x000000487100780c */ /* 0x000fe20003f24270 */
[----:B------:R3:W2:Y:S01]  /*84d0*/  MUFU.EX2 R193, R4 ;  /* 0x0000000400c17308 */ /* 0x0006a20000000800 */
[----:B------:R-:W-:Y:S02]  /*84e0*/  FSEL R247, R75, -INF , P0 ;  /* 0xff8000004bf77808 */ /* 0x000fe40000000000 */
[----:B------:R-:W-:Y:S02]  /*84f0*/  ISETP.GT.AND P0, PT, R113, 0x49, PT ;  /* 0x000000497100780c */ /* 0x000fe40003f04270 */
[----:B-1----:R-:W-:Y:S02]  /*8500*/  FMNMX.FTZ R113, R2, R7, !PT ;  /* 0x0000000702717209 */ /* 0x002fe40007810000 */
[----:B------:R-:W-:Y:S02]  /*8510*/  FSEL R219, R59, -INF , P2 ;  /* 0xff8000003bdb7808 */ /* 0x000fe40001000000 */
[----:B------:R-:W-:Y:S02]  /*8520*/  FSETP.NEU.FTZ.AND P2, PT, R113, -INF , PT ;  /* 0xff8000007100780b */ /* 0x000fe40003f5d000 */
[----:B------:R-:W-:Y:S02]  /*8530*/  FMNMX.FTZ R6, R179, R6, !PT ;  /* 0x00000006b3067209 */ /* 0x000fe40007810000 */
[----:B------:R-:W-:Y:S02]  /*8540*/  FSEL R78, R78, -INF , P1 ;  /* 0xff8000004e4e7808 */ /* 0x000fe40000800000 */
[----:B------:R-:W-:Y:S02]  /*8550*/  FMNMX.FTZ R6, R199, R6, !PT ;  /* 0x00000006c7067209 */ /* 0x000fe40007810000 */
[----:B------:R-:W-:Y:S02]  /*8560*/  FSEL R71, R79, -INF , P0 ;  /* 0xff8000004f477808 */ /* 0x000fe40000000000 */
[----:B------:R-:W-:Y:S02]  /*8570*/  FMNMX.FTZ R6, R219, R6, !PT ;  /* 0x00000006db067209 */ /* 0x000fe40007810000 */
[----:B------:R-:W-:Y:S02]  /*8580*/  IADD3 R215, R196, -0x1, RZ ;  /* 0xffffffffc4d77810 */ /* 0x000fe40007ffe0ff */
[----:B------:R-:W-:Y:S02]  /*8590*/  FMNMX.FTZ R6, R218, R6, !PT ;  /* 0x00000006da067209 */ /* 0x000fe40007810000 */
[----:B---3--:R-:W-:Y:S01]  /*85a0*/  FMNMX.FTZ R4, R0, R5, !PT ;  /* 0x0000000500047209 */ /* 0x008fe20007810000 */
[--C-:B------:R-:W-:Y:S01]  /*85b0*/  FFMA.FTZ R5, R9, c[0x0][0x2d0], -R118.reuse ;  /* 0x0000b40009057a23 */ /* 0x100fe20000010876 */
[----:B--2---:R-:W-:Y:S02]  /*85c0*/  F2FP.PACK_AB R72, R193, R229 ;  /* 0x000000e5c148723e */ /* 0x004fe400000000ff */
[----:B------:R-:W-:Y:S01]  /*85d0*/  FMNMX.FTZ R6, R227, R6, !PT ;  /* 0x00000006e3067209 */ /* 0x000fe20007810000 */
[----:B------:R1:W-:Y:S01]  /*85e0*/  MUFU.EX2 R191, R5 ;  /* 0x0000000500bf7308 */ /* 0x0003e20000000800 */
[----:B------:R-:W2:Y:S02]  /*85f0*/  SHFL.BFLY PT, R7, R4, 0x1, 0x1f ;  /* 0x0c201f0004077f89 */ /* 0x000ea400000e0000 */
[----:B------:R-:W-:Y:S04]  /*8600*/  FMNMX.FTZ R6, R242, R6, !PT ;  /* 0x00000006f2067209 */ /* 0x000fe80007810000 */
[----:B------:R-:W-:Y:S04]  /*8610*/  FMNMX.FTZ R6, R247, R6, !PT ;  /* 0x00000006f7067209 */ /* 0x000fe80007810000 */
[----:B------:R-:W-:Y:S01]  /*8620*/  FMNMX.FTZ R0, R78, R6, !PT ;  /* 0x000000064e007209 */ /* 0x000fe20007810000 */
[----:B------:R-:W-:Y:S02]  /*8630*/  FFMA.FTZ R6, R10, c[0x0][0x2d0], -R118 ;  /* 0x0000b4000a067a23 */ /* 0x000fe40000010876 */
[----:B------:R-:W-:Y:S01]  /*8640*/  @P5 IMAD.MOV.U32 R10, RZ, RZ, c[0x0][0x1e4] ;  /* 0x00007900ff0a5624 */ /* 0x000fe200078e00ff */
[----:B------:R-:W-:Y:S01]  /*8650*/  FMNMX.FTZ R0, R71, R0, !PT ;  /* 0x0000000047007209 */ /* 0x000fe20007810000 */
[----:B------:R-:W3:Y:S04]  /*8660*/  MUFU.EX2 R43, R6 ;  /* 0x00000006002b7308 */ /* 0x000ee80000000800 */
[----:B------:R-:W4:Y:S01]  /*8670*/  SHFL.BFLY PT, R2, R0, 0x2, 0x1f ;  /* 0x0c401f0000027f89 */ /* 0x000f2200000e0000 */
[----:B-1----:R-:W-:Y:S01]  /*8680*/  FMUL.FTZ R5, R113, c[0x0][0x2d0] ;  /* 0x0000b40071057a20 */ /* 0x002fe20000410000 */
[----:B--2---:R-:W-:Y:S04]  /*8690*/  FMNMX.FTZ R112, R4, R7, !PT ;  /* 0x0000000704707209 */ /* 0x004fe80007810000 */
[----:B------:R-:W-:Y:S01]  /*86a0*/  FSEL R156, R5, RZ, P2 ;  /* 0x000000ff059c7208 */ /* 0x000fe20001000000 */
[C---:B------:R-:W-:Y:S01]  /*86b0*/  FMUL.FTZ R4, R112.reuse, c[0x0][0x2d0] ;  /* 0x0000b40070047a20 */ /* 0x040fe20000410000 */
[----:B------:R-:W-:Y:S03]  /*86c0*/  FSETP.NEU.FTZ.AND P1, PT, R112, -INF , PT ;  /* 0xff8000007000780b */ /* 0x000fe60003f3d000 */
[----:B------:R-:W-:Y:S01]  /*86d0*/  FFMA.FTZ R5, R165, c[0x0][0x2d0], -R156 ;  /* 0x0000b400a5057a23 */ /* 0x000fe2000001089c */
[----:B------:R-:W-:Y:S03]  /*86e0*/  FSEL R157, R4, RZ, P1 ;  /* 0x000000ff049d7208 */ /* 0x000fe60000800000 */
[----:B------:R1:W-:Y:S02]  /*86f0*/  MUFU.EX2 R221, R5 ;  /* 0x0000000500dd7308 */ /* 0x0003e40000000800 */
[--C-:B------:R-:W-:Y:S01]  /*8700*/  FFMA.FTZ R7, R166, c[0x0][0x2d0], -R157.reuse ;  /* 0x0000b400a6077a23 */ /* 0x100fe2000001089d */
[----:B---3--:R-:W-:Y:S01]  /*8710*/  F2FP.PACK_AB R74, R43, R191 ;  /* 0x000000bf2b4a723e */ /* 0x008fe200000000ff */
[----:B------:R-:W-:Y:S01]  /*8720*/  FFMA.FTZ R8, R167, c[0x0][0x2d0], -R157 ;  /* 0x0000b400a7087a23 */ /* 0x000fe2000001089d */
[----:B------:R-:W-:Y:S02]  /*8730*/  @P5 SHF.R.S32.HI R6, RZ, 0x1f, R215 ;  /* 0x0000001fff065819 */ /* 0x000fe400000114d7 */
[----:B----4-:R-:W-:Y:S03]  /*8740*/  FMNMX.FTZ R0, R0, R2, !PT ;  /* 0x0000000200007209 */ /* 0x010fe60007810000 */
[----:B------:R-:W-:Y:S01]  /*8750*/  MUFU.EX2 R40, R8 ;  /* 0x0000000800287308 */ /* 0x000fe20000000800 */
[----:B------:R-:W-:Y:S01]  /*8760*/  @P5 IMAD R6, R6, c[0x0][0x1e0], RZ ;  /* 0x0000780006065a24 */ /* 0x000fe200078e02ff */
[----:B------:R-:W2:Y:S03]  /*8770*/  SHFL.BFLY PT, R2, R0, 0x1, 0x1f ;  /* 0x0c201f0000027f89 */ /* 0x000ea600000e0000 */
[----:B------:R-:W-:Y:S05]  /*8780*/  @P5 IMAD R6, R215, c[0x0][0x1e4], R6 ;  /* 0x00007900d7065a24 */ /* 0x000fea00078e0206 */
[----:B------:R3:W4:Y:S01]  /*8790*/  MUFU.EX2 R246, R7 ;  /* 0x0000000700f67308 */ /* 0x0007220000000800 */
[----:B-1----:R-:W-:Y:S02]  /*87a0*/  FFMA.FTZ R5, R164, c[0x0][0x2d0], -R156 ;  /* 0x0000b400a4057a23 */ /* 0x002fe4000001089c */
[----:B------:R-:W-:Y:S07]  /*87b0*/  IMAD.MOV.U32 R164, RZ, RZ, R184 ;  /* 0x000000ffffa47224 */ /* 0x000fee00078e00b8 */
[----:B------:R1:W5:Y:S01]  /*87c0*/  MUFU.EX2 R45, R5 ;  /* 0x00000005002d7308 */ /* 0x0003620000000800 */
[----:B--2---:R-:W-:Y:S01]  /*87d0*/  FMNMX.FTZ R70, R0, R2, !PT ;  /* 0x0000000200467209 */ /* 0x004fe20007810000 */
[--C-:B------:R-:W-:Y:S02]  /*87e0*/  FFMA.FTZ R0, R158, c[0x0][0x2d0], -R157.reuse ;  /* 0x0000b4009e007a23 */ /* 0x100fe4000001089d */
[----:B------:R-:W-:Y:S06]  /*87f0*/  FFMA.FTZ R2, R159, c[0x0][0x2d0], -R157 ;  /* 0x0000b4009f027a23 */ /* 0x000fec000001089d */
[----:B------:R2:W-:Y:S01]  /*8800*/  MUFU.EX2 R42, R0 ;  /* 0x00000000002a7308 */ /* 0x0005e20000000800 */
[----:B------:R-:W-:Y:S02]  /*8810*/  IMAD.MOV.U32 R159, RZ, RZ, R78 ;  /* 0x000000ffff9f7224 */ /* 0x000fe400078e004e */
[----:B---3--:R-:W-:Y:S01]  /*8820*/  @P5 IMAD.MOV.U32 R7, RZ, RZ, R231 ;  /* 0x000000ffff075224 */ /* 0x008fe200078e00e7 */
[----:B----4-:R-:W-:Y:S06]  /*8830*/  F2FP.PACK_AB R64, R40, R246 ;  /* 0x000000f62840723e */ /* 0x010fec00000000ff */
[----:B------:R3:W-:Y:S01]  /*8840*/  MUFU.EX2 R20, R2 ;  /* 0x0000000200147308 */ /* 0x0007e20000000800 */
[----:B-1----:R-:W-:Y:S01]  /*8850*/  FFMA.FTZ R5, R11, c[0x0][0x2d0], -R156 ;  /* 0x0000b4000b057a23 */ /* 0x002fe2000001089c */
[----:B-----5:R-:W-:Y:S01]  /*8860*/  F2FP.PACK_AB R73, R45, R221 ;  /* 0x000000dd2d49723e */ /* 0x020fe200000000ff */
[----:B------:R-:W-:Y:S07]  /*8870*/  @P5 IMAD.MOV.U32 R11, RZ, RZ, c[0x0][0x1e0] ;  /* 0x00007800ff0b5624 */ /* 0x000fee00078e00ff */
[----:B------:R1:W-:Y:S01]  /*8880*/  MUFU.EX2 R41, R5 ;  /* 0x0000000500297308 */ /* 0x0003e20000000800 */
[C---:B------:R-:W-:Y:S01]  /*8890*/  @P5 SHF.L.U64.HI R10, R11.reuse, 0x5, R10 ;  /* 0x000000050b0a5819 */ /* 0x040fe2000001020a */
[----:B------:R-:W-:Y:S02]  /*88a0*/  @P5 IMAD.SHL.U32 R11, R11, 0x20, RZ ;  /* 0x000000200b0b5824 */ /* 0x000fe400078e00ff */
[----:B--2---:R-:W-:Y:S02]  /*88b0*/  FMUL.FTZ R0, R70, c[0x0][0x2d0] ;  /* 0x0000b40046007a20 */ /* 0x004fe40000410000 */
[----:B---3--:R-:W-:Y:S04]  /*88c0*/  FFMA.FTZ R2, R15, c[0x0][0x2d0], -R118 ;  /* 0x0000b4000f027a23 */ /* 0x008fe80000010876 */
[----:B------:R2:W-:Y:S01]  /*88d0*/  MUFU.EX2 R49, R2 ;  /* 0x0000000200317308 */ /* 0x0005e20000000800 */
[----:B-1----:R-:W-:Y:S02]  /*88e0*/  FFMA.FTZ R5, R12, c[0x0][0x2d0], -R156 ;  /* 0x0000b4000c057a23 */ /* 0x002fe4000001089c */
[----:B------:R-:W-:Y:S07]  /*88f0*/  FFMA.FTZ R12, R16, c[0x0][0x2d0], -R118 ;  /* 0x0000b400100c7a23 */ /* 0x000fee0000010876 */
[----:B------:R1:W3:Y:S10]  /*8900*/  MUFU.EX2 R44, R5 ;  /* 0x00000005002c7308 */ /* 0x0002f40000000800 */
[----:B------:R-:W-:Y:S01]  /*8910*/  MUFU.EX2 R48, R12 ;  /* 0x0000000c00307308 */ /* 0x000fe20000000800 */
[----:B--2---:R-:W-:Y:S09]  /*8920*/  FFMA.FTZ R2, R17, c[0x0][0x2d0], -R156 ;  /* 0x0000b40011027a23 */ /* 0x004ff2000001089c */
[----:B------:R-:W-:Y:S01]  /*8930*/  MUFU.EX2 R243, R2 ;  /* 0x0000000200f37308 */ /* 0x000fe20000000800 */
[----:B-1----:R-:W-:Y:S01]  /*8940*/  @P5 IMAD.WIDE.U32 R4, R215, c[0x0][0x1e0], RZ ;  /* 0x00007800d7045a25 */ /* 0x002fe200078e00ff */
[----:B---3--:R-:W-:Y:S03]  /*8950*/  F2FP.PACK_AB R75, R44, R41 ;  /* 0x000000292c4b723e */ /* 0x008fe600000000ff */
[----:B------:R-:W-:Y:S02]  /*8960*/  @P5 IMAD.IADD R5, R5, 0x1, R6 ;  /* 0x0000000105055824 */ /* 0x000fe400078e0206 */
[----:B------:R-:W-:Y:S02]  /*8970*/  @P5 IMAD.MOV.U32 R6, RZ, RZ, R232 ;  /* 0x000000ffff065224 */ /* 0x000fe400078e00e8 */
[----:B------:R-:W-:Y:S02]  /*8980*/  @P5 IMAD R5, R5, 0x50, RZ ;  /* 0x0000005005055824 */ /* 0x000fe400078e02ff */
[----:B------:R-:W-:Y:S04]  /*8990*/  @P5 IMAD.WIDE.U32 R6, R4, 0x50, R6 ;  /* 0x0000005004065825 */ /* 0x000fe800078e0006 */
[----:B------:R-:W-:Y:S01]  /*89a0*/  @P5 IMAD.IADD R5, R7, 0x1, R5 ;  /* 0x0000000107055824 */ /* 0x000fe200078e0205 */
[C---:B------:R-:W-:Y:S04]  /*89b0*/  @P5 LEA R4, P0, R6.reuse, c[0x0][0x1c8], 0x1 ;  /* 0x0000720006045a11 */ /* 0x040fe800078008ff */
[----:B------:R-:W-:Y:S02]  /*89c0*/  @P5 LEA.HI.X R5, R6, c[0x0][0x1cc], R5, 0x1, P0 ;  /* 0x0000730006055a11 */ /* 0x000fe400000f0c05 */
        /* <DEDUP_REMOVED lines=14> */
[----:B------:R3:W-:Y:S02]  /*8ab0*/  MUFU.EX2 R26, R0 ;  /* 0x00000000001a7308 */ /* 0x0007e40000000800 */
[--C-:B---3--:R-:W-:Y:S08]  /*8ac0*/  FFMA.FTZ R0, R14, c[0x0][0x2d0], -R118.reuse ;  /* 0x0000b4000e007a23 */ /* 0x108ff00000010876 */
[----:B------:R3:W-:Y:S02]  /*8ad0*/  MUFU.EX2 R47, R0 ;  /* 0x00000000002f7308 */ /* 0x0007e40000000800 */
[----:B---3--:R-:W-:Y:S08]  /*8ae0*/  FFMA.FTZ R0, R13, c[0x0][0x2d0], -R118 ;  /* 0x0000b4000d007a23 */ /* 0x008ff00000010876 */
[----:B------:R3:W-:Y:S02]  /*8af0*/  MUFU.EX2 R46, R0 ;  /* 0x00000000002e7308 */ /* 0x0007e40000000800 */
[----:B---3--:R-:W-:Y:S02]  /*8b00*/  FSEL R0, R114, RZ, P3 ;  /* 0x000000ff72007208 */ /* 0x008fe40001800000 */
[-C--:B------:R-:W-:Y:S03]  /*8b10*/  @P5 IADD3 R8, P3, R6, R11.reuse, RZ ;  /* 0x0000000b06085210 */ /* 0x080fe60007f7e0ff */
[----:B------:R-:W-:Y:S01]  /*8b20*/  FADD.FTZ R2, -R0, R3 ;  /* 0x0000000300027221 */ /* 0x000fe20000010100 */
[----:B------:R-:W-:Y:S01]  /*8b30*/  FSEL R0, R113, RZ, P2 ;  /* 0x000000ff71007208 */ /* 0x000fe20001000000 */
[--C-:B------:R-:W-:Y:S01]  /*8b40*/  @P5 IMAD.X R9, R7, 0x1, R10.reuse, P3 ;  /* 0x0000000107095824 */ /* 0x100fe200018e060a */
[-C--:B-1----:R-:W-:Y:S01]  /*8b50*/  @P5 IADD3 R4, P2, R8, R11.reuse, RZ ;  /* 0x0000000b08045210 */ /* 0x082fe20007f5e0ff */
[----:B------:R-:W-:Y:S02]  /*8b60*/  FMUL.FTZ R2, R2, c[0x0][0x2d0] ;  /* 0x0000b40002027a20 */ /* 0x000fe40000410000 */
[----:B------:R-:W-:Y:S01]  /*8b70*/  FADD.FTZ R0, -R0, R115 ;  /* 0x0000007300007221 */ /* 0x000fe20000010100 */
[----:B------:R1:W-:Y:S01]  /*8b80*/  @P5 LDGSTS.E.BYPASS.LTC128B.128 [R216+0x3900], [R8.64], !P6 ;  /* 0x0390000008d85fae */ /* 0x0003e2000f101d48 */
[----:B------:R3:W4:Y:S01]  /*8b90*/  MUFU.EX2 R69, R2 ;  /* 0x0000000200457308 */ /* 0x0007220000000800 */
[--C-:B------:R-:W-:Y:S01]  /*8ba0*/  @P5 IMAD.X R5, R9, 0x1, R10.reuse, P2 ;  /* 0x0000000109055824 */ /* 0x100fe200010e060a */
[----:B--2---:R-:W-:Y:S01]  /*8bb0*/  @P5 IADD3 R6, P3, R4, R11, RZ ;  /* 0x0000000b04065210 */ /* 0x004fe20007f7e0ff */
[----:B------:R-:W-:Y:S02]  /*8bc0*/  FMUL.FTZ R0, R0, c[0x0][0x2d0] ;  /* 0x0000b40000007a20 */ /* 0x000fe40000410000 */
[----:B------:R-:W-:Y:S02]  /*8bd0*/  IMAD.MOV.U32 R115, RZ, RZ, R83 ;  /* 0x000000ffff737224 */ /* 0x000fe400078e0053 */
[----:B------:R2:W-:Y:S01]  /*8be0*/  @P5 LDGSTS.E.BYPASS.LTC128B.128 [R216+0x4100], [R4.64], !P6 ;  /* 0x0410000004d85fae */ /* 0x0005e2000f101d48 */
[----:B------:R-:W-:Y:S02]  /*8bf0*/  @P5 IMAD.X R7, R5, 0x1, R10, P3 ;  /* 0x0000000105075824 */ /* 0x000fe400018e060a */
[----:B------:R5:W1:Y:S05]  /*8c00*/  MUFU.EX2 R68, R0 ;  /* 0x0000000000447308 */ /* 0x000a6a0000000800 */
[----:B------:R1:W-:Y:S08]  /*8c10*/  @P5 LDGSTS.E.BYPASS.LTC128B.128 [R216+0x4900], [R6.64], !P6 ;  /* 0x0490000006d85fae */ /* 0x0003f0000f101d48 */
[----:B------:R-:W-:Y:S01]  /*8c20*/  LDSM.16.MT88.4 R36, [R204] ;  /* 0x00000000cc24783b */ /* 0x000fe20000004200 */
[----:B---3--:R-:W-:Y:S01]  /*8c30*/  FSEL R2, R112, RZ, P1 ;  /* 0x000000ff70027208 */ /* 0x008fe20000800000 */
[C---:B----4-:R-:W-:Y:S02]  /*8c40*/  FMUL.FTZ R17, R69.reuse, R133 ;  /* 0x0000008545117220 */ /* 0x050fe40000410000 */
[----:B------:R-:W-:Y:S02]  /*8c50*/  IMAD.MOV.U32 R133, RZ, RZ, R230 ;  /* 0x000000ffff857224 */ /* 0x000fe400078e00e6 */
[C---:B------:R-:W-:Y:S02]  /*8c60*/  FMUL.FTZ R16, R69.reuse, R132 ;  /* 0x0000008445107220 */ /* 0x040fe40000410000 */
[----:B------:R-:W-:Y:S01]  /*8c70*/  IMAD.MOV.U32 R132, RZ, RZ, R186 ;  /* 0x000000ffff847224 */ /* 0x000fe200078e00ba */
[----:B------:R-:W-:Y:S01]  /*8c80*/  LDSM.16.MT88.4 R52, [R201] ;  /* 0x00000000c934783b */ /* 0x000fe20000004200 */
[C---:B------:R-:W-:Y:S02]  /*8c90*/  FMUL.FTZ R32, R69.reuse, R84 ;  /* 0x0000005445207220 */ /* 0x040fe40000410000 */
[----:B-----5:R-:W-:Y:S01]  /*8ca0*/  FADD.FTZ R0, -R2, R116 ;  /* 0x0000007402007221 */ /* 0x020fe20000010100 */
[----:B------:R-:W-:Y:S01]  /*8cb0*/  FSEL R2, R70, RZ, P0 ;  /* 0x000000ff46027208 */ /* 0x000fe20000000000 */
[C---:B--2---:R-:W-:Y:S02]  /*8cc0*/  FMUL.FTZ R4, R69.reuse, R120 ;  /* 0x0000007845047220 */ /* 0x044fe40000410000 */
[----:B------:R-:W-:Y:S01]  /*8cd0*/  FMUL.FTZ R0, R0, c[0x0][0x2d0] ;  /* 0x0000b40000007a20 */ /* 0x000fe20000410000 */
[----:B------:R-:W-:Y:S01]  /*8ce0*/  LDSM.16.MT88.4 R76, [R203] ;  /* 0x00000000cb4c783b */ /* 0x000fe20000004200 */
[----:B------:R-:W-:Y:S02]  /*8cf0*/  IMAD.MOV.U32 R120, RZ, RZ, R47 ;  /* 0x000000ffff787224 */ /* 0x000fe400078e002f */
[----:B------:R2:W3:Y:S01]  /*8d00*/  MUFU.EX2 R3, R0 ;  /* 0x0000000000037308 */ /* 0x0004e20000000800 */
[C---:B------:R-:W-:Y:S02]  /*8d10*/  FMUL.FTZ R5, R69.reuse, R121 ;  /* 0x0000007945057220 */ /* 0x040fe40000410000 */
[----:B------:R-:W-:Y:S02]  /*8d20*/  IMAD.MOV.U32 R121, RZ, RZ, R46 ;  /* 0x000000ffff797224 */ /* 0x000fe400078e002e */
[C---:B-1----:R-:W-:Y:S01]  /*8d30*/  FMUL.FTZ R6, R68.reuse, R122 ;  /* 0x0000007a44067220 */ /* 0x042fe20000410000 */
[----:B------:R-:W-:Y:S01]  /*8d40*/  LDSM.16.MT88.4 R80, [R200+0x800] ;  /* 0x00080000c850783b */ /* 0x000fe20000004200 */
[----:B------:R-:W-:Y:S02]  /*8d50*/  IMAD.MOV.U32 R122, RZ, RZ, R191 ;  /* 0x000000ffff7a7224 */ /* 0x000fe400078e00bf */
[----:B------:R-:W-:Y:S02]  /*8d60*/  IMAD.MOV.U32 R116, RZ, RZ, R20 ;  /* 0x000000ffff747224 */ /* 0x000fe400078e0014 */
[C---:B------:R-:W-:Y:S02]  /*8d70*/  FMUL.FTZ R7, R68.reuse, R123 ;  /* 0x0000007b44077220 */ /* 0x040fe40000410000 */
[----:B------:R-:W-:Y:S01]  /*8d80*/  FMUL.FTZ R33, R69, R85 ;  /* 0x0000005545217220 */ /* 0x000fe20000410000 */
[----:B------:R-:W1:Y:S01]  /*8d90*/  LDSM.16.MT88.4 R20, [R200] ;  /* 0x00000000c814783b */ /* 0x000e620000004200 */
[----:B------:R-:W-:Y:S01]  /*8da0*/  FMUL.FTZ R34, R68, R86 ;  /* 0x0000005644227220 */ /* 0x000fe20000410000 */
[----:B------:R-:W-:Y:S01]  /*8db0*/  F2FP.PACK_AB R66, R116, R42 ;  /* 0x0000002a7442723e */ /* 0x000fe200000000ff */
[C---:B------:R-:W-:Y:S02]  /*8dc0*/  FMUL.FTZ R35, R68.reuse, R87 ;  /* 0x0000005744237220 */ /* 0x040fe40000410000 */
[C---:B------:R-:W-:Y:S02]  /*8dd0*/  FMUL.FTZ R50, R68.reuse, R98 ;  /* 0x0000006244327220 */ /* 0x040fe40000410000 */
[----:B------:R-:W-:Y:S01]  /*8de0*/  FMUL.FTZ R51, R68, R99 ;  /* 0x0000006344337220 */ /* 0x000fe20000410000 */
[----:B------:R-:W4:Y:S01]  /*8df0*/  LDSM.16.MT88.4 R84, [R204+0x800] ;  /* 0x00080000cc54783b */ /* 0x000f220000004200 */
[----:B------:R-:W-:Y:S02]  /*8e00*/  IMAD.MOV.U32 R123, RZ, RZ, R40 ;  /* 0x000000ffff7b7224 */ /* 0x000fe400078e0028 */
[----:B--2---:R-:W-:Y:S02]  /*8e10*/  FADD.FTZ R0, -R2, R117 ;  /* 0x0000007502007221 */ /* 0x004fe40000010100 */
[----:B------:R-:W-:Y:S02]  /*8e20*/  FFMA.FTZ R2, R19, c[0x0][0x2d0], -R156 ;  /* 0x0000b40013027a23 */ /* 0x000fe4000001089c */
[----:B------:R-:W-:Y:S01]  /*8e30*/  FMUL.FTZ R0, R0, c[0x0][0x2d0] ;  /* 0x0000b40000007a20 */ /* 0x000fe20000410000 */
[----:B------:R-:W2:Y:S01]  /*8e40*/  LDL.LU R99, [R1] ;  /* 0x0000000001637983 */ /* 0x000ea20000300800 */
[----:B------:R5:W-:Y:S01]  /*8e50*/  MUFU.EX2 R238, R2 ;  /* 0x0000000200ee7308 */ /* 0x000be20000000800 */
[C---:B---3--:R-:W-:Y:S02]  /*8e60*/  FMUL.FTZ R8, R3.reuse, R124 ;  /* 0x0000007c03087220 */ /* 0x048fe40000410000 */
[----:B------:R-:W-:Y:S01]  /*8e70*/  IMAD.MOV.U32 R124, RZ, RZ, R45 ;  /* 0x000000ffff7c7224 */ /* 0x000fe200078e002d */
[----:B------:R-:W3:Y:S01]  /*8e80*/  LDL.LU R98, [R1+0x4] ;  /* 0x0000040001627983 */ /* 0x000ee20000300800 */
[C---:B------:R-:W-:Y:S02]  /*8e90*/  FMUL.FTZ R45, R3.reuse, R93 ;  /* 0x0000005d032d7220 */ /* 0x040fe40000410000 */
[C---:B------:R-:W-:Y:S01]  /*8ea0*/  FMUL.FTZ R9, R3.reuse, R125 ;  /* 0x0000007d03097220 */ /* 0x040fe20000410000 */
[----:B------:R-:W0:Y:S01]  /*8eb0*/  LDGDEPBAR ;  /* 0x00000000000079af */ /* 0x000e220000000000 */
[----:B------:R-:W-:Y:S01]  /*8ec0*/  IMAD.MOV.U32 R125, RZ, RZ, R44 ;  /* 0x000000ffff7d7224 */ /* 0x000fe200078e002c */
[----:B------:R-:W4:Y:S01]  /*8ed0*/  MUFU.EX2 R0, R0 ;  /* 0x0000000000007308 */ /* 0x000f220000000800 */
[C---:B------:R-:W-:Y:S02]  /*8ee0*/  FMUL.FTZ R44, R3.reuse, R92 ;  /* 0x0000005c032c7220 */ /* 0x040fe40000410000 */
[----:B------:R-:W-:Y:S02]  /*8ef0*/  IMAD.MOV.U32 R117, RZ, RZ, R26 ;  /* 0x000000ffff757224 */ /* 0x000fe400078e001a */
[----:B------:R-:W-:Y:S02]  /*8f00*/  FMUL.FTZ R19, R68, R135 ;  /* 0x0000008744137220 */ /* 0x000fe40000410000 */
[----:B------:R-:W-:Y:S01]  /*8f10*/  FMUL.FTZ R40, R3, R88 ;  /* 0x0000005803287220 */ /* 0x000fe20000410000 */
[----:B------:R-:W-:Y:S01]  /*8f20*/  F2FP.PACK_AB R67, R117, R245 ;  /* 0x000000f57543723e */ /* 0x000fe200000000ff */
[C---:B------:R-:W-:Y:S02]  /*8f30*/  FMUL.FTZ R12, R3.reuse, R128 ;  /* 0x00000080030c7220 */ /* 0x040fe40000410000 */
[C---:B------:R-:W-:Y:S01]  /*8f40*/  FMUL.FTZ R13, R3.reuse, R129 ;  /* 0x00000081030d7220 */ /* 0x040fe20000410000 */
[-C--:B-1----:R-:W-:Y:S05]  /*8f50*/  HMMA.16816.F32 R4, R72, R20.reuse, R4 ;  /* 0x000000144804723c */ /* 0x082fea0000001804 */
[--C-:B-----5:R-:W-:Y:S02]  /*8f60*/  FFMA.FTZ R2, R18, c[0x0][0x2d0], -R156.reuse ;  /* 0x0000b40012027a23 */ /* 0x120fe4000001089c */
[----:B------:R-:W-:Y:S02]  /*8f70*/  FMUL.FTZ R18, R68, R134 ;  /* 0x0000008644127220 */ /* 0x000fe40000410000 */
[----:B------:R1:W-:Y:S03]  /*8f80*/  MUFU.EX2 R237, R2 ;  /* 0x0000000200ed7308 */ /* 0x0003e60000000800 */
[C---:B----4-:R-:W-:Y:S02]  /*8f90*/  FMUL.FTZ R14, R0.reuse, R130 ;  /* 0x00000082000e7220 */ /* 0x050fe40000410000 */
[----:B------:R-:W-:Y:S02]  /*8fa0*/  IMAD.MOV.U32 R130, RZ, RZ, R229 ;  /* 0x000000ffff827224 */ /* 0x000fe400078e00e5 */
[C---:B------:R-:W-:Y:S02]  /*8fb0*/  FMUL.FTZ R47, R0.reuse, R95 ;  /* 0x0000005f002f7220 */ /* 0x040fe40000410000 */
[C---:B------:R-:W-:Y:S02]  /*8fc0*/  FMUL.FTZ R46, R0.reuse, R94 ;  /* 0x0000005e002e7220 */ /* 0x040fe40000410000 */
[C---:B------:R-:W-:Y:S02]  /*8fd0*/  FMUL.FTZ R15, R0.reuse, R131 ;  /* 0x00000083000f7220 */ /* 0x040fe40000410000 */
[----:B------:R-:W-:Y:S02]  /*8fe0*/  IMAD.MOV.U32 R131, RZ, RZ, R221 ;  /* 0x000000ffff837224 */ /* 0x000fe400078e00dd */
[C---:B------:R-:W-:Y:S02]  /*8ff0*/  FMUL.FTZ R11, R0.reuse, R127 ;  /* 0x0000007f000b7220 */ /* 0x040fe40000410000 */
[----:B------:R-:W-:Y:S02]  /*9000*/  IMAD.MOV.U32 R127, RZ, RZ, R193 ;  /* 0x000000ffff7f7224 */ /* 0x000fe400078e00c1 */
[----:B------:R-:W-:Y:S02]  /*9010*/  IMAD.MOV.U32 R134, RZ, RZ, R185 ;  /* 0x000000ffff867224 */ /* 0x000fe400078e00b9 */
[----:B------:R-:W-:Y:S02]  /*9020*/  FMUL.FTZ R10, R0, R126 ;  /* 0x0000007e000a7220 */ /* 0x000fe40000410000 */
[----:B------:R-:W-:Y:S02]  /*9030*/  IMAD.MOV.U32 R126, RZ, RZ, R43 ;  /* 0x000000ffff7e7224 */ /* 0x000fe400078e002b */
[----:B-1----:R-:W-:Y:S02]  /*9040*/  FFMA.FTZ R2, R24, c[0x0][0x2d0], -R156 ;  /* 0x0000b40018027a23 */ /* 0x002fe4000001089c */
[C---:B------:R-:W-:Y:S01]  /*9050*/  FMUL.FTZ R43, R0.reuse, R91 ;  /* 0x0000005b002b7220 */ /* 0x040fe20000410000 */
[C---:B------:R-:W-:Y:S01]  /*9060*/  HMMA.16816.F32 R8, R64.reuse, R20, R8 ;  /* 0x000000144008723c */ /* 0x040fe20000001808 */
[----:B------:R1:W-:Y:S03]  /*9070*/  MUFU.EX2 R236, R2 ;  /* 0x0000000200ec7308 */ /* 0x0003e60000000800 */
[----:B------:R-:W-:Y:S02]  /*9080*/  FMUL.FTZ R24, R3, R140 ;  /* 0x0000008c03187220 */ /* 0x000fe40000410000 */
[----:B------:R-:W-:Y:S02]  /*9090*/  IMAD.MOV.U32 R128, RZ, RZ, R42 ;  /* 0x000000ffff807224 */ /* 0x000fe400078e002a */
[-C--:B------:R-:W-:Y:S04]  /*90a0*/  HMMA.16816.F32 R12, R64, R22.reuse, R12 ;  /* 0x00000016400c723c */ /* 0x080fe8000000180c */
[C---:B------:R-:W-:Y:S02]  /*90b0*/  FMUL.FTZ R42, R0.reuse, R90 ;  /* 0x0000005a002a7220 */ /* 0x040fe40000410000 */
[C---:B------:R-:W-:Y:S02]  /*90c0*/  FMUL.FTZ R20, R69.reuse, R136 ;  /* 0x0000008845147220 */ /* 0x040fe40000410000 */
[C---:B------:R-:W-:Y:S04]  /*90d0*/  HMMA.16816.F32 R16, R72.reuse, R22, R16 ;  /* 0x000000164810723c */ /* 0x040fe80000001810 */
[----:B------:R-:W-:Y:S02]  /*90e0*/  FMUL.FTZ R21, R69, R137 ;  /* 0x0000008945157220 */ /* 0x000fe40000410000 */
[----:B------:R-:W-:Y:S02]  /*90f0*/  FMUL.FTZ R26, R0, R142 ;  /* 0x0000008e001a7220 */ /* 0x000fe40000410000 */
[----:B------:R-:W-:Y:S04]  /*9100*/  FMUL.FTZ R22, R68, R138 ;  /* 0x0000008a44167220 */ /* 0x000fe80000410000 */
[----:B-1----:R-:W-:Y:S02]  /*9110*/  FFMA.FTZ R2, R160, c[0x0][0x2d0], -R157 ;  /* 0x0000b400a0027a23 */ /* 0x002fe4000001089d */
[----:B------:R-:W-:Y:S02]  /*9120*/  FMUL.FTZ R23, R68, R139 ;  /* 0x0000008b44177220 */ /* 0x000fe40000410000 */
[----:B------:R1:W-:Y:S01]  /*9130*/  MUFU.EX2 R235, R2 ;  /* 0x0000000200eb7308 */ /* 0x0003e20000000800 */
[----:B------:R-:W-:Y:S02]  /*9140*/  IMAD.MOV.U32 R129, RZ, RZ, R41 ;  /* 0x000000ffff817224 */ /* 0x000fe400078e0029 */
[C---:B------:R-:W-:Y:S02]  /*9150*/  FMUL.FTZ R41, R3.reuse, R89 ;  /* 0x0000005903297220 */ /* 0x040fe40000410000 */
[-C--:B------:R-:W-:Y:S01]  /*9160*/  HMMA.16816.F32 R20, R72, R36.reuse, R20 ;  /* 0x000000244814723c */ /* 0x080fe20000001814 */
[----:B------:R-:W4:Y:S02]  /*9170*/  LDSM.16.MT88.4 R88, [R201+0x800] ;  /* 0x00080000c958783b */ /* 0x000f240000004200 */
[C---:B------:R-:W-:Y:S02]  /*9180*/  FMUL.FTZ R27, R0.reuse, R143 ;  /* 0x0000008f001b7220 */ /* 0x040fe40000410000 */
[C---:B------:R-:W-:Y:S02]  /*9190*/  FMUL.FTZ R30, R0.reuse, R146 ;  /* 0x00000092001e7220 */ /* 0x040fe40000410000 */
[C---:B------:R-:W-:Y:S02]  /*91a0*/  FMUL.FTZ R31, R0.reuse, R147 ;  /* 0x00000093001f7220 */ /* 0x040fe40000410000 */
[C---:B------:R-:W-:Y:S03]  /*91b0*/  FMUL.FTZ R56, R3.reuse, R104 ;  /* 0x0000006803387220 */ /* 0x040fe60000410000 */
[C---:B------:R-:W-:Y:S02]  /*91c0*/  FMUL.FTZ R57, R3.reuse, R105 ;  /* 0x0000006903397220 */ /* 0x040fe40000410000 */
[C---:B------:R-:W-:Y:S02]  /*91d0*/  FMUL.FTZ R58, R0.reuse, R106 ;  /* 0x0000006a003a7220 */ /* 0x040fe40000410000 */
[C---:B------:R-:W-:Y:S02]  /*91e0*/  FMUL.FTZ R59, R0.reuse, R107 ;  /* 0x0000006b003b7220 */ /* 0x040fe40000410000 */
[----:B------:R-:W-:Y:S02]  /*91f0*/  FMUL.FTZ R60, R3, R152 ;  /* 0x00000098033c7220 */ /* 0x000fe40000410000 */
[----:B-1----:R-:W-:Y:S02]  /*9200*/  FFMA.FTZ R2, R25, c[0x0][0x2d0], -R157 ;  /* 0x0000b40019027a23 */ /* 0x002fe4000001089d */
[C---:B------:R-:W-:Y:S02]  /*9210*/  FMUL.FTZ R25, R3.reuse, R141 ;  /* 0x0000008d03197220 */ /* 0x040fe40000410000 */
[----:B------:R1:W5:Y:S01]  /*9220*/  MUFU.EX2 R234, R2 ;  /* 0x0000000200ea7308 */ /* 0x0003620000000800 */
[----:B------:R-:W-:Y:S02]  /*9230*/  FMUL.FTZ R61, R3, R153 ;  /* 0x00000099033d7220 */ /* 0x000fe40000410000 */
[----:B------:R-:W-:Y:S02]  /*9240*/  IMAD.MOV.U32 R136, RZ, RZ, R131 ;  /* 0x000000ffff887224 */ /* 0x000fe400078e0083 */
[C---:B------:R-:W-:Y:S04]  /*9250*/  HMMA.16816.F32 R24, R64.reuse, R36, R24 ;  /* 0x000000244018723c */ /* 0x040fe80000001818 */
[C---:B------:R-:W-:Y:S02]  /*9260*/  FMUL.FTZ R62, R0.reuse, R154 ;  /* 0x0000009a003e7220 */ /* 0x040fe40000410000 */
[----:B------:R-:W-:Y:S02]  /*9270*/  FMUL.FTZ R63, R0, R155 ;  /* 0x0000009b003f7220 */ /* 0x000fe40000410000 */
[C---:B------:R-:W-:Y:S04]  /*9280*/  FMUL.FTZ R36, R69.reuse, R148 ;  /* 0x0000009445247220 */ /* 0x040fe80000410000 */
[C---:B------:R-:W-:Y:S02]  /*9290*/  FMUL.FTZ R37, R69.reuse, R149 ;  /* 0x0000009545257220 */ /* 0x040fe40000410000 */
[----:B------:R-:W-:Y:S02]  /*92a0*/  IMAD.MOV.U32 R148, RZ, RZ, R49 ;  /* 0x000000ffff947224 */ /* 0x000fe400078e0031 */
[----:B------:R-:W-:Y:S02]  /*92b0*/  FMUL.FTZ R49, R69, R97 ;  /* 0x0000006145317220 */ /* 0x000fe40000410000 */
[----:B------:R-:W-:Y:S01]  /*92c0*/  IMAD.MOV.U32 R149, RZ, RZ, R48 ;  /* 0x000000ffff957224 */ /* 0x000fe200078e0030 */
[----:B------:R-:W3:Y:S01]  /*92d0*/  LDL.LU R97, [R1+0x8] ;  /* 0x0000080001617983 */ /* 0x000ee20000300800 */
[----:B-1----:R-:W-:Y:S02]  /*92e0*/  FFMA.FTZ R2, R28, c[0x0][0x2d0], -R157 ;  /* 0x0000b4001c027a23 */ /* 0x002fe4000001089d */
[----:B------:R-:W-:Y:S02]  /*92f0*/  FMUL.FTZ R28, R3, R144 ;  /* 0x00000090031c7220 */ /* 0x000fe40000410000 */
[----:B------:R1:W-:Y:S01]  /*9300*/  MUFU.EX2 R233, R2 ;  /* 0x0000000200e97308 */ /* 0x0003e20000000800 */
[----:B------:R-:W-:Y:S02]  /*9310*/  FMUL.FTZ R48, R69, R96 ;  /* 0x0000006045307220 */ /* 0x000fe40000410000 */
[----:B------:R-:W3:Y:S01]  /*9320*/  LDL.LU R96, [R1+0xc] ;  /* 0x00000c0001607983 */ /* 0x000ee20000300800 */
[----:B------:R-:W-:Y:S02]  /*9330*/  IMAD.MOV.U32 R137, RZ, RZ, R130 ;  /* 0x000000ffff897224 */ /* 0x000fe400078e0082 */
        /* <DEDUP_REMOVED lines=8> */
[----:B-1----:R-:W-:Y:S02]  /*93c0*/  FFMA.FTZ R2, R29, c[0x0][0x2d0], -R157 ;  /* 0x0000b4001d027a23 */ /* 0x002fe4000001089d */
[----:B------:R-:W-:Y:S02]  /*93d0*/  FMUL.FTZ R29, R3, R145 ;  /* 0x00000091031d7220 */ /* 0x000fe40000410000 */
[----:B------:R1:W-:Y:S05]  /*93e0*/  MUFU.EX2 R232, R2 ;  /* 0x0000000200e87308 */ /* 0x0003ea0000000800 */
[-C--:B------:R-:W-:Y:S08]  /*93f0*/  HMMA.16816.F32 R28, R64, R38.reuse, R28 ;  /* 0x00000026401c723c */ /* 0x080ff0000000181c */
[C---:B------:R-:W-:Y:S07]  /*9400*/  HMMA.16816.F32 R32, R72.reuse, R38, R32 ;  /* 0x000000264820723c */ /* 0x040fee0000001820 */
[C---:B------:R-:W-:Y:S02]  /*9410*/  FMUL.FTZ R38, R68.reuse, R150 ;  /* 0x0000009644267220 */ /* 0x040fe40000410000 */
[----:B------:R-:W-:Y:S03]  /*9420*/  FMUL.FTZ R39, R68, R151 ;  /* 0x0000009744277220 */ /* 0x000fe60000410000 */
[----:B-1----:R-:W-:Y:S02]  /*9430*/  FFMA.FTZ R2, R161, c[0x0][0x2d0], -R158 ;  /* 0x0000b400a1027a23 */ /* 0x002fe4000001089e */
[----:B------:R-:W-:Y:S02]  /*9440*/  IMAD.MOV.U32 R150, RZ, RZ, R125 ;  /* 0x000000ffff967224 */ /* 0x000fe400078e007d */
[-C--:B------:R-:W-:Y:S01]  /*9450*/  HMMA.16816.F32 R36, R72, R52.reuse, R36 ;  /* 0x000000344824723c */ /* 0x080fe20000001824 */
[----:B------:R1:W-:Y:S02]  /*9460*/  MUFU.EX2 R231, R2 ;  /* 0x0000000200e77308 */ /* 0x0003e40000000800 */
[----:B------:R-:W-:Y:S05]  /*9470*/  IMAD.MOV.U32 R151, RZ, RZ, R124 ;  /* 0x000000ffff977224 */ /* 0x000fea00078e007c */
[C---:B------:R-:W-:Y:S07]  /*9480*/  HMMA.16816.F32 R40, R64.reuse, R52, R40 ;  /* 0x000000344028723c */ /* 0x040fee0000001828 */
[C---:B------:R-:W-:Y:S01]  /*9490*/  FMUL.FTZ R52, R69.reuse, R100 ;  /* 0x0000006445347220 */ /* 0x040fe20000410000 */
[-C--:B------:R-:W-:Y:S04]  /*94a0*/  HMMA.16816.F32 R44, R64, R54.reuse, R44 ;  /* 0x00000036402c723c */ /* 0x080fe8000000182c */
[C---:B------:R-:W-:Y:S04]  /*94b0*/  FMUL.FTZ R53, R69.reuse, R101 ;  /* 0x0000006545357220 */ /* 0x040fe80000410000 */
[C---:B------:R-:W-:Y:S04]  /*94c0*/  HMMA.16816.F32 R48, R72.reuse, R54, R48 ;  /* 0x000000364830723c */ /* 0x040fe80000001830 */
[--C-:B-1----:R-:W-:Y:S03]  /*94d0*/  FFMA.FTZ R2, R172, c[0x0][0x2d0], -R158.reuse ;  /* 0x0000b400ac027a23 */ /* 0x102fe6000001089e */
[C---:B------:R-:W-:Y:S01]  /*94e0*/  FMUL.FTZ R54, R68.reuse, R102 ;  /* 0x0000006644367220 */ /* 0x040fe20000410000 */
[----:B------:R1:W1:Y:S01]  /*94f0*/  MUFU.EX2 R230, R2 ;  /* 0x0000000200e67308 */ /* 0x0002620000000800 */
[----:B------:R-:W-:Y:S07]  /*9500*/  FMUL.FTZ R55, R68, R103 ;  /* 0x0000006744377220 */ /* 0x000fee0000410000 */
[-C--:B------:R-:W-:Y:S08]  /*9510*/  HMMA.16816.F32 R52, R72, R76.reuse, R52 ;  /* 0x0000004c4834723c */ /* 0x080ff00000001834 */
[C---:B------:R-:W-:Y:S07]  /*9520*/  HMMA.16816.F32 R56, R64.reuse, R76, R56 ;  /* 0x0000004c4038723c */ /* 0x040fee0000001838 */
[----:B-----5:R-:W-:Y:S01]  /*9530*/  F2FP.PACK_AB R76, R234, R235 ;  /* 0x000000ebea4c723e */ /* 0x020fe200000000ff */
[-C--:B------:R-:W-:Y:S04]  /*9540*/  HMMA.16816.F32 R60, R64, R78.reuse, R60 ;  /* 0x0000004e403c723c */ /* 0x080fe8000000183c */
[--C-:B-1----:R-:W-:Y:S01]  /*9550*/  FFMA.FTZ R2, R174, c[0x0][0x2d0], -R158.reuse ;  /* 0x0000b400ae027a23 */ /* 0x102fe2000001089e */
[----:B------:R-:W-:Y:S02]  /*9560*/  F2FP.PACK_AB R77, R230, R231 ;  /* 0x000000e7e64d723e */ /* 0x000fe400000000ff */
        /* <DEDUP_REMOVED lines=11> */
[----:B------:R1:W5:Y:S01]  /*9620*/  MUFU.EX2 R95, R2 ;  /* 0x00000002005f7308 */ /* 0x0003620000000800 */
[----:B--2---:R-:W-:Y:S01]  /*9630*/  FFMA.FTZ R69, R69, R99, R137 ;  /* 0x0000006345457223 */ /* 0x004fe20000010089 */
[----:B------:R-:W-:Y:S04]  /*9640*/  F2FP.PACK_AB R78, R232, R233 ;  /* 0x000000e9e84e723e */ /* 0x000fe800000000ff */
[-C--:B------:R-:W-:Y:S03]  /*9650*/  HMMA.16816.F32 R4, R72, R80.reuse, R4 ;  /* 0x000000504804723c */ /* 0x080fe60000001804 */
[--C-:B-1----:R-:W-:Y:S01]  /*9660*/  FFMA.FTZ R2, R173, c[0x0][0x2d0], -R118.reuse ;  /* 0x0000b400ad027a23 */ /* 0x102fe20000010876 */
[----:B-----5:R-:W-:Y:S03]  /*9670*/  F2FP.PACK_AB R79, R95, R229 ;  /* 0x000000e55f4f723e */ /* 0x020fe600000000ff */
[----:B------:R1:W-:Y:S04]  /*9680*/  MUFU.EX2 R94, R2 ;  /* 0x00000002005e7308 */ /* 0x0003e80000000800 */
[C---:B------:R-:W-:Y:S08]  /*9690*/  HMMA.16816.F32 R8, R76.reuse, R80, R8 ;  /* 0x000000504c08723c */ /* 0x040ff00000001808 */
[-C--:B------:R-:W-:Y:S08]  /*96a0*/  HMMA.16816.F32 R12, R76, R82.reuse, R12 ;  /* 0x000000524c0c723c */ /* 0x080ff0000000180c */
[C---:B------:R-:W-:Y:S01]  /*96b0*/  HMMA.16816.F32 R16, R72.reuse, R82, R16 ;  /* 0x000000524810723c */ /* 0x040fe20000001810 */
[----:B------:R-:W2:Y:S03]  /*96c0*/  LDSM.16.MT88.4 R80, [R203+0x800] ;  /* 0x00080000cb50783b */ /* 0x000ea60000004200 */
[--C-:B-1----:R-:W-:Y:S04]  /*96d0*/  FFMA.FTZ R2, R180, c[0x0][0x2d0], -R118.reuse ;  /* 0x0000b400b4027a23 */ /* 0x102fe80000010876 */
[-C--:B------:R-:W-:Y:S01]  /*96e0*/  HMMA.16816.F32 R20, R72, R84.reuse, R20 ;  /* 0x000000544814723c */ /* 0x080fe20000001814 */
[----:B------:R1:W5:Y:S07]  /*96f0*/  MUFU.EX2 R221, R2 ;  /* 0x0000000200dd7308 */ /* 0x00036e0000000800 */
[C---:B------:R-:W-:Y:S07]  /*9700*/  HMMA.16816.F32 R24, R76.reuse, R84, R24 ;  /* 0x000000544c18723c */ /* 0x040fee0000001818 */
[--C-:B------:R-:W-:Y:S01]  /*9710*/  FFMA.FTZ R84, R178, c[0x0][0x2d0], -R157.reuse ;  /* 0x0000b400b2547a23 */ /* 0x100fe2000001089d */
[-C--:B------:R-:W-:Y:S03]  /*9720*/  HMMA.16816.F32 R28, R76, R86.reuse, R28 ;  /* 0x000000564c1c723c */ /* 0x080fe6000000181c */
[----:B------:R2:W-:Y:S05]  /*9730*/  MUFU.EX2 R181, R84 ;  /* 0x0000005400b57308 */ /* 0x0005ea0000000800 */
[C---:B------:R-:W-:Y:S04]  /*9740*/  HMMA.16816.F32 R32, R72.reuse, R86, R32 ;  /* 0x000000564820723c */ /* 0x040fe80000001820 */
[--C-:B-1----:R-:W-:Y:S04]  /*9750*/  FFMA.FTZ R2, R162, c[0x0][0x2d0], -R118.reuse ;  /* 0x0000b400a2027a23 */ /* 0x102fe80000010876 */
[----:B------:R1:W-:Y:S01]  /*9760*/  MUFU.EX2 R193, R2 ;  /* 0x0000000200c17308 */ /* 0x0003e20000000800 */
[-C--:B----4-:R-:W-:Y:S08]  /*9770*/  HMMA.16816.F32 R36, R72, R88.reuse, R36 ;  /* 0x000000584824723c */ /* 0x090ff00000001824 */
[C---:B------:R-:W-:Y:S01]  /*9780*/  HMMA.16816.F32 R40, R76.reuse, R88, R40 ;  /* 0x000000584c28723c */ /* 0x040fe20000001828 */
[----:B--2---:R-:W2:Y:S07]  /*9790*/  LDSM.16.MT88.4 R84, [R200+0x1000] ;  /* 0x00100000c854783b */ /* 0x004eae0000004200 */
[-C--:B------:R-:W-:Y:S04]  /*97a0*/  HMMA.16816.F32 R44, R76, R90.reuse, R44 ;  /* 0x0000005a4c2c723c */ /* 0x080fe8000000182c */
[----:B-1----:R-:W-:Y:S04]  /*97b0*/  FFMA.FTZ R2, R163, c[0x0][0x2d0], -R118 ;  /* 0x0000b400a3027a23 */ /* 0x002fe80000010876 */
[C---:B------:R-:W-:Y:S01]  /*97c0*/  HMMA.16816.F32 R48, R72.reuse, R90, R48 ;  /* 0x0000005a4830723c */ /* 0x040fe20000001830 */
[----:B------:R-:W-:Y:S01]  /*97d0*/  LDSM.16.MT88.4 R88, [R201+0x1000] ;  /* 0x00100000c958783b */ /* 0x000fe20000004200 */
[----:B------:R1:W4:Y:S06]  /*97e0*/  MUFU.EX2 R191, R2 ;  /* 0x0000000200bf7308 */ /* 0x00032c0000000800 */
[-C--:B------:R-:W-:Y:S08]  /*97f0*/  HMMA.16816.F32 R52, R72, R80.reuse, R52 ;  /* 0x000000504834723c */ /* 0x080ff00000001834 */
[C---:B------:R-:W-:Y:S08]  /*9800*/  HMMA.16816.F32 R56, R76.reuse, R80, R56 ;  /* 0x000000504c38723c */ /* 0x040ff00000001838 */
[-C--:B------:R-:W-:Y:S04]  /*9810*/  HMMA.16816.F32 R60, R76, R82.reuse, R60 ;  /* 0x000000524c3c723c */ /* 0x080fe8000000183c */
[--C-:B-1----:R-:W-:Y:S04]  /*9820*/  FFMA.FTZ R2, R182, c[0x0][0x2d0], -R156.reuse ;  /* 0x0000b400b6027a23 */ /* 0x102fe8000001089c */
[----:B------:R1:W-:Y:S01]  /*9830*/  MUFU.EX2 R93, R2 ;  /* 0x00000002005d7308 */ /* 0x0003e20000000800 */
[----:B------:R-:W-:Y:S01]  /*9840*/  HMMA.16816.F32 R64, R72, R82, R64 ;  /* 0x000000524840723c */ /* 0x000fe20000001840 */
[----:B------:R-:W2:Y:S06]  /*9850*/  LDSM.16.MT88.4 R80, [R204+0x1000] ;  /* 0x00100000cc50783b */ /* 0x000eac0000004200 */
[----:B-----5:R-:W-:Y:S02]  /*9860*/  F2FP.PACK_AB R72, R221, R94 ;  /* 0x0000005edd48723e */ /* 0x020fe400000000ff */
[----:B----4-:R-:W-:Y:S03]  /*9870*/  F2FP.PACK_AB R74, R191, R193 ;  /* 0x000000c1bf4a723e */ /* 0x010fe600000000ff */
[--C-:B-1----:R-:W-:Y:S04]  /*9880*/  FFMA.FTZ R2, R183, c[0x0][0x2d0], -R156.reuse ;  /* 0x0000b400b7027a23 */ /* 0x102fe8000001089c */
[----:B------:R1:W4:Y:S02]  /*9890*/  MUFU.EX2 R186, R2 ;  /* 0x0000000200ba7308 */ /* 0x0003240000000800 */
[--C-:B-1----:R-:W-:Y:S01]  /*98a0*/  FFMA.FTZ R2, R175, c[0x0][0x2d0], -R156.reuse ;  /* 0x0000b400af027a23 */ /* 0x102fe2000001089c */
[----:B----4-:R-:W-:Y:S07]  /*98b0*/  F2FP.PACK_AB R73, R186, R93 ;  /* 0x0000005dba49723e */ /* 0x010fee00000000ff */
[----:B------:R1:W-:Y:S02]  /*98c0*/  MUFU.EX2 R185, R2 ;  /* 0x0000000200b97308 */ /* 0x0003e40000000800 */
[----:B-1----:R-:W-:Y:S08]  /*98d0*/  FFMA.FTZ R2, R176, c[0x0][0x2d0], -R156 ;  /* 0x0000b400b0027a23 */ /* 0x002ff0000001089c */
[----:B------:R1:W4:Y:S02]  /*98e0*/  MUFU.EX2 R184, R2 ;  /* 0x0000000200b87308 */ /* 0x0003240000000800 */
[----:B-1----:R-:W-:Y:S01]  /*98f0*/  FFMA.FTZ R2, R187, c[0x0][0x2d0], -R157 ;  /* 0x0000b400bb027a23 */ /* 0x002fe2000001089d */
[----:B----4-:R-:W-:Y:S01]  /*9900*/  F2FP.PACK_AB R75, R184, R185 ;  /* 0x000000b9b84b723e */ /* 0x010fe200000000ff */
[----:B------:R-:W-:Y:S06]  /*9910*/  IMAD.MOV.U32 R187, RZ, RZ, R121 ;  /* 0x000000ffffbb7224 */ /* 0x000fec00078e0079 */
[----:B------:R1:W-:Y:S01]  /*9920*/  MUFU.EX2 R92, R2 ;  /* 0x00000002005c7308 */ /* 0x0003e20000000800 */
[-C--:B--2---:R-:W-:Y:S03]  /*9930*/  HMMA.16816.F32 R4, R72, R84.reuse, R4 ;  /* 0x000000544804723c */ /* 0x084fe60000001804 */
[--C-:B-1----:R-:W-:Y:S02]  /*9940*/  FFMA.FTZ R2, R188, c[0x0][0x2d0], -R157.reuse ;  /* 0x0000b400bc027a23 */ /* 0x102fe4000001089d */
[----:B------:R-:W-:Y:S04]  /*9950*/  IMAD.MOV.U32 R188, RZ, RZ, R120 ;  /* 0x000000ffffbc7224 */ /* 0x000fe800078e0078 */
[----:B------:R1:W2:Y:S03]  /*9960*/  MUFU.EX2 R182, R2 ;  /* 0x0000000200b67308 */ /* 0x0002a60000000800 */
[----:B-1----:R-:W-:Y:S01]  /*9970*/  FFMA.FTZ R2, R177, c[0x0][0x2d0], -R157 ;  /* 0x0000b400b1027a23 */ /* 0x002fe2000001089d */
[----:B--2---:R-:W-:Y:S06]  /*9980*/  F2FP.PACK_AB R76, R182, R92 ;  /* 0x0000005cb64c723e */ /* 0x004fec00000000ff */
[----:B------:R1:W2:Y:S02]  /*9990*/  MUFU.EX2 R183, R2 ;  /* 0x0000000200b77308 */ /* 0x0002a40000000800 */
[--C-:B-1----:R-:W-:Y:S01]  /*99a0*/  FFMA.FTZ R2, R190, c[0x0][0x2d0], -R158.reuse ;  /* 0x0000b400be027a23 */ /* 0x102fe2000001089e */
[----:B--2---:R-:W-:Y:S01]  /*99b0*/  F2FP.PACK_AB R78, R181, R183 ;  /* 0x000000b7b54e723e */ /* 0x004fe200000000ff */
[----:B------:R-:W-:Y:S06]  /*99c0*/  IMAD.MOV.U32 R190, RZ, RZ, R127 ;  /* 0x000000ffffbe7224 */ /* 0x000fec00078e007f */
[----:B------:R1:W-:Y:S02]  /*99d0*/  MUFU.EX2 R180, R2 ;  /* 0x0000000200b47308 */ /* 0x0003e40000000800 */
[----:B-1----:R-:W-:Y:S02]  /*99e0*/  FFMA.FTZ R2, R192, c[0x0][0x2d0], -R158 ;  /* 0x0000b400c0027a23 */ /* 0x002fe4000001089e */
[----:B------:R-:W-:Y:S06]  /*99f0*/  IMAD.MOV.U32 R192, RZ, RZ, R128 ;  /* 0x000000ffffc07224 */ /* 0x000fec00078e0080 */
[----:B------:R1:W2:Y:S02]  /*9a00*/  MUFU.EX2 R102, R2 ;  /* 0x0000000200667308 */ /* 0x0002a40000000800 */
[----:B-1----:R-:W-:Y:S01]  /*9a10*/  FFMA.FTZ R2, R189, c[0x0][0x2d0], -R158 ;  /* 0x0000b400bd027a23 */ /* 0x002fe2000001089e */
[----:B--2---:R-:W-:Y:S01]  /*9a20*/  F2FP.PACK_AB R77, R102, R180 ;  /* 0x000000b4664d723e */ /* 0x004fe200000000ff */
[----:B------:R-:W-:Y:S06]  /*9a30*/  IMAD.MOV.U32 R189, RZ, RZ, R130 ;  /* 0x000000ffffbd7224 */ /* 0x000fec00078e0082 */
[----:B------:R1:W-:Y:S02]  /*9a40*/  MUFU.EX2 R103, R2 ;  /* 0x0000000200677308 */ /* 0x0003e40000000800 */
[----:B-1----:R-:W-:Y:S08]  /*9a50*/  FFMA.FTZ R2, R179, c[0x0][0x2d0], -R158 ;  /* 0x0000b400b3027a23 */ /* 0x002ff0000001089e */
[----:B------:R1:W2:Y:S02]  /*9a60*/  MUFU.EX2 R101, R2 ;  /* 0x0000000200657308 */ /* 0x0002a40000000800 */
[--C-:B-1----:R-:W-:Y:S01]  /*9a70*/  FFMA.FTZ R2, R194, c[0x0][0x2d0], -R118.reuse ;  /* 0x0000b400c2027a23 */ /* 0x102fe20000010876 */
[----:B--2---:R-:W-:Y:S01]  /*9a80*/  F2FP.PACK_AB R79, R101, R103 ;  /* 0x00000067654f723e */ /* 0x004fe200000000ff */
[----:B------:R-:W-:Y:S06]  /*9a90*/  IMAD.MOV.U32 R194, RZ, RZ, R131 ;  /* 0x000000ffffc27224 */ /* 0x000fec00078e0083 */
[----:B------:R1:W-:Y:S01]  /*9aa0*/  MUFU.EX2 R100, R2 ;  /* 0x0000000200647308 */ /* 0x0003e20000000800 */
[C---:B------:R-:W-:Y:S08]  /*9ab0*/  HMMA.16816.F32 R8, R76.reuse, R84, R8 ;  /* 0x000000544c08723c */ /* 0x040ff00000001808 */
[-C--:B------:R-:W-:Y:S08]  /*9ac0*/  HMMA.16816.F32 R12, R76, R86.reuse, R12 ;  /* 0x000000564c0c723c */ /* 0x080ff0000000180c */
[C---:B------:R-:W-:Y:S01]  /*9ad0*/  HMMA.16816.F32 R16, R72.reuse, R86, R16 ;  /* 0x000000564810723c */ /* 0x040fe20000001810 */
[----:B------:R-:W2:Y:S03]  /*9ae0*/  LDSM.16.MT88.4 R84, [R203+0x1000] ;  /* 0x00100000cb54783b */ /* 0x000ea60000004200 */
[--C-:B-1----:R-:W-:Y:S04]  /*9af0*/  FFMA.FTZ R2, R217, c[0x0][0x2d0], -R118.reuse ;  /* 0x0000b400d9027a23 */ /* 0x102fe80000010876 */
[-C--:B------:R-:W-:Y:S01]  /*9b00*/  HMMA.16816.F32 R20, R72, R80.reuse, R20 ;  /* 0x000000504814723c */ /* 0x080fe20000001814 */
[----:B------:R1:W4:Y:S07]  /*9b10*/  MUFU.EX2 R178, R2 ;  /* 0x0000000200b27308 */ /* 0x00032e0000000800 */
[C---:B------:R-:W-:Y:S07]  /*9b20*/  HMMA.16816.F32 R24, R76.reuse, R80, R24 ;  /* 0x000000504c18723c */ /* 0x040fee0000001818 */
[--C-:B------:R-:W-:Y:S01]  /*9b30*/  FFMA.FTZ R80, R222, c[0x0][0x2d0], -R157.reuse ;  /* 0x0000b400de507a23 */ /* 0x100fe2000001089d */
[-C--:B------:R-:W-:Y:S03]  /*9b40*/  HMMA.16816.F32 R28, R76, R82.reuse, R28 ;  /* 0x000000524c1c723c */ /* 0x080fe6000000181c */
[----:B------:R5:W-:Y:S05]  /*9b50*/  MUFU.EX2 R172, R80 ;  /* 0x0000005000ac7308 */ /* 0x000bea0000000800 */
[C---:B------:R-:W-:Y:S04]  /*9b60*/  HMMA.16816.F32 R32, R72.reuse, R82, R32 ;  /* 0x000000524820723c */ /* 0x040fe80000001820 */
[--C-:B-1----:R-:W-:Y:S04]  /*9b70*/  FFMA.FTZ R2, R220, c[0x0][0x2d0], -R118.reuse ;  /* 0x0000b400dc027a23 */ /* 0x102fe80000010876 */
[-C--:B------:R-:W-:Y:S01]  /*9b80*/  HMMA.16816.F32 R36, R72, R88.reuse, R36 ;  /* 0x000000584824723c */ /* 0x080fe20000001824 */
[----:B------:R1:W-:Y:S07]  /*9b90*/  MUFU.EX2 R179, R2 ;  /* 0x0000000200b37308 */ /* 0x0003ee0000000800 */
[C---:B------:R-:W-:Y:S01]  /*9ba0*/  HMMA.16816.F32 R40, R76.reuse, R88, R40 ;  /* 0x000000584c28723c */ /* 0x040fe20000001828 */
[----:B-----5:R-:W5:Y:S07]  /*9bb0*/  LDSM.16.MT88.4 R80, [R200+0x1800] ;  /* 0x00180000c850783b */ /* 0x020f6e0000004200 */
[-C--:B------:R-:W-:Y:S08]  /*9bc0*/  HMMA.16816.F32 R44, R76, R90.reuse, R44 ;  /* 0x0000005a4c2c723c */ /* 0x080ff0000000182c */
[C---:B------:R-:W-:Y:S01]  /*9bd0*/  HMMA.16816.F32 R48, R72.reuse, R90, R48 ;  /* 0x0000005a4830723c */ /* 0x040fe20000001830 */
[----:B------:R-:W-:Y:S03]  /*9be0*/  LDSM.16.MT88.4 R88, [R201+0x1800] ;  /* 0x00180000c958783b */ /* 0x000fe60000004200 */
[----:B-1----:R-:W-:Y:S04]  /*9bf0*/  FFMA.FTZ R2, R224, c[0x0][0x2d0], -R118 ;  /* 0x0000b400e0027a23 */ /* 0x002fe80000010876 */
[-C--:B--2---:R-:W-:Y:S01]  /*9c00*/  HMMA.16816.F32 R52, R72, R84.reuse, R52 ;  /* 0x000000544834723c */ /* 0x084fe20000001834 */
[----:B------:R1:W2:Y:S07]  /*9c10*/  MUFU.EX2 R177, R2 ;  /* 0x0000000200b17308 */ /* 0x0002ae0000000800 */
[C---:B------:R-:W-:Y:S08]  /*9c20*/  HMMA.16816.F32 R56, R76.reuse, R84, R56 ;  /* 0x000000544c38723c */ /* 0x040ff00000001838 */
[-C--:B------:R-:W-:Y:S08]  /*9c30*/  HMMA.16816.F32 R60, R76, R86.reuse, R60 ;  /* 0x000000564c3c723c */ /* 0x080ff0000000183c */
[----:B------:R-:W-:Y:S01]  /*9c40*/  HMMA.16816.F32 R64, R72, R86, R64 ;  /* 0x000000564840723c */ /* 0x000fe20000001840 */
[----:B------:R-:W3:Y:S03]  /*9c50*/  LDSM.16.MT88.4 R84, [R204+0x1800] ;  /* 0x00180000cc54783b */ /* 0x000ee60000004200 */
[--C-:B-1----:R-:W-:Y:S03]  /*9c60*/  FFMA.FTZ R2, R197, c[0x0][0x2d0], -R156.reuse ;  /* 0x0000b400c5027a23 */ /* 0x102fe6000001089c */
[----:B----4-:R-:W-:Y:S01]  /*9c70*/  F2FP.PACK_AB R72, R178, R100 ;  /* 0x00000064b248723e */ /* 0x010fe200000000ff */
[----:B------:R1:W-:Y:S01]  /*9c80*/  MUFU.EX2 R176, R2 ;  /* 0x0000000200b07308 */ /* 0x0003e20000000800 */
[----:B--2---:R-:W-:Y:S03]  /*9c90*/  F2FP.PACK_AB R74, R177, R179 ;  /* 0x000000b3b14a723e */ /* 0x004fe600000000ff */
[--C-:B-1----:R-:W-:Y:S06]  /*9ca0*/  FFMA.FTZ R2, R226, c[0x0][0x2d0], -R156.reuse ;  /* 0x0000b400e2027a23 */ /* 0x102fec000001089c */
        /* <DEDUP_REMOVED lines=9> */
[-C--:B-----5:R-:W-:Y:S03]  /*9d40*/  HMMA.16816.F32 R4, R72, R80.reuse, R4 ;  /* 0x000000504804723c */ /* 0x0a0fe60000001804 */
[--C-:B-1----:R-:W-:Y:S06]  /*9d50*/  FFMA.FTZ R2, R198, c[0x0][0x2d0], -R157.reuse ;  /* 0x0000b400c6027a23 */ /* 0x102fec000001089d */
[----:B------:R1:W2:Y:S03]  /*9d60*/  MUFU.EX2 R106, R2 ;  /* 0x00000002006a7308 */ /* 0x0002a60000000800 */
[----:B-1----:R-:W-:Y:S01]  /*9d70*/  FFMA.FTZ R2, R223, c[0x0][0x2d0], -R157 ;  /* 0x0000b400df027a23 */ /* 0x002fe2000001089d */
[----:B--2---:R-:W-:Y:S06]  /*9d80*/  F2FP.PACK_AB R76, R106, R107 ;  /* 0x0000006b6a4c723e */ /* 0x004fec00000000ff */
        /* <DEDUP_REMOVED lines=24> */
[----:B------:R-:W-:Y:S03]  /*9f10*/  LDSM.16.MT88.4 R84, [R204+0x2000] ;  /* 0x00200000cc54783b */ /* 0x000fe60000004200 */
[--C-:B-1----:R-:W-:Y:S01]  /*9f20*/  FFMA.FTZ R2, R252, c[0x0][0x2d0], -R118.reuse ;  /* 0x0000b400fc027a23 */ /* 0x102fe20000010876 */
[----:B---3--:R-:W-:Y:S01]  /*9f30*/  F2FP.PACK_AB R108, R167, R168 ;  /* 0x000000a8a76c723e */ /* 0x008fe200000000ff */
[----:B------:R-:W-:Y:S02]  /*9f40*/  FFMA.FTZ R118, R250, c[0x0][0x2d0], -R118 ;  /* 0x0000b400fa767a23 */ /* 0x000fe40000010876 */
[----:B------:R1:W-:Y:S01]  /*9f50*/  MUFU.EX2 R166, R2 ;  /* 0x0000000200a67308 */ /* 0x0003e20000000800 */
[-C--:B------:R-:W-:Y:S08]  /*9f60*/  HMMA.16816.F32 R36, R72, R88.reuse, R36 ;  /* 0x000000584824723c */ /* 0x080ff00000001824 */
[C---:B------:R-:W-:Y:S01]  /*9f70*/  HMMA.16816.F32 R40, R76.reuse, R88, R40 ;  /* 0x000000584c28723c */ /* 0x040fe20000001828 */
[----:B------:R-:W3:Y:S07]  /*9f80*/  MUFU.EX2 R165, R118 ;  /* 0x0000007600a57308 */ /* 0x000eee0000000800 */
[-C--:B------:R-:W-:Y:S04]  /*9f90*/  HMMA.16816.F32 R44, R76, R90.reuse, R44 ;  /* 0x0000005a4c2c723c */ /* 0x080fe8000000182c */
[--C-:B-1----:R-:W-:Y:S04]  /*9fa0*/  FFMA.FTZ R2, R164, c[0x0][0x2d0], -R156.reuse ;  /* 0x0000b400a4027a23 */ /* 0x102fe8000001089c */
[C---:B------:R-:W-:Y:S01]  /*9fb0*/  HMMA.16816.F32 R48, R72.reuse, R90, R48 ;  /* 0x0000005a4830723c */ /* 0x040fe20000001830 */
[----:B------:R1:W-:Y:S07]  /*9fc0*/  MUFU.EX2 R164, R2 ;  /* 0x0000000200a47308 */ /* 0x0003ee0000000800 */
[-C--:B--2---:R-:W-:Y:S04]  /*9fd0*/  HMMA.16816.F32 R52, R72, R80.reuse, R52 ;  /* 0x000000504834723c */ /* 0x084fe80000001834 */
[----:B---3--:R-:W-:Y:S04]  /*9fe0*/  F2FP.PACK_AB R110, R165, R166 ;  /* 0x000000a6a56e723e */ /* 0x008fe800000000ff */
[C---:B------:R-:W-:Y:S08]  /*9ff0*/  HMMA.16816.F32 R56, R76.reuse, R80, R56 ;  /* 0x000000504c38723c */ /* 0x040ff00000001838 */
[-C--:B------:R-:W-:Y:S01]  /*a000*/  HMMA.16816.F32 R60, R76, R82.reuse, R60 ;  /* 0x000000524c3c723c */ /* 0x080fe2000000183c */
[----:B------:R-:W2:Y:S03]  /*a010*/  LDL R76, [R1+0x20] ;  /* 0x00002000014c7983 */ /* 0x000ea60000100800 */
[--C-:B-1----:R-:W-:Y:S04]  /*a020*/  FFMA.FTZ R2, R134, c[0x0][0x2d0], -R156.reuse ;  /* 0x0000b40086027a23 */ /* 0x102fe8000001089c */
[----:B------:R1:W3:Y:S01]  /*a030*/  MUFU.EX2 R162, R2 ;  /* 0x0000000200a27308 */ /* 0x0002e20000000800 */
[----:B------:R-:W-:Y:S04]  /*a040*/  HMMA.16816.F32 R64, R72, R82, R64 ;  /* 0x000000524840723c */ /* 0x000fe80000001840 */
[--C-:B-1----:R-:W-:Y:S01]  /*a050*/  FFMA.FTZ R2, R133, c[0x0][0x2d0], -R156.reuse ;  /* 0x0000b40085027a23 */ /* 0x102fe2000001089c */
[----:B---3--:R-:W-:Y:S01]  /*a060*/  F2FP.PACK_AB R109, R162, R164 ;  /* 0x000000a4a26d723e */ /* 0x008fe200000000ff */
[----:B------:R-:W-:Y:S02]  /*a070*/  FFMA.FTZ R156, R115, c[0x0][0x2d0], -R156 ;  /* 0x0000b400739c7a23 */ /* 0x000fe4000001089c */
[----:B------:R-:W-:Y:S01]  /*a080*/  IMAD.MOV.U32 R115, RZ, RZ, R159 ;  /* 0x000000ffff737224 */ /* 0x000fe200078e009f */
        /* <DEDUP_REMOVED lines=10> */
[----:B------:R1:W-:Y:S01]  /*a130*/  MUFU.EX2 R156, R2 ;  /* 0x00000002009c7308 */ /* 0x0003e20000000800 */
[----:B------:R-:W3:Y:S09]  /*a140*/  LDSM.16.MT88.4 R132, [R200+0x2000] ;  /* 0x00200000c884783b */ /* 0x000ef20000004200 */
[----:B------:R-:W4:Y:S01]  /*a150*/  MUFU.EX2 R118, R157 ;  /* 0x0000009d00767308 */ /* 0x000f220000000800 */
[--C-:B-1----:R-:W-:Y:S09]  /*a160*/  FFMA.FTZ R2, R242, c[0x0][0x2d0], -R158.reuse ;  /* 0x0000b400f2027a23 */ /* 0x102ff2000001089e */
[----:B------:R1:W-:Y:S01]  /*a170*/  MUFU.EX2 R117, R2 ;  /* 0x0000000200757308 */ /* 0x0003e20000000800 */
[----:B----4-:R-:W-:Y:S01]  /*a180*/  F2FP.PACK_AB R154, R118, R156 ;  /* 0x0000009c769a723e */ /* 0x010fe200000000ff */
[--C-:B-1----:R-:W-:Y:S08]  /*a190*/  FFMA.FTZ R2, R247, c[0x0][0x2d0], -R158.reuse ;  /* 0x0000b400f7027a23 */ /* 0x102ff0000001089e */
[----:B------:R1:W4:Y:S02]  /*a1a0*/  MUFU.EX2 R116, R2 ;  /* 0x0000000200747308 */ /* 0x0003240000000800 */
[--C-:B-1----:R-:W-:Y:S01]  /*a1b0*/  FFMA.FTZ R2, R115, c[0x0][0x2d0], -R158.reuse ;  /* 0x0000b40073027a23 */ /* 0x102fe2000001089e */
[----:B----4-:R-:W-:Y:S01]  /*a1c0*/  F2FP.PACK_AB R153, R116, R117 ;  /* 0x000000757499723e */ /* 0x010fe200000000ff */
[----:B------:R-:W-:Y:S06]  /*a1d0*/  FFMA.FTZ R158, R71, c[0x0][0x2d0], -R158 ;  /* 0x0000b400479e7a23 */ /* 0x000fec000001089e */
[----:B------:R1:W-:Y:S10]  /*a1e0*/  MUFU.EX2 R115, R2 ;  /* 0x0000000200737308 */ /* 0x0003f40000000800 */
[----:B------:R-:W4:Y:S01]  /*a1f0*/  MUFU.EX2 R80, R158 ;  /* 0x0000009e00507308 */ /* 0x000f220000000800 */
[----:B-1----:R-:W-:Y:S02]  /*a200*/  FFMA.FTZ R2, R68, R98, R136 ;  /* 0x0000006244027223 */ /* 0x002fe40000010088 */
[----:B------:R-:W-:Y:S02]  /*a210*/  FFMA.FTZ R68, R3, R97, R246 ;  /* 0x0000006103447223 */ /* 0x000fe400000100f6 */
[----:B------:R-:W-:Y:S02]  /*a220*/  FFMA.FTZ R3, R0, R96, R239 ;  /* 0x0000006000037223 */ /* 0x000fe400000100ef */
[----:B------:R-:W-:Y:S01]  /*a230*/  FADD.FTZ R0, R129, R69 ;  /* 0x0000004581007221 */ /* 0x000fe20000010000 */
[----:B------:R-:W1:Y:S01]  /*a240*/  LDSM.16.MT88.4 R96, [R201+0x2000] ;  /* 0x00200000c960783b */ /* 0x000e620000004200 */
[----:B------:R-:W-:Y:S02]  /*a250*/  FADD.FTZ R69, R123, R68 ;  /* 0x000000447b457221 */ /* 0x000fe40000010000 */
[----:B------:R-:W-:Y:S01]  /*a260*/  FADD.FTZ R68, R122, R0 ;  /* 0x000000007a447221 */ /* 0x000fe20000010000 */
[----:B----4-:R-:W-:Y:S01]  /*a270*/  F2FP.PACK_AB R155, R80, R115 ;  /* 0x00000073509b723e */ /* 0x010fe200000000ff */
[----:B------:R-:W-:Y:S01]  /*a280*/  FADD.FTZ R71, R126, R2 ;  /* 0x000000027e477221 */ /* 0x000fe20000010000 */
[-C--:B---3--:R-:W-:Y:S02]  /*a290*/  HMMA.16816.F32 R120, R108, R132.reuse, R4 ;  /* 0x000000846c78723c */ /* 0x088fe40000001804 */
[----:B------:R-:W3:Y:S03]  /*a2a0*/  LDSM.16.MT88.4 R4, [R203+0x2000] ;  /* 0x00200000cb04783b */ /* 0x000ee60000004200 */
        /* <DEDUP_REMOVED lines=54> */
[-C--:B---3--:R-:W-:Y:S03]  /*a610*/  HMMA.16816.F32 R100, R108, R4.reuse, R52 ;  /* 0x000000046c64723c */ /* 0x088fe60000001834 */
        /* <DEDUP_REMOVED lines=34> */
[----:B------:R1:W-:Y:S01]  /*a840*/  STL [R1+0x4], R3 ;  /* 0x0000040301007387 */ /* 0x0003e20000100800 */
[----:B------:R-:W-:Y:S02]  /*a850*/  IMAD.MOV.U32 R196, RZ, RZ, R215 ;  /* 0x000000ffffc47224 */ /* 0x000fe400078e00d7 */
[----:B------:R-:W-:Y:S01]  /*a860*/  IMAD.MOV.U32 R117, RZ, RZ, R70 ;  /* 0x000000ffff757224 */ /* 0x000fe200078e0046 */
[----:B------:R2:W-:Y:S01]  /*a870*/  STL [R1+0x8], R2 ;  /* 0x0000080201007387 */ /* 0x0005e20000100800 */
[----:B------:R-:W-:Y:S02]  /*a880*/  IMAD.MOV.U32 R115, RZ, RZ, R113 ;  /* 0x000000ffff737224 */ /* 0x000fe400078e0071 */
[----:B------:R-:W-:Y:S01]  /*a890*/  IMAD.MOV.U32 R116, RZ, RZ, R112 ;  /* 0x000000ffff747224 */ /* 0x000fe200078e0070 */
[----:B------:R2:W-:Y:S01]  /*a8a0*/  STL [R1+0xc], R0 ;  /* 0x00000c0001007387 */ /* 0x0005e20000100800 */
[----:B-1----:R-:W-:Y:S01]  /*a8b0*/  IMAD.MOV.U32 R3, RZ, RZ, R114 ;  /* 0x000000ffff037224 */ /* 0x002fe200078e0072 */
[----:B------:R-:W-:-:S05]  /*a8c0*/  @P0 BRA `(.L_x_2842) ;  /* 0xffffc27000000947 */ /* 0x000fca000383ffff */
.L_x_2841:
[----:B-12---:R-:W2:Y:S02]  /*a8d0*/  LDL R0, [R1+0x10] ;  /* 0x0000100001007983 */ /* 0x006ea40000100800 */
[----:B--2---:R-:W-:-:S13]  /*a8e0*/  ISETP.GE.AND P0, PT, R215, R0, PT ;  /* 0x00000000d700720c */ /* 0x004fda0003f06270 */
[----:B------:R-:W-:Y:S05]  /*a8f0*/  @!P0 BRA `(.L_x_2843) ;  /* 0x00002f5000008947 */ /* 0x000fea0003800000 */
[----:B------:R-:W-:Y:S01]  /*a900*/  IMAD.MOV.U32 R3, RZ, RZ, R113 ;  /* 0x000000ffff037224 */ /* 0x000fe200078e0071 */
[----:B------:R-:W-:Y:S01]  /*a910*/  MOV R118, R70 ;  /* 0x0000004600767202 */ /* 0x000fe20000000f00 */
[----:B------:R-:W-:Y:S01]  /*a920*/  IMAD.MOV.U32 R0, RZ, RZ, R114 ;  /* 0x000000ffff007224 */ /* 0x000fe200078e0072 */
[----:B------:R-:W-:Y:S02]  /*a930*/  MOV R115, R112 ;  /* 0x0000007000737202 */ /* 0x000fe40000000f00 */
.L_x_2844:
        /* <DEDUP_REMOVED lines=19> */
[----:B------:R-:W3:Y:S04]  /*aa70*/  LDL R220, [R1+0x10] ;  /* 0x0000100001dc7983 */ /* 0x000ee80000100800 */
[----:B------:R-:W5:Y:S08]  /*aa80*/  LDSM.16.M88.4 R48, [R119+0x1000] ;  /* 0x001000007730783b */ /* 0x000f700000000200 */
[----:B------:R-:W3:Y:S01]  /*aa90*/  LDL R217, [R1+0x38] ;  /* 0x0000380001d97983 */ /* 0x000ee20000100800 */
[-C--:B-1----:R-:W-:Y:S03]  /*aaa0*/  HMMA.16816.F32 R4, R80, R16.reuse, RZ ;  /* 0x000000105004723c */ /* 0x082fe600000018ff */
[----:B------:R-:W1:Y:S05]  /*aab0*/  LDSM.16.M88.4 R64, [R119+0x1800] ;  /* 0x001800007740783b */ /* 0x000e6a0000000200 */
[C---:B----4-:R-:W-:Y:S03]  /*aac0*/  HMMA.16816.F32 R8, R76.reuse, R16, RZ ;  /* 0x000000104c08723c */ /* 0x050fe600000018ff */
[----:B------:R-:W4:Y:S05]  /*aad0*/  LDSM.16.M88.4 R156, [R119+0x2000] ;  /* 0x00200000779c783b */ /* 0x000f2a0000000200 */
[-C--:B------:R-:W-:Y:S03]  /*aae0*/  HMMA.16816.F32 R12, R76, R18.reuse, RZ ;  /* 0x000000124c0c723c */ /* 0x080fe600000018ff */
[----:B------:R-:W-:Y:S05]  /*aaf0*/  LDSM.16.M88.4 R160, [R209] ;  /* 0x00000000d1a0783b */ /* 0x000fea0000000200 */
[C---:B------:R-:W-:Y:S03]  /*ab00*/  HMMA.16816.F32 R16, R80.reuse, R18, RZ ;  /* 0x000000125010723c */ /* 0x040fe600000018ff */
[----:B------:R-:W1:Y:S05]  /*ab10*/  LDSM.16.M88.4 R164, [R210] ;  /* 0x00000000d2a4783b */ /* 0x000e6a0000000200 */
[-C--:B-----5:R-:W-:Y:S03]  /*ab20*/  HMMA.16816.F32 R20, R80, R32.reuse, RZ ;  /* 0x000000205014723c */ /* 0x0a0fe600000018ff */
[----:B------:R-:W5:Y:S05]  /*ab30*/  LDSM.16.M88.4 R168, [R209+0x2000] ;  /* 0x00200000d1a8783b */ /* 0x000f6a0000000200 */
[C---:B------:R-:W-:Y:S03]  /*ab40*/  HMMA.16816.F32 R24, R76.reuse, R32, RZ ;  /* 0x000000204c18723c */ /* 0x040fe600000018ff */
[----:B------:R-:W1:Y:S05]  /*ab50*/  LDSM.16.M88.4 R172, [R214] ;  /* 0x00000000d6ac783b */ /* 0x000e6a0000000200 */
[-C--:B------:R-:W-:Y:S03]  /*ab60*/  HMMA.16816.F32 R28, R76, R34.reuse, RZ ;  /* 0x000000224c1c723c */ /* 0x080fe600000018ff */
[----:B------:R-:W1:Y:S05]  /*ab70*/  LDSM.16.M88.4 R176, [R213] ;  /* 0x00000000d5b0783b */ /* 0x000e6a0000000200 */
[C---:B------:R-:W-:Y:S03]  /*ab80*/  HMMA.16816.F32 R32, R80.reuse, R34, RZ ;  /* 0x000000225020723c */ /* 0x040fe600000018ff */
[----:B------:R-:W2:Y:S05]  /*ab90*/  LDSM.16.M88.4 R180, [R212] ;  /* 0x00000000d4b4783b */ /* 0x000eaa0000000200 */
[-C--:B------:R-:W-:Y:S03]  /*aba0*/  HMMA.16816.F32 R36, R80, R48.reuse, RZ ;  /* 0x000000305024723c */ /* 0x080fe600000018ff */
[----:B------:R-:W2:Y:S05]  /*abb0*/  LDSM.16.M88.4 R184, [R211] ;  /* 0x00000000d3b8783b */ /* 0x000eaa0000000200 */
[C---:B------:R-:W-:Y:S03]  /*abc0*/  HMMA.16816.F32 R40, R76.reuse, R48, RZ ;  /* 0x000000304c28723c */ /* 0x040fe600000018ff */
[----:B------:R-:W3:Y:S06]  /*abd0*/  LDL.64 R218, [R1+0x28] ;  /* 0x0000280001da7983 */ /* 0x000eec0000100a00 */
[----:B------:R-:W3:Y:S01]  /*abe0*/  LDL.LU R244, [R1] ;  /* 0x0000000001f47983 */ /* 0x000ee20000300800 */
[-C--:B------:R-:W-:Y:S03]  /*abf0*/  HMMA.16816.F32 R44, R76, R50.reuse, RZ ;  /* 0x000000324c2c723c */ /* 0x080fe600000018ff */
[----:B------:R-:W3:Y:S04]  /*ac00*/  LDL.LU R243, [R1+0x4] ;  /* 0x0000040001f37983 */ /* 0x000ee80000300800 */
[----:B------:R-:W3:Y:S01]  /*ac10*/  LDL.LU R242, [R1+0x8] ;  /* 0x0000080001f27983 */ /* 0x000ee20000300800 */
[C---:B------:R-:W-:Y:S03]  /*ac20*/  HMMA.16816.F32 R48, R80.reuse, R50, RZ ;  /* 0x000000325030723c */ /* 0x040fe600000018ff */
[----:B------:R-:W3:Y:S05]  /*ac30*/  LDL.LU R241, [R1+0xc] ;  /* 0x00000c0001f17983 */ /* 0x000eea0000300800 */
[-C--:B-1----:R-:W-:Y:S08]  /*ac40*/  HMMA.16816.F32 R52, R80, R64.reuse, RZ ;  /* 0x000000405034723c */ /* 0x082ff000000018ff */
[C---:B------:R-:W-:Y:S08]  /*ac50*/  HMMA.16816.F32 R56, R76.reuse, R64, RZ ;  /* 0x000000404c38723c */ /* 0x040ff000000018ff */
[-C--:B------:R-:W-:Y:S08]  /*ac60*/  HMMA.16816.F32 R60, R76, R66.reuse, RZ ;  /* 0x000000424c3c723c */ /* 0x080ff000000018ff */
[C---:B------:R-:W-:Y:S04]  /*ac70*/  HMMA.16816.F32 R64, R80.reuse, R66, RZ ;  /* 0x000000425040723c */ /* 0x040fe800000018ff */
[----:B--2---:R-:W-:Y:S02]  /*ac80*/  MOV R73, R72 ;  /* 0x0000004800497202 */ /* 0x004fe40000000f00 */
[----:B---3--:R-:W-:Y:S06]  /*ac90*/  MOV R72, R70 ;  /* 0x0000004600487202 */ /* 0x008fec0000000f00 */
[----:B------:R-:W-:Y:S02]  /*aca0*/  IMAD.WIDE.U32 R72, R68, 0x50, R72 ;  /* 0x0000005044487825 */ /* 0x000fe400078e0048 */
[-C--:B----4-:R-:W-:Y:S03]  /*acb0*/  HMMA.16816.F32 R68, R80, R156.reuse, RZ ;  /* 0x0000009c5044723c */ /* 0x090fe600000018ff */
        /* <DEDUP_REMOVED lines=18> */
[-C--:B------:R-:W-:Y:S03]  /*ade0*/  HMMA.16816.F32 R4, R160, R164.reuse, R4 ;  /* 0x000000a4a004723c */ /* 0x080fe60000001804 */
[----:B------:R4:W-:Y:S02]  /*adf0*/  LDGSTS.E.BYPASS.LTC128B.128 [R216+0x1900], [R156.64], !P6 ;  /* 0x019000009cd87fae */ /* 0x0009e4000f101d48 */
[----:B-1----:R-:W-:Y:S03]  /*ae00*/  IADD3 R116, P0, R156, R190, RZ ;  /* 0x000000be9c747210 */ /* 0x002fe60007f1e0ff */
[C---:B-----5:R-:W-:Y:S04]  /*ae10*/  HMMA.16816.F32 R8, R168.reuse, R164, R8 ;  /* 0x000000a4a808723c */ /* 0x060fe80000001808 */
[----:B------:R-:W-:Y:S04]  /*ae20*/  IADD3.X R117, R157, R114, RZ, P0, !PT ;  /* 0x000000729d757210 */ /* 0x000fe800007fe4ff */
[-C--:B------:R-:W-:Y:S01]  /*ae30*/  HMMA.16816.F32 R12, R168, R166.reuse, R12 ;  /* 0x000000a6a80c723c */ /* 0x080fe2000000180c */
[----:B------:R1:W-:Y:S02]  /*ae40*/  LDGSTS.E.BYPASS.LTC128B.128 [R216+0x2100], [R116.64], !P6 ;  /* 0x0210000074d87fae */ /* 0x0003e4000f101d48 */
[C---:B------:R-:W-:Y:S02]  /*ae50*/  ISETP.GT.AND P0, PT, R215.reuse, R220, PT ;  /* 0x000000dcd700720c */ /* 0x040fe40003f04270 */
[----:B------:R-:W-:Y:S03]  /*ae60*/  IADD3 R215, R215, -0x1, RZ ;  /* 0xffffffffd7d77810 */ /* 0x000fe60007ffe0ff */
[C---:B------:R-:W-:Y:S01]  /*ae70*/  HMMA.16816.F32 R16, R160.reuse, R166, R16 ;  /* 0x000000a6a010723c */ /* 0x040fe20000001810 */
[----:B---3--:R-:W-:Y:S07]  /*ae80*/  LDSM.16.M88.4 R188, [R205] ;  /* 0x00000000cdbc783b */ /* 0x008fee0000000200 */
[-C--:B------:R-:W-:Y:S01]  /*ae90*/  HMMA.16816.F32 R20, R160, R172.reuse, R20 ;  /* 0x000000aca014723c */ /* 0x080fe20000001814 */
        /* <DEDUP_REMOVED lines=181> */
[C---:B------:R-:W-:Y:S01]  /*b9f0*/  FMUL.FTZ R96, R117.reuse, R96 ;  /* 0x0000006075607220 */ /* 0x040fe20000410000 */
[----:B------:R2:W4:Y:S01]  /*ba00*/  MUFU.EX2 R116, R2 ;  /* 0x0000000200747308 */ /* 0x0005220000000800 */
[----:B------:R-:W-:Y:S02]  /*ba10*/  FMUL.FTZ R85, R117, R85 ;  /* 0x0000005575557220 */ /* 0x000fe40000410000 */
[--C-:B------:R-:W-:Y:S02]  /*ba20*/  FFMA.FTZ R38, R38, c[0x0][0x2d0], -R165.reuse ;  /* 0x0000b40026267a23 */ /* 0x100fe400000108a5 */
[----:B---3--:R-:W-:Y:S02]  /*ba30*/  FFMA.FTZ R36, R48, c[0x0][0x2d0], -R164 ;  /* 0x0000b40030247a23 */ /* 0x008fe400000108a4 */
[----:B------:R-:W-:Y:S02]  /*ba40*/  FFMA.FTZ R41, R41, c[0x0][0x2d0], -R166 ;  /* 0x0000b40029297a23 */ /* 0x000fe400000108a6 */
[----:B------:R-:W-:Y:S01]  /*ba50*/  FMUL.FTZ R97, R117, R97 ;  /* 0x0000006175617220 */ /* 0x000fe20000410000 */
[----:B------:R3:W-:Y:S01]  /*ba60*/  MUFU.EX2 R197, R36 ;  /* 0x0000002400c57308 */ /* 0x0007e20000000800 */
[----:B------:R-:W-:Y:S01]  /*ba70*/  FFMA.FTZ R39, R39, c[0x0][0x2d0], -R165 ;  /* 0x0000b40027277a23 */ /* 0x000fe200000108a5 */
        /* <DEDUP_REMOVED lines=18> */
[----:B------:R-:W-:Y:S02]  /*bba0*/  FMUL.FTZ R87, R116, R87 ;  /* 0x0000005774577220 */ /* 0x000fe40000410000 */
[----:B---3--:R-:W-:Y:S02]  /*bbb0*/  FFMA.FTZ R36, R49, c[0x0][0x2d0], -R164 ;  /* 0x0000b40031247a23 */ /* 0x008fe400000108a4 */
        /* <DEDUP_REMOVED lines=217> */
[-C--:B------:R-:W-:Y:S01]  /*c950*/  HMMA.16816.F32 R36, R124, R134.reuse, R36 ;  /* 0x000000867c24723c */ /* 0x080fe20000001824 */
[----:B------:R-:W4:Y:S07]  /*c960*/  LDSM.16.MT88.4 R124, [R204+0x800] ;  /* 0x00080000cc7c783b */ /* 0x000f2e0000004200 */
[----:B------:R-:W-:Y:S01]  /*c970*/  HMMA.16816.F32 R108, R120, R134, R108 ;  /* 0x00000086786c723c */ /* 0x000fe2000000186c */
[----:B------:R-:W4:Y:S03]  /*c980*/  LDSM.16.MT88.4 R132, [R201+0x800] ;  /* 0x00080000c984783b */ /* 0x000f260000004200 */
[--C-:B-1----:R-:W-:Y:S03]  /*c990*/  FFMA.FTZ R56, R83, c[0x0][0x2d0], -R165.reuse ;  /* 0x0000b40053387a23 */ /* 0x102fe600000108a5 */
[----:B---3--:R-:W-:Y:S01]  /*c9a0*/  F2FP.PACK_AB R120, R219, R220 ;  /* 0x000000dcdb78723e */ /* 0x008fe200000000ff */
[-C--:B--2---:R-:W-:Y:S05]  /*c9b0*/  HMMA.16816.F32 R4, R48, R128.reuse, R4 ;  /* 0x000000803004723c */ /* 0x084fea0000001804 */
[----:B------:R-:W-:Y:S02]  /*c9c0*/  F2FP.PACK_AB R122, R217, R218 ;  /* 0x000000dad97a723e */ /* 0x000fe400000000ff */
[----:B------:R-:W-:Y:S02]  /*c9d0*/  F2FP.PACK_AB R121, R169, R170 ;  /* 0x000000aaa979723e */ /* 0x000fe400000000ff */
[----:B------:R-:W-:Y:S07]  /*c9e0*/  F2FP.PACK_AB R123, R167, R168 ;  /* 0x000000a8a77b723e */ /* 0x000fee00000000ff */
        /* <DEDUP_REMOVED lines=230> */
.L_x_2843:
[----:B------:R-:W-:Y:S02]  /*d850*/  MOV R9, 0x1f ;  /* 0x0000001f00097802 */ /* 0x000fe40000000f00 */
[----:B------:R-:W-:Y:S01]  /*d860*/  MOV R8, 0xffffffff ;  /* 0xffffffff00087802 */ /* 0x000fe20000000f00 */
[----:B------:R-:W-:Y:S05]  /*d870*/  BRA.DIV ~URZ, `(.L_x_2845) ;  /* 0x000051327f007947 */ /* 0x000fea000b800000 */
[----:B------:R-:W2:Y:S04]  /*d880*/  LDL R2, [R1] ;  /* 0x0000000001027983 */ /* 0x000ea80000100800 */
[----:B--2---:R1:W2:Y:S02]  /*d890*/  SHFL.BFLY PT, R0, R2, 0x2, 0x1f ;  /* 0x0c401f0002007f89 */ /* 0x0042a400000e0000 */
.L_x_2931:
        /* <DEDUP_REMOVED lines=19> */
.L_x_2932:
        /* <DEDUP_REMOVED lines=102> */
.L_x_2812:
        /* <DEDUP_REMOVED lines=19> */
.L_x_2848:
[----:B--2---:R-:W-:Y:S05]  /*e160*/  BSYNC B0 ;  /* 0x0000000000007941 */ /* 0x004fea0003800000 */
.L_x_2847:
        /* <DEDUP_REMOVED lines=105> */
.L_x_2851:
        /* <DEDUP_REMOVED lines=129> */
.L_x_2933:
[----:B------:R-:W-:Y:S05]  /*f010*/  BRA.DIV ~URZ, `(.L_x_2854) ;  /* 0x00003cc27f007947 */ /* 0x000fea000b800000 */
[----:B------:R3:W4:Y:S02]  /*f020*/  SHFL.IDX PT, R2, R7, RZ, 0x181f ;  /* 0x00181fff07027589 */ /* 0x00072400000e0000 */
.L_x_2934:
        /* <DEDUP_REMOVED lines=9> */
.L_x_2935:
        /* <DEDUP_REMOVED lines=8> */
.L_x_2936:
[----:B------:R-:W-:Y:S05]  /*f140*/  BRA.DIV ~URZ, `(.L_x_2857) ;  /* 0x00003d427f007947 */ /* 0x000fea000b800000 */
[----:B-1----:R1:W2:Y:S02]  /*f150*/  SHFL.IDX PT, R2, R7, 0x2, 0x181f ;  /* 0x00581f0007027f89 */ /* 0x0022a400000e0000 */
.L_x_2937:
        /* <DEDUP_REMOVED lines=9> */
.L_x_2938:
        /* <DEDUP_REMOVED lines=8> */
.L_x_2939:
[----:B------:R-:W-:Y:S05]  /*f270*/  BRA.DIV ~URZ, `(.L_x_2860) ;  /* 0x00003dc27f007947 */ /* 0x000fea000b800000 */
[----:B--2---:R2:W1:Y:S02]  /*f280*/  SHFL.IDX PT, R2, R7, 0x4, 0x181f ;  /* 0x00981f0007027f89 */ /* 0x00446400000e0000 */
.L_x_2940:
        /* <DEDUP_REMOVED lines=9> */
.L_x_2941:
        /* <DEDUP_REMOVED lines=8> */
.L_x_2942:
[----:B------:R-:W-:Y:S05]  /*f3a0*/  BRA.DIV ~URZ, `(.L_x_2863) ;  /* 0x00003e427f007947 */ /* 0x000fea000b800000 */
[----:B--2---:R2:W3:Y:S02]  /*f3b0*/  SHFL.IDX PT, R2, R7, 0x6, 0x181f ;  /* 0x00d81f0007027f89 */ /* 0x0044e400000e0000 */
.L_x_2943:
        /* <DEDUP_REMOVED lines=9> */
.L_x_2944:
        /* <DEDUP_REMOVED lines=8> */
.L_x_2852:
        /* <DEDUP_REMOVED lines=34> */
.L_x_2945:
[----:B------:R-:W-:Y:S05]  /*f6f0*/  BRA.DIV ~URZ, `(.L_x_2867) ;  /* 0x00003ca27f007947 */ /* 0x000fea000b800000 */
[----:B------:R3:W4:Y:S02]  /*f700*/  SHFL.IDX PT, R2, R21, RZ, 0x1c1f ;  /* 0x001c1fff15027589 */ /* 0x00072400000e0000 */
.L_x_2946:
        /* <DEDUP_REMOVED lines=50> */
.L_x_2869:
[----:B------:R-:W-:Y:S05]  /*fa30*/  BSYNC B0 ;  /* 0x0000000000007941 */ /* 0x000fea0003800000 */
.L_x_2868:
[----:B------:R-:W-:Y:S05]  /*fa40*/  BRA.DIV ~URZ, `(.L_x_2870) ;  /* 0x000039c27f007947 */ /* 0x000fea000b800000 */
[----:B--2---:R2:W1:Y:S04]  /*fa50*/  SHFL.IDX PT, R12, R13, 0x1, 0x1c1f ;  /* 0x003c1f000d0c7f89 */ /* 0x00446800000e0000 */
[----:B----4-:R2:W4:Y:S02]  /*fa60*/  SHFL.IDX PT, R2, R21, 0x1, 0x1c1f ;  /* 0x003c1f0015027f89 */ /* 0x01052400000e0000 */
.L_x_2947:
        /* <DEDUP_REMOVED lines=35> */
.L_x_2872:
[----:B------:R-:W-:Y:S05]  /*fca0*/  BSYNC B0 ;  /* 0x0000000000007941 */ /* 0x000fea0003800000 */
.L_x_2871:
[----:B------:R-:W-:Y:S05]  /*fcb0*/  BRA.DIV ~URZ, `(.L_x_2873) ;  /* 0x000038227f007947 */ /* 0x000fea000b800000 */
[----:B-1----:R1:W2:Y:S02]  /*fcc0*/  SHFL.IDX PT, R12, R13, 0x2, 0x1c1f ;  /* 0x005c1f000d0c7f89 */ /* 0x0022a400000e0000 */
.L_x_2948:
[----:B------:R-:W-:Y:S05]  /*fcd0*/  BRA.DIV ~URZ, `(.L_x_2874) ;  /* 0x000038727f007947 */ /* 0x000fea000b800000 */
[----:B----4-:R4:W1:Y:S02]  /*fce0*/  SHFL.IDX PT, R2, R21, 0x2, 0x1c1f ;  /* 0x005c1f0015027f89 */ /* 0x01086400000e0000 */
.L_x_2949:
        /* <DEDUP_REMOVED lines=35> */
.L_x_2876:
[----:B------:R-:W-:Y:S05]  /*ff20*/  BSYNC B0 ;  /* 0x0000000000007941 */ /* 0x000fea0003800000 */
.L_x_2875:
[----:B------:R-:W-:Y:S05]  /*ff30*/  BRA.DIV ~URZ, `(.L_x_2877) ;  /* 0x000036827f007947 */ /* 0x000fea000b800000 */
[----:B--2---:R2:W3:Y:S04]  /*ff40*/  SHFL.IDX PT, R12, R13, 0x3, 0x1c1f ;  /* 0x007c1f000d0c7f89 */ /* 0x0044e800000e0000 */
[----:B-1----:R2:W1:Y:S02]  /*ff50*/  SHFL.IDX PT, R2, R21, 0x3, 0x1c1f ;  /* 0x007c1f0015027f89 */ /* 0x00246400000e0000 */
.L_x_2950:
        /* <DEDUP_REMOVED lines=36> */
.L_x_2850:
        /* <DEDUP_REMOVED lines=21> */
.L_x_2878:
        /* <DEDUP_REMOVED lines=57> */
.L_x_2880:
[----:B------:R-:W-:Y:S05]  /*10680*/  BSYNC B0 ;  /* 0x0000000000007941 */ /* 0x000fea0003800000 */
.L_x_2879:
        /* <DEDUP_REMOVED lines=46> */
.L_x_2951:
[----:B------:R-:W-:Y:S05]  /*10970*/  BRA.DIV ~URZ, `(.L_x_2882) ;  /* 0x00002d827f007947 */ /* 0x000fea000b800000 */
[----:B------:R3:W4:Y:S02]  /*10980*/  SHFL.IDX PT, R2, R7, RZ, 0x181f ;  /* 0x00181fff07027589 */ /* 0x00072400000e0000 */
.L_x_2952:
        /* <DEDUP_REMOVED lines=9> */
.L_x_2953:
        /* <DEDUP_REMOVED lines=8> */
.L_x_2954:
[----:B------:R-:W-:Y:S05]  /*10aa0*/  BRA.DIV ~URZ, `(.L_x_2885) ;  /* 0x00002e027f007947 */ /* 0x000fea000b800000 */
[----:B-1----:R1:W2:Y:S02]  /*10ab0*/  SHFL.IDX PT, R2, R7, 0x2, 0x181f ;  /* 0x00581f0007027f89 */ /* 0x0022a400000e0000 */
.L_x_2955:
        /* <DEDUP_REMOVED lines=9> */
.L_x_2956:
        /* <DEDUP_REMOVED lines=8> */
.L_x_2957:
[----:B------:R-:W-:Y:S05]  /*10bd0*/  BRA.DIV ~URZ, `(.L_x_2888) ;  /* 0x00002e827f007947 */ /* 0x000fea000b800000 */
[----:B--2---:R2:W1:Y:S02]  /*10be0*/  SHFL.IDX PT, R2, R7, 0x4, 0x181f ;  /* 0x00981f0007027f89 */ /* 0x00446400000e0000 */
.L_x_2958:
        /* <DEDUP_REMOVED lines=9> */
.L_x_2959:
        /* <DEDUP_REMOVED lines=8> */
.L_x_2960:
[----:B------:R-:W-:Y:S05]  /*10d00*/  BRA.DIV ~URZ, `(.L_x_2891) ;  /* 0x00002f027f007947 */ /* 0x000fea000b800000 */
[----:B--2---:R2:W3:Y:S02]  /*10d10*/  SHFL.IDX PT, R2, R7, 0x6, 0x181f ;  /* 0x00d81f0007027f89 */ /* 0x0044e400000e0000 */
.L_x_2961:
        /* <DEDUP_REMOVED lines=9> */
.L_x_2962:
[----:B------:R-:W5:Y:S01]  /*10db0*/  LDL.64 R8, [R1+0x18] ;  /* 0x0000180001087983 */ /* 0x000f620000100a00 */
[----:B------:R-:W-:-:S04]  /*10dc0*/  IADD3 R0, R0, 0x70, RZ ;  /* 0x0000007000007810 */ /* 0x000fc80007ffe0ff */
[----:B------:R-:W-:-:S13]  /*10dd0*/  ISETP.GE.OR P1, PT, R0, R4, P0 ;  /* 0x000000040000720c */ /* 0x000fda0000726670 */
[----:B----45:R-:W-:-:S04]  /*10de0*/  @!P1 LEA R2, P0, R8, R2, 0x1 ;  /* 0x0000000208029211 */ /* 0x030fc800078008ff */
[----:B---3--:R-:W-:-:S05]  /*10df0*/  @!P1 LEA.HI.X R3, R8, R6, R18, 0x1, P0 ;  /* 0x0000000608039211 */ /* 0x008fca00000f0c12 */
[----:B------:R3:W-:Y:S04]  /*10e00*/  @!P1 ST.E.128 [R2.64], RZ ;  /* 0x000000ff02009985 */ /* 0x0007e8000c101d08 */
.L_x_2865:
[----:B------:R-:W-:Y:S05]  /*10e10*/  BSYNC B1 ;  /* 0x0000000000017941 */ /* 0x000fea0003800000 */
.L_x_2849:
        /* <DEDUP_REMOVED lines=15> */
.L_x_2963:
[----:B------:R-:W-:Y:S05]  /*10f10*/  BRA.DIV ~URZ, `(.L_x_2895) ;  /* 0x00002ea27f007947 */ /* 0x000fea000b800000 */
[----:B------:R3:W1:Y:S02]  /*10f20*/  SHFL.IDX PT, R8, R70, 0x1, 0x1f ;  /* 0x00201f0046087f89 */ /* 0x00066400000e0000 */
.L_x_2964:
        /* <DEDUP_REMOVED lines=19> */
.L_x_2965:
        /* <DEDUP_REMOVED lines=16> */
.L_x_2966:
[----:B----4-:R-:W-:Y:S01]  /*11160*/  IMAD R0, R0, c[0x0][0x538], RZ ;  /* 0x00014e0000007a24 */ /* 0x010fe200078e02ff */
[----:B------:R-:W-:Y:S04]  /*11170*/  BSSY B1, `(.L_x_2898) ;  /* 0x00000ce000017945 */ /* 0x000fe80003800000 */
[----:B-1----:R-:W-:-:S04]  /*11180*/  IADD3 R8, R0, R8, RZ ;  /* 0x0000000800087210 */ /* 0x002fc80007ffe0ff */
[----:B--2---:R-:W-:-:S13]  /*11190*/  ISETP.GT.AND P6, PT, R8, R10, PT ;  /* 0x0000000a0800720c */ /* 0x004fda0003fc4270 */
[----:B------:R-:W-:Y:S05]  /*111a0*/  @P6 BRA `(.L_x_2899) ;  /* 0x0000025000006947 */ /* 0x000fea0003800000 */
.L_x_2903:
        /* <DEDUP_REMOVED lines=17> */
.L_x_2967:
        /* <DEDUP_REMOVED lines=16> */
.L_x_2968:
[----:B--2---:R-:W-:-:S05]  /*113c0*/  IMAD R0, R0, c[0x0][0x538], RZ ;  /* 0x00014e0000007a24 */ /* 0x004fca00078e02ff */
[----:B------:R-:W-:-:S04]  /*113d0*/  IADD3 R8, R0, R8, RZ ;  /* 0x0000000800087210 */ /* 0x000fc80007ffe0ff */
[----:B------:R-:W-:-:S13]  /*113e0*/  ISETP.GT.AND P6, PT, R8, R10, PT ;  /* 0x0000000a0800720c */ /* 0x000fda0003fc4270 */
[----:B-1----:R-:W-:Y:S05]  /*113f0*/  @!P6 BRA `(.L_x_2903) ;  /* 0xfffffdb00000e947 */ /* 0x002fea000383ffff */
.L_x_2899:
[----:B------:R-:W-:-:S05]  /*11400*/  IADD3 R12, -R0, R8, RZ ;  /* 0x00000008000c7210 */ /* 0x000fca0007ffe1ff */
[----:B------:R-:W-:-:S05]  /*11410*/  IMAD R0, R4, c[0x0][0x538], R12 ;  /* 0x00014e0004007a24 */ /* 0x000fca00078e020c */
[----:B------:R-:W-:Y:S01]  /*11420*/  ISETP.GT.AND P0, PT, R0, R10, PT ;  /* 0x0000000a0000720c */ /* 0x000fe20003f04270 */
[----:B------:R-:W-:-:S12]  /*11430*/  BRA.DIV ~URZ, `(.L_x_2904) ;  /* 0x00002de27f007947 */ /* 0x000fd8000b800000 */
[----:B------:R-:W-:-:S03]  /*11440*/  VOTE.ANY R8, PT, !P0 ;  /* 0x0000000000087806 */ /* 0x000fc600040e0100 */
.L_x_2969:
[----:B------:R-:W2:Y:S01]  /*11450*/  LDL.LU R2, [R1+0x54] ;  /* 0x0000540001027983 */ /* 0x000ea20000300800 */
[----:B------:R-:W2:Y:S02]  /*11460*/  POPC R0, R8 ;  /* 0x0000000800007309 */ /* 0x000ea40000000000 */
[----:B--2---:R-:W-:-:S05]  /*11470*/  IADD3 R2, R0, R2, RZ ;  /* 0x0000000200027210 */ /* 0x004fca0007ffe0ff */
[----:B------:R1:W-:Y:S01]  /*11480*/  STL [R1+0x54], R2 ;  /* 0x0000540201007387 */ /* 0x0003e20000100800 */
[----:B------:R-:W-:Y:S05]  /*11490*/  BRA.DIV ~URZ, `(.L_x_2905) ;  /* 0x00002dd27f007947 */ /* 0x000fea000b800000 */
[----:B------:R2:W4:Y:S04]  /*114a0*/  SHFL.IDX PT, R11, R6, R0, 0x1f ;  /* 0x00001f00060b7589 */ /* 0x00052800000e0000 */
[----:B------:R2:W1:Y:S02]  /*114b0*/  SHFL.IDX PT, R7, R7, R0, 0x1f ;  /* 0x00001f0007077589 */ /* 0x00046400000e0000 */
.L_x_2970:
[----:B------:R-:W-:Y:S01]  /*114c0*/  ISETP.NE.AND P0, PT, R8, RZ, PT ;  /* 0x000000ff0800720c */ /* 0x000fe20003f05270 */
[----:B------:R-:W-:-:S12]  /*114d0*/  BSSY B0, `(.L_x_2906) ;  /* 0x0000005000007945 */ /* 0x000fd80003800000 */
[----:B------:R-:W-:Y:S05]  /*114e0*/  @!P0 BRA `(.L_x_2907) ;  /* 0x0000003000008947 */ /* 0x000fea0003800000 */
[----:B--2---:R-:W-:Y:S01]  /*114f0*/  IADD3 R0, R0, -0x1, RZ ;  /* 0xffffffff00007810 */ /* 0x004fe20007ffe0ff */
[----:B------:R-:W-:Y:S05]  /*11500*/  BRA.DIV ~URZ, `(.L_x_2908) ;  /* 0x00002e327f007947 */ /* 0x000fea000b800000 */
[----:B------:R2:W3:Y:S02]  /*11510*/  SHFL.IDX PT, R13, R4, R0, 0x1f ;  /* 0x00001f00040d7589 */ /* 0x0004e400000e0000 */
.L_x_2907:
[----:B------:R-:W-:Y:S05]  /*11520*/  BSYNC B0 ;  /* 0x0000000000007941 */ /* 0x000fea0003800000 */
.L_x_2906:
        /* <DEDUP_REMOVED lines=68> */
.L_x_2910:
        /* <DEDUP_REMOVED lines=68> */
.L_x_2911:
[----:B------:R-:W-:Y:S05]  /*11db0*/  BSYNC B0 ;  /* 0x0000000000007941 */ /* 0x000fea0003800000 */
.L_x_2909:
[----:B------:R-:W-:-:S04]  /*11dc0*/  LOP3.LUT R2, RZ, R2, RZ, 0x33, !PT ;  /* 0x00000002ff027212 */ /* 0x000fc800078e33ff */
[----:B-1----:R-:W-:-:S05]  /*11dd0*/  IADD3 R0, R2, R11, RZ ;  /* 0x0000000b02007210 */ /* 0x002fca0007ffe0ff */
[----:B------:R1:W-:Y:S01]  /*11de0*/  STL [R1+0x4c], R0 ;  /* 0x00004c0001007387 */ /* 0x0003e20000100800 */
[----:B------:R-:W-:Y:S05]  /*11df0*/  BRA `(.L_x_2912) ;  /* 0x0000005000007947 */ /* 0x000fea0003800000 */
.L_x_2900:
[----:B------:R-:W-:Y:S01]  /*11e00*/  MOV R0, c[0x0][0x53c] ;  /* 0x00014f0000007a02 */ /* 0x000fe20000000f00 */
[----:B------:R1:W-:Y:S04]  /*11e10*/  STL [R1+0x48], R10 ;  /* 0x0000480a01007387 */ /* 0x0003e80000100800 */
[----:B------:R1:W-:Y:S04]  /*11e20*/  STL [R1+0x4c], RZ ;  /* 0x00004cff01007387 */ /* 0x0003e80000100800 */
[----:B------:R1:W-:Y:S04]  /*11e30*/  STL [R1+0x50], RZ ;  /* 0x000050ff01007387 */ /* 0x0003e80000100800 */
[----:B------:R1:W-:Y:S02]  /*11e40*/  STL [R1+0x54], R0 ;  /* 0x0000540001007387 */ /* 0x0003e40000100800 */
.L_x_2912:
[----:B------:R-:W-:Y:S05]  /*11e50*/  BSYNC B1 ;  /* 0x0000000000017941 */ /* 0x000fea0003800000 */
.L_x_2898:
        /* <DEDUP_REMOVED lines=9> */
.L_x_2893:
[----:B-1----:R-:W3:Y:S02]  /*11ef0*/  LDL R0, [R1+0x54] ;  /* 0x0000540001007983 */ /* 0x002ee40000100800 */
[----:B---3--:R-:W-:-:S13]  /*11f00*/  ISETP.GE.AND P0, PT, R0, c[0x0][0x53c], PT ;  /* 0x00014f0000007a0c */ /* 0x008fda0003f06270 */
[----:B--2-4-:R-:W-:Y:S01]  /*11f10*/  @P0 CALL.REL.NOINC `(.L_x_2913) ;  /* 0x0000001000000944 */ /* 0x014fe20003c00000 */
[----:B------:R-:W-:Y:S05]  /*11f20*/  BRA `(.L_x_2914) ;  /* 0xfffefa5000007947 */ /* 0x000fea000383ffff */
.L_x_2913:
[----:B------:R-:W-:Y:S05]  /*11f30*/  EXIT ;  /* 0x000000000000794d */ /* 0x000fea0003800000 */
.L_x_2795:
[----:B------:R-:W-:Y:S01]  /*11f40*/  IMAD.MOV.U32 R0, RZ, RZ, R5 ;  /* 0x000000ffff007224 */ /* 0x000fe200078e0005 */
[----:B------:R-:W-:Y:S02]  /*11f50*/  MOV R2, 0x1 ;  /* 0x0000000100027802 */ /* 0x000fe40000000f00 */
[----:B------:R-:W-:Y:S02]  /*11f60*/  MOV R3, 0x11f80 ;  /* 0x00011f8000037802 */ /* 0x000fe40000000f00 */
[----:B------:R-:W-:Y:S05]  /*11f70*/  CALL.REL.NOINC `($__internal_46_$__cuda_sm70_shflsync_up_p) ;  /* 0x000024c000007944 */ /* 0x000fea0003c00000 */
[----:B------:R-:W-:Y:S01]  /*11f80*/  MOV R0, R4 ;  /* 0x0000000400007202 */ /* 0x000fe20000000f00 */
[----:B------:R-:W-:Y:S05]  /*11f90*/  BRA `(.L_x_2915) ;  /* 0xfffee4e000007947 */ /* 0x000fea000383ffff */
.L_x_2796:
[----:B------:R-:W-:Y:S01]  /*11fa0*/  IMAD.MOV.U32 R0, RZ, RZ, R5 ;  /* 0x000000ffff007224 */ /* 0x000fe200078e0005 */
[----:B------:R-:W-:Y:S02]  /*11fb0*/  MOV R2, 0x2 ;  /* 0x0000000200027802 */ /* 0x000fe40000000f00 */
[----:B------:R-:W-:Y:S02]  /*11fc0*/  MOV R3, 0x11fe0 ;  /* 0x00011fe000037802 */ /* 0x000fe40000000f00 */
[----:B------:R-:W-:Y:S05]  /*11fd0*/  CALL.REL.NOINC `($__internal_46_$__cuda_sm70_shflsync_up_p) ;  /* 0x0000246000007944 */ /* 0x000fea0003c00000 */
[----:B------:R-:W-:Y:S01]  /*11fe0*/  SEL R0, R4, RZ, P4 ;  /* 0x000000ff04007207 */ /* 0x000fe20002000000 */
[----:B------:R-:W-:Y:S01]  /*11ff0*/  IMAD.MOV.U32 R2, RZ, RZ, 0x4 ;  /* 0x00000004ff027424 */ /* 0x000fe200078e00ff */
[----:B------:R-:W-:-:S03]  /*12000*/  MOV R3, 0x12030 ;  /* 0x0001203000037802 */ /* 0x000fc60000000f00 */
[----:B------:R-:W-:Y:S02]  /*12010*/  IMAD.IADD R0, R5, 0x1, R0 ;  /* 0x0000000105007824 */ /* 0x000fe400078e0200 */
        /* <DEDUP_REMOVED lines=13> */
[----:B------:R-:W-:Y:S02]  /*120f0*/  MOV R3, 0x1f ;  /* 0x0000001f00037802 */ /* 0x000fe40000000f00 */
[----:B------:R-:W-:Y:S01]  /*12100*/  MOV R2, 0x12140 ;  /* 0x0001214000027802 */ /* 0x000fe20000000f00 */
[----:B------:R-:W-:-:S04]  /*12110*/  IMAD.IADD R4, R0, 0x1, R4 ;  /* 0x0000000100047824 */ /* 0x000fc800078e0204 */
[----:B------:R-:W-:Y:S02]  /*12120*/  IMAD.MOV.U32 R9, RZ, RZ, R4 ;  /* 0x000000ffff097224 */ /* 0x000fe400078e0004 */
[----:B------:R-:W-:Y:S05]  /*12130*/  CALL.REL.NOINC `($__internal_45_$__cuda_sm70_shflsync_idx_p) ;  /* 0x000022b000007944 */ /* 0x000fea0003c00000 */
[----:B------:R-:W-:Y:S01]  /*12140*/  MOV R0, R5 ;  /* 0x0000000500007202 */ /* 0x000fe20000000f00 */
[----:B------:R-:W-:Y:S05]  /*12150*/  BRA `(.L_x_2916) ;  /* 0xfffee42000007947 */ /* 0x000fea000383ffff */
.L_x_2798:
[----:B------:R-:W-:Y:S02]  /*12160*/  SEL R0, RZ, 0x1, P0 ;  /* 0x00000001ff007807 */ /* 0x000fe40000000000 */
[----:B------:R-:W-:Y:S02]  /*12170*/  MOV R2, 0x12190 ;  /* 0x0001219000027802 */ /* 0x000fe40000000f00 */
[----:B------:R-:W-:Y:S05]  /*12180*/  CALL.REL.NOINC `($__internal_47_$__cuda_sm70_votesync_ballot) ;  /* 0x0000232000007944 */ /* 0x000fea0003c00000 */
[----:B------:R-:W-:Y:S01]  /*12190*/  MOV R11, R0 ;  /* 0x00000000000b7202 */ /* 0x000fe20000000f00 */
[----:B------:R-:W-:Y:S05]  /*121a0*/  BRA `(.L_x_2917) ;  /* 0xfffee46000007947 */ /* 0x000fea000383ffff */
.L_x_2799:
[----:B------:R-:W-:Y:S01]  /*121b0*/  IMAD.MOV.U32 R9, RZ, RZ, R10 ;  /* 0x000000ffff097224 */ /* 0x000fe200078e000a */
[----:B------:R-:W-:Y:S01]  /*121c0*/  MOV R5, R0 ;  /* 0x0000000000057202 */ /* 0x000fe20000000f00 */
[----:B------:R-:W-:Y:S01]  /*121d0*/  IMAD.MOV.U32 R3, RZ, RZ, 0x1f ;  /* 0x0000001fff037424 */ /* 0x000fe200078e00ff */
[----:B-1----:R-:W-:Y:S02]  /*121e0*/  MOV R2, 0x12200 ;  /* 0x0001220000027802 */ /* 0x002fe40000000f00 */
[----:B------:R-:W-:Y:S05]  /*121f0*/  CALL.REL.NOINC `($__internal_45_$__cuda_sm70_shflsync_idx_p) ;  /* 0x000021f000007944 */ /* 0x000fea0003c00000 */
[----:B------:R-:W-:Y:S01]  /*12200*/  IMAD.MOV.U32 R13, RZ, RZ, R5 ;  /* 0x000000ffff0d7224 */ /* 0x000fe200078e0005 */
[----:B------:R-:W-:Y:S01]  /*12210*/  MOV R9, R8 ;  /* 0x0000000800097202 */ /* 0x000fe20000000f00 */
[----:B------:R-:W-:Y:S01]  /*12220*/  IMAD.MOV.U32 R6, RZ, RZ, RZ ;  /* 0x000000ffff067224 */ /* 0x000fe200078e00ff */
[----:B------:R-:W-:Y:S01]  /*12230*/  MOV R5, R0 ;  /* 0x0000000000057202 */ /* 0x000fe20000000f00 */
[----:B------:R-:W-:Y:S01]  /*12240*/  IMAD.MOV.U32 R3, RZ, RZ, 0x1f ;  /* 0x0000001fff037424 */ /* 0x000fe200078e00ff */
[----:B------:R-:W-:-:S02]  /*12250*/  MOV R2, 0x12270 ;  /* 0x0001227000027802 */ /* 0x000fc40000000f00 */
[----:B------:R-:W-:Y:S05]  /*12260*/  CALL.REL.NOINC `($__internal_45_$__cuda_sm70_shflsync_idx_p) ;  /* 0x0000218000007944 */ /* 0x000fea0003c00000 */
[----:B------:R-:W-:Y:S01]  /*12270*/  MOV R10, R5 ;  /* 0x00000005000a7202 */ /* 0x000fe20000000f00 */
[----:B------:R-:W-:Y:S05]  /*12280*/  BRA `(.L_x_2918) ;  /* 0xfffee3f000007947 */ /* 0x000fea000383ffff */
.L_x_2802:
[----:B------:R-:W-:Y:S01]  /*12290*/  IMAD.MOV.U32 R9, RZ, RZ, R4 ;  /* 0x000000ffff097224 */ /* 0x000fe200078e0004 */
[----:B------:R-:W-:-:S02]  /*122a0*/  MOV R3, 0x1f ;  /* 0x0000001f00037802 */ /* 0x000fc40000000f00 */
[----:B-1----:R-:W-:Y:S02]  /*122b0*/  MOV R2, 0x122d0 ;  /* 0x000122d000027802 */ /* 0x002fe40000000f00 */
[----:B--234-:R-:W-:Y:S05]  /*122c0*/  CALL.REL.NOINC `($__internal_45_$__cuda_sm70_shflsync_idx_p) ;  /* 0x0000212000007944 */ /* 0x01cfea0003c00000 */
[----:B------:R-:W-:Y:S01]  /*122d0*/  MOV R6, R5 ;  /* 0x0000000500067202 */ /* 0x000fe20000000f00 */
[----:B------:R-:W-:Y:S05]  /*122e0*/  BRA `(.L_x_2801) ;  /* 0xfffee3f000007947 */ /* 0x000fea000383ffff */
.L_x_2813:
[----:B----4-:R-:W-:Y:S01]  /*122f0*/  IMAD.MOV.U32 R9, RZ, RZ, R6 ;  /* 0x000000ffff097224 */ /* 0x010fe200078e0006 */
[----:B------:R-:W-:Y:S01]  /*12300*/  MOV R5, RZ ;  /* 0x000000ff00057202 */ /* 0x000fe20000000f00 */
[----:B------:R-:W-:Y:S01]  /*12310*/  IMAD.MOV.U32 R3, RZ, RZ, 0x181f ;  /* 0x0000181fff037424 */ /* 0x000fe200078e00ff */
[----:B------:R-:W-:Y:S02]  /*12320*/  MOV R2, 0x12340 ;  /* 0x0001234000027802 */ /* 0x000fe40000000f00 */
[----:B------:R-:W-:Y:S05]  /*12330*/  CALL.REL.NOINC `($__internal_45_$__cuda_sm70_shflsync_idx_p) ;  /* 0x000020b000007944 */ /* 0x000fea0003c00000 */
[----:B------:R-:W-:Y:S01]  /*12340*/  MOV R8, R5 ;  /* 0x0000000500087202 */ /* 0x000fe20000000f00 */
[----:B------:R-:W-:Y:S05]  /*12350*/  BRA `(.L_x_2919) ;  /* 0xffff05b000007947 */ /* 0x000fea000383ffff */
.L_x_2814:
[----:B------:R-:W-:Y:S01]  /*12360*/  IMAD.MOV.U32 R9, RZ, RZ, R7 ;  /* 0x000000ffff097224 */ /* 0x000fe200078e0007 */
[----:B------:R-:W-:Y:S01]  /*12370*/  MOV R5, RZ ;  /* 0x000000ff00057202 */ /* 0x000fe20000000f00 */
[----:B------:R-:W-:Y:S01]  /*12380*/  IMAD.MOV.U32 R3, RZ, RZ, 0x181f ;  /* 0x0000181fff037424 */ /* 0x000fe200078e00ff */
[----:B------:R-:W-:Y:S02]  /*12390*/  MOV R2, 0x123b0 ;  /* 0x000123b000027802 */ /* 0x000fe40000000f00 */
[----:B-12---:R-:W-:Y:S05]  /*123a0*/  CALL.REL.NOINC `($__internal_45_$__cuda_sm70_shflsync_idx_p) ;  /* 0x0000204000007944 */ /* 0x006fea0003c00000 */
[----:B------:R-:W-:Y:S01]  /*123b0*/  MOV R2, R5 ;  /* 0x0000000500027202 */ /* 0x000fe20000000f00 */
[----:B------:R-:W-:Y:S05]  /*123c0*/  BRA `(.L_x_2920) ;  /* 0xffff056000007947 */ /* 0x000fea000383ffff */
.L_x_2817:
[----:B------:R-:W-:Y:S01]  /*123d0*/  IMAD.MOV.U32 R9, RZ, RZ, R6 ;  /* 0x000000ffff097224 */ /* 0x000fe200078e0006 */
[----:B------:R-:W-:Y:S01]  /*123e0*/  MOV R5, 0x1 ;  /* 0x0000000100057802 */ /* 0x000fe20000000f00 */
[----:B--2---:R-:W-:Y:S01]  /*123f0*/  IMAD.MOV.U32 R3, RZ, RZ, 0x181f ;  /* 0x0000181fff037424 */ /* 0x004fe200078e00ff */
[----:B----4-:R-:W-:-:S02]  /*12400*/  MOV R2, 0x12420 ;  /* 0x0001242000027802 */ /* 0x010fc40000000f00 */
[----:B-1-3--:R-:W-:Y:S05]  /*12410*/  CALL.REL.NOINC `($__internal_45_$__cuda_sm70_shflsync_idx_p) ;  /* 0x00001fd000007944 */ /* 0x00afea0003c00000 */
[----:B------:R-:W-:Y:S01]  /*12420*/  IMAD.MOV.U32 R8, RZ, RZ, R5 ;  /* 0x000000ffff087224 */ /* 0x000fe200078e0005 */
[----:B------:R-:W-:Y:S01]  /*12430*/  MOV R5, 0x1 ;  /* 0x0000000100057802 */ /* 0x000fe20000000f00 */
[----:B------:R-:W-:Y:S01]  /*12440*/  IMAD.MOV.U32 R9, RZ, RZ, R7 ;  /* 0x000000ffff097224 */ /* 0x000fe200078e0007 */
[----:B------:R-:W-:-:S02]  /*12450*/  MOV R3, 0x181f ;  /* 0x0000181f00037802 */ /* 0x000fc40000000f00 */
[----:B------:R-:W-:Y:S02]  /*12460*/  MOV R2, 0x12480 ;  /* 0x0001248000027802 */ /* 0x000fe40000000f00 */
[----:B------:R-:W-:Y:S05]  /*12470*/  CALL.REL.NOINC `($__internal_45_$__cuda_sm70_shflsync_idx_p) ;  /* 0x00001f7000007944 */ /* 0x000fea0003c00000 */
[----:B------:R-:W-:Y:S01]  /*12480*/  MOV R2, R5 ;  /* 0x0000000500027202 */ /* 0x000fe20000000f00 */
[----:B------:R-:W-:Y:S05]  /*12490*/  BRA `(.L_x_2921) ;  /* 0xffff059000007947 */ /* 0x000fea000383ffff */
.L_x_2820:
[----:B------:R-:W-:Y:S01]  /*124a0*/  IMAD.MOV.U32 R9, RZ, RZ, R6 ;  /* 0x000000ffff097224 */ /* 0x000fe200078e0006 */
[----:B------:R-:W-:Y:S01]  /*124b0*/  MOV R5, 0x2 ;  /* 0x0000000200057802 */ /* 0x000fe20000000f00 */
[----:B-1----:R-:W-:Y:S01]  /*124c0*/  IMAD.MOV.U32 R3, RZ, RZ, 0x181f ;  /* 0x0000181fff037424 */ /* 0x002fe200078e00ff */
[----:B----4-:R-:W-:Y:S02]  /*124d0*/  MOV R2, 0x124f0 ;  /* 0x000124f000027802 */ /* 0x010fe40000000f00 */
[----:B--23--:R-:W-:Y:S05]  /*124e0*/  CALL.REL.NOINC `($__internal_45_$__cuda_sm70_shflsync_idx_p) ;  /* 0x00001f0000007944 */ /* 0x00cfea0003c00000 */
[----:B------:R-:W-:Y:S01]  /*124f0*/  MOV R8, R5 ;  /* 0x0000000500087202 */ /* 0x000fe20000000f00 */
[----:B------:R-:W-:Y:S05]  /*12500*/  BRA `(.L_x_2922) ;  /* 0xffff060000007947 */ /* 0x000fea000383ffff */
.L_x_2821:
[----:B------:R-:W-:Y:S01]  /*12510*/  IMAD.MOV.U32 R9, RZ, RZ, R7 ;  /* 0x000000ffff097224 */ /* 0x000fe200078e0007 */
[----:B------:R-:W-:Y:S01]  /*12520*/  MOV R5, 0x2 ;  /* 0x0000000200057802 */ /* 0x000fe20000000f00 */
[----:B------:R-:W-:Y:S01]  /*12530*/  IMAD.MOV.U32 R3, RZ, RZ, 0x181f ;  /* 0x0000181fff037424 */ /* 0x000fe200078e00ff */
[----:B----4-:R-:W-:Y:S02]  /*12540*/  MOV R2, 0x12560 ;  /* 0x0001256000027802 */ /* 0x010fe40000000f00 */
[----:B-123--:R-:W-:Y:S05]  /*12550*/  CALL.REL.NOINC `($__internal_45_$__cuda_sm70_shflsync_idx_p) ;  /* 0x00001e9000007944 */ /* 0x00efea0003c00000 */
[----:B------:R-:W-:Y:S01]  /*12560*/  MOV R2, R5 ;  /* 0x0000000500027202 */ /* 0x000fe20000000f00 */
[----:B------:R-:W-:Y:S05]  /*12570*/  BRA `(.L_x_2923) ;  /* 0xffff05b000007947 */ /* 0x000fea000383ffff */
.L_x_2824:
[----:B------:R-:W-:Y:S01]  /*12580*/  IMAD.MOV.U32 R9, RZ, RZ, R6 ;  /* 0x000000ffff097224 */ /* 0x000fe200078e0006 */
[----:B------:R-:W-:Y:S01]  /*12590*/  MOV R5, 0x3 ;  /* 0x0000000300057802 */ /* 0x000fe20000000f00 */
[----:B-1----:R-:W-:Y:S01]  /*125a0*/  IMAD.MOV.U32 R3, RZ, RZ, 0x181f ;  /* 0x0000181fff037424 */ /* 0x002fe200078e00ff */
[----:B------:R-:W-:-:S02]  /*125b0*/  MOV R2, 0x125d0 ;  /* 0x000125d000027802 */ /* 0x000fc40000000f00 */
[----:B--234-:R-:W-:Y:S05]  /*125c0*/  CALL.REL.NOINC `($__internal_45_$__cuda_sm70_shflsync_idx_p) ;  /* 0x00001e2000007944 */ /* 0x01cfea0003c00000 */
        /* <DEDUP_REMOVED lines=8> */
.L_x_2827:
[----:B------:R-:W-:Y:S01]  /*12650*/  IMAD.MOV.U32 R9, RZ, RZ, R6 ;  /* 0x000000ffff097224 */ /* 0x000fe200078e0006 */
[----:B------:R-:W-:Y:S01]  /*12660*/  MOV R5, 0x4 ;  /* 0x0000000400057802 */ /* 0x000fe20000000f00 */
[----:B-1----:R-:W-:Y:S01]  /*12670*/  IMAD.MOV.U32 R3, RZ, RZ, 0x181f ;  /* 0x0000181fff037424 */ /* 0x002fe200078e00ff */
[----:B------:R-:W-:Y:S02]  /*12680*/  MOV R2, 0x126a0 ;  /* 0x000126a000027802 */ /* 0x000fe40000000f00 */
[----:B--234-:R-:W-:Y:S05]  /*12690*/  CALL.REL.NOINC `($__internal_45_$__cuda_sm70_shflsync_idx_p) ;  /* 0x00001d5000007944 */ /* 0x01cfea0003c00000 */
[----:B------:R-:W-:Y:S01]  /*126a0*/  MOV R8, R5 ;  /* 0x0000000500087202 */ /* 0x000fe20000000f00 */
[----:B------:R-:W-:Y:S05]  /*126b0*/  BRA `(.L_x_2925) ;  /* 0xffff064000007947 */ /* 0x000fea000383ffff */
.L_x_2828:
[----:B------:R-:W-:Y:S01]  /*126c0*/  IMAD.MOV.U32 R9, RZ, RZ, R7 ;  /* 0x000000ffff097224 */ /* 0x000fe200078e0007 */
[----:B------:R-:W-:Y:S01]  /*126d0*/  MOV R5, 0x4 ;  /* 0x0000000400057802 */ /* 0x000fe20000000f00 */
[----:B-1----:R-:W-:Y:S01]  /*126e0*/  IMAD.MOV.U32 R3, RZ, RZ, 0x181f ;  /* 0x0000181fff037424 */ /* 0x002fe200078e00ff */
[----:B------:R-:W-:Y:S02]  /*126f0*/  MOV R2, 0x12710 ;  /* 0x0001271000027802 */ /* 0x000fe40000000f00 */
[----:B--234-:R-:W-:Y:S05]  /*12700*/  CALL.REL.NOINC `($__internal_45_$__cuda_sm70_shflsync_idx_p) ;  /* 0x00001ce000007944 */ /* 0x01cfea0003c00000 */
[----:B------:R-:W-:Y:S01]  /*12710*/  MOV R2, R5 ;  /* 0x0000000500027202 */ /* 0x000fe20000000f00 */
[----:B------:R-:W-:Y:S05]  /*12720*/  BRA `(.L_x_2926) ;  /* 0xffff05f000007947 */ /* 0x000fea000383ffff */
.L_x_2831:
[----:B------:R-:W-:Y:S01]  /*12730*/  IMAD.MOV.U32 R9, RZ, RZ, R6 ;  /* 0x000000ffff097224 */ /* 0x000fe200078e0006 */
[----:B------:R-:W-:Y:S01]  /*12740*/  MOV R5, 0x5 ;  /* 0x0000000500057802 */ /* 0x000fe20000000f00 */
[----:B--2---:R-:W-:Y:S01]  /*12750*/  IMAD.MOV.U32 R3, RZ, RZ, 0x181f ;  /* 0x0000181fff037424 */ /* 0x004fe200078e00ff */
[----:B---3--:R-:W-:-:S02]  /*12760*/  MOV R2, 0x12780 ;  /* 0x0001278000027802 */ /* 0x008fc40000000f00 */
[----:B-1--4-:R-:W-:Y:S05]  /*12770*/  CALL.REL.NOINC `($__internal_45_$__cuda_sm70_shflsync_idx_p) ;  /* 0x00001c7000007944 */ /* 0x012fea0003c00000 */
        /* <DEDUP_REMOVED lines=8> */
.L_x_2834:
[----:B------:R-:W-:Y:S01]  /*12800*/  IMAD.MOV.U32 R9, RZ, RZ, R6 ;  /* 0x000000ffff097224 */ /* 0x000fe200078e0006 */
[----:B------:R-:W-:Y:S01]  /*12810*/  MOV R5, 0x6 ;  /* 0x0000000600057802 */ /* 0x000fe20000000f00 */
[----:B-1----:R-:W-:Y:S01]  /*12820*/  IMAD.MOV.U32 R3, RZ, RZ, 0x181f ;  /* 0x0000181fff037424 */ /* 0x002fe200078e00ff */
[----:B---3--:R-:W-:Y:S02]  /*12830*/  MOV R2, 0x12850 ;  /* 0x0001285000027802 */ /* 0x008fe40000000f00 */
[----:B--2-4-:R-:W-:Y:S05]  /*12840*/  CALL.REL.NOINC `($__internal_45_$__cuda_sm70_shflsync_idx_p) ;  /* 0x00001ba000007944 */ /* 0x014fea0003c00000 */
[----:B------:R-:W-:Y:S01]  /*12850*/  MOV R8, R5 ;  /* 0x0000000500087202 */ /* 0x000fe20000000f00 */
[----:B------:R-:W-:Y:S05]  /*12860*/  BRA `(.L_x_2928) ;  /* 0xffff068000007947 */ /* 0x000fea000383ffff */
.L_x_2835:
[----:B------:R-:W-:Y:S01]  /*12870*/  IMAD.MOV.U32 R9, RZ, RZ, R7 ;  /* 0x000000ffff097224 */ /* 0x000fe200078e0007 */
[----:B------:R-:W-:Y:S01]  /*12880*/  MOV R5, 0x6 ;  /* 0x0000000600057802 */ /* 0x000fe20000000f00 */
[----:B------:R-:W-:Y:S01]  /*12890*/  IMAD.MOV.U32 R3, RZ, RZ, 0x181f ;  /* 0x0000181fff037424 */ /* 0x000fe200078e00ff */
[----:B---3--:R-:W-:Y:S02]  /*128a0*/  MOV R2, 0x128c0 ;  /* 0x000128c000027802 */ /* 0x008fe40000000f00 */
[----:B-12-4-:R-:W-:Y:S05]  /*128b0*/  CALL.REL.NOINC `($__internal_45_$__cuda_sm70_shflsync_idx_p) ;  /* 0x00001b3000007944 */ /* 0x016fea0003c00000 */
[----:B------:R-:W-:Y:S01]  /*128c0*/  MOV R2, R5 ;  /* 0x0000000500027202 */ /* 0x000fe20000000f00 */
[----:B------:R-:W-:Y:S05]  /*128d0*/  BRA `(.L_x_2929) ;  /* 0xffff063000007947 */ /* 0x000fea000383ffff */
.L_x_2838:
        /* <DEDUP_REMOVED lines=13> */
.L_x_2845:
[----:B------:R1:W5:Y:S01]  /*129b0*/  LDL R0, [R1] ;  /* 0x0000000001007983 */ /* 0x0003620000100800 */
[----:B------:R-:W-:Y:S02]  /*129c0*/  MOV R3, 0x2 ;  /* 0x0000000200037802 */ /* 0x000fe40000000f00 */
[----:B------:R-:W-:Y:S02]  /*129d0*/  MOV R2, 0x129f0 ;  /* 0x000129f000027802 */ /* 0x000fe40000000f00 */
[----:B-1---5:R-:W-:Y:S05]  /*129e0*/  CALL.REL.NOINC `($__internal_44_$__cuda_sm70_shflsync_bfly_p) ;  /* 0x000019c000007944 */ /* 0x022fea0003c00000 */
[----:B------:R-:W-:Y:S05]  /*129f0*/  BRA `(.L_x_2931) ;  /* 0xffffaea000007947 */ /* 0x000fea000383ffff */
.L_x_2846:
[----:B------:R-:W-:Y:S01]  /*12a00*/  IMAD.MOV.U32 R0, RZ, RZ, R4 ;  /* 0x000000ffff007224 */ /* 0x000fe200078e0004 */
[----:B------:R-:W-:Y:S02]  /*12a10*/  MOV R3, 0x1 ;  /* 0x0000000100037802 */ /* 0x000fe40000000f00 */
[----:B------:R-:W-:Y:S02]  /*12a20*/  MOV R2, 0x12a40 ;  /* 0x00012a4000027802 */ /* 0x000fe40000000f00 */
[----:B------:R-:W-:Y:S05]  /*12a30*/  CALL.REL.NOINC `($__internal_44_$__cuda_sm70_shflsync_bfly_p) ;  /* 0x0000197000007944 */ /* 0x000fea0003c00000 */
[----:B------:R-:W-:Y:S02]  /*12a40*/  FADD.FTZ R4, R4, R0 ;  /* 0x0000000004047221 */ /* 0x000fe40000010000 */
[----:B------:R1:W5:Y:S01]  /*12a50*/  LDL R0, [R1+0x4] ;  /* 0x0000040001007983 */ /* 0x0003620000100800 */
[----:B------:R-:W-:-:S02]  /*12a60*/  MOV R3, 0x2 ;  /* 0x0000000200037802 */ /* 0x000fc40000000f00 */
[----:B------:R-:W-:Y:S02]  /*12a70*/  MOV R2, 0x12a90 ;  /* 0x00012a9000027802 */ /* 0x000fe40000000f00 */
[----:B-1---5:R-:W-:Y:S05]  /*12a80*/  CALL.REL.NOINC `($__internal_44_$__cuda_sm70_shflsync_bfly_p) ;  /* 0x0000192000007944 */ /* 0x022fea0003c00000 */
[----:B------:R-:W2:Y:S01]  /*12a90*/  LDL.LU R2, [R1+0x4] ;  /* 0x0000040001027983 */ /* 0x000ea20000300800 */
[----:B------:R-:W-:Y:S01]  /*12aa0*/  MOV R3, 0x1 ;  /* 0x0000000100037802 */ /* 0x000fe20000000f00 */
[----:B--2---:R-:W-:Y:S01]  /*12ab0*/  FADD.FTZ R5, R2, R0 ;  /* 0x0000000002057221 */ /* 0x004fe20000010000 */
[----:B------:R-:W-:-:S04]  /*12ac0*/  MOV R2, 0x12af0 ;  /* 0x00012af000027802 */ /* 0x000fc80000000f00 */
[----:B------:R-:W-:Y:S02]  /*12ad0*/  MOV R0, R5 ;  /* 0x0000000500007202 */ /* 0x000fe40000000f00 */
[----:B------:R-:W-:Y:S05]  /*12ae0*/  CALL.REL.NOINC `($__internal_44_$__cuda_sm70_shflsync_bfly_p) ;  /* 0x000018c000007944 */ /* 0x000fea0003c00000 */
[----:B------:R-:W-:Y:S02]  /*12af0*/  FADD.FTZ R5, R5, R0 ;  /* 0x0000000005057221 */ /* 0x000fe40000010000 */
[----:B------:R1:W5:Y:S01]  /*12b00*/  LDL R0, [R1+0x8] ;  /* 0x0000080001007983 */ /* 0x0003620000100800 */
[----:B------:R-:W-:Y:S02]  /*12b10*/  MOV R3, 0x2 ;  /* 0x0000000200037802 */ /* 0x000fe40000000f00 */
        /* <DEDUP_REMOVED lines=19> */
[----:B------:R-:W-:Y:S01]  /*12c50*/  MOV R8, R0 ;  /* 0x0000000000087202 */ /* 0x000fe20000000f00 */
[----:B------:R-:W-:Y:S05]  /*12c60*/  BRA `(.L_x_2932) ;  /* 0xffffad6000007947 */ /* 0x000fea000383ffff */
.L_x_2853:
[----:B-1234-:R-:W-:Y:S01]  /*12c70*/  IMAD.MOV.U32 R9, RZ, RZ, R6 ;  /* 0x000000ffff097224 */ /* 0x01efe200078e0006 */
[----:B------:R-:W-:Y:S01]  /*12c80*/  MOV R5, RZ ;  /* 0x000000ff00057202 */ /* 0x000fe20000000f00 */
[----:B------:R-:W-:Y:S01]  /*12c90*/  IMAD.MOV.U32 R3, RZ, RZ, 0x181f ;  /* 0x0000181fff037424 */ /* 0x000fe200078e00ff */
[----:B------:R-:W-:Y:S02]  /*12ca0*/  MOV R2, 0x12cc0 ;  /* 0x00012cc000027802 */ /* 0x000fe40000000f00 */
[----:B------:R-:W-:Y:S05]  /*12cb0*/  CALL.REL.NOINC `($__internal_45_$__cuda_sm70_shflsync_idx_p) ;  /* 0x0000173000007944 */ /* 0x000fea0003c00000 */
[----:B------:R-:W-:Y:S01]  /*12cc0*/  MOV R8, R5 ;  /* 0x0000000500087202 */ /* 0x000fe20000000f00 */
[----:B------:R-:W-:Y:S05]  /*12cd0*/  BRA `(.L_x_2933) ;  /* 0xffffc33000007947 */ /* 0x000fea000383ffff */
.L_x_2854:
[----:B------:R-:W-:Y:S01]  /*12ce0*/  IMAD.MOV.U32 R9, RZ, RZ, R7 ;  /* 0x000000ffff097224 */ /* 0x000fe200078e0007 */
[----:B------:R-:W-:Y:S01]  /*12cf0*/  MOV R5, RZ ;  /* 0x000000ff00057202 */ /* 0x000fe20000000f00 */
[----:B------:R-:W-:Y:S01]  /*12d00*/  IMAD.MOV.U32 R3, RZ, RZ, 0x181f ;  /* 0x0000181fff037424 */ /* 0x000fe200078e00ff */
[----:B------:R-:W-:Y:S02]  /*12d10*/  MOV R2, 0x12d30 ;  /* 0x00012d3000027802 */ /* 0x000fe40000000f00 */
[----:B-12---:R-:W-:Y:S05]  /*12d20*/  CALL.REL.NOINC `($__internal_45_$__cuda_sm70_shflsync_idx_p) ;  /* 0x000016c000007944 */ /* 0x006fea0003c00000 */
[----:B------:R-:W-:Y:S01]  /*12d30*/  MOV R2, R5 ;  /* 0x0000000500027202 */ /* 0x000fe20000000f00 */
[----:B------:R-:W-:Y:S05]  /*12d40*/  BRA `(.L_x_2934) ;  /* 0xffffc2e000007947 */ /* 0x000fea000383ffff */
.L_x_2855:
[----:B------:R-:W-:Y:S01]  /*12d50*/  IMAD.MOV.U32 R9, RZ, RZ, R6 ;  /* 0x000000ffff097224 */ /* 0x000fe200078e0006 */
[----:B------:R-:W-:Y:S01]  /*12d60*/  MOV R5, 0x1 ;  /* 0x0000000100057802 */ /* 0x000fe20000000f00 */
[----:B--2---:R-:W-:Y:S01]  /*12d70*/  IMAD.MOV.U32 R3, RZ, RZ, 0x181f ;  /* 0x0000181fff037424 */ /* 0x004fe200078e00ff */
[----:B------:R-:W-:-:S02]  /*12d80*/  MOV R2, 0x12da0 ;  /* 0x00012da000027802 */ /* 0x000fc40000000f00 */
        /* <DEDUP_REMOVED lines=9> */
.L_x_2856:
[----:B------:R-:W-:Y:S01]  /*12e20*/  IMAD.MOV.U32 R9, RZ, RZ, R6 ;  /* 0x000000ffff097224 */ /* 0x000fe200078e0006 */
[----:B------:R-:W-:Y:S01]  /*12e30*/  MOV R5, 0x2 ;  /* 0x0000000200057802 */ /* 0x000fe20000000f00 */
[----:B-1----:R-:W-:Y:S01]  /*12e40*/  IMAD.MOV.U32 R3, RZ, RZ, 0x181f ;  /* 0x0000181fff037424 */ /* 0x002fe200078e00ff */
[----:B------:R-:W-:Y:S02]  /*12e50*/  MOV R2, 0x12e70 ;  /* 0x00012e7000027802 */ /* 0x000fe40000000f00 */
[----:B---34-:R-:W-:Y:S05]  /*12e60*/  CALL.REL.NOINC `($__internal_45_$__cuda_sm70_shflsync_idx_p) ;  /* 0x0000158000007944 */ /* 0x018fea0003c00000 */
[----:B------:R-:W-:Y:S01]  /*12e70*/  MOV R8, R5 ;  /* 0x0000000500087202 */ /* 0x000fe20000000f00 */
[----:B------:R-:W-:Y:S05]  /*12e80*/  BRA `(.L_x_2936) ;  /* 0xffffc2b000007947 */ /* 0x000fea000383ffff */
.L_x_2857:
[----:B------:R-:W-:Y:S01]  /*12e90*/  IMAD.MOV.U32 R9, RZ, RZ, R7 ;  /* 0x000000ffff097224 */ /* 0x000fe200078e0007 */
[----:B------:R-:W-:Y:S01]  /*12ea0*/  MOV R5, 0x2 ;  /* 0x0000000200057802 */ /* 0x000fe20000000f00 */
[----:B-1----:R-:W-:Y:S01]  /*12eb0*/  IMAD.MOV.U32 R3, RZ, RZ, 0x181f ;  /* 0x0000181fff037424 */ /* 0x002fe200078e00ff */
[----:B------:R-:W-:Y:S02]  /*12ec0*/  MOV R2, 0x12ee0 ;  /* 0x00012ee000027802 */ /* 0x000fe40000000f00 */
[----:B--234-:R-:W-:Y:S05]  /*12ed0*/  CALL.REL.NOINC `($__internal_45_$__cuda_sm70_shflsync_idx_p) ;  /* 0x0000151000007944 */ /* 0x01cfea0003c00000 */
[----:B------:R-:W-:Y:S01]  /*12ee0*/  MOV R2, R5 ;  /* 0x0000000500027202 */ /* 0x000fe20000000f00 */
[----:B------:R-:W-:Y:S05]  /*12ef0*/  BRA `(.L_x_2937) ;  /* 0xffffc26000007947 */ /* 0x000fea000383ffff */
.L_x_2858:
[----:B------:R-:W-:Y:S01]  /*12f00*/  IMAD.MOV.U32 R9, RZ, RZ, R6 ;  /* 0x000000ffff097224 */ /* 0x000fe200078e0006 */
[----:B------:R-:W-:Y:S01]  /*12f10*/  MOV R5, 0x3 ;  /* 0x0000000300057802 */ /* 0x000fe20000000f00 */
[----:B--2---:R-:W-:Y:S01]  /*12f20*/  IMAD.MOV.U32 R3, RZ, RZ, 0x181f ;  /* 0x0000181fff037424 */ /* 0x004fe200078e00ff */
[----:B------:R-:W-:-:S02]  /*12f30*/  MOV R2, 0x12f50 ;  /* 0x00012f5000027802 */ /* 0x000fc40000000f00 */
[----:B-1-34-:R-:W-:Y:S05]  /*12f40*/  CALL.REL.NOINC `($__internal_45_$__cuda_sm70_shflsync_idx_p) ;  /* 0x000014a000007944 */ /* 0x01afea0003c00000 */
        /* <DEDUP_REMOVED lines=8> */
.L_x_2859:
[----:B------:R-:W-:Y:S01]  /*12fd0*/  IMAD.MOV.U32 R9, RZ, RZ, R6 ;  /* 0x000000ffff097224 */ /* 0x000fe200078e0006 */
[----:B------:R-:W-:Y:S01]  /*12fe0*/  MOV R5, 0x4 ;  /* 0x0000000400057802 */ /* 0x000fe20000000f00 */
[----:B--2---:R-:W-:Y:S01]  /*12ff0*/  IMAD.MOV.U32 R3, RZ, RZ, 0x181f ;  /* 0x0000181fff037424 */ /* 0x004fe200078e00ff */
[----:B------:R-:W-:Y:S02]  /*13000*/  MOV R2, 0x13020 ;  /* 0x0001302000027802 */ /* 0x000fe40000000f00 */
[----:B-1-34-:R-:W-:Y:S05]  /*13010*/  CALL.REL.NOINC `($__internal_45_$__cuda_sm70_shflsync_idx_p) ;  /* 0x000013d000007944 */ /* 0x01afea0003c00000 */
[----:B------:R-:W-:Y:S01]  /*13020*/  MOV R8, R5 ;  /* 0x0000000500087202 */ /* 0x000fe20000000f00 */
[----:B------:R-:W-:Y:S05]  /*13030*/  BRA `(.L_x_2939) ;  /* 0xffffc23000007947 */ /* 0x000fea000383ffff */
.L_x_2860:
[----:B------:R-:W-:Y:S01]  /*13040*/  IMAD.MOV.U32 R9, RZ, RZ, R7 ;  /* 0x000000ffff097224 */ /* 0x000fe200078e0007 */
[----:B------:R-:W-:Y:S01]  /*13050*/  MOV R5, 0x4 ;  /* 0x0000000400057802 */ /* 0x000fe20000000f00 */
[----:B--2---:R-:W-:Y:S01]  /*13060*/  IMAD.MOV.U32 R3, RZ, RZ, 0x181f ;  /* 0x0000181fff037424 */ /* 0x004fe200078e00ff */
[----:B------:R-:W-:Y:S02]  /*13070*/  MOV R2, 0x13090 ;  /* 0x0001309000027802 */ /* 0x000fe40000000f00 */
[----:B-1-34-:R-:W-:Y:S05]  /*13080*/  CALL.REL.NOINC `($__internal_45_$__cuda_sm70_shflsync_idx_p) ;  /* 0x0000136000007944 */ /* 0x01afea0003c00000 */
[----:B------:R-:W-:Y:S01]  /*13090*/  MOV R2, R5 ;  /* 0x0000000500027202 */ /* 0x000fe20000000f00 */
[----:B------:R-:W-:Y:S05]  /*130a0*/  BRA `(.L_x_2940) ;  /* 0xffffc1e000007947 */ /* 0x000fea000383ffff */
.L_x_2861:
        /* <DEDUP_REMOVED lines=13> */
.L_x_2862:
[----:B------:R-:W-:Y:S01]  /*13180*/  IMAD.MOV.U32 R9, RZ, RZ, R6 ;  /* 0x000000ffff097224 */ /* 0x000fe200078e0006 */
[----:B------:R-:W-:Y:S01]  /*13190*/  MOV R5, 0x6 ;  /* 0x0000000600057802 */ /* 0x000fe20000000f00 */
[----:B--2---:R-:W-:Y:S01]  /*131a0*/  IMAD.MOV.U32 R3, RZ, RZ, 0x181f ;  /* 0x0000181fff037424 */ /* 0x004fe200078e00ff */
[----:B------:R-:W-:Y:S02]  /*131b0*/  MOV R2, 0x131d0 ;  /* 0x000131d000027802 */ /* 0x000fe40000000f00 */
[----:B-1--4-:R-:W-:Y:S05]  /*131c0*/  CALL.REL.NOINC `($__internal_45_$__cuda_sm70_shflsync_idx_p) ;  /* 0x0000122000007944 */ /* 0x012fea0003c00000 */
[----:B------:R-:W-:Y:S01]  /*131d0*/  MOV R8, R5 ;  /* 0x0000000500087202 */ /* 0x000fe20000000f00 */
[----:B------:R-:W-:Y:S05]  /*131e0*/  BRA `(.L_x_2942) ;  /* 0xffffc1b000007947 */ /* 0x000fea000383ffff */
.L_x_2863:
[----:B------:R-:W-:Y:S01]  /*131f0*/  IMAD.MOV.U32 R9, RZ, RZ, R7 ;  /* 0x000000ffff097224 */ /* 0x000fe200078e0007 */
[----:B------:R-:W-:Y:S01]  /*13200*/  MOV R5, 0x6 ;  /* 0x0000000600057802 */ /* 0x000fe20000000f00 */
[----:B--2---:R-:W-:Y:S01]  /*13210*/  IMAD.MOV.U32 R3, RZ, RZ, 0x181f ;  /* 0x0000181fff037424 */ /* 0x004fe200078e00ff */
[----:B------:R-:W-:Y:S02]  /*13220*/  MOV R2, 0x13240 ;  /* 0x0001324000027802 */ /* 0x000fe40000000f00 */
[----:B-1-34-:R-:W-:Y:S05]  /*13230*/  CALL.REL.NOINC `($__internal_45_$__cuda_sm70_shflsync_idx_p) ;  /* 0x000011b000007944 */ /* 0x01afea0003c00000 */
[----:B------:R-:W-:Y:S01]  /*13240*/  MOV R2, R5 ;  /* 0x0000000500027202 */ /* 0x000fe20000000f00 */
[----:B------:R-:W-:Y:S05]  /*13250*/  BRA `(.L_x_2943) ;  /* 0xffffc16000007947 */ /* 0x000fea000383ffff */
.L_x_2864:
[----:B------:R-:W-:Y:S01]  /*13260*/  IMAD.MOV.U32 R9, RZ, RZ, R6 ;  /* 0x000000ffff097224 */ /* 0x000fe200078e0006 */
[----:B------:R-:W-:Y:S01]  /*13270*/  MOV R5, 0x7 ;  /* 0x0000000700057802 */ /* 0x000fe20000000f00 */
[----:B-1----:R-:W-:Y:S01]  /*13280*/  IMAD.MOV.U32 R3, RZ, RZ, 0x181f ;  /* 0x0000181fff037424 */ /* 0x002fe200078e00ff */
[----:B------:R-:W-:-:S02]  /*13290*/  MOV R2, 0x132b0 ;  /* 0x000132b000027802 */ /* 0x000fc40000000f00 */
[----:B--2-4-:R-:W-:Y:S05]  /*132a0*/  CALL.REL.NOINC `($__internal_45_$__cuda_sm70_shflsync_idx_p) ;  /* 0x0000114000007944 */ /* 0x014fea0003c00000 */
        /* <DEDUP_REMOVED lines=8> */
.L_x_2866:
[----:B------:R-:W-:Y:S01]  /*13330*/  IMAD.MOV.U32 R9, RZ, RZ, R13 ;  /* 0x000000ffff097224 */ /* 0x000fe200078e000d */
[----:B------:R-:W-:Y:S01]  /*13340*/  MOV R5, RZ ;  /* 0x000000ff00057202 */ /* 0x000fe20000000f00 */
[----:B------:R-:W-:Y:S01]  /*13350*/  IMAD.MOV.U32 R3, RZ, RZ, 0x1c1f ;  /* 0x00001c1fff037424 */ /* 0x000fe200078e00ff */
[----:B------:R-:W-:Y:S02]  /*13360*/  MOV R2, 0x13380 ;  /* 0x0001338000027802 */ /* 0x000fe40000000f00 */
[----:B------:R-:W-:Y:S05]  /*13370*/  CALL.REL.NOINC `($__internal_45_$__cuda_sm70_shflsync_idx_p) ;  /* 0x0000107000007944 */ /* 0x000fea0003c00000 */
[----:B------:R-:W-:Y:S01]  /*13380*/  MOV R12, R5 ;  /* 0x00000005000c7202 */ /* 0x000fe20000000f00 */
[----:B------:R-:W-:Y:S05]  /*13390*/  BRA `(.L_x_2945) ;  /* 0xffffc35000007947 */ /* 0x000fea000383ffff */
.L_x_2867:
[----:B------:R-:W-:Y:S01]  /*133a0*/  IMAD.MOV.U32 R9, RZ, RZ, R21 ;  /* 0x000000ffff097224 */ /* 0x000fe200078e0015 */
[----:B------:R-:W-:Y:S01]  /*133b0*/  MOV R5, RZ ;  /* 0x000000ff00057202 */ /* 0x000fe20000000f00 */
[----:B------:R-:W-:Y:S01]  /*133c0*/  IMAD.MOV.U32 R3, RZ, RZ, 0x1c1f ;  /* 0x00001c1fff037424 */ /* 0x000fe200078e00ff */
[----:B------:R-:W-:Y:S02]  /*133d0*/  MOV R2, 0x133f0 ;  /* 0x000133f000027802 */ /* 0x000fe40000000f00 */
[----:B-12---:R-:W-:Y:S05]  /*133e0*/  CALL.REL.NOINC `($__internal_45_$__cuda_sm70_shflsync_idx_p) ;  /* 0x0000100000007944 */ /* 0x006fea0003c00000 */
[----:B------:R-:W-:Y:S01]  /*133f0*/  MOV R2, R5 ;  /* 0x0000000500027202 */ /* 0x000fe20000000f00 */
[----:B------:R-:W-:Y:S05]  /*13400*/  BRA `(.L_x_2946) ;  /* 0xffffc30000007947 */ /* 0x000fea000383ffff */
.L_x_2870:
[----:B------:R-:W-:Y:S01]  /*13410*/  IMAD.MOV.U32 R9, RZ, RZ, R13 ;  /* 0x000000ffff097224 */ /* 0x000fe200078e000d */
[----:B------:R-:W-:Y:S01]  /*13420*/  MOV R5, 0x1 ;  /* 0x0000000100057802 */ /* 0x000fe20000000f00 */
[----:B----4-:R-:W-:Y:S01]  /*13430*/  IMAD.MOV.U32 R3, RZ, RZ, 0x1c1f ;  /* 0x00001c1fff037424 */ /* 0x010fe200078e00ff */
[----:B------:R-:W-:-:S02]  /*13440*/  MOV R2, 0x13460 ;  /* 0x0001346000027802 */ /* 0x000fc40000000f00 */
[----:B-123--:R-:W-:Y:S05]  /*13450*/  CALL.REL.NOINC `($__internal_45_$__cuda_sm70_shflsync_idx_p) ;  /* 0x00000f9000007944 */ /* 0x00efea0003c00000 */
        /* <DEDUP_REMOVED lines=8> */
.L_x_2873:
[----:B------:R-:W-:Y:S01]  /*134e0*/  IMAD.MOV.U32 R9, RZ, RZ, R13 ;  /* 0x000000ffff097224 */ /* 0x000fe200078e000d */
[----:B------:R-:W-:Y:S01]  /*134f0*/  MOV R5, 0x2 ;  /* 0x0000000200057802 */ /* 0x000fe20000000f00 */
[----:B----4-:R-:W-:Y:S01]  /*13500*/  IMAD.MOV.U32 R3, RZ, RZ, 0x1c1f ;  /* 0x00001c1fff037424 */ /* 0x010fe200078e00ff */
[----:B------:R-:W-:Y:S02]  /*13510*/  MOV R2, 0x13530 ;  /* 0x0001353000027802 */ /* 0x000fe40000000f00 */
[----:B-123--:R-:W-:Y:S05]  /*13520*/  CALL.REL.NOINC `($__internal_45_$__cuda_sm70_shflsync_idx_p) ;  /* 0x00000ec000007944 */ /* 0x00efea0003c00000 */
[----:B------:R-:W-:Y:S01]  /*13530*/  MOV R12, R5 ;  /* 0x00000005000c7202 */ /* 0x000fe20000000f00 */
[----:B------:R-:W-:Y:S05]  /*13540*/  BRA `(.L_x_2948) ;  /* 0xffffc78000007947 */ /* 0x000fea000383ffff */
.L_x_2874:
[----:B------:R-:W-:Y:S01]  /*13550*/  IMAD.MOV.U32 R9, RZ, RZ, R21 ;  /* 0x000000ffff097224 */ /* 0x000fe200078e0015 */
[----:B------:R-:W-:Y:S01]  /*13560*/  MOV R5, 0x2 ;  /* 0x0000000200057802 */ /* 0x000fe20000000f00 */
[----:B----4-:R-:W-:Y:S01]  /*13570*/  IMAD.MOV.U32 R3, RZ, RZ, 0x1c1f ;  /* 0x00001c1fff037424 */ /* 0x010fe200078e00ff */
[----:B------:R-:W-:Y:S02]  /*13580*/  MOV R2, 0x135a0 ;  /* 0x000135a000027802 */ /* 0x000fe40000000f00 */
[----:B-123--:R-:W-:Y:S05]  /*13590*/  CALL.REL.NOINC `($__internal_45_$__cuda_sm70_shflsync_idx_p) ;  /* 0x00000e5000007944 */ /* 0x00efea0003c00000 */
[----:B------:R-:W-:Y:S01]  /*135a0*/  MOV R2, R5 ;  /* 0x0000000500027202 */ /* 0x000fe20000000f00 */
[----:B------:R-:W-:Y:S05]  /*135b0*/  BRA `(.L_x_2949) ;  /* 0xffffc73000007947 */ /* 0x000fea000383ffff */
.L_x_2877:
[----:B------:R-:W-:Y:S01]  /*135c0*/  IMAD.MOV.U32 R9, RZ, RZ, R13 ;  /* 0x000000ffff097224 */ /* 0x000fe200078e000d */
[----:B------:R-:W-:Y:S01]  /*135d0*/  MOV R5, 0x3 ;  /* 0x0000000300057802 */ /* 0x000fe20000000f00 */
[----:B--2---:R-:W-:Y:S01]  /*135e0*/  IMAD.MOV.U32 R3, RZ, RZ, 0x1c1f ;  /* 0x00001c1fff037424 */ /* 0x004fe200078e00ff */
[----:B-1----:R-:W-:-:S02]  /*135f0*/  MOV R2, 0x13610 ;  /* 0x0001361000027802 */ /* 0x002fc40000000f00 */
[----:B---34-:R-:W-:Y:S05]  /*13600*/  CALL.REL.NOINC `($__internal_45_$__cuda_sm70_shflsync_idx_p) ;  /* 0x00000de000007944 */ /* 0x018fea0003c00000 */
        /* <DEDUP_REMOVED lines=8> */
.L_x_2881:
[----:B------:R-:W-:Y:S01]  /*13690*/  IMAD.MOV.U32 R9, RZ, RZ, R6 ;  /* 0x000000ffff097224 */ /* 0x000fe200078e0006 */
[----:B------:R-:W-:Y:S01]  /*136a0*/  MOV R5, RZ ;  /* 0x000000ff00057202 */ /* 0x000fe20000000f00 */
[----:B------:R-:W-:Y:S01]  /*136b0*/  IMAD.MOV.U32 R3, RZ, RZ, 0x181f ;  /* 0x0000181fff037424 */ /* 0x000fe200078e00ff */
[----:B------:R-:W-:Y:S02]  /*136c0*/  MOV R2, 0x136e0 ;  /* 0x000136e000027802 */ /* 0x000fe40000000f00 */
[----:B------:R-:W-:Y:S05]  /*136d0*/  CALL.REL.NOINC `($__internal_45_$__cuda_sm70_shflsync_idx_p) ;  /* 0x00000d1000007944 */ /* 0x000fea0003c00000 */
[----:B------:R-:W-:Y:S01]  /*136e0*/  MOV R8, R5 ;  /* 0x0000000500087202 */ /* 0x000fe20000000f00 */
[----:B------:R-:W-:Y:S05]  /*136f0*/  BRA `(.L_x_2951) ;  /* 0xffffd27000007947 */ /* 0x000fea000383ffff */
.L_x_2882:
[----:B------:R-:W-:Y:S01]  /*13700*/  IMAD.MOV.U32 R9, RZ, RZ, R7 ;  /* 0x000000ffff097224 */ /* 0x000fe200078e0007 */
[----:B------:R-:W-:Y:S01]  /*13710*/  MOV R5, RZ ;  /* 0x000000ff00057202 */ /* 0x000fe20000000f00 */
[----:B------:R-:W-:Y:S01]  /*13720*/  IMAD.MOV.U32 R3, RZ, RZ, 0x181f ;  /* 0x0000181fff037424 */ /* 0x000fe200078e00ff */
[----:B------:R-:W-:Y:S02]  /*13730*/  MOV R2, 0x13750 ;  /* 0x0001375000027802 */ /* 0x000fe40000000f00 */
[----:B-12---:R-:W-:Y:S05]  /*13740*/  CALL.REL.NOINC `($__internal_45_$__cuda_sm70_shflsync_idx_p) ;  /* 0x00000ca000007944 */ /* 0x006fea0003c00000 */
[----:B------:R-:W-:Y:S01]  /*13750*/  MOV R2, R5 ;  /* 0x0000000500027202 */ /* 0x000fe20000000f00 */
[----:B------:R-:W-:Y:S05]  /*13760*/  BRA `(.L_x_2952) ;  /* 0xffffd22000007947 */ /* 0x000fea000383ffff */
.L_x_2883:
        /* <DEDUP_REMOVED lines=13> */
.L_x_2884:
[----:B------:R-:W-:Y:S01]  /*13840*/  IMAD.MOV.U32 R9, RZ, RZ, R6 ;  /* 0x000000ffff097224 */ /* 0x000fe200078e0006 */
[----:B------:R-:W-:Y:S01]  /*13850*/  MOV R5, 0x2 ;  /* 0x0000000200057802 */ /* 0x000fe20000000f00 */
[----:B-1----:R-:W-:Y:S01]  /*13860*/  IMAD.MOV.U32 R3, RZ, RZ, 0x181f ;  /* 0x0000181fff037424 */ /* 0x002fe200078e00ff */
[----:B------:R-:W-:Y:S02]  /*13870*/  MOV R2, 0x13890 ;  /* 0x0001389000027802 */ /* 0x000fe40000000f00 */
[----:B---34-:R-:W-:Y:S05]  /*13880*/  CALL.REL.NOINC `($__internal_45_$__cuda_sm70_shflsync_idx_p) ;  /* 0x00000b6000007944 */ /* 0x018fea0003c00000 */
[----:B------:R-:W-:Y:S01]  /*13890*/  MOV R8, R5 ;  /* 0x0000000500087202 */ /* 0x000fe20000000f00 */
[----:B------:R-:W-:Y:S05]  /*138a0*/  BRA `(.L_x_2954) ;  /* 0xffffd1f000007947 */ /* 0x000fea000383ffff */
.L_x_2885:
[----:B------:R-:W-:Y:S01]  /*138b0*/  IMAD.MOV.U32 R9, RZ, RZ, R7 ;  /* 0x000000ffff097224 */ /* 0x000fe200078e0007 */
[----:B------:R-:W-:Y:S01]  /*138c0*/  MOV R5, 0x2 ;  /* 0x0000000200057802 */ /* 0x000fe20000000f00 */
[----:B-1----:R-:W-:Y:S01]  /*138d0*/  IMAD.MOV.U32 R3, RZ, RZ, 0x181f ;  /* 0x0000181fff037424 */ /* 0x002fe200078e00ff */
[----:B------:R-:W-:Y:S02]  /*138e0*/  MOV R2, 0x13900 ;  /* 0x0001390000027802 */ /* 0x000fe40000000f00 */
[----:B--234-:R-:W-:Y:S05]  /*138f0*/  CALL.REL.NOINC `($__internal_45_$__cuda_sm70_shflsync_idx_p) ;  /* 0x00000af000007944 */ /* 0x01cfea0003c00000 */
[----:B------:R-:W-:Y:S01]  /*13900*/  MOV R2, R5 ;  /* 0x0000000500027202 */ /* 0x000fe20000000f00 */
[----:B------:R-:W-:Y:S05]  /*13910*/  BRA `(.L_x_2955) ;  /* 0xffffd1a000007947 */ /* 0x000fea000383ffff */
.L_x_2886:
        /* <DEDUP_REMOVED lines=13> */
.L_x_2887:
[----:B------:R-:W-:Y:S01]  /*139f0*/  IMAD.MOV.U32 R9, RZ, RZ, R6 ;  /* 0x000000ffff097224 */ /* 0x000fe200078e0006 */
[----:B------:R-:W-:Y:S01]  /*13a00*/  MOV R5, 0x4 ;  /* 0x0000000400057802 */ /* 0x000fe20000000f00 */
[----:B--2---:R-:W-:Y:S01]  /*13a10*/  IMAD.MOV.U32 R3, RZ, RZ, 0x181f ;  /* 0x0000181fff037424 */ /* 0x004fe200078e00ff */
[----:B------:R-:W-:Y:S02]  /*13a20*/  MOV R2, 0x13a40 ;  /* 0x00013a4000027802 */ /* 0x000fe40000000f00 */
[----:B-1-34-:R-:W-:Y:S05]  /*13a30*/  CALL.REL.NOINC `($__internal_45_$__cuda_sm70_shflsync_idx_p) ;  /* 0x000009b000007944 */ /* 0x01afea0003c00000 */
[----:B------:R-:W-:Y:S01]  /*13a40*/  MOV R8, R5 ;  /* 0x0000000500087202 */ /* 0x000fe20000000f00 */
[----:B------:R-:W-:Y:S05]  /*13a50*/  BRA `(.L_x_2957) ;  /* 0xffffd17000007947 */ /* 0x000fea000383ffff */
.L_x_2888:
[----:B------:R-:W-:Y:S01]  /*13a60*/  IMAD.MOV.U32 R9, RZ, RZ, R7 ;  /* 0x000000ffff097224 */ /* 0x000fe200078e0007 */
[----:B------:R-:W-:Y:S01]  /*13a70*/  MOV R5, 0x4 ;  /* 0x0000000400057802 */ /* 0x000fe20000000f00 */
[----:B--2---:R-:W-:Y:S01]  /*13a80*/  IMAD.MOV.U32 R3, RZ, RZ, 0x181f ;  /* 0x0000181fff037424 */ /* 0x004fe200078e00ff */
[----:B------:R-:W-:Y:S02]  /*13a90*/  MOV R2, 0x13ab0 ;  /* 0x00013ab000027802 */ /* 0x000fe40000000f00 */
[----:B-1-34-:R-:W-:Y:S05]  /*13aa0*/  CALL.REL.NOINC `($__internal_45_$__cuda_sm70_shflsync_idx_p) ;  /* 0x0000094000007944 */ /* 0x01afea0003c00000 */
[----:B------:R-:W-:Y:S01]  /*13ab0*/  MOV R2, R5 ;  /* 0x0000000500027202 */ /* 0x000fe20000000f00 */
[----:B------:R-:W-:Y:S05]  /*13ac0*/  BRA `(.L_x_2958) ;  /* 0xffffd12000007947 */ /* 0x000fea000383ffff */
.L_x_2889:
        /* <DEDUP_REMOVED lines=13> */
.L_x_2890:
[----:B------:R-:W-:Y:S01]  /*13ba0*/  IMAD.MOV.U32 R9, RZ, RZ, R6 ;  /* 0x000000ffff097224 */ /* 0x000fe200078e0006 */
[----:B------:R-:W-:Y:S01]  /*13bb0*/  MOV R5, 0x6 ;  /* 0x0000000600057802 */ /* 0x000fe20000000f00 */
[----:B--2---:R-:W-:Y:S01]  /*13bc0*/  IMAD.MOV.U32 R3, RZ, RZ, 0x181f ;  /* 0x0000181fff037424 */ /* 0x004fe200078e00ff */
[----:B------:R-:W-:Y:S02]  /*13bd0*/  MOV R2, 0x13bf0 ;  /* 0x00013bf000027802 */ /* 0x000fe40000000f00 */
[----:B-1--4-:R-:W-:Y:S05]  /*13be0*/  CALL.REL.NOINC `($__internal_45_$__cuda_sm70_shflsync_idx_p) ;  /* 0x0000080000007944 */ /* 0x012fea0003c00000 */
[----:B------:R-:W-:Y:S01]  /*13bf0*/  MOV R8, R5 ;  /* 0x0000000500087202 */ /* 0x000fe20000000f00 */
[----:B------:R-:W-:Y:S05]  /*13c00*/  BRA `(.L_x_2960) ;  /* 0xffffd0f000007947 */ /* 0x000fea000383ffff */
.L_x_2891:
[----:B------:R-:W-:Y:S01]  /*13c10*/  IMAD.MOV.U32 R9, RZ, RZ, R7 ;  /* 0x000000ffff097224 */ /* 0x000fe200078e0007 */
[----:B------:R-:W-:Y:S01]  /*13c20*/  MOV R5, 0x6 ;  /* 0x0000000600057802 */ /* 0x000fe20000000f00 */
[----:B--2---:R-:W-:Y:S01]  /*13c30*/  IMAD.MOV.U32 R3, RZ, RZ, 0x181f ;  /* 0x0000181fff037424 */ /* 0x004fe200078e00ff */
[----:B------:R-:W-:Y:S02]  /*13c40*/  MOV R2, 0x13c60 ;  /* 0x00013c6000027802 */ /* 0x000fe40000000f00 */
[----:B-1-34-:R-:W-:Y:S05]  /*13c50*/  CALL.REL.NOINC `($__internal_45_$__cuda_sm70_shflsync_idx_p) ;  /* 0x0000079000007944 */ /* 0x01afea0003c00000 */
[----:B------:R-:W-:Y:S01]  /*13c60*/  MOV R2, R5 ;  /* 0x0000000500027202 */ /* 0x000fe20000000f00 */
[----:B------:R-:W-:Y:S05]  /*13c70*/  BRA `(.L_x_2961) ;  /* 0xffffd0a000007947 */ /* 0x000fea000383ffff */
.L_x_2892:
        /* <DEDUP_REMOVED lines=13> */
.L_x_2894:
[----:B------:R-:W-:Y:S01]  /*13d50*/  IMAD.MOV.U32 R9, RZ, RZ, R70 ;  /* 0x000000ffff097224 */ /* 0x000fe200078e0046 */
[----:B------:R-:W-:Y:S01]  /*13d60*/  MOV R5, RZ ;  /* 0x000000ff00057202 */ /* 0x000fe20000000f00 */
[----:B----4-:R-:W-:Y:S01]  /*13d70*/  IMAD.MOV.U32 R3, RZ, RZ, 0x1f ;  /* 0x0000001fff037424 */ /* 0x010fe200078e00ff */
[----:B------:R-:W-:Y:S02]  /*13d80*/  MOV R2, 0x13da0 ;  /* 0x00013da000027802 */ /* 0x000fe40000000f00 */
[----:B------:R-:W-:Y:S05]  /*13d90*/  CALL.REL.NOINC `($__internal_45_$__cuda_sm70_shflsync_idx_p) ;  /* 0x0000065000007944 */ /* 0x000fea0003c00000 */
[----:B------:R-:W-:Y:S01]  /*13da0*/  MOV R10, R5 ;  /* 0x00000005000a7202 */ /* 0x000fe20000000f00 */
[----:B------:R-:W-:Y:S05]  /*13db0*/  BRA `(.L_x_2963) ;  /* 0xffffd15000007947 */ /* 0x000fea000383ffff */
.L_x_2895:
[----:B------:R-:W-:Y:S01]  /*13dc0*/  IMAD.MOV.U32 R9, RZ, RZ, R70 ;  /* 0x000000ffff097224 */ /* 0x000fe200078e0046 */
[----:B------:R-:W-:Y:S01]  /*13dd0*/  MOV R5, 0x1 ;  /* 0x0000000100057802 */ /* 0x000fe20000000f00 */
[----:B----4-:R-:W-:Y:S01]  /*13de0*/  IMAD.MOV.U32 R3, RZ, RZ, 0x1f ;  /* 0x0000001fff037424 */ /* 0x010fe200078e00ff */
[----:B------:R-:W-:Y:S02]  /*13df0*/  MOV R2, 0x13e10 ;  /* 0x00013e1000027802 */ /* 0x000fe40000000f00 */
[----:B-12---:R-:W-:Y:S05]  /*13e00*/  CALL.REL.NOINC `($__internal_45_$__cuda_sm70_shflsync_idx_p) ;  /* 0x000005e000007944 */ /* 0x006fea0003c00000 */
[----:B------:R-:W-:Y:S01]  /*13e10*/  MOV R8, R5 ;  /* 0x0000000500087202 */ /* 0x000fe20000000f00 */
[----:B------:R-:W-:Y:S05]  /*13e20*/  BRA `(.L_x_2964) ;  /* 0xffffd10000007947 */ /* 0x000fea000383ffff */
.L_x_2896:
[----:B------:R-:W-:Y:S02]  /*13e30*/  MOV R2, 0x1 ;  /* 0x0000000100027802 */ /* 0x000fe40000000f00 */
[----:B------:R-:W-:-:S02]  /*13e40*/  MOV R3, 0x13e60 ;  /* 0x00013e6000037802 */ /* 0x000fc40000000f00 */
[----:B-123--:R-:W-:Y:S05]  /*13e50*/  CALL.REL.NOINC `($__internal_46_$__cuda_sm70_shflsync_up_p) ;  /* 0x000005e000007944 */ /* 0x00efea0003c00000 */
[----:B------:R-:W-:Y:S05]  /*13e60*/  BRA `(.L_x_2965) ;  /* 0xffffd1f000007947 */ /* 0x000fea000383ffff */
.L_x_2897:
[----:B------:R-:W-:Y:S02]  /*13e70*/  MOV R2, 0x2 ;  /* 0x0000000200027802 */ /* 0x000fe40000000f00 */
[----:B------:R-:W-:-:S02]  /*13e80*/  MOV R3, 0x13ea0 ;  /* 0x00013ea000037802 */ /* 0x000fc40000000f00 */
[----:B-12---:R-:W-:Y:S05]  /*13e90*/  CALL.REL.NOINC `($__internal_46_$__cuda_sm70_shflsync_up_p) ;  /* 0x000005a000007944 */ /* 0x006fea0003c00000 */
        /* <DEDUP_REMOVED lines=24> */
.L_x_2901:
[----:B------:R-:W-:Y:S02]  /*14020*/  MOV R2, 0x1 ;  /* 0x0000000100027802 */ /* 0x000fe40000000f00 */
[----:B------:R-:W-:Y:S02]  /*14030*/  MOV R3, 0x14050 ;  /* 0x0001405000037802 */ /* 0x000fe40000000f00 */
[----:B------:R-:W-:Y:S05]  /*14040*/  CALL.REL.NOINC `($__internal_46_$__cuda_sm70_shflsync_up_p) ;  /* 0x000003f000007944 */ /* 0x000fea0003c00000 */
[----:B------:R-:W-:Y:S01]  /*14050*/  MOV R2, R4 ;  /* 0x0000000400027202 */ /* 0x000fe20000000f00 */
[----:B------:R-:W-:Y:S05]  /*14060*/  BRA `(.L_x_2967) ;  /* 0xffffd25000007947 */ /* 0x000fea000383ffff */
.L_x_2902:
        /* <DEDUP_REMOVED lines=27> */
.L_x_2904:
[----:B------:R-:W-:Y:S02]  /*14220*/  SEL R0, RZ, 0x1, P0 ;  /* 0x00000001ff007807 */ /* 0x000fe40000000000 */
[----:B------:R-:W-:Y:S02]  /*14230*/  MOV R2, 0x14250 ;  /* 0x0001425000027802 */ /* 0x000fe40000000f00 */
[----:B---3--:R-:W-:Y:S05]  /*14240*/  CALL.REL.NOINC `($__internal_47_$__cuda_sm70_votesync_ballot) ;  /* 0x0000026000007944 */ /* 0x008fea0003c00000 */
[----:B------:R-:W-:Y:S01]  /*14250*/  MOV R8, R0 ;  /* 0x0000000000087202 */ /* 0x000fe20000000f00 */
[----:B------:R-:W-:Y:S05]  /*14260*/  BRA `(.L_x_2969) ;  /* 0xffffd1e000007947 */ /* 0x000fea000383ffff */
.L_x_2905:
[----:B------:R-:W-:Y:S01]  /*14270*/  IMAD.MOV.U32 R9, RZ, RZ, R6 ;  /* 0x000000ffff097224 */ /* 0x000fe200078e0006 */
[----:B------:R-:W-:Y:S01]  /*14280*/  MOV R5, R0 ;  /* 0x0000000000057202 */ /* 0x000fe20000000f00 */
[----:B------:R-:W-:Y:S01]  /*14290*/  IMAD.MOV.U32 R3, RZ, RZ, 0x1f ;  /* 0x0000001fff037424 */ /* 0x000fe200078e00ff */
[----:B-1----:R-:W-:Y:S02]  /*142a0*/  MOV R2, 0x142c0 ;  /* 0x000142c000027802 */ /* 0x002fe40000000f00 */
[----:B---3--:R-:W-:Y:S05]  /*142b0*/  CALL.REL.NOINC `($__internal_45_$__cuda_sm70_shflsync_idx_p) ;  /* 0x0000013000007944 */ /* 0x008fea0003c00000 */
[----:B------:R-:W-:Y:S01]  /*142c0*/  IMAD.MOV.U32 R11, RZ, RZ, R5 ;  /* 0x000000ffff0b7224 */ /* 0x000fe200078e0005 */
[----:B------:R-:W-:Y:S01]  /*142d0*/  MOV R5, R0 ;  /* 0x0000000000057202 */ /* 0x000fe20000000f00 */
[----:B------:R-:W-:Y:S01]  /*142e0*/  IMAD.MOV.U32 R9, RZ, RZ, R7 ;  /* 0x000000ffff097224 */ /* 0x000fe200078e0007 */
[----:B------:R-:W-:-:S02]  /*142f0*/  MOV R3, 0x1f ;  /* 0x0000001f00037802 */ /* 0x000fc40000000f00 */
[----:B------:R-:W-:Y:S02]  /*14300*/  MOV R2, 0x14320 ;  /* 0x0001432000027802 */ /* 0x000fe40000000f00 */
[----:B------:R-:W-:Y:S05]  /*14310*/  CALL.REL.NOINC `($__internal_45_$__cuda_sm70_shflsync_idx_p) ;  /* 0x000000d000007944 */ /* 0x000fea0003c00000 */
[----:B------:R-:W-:Y:S01]  /*14320*/  MOV R7, R5 ;  /* 0x0000000500077202 */ /* 0x000fe20000000f00 */
[----:B------:R-:W-:Y:S05]  /*14330*/  BRA `(.L_x_2970) ;  /* 0xffffd18000007947 */ /* 0x000fea000383ffff */
.L_x_2908:
[----:B------:R-:W-:Y:S01]  /*14340*/  IMAD.MOV.U32 R9, RZ, RZ, R4 ;  /* 0x000000ffff097224 */ /* 0x000fe200078e0004 */
[----:B------:R-:W-:Y:S01]  /*14350*/  MOV R5, R0 ;  /* 0x0000000000057202 */ /* 0x000fe20000000f00 */
[----:B------:R-:W-:Y:S01]  /*14360*/  IMAD.MOV.U32 R3, RZ, RZ, 0x1f ;  /* 0x0000001fff037424 */ /* 0x000fe200078e00ff */
[----:B-1----:R-:W-:Y:S02]  /*14370*/  MOV R2, 0x14390 ;  /* 0x0001439000027802 */ /* 0x002fe40000000f00 */
[----:B---34-:R-:W-:Y:S05]  /*14380*/  CALL.REL.NOINC `($__internal_45_$__cuda_sm70_shflsync_idx_p) ;  /* 0x0000006000007944 */ /* 0x018fea0003c00000 */
[----:B------:R-:W-:Y:S01]  /*14390*/  MOV R13, R5 ;  /* 0x00000005000d7202 */ /* 0x000fe20000000f00 */
[----:B------:R-:W-:Y:S05]  /*143a0*/  BRA `(.L_x_2907) ;  /* 0xffffd17000007947 */ /* 0x000fea000383ffff */
        .weak           $__internal_44_$__cuda_sm70_shflsync_bfly_p
        .type           $__internal_44_$__cuda_sm70_shflsync_bfly_p,@function
        .size           $__internal_44_$__cuda_sm70_shflsync_bfly_p,($__internal_45_$__cuda_sm70_shflsync_idx_p - $__internal_44_$__cuda_sm70_shflsync_bfly_p)
$__internal_44_$__cuda_sm70_shflsync_bfly_p:
[----:B------:R-:W-:Y:S04]  /*143b0*/  WARPSYNC R8 ;  /* 0x0000000800007348 */ /* 0x000fe80003800000 */
[----:B------:R1:W2:Y:S02]  /*143c0*/  SHFL.BFLY PT, R0, R0, R3, R9 ;  /* 0x0c00000300007389 */ /* 0x0002a400000e0009 */
[----:B-1----:R-:W-:-:S04]  /*143d0*/  MOV R3, 0x0 ;  /* 0x0000000000037802 */ /* 0x002fc80000000f00 */
[----:B--2---:R-:W-:Y:S05]  /*143e0*/  RET.REL.NODEC R2 `(_ZN7cutlass13device_kernelIN5flash19enable_sm80_to_sm89INS1_16FlashAttnFwdSm80INS1_25CollectiveMainloopFwdSm80ILi4ELi1ELb0EN4cute5tupleIJNS5_1CILi128EEENS7_ILi80EEENS7_ILi64EEEEEELi64ENS_6half_tEfNS_4arch4Sm80ELb1ELb0ELb0ELb1ELb0ELb0ELb1ELb1EEENS1_21CollectiveEpilogueFwdINS6_IJS8_SA_S9_EEENS6_IJNS7_ILi1EEESI_SI_EEESC_SE_Li128ELb1ELb1ELb1ELb0EEENS1_36VarlenDynamicPersistentTileSchedulerILi128ELi80ELi128ELi128ELb1ELb1ELb0ELb1ELb1ELb1EEEEEEEEEvNT_6ParamsE) ;  /* 0xfffebc1002007950 */ /* 0x004fea0003c3ffff */
        .weak           $__internal_45_$__cuda_sm70_shflsync_idx_p
        .type           $__internal_45_$__cuda_sm70_shflsync_idx_p,@function
        .size           $__internal_45_$__cuda_sm70_shflsync_idx_p,($__internal_46_$__cuda_sm70_shflsync_up_p - $__internal_45_$__cuda_sm70_shflsync_idx_p)
$__internal_45_$__cuda_sm70_shflsync_idx_p:
[----:B------:R-:W-:-:S04]  /*143f0*/  MOV R16, 0xffffffff ;  /* 0xffffffff00107802 */ /* 0x000fc80000000f00 */
[----:B------:R-:W-:Y:S04]  /*14400*/  WARPSYNC R16 ;  /* 0x0000001000007348 */ /* 0x000fe80003800000 */
[----:B------:R1:W2:Y:S02]  /*14410*/  SHFL.IDX PT, R5, R9, R5, R3 ;  /* 0x0000000509057389 */ /* 0x0002a400000e0003 */
[----:B-1----:R-:W-:-:S04]  /*14420*/  MOV R3, 0x0 ;  /* 0x0000000000037802 */ /* 0x002fc80000000f00 */
[----:B--2---:R-:W-:Y:S05]  /*14430*/  RET.REL.NODEC R2 `(_ZN7cutlass13device_kernelIN5flash19enable_sm80_to_sm89INS1_16FlashAttnFwdSm80INS1_25CollectiveMainloopFwdSm80ILi4ELi1ELb0EN4cute5tupleIJNS5_1CILi128EEENS7_ILi80EEENS7_ILi64EEEEEELi64ENS_6half_tEfNS_4arch4Sm80ELb1ELb0ELb0ELb1ELb0ELb0ELb1ELb1EEENS1_21CollectiveEpilogueFwdINS6_IJS8_SA_S9_EEENS6_IJNS7_ILi1EEESI_SI_EEESC_SE_Li128ELb1ELb1ELb1ELb0EEENS1_36VarlenDynamicPersistentTileSchedulerILi128ELi80ELi128ELi128ELb1ELb1ELb0ELb1ELb1ELb1EEEEEEEEEvNT_6ParamsE) ;  /* 0xfffebbc002007950 */ /* 0x004fea0003c3ffff */
        .weak           $__internal_46_$__cuda_sm70_shflsync_up_p
        .type           $__internal_46_$__cuda_sm70_shflsync_up_p,@function
        .size           $__internal_46_$__cuda_sm70_shflsync_up_p,($__internal_47_$__cuda_sm70_votesync_ballot - $__internal_46_$__cuda_sm70_shflsync_up_p)
$__internal_46_$__cuda_sm70_shflsync_up_p:
[----:B------:R-:W-:Y:S02]  /*14440*/  IMAD.MOV.U32 R4, RZ, RZ, RZ ;  /* 0x000000ffff047224 */ /* 0x000fe400078e00ff */
[----:B------:R-:W-:-:S04]  /*14450*/  IMAD.MOV.U32 R9, RZ, RZ, -0x1 ;  /* 0xffffffffff097424 */ /* 0x000fc800078e00ff */
[----:B------:R-:W-:Y:S04]  /*14460*/  WARPSYNC R9 ;  /* 0x0000000900007348 */ /* 0x000fe80003800000 */
[----:B------:R1:W2:Y:S02]  /*14470*/  SHFL.UP PT, R4, R0, R2, R4 ;  /* 0x0400000200047389 */ /* 0x0002a400000e0004 */
[----:B-1----:R-:W-:Y:S02]  /*14480*/  MOV R2, R3 ;  /* 0x0000000300027202 */ /* 0x002fe40000000f00 */
[----:B------:R-:W-:-:S04]  /*14490*/  MOV R3, 0x0 ;  /* 0x0000000000037802 */ /* 0x000fc80000000f00 */
[----:B--2---:R-:W-:Y:S05]  /*144a0*/  RET.REL.NODEC R2 `(_ZN7cutlass13device_kernelIN5flash19enable_sm80_to_sm89INS1_16FlashAttnFwdSm80INS1_25CollectiveMainloopFwdSm80ILi4ELi1ELb0EN4cute5tupleIJNS5_1CILi128EEENS7_ILi80EEENS7_ILi64EEEEEELi64ENS_6half_tEfNS_4arch4Sm80ELb1ELb0ELb0ELb1ELb0ELb0ELb1ELb1EEENS1_21CollectiveEpilogueFwdINS6_IJS8_SA_S9_EEENS6_IJNS7_ILi1EEESI_SI_EEESC_SE_Li128ELb1ELb1ELb1ELb0EEENS1_36VarlenDynamicPersistentTileSchedulerILi128ELi80ELi128ELi128ELb1ELb1ELb0ELb1ELb1ELb1EEEEEEEEEvNT_6ParamsE) ;  /* 0xfffebb5002007950 */ /* 0x004fea0003c3ffff */
        .weak           $__internal_47_$__cuda_sm70_votesync_ballot
        .type           $__internal_47_$__cuda_sm70_votesync_ballot,@function
        .size           $__internal_47_$__cuda_sm70_votesync_ballot,(.L_x_3288 - $__internal_47_$__cuda_sm70_votesync_ballot)
$__internal_47_$__cuda_sm70_votesync_ballot:
[----:B------:R-:W-:Y:S01]  /*144b0*/  ISETP.NE.U32.AND P0, PT, R0, 0x1, PT ;  /* 0x000000010000780c */ /* 0x000fe20003f05070 */
[----:B------:R-:W-:-:S04]  /*144c0*/  IMAD.MOV.U32 R3, RZ, RZ, -0x1 ;  /* 0xffffffffff037424 */ /* 0x000fc800078e00ff */
[----:B------:R-:W-:Y:S08]  /*144d0*/  WARPSYNC R3 ;  /* 0x0000000300007348 */ /* 0x000ff00003800000 */
[----:B------:R-:W-:-:S04]  /*144e0*/  VOTE.ANY R0, PT, !P0 ;  /* 0x0000000000007806 */ /* 0x000fc800040e0100 */
[----:B------:R-:W-:Y:S01]  /*144f0*/  LOP3.LUT R0, R0, R3, RZ, 0xc0, !PT ;  /* 0x0000000300007212 */ /* 0x000fe200078ec0ff */
[----:B------:R-:W-:-:S04]  /*14500*/  IMAD.MOV.U32 R3, RZ, RZ, 0x0 ;  /* 0x00000000ff037424 */ /* 0x000fc800078e00ff */
[----:B------:R-:W-:Y:S05]  /*14510*/  RET.REL.NODEC R2 `(_ZN7cutlass13device_kernelIN5flash19enable_sm80_to_sm89INS1_16FlashAttnFwdSm80INS1_25CollectiveMainloopFwdSm80ILi4ELi1ELb0EN4cute5tupleIJNS5_1CILi128EEENS7_ILi80EEENS7_ILi64EEEEEELi64ENS_6half_tEfNS_4arch4Sm80ELb1ELb0ELb0ELb1ELb0ELb0ELb1ELb1EEENS1_21CollectiveEpilogueFwdINS6_IJS8_SA_S9_EEENS6_IJNS7_ILi1EEESI_SI_EEESC_SE_Li128ELb1ELb1ELb1ELb0EEENS1_36VarlenDynamicPersistentTileSchedulerILi128ELi80ELi128ELi128ELb1ELb1ELb0ELb1ELb1ELb1EEEEEEEEEvNT_6ParamsE) ;  /* 0xfffebae002007950 */ /* 0x000fea0003c3ffff */
.L_x_2971:
        /* <DEDUP_REMOVED lines=14> */
.L_x_3288:


//--------------------- .text._ZN7cutlass13device_kernelIN5flash19enable_sm80_to_sm89INS1_16FlashAttnFwdSm80INS1_25CollectiveMainloopFwdSm80ILi4ELi1ELb0EN4cute5tupleIJNS5_1CILi128EEENS7_ILi80EEENS7_ILi64EEEEEELi64ENS_6half_tEfNS_4arch4Sm80ELb1ELb0ELb0ELb1ELb0ELb1ELb1ELb1EEENS1_21CollectiveEpilogueFwdINS6_IJS8_SA_S9_EEENS6_IJNS7_ILi1EEESI_SI_EEESC_SE_Li128ELb1ELb1ELb1ELb0EEENS1_36VarlenDynamicPersistentTileSchedulerILi128ELi80ELi128ELi128ELb1ELb1ELb0ELb1ELb1ELb1EEEEEEEEEvNT_6ParamsE --------------------------
	.section	.text._ZN7cutlass13device_kernelIN5flash19enable_sm80_to_sm89INS1_16FlashAttnFwdSm80INS1_25CollectiveMainloopFwdSm80ILi4ELi1ELb0EN4cute5tupleIJNS5_1CILi128EEENS7_ILi80EEENS7_ILi64EEEEEELi64ENS_6half_tEfNS_4arch4Sm80ELb1ELb0ELb0ELb1ELb0ELb1ELb1ELb1EEENS1_21CollectiveEpilogueFwdINS6_IJS8_SA_S9_EEENS6_IJNS7_ILi1EEESI_SI_EEESC_SE_Li128ELb1ELb1ELb1ELb0EEENS1_36VarlenDynamicPersistentTileSchedulerILi128ELi80ELi128ELi128ELb1ELb1ELb0ELb1ELb1ELb1EEEEEEEEEvNT_6ParamsE,"ax",@progbits
	.sectioninfo	@"SHI_REGISTERS=255"
	.align	128
.text._ZN7cutlass13device_kernelIN5flash19enable_sm80_to_sm89INS1_16FlashAttnFwdSm80INS1_25CollectiveMainloopFwdSm80ILi4ELi1ELb0EN4cute5tupleIJNS5_1CILi128EEENS7_ILi80EEENS7_ILi64EEEEEELi64ENS_6half_tEfNS_4arch4Sm80ELb1ELb0ELb0ELb1ELb0ELb1ELb1ELb1EEENS1_21CollectiveEpilogueFwdINS6_IJS8_SA_S9_EEENS6_IJNS7_ILi1EEESI_SI_EEESC_SE_Li128ELb1ELb1ELb1ELb0EEENS1_36VarlenDynamicPersistentTileSchedulerILi128ELi80ELi128ELi128ELb1ELb1ELb0ELb1ELb1ELb1EEEEEEEEEvNT_6ParamsE:
        .type           _ZN7cutlass13device_kernelIN5flash19enable_sm80_to_sm89INS1_16FlashAttnFwdSm80INS1_25CollectiveMainloopFwdSm80ILi4ELi1ELb0EN4cute5tupleIJNS5_1CILi128EEENS7_ILi80EEENS7_ILi64EEEEEELi64ENS_6half_tEfNS_4arch4Sm80ELb1ELb0ELb0ELb1ELb0ELb1ELb1ELb1EEENS1_21CollectiveEpilogueFwdINS6_IJS8_SA_S9_EEENS6_IJNS7_ILi1EEESI_SI_EEESC_SE_Li128ELb1ELb1ELb1ELb0EEENS1_36VarlenDynamicPersistentTileSchedulerILi128ELi80ELi128ELi128ELb1ELb1ELb0ELb1ELb1ELb1EEEEEEEEEvNT_6ParamsE,@function
        .size           _ZN7cutlass13device_kernelIN5flash19enable_sm80_to_sm89INS1_16FlashAttnFwdSm80INS1_25CollectiveMainloopFwdSm80ILi4ELi1ELb0EN4cute5tupleIJNS5_1CILi128EEENS7_ILi80EEENS7_ILi64EEEEEELi64ENS_6half_tEfNS_4arch4Sm80ELb1ELb0ELb0ELb1ELb0ELb1ELb1ELb1EEENS1_21CollectiveEpilogueFwdINS6_IJS8_SA_S9_EEENS6_IJNS7_ILi1EEESI_SI_EEESC_SE_Li128ELb1ELb1ELb1ELb0EEENS1_36VarlenDynamicPersistentTileSchedulerILi128ELi80ELi128ELi128ELb1ELb1ELb0ELb1ELb1ELb1EEEEEEEEEvNT_6ParamsE,(.L_x_3293 - _ZN7cutlass13device_kernelIN5flash19enable_sm80_to_sm89INS1_16FlashAttnFwdSm80INS1_25CollectiveMainloopFwdSm80ILi4ELi1ELb0EN4cute5tupleIJNS5_1CILi128EEENS7_ILi80EEENS7_ILi64EEEEEELi64ENS_6half_tEfNS_4arch4Sm80ELb1ELb0ELb0ELb1ELb0ELb1ELb1ELb1EEENS1_21CollectiveEpilogueFwdINS6_IJS8_SA_S9_EEENS6_IJNS7_ILi1EEESI_SI_EEESC_SE_Li128ELb1ELb1ELb1ELb0EEENS1_36VarlenDynamicPersistentTileSchedulerILi128ELi80ELi128ELi128ELb1ELb1ELb0ELb1ELb1ELb1EEEEEEEEEvNT_6ParamsE)
        .other          _ZN7cutlass13device_kernelIN5flash19enable_sm80_to_sm89INS1_16FlashAttnFwdSm80INS1_25CollectiveMainloopFwdSm80ILi4ELi1ELb0EN4cute5tupleIJNS5_1CILi128EEENS7_ILi80EEENS7_ILi64EEEEEELi64ENS_6half_tEfNS_4arch4Sm80ELb1ELb0ELb0ELb1ELb0ELb1ELb1ELb1EEENS1_21CollectiveEpilogueFwdINS6_IJS8_SA_S9_EEENS6_IJNS7_ILi1EEESI_SI_EEESC_SE_Li128ELb1ELb1ELb1ELb0EEENS1_36VarlenDynamicPersistentTileSchedulerILi128ELi80ELi128ELi128ELb1ELb1ELb0ELb1ELb1ELb1EEEEEEEEEvNT_6ParamsE,@"STO_CUDA_ENTRY STV_DEFAULT"
_ZN7cutlass13device_kernelIN5flash19enable_sm80_to_sm89INS1_16FlashAttnFwdSm80INS1_25CollectiveMainloopFwdSm80ILi4ELi1ELb0EN4cute5tupleIJNS5_1CILi128EEENS7_ILi80EEENS7_ILi64EEEEEELi64ENS_6half_tEfNS_4arch4Sm80ELb1ELb0ELb0ELb1ELb0ELb1ELb1ELb1EEENS1_21CollectiveEpilogueFwdINS6_IJS8_SA_S9_EEENS6_IJNS7_ILi1EEESI_SI_EEESC_SE_Li128ELb1ELb1ELb1ELb0EEENS1_36VarlenDynamicPersistentTileSchedulerILi128ELi80ELi128ELi128ELb1ELb1ELb0ELb1ELb1ELb1EEEEEEEEEvNT_6ParamsE:
        /* <DEDUP_REMOVED lines=54> */
.L_x_2977:
        /* <DEDUP_REMOVED lines=16> */
.L_x_3171:
        /* <DEDUP_REMOVED lines=16> */
.L_x_3172:
[----:B--2---:R-:W-:-:S05]  /*0560*/  IMAD R0, R0, c[0x0][0x538], RZ ;  /* 0x00014e0000007a24 */ /* 0x004fca00078e02ff */
[----:B------:R-:W-:-:S04]  /*0570*/  IADD3 R6, R0, R6, RZ ;  /* 0x0000000600067210 */ /* 0x000fc80007ffe0ff */
[----:B------:R-:W-:-:S13]  /*0580*/  ISETP.GT.AND P0, PT, R6, UR4, PT ;  /* 0x0000000406007c0c */ /* 0x000fda000bf04270 */
[----:B-1----:R-:W-:Y:S05]  /*0590*/  @!P0 BRA `(.L_x_2977) ;  /* 0xfffffdc000008947 */ /* 0x002fea000383ffff */
.L_x_2973:
[----:B------:R-:W-:-:S05]  /*05a0*/  IADD3 R12, -R0, R6, RZ ;  /* 0x00000006000c7210 */ /* 0x000fca0007ffe1ff */
[----:B------:R-:W-:-:S05]  /*05b0*/  IMAD R0, R4, c[0x0][0x538], R12 ;  /* 0x00014e0004007a24 */ /* 0x000fca00078e020c */
[----:B------:R-:W-:Y:S01]  /*05c0*/  ISETP.GT.AND P0, PT, R0, UR4, PT ;  /* 0x0000000400007c0c */ /* 0x000fe2000bf04270 */
[----:B------:R-:W-:-:S12]  /*05d0*/  BRA.DIV ~URZ, `(.L_x_2978) ;  /* 0x0001c0e27f007947 */ /* 0x000fd8000b800000 */
[----:B------:R-:W-:-:S04]  /*05e0*/  VOTE.ANY R6, PT, !P0 ;  /* 0x0000000000067806 */ /* 0x000fc800040e0100 */
.L_x_3173:
[----:B------:R-:W1:Y:S02]  /*05f0*/  POPC R0, R6 ;  /* 0x0000000600007309 */ /* 0x000e640000000000 */
[----:B-1----:R-:W-:-:S05]  /*0600*/  IADD3 R2, R0, R7, RZ ;  /* 0x0000000700027210 */ /* 0x002fca0007ffe0ff */
[----:B------:R1:W-:Y:S01]  /*0610*/  STL [R1+0x4c], R2 ;  /* 0x00004c0201007387 */ /* 0x0003e20000100800 */
[----:B------:R-:W-:Y:S05]  /*0620*/  BRA.DIV ~URZ, `(.L_x_2979) ;  /* 0x0001c0e27f007947 */ /* 0x000fea000b800000 */
[----:B------:R2:W3:Y:S01]  /*0630*/  SHFL.IDX PT, R13, R9, R0, 0x1f ;  /* 0x00001f00090d7589 */ /* 0x0004e200000e0000 */
[----:B------:R-:W-:-:S03]  /*0640*/  MOV R5, RZ ;  /* 0x000000ff00057202 */ /* 0x000fc60000000f00 */
[----:B------:R2:W4:Y:S04]  /*0650*/  SHFL.IDX PT, R9, R8, R0, 0x1f ;  /* 0x00001f0008097589 */ /* 0x00052800000e0000 */
.L_x_3174:
[----:B------:R-:W-:Y:S01]  /*0660*/  ISETP.NE.AND P0, PT, R6, RZ, PT ;  /* 0x000000ff0600720c */ /* 0x000fe20003f05270 */
[----:B------:R-:W-:-:S12]  /*0670*/  BSSY B0, `(.L_x_2980) ;  /* 0x0000005000007945 */ /* 0x000fd80003800000 */
[----:B------:R-:W-:Y:S05]  /*0680*/  @!P0 BRA `(.L_x_2981) ;  /* 0x0000003000008947 */ /* 0x000fea0003800000 */
[----:B------:R-:W-:Y:S01]  /*0690*/  IADD3 R10, R0, -0x1, RZ ;  /* 0xffffffff000a7810 */ /* 0x000fe20007ffe0ff */
[----:B------:R-:W-:Y:S05]  /*06a0*/  BRA.DIV ~URZ, `(.L_x_2982) ;  /* 0x0001c1427f007947 */ /* 0x000fea000b800000 */
[----:B------:R1:W2:Y:S02]  /*06b0*/  SHFL.IDX PT, R5, R4, R10, 0x1f ;  /* 0x00001f0a04057589 */ /* 0x0002a400000e0000 */
.L_x_2981:
[----:B------:R-:W-:Y:S05]  /*06c0*/  BSYNC B0 ;  /* 0x0000000000007941 */ /* 0x000fea0003800000 */
.L_x_2980:
        /* <DEDUP_REMOVED lines=69> */
.L_x_2984:
        /* <DEDUP_REMOVED lines=70> */
.L_x_2985:
[----:B------:R-:W-:Y:S05]  /*0f80*/  BSYNC B0 ;  /* 0x0000000000007941 */ /* 0x000fea0003800000 */
.L_x_2983:
[----:B------:R-:W-:-:S04]  /*0f90*/  LOP3.LUT R0, RZ, R0, RZ, 0x33, !PT ;  /* 0x00000000ff007212 */ /* 0x000fc800078e33ff */
[----:B------:R-:W-:-:S05]  /*0fa0*/  IADD3 R0, R0, R13, RZ ;  /* 0x0000000d00007210 */ /* 0x000fca0007ffe0ff */
[----:B------:R2:W-:Y:S01]  /*0fb0*/  STL [R1+0x44], R0 ;  /* 0x0000440001007387 */ /* 0x0005e20000100800 */
[----:B------:R-:W-:Y:S05]  /*0fc0*/  BRA `(.L_x_2986) ;  /* 0x0000006000007947 */ /* 0x000fea0003800000 */
.L_x_2974:
[----:B------:R-:W-:Y:S01]  /*0fd0*/  MOV R0, UR4 ;  /* 0x0000000400007c02 */ /* 0x000fe20008000f00 */
[----:B------:R-:W-:Y:S04]  /*0fe0*/  STL [R1+0x44], RZ ;  /* 0x000044ff01007387 */ /* 0x000fe80000100800 */
[----:B------:R-:W-:Y:S04]  /*0ff0*/  STL [R1+0x48], RZ ;  /* 0x000048ff01007387 */ /* 0x000fe80000100800 */
[----:B------:R1:W-:Y:S02]  /*1000*/  STL [R1+0x40], R0 ;  /* 0x0000400001007387 */ /* 0x0003e40000100800 */
[----:B-1----:R-:W-:-:S05]  /*1010*/  MOV R0, c[0x0][0x53c] ;  /* 0x00014f0000007a02 */ /* 0x002fca0000000f00 */
[----:B------:R1:W-:Y:S02]  /*1020*/  STL [R1+0x4c], R0 ;  /* 0x00004c0001007387 */ /* 0x0003e40000100800 */
.L_x_2986:
        /* <DEDUP_REMOVED lines=8> */
.L_x_2972:
[----:B-12---:R-:W2:Y:S02]  /*10b0*/  LDL R0, [R1+0x4c] ;  /* 0x00004c0001007983 */ /* 0x006ea40000100800 */
[----:B--2---:R-:W-:-:S13]  /*10c0*/  ISETP.GE.AND P0, PT, R0, c[0x0][0x53c], PT ;  /* 0x00014f0000007a0c */ /* 0x004fda0003f06270 */
[----:B------:R-:W-:Y:S05]  /*10d0*/  @P0 EXIT ;  /* 0x000000000000094d */ /* 0x000fea0003800000 */
[----:B------:R-:W1:Y:S02]  /*10e0*/  S2R R16, SR_TID.X ;  /* 0x0000000000107919 */ /* 0x000e640000002100 */
[----:B-1----:R-:W-:-:S04]  /*10f0*/  SHF.R.S32.HI R15, RZ, 0x1f, R16 ;  /* 0x0000001fff0f7819 */ /* 0x002fc80000011410 */
[CC--:B------:R-:W-:Y:S02]  /*1100*/  LEA.HI R14, R15.reuse, R16.reuse, RZ, 0x3 ;  /* 0x000000100f0e7211 */ /* 0x0c0fe400078f18ff */
[CC--:B------:R-:W-:Y:S02]  /*1110*/  LEA.HI R0, R15.reuse, R16.reuse, RZ, 0x2 ;  /* 0x000000100f007211 */ /* 0x0c0fe400078f10ff */
[----:B---3--:R-:W-:Y:S02]  /*1120*/  LEA.HI R7, R15, R16, RZ, 0x4 ;  /* 0x000000100f077211 */ /* 0x008fe400078f20ff */
[----:B------:R-:W-:Y:S02]  /*1130*/  SHF.R.S32.HI R3, RZ, 0x3, R14 ;  /* 0x00000003ff037819 */ /* 0x000fe4000001140e */
[----:B------:R-:W-:Y:S02]  /*1140*/  LOP3.LUT R4, R14, 0xfffffff8, RZ, 0xc0, !PT ;  /* 0xfffffff80e047812 */ /* 0x000fe400078ec0ff */
[----:B------:R-:W-:Y:S01]  /*1150*/  LOP3.LUT R2, R0, 0xfffffffc, RZ, 0xc0, !PT ;  /* 0xfffffffc00027812 */ /* 0x000fe200078ec0ff */
[----:B------:R-:W-:Y:S01]  /*1160*/  IMAD.SHL.U32 R3, R3, 0x40, RZ ;  /* 0x0000004003037824 */ /* 0x000fe200078e00ff */
[----:B------:R-:W-:Y:S01]  /*1170*/  SHF.R.S32.HI R8, RZ, 0x4, R7 ;  /* 0x00000004ff087819 */ /* 0x000fe20000011407 */
[----:B------:R-:W-:-:S02]  /*1180*/  IMAD.IADD R0, R16, 0x1, -R4 ;  /* 0x0000000110007824 */ /* 0x000fc400078e0a04 */
[----:B------:R-:W-:Y:S01]  /*1190*/  IMAD.IADD R2, R16, 0x1, -R2 ;  /* 0x0000000110027824 */ /* 0x000fe200078e0a02 */
[----:B------:R-:W-:Y:S01]  /*11a0*/  LEA.HI R5, R7, R8, RZ, 0x1 ;  /* 0x0000000807057211 */ /* 0x000fe200078f08ff */
[----:B------:R-:W-:Y:S01]  /*11b0*/  IMAD.SHL.U32 R6, R0, 0x8, RZ ;  /* 0x0000000800067824 */ /* 0x000fe200078e00ff */
[----:B------:R-:W-:Y:S02]  /*11c0*/  LOP3.LUT R3, R3, 0x1c0, RZ, 0xc0, !PT ;  /* 0x000001c003037812 */ /* 0x000fe400078ec0ff */
[----:B------:R-:W-:Y:S02]  /*11d0*/  LEA.HI R11, R2, R2, RZ, 0x1 ;  /* 0x00000002020b7211 */ /* 0x000fe400078f08ff */
[----:B------:R-:W-:Y:S02]  /*11e0*/  LOP3.LUT R5, R5, 0xfffffffe, RZ, 0xc0, !PT ;  /* 0xfffffffe05057812 */ /* 0x000fe400078ec0ff */
[----:B------:R-:W-:Y:S02]  /*11f0*/  LOP3.LUT R6, R3, 0x38, R6, 0xf8, !PT ;  /* 0x0000003803067812 */ /* 0x000fe400078ef806 */
[----:B------:R-:W-:Y:S01]  /*1200*/  SHF.R.U32.HI R4, RZ, 0x3, R3 ;  /* 0x00000003ff047819 */ /* 0x000fe20000011603 */
[----:B------:R-:W-:Y:S01]  /*1210*/  IMAD.IADD R12, R8, 0x1, -R5 ;  /* 0x00000001080c7824 */ /* 0x000fe200078e0a05 */
[----:B------:R-:W-:-:S02]  /*1220*/  LOP3.LUT R3, R11, 0x1ffffffe, RZ, 0xc0, !PT ;  /* 0x1ffffffe0b037812 */ /* 0x000fc400078ec0ff */
        /* <DEDUP_REMOVED lines=15> */
[----:B------:R-:W-:Y:S02]  /*1320*/  LOP3.LUT R2, R0, 0x1c0, RZ, 0xc0, !PT ;  /* 0x000001c000027812 */ /* 0x000fe400078ec0ff */
[----:B------:R-:W-:-:S02]  /*1330*/  LEA.HI R10, R10, R4, RZ, 0x3 ;  /* 0x000000040a0a7211 */ /* 0x000fc400078f18ff */
[----:B------:R-:W-:Y:S02]  /*1340*/  LOP3.LUT R3, R3, 0xffffffc, RZ, 0xc0, !PT ;  /* 0x0ffffffc03037812 */ /* 0x000fe400078ec0ff */
[----:B------:R-:W-:Y:S02]  /*1350*/  LEA.HI R0, R6, R5, RZ, 0x2 ;  /* 0x0000000506007211 */ /* 0x000fe400078f10ff */
[----:B------:R-:W-:Y:S01]  /*1360*/  LOP3.LUT R8, R2, 0x8, R14, 0xf8, !PT ;  /* 0x0000000802087812 */ /* 0x000fe200078ef80e */
[----:B------:R-:W-:Y:S01]  /*1370*/  IMAD.IADD R3, R9, 0x1, -R3 ;  /* 0x0000000109037824 */ /* 0x000fe200078e0a03 */
[----:B------:R-:W-:Y:S02]  /*1380*/  LOP3.LUT R7, R10, 0xfffffff8, RZ, 0xc0, !PT ;  /* 0xfffffff80a077812 */ /* 0x000fe400078ec0ff */
[----:B------:R-:W-:Y:S02]  /*1390*/  SHF.R.U32.HI R6, RZ, 0x3, R2 ;  /* 0x00000003ff067819 */ /* 0x000fe40000011602 */
[----:B------:R-:W-:Y:S01]  /*13a0*/  SHF.R.S32.HI R2, RZ, 0x2, R0 ;  /* 0x00000002ff027819 */ /* 0x000fe20000011400 */
[----:B------:R-:W-:Y:S01]  /*13b0*/  IMAD.IADD R4, R4, 0x1, -R7 ;  /* 0x0000000104047824 */ /* 0x000fe200078e0a07 */
[----:B------:R-:W-:-:S02]  /*13c0*/  LOP3.LUT R0, R0, 0x7ffffffc, RZ, 0xc0, !PT ;  /* 0x7ffffffc00007812 */ /* 0x000fc400078ec0ff */
        /* <DEDUP_REMOVED lines=9> */
[----:B------:R-:W-:Y:S02]  /*1460*/  IMAD.SHL.U32 R5, R3, 0x8, RZ ;  /* 0x0000000803057824 */ /* 0x000fe400078e00ff */
        /* <DEDUP_REMOVED lines=8> */
[----:B------:R-:W-:-:S02]  /*14f0*/  IMAD R0, R12, 0x200, R8 ;  /* 0x000002000c007824 */ /* 0x000fc400078e0208 */
[----:B------:R-:W-:Y:S01]  /*1500*/  IMAD.SHL.U32 R224, R224, 0x2, RZ ;  /* 0x00000002e0e07824 */ /* 0x000fe200078e00ff */
[----:B------:R-:W-:Y:S02]  /*1510*/  LOP3.LUT R2, R3, R2, RZ, 0x3c, !PT ;  /* 0x0000000203027212 */ /* 0x000fe400078e3cff */
[----:B------:R-:W-:Y:S01]  /*1520*/  LOP3.LUT R3, R5, 0xfffffe00, RZ, 0xc0, !PT ;  /* 0xfffffe0005037812 */ /* 0x000fe200078ec0ff */
[----:B------:R-:W-:Y:S01]  /*1530*/  IMAD.IADD R5, R7, 0x1, R6 ;  /* 0x0000000107057824 */ /* 0x000fe200078e0206 */
[----:B------:R-:W-:Y:S01]  /*1540*/  LEA R115, R0, 0x2900, 0x1 ;  /* 0x0000290000737811 */ /* 0x000fe200078e08ff */
[----:B------:R-:W-:Y:S01]  /*1550*/  IMAD.MOV.U32 R6, RZ, RZ, 0x40 ;  /* 0x00000040ff067424 */ /* 0x000fe200078e00ff */
[----:B------:R-:W-:Y:S02]  /*1560*/  IADD3 R4, R2, R3, R4 ;  /* 0x0000000302047210 */ /* 0x000fe40007ffe004 */
[----:B------:R1:W-:Y:S01]  /*1570*/  STL [R1+0x5c], R5 ;  /* 0x00005c0501007387 */ /* 0x0003e20000100800 */
[----:B------:R-:W-:-:S02]  /*1580*/  IADD3 R218, R115, 0x20, RZ ;  /* 0x0000002073da7810 */ /* 0x000fc40007ffe0ff */
[----:B------:R-:W-:Y:S02]  /*1590*/  LEA R214, R4, 0x5100, 0x1 ;  /* 0x0000510004d67811 */ /* 0x000fe400078e08ff */
[----:B------:R-:W-:Y:S02]  /*15a0*/  SEL R0, R6, 0xffffffc0, !P0 ;  /* 0xffffffc006007807 */ /* 0x000fe40004000000 */
[----:B------:R-:W-:-:S03]  /*15b0*/  @P1 IADD3 R218, R115, -0x20, RZ ;  /* 0xffffffe073da1810 */ /* 0x000fc60007ffe0ff */
[----:B------:R-:W-:Y:S01]  /*15c0*/  IMAD.IADD R213, R115, 0x1, R0 ;  /* 0x0000000173d57824 */ /* 0x000fe200078e0200 */
[----:B------:R-:W-:Y:S01]  /*15d0*/  IADD3 R222, R218, 0x800, RZ ;  /* 0x00000800dade7810 */ /* 0x000fe20007ffe0ff */
        /* <DEDUP_REMOVED lines=17> */
.L_x_3170:
        /* <DEDUP_REMOVED lines=14> */
[----:B------:R-:W-:-:S02]  /*17d0*/  IMAD.MOV.U32 R161, RZ, RZ, RZ ;  /* 0x000000ffffa17224 */ /* 0x000fc400078e00ff */
[----:B------:R-:W-:Y:S01]  /*17e0*/  IMAD.MOV.U32 R13, RZ, RZ, RZ ;  /* 0x000000ffff0d7224 */ /* 0x000fe200078e00ff */
[----:B--2---:R-:W-:Y:S01]  /*17f0*/  SHF.R.S32.HI R140, RZ, 0x1f, R37 ;  /* 0x0000001fff8c7819 */ /* 0x004fe20000011425 */
[----:B------:R1:W-:Y:S01]  /*1800*/  STL [R1+0x50], R37 ;  /* 0x0000502501007387 */ /* 0x0003e20000100800 */
[C---:B------:R-:W-:Y:S02]  /*1810*/  @P4 LEA R2, P0, R37.reuse, c[0x0][0x360], 0x2 ;  /* 0x0000d80025024a11 */ /* 0x040fe400078010ff */
        /* <DEDUP_REMOVED lines=29> */
.L_x_2987:
[----:B------:R-:W-:-:S04]  /*19f0*/  ISETP.NE.U32.AND P0, PT, RZ, c[0x0][0x368], PT ;  /* 0x0000da00ff007a0c */ /* 0x000fc80003f05070 */
[----:B------:R-:W-:-:S13]  /*1a00*/  ISETP.NE.AND.EX P0, PT, RZ, c[0x0][0x36c], PT, P0 ;  /* 0x0000db00ff007a0c */ /* 0x000fda0003f05300 */
[----:B------:R-:W-:Y:S05]  /*1a10*/  @!P0 BRA `(.L_x_2988) ;  /* 0x0000004000008947 */ /* 0x000fea0003800000 */
[----:B-1----:R-:W-:-:S04]  /*1a20*/  LEA R4, P0, R37, c[0x0][0x368], 0x2 ;  /* 0x0000da0025047a11 */ /* 0x002fc800078010ff */
[----:B------:R-:W-:-:S05]  /*1a30*/  LEA.HI.X R5, R37, c[0x0][0x36c], R140, 0x2, P0 ;  /* 0x0000db0025057a11 */ /* 0x000fca00000f148c */
[----:B------:R1:W5:Y:S01]  /*1a40*/  LDG.E R12, [R4.64] ;  /* 0x00000008040c7981 */ /* 0x000362000c1e1900 */
[----:B------:R-:W-:Y:S05]  /*1a50*/  BRA `(.L_x_2989) ;  /* 0x0000005000007947 */ /* 0x000fea0003800000 */
.L_x_2988:
[----:B------:R-:W-:Y:S01]  /*1a60*/  MOV R12, c[0x0][0x1d0] ;  /* 0x00007400000c7a02 */ /* 0x000fe20000000f00 */
[----:B------:R-:W-:Y:S05]  /*1a70*/  @!P6 BRA `(.L_x_2989) ;  /* 0x000000300000e947 */ /* 0x000fea0003800000 */
[----:B------:R-:W2:Y:S04]  /*1a80*/  LDG.E R6, [R4.64] ;  /* 0x0000000804067981 */ /* 0x000ea8000c1e1900 */
[----:B-1----:R-:W2:Y:S02]  /*1a90*/  LDG.E R0, [R4.64+0x4] ;  /* 0x0000040804007981 */ /* 0x002ea4000c1e1900 */
[----:B--2---:R-:W-:Y:S02]  /*1aa0*/  IADD3 R12, -R6, R0, RZ ;  /* 0x00000000060c7210 */ /* 0x004fe40007ffe1ff */
.L_x_2989:
        /* <DEDUP_REMOVED lines=75> */
.L_x_2991:
[----:B------:R-:W-:Y:S05]  /*1f60*/  BSYNC B0 ;  /* 0x0000000000007941 */ /* 0x000fea0003800000 */
.L_x_2990:
        /* <DEDUP_REMOVED lines=54> */
[--C-:B------:R-:W-:Y:S02]  /*22d0*/  LOP3.LUT R2, R152, 0x18, R32.reuse, 0xf8, !PT ;  /* 0x0000001898027812 */ /* 0x100fe400078ef820 */
        /* <DEDUP_REMOVED lines=62> */
[C---:B------:R-:W-:Y:S01]  /*26c0*/  @P0 LEA R6, P2, R2.reuse, c[0x0][0x220], 0x1 ;  /* 0x0000880002060a11 */ /* 0x040fe200078408ff */
        /* <DEDUP_REMOVED lines=18> */
[----:B------:R-:W-:Y:S02]  /*27f0*/  SHF.L.U64.HI R158, R156, R172, c[0x0][0x294] ;  /* 0x0000a5009c9e7619 */ /* 0x000fe400000102ac */
        /* <DEDUP_REMOVED lines=160> */
.L_x_3027:
        /* <DEDUP_REMOVED lines=63> */
.L_x_2997:
[----:B------:R-:W-:Y:S05]  /*35f0*/  BSYNC B0 ;  /* 0x0000000000007941 */ /* 0x000fea0003800000 */
.L_x_2996:
        /* <DEDUP_REMOVED lines=39> */
.L_x_2999:
[----:B------:R-:W-:Y:S05]  /*3870*/  BSYNC B0 ;  /* 0x0000000000007941 */ /* 0x000fea0003800000 */
.L_x_2998:
        /* <DEDUP_REMOVED lines=37> */
.L_x_3001:
[----:B------:R-:W-:Y:S05]  /*3ad0*/  BSYNC B0 ;  /* 0x0000000000007941 */ /* 0x000fea0003800000 */
.L_x_3000:
        /* <DEDUP_REMOVED lines=68> */
.L_x_3005:
[----:B------:R-:W-:Y:S05]  /*3f20*/  BSYNC B0 ;  /* 0x0000000000007941 */ /* 0x000fea0003800000 */
.L_x_3004:
        /* <DEDUP_REMOVED lines=55> */
.L_x_3003:
[----:B------:R-:W-:Y:S05]  /*42a0*/  BSYNC B1 ;  /* 0x0000000000017941 */ /* 0x000fea0003800000 */
.L_x_3002:
        /* <DEDUP_REMOVED lines=56> */
.L_x_3009:
[----:B------:R-:W-:Y:S05]  /*4630*/  BSYNC B0 ;  /* 0x0000000000007941 */ /* 0x000fea0003800000 */
.L_x_3008:
        /* <DEDUP_REMOVED lines=55> */
.L_x_3007:
[----:B------:R-:W-:Y:S05]  /*49b0*/  BSYNC B1 ;  /* 0x0000000000017941 */ /* 0x000fea0003800000 */
.L_x_3006:
        /* <DEDUP_REMOVED lines=55> */
.L_x_3012:
[----:B------:R-:W-:Y:S05]  /*4d30*/  BSYNC B0 ;  /* 0x0000000000007941 */ /* 0x000fea0003800000 */
.L_x_3011:
        /* <DEDUP_REMOVED lines=56> */
.L_x_2995:
        /* <DEDUP_REMOVED lines=196> */
.L_x_3014:
[----:B------:R-:W-:Y:S05]  /*5d00*/  BSYNC B0 ;  /* 0x0000000000007941 */ /* 0x000fea0003800000 */
.L_x_3013:
        /* <DEDUP_REMOVED lines=115> */
.L_x_3016:
[----:B------:R-:W-:Y:S05]  /*6440*/  BSYNC B0 ;  /* 0x0000000000007941 */ /* 0x000fea0003800000 */
.L_x_3015:
        /* <DEDUP_REMOVED lines=116> */
.L_x_2994:
        /* <DEDUP_REMOVED lines=11> */
.L_x_3018:
[----:B------:R-:W-:Y:S05]  /*6c40*/  BSYNC B0 ;  /* 0x0000000000007941 */ /* 0x000fea0003800000 */
.L_x_3017:
        /* <DEDUP_REMOVED lines=8> */
.L_x_3020:
[----:B------:R-:W-:Y:S05]  /*6cd0*/  BSYNC B0 ;  /* 0x0000000000007941 */ /* 0x000fea0003800000 */
.L_x_3019:
[----:B------:R-:W-:Y:S11]  /*6ce0*/  ISETP.GE.AND P0, PT, R143, R2, PT ;  /* 0x000000028f00720c */ /* 0x000ff60003f06270 */
[----:B------:R-:W-:Y:S02]  /*6cf0*/  @!UPT UIADD3 URZ, URZ, URZ, URZ ;  /* 0x0000003f3f3ff290 */ /* 0x000fe4000fffe03f */
[----:B------:R-:W-:-:S05]  /*6d00*/  @P0 BRA `(.L_x_3010) ;  /* 0x0000004000000947 */ /* 0x000fca0003800000 */
[----:B-1----:R-:W1:Y:S04]  /*6d10*/  @!P6 LDS.128 R8, [R81+0x4800] ;  /* 0x004800005108e984 */ /* 0x002e680000000c00 */
[----:B------:R-:W2:Y:S04]  /*6d20*/  @!P1 LDS.128 R4, [R82+0x4800] ;  /* 0x0048000052049984 */ /* 0x000ea80000000c00 */
[----:B-1----:R1:W-:Y:S04]  /*6d30*/  @!P6 STG.E.128 [R64.64], R8 ;  /* 0x000000084000e986 */ /* 0x0023e8000c101d08 */
[----:B--2---:R1:W-:Y:S02]  /*6d40*/  @!P1 STG.E.128 [R64.64+0x40], R4 ;  /* 0x0000400440009986 */ /* 0x0043e4000c101d08 */
.L_x_3010:
[----:B------:R-:W-:Y:S05]  /*6d50*/  BSYNC B2 ;  /* 0x0000000000027941 */ /* 0x000fea0003800000 */
.L_x_2993:
        /* <DEDUP_REMOVED lines=95> */
.L_x_3022:
[----:B-1----:R-:W-:Y:S05]  /*7350*/  BSYNC B0 ;  /* 0x0000000000007941 */ /* 0x002fea0003800000 */
.L_x_3021:
        /* <DEDUP_REMOVED lines=21> */
.L_x_3024:
[----:B------:R-:W-:Y:S05]  /*74b0*/  BSYNC B0 ;  /* 0x0000000000007941 */ /* 0x000fea0003800000 */
.L_x_3023:
        /* <DEDUP_REMOVED lines=21> */
.L_x_3026:
[----:B------:R-:W-:Y:S05]  /*7610*/  BSYNC B0 ;  /* 0x0000000000007941 */ /* 0x000fea0003800000 */
.L_x_3025:
        /* <DEDUP_REMOVED lines=10> */
[C---:B------:R-:W-:Y:S01]  /*76c0*/  @P0 LEA R8, P1, R2.reuse, c[0x0][0x220], 0x1 ;  /* 0x0000880002080a11 */ /* 0x040fe200078208ff */
        /* <DEDUP_REMOVED lines=22> */
.L_x_2992:
        /* <DEDUP_REMOVED lines=48> */
.L_x_3029:
[----:B------:R-:W-:Y:S05]  /*7b30*/  BSYNC B0 ;  /* 0x0000000000007941 */ /* 0x000fea0003800000 */
.L_x_3028:
        /* <DEDUP_REMOVED lines=130> */
.L_x_3175:
[----:B------:R-:W-:Y:S05]  /*8360*/  BRA.DIV ~URZ, `(.L_x_3032) ;  /* 0x000145527f007947 */ /* 0x000fea000b800000 */
[----:B-1----:R1:W4:Y:S02]  /*8370*/  SHFL.IDX PT, R2, R6, RZ, 0x181f ;  /* 0x00181fff06027589 */ /* 0x00232400000e0000 */
.L_x_3176:
        /* <DEDUP_REMOVED lines=11> */
.L_x_3034:
[----:B------:R-:W-:Y:S05]  /*8430*/  BSYNC B0 ;  /* 0x0000000000007941 */ /* 0x000fea0003800000 */
.L_x_3033:
[----:B------:R-:W-:Y:S05]  /*8440*/  BRA.DIV ~URZ, `(.L_x_3035) ;  /* 0x000144e27f007947 */ /* 0x000fea000b800000 */
[----:B---3--:R3:W1:Y:S04]  /*8450*/  SHFL.IDX PT, R7, R5, 0x1, 0x181f ;  /* 0x00381f0005077f89 */ /* 0x00866800000e0000 */
[----:B--2-4-:R3:W2:Y:S02]  /*8460*/  SHFL.IDX PT, R2, R6, 0x1, 0x181f ;  /* 0x00381f0006027f89 */ /* 0x0146a400000e0000 */
.L_x_3177:
        /* <DEDUP_REMOVED lines=10> */
.L_x_3037:
[----:B------:R-:W-:Y:S05]  /*8510*/  BSYNC B0 ;  /* 0x0000000000007941 */ /* 0x000fea0003800000 */
.L_x_3036:
[----:B------:R-:W-:Y:S05]  /*8520*/  BRA.DIV ~URZ, `(.L_x_3038) ;  /* 0x000144d27f007947 */ /* 0x000fea000b800000 */
[----:B-1----:R1:W4:Y:S02]  /*8530*/  SHFL.IDX PT, R7, R5, 0x2, 0x181f ;  /* 0x00581f0005077f89 */ /* 0x00232400000e0000 */
.L_x_3178:
[----:B------:R-:W-:Y:S05]  /*8540*/  BRA.DIV ~URZ, `(.L_x_3039) ;  /* 0x000145227f007947 */ /* 0x000fea000b800000 */
[----:B--2---:R2:W1:Y:S02]  /*8550*/  SHFL.IDX PT, R2, R6, 0x2, 0x181f ;  /* 0x00581f0006027f89 */ /* 0x00446400000e0000 */
.L_x_3179:
        /* <DEDUP_REMOVED lines=10> */
.L_x_3041:
[----:B------:R-:W-:Y:S05]  /*8600*/  BSYNC B0 ;  /* 0x0000000000007941 */ /* 0x000fea0003800000 */
.L_x_3040:
[----:B------:R-:W-:Y:S05]  /*8610*/  BRA.DIV ~URZ, `(.L_x_3042) ;  /* 0x000144c27f007947 */ /* 0x000fea000b800000 */
[----:B----4-:R4:W2:Y:S04]  /*8620*/  SHFL.IDX PT, R7, R5, 0x3, 0x181f ;  /* 0x00781f0005077f89 */ /* 0x0108a800000e0000 */
[----:B-1----:R4:W1:Y:S02]  /*8630*/  SHFL.IDX PT, R2, R6, 0x3, 0x181f ;  /* 0x00781f0006027f89 */ /* 0x00286400000e0000 */
.L_x_3180:
        /* <DEDUP_REMOVED lines=10> */
.L_x_3044:
[----:B------:R-:W-:Y:S05]  /*86e0*/  BSYNC B0 ;  /* 0x0000000000007941 */ /* 0x000fea0003800000 */
.L_x_3043:
[----:B------:R-:W-:Y:S05]  /*86f0*/  BRA.DIV ~URZ, `(.L_x_3045) ;  /* 0x000144b27f007947 */ /* 0x000fea000b800000 */
[----:B--2---:R2:W3:Y:S02]  /*8700*/  SHFL.IDX PT, R7, R5, 0x4, 0x181f ;  /* 0x00981f0005077f89 */ /* 0x0044e400000e0000 */
.L_x_3181:
[----:B------:R-:W-:Y:S05]  /*8710*/  BRA.DIV ~URZ, `(.L_x_3046) ;  /* 0x000145027f007947 */ /* 0x000fea000b800000 */
[----:B-1----:R1:W2:Y:S02]  /*8720*/  SHFL.IDX PT, R2, R6, 0x4, 0x181f ;  /* 0x00981f0006027f89 */ /* 0x0022a400000e0000 */
.L_x_3182:
        /* <DEDUP_REMOVED lines=10> */
.L_x_3048:
[----:B------:R-:W-:Y:S05]  /*87d0*/  BSYNC B0 ;  /* 0x0000000000007941 */ /* 0x000fea0003800000 */
.L_x_3047:
[----:B------:R-:W-:Y:S05]  /*87e0*/  BRA.DIV ~URZ, `(.L_x_3049) ;  /* 0x000144a27f007947 */ /* 0x000fea000b800000 */
[----:B---3--:R3:W1:Y:S04]  /*87f0*/  SHFL.IDX PT, R7, R5, 0x5, 0x181f ;  /* 0x00b81f0005077f89 */ /* 0x00866800000e0000 */
[----:B--2---:R3:W2:Y:S02]  /*8800*/  SHFL.IDX PT, R2, R6, 0x5, 0x181f ;  /* 0x00b81f0006027f89 */ /* 0x0046a400000e0000 */
.L_x_3183:
        /* <DEDUP_REMOVED lines=10> */
.L_x_3051:
[----:B------:R-:W-:Y:S05]  /*88b0*/  BSYNC B0 ;  /* 0x0000000000007941 */ /* 0x000fea0003800000 */
.L_x_3050:
[----:B------:R-:W-:Y:S05]  /*88c0*/  BRA.DIV ~URZ, `(.L_x_3052) ;  /* 0x000144927f007947 */ /* 0x000fea000b800000 */
[----:B-1----:R1:W3:Y:S02]  /*88d0*/  SHFL.IDX PT, R7, R5, 0x6, 0x181f ;  /* 0x00d81f0005077f89 */ /* 0x0022e400000e0000 */
.L_x_3184:
[----:B------:R-:W-:Y:S05]  /*88e0*/  BRA.DIV ~URZ, `(.L_x_3053) ;  /* 0x000144e27f007947 */ /* 0x000fea000b800000 */
[----:B--2---:R2:W1:Y:S02]  /*88f0*/  SHFL.IDX PT, R2, R6, 0x6, 0x181f ;  /* 0x00d81f0006027f89 */ /* 0x00446400000e0000 */
.L_x_3185:
        /* <DEDUP_REMOVED lines=10> */
.L_x_3055:
[----:B------:R-:W-:Y:S05]  /*89a0*/  BSYNC B0 ;  /* 0x0000000000007941 */ /* 0x000fea0003800000 */
.L_x_3054:
[----:B------:R-:W-:Y:S05]  /*89b0*/  BRA.DIV ~URZ, `(.L_x_3056) ;  /* 0x000144827f007947 */ /* 0x000fea000b800000 */
[----:B-1-34-:R-:W1:Y:S04]  /*89c0*/  SHFL.IDX PT, R5, R5, 0x7, 0x181f ;  /* 0x00f81f0005057f89 */ /* 0x01ae6800000e0000 */
[----:B------:R3:W4:Y:S02]  /*89d0*/  SHFL.IDX PT, R3, R6, 0x7, 0x181f ;  /* 0x00f81f0006037f89 */ /* 0x00072400000e0000 */
.L_x_3186:
        /* <DEDUP_REMOVED lines=26> */
[----:B------:R-:W-:Y:S02]  /*8b80*/  IMAD.MOV.U32 R180, RZ, RZ, c[0x0][0x1e4] ;  /* 0x00007900ffb47624 */ /* 0x000fe400078e00ff */
[----:B------:R-:W-:Y:S01]  /*8b90*/  IMAD.WIDE.U32 R14, R179, 0x20, RZ ;  /* 0x00000020b30e7825 */ /* 0x000fe200078e00ff */
        /* <DEDUP_REMOVED lines=8> */
[----:B------:R-:W-:Y:S01]  /*8c20*/  IMAD R2, R3, 0x50, RZ ;  /* 0x0000005003027824 */ /* 0x000fe200078e02ff */
[----:B------:R-:W-:Y:S02]  /*8c30*/  ISETP.GE.AND P1, PT, R112, 0x21, PT ;  /* 0x000000217000780c */ /* 0x000fe40003f26270 */
[----:B------:R-:W-:Y:S01]  /*8c40*/  @P3 LEA R8, P0, R4, c[0x0][0x1c8], 0x1 ;  /* 0x0000720004083a11 */ /* 0x000fe200078008ff */
[----:B------:R-:W-:Y:S01]  /*8c50*/  IMAD.IADD R3, R5, 0x1, R2 ;  /* 0x0000000105037824 */ /* 0x000fe200078e0202 */
[----:B------:R-:W-:-:S04]  /*8c60*/  @P2 LEA R2, P4, R179, R4, 0x4 ;  /* 0x00000004b3022211 */ /* 0x000fc800078820ff */
[----:B------:R-:W-:Y:S02]  /*8c70*/  @P3 LEA.HI.X R9, R4, c[0x0][0x1cc], R3, 0x1, P0 ;  /* 0x0000730004093a11 */ /* 0x000fe400000f0c03 */
[----:B------:R-:W-:Y:S02]  /*8c80*/  ISETP.GE.AND P0, PT, R112, 0x31, PT ;  /* 0x000000317000780c */ /* 0x000fe40003f06270 */
[----:B------:R-:W-:Y:S01]  /*8c90*/  @P2 LEA.HI.X R6, R179, R3, R180, 0x4, P4 ;  /* 0x00000003b3062211 */ /* 0x000fe200020f24b4 */
        /* <DEDUP_REMOVED lines=27> */
.L_x_3058:
[----:B------:R-:W-:Y:S05]  /*8e50*/  BSYNC B0 ;  /* 0x0000000000007941 */ /* 0x000fea0003800000 */
.L_x_3057:
        /* <DEDUP_REMOVED lines=8> */
.L_x_3059:
        /* <DEDUP_REMOVED lines=68> */
.L_x_3063:
[----:B------:R-:W-:Y:S05]  /*9320*/  BSYNC B0 ;  /* 0x0000000000007941 */ /* 0x000fea0003800000 */
.L_x_3062:
        /* <DEDUP_REMOVED lines=49> */
.L_x_3065:
[----:B--2---:R-:W-:Y:S05]  /*9640*/  BSYNC B0 ;  /* 0x0000000000007941 */ /* 0x004fea0003800000 */
.L_x_3064:
        /* <DEDUP_REMOVED lines=51> */
.L_x_3067:
[----:B----4-:R-:W-:Y:S05]  /*9980*/  BSYNC B0 ;  /* 0x0000000000007941 */ /* 0x010fea0003800000 */
.L_x_3066:
        /* <DEDUP_REMOVED lines=49> */
.L_x_3069:
[----:B---34-:R-:W-:Y:S05]  /*9ca0*/  BSYNC B0 ;  /* 0x0000000000007941 */ /* 0x018fea0003800000 */
.L_x_3068:
        /* <DEDUP_REMOVED lines=67> */
.L_x_3073:
[----:B------:R-:W-:Y:S05]  /*a0e0*/  BSYNC B0 ;  /* 0x0000000000007941 */ /* 0x000fea0003800000 */
.L_x_3072:
        /* <DEDUP_REMOVED lines=44> */
.L_x_3071:
[----:B------:R-:W-:Y:S05]  /*a3b0*/  BSYNC B1 ;  /* 0x0000000000017941 */ /* 0x000fea0003800000 */
.L_x_3070:
        /* <DEDUP_REMOVED lines=48> */
.L_x_3077:
[----:B------:R-:W-:Y:S05]  /*a6c0*/  BSYNC B0 ;  /* 0x0000000000007941 */ /* 0x000fea0003800000 */
.L_x_3076:
        /* <DEDUP_REMOVED lines=44> */
.L_x_3075:
[----:B------:R-:W-:Y:S05]  /*a990*/  BSYNC B1 ;  /* 0x0000000000017941 */ /* 0x000fea0003800000 */
.L_x_3074:
        /* <DEDUP_REMOVED lines=48> */
.L_x_3081:
[----:B------:R-:W-:Y:S05]  /*aca0*/  BSYNC B0 ;  /* 0x0000000000007941 */ /* 0x000fea0003800000 */
.L_x_3080:
        /* <DEDUP_REMOVED lines=44> */
.L_x_3079:
[----:B------:R-:W-:Y:S05]  /*af70*/  BSYNC B1 ;  /* 0x0000000000017941 */ /* 0x000fea0003800000 */
.L_x_3078:
        /* <DEDUP_REMOVED lines=47> */
.L_x_3084:
[----:B------:R-:W-:Y:S05]  /*b270*/  BSYNC B0 ;  /* 0x0000000000007941 */ /* 0x000fea0003800000 */
.L_x_3083:
        /* <DEDUP_REMOVED lines=45> */
.L_x_3061:
        /* <DEDUP_REMOVED lines=75> */
.L_x_3086:
[----:B---3--:R-:W-:Y:S05]  /*ba00*/  BSYNC B0 ;  /* 0x0000000000007941 */ /* 0x008fea0003800000 */
.L_x_3085:
        /* <DEDUP_REMOVED lines=74> */
.L_x_3088:
[----:B---3--:R-:W-:Y:S05]  /*beb0*/  BSYNC B0 ;  /* 0x0000000000007941 */ /* 0x008fea0003800000 */
.L_x_3087:
        /* <DEDUP_REMOVED lines=114> */
.L_x_3090:
[----:B------:R-:W-:Y:S05]  /*c5e0*/  BSYNC B0 ;  /* 0x0000000000007941 */ /* 0x000fea0003800000 */
.L_x_3089:
        /* <DEDUP_REMOVED lines=95> */
.L_x_3092:
[----:B------:R-:W-:Y:S05]  /*cbe0*/  BSYNC B0 ;  /* 0x0000000000007941 */ /* 0x000fea0003800000 */
.L_x_3091:
        /* <DEDUP_REMOVED lines=95> */
.L_x_3094:
[----:B------:R-:W-:Y:S05]  /*d1e0*/  BSYNC B0 ;  /* 0x0000000000007941 */ /* 0x000fea0003800000 */
.L_x_3093:
        /* <DEDUP_REMOVED lines=101> */
.L_x_3082:
[----:B------:R-:W-:Y:S05]  /*d840*/  BSYNC B2 ;  /* 0x0000000000027941 */ /* 0x000fea0003800000 */
.L_x_3060:
[----:B------:R-:W4:Y:S01]  /*d850*/  LDL R74, [R1+0x30] ;  /* 0x00003000014a7983 */ /* 0x000f220000100800 */
[----:B------:R-:W-:-:S04]  /*d860*/  DEPBAR.LE SB0, 0x0 ;  /* 0x000080000000791a */ /* 0x000fc80000000000 */
[----:B--2---:R-:W2:Y:S01]  /*d870*/  LDL.64 R72, [R1+0x20] ;  /* 0x0000200001487983 */ /* 0x004ea20000100a00 */
[----:B------:R-:W-:Y:S01]  /*d880*/  IMAD R0, R114, c[0x0][0x208], RZ ;  /* 0x0000820072007a24 */ /* 0x000fe200078e02ff */
[----:B------:R-:W-:Y:S01]  /*d890*/  ULDC.64 UR4, c[0x0][0x208] ;  /* 0x0000820000047ab9 */ /* 0x000fe20000000a00 */
[C---:B-1----:R-:W-:Y:S01]  /*d8a0*/  IMAD.WIDE.U32 R2, R113.reuse, c[0x0][0x208], RZ ;  /* 0x0000820071027a25 */ /* 0x042fe200078e00ff */
[----:B---3--:R-:W3:Y:S03]  /*d8b0*/  LDL R248, [R1+0x10] ;  /* 0x0000100001f87983 */ /* 0x008ee60000100800 */
[----:B------:R-:W-:Y:S01]  /*d8c0*/  IMAD R0, R113, c[0x0][0x20c], R0 ;  /* 0x0000830071007a24 */ /* 0x000fe200078e0200 */
[----:B------:R-:W-:Y:S03]  /*d8d0*/  BAR.SYNC.DEFER_BLOCKING 0x0 ;  /* 0x0000000000007b1d */ /* 0x000fe60000010000 */
[----:B------:R-:W-:-:S03]  /*d8e0*/  IMAD.IADD R0, R3, 0x1, R0 ;  /* 0x0000000103007824 */ /* 0x000fc600078e0200 */
[----:B------:R-:W-:Y:S04]  /*d8f0*/  LDSM.16.M88.4 R4, [R214+0x2000] ;  /* 0x00200000d604783b */ /* 0x000fe80000000200 */
[----:B------:R-:W1:Y:S04]  /*d900*/  LDSM.16.M88.4 R16, [R115] ;  /* 0x000000007310783b */ /* 0x000e680000000200 */
[----:B------:R-:W1:Y:S04]  /*d910*/  LDSM.16.M88.4 R12, [R115+0x800] ;  /* 0x00080000730c783b */ /* 0x000e680000000200 */
[----:B------:R-:W1:Y:S04]  /*d920*/  LDSM.16.M88.4 R20, [R115+0x1000] ;  /* 0x001000007314783b */ /* 0x000e680000000200 */
[----:B------:R-:W1:Y:S04]  /*d930*/  LDSM.16.M88.4 R28, [R115+0x1800] ;  /* 0x00180000731c783b */ /* 0x000e680000000200 */
[----:B------:R-:W1:Y:S04]  /*d940*/  LDSM.16.M88.4 R24, [R115+0x2000] ;  /* 0x002000007318783b */ /* 0x000e680000000200 */
[----:B------:R-:W1:Y:S04]  /*d950*/  LDSM.16.M88.4 R8, [R214] ;  /* 0x00000000d608783b */ /* 0x000e680000000200 */
[----:B------:R-:W-:Y:S01]  /*d960*/  LDSM.16.M88.4 R36, [R222] ;  /* 0x00000000de24783b */ /* 0x000fe20000000200 */
[----:B------:R-:W-:Y:S01]  /*d970*/  IMAD R0, R0, 0x50, RZ ;  /* 0x0000005000007824 */ /* 0x000fe200078e02ff */
[----:B------:R-:W-:-:S02]  /*d980*/  USHF.L.U32 UR7, UR4, 0x5, URZ ;  /* 0x0000000504077899 */ /* 0x000fc4000800063f */
[----:B------:R-:W-:Y:S01]  /*d990*/  UMOV UR6, 0x5 ;  /* 0x0000000500067882 */ /* 0x000fe20000000000 */
[----:B------:R-:W-:Y:S01]  /*d9a0*/  LDSM.16.M88.4 R56, [R218] ;  /* 0x00000000da38783b */ /* 0x000fe20000000200 */
[----:B------:R-:W-:-:S03]  /*d9b0*/  ISETP.GE.AND P0, PT, R136, c[0x0][0x1d4], PT ;  /* 0x0000750088007a0c */ /* 0x000fc60003f06270 */
        /* <DEDUP_REMOVED lines=12> */
[C---:B------:R-:W-:Y:S08]  /*da80*/  HMMA.16816.F32 R120, R8.reuse, R16, RZ ;  /* 0x000000100878723c */ /* 0x040ff000000018ff */
[C---:B------:R-:W-:Y:S08]  /*da90*/  HMMA.16816.F32 R148, R8.reuse, R18, RZ ;  /* 0x000000120894723c */ /* 0x040ff000000018ff */
[C---:B------:R-:W-:Y:S08]  /*daa0*/  HMMA.16816.F32 R104, R8.reuse, R12, RZ ;  /* 0x0000000c0868723c */ /* 0x040ff000000018ff */
[C---:B------:R-:W-:Y:S08]  /*dab0*/  HMMA.16816.F32 R128, R8.reuse, R14, RZ ;  /* 0x0000000e0880723c */ /* 0x040ff000000018ff */
[C---:B------:R-:W-:Y:S08]  /*dac0*/  HMMA.16816.F32 R100, R8.reuse, R20, RZ ;  /* 0x000000140864723c */ /* 0x040ff000000018ff */
[C---:B------:R-:W-:Y:S08]  /*dad0*/  HMMA.16816.F32 R124, R8.reuse, R22, RZ ;  /* 0x00000016087c723c */ /* 0x040ff000000018ff */
[C---:B------:R-:W-:Y:S08]  /*dae0*/  HMMA.16816.F32 R92, R8.reuse, R28, RZ ;  /* 0x0000001c085c723c */ /* 0x040ff000000018ff */
[C---:B------:R-:W-:Y:S01]  /*daf0*/  HMMA.16816.F32 R132, R8.reuse, R30, RZ ;  /* 0x0000001e0884723c */ /* 0x040fe200000018ff */
[----:B------:R-:W2:Y:S07]  /*db00*/  LDSM.16.M88.4 R28, [R220] ;  /* 0x00000000dc1c783b */ /* 0x000eae0000000200 */
[C---:B------:R-:W-:Y:S08]  /*db10*/  HMMA.16816.F32 R88, R8.reuse, R24, RZ ;  /* 0x000000180858723c */ /* 0x040ff000000018ff */
[----:B------:R-:W-:Y:S01]  /*db20*/  HMMA.16816.F32 R84, R8, R26, RZ ;  /* 0x0000001a0854723c */ /* 0x000fe200000018ff */
[----:B------:R-:W-:Y:S01]  /*db30*/  USHF.L.U64.HI UR5, UR4, UR6, UR5 ;  /* 0x0000000604057299 */ /* 0x000fe20008010205 */
[----:B------:R-:W2:Y:S01]  /*db40*/  LDSM.16.M88.4 R20, [R219] ;  /* 0x00000000db14783b */ /* 0x000ea20000000200 */
[----:B------:R-:W-:-:S02]  /*db50*/  ISETP.LT.OR P5, PT, R112, 0x1, P0 ;  /* 0x000000017000780c */ /* 0x000fc400007a1670 */
[----:B------:R-:W-:-:S03]  /*db60*/  ISETP.LT.OR P4, PT, R112, 0x11, P0 ;  /* 0x000000117000780c */ /* 0x000fc60000781670 */
[C---:B-1----:R-:W-:Y:S08]  /*db70*/  HMMA.16816.F32 R76, R4.reuse, R36, R44 ;  /* 0x00000024044c723c */ /* 0x042ff0000000182c */
[----:B------:R-:W-:Y:S01]  /*db80*/  HMMA.16816.F32 R80, R4, R56, R40 ;  /* 0x000000380450723c */ /* 0x000fe20000001828 */
[----:B----4-:R-:W-:Y:S02]  /*db90*/  IMAD.MOV.U32 R9, RZ, RZ, R74 ;  /* 0x000000ffff097224 */ /* 0x010fe400078e004a */
[----:B--2---:R-:W-:-:S04]  /*dba0*/  IMAD.MOV.U32 R8, RZ, RZ, R72 ;  /* 0x000000ffff087224 */ /* 0x004fc800078e0048 */
[----:B------:R-:W-:Y:S02]  /*dbb0*/  IMAD.WIDE.U32 R2, R2, 0x50, R8 ;  /* 0x0000005002027825 */ /* 0x000fe400078e0008 */
[----:B------:R-:W1:Y:S02]  /*dbc0*/  LDSM.16.M88.4 R8, [R217] ;  /* 0x00000000d908783b */ /* 0x000e640000000200 */
[----:B------:R-:W-:Y:S01]  /*dbd0*/  IMAD.IADD R0, R3, 0x1, R0 ;  /* 0x0000000103007824 */ /* 0x000fe200078e0200 */
[----:B------:R-:W-:-:S04]  /*dbe0*/  LEA R16, P1, R2, c[0x0][0x1f8], 0x1 ;  /* 0x00007e0002107a11 */ /* 0x000fc800078208ff */
[----:B------:R-:W-:Y:S02]  /*dbf0*/  IADD3 R14, P3, R16, UR7, RZ ;  /* 0x00000007100e7c10 */ /* 0x000fe4000ff7e0ff */
[----:B------:R-:W-:Y:S02]  /*dc00*/  LEA.HI.X R17, R2, c[0x0][0x1fc], R0, 0x1, P1 ;  /* 0x00007f0002117a11 */ /* 0x000fe400008f0c00 */
[----:B------:R-:W-:Y:S02]  /*dc10*/  IADD3 R12, P2, R14, UR7, RZ ;  /* 0x000000070e0c7c10 */ /* 0x000fe4000ff5e0ff */
[----:B------:R-:W-:Y:S01]  /*dc20*/  IADD3.X R15, R17, UR5, RZ, P3, !PT ;  /* 0x00000005110f7c10 */ /* 0x000fe20009ffe4ff */
[----:B------:R-:W-:Y:S01]  /*dc30*/  @!PT LDS RZ, [RZ] ;  /* 0x00000000fffff984 */ /* 0x000fe20000000800 */
[----:B------:R-:W-:Y:S01]  /*dc40*/  @!PT LDS RZ, [RZ] ;  /* 0x00000000fffff984 */ /* 0x000fe20000000800 */
[----:B------:R-:W-:Y:S01]  /*dc50*/  @!PT LDS RZ, [RZ] ;  /* 0x00000000fffff984 */ /* 0x000fe20000000800 */
[----:B------:R2:W-:Y:S01]  /*dc60*/  LDGSTS.E.BYPASS.LTC128B.128 [R224+0x100], [R16.64], !P5 ;  /* 0x0010000010e07fae */ /* 0x0005e2000e901d48 */
[----:B------:R-:W-:Y:S02]  /*dc70*/  IADD3 R2, P1, R12, UR7, RZ ;  /* 0x000000070c027c10 */ /* 0x000fe4000ff3e0ff */
[----:B------:R-:W-:Y:S01]  /*dc80*/  IADD3.X R13, R15, UR5, RZ, P2, !PT ;  /* 0x000000050f0d7c10 */ /* 0x000fe200097fe4ff */
[----:B------:R4:W-:Y:S01]  /*dc90*/  LDGSTS.E.BYPASS.LTC128B.128 [R224+0x900], [R14.64], !P4 ;  /* 0x009000000ee07fae */ /* 0x0009e2000e101d48 */
[----:B------:R-:W-:-:S02]  /*dca0*/  ISETP.LT.OR P3, PT, R112, 0x21, P0 ;  /* 0x000000217000780c */ /* 0x000fc40000761670 */
[----:B------:R-:W-:Y:S02]  /*dcb0*/  IADD3.X R3, R13, UR5, RZ, P1, !PT ;  /* 0x000000050d037c10 */ /* 0x000fe40008ffe4ff */
[C---:B------:R-:W-:Y:S02]  /*dcc0*/  ISETP.LT.OR P2, PT, R112.reuse, 0x31, P0 ;  /* 0x000000317000780c */ /* 0x040fe40000741670 */
[----:B------:R-:W-:-:S07]  /*dcd0*/  ISETP.LT.OR P1, PT, R112, 0x41, P0 ;  /* 0x000000417000780c */ /* 0x000fce0000721670 */
[----:B------:R4:W-:Y:S04]  /*dce0*/  LDGSTS.E.BYPASS.LTC128B.128 [R224+0x1100], [R12.64], !P3 ;  /* 0x011000000ce07fae */ /* 0x0009e8000d901d48 */
[----:B------:R1:W-:Y:S01]  /*dcf0*/  LDGSTS.E.BYPASS.LTC128B.128 [R224+0x1900], [R2.64], !P2 ;  /* 0x0190000002e07fae */ /* 0x0003e2000d101d48 */
[----:B--2---:R-:W-:-:S04]  /*dd00*/  IADD3 R16, P0, R2, UR7, RZ ;  /* 0x0000000702107c10 */ /* 0x004fc8000ff1e0ff */
[----:B------:R-:W-:-:S05]  /*dd10*/  IADD3.X R17, R3, UR5, RZ, P0, !PT ;  /* 0x0000000503117c10 */ /* 0x000fca00087fe4ff */
[----:B------:R2:W-:Y:S04]  /*dd20*/  LDGSTS.E.BYPASS.LTC128B.128 [R224+0x2100], [R16.64], !P1 ;  /* 0x0210000010e07fae */ /* 0x0005e8000c901d48 */
[----:B------:R-:W-:Y:S01]  /*dd30*/  LDSM.16.M88.4 R44, [R213+0x1000] ;  /* 0x00100000d52c783b */ /* 0x000fe20000000200 */
[C---:B------:R-:W-:Y:S03]  /*dd40*/  HMMA.16816.F32 R72, R4.reuse, R28, R52 ;  /* 0x0000001c0448723c */ /* 0x040fe60000001834 */
[----:B------:R-:W-:Y:S04]  /*dd50*/  LDSM.16.M88.4 R52, [R213] ;  /* 0x00000000d534783b */ /* 0x000fe80000000200 */
[----:B------:R-:W-:Y:S01]  /*dd60*/  LDSM.16.M88.4 R40, [R213+0x1800] ;  /* 0x00180000d528783b */ /* 0x000fe20000000200 */
[C---:B------:R-:W-:Y:S03]  /*dd70*/  HMMA.16816.F32 R24, R4.reuse, R32, R48 ;  /* 0x000000200418723c */ /* 0x040fe60000001830 */
[----:B------:R-:W-:Y:S04]  /*dd80*/  LDSM.16.M88.4 R48, [R213+0x800] ;  /* 0x00080000d530783b */ /* 0x000fe80000000200 */
[----:B----4-:R-:W-:Y:S01]  /*dd90*/  LDSM.16.M88.4 R12, [R215] ;  /* 0x00000000d70c783b */ /* 0x010fe20000000200 */
[C---:B------:R-:W-:Y:S03]  /*dda0*/  HMMA.16816.F32 R156, R4.reuse, R20, R60 ;  /* 0x00000014049c723c */ /* 0x040fe6000000183c */
[----:B------:R-:W-:Y:S04]  /*ddb0*/  LDSM.16.M88.4 R60, [R213+0x2000] ;  /* 0x00200000d53c783b */ /* 0x000fe80000000200 */
[----:B--2---:R-:W2:Y:S01]  /*ddc0*/  LDSM.16.M88.4 R16, [R215+0x2000] ;  /* 0x00200000d710783b */ /* 0x004ea20000000200 */
[----:B------:R-:W-:Y:S03]  /*ddd0*/  HMMA.16816.F32 R68, R4, R58, R68 ;  /* 0x0000003a0444723c */ /* 0x000fe60000001844 */
[----:B------:R-:W0:Y:S05]  /*dde0*/  LDGDEPBAR ;  /* 0x00000000000079af */ /* 0x000e2a0000000000 */
[----:B-1---5:R-:W-:Y:S08]  /*ddf0*/  HMMA.16816.F32 R136, R8, R56, R120 ;  /* 0x000000380888723c */ /* 0x022ff00000001878 */
[----:B------:R-:W-:Y:S08]  /*de00*/  HMMA.16816.F32 R64, R4, R38, R64 ;  /* 0x000000260440723c */ /* 0x000ff00000001840 */
[C---:B------:R-:W-:Y:S08]  /*de10*/  HMMA.16816.F32 R144, R8.reuse, R36, R104 ;  /* 0x000000240890723c */ /* 0x040ff00000001868 */
[C---:B------:R-:W-:Y:S08]  /*de20*/  HMMA.16816.F32 R56, R8.reuse, R58, R148 ;  /* 0x0000003a0838723c */ /* 0x040ff00000001894 */
[----:B------:R-:W-:Y:S01]  /*de30*/  HMMA.16816.F32 R104, R8, R38, R128 ;  /* 0x000000260868723c */ /* 0x000fe20000001880 */
[----:B------:R-:W-:Y:S07]  /*de40*/  LDSM.16.M88.4 R36, [R210] ;  /* 0x00000000d224783b */ /* 0x000fee0000000200 */
[----:B------:R-:W-:Y:S08]  /*de50*/  HMMA.16816.F32 R168, R4, R34, R96 ;  /* 0x0000002204a8723c */ /* 0x000ff00000001860 */
[C---:B------:R-:W-:Y:S08]  /*de60*/  HMMA.16816.F32 R152, R8.reuse, R32, R100 ;  /* 0x000000200898723c */ /* 0x040ff00000001864 */
[----:B------:R-:W-:Y:S01]  /*de70*/  HMMA.16816.F32 R120, R8, R34, R124 ;  /* 0x000000220878723c */ /* 0x000fe2000000187c */
[----:B------:R-:W-:Y:S07]  /*de80*/  LDSM.16.M88.4 R32, [R210+0x800] ;  /* 0x00080000d220783b */ /* 0x000fee0000000200 */
[C---:B------:R-:W-:Y:S08]  /*de90*/  HMMA.16816.F32 R160, R4.reuse, R30, R116 ;  /* 0x0000001e04a0723c */ /* 0x040ff00000001874 */
[----:B------:R-:W-:Y:S01]  /*dea0*/  HMMA.16816.F32 R140, R4, R22, R108 ;  /* 0x00000016048c723c */ /* 0x000fe2000000186c */
[----:B------:R-:W1:Y:S07]  /*deb0*/  LDSM.16.M88.4 R4, [R216+0x2000] ;  /* 0x00200000d804783b */ /* 0x000e6e0000000200 */
[C---:B------:R-:W-:Y:S08]  /*dec0*/  HMMA.16816.F32 R164, R8.reuse, R28, R92 ;  /* 0x0000001c08a4723c */ /* 0x040ff0000000185c */
[C---:B------:R-:W-:Y:S08]  /*ded0*/  HMMA.16816.F32 R172, R8.reuse, R20, R88 ;  /* 0x0000001408ac723c */ /* 0x040ff00000001858 */
[C---:B------:R-:W-:Y:S01]  /*dee0*/  HMMA.16816.F32 R132, R8.reuse, R30, R132 ;  /* 0x0000001e0884723c */ /* 0x040fe20000001884 */
[----:B------:R-:W-:Y:S07]  /*def0*/  LDSM.16.M88.4 R28, [R210+0x1000] ;  /* 0x00100000d21c783b */ /* 0x000fee0000000200 */
[----:B------:R-:W-:Y:S01]  /*df00*/  HMMA.16816.F32 R128, R8, R22, R84 ;  /* 0x000000160880723c */ /* 0x000fe20000001854 */
[----:B------:R-:W4:Y:S04]  /*df10*/  LDSM.16.M88.4 R8, [R216] ;  /* 0x00000000d808783b */ /* 0x000f280000000200 */
[----:B------:R-:W1:Y:S03]  /*df20*/  LDSM.16.M88.4 R20, [R210+0x2000] ;  /* 0x00200000d214783b */ /* 0x000e660000000200 */
[----:B--2---:R-:W-:Y:S01]  /*df30*/  HMMA.16816.F32 R108, R16, R44, R24 ;  /* 0x0000002c106c723c */ /* 0x004fe20000001818 */
[----:B------:R-:W2:Y:S01]  /*df40*/  LDSM.16.M88.4 R24, [R210+0x1800] ;  /* 0x00180000d218783b */ /* 0x000ea20000000200 */
[----:B---3--:R-:W-:Y:S01]  /*df50*/  ISETP.GT.AND P0, PT, R113, R248, PT ;  /* 0x000000f87100720c */ /* 0x008fe20003f04270 */
[----:B------:R-:W-:-:S05]  /*df60*/  DEPBAR.LE SB0, 0x0 ;  /* 0x000080000000791a */ /* 0x000fca0000000000 */
        /* <DEDUP_REMOVED lines=20> */
[C---:B-1----:R-:W-:Y:S08]  /*e0b0*/  HMMA.16816.F32 R104, R4.reuse, R38, R92 ;  /* 0x000000260468723c */ /* 0x042ff0000000185c */
[----:B------:R-:W-:Y:S08]  /*e0c0*/  HMMA.16816.F32 R92, R4, R34, R88 ;  /* 0x00000022045c723c */ /* 0x000ff00000001858 */
[-C--:B----4-:R-:W-:Y:S08]  /*e0d0*/  HMMA.16816.F32 R60, R8, R28.reuse, R52 ;  /* 0x0000001c083c723c */ /* 0x090ff00000001834 */
[C---:B------:R-:W-:Y:S08]  /*e0e0*/  HMMA.16816.F32 R88, R4.reuse, R28, R108 ;  /* 0x0000001c0458723c */ /* 0x040ff0000000186c */
[-C--:B------:R-:W-:Y:S08]  /*e0f0*/  HMMA.16816.F32 R84, R4, R30.reuse, R84 ;  /* 0x0000001e0454723c */ /* 0x080ff00000001854 */
[C---:B------:R-:W-:Y:S08]  /*e100*/  HMMA.16816.F32 R52, R8.reuse, R30, R48 ;  /* 0x0000001e0834723c */ /* 0x040ff00000001830 */
[----:B------:R-:W-:Y:S08]  /*e110*/  HMMA.16816.F32 R28, R8, R20, R16 ;  /* 0x00000014081c723c */ /* 0x000ff00000001810 */
[C---:B------:R-:W-:Y:S08]  /*e120*/  HMMA.16816.F32 R124, R4.reuse, R36, R124 ;  /* 0x00000024047c723c */ /* 0x040ff0000000187c */
        /* <DEDUP_REMOVED lines=18> */
[----:B------:R-:W-:Y:S02]  /*e250*/  SHF.R.S32.HI R2, RZ, 0x1f, R0 ;  /* 0x0000001fff027819 */ /* 0x000fe40000011400 */
        /* <DEDUP_REMOVED lines=26> */
.L_x_3096:
[----:B------:R-:W-:Y:S05]  /*e400*/  BSYNC B0 ;  /* 0x0000000000007941 */ /* 0x000fea0003800000 */
.L_x_3095:
        /* <DEDUP_REMOVED lines=17> */
[C---:B------:R-:W-:Y:S02]  /*e520*/  IMNMX R4, R5.reuse, R2, PT ;  /* 0x0000000205047217 */ /* 0x040fe40003800200 */
[----:B------:R-:W-:Y:S02]  /*e530*/  IMNMX R3, R5, R3, PT ;  /* 0x0000000305037217 */ /* 0x000fe40003800200 */
[C---:B------:R-:W-:Y:S02]  /*e540*/  ISETP.GT.AND P3, PT, R4.reuse, RZ, PT ;  /* 0x000000ff0400720c */ /* 0x040fe40003f64270 */
[----:B------:R-:W-:Y:S02]  /*e550*/  ISETP.GT.AND P2, PT, R4, 0x1, PT ;  /* 0x000000010400780c */ /* 0x000fe40003f44270 */
[----:B------:R-:W-:Y:S02]  /*e560*/  FSEL R9, R72, -INF , P3 ;  /* 0xff80000048097808 */ /* 0x000fe40001800000 */
[----:B------:R-:W-:-:S02]  /*e570*/  ISETP.GT.AND P1, PT, R3, RZ, PT ;  /* 0x000000ff0300720c */ /* 0x000fc40003f24270 */
[----:B------:R-:W-:Y:S02]  /*e580*/  ISETP.GT.AND P0, PT, R3, 0x1, PT ;  /* 0x000000010300780c */ /* 0x000fe40003f04270 */
[----:B------:R-:W-:Y:S02]  /*e590*/  ISETP.GT.AND P3, PT, R4, 0x8, PT ;  /* 0x000000080400780c */ /* 0x000fe40003f64270 */
[----:B------:R-:W-:Y:S02]  /*e5a0*/  FSEL R25, R73, -INF , P2 ;  /* 0xff80000049197808 */ /* 0x000fe40001000000 */
[----:B------:R-:W-:Y:S02]  /*e5b0*/  FSEL R32, R74, -INF , P1 ;  /* 0xff8000004a207808 */ /* 0x000fe40000800000 */
[----:B------:R-:W-:Y:S02]  /*e5c0*/  FSEL R33, R75, -INF , P0 ;  /* 0xff8000004b217808 */ /* 0x000fe40000000000 */
[----:B------:R-:W-:-:S02]  /*e5d0*/  ISETP.GT.AND P2, PT, R4, 0x9, PT ;  /* 0x000000090400780c */ /* 0x000fc40003f44270 */
[----:B------:R-:W-:Y:S01]  /*e5e0*/  FSEL R26, R68, -INF , P3 ;  /* 0xff800000441a7808 */ /* 0x000fe20001800000 */
[----:B-----5:R-:W-:Y:S01]  /*e5f0*/  IMAD.IADD R6, R0, 0x1, R6 ;  /* 0x0000000100067824 */ /* 0x020fe200078e0206 */
[C---:B------:R-:W-:Y:S02]  /*e600*/  ISETP.GT.AND P1, PT, R3.reuse, 0x8, PT ;  /* 0x000000080300780c */ /* 0x040fe40003f24270 */
[----:B------:R-:W-:Y:S02]  /*e610*/  ISETP.GT.AND P0, PT, R3, 0x9, PT ;  /* 0x000000090300780c */ /* 0x000fe40003f04270 */
[----:B------:R-:W-:Y:S02]  /*e620*/  ISETP.GT.AND P3, PT, R4, 0x10, PT ;  /* 0x000000100400780c */ /* 0x000fe40003f64270 */
[----:B------:R-:W-:Y:S02]  /*e630*/  FSEL R27, R69, -INF , P2 ;  /* 0xff800000451b7808 */ /* 0x000fe40001000000 */
[----:B------:R-:W-:-:S02]  /*e640*/  FSEL R34, R70, -INF , P1 ;  /* 0xff80000046227808 */ /* 0x000fc40000800000 */
[----:B------:R-:W-:Y:S02]  /*e650*/  FSEL R36, R71, -INF , P0 ;  /* 0xff80000047247808 */ /* 0x000fe40000000000 */
[----:B------:R-:W-:Y:S01]  /*e660*/  FSEL R69, R64, -INF , P3 ;  /* 0xff80000040457808 */ /* 0x000fe20001800000 */
[----:B------:R-:W-:Y:S01]  /*e670*/  IMAD.IADD R0, R0, 0x1, R7 ;  /* 0x0000000100007824 */ /* 0x000fe200078e0207 */
[C---:B------:R-:W-:Y:S02]  /*e680*/  ISETP.GT.AND P1, PT, R3.reuse, 0x10, PT ;  /* 0x000000100300780c */ /* 0x040fe40003f24270 */
[----:B------:R-:W-:Y:S02]  /*e690*/  ISETP.GT.AND P0, PT, R3, 0x11, PT ;  /* 0x000000110300780c */ /* 0x000fe40003f04270 */
[----:B------:R-:W-:Y:S02]  /*e6a0*/  ISETP.GT.AND P3, PT, R4, 0x18, PT ;  /* 0x000000180400780c */ /* 0x000fe40003f64270 */
[----:B------:R-:W-:-:S02]  /*e6b0*/  IMNMX R2, R5, R6, PT ;  /* 0x0000000605027217 */ /* 0x000fc40003800200 */
[----:B------:R-:W-:Y:S02]  /*e6c0*/  FSEL R111, R66, -INF , P1 ;  /* 0xff800000426f7808 */ /* 0x000fe40000800000 */
[----:B------:R-:W-:Y:S02]  /*e6d0*/  FSEL R112, R67, -INF , P0 ;  /* 0xff80000043707808 */ /* 0x000fe40000000000 */
[----:B------:R-:W-:Y:S02]  /*e6e0*/  FSEL R96, R56, -INF , P3 ;  /* 0xff80000038607808 */ /* 0x000fe40001800000 */
[----:B------:R-:W-:Y:S02]  /*e6f0*/  ISETP.GT.AND P2, PT, R4, 0x11, PT ;  /* 0x000000110400780c */ /* 0x000fe40003f44270 */
[C---:B------:R-:W-:Y:S02]  /*e700*/  ISETP.GT.AND P1, PT, R3.reuse, 0x18, PT ;  /* 0x000000180300780c */ /* 0x040fe40003f24270 */
[----:B------:R-:W-:-:S02]  /*e710*/  ISETP.GT.AND P0, PT, R3, 0x19, PT ;  /* 0x000000190300780c */ /* 0x000fc40003f04270 */
[----:B------:R-:W-:Y:S02]  /*e720*/  ISETP.GT.AND P3, PT, R2, RZ, PT ;  /* 0x000000ff0200720c */ /* 0x000fe40003f64270 */
[----:B------:R-:W-:Y:S02]  /*e730*/  IMNMX R0, R5, R0, PT ;  /* 0x0000000005007217 */ /* 0x000fe40003800200 */
[----:B------:R-:W-:Y:S02]  /*e740*/  FSEL R71, R65, -INF , P2 ;  /* 0xff80000041477808 */ /* 0x000fe40001000000 */
[----:B------:R-:W-:Y:S02]  /*e750*/  FSEL R113, R58, -INF , P1 ;  /* 0xff8000003a717808 */ /* 0x000fe40000800000 */
[----:B------:R-:W-:Y:S02]  /*e760*/  FSEL R131, R59, -INF , P0 ;  /* 0xff8000003b837808 */ /* 0x000fe40000000000 */
[----:B------:R-:W-:-:S02]  /*e770*/  FSEL R10, R124, -INF , P3 ;  /* 0xff8000007c0a7808 */ /* 0x000fc40001800000 */
[----:B------:R-:W-:Y:S02]  /*e780*/  ISETP.GT.AND P2, PT, R4, 0x19, PT ;  /* 0x000000190400780c */ /* 0x000fe40003f44270 */
[C---:B------:R-:W-:Y:S02]  /*e790*/  ISETP.GT.AND P1, PT, R0.reuse, RZ, PT ;  /* 0x000000ff0000720c */ /* 0x040fe40003f24270 */
[----:B------:R-:W-:Y:S02]  /*e7a0*/  ISETP.GT.AND P0, PT, R0, 0x1, PT ;  /* 0x000000010000780c */ /* 0x000fe40003f04270 */
[----:B------:R-:W-:Y:S02]  /*e7b0*/  ISETP.GT.AND P3, PT, R2, 0x8, PT ;  /* 0x000000080200780c */ /* 0x000fe40003f64270 */
[----:B------:R-:W-:Y:S02]  /*e7c0*/  FSEL R97, R57, -INF , P2 ;  /* 0xff80000039617808 */ /* 0x000fe40001000000 */
[----:B------:R-:W-:-:S02]  /*e7d0*/  FSEL R14, R126, -INF , P1 ;  /* 0xff8000007e0e7808 */ /* 0x000fc40000800000 */
[----:B------:R-:W-:Y:S02]  /*e7e0*/  FSEL R15, R127, -INF , P0 ;  /* 0xff8000007f0f7808 */ /* 0x000fe40000000000 */
[----:B------:R-:W-:Y:S02]  /*e7f0*/  FSEL R12, R104, -INF , P3 ;  /* 0xff800000680c7808 */ /* 0x000fe40001800000 */
[----:B------:R-:W-:Y:S02]  /*e800*/  ISETP.GT.AND P2, PT, R2, 0x1, PT ;  /* 0x000000010200780c */ /* 0x000fe40003f44270 */
[C---:B------:R-:W-:Y:S02]  /*e810*/  ISETP.GT.AND P1, PT, R0.reuse, 0x8, PT ;  /* 0x000000080000780c */ /* 0x040fe40003f24270 */
[----:B------:R-:W-:Y:S02]  /*e820*/  ISETP.GT.AND P0, PT, R0, 0x9, PT ;  /* 0x000000090000780c */ /* 0x000fe40003f04270 */
[----:B------:R-:W-:-:S02]  /*e830*/  ISETP.GT.AND P3, PT, R2, 0x10, PT ;  /* 0x000000100200780c */ /* 0x000fc40003f64270 */
[----:B------:R-:W-:Y:S02]  /*e840*/  FSEL R11, R125, -INF , P2 ;  /* 0xff8000007d0b7808 */ /* 0x000fe40001000000 */
[----:B------:R-:W-:Y:S02]  /*e850*/  FSEL R20, R106, -INF , P1 ;  /* 0xff8000006a147808 */ /* 0x000fe40000800000 */
[----:B------:R-:W-:Y:S02]  /*e860*/  FSEL R24, R107, -INF , P0 ;  /* 0xff8000006b187808 */ /* 0x000fe40000000000 */
[----:B------:R-:W-:Y:S02]  /*e870*/  FSEL R35, R116, -INF , P3 ;  /* 0xff80000074237808 */ /* 0x000fe40001800000 */
[----:B------:R-:W-:Y:S02]  /*e880*/  ISETP.GT.AND P2, PT, R2, 0x9, PT ;  /* 0x000000090200780c */ /* 0x000fe40003f44270 */
[----:B------:R-:W-:-:S02]  /*e890*/  ISETP.GT.AND P1, PT, R0, 0x10, PT ;  /* 0x000000100000780c */ /* 0x000fc40003f24270 */
[----:B------:R-:W-:Y:S02]  /*e8a0*/  ISETP.GT.AND P0, PT, R0, 0x11, PT ;  /* 0x000000110000780c */ /* 0x000fe40003f04270 */
[----:B------:R-:W-:Y:S02]  /*e8b0*/  ISETP.GT.AND P3, PT, R2, 0x18, PT ;  /* 0x000000180200780c */ /* 0x000fe40003f64270 */
[----:B------:R-:W-:Y:S02]  /*e8c0*/  FSEL R13, R105, -INF , P2 ;  /* 0xff800000690d7808 */ /* 0x000fe40001000000 */
[----:B------:R-:W-:Y:S02]  /*e8d0*/  FSEL R44, R118, -INF , P1 ;  /* 0xff800000762c7808 */ /* 0x000fe40000800000 */
[----:B------:R-:W-:Y:S02]  /*e8e0*/  FSEL R45, R119, -INF , P0 ;  /* 0xff800000772d7808 */ /* 0x000fe40000000000 */
[----:B------:R-:W-:-:S02]  /*e8f0*/  FSEL R38, R92, -INF , P3 ;  /* 0xff8000005c267808 */ /* 0x000fc40001800000 */
[----:B------:R-:W-:Y:S02]  /*e900*/  ISETP.GT.AND P2, PT, R2, 0x11, PT ;  /* 0x000000110200780c */ /* 0x000fe40003f44270 */
[C---:B------:R-:W-:Y:S02]  /*e910*/  ISETP.GT.AND P1, PT, R0.reuse, 0x18, PT ;  /* 0x000000180000780c */ /* 0x040fe40003f24270 */
        /* <DEDUP_REMOVED lines=16> */
[C---:B------:R-:W-:Y:S02]  /*ea20*/  ISETP.GT.AND P0, PT, R4.reuse, 0x21, PT ;  /* 0x000000210400780c */ /* 0x040fe40003f04270 */
[C---:B------:R-:W-:Y:S02]  /*ea30*/  ISETP.GT.AND P4, PT, R4.reuse, 0x30, PT ;  /* 0x000000300400780c */ /* 0x040fe40003f84270 */
[----:B------:R-:W-:Y:S02]  /*ea40*/  ISETP.GT.AND P3, PT, R4, 0x39, PT ;  /* 0x000000390400780c */ /* 0x000fe40003f64270 */
        /* <DEDUP_REMOVED lines=20> */
[----:B------:R-:W-:-:S02]  /*eb90*/  FSEL R148, R40, -INF , P1 ;  /* 0xff80000028947808 */ /* 0x000fc40000800000 */
[----:B------:R-:W-:Y:S02]  /*eba0*/  FMNMX.FTZ R4, R71, R4, !PT ;  /* 0x0000000447047209 */ /* 0x000fe40007810000 */
[----:B------:R-:W-:Y:S02]  /*ebb0*/  ISETP.GT.AND P0, PT, R2, 0x28, PT ;  /* 0x000000280200780c */ /* 0x000fe40003f04270 */
[----:B------:R-:W-:Y:S02]  /*ebc0*/  ISETP.GT.AND P1, PT, R0, 0x28, PT ;  /* 0x000000280000780c */ /* 0x000fe40003f24270 */
[----:B------:R-:W-:Y:S02]  /*ebd0*/  FMNMX.FTZ R5, R35, R5, !PT ;  /* 0x0000000523057209 */ /* 0x000fe40007810000 */
[----:B------:R-:W-:Y:S02]  /*ebe0*/  FMNMX.FTZ R4, R96, R4, !PT ;  /* 0x0000000460047209 */ /* 0x000fe40007810000 */
[----:B------:R-:W-:-:S02]  /*ebf0*/  FSEL R137, R52, -INF , P2 ;  /* 0xff80000034897808 */ /* 0x000fc40001000000 */
[----:B------:R-:W-:Y:S02]  /*ec00*/  FSEL R126, R84, -INF , P0 ;  /* 0xff800000547e7808 */ /* 0x000fe40000000000 */
[----:B------:R-:W-:Y:S02]  /*ec10*/  FSEL R135, R86, -INF , P1 ;  /* 0xff80000056877808 */ /* 0x000fe40000800000 */
[----:B------:R-:W-:Y:S02]  /*ec20*/  FSEL R155, R28, -INF , P3 ;  /* 0xff8000001c9b7808 */ /* 0x000fe40001800000 */
[----:B------:R-:W-:Y:S02]  /*ec30*/  FMNMX.FTZ R5, R37, R5, !PT ;  /* 0x0000000525057209 */ /* 0x000fe40007810000 */
[----:B------:R-:W-:Y:S02]  /*ec40*/  ISETP.GT.AND P2, PT, R2, 0x29, PT ;  /* 0x000000290200780c */ /* 0x000fe40003f44270 */
        /* <DEDUP_REMOVED lines=15> */
[C---:B------:R-:W-:Y:S02]  /*ed40*/  ISETP.GT.AND P1, PT, R2.reuse, 0x48, PT ;  /* 0x000000480200780c */ /* 0x040fe40003f24270 */
[----:B------:R-:W-:Y:S02]  /*ed50*/  ISETP.GT.AND P3, PT, R2, 0x49, PT ;  /* 0x000000490200780c */ /* 0x000fe40003f64270 */
[----:B------:R-:W-:Y:S02]  /*ed60*/  FMNMX.FTZ R2, R114, R4, !PT ;  /* 0x0000000472027209 */ /* 0x000fe40007810000 */
        /* <DEDUP_REMOVED lines=41> */
[----:B------:R-:W-:Y:S02]  /*f000*/  ISETP.GT.AND P0, PT, R0, 0x31, PT ;  /* 0x000000310000780c */ /* 0x000fe40003f04270 */
[----:B------:R-:W-:-:S02]  /*f010*/  FMNMX.FTZ R5, R136, R5, !PT ;  /* 0x0000000588057209 */ /* 0x000fc40007810000 */
[----:B------:R-:W-:Y:S02]  /*f020*/  FMNMX.FTZ R6, R201, R4, !PT ;  /* 0x00000004c9067209 */ /* 0x000fe40007810000 */
[----:B------:R-:W-:Y:S02]  /*f030*/  FMNMX.FTZ R4, R32, R33, !PT ;  /* 0x0000002120047209 */ /* 0x000fe40007810000 */
[----:B------:R-:W-:Y:S02]  /*f040*/  ISETP.GT.AND P2, PT, R0, 0x38, PT ;  /* 0x000000380000780c */ /* 0x000fe40003f44270 */
[----:B------:R-:W-:Y:S02]  /*f050*/  FMNMX.FTZ R2, R206, R2, !PT ;  /* 0x00000002ce027209 */ /* 0x000fe40007810000 */
[----:B------:R-:W-:Y:S02]  /*f060*/  FSEL R154, R103, -INF , P0 ;  /* 0xff800000679a7808 */ /* 0x000fe40000000000 */
[----:B------:R-:W-:-:S02]  /*f070*/  FMNMX.FTZ R5, R153, R5, !PT ;  /* 0x0000000599057209 */ /* 0x000fc40007810000 */
[----:B------:R-:W-:Y:S01]  /*f080*/  FMNMX.FTZ R4, R34, R4, !PT ;  /* 0x0000000422047209 */ /* 0x000fe20007810000 */
[----:B------:R-:W1:Y:S01]  /*f090*/  SHFL.BFLY PT, R7, R2, 0x2, 0x1f ;  /* 0x0c401f0002077f89 */ /* 0x000e6200000e0000 */
[----:B------:R-:W-:Y:S02]  /*f0a0*/  FSEL R141, R82, -INF , P2 ;  /* 0xff800000528d7808 */ /* 0x000fe40001000000 */
[C---:B------:R-:W-:Y:S02]  /*f0b0*/  ISETP.GT.AND P4, PT, R0.reuse, 0x39, PT ;  /* 0x000000390000780c */ /* 0x040fe40003f84270 */
[C---:B------:R-:W-:Y:S02]  /*f0c0*/  ISETP.GT.AND P1, PT, R0.reuse, 0x40, PT ;  /* 0x000000400000780c */ /* 0x040fe40003f24270 */
[C---:B------:R-:W-:Y:S02]  /*f0d0*/  ISETP.GT.AND P0, PT, R0.reuse, 0x41, PT ;  /* 0x000000410000780c */ /* 0x040fe40003f04270 */
[----:B------:R-:W-:-:S02]  /*f0e0*/  ISETP.GT.AND P3, PT, R0, 0x48, PT ;  /* 0x000000480000780c */ /* 0x000fc40003f64270 */
[----:B------:R-:W-:Y:S02]  /*f0f0*/  ISETP.GT.AND P2, PT, R0, 0x49, PT ;  /* 0x000000490000780c */ /* 0x000fe40003f44270 */
[----:B------:R-:W-:Y:S02]  /*f100*/  FMNMX.FTZ R0, R154, R5, !PT ;  /* 0x000000059a007209 */ /* 0x000fe40007810000 */
[----:B------:R-:W-:Y:S01]  /*f110*/  FMNMX.FTZ R5, R36, R4, !PT ;  /* 0x0000000424057209 */ /* 0x000fe20007810000 */
[----:B------:R-:W2:Y:S03]  /*f120*/  SHFL.BFLY PT, R8, R6, 0x2, 0x1f ;  /* 0x0c401f0006087f89 */ /* 0x000ea600000e0000 */
[----:B------:R-:W-:Y:S02]  /*f130*/  FMNMX.FTZ R5, R111, R5, !PT ;  /* 0x000000056f057209 */ /* 0x000fe40007810000 */
[----:B------:R-:W-:-:S02]  /*f140*/  FSEL R142, R83, -INF , P4 ;  /* 0xff800000538e7808 */ /* 0x000fc40002000000 */
[----:B------:R-:W-:Y:S02]  /*f150*/  FMNMX.FTZ R5, R112, R5, !PT ;  /* 0x0000000570057209 */ /* 0x000fe40007810000 */
[----:B------:R-:W-:Y:S02]  /*f160*/  FMNMX.FTZ R0, R141, R0, !PT ;  /* 0x000000008d007209 */ /* 0x000fe40007810000 */
[----:B------:R-:W-:Y:S02]  /*f170*/  FSEL R189, R122, -INF , P1 ;  /* 0xff8000007abd7808 */ /* 0x000fe40000800000 */
[----:B------:R-:W-:Y:S02]  /*f180*/  ISETP.GT.AND P1, PT, R3, 0x20, PT ;  /* 0x000000200300780c */ /* 0x000fe40003f24270 */
[----:B------:R-:W-:Y:S02]  /*f190*/  FMNMX.FTZ R5, R113, R5, !PT ;  /* 0x0000000571057209 */ /* 0x000fe40007810000 */
[----:B------:R-:W-:-:S02]  /*f1a0*/  FMNMX.FTZ R0, R142, R0, !PT ;  /* 0x000000008e007209 */ /* 0x000fc40007810000 */
[----:B------:R-:W-:Y:S02]  /*f1b0*/  FSEL R197, R123, -INF , P0 ;  /* 0xff8000007bc57808 */ /* 0x000fe40000000000 */
[----:B------:R-:W-:Y:S02]  /*f1c0*/  ISETP.GT.AND P0, PT, R3, 0x21, PT ;  /* 0x000000210300780c */ /* 0x000fe40003f04270 */
[----:B------:R-:W-:Y:S02]  /*f1d0*/  FSEL R128, R62, -INF , P1 ;  /* 0xff8000003e807808 */ /* 0x000fe40000800000 */
[----:B------:R-:W-:Y:S02]  /*f1e0*/  FMNMX.FTZ R5, R131, R5, !PT ;  /* 0x0000000583057209 */ /* 0x000fe40007810000 */
[----:B------:R-:W-:Y:S02]  /*f1f0*/  FMNMX.FTZ R0, R189, R0, !PT ;  /* 0x00000000bd007209 */ /* 0x000fe40007810000 */
[----:B------:R-:W-:-:S02]  /*f200*/  FSEL R130, R63, -INF , P0 ;  /* 0xff8000003f827808 */ /* 0x000fc40000000000 */
[----:B------:R-:W-:Y:S02]  /*f210*/  ISETP.GT.AND P1, PT, R3, 0x28, PT ;  /* 0x000000280300780c */ /* 0x000fe40003f24270 */
[----:B------:R-:W-:Y:S02]  /*f220*/  FMNMX.FTZ R5, R128, R5, !PT ;  /* 0x0000000580057209 */ /* 0x000fe40007810000 */
[----:B------:R-:W-:Y:S02]  /*f230*/  FSEL R192, R78, -INF , P3 ;  /* 0xff8000004ec07808 */ /* 0x000fe40001800000 */
[----:B------:R-:W-:Y:S02]  /*f240*/  FMNMX.FTZ R4, R197, R0, !PT ;  /* 0x00000000c5047209 */ /* 0x000fe40007810000 */
[----:B-1----:R-:W-:Y:S02]  /*f250*/  FMNMX.FTZ R0, R2, R7, !PT ;  /* 0x0000000702007209 */ /* 0x002fe40007810000 */
[----:B------:R-:W-:-:S02]  /*f260*/  ISETP.GT.AND P0, PT, R3, 0x29, PT ;  /* 0x000000290300780c */ /* 0x000fc40003f04270 */
[----:B------:R-:W-:Y:S02]  /*f270*/  FSEL R125, R54, -INF , P1 ;  /* 0xff800000367d7808 */ /* 0x000fe40000800000 */
[----:B------:R-:W-:Y:S02]  /*f280*/  FMNMX.FTZ R5, R130, R5, !PT ;  /* 0x0000000582057209 */ /* 0x000fe40007810000 */
[----:B------:R-:W-:Y:S02]  /*f290*/  FSEL R202, R79, -INF , P2 ;  /* 0xff8000004fca7808 */ /* 0x000fe40001000000 */
[----:B------:R-:W-:Y:S01]  /*f2a0*/  FMNMX.FTZ R2, R192, R4, !PT ;  /* 0x00000004c0027209 */ /* 0x000fe20007810000 */
[----:B------:R-:W1:Y:S01]  /*f2b0*/  SHFL.BFLY PT, R7, R0, 0x1, 0x1f ;  /* 0x0c201f0000077f89 */ /* 0x000e6200000e0000 */
[----:B------:R-:W-:Y:S02]  /*f2c0*/  FSEL R127, R55, -INF , P0 ;  /* 0xff800000377f7808 */ /* 0x000fe40000000000 */
[----:B------:R-:W-:-:S02]  /*f2d0*/  ISETP.GT.AND P1, PT, R3, 0x30, PT ;  /* 0x000000300300780c */ /* 0x000fc40003f24270 */
[----:B------:R-:W-:Y:S02]  /*f2e0*/  FMNMX.FTZ R5, R125, R5, !PT ;  /* 0x000000057d057209 */ /* 0x000fe40007810000 */
[----:B------:R-:W-:Y:S02]  /*f2f0*/  FMNMX.FTZ R2, R202, R2, !PT ;  /* 0x00000002ca027209 */ /* 0x000fe40007810000 */
[----:B--2---:R-:W-:Y:S02]  /*f300*/  FMNMX.FTZ R4, R6, R8, !PT ;  /* 0x0000000806047209 */ /* 0x004fe40007810000 */
[----:B------:R-:W-:Y:S02]  /*f310*/  ISETP.GT.AND P0, PT, R3, 0x31, PT ;  /* 0x000000310300780c */ /* 0x000fe40003f04270 */
[----:B------:R-:W-:Y:S02]  /*f320*/  FSEL R143, R50, -INF , P1 ;  /* 0xff800000328f7808 */ /* 0x000fe40000800000 */
[----:B------:R-:W-:Y:S01]  /*f330*/  FMNMX.FTZ R5, R127, R5, !PT ;  /* 0x000000057f057209 */ /* 0x000fe20007810000 */
[----:B------:R-:W2:Y:S01]  /*f340*/  SHFL.BFLY PT, R6, R2, 0x2, 0x1f ;  /* 0x0c401f0002067f89 */ /* 0x000ea200000e0000 */
[----:B------:R-:W-:-:S02]  /*f350*/  FSEL R146, R51, -INF , P0 ;  /* 0xff80000033927808 */ /* 0x000fc40000000000 */
[----:B------:R-:W-:Y:S01]  /*f360*/  ISETP.GT.AND P0, PT, R3, 0x38, PT ;  /* 0x000000380300780c */ /* 0x000fe20003f04270 */
[----:B------:R-:W3:Y:S01]  /*f370*/  SHFL.BFLY PT, R8, R4, 0x1, 0x1f ;  /* 0x0c201f0004087f89 */ /* 0x000ee200000e0000 */
[----:B------:R-:W-:Y:S02]  /*f380*/  FMNMX.FTZ R5, R143, R5, !PT ;  /* 0x000000058f057209 */ /* 0x000fe40007810000 */
[C---:B------:R-:W-:Y:S02]  /*f390*/  ISETP.GT.AND P3, PT, R3.reuse, 0x39, PT ;  /* 0x000000390300780c */ /* 0x040fe40003f64270 */
[----:B------:R-:W-:Y:S02]  /*f3a0*/  FSEL R150, R42, -INF , P0 ;  /* 0xff8000002a967808 */ /* 0x000fe40000000000 */
[----:B------:R-:W-:Y:S02]  /*f3b0*/  FMNMX.FTZ R5, R146, R5, !PT ;  /* 0x0000000592057209 */ /* 0x000fe40007810000 */
[----:B------:R-:W-:-:S02]  /*f3c0*/  ISETP.GT.AND P2, PT, R3, 0x40, PT ;  /* 0x000000400300780c */ /* 0x000fc40003f44270 */
[C---:B------:R-:W-:Y:S02]  /*f3d0*/  ISETP.GT.AND P1, PT, R3.reuse, 0x41, PT ;  /* 0x000000410300780c */ /* 0x040fe40003f24270 */
[C---:B------:R-:W-:Y:S02]  /*f3e0*/  ISETP.GT.AND P0, PT, R3.reuse, 0x48, PT ;  /* 0x000000480300780c */ /* 0x040fe40003f04270 */
[----:B------:R-:W-:Y:S02]  /*f3f0*/  ISETP.GT.AND P4, PT, R3, 0x49, PT ;  /* 0x000000490300780c */ /* 0x000fe40003f84270 */
[----:B------:R-:W-:Y:S02]  /*f400*/  FSEL R152, R43, -INF , P3 ;  /* 0xff8000002b987808 */ /* 0x000fe40001800000 */
[----:B------:R-:W-:Y:S01]  /*f410*/  FMNMX.FTZ R3, R150, R5, !PT ;  /* 0x0000000596037209 */ /* 0x000fe20007810000 */
[----:B------:R-:W-:Y:S01]  /*f420*/  LDSM.16.MT88.4 R40, [R211] ;  /* 0x00000000d328783b */ /* 0x000fe20000004200 */
[----:B------:R-:W-:-:S02]  /*f430*/  FSEL R191, R30, -INF , P2 ;  /* 0xff8000001ebf7808 */ /* 0x000fc40001000000 */
[----:B------:R-:W-:Y:S02]  /*f440*/  FMNMX.FTZ R3, R152, R3, !PT ;  /* 0x0000000398037209 */ /* 0x000fe40007810000 */
[----:B-1----:R-:W-:Y:S02]  /*f450*/  FMNMX.FTZ R110, R0, R7, !PT ;  /* 0x00000007006e7209 */ /* 0x002fe40007810000 */
[----:B------:R-:W-:Y:S02]  /*f460*/  FSEL R193, R31, -INF , P1 ;  /* 0xff8000001fc17808 */ /* 0x000fe40000800000 */
[----:B------:R-:W-:Y:S01]  /*f470*/  FMNMX.FTZ R0, R191, R3, !PT ;  /* 0x00000003bf007209 */ /* 0x000fe20007810000 */
[----:B------:R-:W-:Y:S01]  /*f480*/  LDSM.16.MT88.4 R28, [R209] ;  /* 0x00000000d11c783b */ /* 0x000fe20000004200 */
[----:B------:R-:W-:Y:S02]  /*f490*/  FSEL R199, R18, -INF , P0 ;  /* 0xff80000012c77808 */ /* 0x000fe40000000000 */
[----:B------:R-:W-:-:S02]  /*f4a0*/  FMNMX.FTZ R0, R193, R0, !PT ;  /* 0x00000000c1007209 */ /* 0x000fc40007810000 */
[----:B--2---:R-:W-:Y:S02]  /*f4b0*/  FMNMX.FTZ R5, R2, R6, !PT ;  /* 0x0000000602057209 */ /* 0x004fe40007810000 */
[----:B---3--:R-:W-:Y:S02]  /*f4c0*/  FMNMX.FTZ R108, R4, R8, !PT ;  /* 0x00000008046c7209 */ /* 0x008fe40007810000 */
        /* <DEDUP_REMOVED lines=88> */
[----:B------:R3:W1:Y:S02]  /*fa50*/  MUFU.EX2 R185, R5 ;  /* 0x0000000500b97308 */ /* 0x0006640000000800 */
[----:B---3--:R-:W-:-:S06]  /*fa60*/  FFMA.FTZ R5, R113, c[0x0][0x2d0], -R4 ;  /* 0x0000b40071057a23 */ /* 0x008fcc0000010804 */
[----:B------:R3:W-:Y:S01]  /*fa70*/  MUFU.EX2 R186, R5 ;  /* 0x0000000500ba7308 */ /* 0x0007e20000000800 */
[----:B-1----:R-:W-:Y:S02]  /*fa80*/  F2FP.PACK_AB R11, R239, R238 ;  /* 0x000000eeef0b723e */ /* 0x002fe400000000ff */
[----:B------:R-:W-:Y:S02]  /*fa90*/  F2FP.PACK_AB R12, R230, R242 ;  /* 0x000000f2e60c723e */ /* 0x000fe400000000ff */
[----:B-----5:R-:W-:Y:S01]  /*faa0*/  F2FP.PACK_AB R14, R232, R229 ;  /* 0x000000e5e80e723e */ /* 0x020fe200000000ff */
[----:B---3--:R-:W-:-:S04]  /*fab0*/  FFMA.FTZ R5, R131, c[0x0][0x2d0], -R4 ;  /* 0x0000b40083057a23 */ /* 0x008fc80000010804 */
[----:B------:R1:W3:Y:S01]  /*fac0*/  MUFU.EX2 R184, R5 ;  /* 0x0000000500b87308 */ /* 0x0002e20000000800 */
[----:B------:R-:W-:Y:S02]  /*fad0*/  F2FP.PACK_AB R13, R6, R227 ;  /* 0x000000e3060d723e */ /* 0x000fe400000000ff */
[----:B------:R-:W-:Y:S01]  /*fae0*/  F2FP.PACK_AB R15, R228, R7 ;  /* 0x00000007e40f723e */ /* 0x000fe200000000ff */
[----:B-1----:R-:W-:-:S04]  /*faf0*/  FFMA.FTZ R5, R114, c[0x0][0x2d0], -R3 ;  /* 0x0000b40072057a23 */ /* 0x002fc80000010803 */
        /* <DEDUP_REMOVED lines=9> */
[----:B------:R5:W1:Y:S02]  /*fb90*/  MUFU.EX2 R182, R5 ;  /* 0x0000000500b67308 */ /* 0x000a640000000800 */
        /* <DEDUP_REMOVED lines=10> */
[C---:B------:R-:W-:Y:S08]  /*fc40*/  HMMA.16816.F32 R60, R8.reuse, R30, RZ ;  /* 0x0000001e083c723c */ /* 0x040ff000000018ff */
        /* <DEDUP_REMOVED lines=8> */
[----:B------:R4:W-:Y:S01]  /*fcd0*/  MUFU.EX2 R176, R5 ;  /* 0x0000000500b07308 */ /* 0x0009e20000000800 */
[----:B------:R-:W-:Y:S02]  /*fce0*/  F2FP.PACK_AB R9, R207, R223 ;  /* 0x000000dfcf09723e */ /* 0x000fe400000000ff */
        /* <DEDUP_REMOVED lines=32> */
[C---:B------:R-:W-:Y:S01]  /*fef0*/  HMMA.16816.F32 R44, R12.reuse, R28, RZ ;  /* 0x0000001c0c2c723c */ /* 0x040fe200000018ff */
[--C-:B-1----:R-:W-:Y:S01]  /*ff00*/  FFMA.FTZ R5, R130, c[0x0][0x2d0], -R4.reuse ;  /* 0x0000b40082057a23 */ /* 0x102fe20000010804 */
[----:B------:R-:W-:Y:S01]  /*ff10*/  ISETP.NE.AND P6, PT, R251, 0x1, PT ;  /* 0x00000001fb00780c */ /* 0x000fe20003fc5270 */
[----:B------:R-:W-:Y:S05]  /*ff20*/  LDSM.16.MT88.4 R128, [R208+0x2000] ;  /* 0x00200000d080783b */ /* 0x000fea0000004200 */
[----:B------:R-:W-:Y:S01]  /*ff30*/  HMMA.16816.F32 R120, R12, R30, RZ ;  /* 0x0000001e0c78723c */ /* 0x000fe200000018ff */
[----:B------:R-:W1:Y:S04]  /*ff40*/  LDSM.16.MT88.4 R12, [R208+0x1000] ;  /* 0x00100000d00c783b */ /* 0x000e680000004200 */
[----:B------:R-:W-:Y:S03]  /*ff50*/  LDSM.16.MT88.4 R28, [R209+0x1000] ;  /* 0x00100000d11c783b */ /* 0x000fe60000004200 */
[----:B------:R-:W-:Y:S01]  /*ff60*/  HMMA.16816.F32 R88, R8, R32, R20 ;  /* 0x000000200858723c */ /* 0x000fe20000001814 */
[----:B------:R-:W3:Y:S01]  /*ff70*/  LDSM.16.MT88.4 R20, [R212+0x1000] ;  /* 0x00100000d414783b */ /* 0x000ee20000004200 */
[----:B------:R2:W1:Y:S02]  /*ff80*/  MUFU.EX2 R169, R5 ;  /* 0x0000000500a97308 */ /* 0x0004640000000800 */
[----:B--2---:R-:W-:-:S06]  /*ff90*/  FFMA.FTZ R5, R125, c[0x0][0x2d0], -R4 ;  /* 0x0000b4007d057a23 */ /* 0x004fcc0000010804 */
[----:B------:R2:W-:Y:S02]  /*ffa0*/  MUFU.EX2 R167, R5 ;  /* 0x0000000500a77308 */ /* 0x0005e40000000800 */
[----:B--2---:R-:W-:-:S06]  /*ffb0*/  FFMA.FTZ R5, R127, c[0x0][0x2d0], -R4 ;  /* 0x0000b4007f057a23 */ /* 0x004fcc0000010804 */
[----:B------:R2:W1:Y:S01]  /*ffc0*/  MUFU.EX2 R166, R5 ;  /* 0x0000000500a67308 */ /* 0x0004620000000800 */
[----:B------:R-:W-:Y:S01]  /*ffd0*/  HMMA.16816.F32 R44, R8, R16, R44 ;  /* 0x00000010082c723c */ /* 0x000fe2000000182c */
[----:B--2---:R-:W-:-:S06]  /*ffe0*/  FFMA.FTZ R5, R144, c[0x0][0x2d0], -R3 ;  /* 0x0000b40090057a23 */ /* 0x004fcc0000010803 */
[----:B------:R2:W-:Y:S01]  /*fff0*/  MUFU.EX2 R168, R5 ;  /* 0x0000000500a87308 */ /* 0x0005e20000000800 */
[C---:B------:R-:W-:Y:S08]  /*10000*/  HMMA.16816.F32 R16, R8.reuse, R18, R120 ;  /* 0x000000120810723c */ /* 0x040ff00000001878 */
[----:B------:R-:W-:Y:S01]  /*10010*/  HMMA.16816.F32 R84, R8, R34, R100 ;  /* 0x000000220854723c */ /* 0x000fe20000001864 */
[----:B--2---:R-:W-:-:S04]  /*10020*/  FFMA.FTZ R5, R148, c[0x0][0x2d0], -R3 ;  /* 0x0000b40094057a23 */ /* 0x004fc80000010803 */
[----:B------:R2:W-:Y:S02]  /*10030*/  MUFU.EX2 R165, R5 ;  /* 0x0000000500a57308 */ /* 0x0005e40000000800 */
[----:B------:R-:W-:Y:S02]  /*10040*/  F2FP.PACK_AB R8, R182, R181 ;  /* 0x000000b5b608723e */ /* 0x000fe400000000ff */
[----:B------:R-:W-:Y:S02]  /*10050*/  F2FP.PACK_AB R9, R177, R178 ;  /* 0x000000b2b109723e */ /* 0x000fe400000000ff */
        /* <DEDUP_REMOVED lines=9> */
[----:B------:R-:W-:Y:S01]  /*100f0*/  HMMA.16816.F32 R64, R8, R30, R60 ;  /* 0x0000001e0840723c */ /* 0x000fe2000000183c */
[----:B-1----:R-:W-:-:S07]  /*10100*/  FFMA.FTZ R5, R149, c[0x0][0x2d0], -R2 ;  /* 0x0000b40095057a23 */ /* 0x002fce0000010802 */
[C---:B------:R-:W-:Y:S01]  /*10110*/  HMMA.16816.F32 R104, R8.reuse, R12, R104 ;  /* 0x0000000c0868723c */ /* 0x040fe20000001868 */
[----:B------:R1:W-:Y:S07]  /*10120*/  MUFU.EX2 R162, R5 ;  /* 0x0000000500a27308 */ /* 0x0003ee0000000800 */
[C---:B------:R-:W-:Y:S08]  /*10130*/  HMMA.16816.F32 R96, R8.reuse, R20, R96 ;  /* 0x000000140860723c */ /* 0x040ff00000001860 */
[----:B------:R-:W-:Y:S01]  /*10140*/  HMMA.16816.F32 R80, R8, R28, R80 ;  /* 0x0000001c0850723c */ /* 0x000fe20000001850 */
[----:B-1----:R-:W-:-:S07]  /*10150*/  FFMA.FTZ R5, R151, c[0x0][0x2d0], -R2 ;  /* 0x0000b40097057a23 */ /* 0x002fce0000010802 */
[----:B------:R-:W-:Y:S01]  /*10160*/  HMMA.16816.F32 R60, R8, R38, R52 ;  /* 0x00000026083c723c */ /* 0x000fe20000001834 */
[----:B------:R1:W-:Y:S06]  /*10170*/  MUFU.EX2 R161, R5 ;  /* 0x0000000500a17308 */ /* 0x0003ec0000000800 */
[----:B----4-:R-:W-:Y:S02]  /*10180*/  F2FP.PACK_AB R8, R174, R183 ;  /* 0x000000b7ae08723e */ /* 0x010fe400000000ff */
[----:B------:R-:W-:Y:S02]  /*10190*/  F2FP.PACK_AB R9, R169, R170 ;  /* 0x000000aaa909723e */ /* 0x000fe400000000ff */
[----:B------:R-:W-:-:S02]  /*101a0*/  F2FP.PACK_AB R10, R172, R173 ;  /* 0x000000adac0a723e */ /* 0x000fc400000000ff */
[----:B------:R-:W-:Y:S01]  /*101b0*/  F2FP.PACK_AB R11, R166, R167 ;  /* 0x000000a7a60b723e */ /* 0x000fe200000000ff */
[----:B-1----:R-:W-:-:S06]  /*101c0*/  FFMA.FTZ R5, R153, c[0x0][0x2d0], -R0 ;  /* 0x0000b40099057a23 */ /* 0x002fcc0000010800 */
[----:B------:R-:W-:Y:S01]  /*101d0*/  HMMA.16816.F32 R32, R8, R22, R24 ;  /* 0x000000160820723c */ /* 0x000fe20000001818 */
[----:B------:R-:W1:Y:S01]  /*101e0*/  LDSM.16.MT88.4 R24, [R208+0x1800] ;  /* 0x00180000d018783b */ /* 0x000e620000004200 */
[----:B------:R3:W-:Y:S02]  /*101f0*/  MUFU.EX2 R160, R5 ;  /* 0x0000000500a07308 */ /* 0x0007e40000000800 */
[----:B---3--:R-:W-:-:S06]  /*10200*/  FFMA.FTZ R5, R154, c[0x0][0x2d0], -R0 ;  /* 0x0000b4009a057a23 */ /* 0x008fcc0000010800 */
[----:B------:R3:W4:Y:S02]  /*10210*/  MUFU.EX2 R159, R5 ;  /* 0x00000005009f7308 */ /* 0x0007240000000800 */
[----:B---3--:R-:W-:-:S06]  /*10220*/  FFMA.FTZ R5, R141, c[0x0][0x2d0], -R0 ;  /* 0x0000b4008d057a23 */ /* 0x008fcc0000010800 */
[----:B------:R3:W-:Y:S02]  /*10230*/  MUFU.EX2 R157, R5 ;  /* 0x00000005009d7308 */ /* 0x0007e40000000800 */
[----:B---3--:R-:W-:-:S06]  /*10240*/  FFMA.FTZ R5, R142, c[0x0][0x2d0], -R0 ;  /* 0x0000b4008e057a23 */ /* 0x008fcc0000010800 */
[----:B------:R3:W5:Y:S01]  /*10250*/  MUFU.EX2 R158, R5 ;  /* 0x00000005009e7308 */ /* 0x0007620000000800 */
[----:B------:R-:W-:Y:S01]  /*10260*/  HMMA.16816.F32 R52, R8, R14, R40 ;  /* 0x0000000e0834723c */ /* 0x000fe20000001828 */
[----:B---3--:R-:W-:-:S06]  /*10270*/  FFMA.FTZ R5, R156, c[0x0][0x2d0], -R3 ;  /* 0x0000b4009c057a23 */ /* 0x008fcc0000010803 */
[----:B------:R3:W-:Y:S01]  /*10280*/  MUFU.EX2 R156, R5 ;  /* 0x00000005009c7308 */ /* 0x0007e20000000800 */
[----:B------:R-:W-:Y:S01]  /*10290*/  HMMA.16816.F32 R40, R8, R28, R44 ;  /* 0x0000001c0828723c */ /* 0x000fe2000000182c */
[----:B---3--:R-:W-:-:S06]  /*102a0*/  FFMA.FTZ R5, R155, c[0x0][0x2d0], -R3 ;  /* 0x0000b4009b057a23 */ /* 0x008fcc0000010803 */
[----:B------:R3:W-:Y:S01]  /*102b0*/  MUFU.EX2 R114, R5 ;  /* 0x0000000500727308 */ /* 0x0007e20000000800 */
[C---:B------:R-:W-:Y:S01]  /*102c0*/  HMMA.16816.F32 R56, R8.reuse, R12, R56 ;  /* 0x0000000c0838723c */ /* 0x040fe20000001838 */
[----:B------:R-:W-:Y:S07]  /*102d0*/  LDSM.16.MT88.4 R12, [R211+0x1800] ;  /* 0x00180000d30c783b */ /* 0x000fee0000004200 */
[----:B------:R-:W-:Y:S01]  /*102e0*/  HMMA.16816.F32 R48, R8, R20, R48 ;  /* 0x000000140830723c */ /* 0x000fe20000001830 */
[----:B------:R-:W1:Y:S01]  /*102f0*/  LDSM.16.MT88.4 R20, [R212+0x1800] ;  /* 0x00180000d414783b */ /* 0x000e620000004200 */
[----:B---3--:R-:W-:-:S06]  /*10300*/  FFMA.FTZ R5, R188, c[0x0][0x2d0], -R3 ;  /* 0x0000b400bc057a23 */ /* 0x008fcc0000010803 */
[C---:B------:R-:W-:Y:S01]  /*10310*/  HMMA.16816.F32 R28, R8.reuse, R30, R16 ;  /* 0x0000001e081c723c */ /* 0x040fe20000001810 */
[----:B------:R-:W3:Y:S01]  /*10320*/  LDSM.16.MT88.4 R16, [R209+0x1800] ;  /* 0x00180000d110783b */ /* 0x000ee20000004200 */
[----:B------:R2:W-:Y:S06]  /*10330*/  MUFU.EX2 R112, R5 ;  /* 0x0000000500707308 */ /* 0x0005ec0000000800 */
[C---:B------:R-:W-:Y:S08]  /*10340*/  HMMA.16816.F32 R44, R8.reuse, R36, R88 ;  /* 0x00000024082c723c */ /* 0x040ff00000001858 */
[----:B------:R-:W-:Y:S01]  /*10350*/  HMMA.16816.F32 R36, R8, R38, R84 ;  /* 0x000000260824723c */ /* 0x000fe20000001854 */
[----:B--2---:R-:W-:-:S06]  /*10360*/  FFMA.FTZ R5, R190, c[0x0][0x2d0], -R3 ;  /* 0x0000b400be057a23 */ /* 0x004fcc0000010803 */
[----:B------:R-:W-:Y:S02]  /*10370*/  F2FP.PACK_AB R8, R163, R164 ;  /* 0x000000a4a308723e */ /* 0x000fe400000000ff */
[----:B----4-:R-:W-:Y:S02]  /*10380*/  F2FP.PACK_AB R9, R159, R160 ;  /* 0x000000a09f09723e */ /* 0x010fe400000000ff */
[----:B------:R-:W-:Y:S02]  /*10390*/  F2FP.PACK_AB R10, R161, R162 ;  /* 0x000000a2a10a723e */ /* 0x000fe400000000ff */
[----:B-----5:R-:W-:Y:S01]  /*103a0*/  F2FP.PACK_AB R11, R158, R157 ;  /* 0x0000009d9e0b723e */ /* 0x020fe200000000ff */
[----:B------:R2:W-:Y:S06]  /*103b0*/  MUFU.EX2 R113, R5 ;  /* 0x0000000500717308 */ /* 0x0005ec0000000800 */
[----:B-1----:R-:W-:Y:S01]  /*103c0*/  HMMA.16816.F32 R124, R8, R26, R76 ;  /* 0x0000001a087c723c */ /* 0x002fe2000000184c */
[----:B--2---:R-:W-:-:S04]  /*103d0*/  FFMA.FTZ R5, R143, c[0x0][0x2d0], -R4 ;  /* 0x0000b4008f057a23 */ /* 0x004fc80000010804 */
[----:B------:R1:W-:Y:S02]  /*103e0*/  MUFU.EX2 R79, R5 ;  /* 0x00000005004f7308 */ /* 0x0003e40000000800 */
[--C-:B-1----:R-:W-:Y:S02]  /*103f0*/  FFMA.FTZ R5, R146, c[0x0][0x2d0], -R4.reuse ;  /* 0x0000b40092057a23 */ /* 0x102fe40000010804 */
[----:B------:R-:W-:Y:S01]  /*10400*/  FFMA.FTZ R3, R206, c[0x0][0x2d0], -R3 ;  /* 0x0000b400ce037a23 */ /* 0x000fe20000010803 */
[----:B------:R-:W-:Y:S03]  /*10410*/  HMMA.16816.F32 R104, R8, R24, R104 ;  /* 0x000000180868723c */ /* 0x000fe60000001868 */
[----:B------:R1:W2:Y:S01]  /*10420*/  MUFU.EX2 R78, R5 ;  /* 0x00000005004e7308 */ /* 0x0002a20000000800 */
[----:B------:R-:W4:Y:S01]  /*10430*/  LDSM.16.MT88.4 R144, [R212+0x2000] ;  /* 0x00200000d490783b */ /* 0x000f220000004200 */
[----:B-1----:R-:W-:-:S06]  /*10440*/  FFMA.FTZ R5, R150, c[0x0][0x2d0], -R4 ;  /* 0x0000b40096057a23 */ /* 0x002fcc0000010804 */
[----:B------:R1:W-:Y:S02]  /*10450*/  MUFU.EX2 R77, R5 ;  /* 0x00000005004d7308 */ /* 0x0003e40000000800 */
[----:B-1----:R-:W-:-:S06]  /*10460*/  FFMA.FTZ R5, R152, c[0x0][0x2d0], -R4 ;  /* 0x0000b40098057a23 */ /* 0x002fcc0000010804 */
[----:B------:R-:W1:Y:S01]  /*10470*/  MUFU.EX2 R76, R5 ;  /* 0x00000005004c7308 */ /* 0x000e620000000800 */
[C---:B------:R-:W-:Y:S01]  /*10480*/  HMMA.16816.F32 R136, R8.reuse, R20, R96 ;  /* 0x000000140888723c */ /* 0x040fe20000001860 */
[----:B------:R-:W5:Y:S06]  /*10490*/  LDSM.16.MT88.4 R96, [R209+0x2000] ;  /* 0x00200000d160783b */ /* 0x000f6c0000004200 */
[----:B------:R1:W-:Y:S01]  /*104a0*/  MUFU.EX2 R111, R3 ;  /* 0x00000003006f7308 */ /* 0x0003e20000000800 */
[C---:B------:R-:W-:Y:S08]  /*104b0*/  HMMA.16816.F32 R72, R8.reuse, R22, R72 ;  /* 0x000000160848723c */ /* 0x040ff00000001848 */
[----:B---3--:R-:W-:Y:S01]  /*104c0*/  HMMA.16816.F32 R80, R8, R16, R80 ;  /* 0x000000100850723c */ /* 0x008fe20000001850 */
[----:B-1----:R-:W-:-:S07]  /*104d0*/  FFMA.FTZ R3, R198, c[0x0][0x2d0], -R2 ;  /* 0x0000b400c6037a23 */ /* 0x002fce0000010802 */
[C---:B------:R-:W-:Y:S01]  /*104e0*/  HMMA.16816.F32 R64, R8.reuse, R18, R64 ;  /* 0x000000120840723c */ /* 0x040fe20000001840 */
[----:B------:R1:W-:Y:S07]  /*104f0*/  MUFU.EX2 R68, R3 ;  /* 0x0000000300447308 */ /* 0x0003ee0000000800 */
[C---:B------:R-:W-:Y:S08]  /*10500*/  HMMA.16816.F32 R100, R8.reuse, R12, R100 ;  /* 0x0000000c0864723c */ /* 0x040ff00000001864 */
[----:B------:R-:W-:Y:S01]  /*10510*/  HMMA.16816.F32 R60, R8, R14, R60 ;  /* 0x0000000e083c723c */ /* 0x000fe2000000183c */
[----:B-1----:R-:W-:-:S06]  /*10520*/  FFMA.FTZ R3, R205, c[0x0][0x2d0], -R2 ;  /* 0x0000b400cd037a23 */ /* 0x002fcc0000010802 */
[----:B------:R-:W-:Y:S02]  /*10530*/  F2FP.PACK_AB R8, R168, R171 ;  /* 0x000000aba808723e */ /* 0x000fe400000000ff */
[----:B--2---:R-:W-:Y:S02]  /*10540*/  F2FP.PACK_AB R9, R78, R79 ;  /* 0x0000004f4e09723e */ /* 0x004fe400000000ff */
[----:B------:R-:W-:Y:S02]  /*10550*/  F2FP.PACK_AB R10, R156, R165 ;  /* 0x000000a59c0a723e */ /* 0x000fe400000000ff */
[----:B------:R-:W-:Y:S01]  /*10560*/  F2FP.PACK_AB R11, R76, R77 ;  /* 0x0000004d4c0b723e */ /* 0x000fe200000000ff */
        /* <DEDUP_REMOVED lines=21> */
[----:B------:R-:W2:Y:S01]  /*106c0*/  LDSM.16.MT88.4 R16, [R211+0x2000] ;  /* 0x00200000d310783b */ /* 0x000ea20000004200 */
        /* <DEDUP_REMOVED lines=92> */
[----:B------:R1:W-:Y:S01]  /*10c90*/  STL [R1+0x14], R13 ;  /* 0x0000140d01007387 */ /* 0x0003e20000100800 */
[----:B------:R-:W-:-:S03]  /*10ca0*/  F2FP.PACK_AB R152, R71, R68 ;  /* 0x000000444798723e */ /* 0x000fc600000000ff */
[----:B------:R1:W-:Y:S01]  /*10cb0*/  STL [R1], R5 ;  /* 0x0000000501007387 */ /* 0x0003e20000100800 */
[----:B------:R-:W-:-:S03]  /*10cc0*/  F2FP.PACK_AB R153, R22, R24 ;  /* 0x000000181699723e */ /* 0x000fc600000000ff */
[----:B------:R1:W-:Y:S01]  /*10cd0*/  STL [R1+0x4], R3 ;  /* 0x0000040301007387 */ /* 0x0003e20000100800 */
[----:B------:R-:W-:Y:S02]  /*10ce0*/  F2FP.PACK_AB R154, R25, R69 ;  /* 0x00000045199a723e */ /* 0x000fe400000000ff */
[----:B------:R-:W-:Y:S01]  /*10cf0*/  F2FP.PACK_AB R155, R20, R21 ;  /* 0x00000015149b723e */ /* 0x000fe200000000ff */
[----:B------:R1:W-:Y:S01]  /*10d00*/  STL [R1+0xc], R0 ;  /* 0x00000c0001007387 */ /* 0x0003e20000100800 */
[----:B------:R-:W-:-:S03]  /*10d10*/  IADD3 R200, R245, -0x2, RZ ;  /* 0xfffffffef5c87810 */ /* 0x000fc60007ffe0ff */
[----:B------:R1:W-:Y:S01]  /*10d20*/  STL [R1+0x8], R2 ;  /* 0x0000080201007387 */ /* 0x0003e20000100800 */
[----:B------:R-:W-:Y:S01]  /*10d30*/  ISETP.GE.AND P0, PT, R200, R13, PT ;  /* 0x0000000dc800720c */ /* 0x000fe20003f06270 */
[----:B------:R-:W-:Y:S07]  /*10d40*/  HMMA.16816.F32 R120, R152, R128, R104 ;  /* 0x000000809878723c */ /* 0x000fee0000001868 */
[----:B------:R-:W-:Y:S02]  /*10d50*/  F2FP.PACK_AB R104, R112, R114 ;  /* 0x000000727068723e */ /* 0x000fe400000000ff */
[----:B------:R-:W-:-:S02]  /*10d60*/  F2FP.PACK_AB R105, R8, R12 ;  /* 0x0000000c0869723e */ /* 0x000fc400000000ff */
[----:B------:R-:W-:Y:S02]  /*10d70*/  F2FP.PACK_AB R106, R111, R113 ;  /* 0x000000716f6a723e */ /* 0x000fe400000000ff */
[----:B------:R-:W-:Y:S01]  /*10d80*/  F2FP.PACK_AB R107, R10, R9 ;  /* 0x000000090a6b723e */ /* 0x000fe200000000ff */
[C---:B------:R-:W-:Y:S08]  /*10d90*/  HMMA.16816.F32 R124, R152.reuse, R130, R124 ;  /* 0x00000082987c723c */ /* 0x040ff0000000187c */
[C---:B----4-:R-:W-:Y:S08]  /*10da0*/  HMMA.16816.F32 R136, R152.reuse, R144, R136 ;  /* 0x000000909888723c */ /* 0x050ff00000001888 */
[C---:B------:R-:W-:Y:S08]  /*10db0*/  HMMA.16816.F32 R140, R152.reuse, R146, R72 ;  /* 0x00000092988c723c */ /* 0x040ff00000001848 */
[C---:B-----5:R-:W-:Y:S08]  /*10dc0*/  HMMA.16816.F32 R88, R152.reuse, R96, R80 ;  /* 0x000000609858723c */ /* 0x060ff00000001850 */
        /* <DEDUP_REMOVED lines=21> */
.L_x_3098:
[----:B--2---:R-:W2:Y:S01]  /*10f20*/  LDL R225, [R1+0x10] ;  /* 0x0000100001e17983 */ /* 0x004ea20000100800 */
[----:B------:R-:W-:Y:S04]  /*10f30*/  DEPBAR.LE SB0, 0x0 ;  /* 0x000080000000791a */ /* 0x000fe80000000000 */
[----:B------:R-:W4:Y:S01]  /*10f40*/  LDL.64 R108, [R1+0x20] ;  /* 0x00002000016c7983 */ /* 0x000f220000100a00 */
[----:B------:R-:W-:Y:S01]  /*10f50*/  WARPSYNC 0xffffffff ;  /* 0xffffffff00007948 */ /* 0x000fe20003800000 */
[----:B------:R-:W-:Y:S04]  /*10f60*/  IMAD.MOV.U32 R233, RZ, RZ, c[0x0][0x2c4] ;  /* 0x0000b100ffe97624 */ /* 0x000fe800078e00ff */
[----:B------:R-:W4:Y:S04]  /*10f70*/  LDL R2, [R1+0x30] ;  /* 0x0000300001027983 */ /* 0x000f280000100800 */
[----:B------:R-:W4:Y:S04]  /*10f80*/  LDL R226, [R1+0x1c] ;  /* 0x00001c0001e27983 */ /* 0x000f280000100800 */
[----:B------:R-:W-:Y:S08]  /*10f90*/  BAR.SYNC.DEFER_BLOCKING 0x0 ;  /* 0x0000000000007b1d */ /* 0x000ff00000010000 */
[----:B------:R-:W-:Y:S08]  /*10fa0*/  LDSM.16.M88.4 R80, [R214] ;  /* 0x00000000d650783b */ /* 0x000ff00000000200 */
[----:B------:R-:W5:Y:S08]  /*10fb0*/  LDSM.16.M88.4 R16, [R115] ;  /* 0x000000007310783b */ /* 0x000f700000000200 */
[----:B------:R-:W1:Y:S08]  /*10fc0*/  LDSM.16.M88.4 R76, [R214+0x2000] ;  /* 0x00200000d64c783b */ /* 0x000e700000000200 */
[----:B------:R-:W1:Y:S08]  /*10fd0*/  LDSM.16.M88.4 R32, [R115+0x800] ;  /* 0x000800007320783b */ /* 0x000e700000000200 */
[----:B------:R-:W1:Y:S08]  /*10fe0*/  LDSM.16.M88.4 R48, [R115+0x1000] ;  /* 0x001000007330783b */ /* 0x000e700000000200 */
[----:B------:R-:W1:Y:S01]  /*10ff0*/  LDSM.16.M88.4 R64, [R115+0x1800] ;  /* 0x001800007340783b */ /* 0x000e620000000200 */
[-C--:B-----5:R-:W-:Y:S07]  /*11000*/  HMMA.16816.F32 R4, R80, R16.reuse, RZ ;  /* 0x000000105004723c */ /* 0x0a0fee00000018ff */
[----:B------:R-:W5:Y:S01]  /*11010*/  LDSM.16.M88.4 R156, [R115+0x2000] ;  /* 0x00200000739c783b */ /* 0x000f620000000200 */
[C---:B-1----:R-:W-:Y:S07]  /*11020*/  HMMA.16816.F32 R8, R76.reuse, R16, RZ ;  /* 0x000000104c08723c */ /* 0x042fee00000018ff */
        /* <DEDUP_REMOVED lines=8> */
[----:B------:R-:W3:Y:S04]  /*110b0*/  LDL R232, [R1+0x3c] ;  /* 0x00003c0001e87983 */ /* 0x000ee80000100800 */
[----:B------:R-:W3:Y:S01]  /*110c0*/  LDL R231, [R1+0x5c] ;  /* 0x00005c0001e77983 */ /* 0x000ee20000100800 */
[-C--:B------:R-:W-:Y:S03]  /*110d0*/  HMMA.16816.F32 R28, R76, R34.reuse, RZ ;  /* 0x000000224c1c723c */ /* 0x080fe600000018ff */
[----:B------:R-:W3:Y:S04]  /*110e0*/  LDL R230, [R1+0x18] ;  /* 0x0000180001e67983 */ /* 0x000ee80000100800 */
[----:B------:R-:W3:Y:S01]  /*110f0*/  LDL R229, [R1+0x38] ;  /* 0x0000380001e57983 */ /* 0x000ee20000100800 */
[C---:B------:R-:W-:Y:S03]  /*11100*/  HMMA.16816.F32 R32, R80.reuse, R34, RZ ;  /* 0x000000225020723c */ /* 0x040fe600000018ff */
[----:B------:R-:W3:Y:S04]  /*11110*/  LDL R228, [R1+0x44] ;  /* 0x0000440001e47983 */ /* 0x000ee80000100800 */
[----:B------:R-:W3:Y:S01]  /*11120*/  LDL R227, [R1+0x54] ;  /* 0x0000540001e37983 */ /* 0x000ee20000100800 */
        /* <DEDUP_REMOVED lines=8> */
[-C--:B-----5:R-:W-:Y:S08]  /*111b0*/  HMMA.16816.F32 R68, R80, R156.reuse, RZ ;  /* 0x0000009c5044723c */ /* 0x0a0ff000000018ff */
[C---:B------:R-:W-:Y:S08]  /*111c0*/  HMMA.16816.F32 R72, R76.reuse, R156, RZ ;  /* 0x0000009c4c48723c */ /* 0x040ff000000018ff */
[-C--:B------:R-:W-:Y:S08]  /*111d0*/  HMMA.16816.F32 R76, R76, R158.reuse, RZ ;  /* 0x0000009e4c4c723c */ /* 0x080ff000000018ff */
[----:B------:R-:W-:Y:S01]  /*111e0*/  HMMA.16816.F32 R80, R80, R158, RZ ;  /* 0x0000009e5050723c */ /* 0x000fe200000018ff */
[----:B------:R-:W5:Y:S07]  /*111f0*/  LDSM.16.M88.4 R156, [R221] ;  /* 0x00000000dd9c783b */ /* 0x000f6e0000000200 */
[-C--:B-1----:R-:W-:Y:S08]  /*11200*/  HMMA.16816.F32 R4, R160, R164.reuse, R4 ;  /* 0x000000a4a004723c */ /* 0x082ff00000001804 */
[C---:B------:R-:W-:Y:S08]  /*11210*/  HMMA.16816.F32 R8, R168.reuse, R164, R8 ;  /* 0x000000a4a808723c */ /* 0x040ff00000001808 */
[-C--:B------:R-:W-:Y:S08]  /*11220*/  HMMA.16816.F32 R12, R168, R166.reuse, R12 ;  /* 0x000000a6a80c723c */ /* 0x080ff0000000180c */
[C---:B------:R-:W-:Y:S08]  /*11230*/  HMMA.16816.F32 R16, R160.reuse, R166, R16 ;  /* 0x000000a6a010723c */ /* 0x040ff00000001810 */
[-C--:B------:R-:W-:Y:S08]  /*11240*/  HMMA.16816.F32 R20, R160, R172.reuse, R20 ;  /* 0x000000aca014723c */ /* 0x080ff00000001814 */
[C---:B------:R-:W-:Y:S08]  /*11250*/  HMMA.16816.F32 R24, R168.reuse, R172, R24 ;  /* 0x000000aca818723c */ /* 0x040ff00000001818 */
[-C--:B------:R-:W-:Y:S03]  /*11260*/  HMMA.16816.F32 R28, R168, R174.reuse, R28 ;  /* 0x000000aea81c723c */ /* 0x080fe6000000181c */
[----:B--2---:R-:W-:Y:S05]  /*11270*/  ISETP.GT.AND P0, PT, R225, R223, PT ;  /* 0x000000dfe100720c */ /* 0x004fea0003f04270 */
[C---:B------:R-:W-:Y:S01]  /*11280*/  HMMA.16816.F32 R32, R160.reuse, R174, R32 ;  /* 0x000000aea020723c */ /* 0x040fe20000001820 */
[----:B------:R-:W-:Y:S07]  /*11290*/  LDSM.16.M88.4 R172, [R219] ;  /* 0x00000000dbac783b */ /* 0x000fee0000000200 */
[-C--:B-----5:R-:W-:Y:S01]  /*112a0*/  HMMA.16816.F32 R36, R160, R156.reuse, R36 ;  /* 0x0000009ca024723c */ /* 0x0a0fe20000001824 */
[----:B------:R-:W-:Y:S02]  /*112b0*/  @!P0 IMAD.MOV.U32 R110, RZ, RZ, c[0x0][0x208] ;  /* 0x00008200ff6e8624 */ /* 0x000fe400078e00ff */
[----:B----4-:R-:W-:Y:S01]  /*112c0*/  LOP3.LUT P3, RZ, R226, 0x1, RZ, 0xc0, !PT ;  /* 0x00000001e2ff7812 */ /* 0x010fe2000786c0ff */
[C---:B------:R-:W-:Y:S01]  /*112d0*/  @!P0 IMAD.WIDE.U32 R164, R223.reuse, c[0x0][0x208], RZ ;  /* 0x00008200dfa48a25 */ /* 0x040fe200078e00ff */
[----:B------:R-:W-:Y:S03]  /*112e0*/  @!P0 SHF.R.S32.HI R0, RZ, 0x1f, R223 ;  /* 0x0000001fff008819 */ /* 0x000fe600000114df */
[C---:B------:R-:W-:Y:S01]  /*112f0*/  HMMA.16816.F32 R40, R168.reuse, R156, R40 ;  /* 0x0000009ca828723c */ /* 0x040fe20000001828 */
[----:B------:R-:W-:Y:S03]  /*11300*/  @!P0 IMAD.MOV.U32 R114, RZ, RZ, 0x5 ;  /* 0x00000005ff728424 */ /* 0x000fe600078e00ff */
[----:B------:R-:W-:Y:S02]  /*11310*/  @!P0 IMAD R0, R0, c[0x0][0x208], RZ ;  /* 0x0000820000008a24 */ /* 0x000fe400078e02ff */
[----:B------:R-:W-:Y:S02]  /*11320*/  @!P0 IMAD.MOV.U32 R109, RZ, RZ, R2 ;  /* 0x000000ffff6d8224 */ /* 0x000fe400078e0002 */
[-C--:B------:R-:W-:Y:S04]  /*11330*/  HMMA.16816.F32 R44, R168, R158.reuse, R44 ;  /* 0x0000009ea82c723c */ /* 0x080fe8000000182c */
[----:B------:R-:W-:Y:S02]  /*11340*/  @!P0 IMAD R0, R223, c[0x0][0x20c], R0 ;  /* 0x00008300df008a24 */ /* 0x000fe400078e0200 */
[----:B------:R-:W-:Y:S02]  /*11350*/  @!P0 IMAD.WIDE.U32 R108, R164, 0x50, R108 ;  /* 0x00000050a46c8825 */ /* 0x000fe400078e006c */
[C---:B------:R-:W-:Y:S04]  /*11360*/  HMMA.16816.F32 R48, R160.reuse, R158, R48 ;  /* 0x0000009ea030723c */ /* 0x040fe80000001830 */
[----:B------:R-:W-:Y:S01]  /*11370*/  @!P0 IMAD.IADD R0, R165, 0x1, R0 ;  /* 0x00000001a5008824 */ /* 0x000fe200078e0200 */
[----:B------:R-:W-:Y:S01]  /*11380*/  @!P0 LEA R180, P1, R108, c[0x0][0x1f8], 0x1 ;  /* 0x00007e006cb48a11 */ /* 0x000fe200078208ff */
[----:B------:R-:W1:Y:S01]  /*11390*/  LDSM.16.M88.4 R164, [R220] ;  /* 0x00000000dca4783b */ /* 0x000e620000000200 */
[----:B------:R-:W-:Y:S02]  /*113a0*/  @!P0 IMAD.SHL.U32 R2, R110, 0x20, RZ ;  /* 0x000000206e028824 */ /* 0x000fe400078e00ff */
[----:B------:R-:W-:Y:S03]  /*113b0*/  @!P0 IMAD R0, R0, 0x50, RZ ;  /* 0x0000005000008824 */ /* 0x000fe600078e02ff */
[----:B------:R-:W-:Y:S01]  /*113c0*/  @!P0 IADD3 R176, P2, R180, R2, RZ ;  /* 0x00000002b4b08210 */ /* 0x000fe20007f5e0ff */
[----:B------:R-:W-:Y:S01]  /*113d0*/  @!P0 IMAD.IADD R109, R109, 0x1, R0 ;  /* 0x000000016d6d8824 */ /* 0x000fe200078e0200 */
[----:B------:R-:W-:Y:S04]  /*113e0*/  @!P0 SHF.L.U64.HI R0, R110, R114, c[0x0][0x20c] ;  /* 0x000083006e008619 */ /* 0x000fe80000010272 */
[----:B------:R-:W-:Y:S02]  /*113f0*/  @!P0 LEA.HI.X R181, R108, c[0x0][0x1fc], R109, 0x1, P1 ;  /* 0x00007f006cb58a11 */ /* 0x000fe400008f0c6d */
[-C--:B------:R-:W-:Y:S03]  /*11400*/  @!P0 IADD3 R178, P1, R176, R2.reuse, RZ ;  /* 0x00000002b0b28210 */ /* 0x080fe60007f3e0ff */
[----:B------:R-:W-:Y:S01]  /*11410*/  @!PT LDS RZ, [RZ] ;  /* 0x00000000fffff984 */ /* 0x000fe20000000800 */
[----:B------:R-:W-:Y:S01]  /*11420*/  @!PT LDS RZ, [RZ] ;  /* 0x00000000fffff984 */ /* 0x000fe20000000800 */
[----:B------:R-:W-:Y:S01]  /*11430*/  @!PT LDS RZ, [RZ] ;  /* 0x00000000fffff984 */ /* 0x000fe20000000800 */
[----:B------:R2:W-:Y:S01]  /*11440*/  @!P0 LDGSTS.E.BYPASS.LTC128B.128 [R224+0x100], [R180.64], !P3 ;  /* 0x00100000b4e08fae */ /* 0x0005e2000d901d48 */
[--C-:B------:R-:W-:Y:S01]  /*11450*/  @!P0 IMAD.X R177, R181, 0x1, R0.reuse, P2 ;  /* 0x00000001b5b18824 */ /* 0x100fe200010e0600 */
[-C--:B------:R-:W-:Y:S03]  /*11460*/  @!P0 IADD3 R108, P2, R178, R2.reuse, RZ ;  /* 0x00000002b26c8210 */ /* 0x080fe60007f5e0ff */
[--C-:B------:R-:W-:Y:S01]  /*11470*/  @!P0 IMAD.X R179, R177, 0x1, R0.reuse, P1 ;  /* 0x00000001b1b38824 */ /* 0x100fe200008e0600 */
[----:B------:R-:W-:Y:S02]  /*11480*/  @!P0 IADD3 R156, P1, R108, R2, RZ ;  /* 0x000000026c9c8210 */ /* 0x000fe40007f3e0ff */
[----:B------:R4:W-:Y:S01]  /*11490*/  @!P0 LDGSTS.E.BYPASS.LTC128B.128 [R224+0x900], [R176.64], !P3 ;  /* 0x00900000b0e08fae */ /* 0x0009e2000d901d48 */
[--C-:B------:R-:W-:Y:S04]  /*114a0*/  @!P0 IMAD.X R109, R179, 0x1, R0.reuse, P2 ;  /* 0x00000001b36d8824 */ /* 0x100fe800010e0600 */
[----:B------:R-:W-:Y:S01]  /*114b0*/  @!P0 IMAD.X R157, R109, 0x1, R0, P1 ;  /* 0x000000016d9d8824 */ /* 0x000fe200008e0600 */
[----:B------:R-:W-:Y:S02]  /*114c0*/  ISETP.NE.AND P1, PT, R233, 0x1, PT ;  /* 0x00000001e900780c */ /* 0x000fe40003f25270 */
[----:B------:R4:W-:Y:S01]  /*114d0*/  @!P0 LDGSTS.E.BYPASS.LTC128B.128 [R224+0x1100], [R178.64], !P3 ;  /* 0x01100000b2e08fae */ /* 0x0009e2000d901d48 */
[-C--:B-1----:R-:W-:Y:S07]  /*114e0*/  HMMA.16816.F32 R52, R160, R164.reuse, R52 ;  /* 0x000000a4a034723c */ /* 0x082fee0000001834 */
[----:B------:R1:W-:Y:S01]  /*114f0*/  @!P0 LDGSTS.E.BYPASS.LTC128B.128 [R224+0x1900], [R108.64], !P3 ;  /* 0x019000006ce08fae */ /* 0x0003e2000d901d48 */
[C---:B------:R-:W-:Y:S07]  /*11500*/  HMMA.16816.F32 R56, R168.reuse, R164, R56 ;  /* 0x000000a4a838723c */ /* 0x040fee0000001838 */
[----:B------:R5:W-:Y:S01]  /*11510*/  @!P0 LDGSTS.E.BYPASS.LTC128B.128 [R224+0x2100], [R156.64], !P3 ;  /* 0x021000009ce08fae */ /* 0x000be2000d901d48 */
[-C--:B------:R-:W-:Y:S07]  /*11520*/  HMMA.16816.F32 R60, R168, R166.reuse, R60 ;  /* 0x000000a6a83c723c */ /* 0x080fee000000183c */
[----:B--2---:R-:W-:Y:S01]  /*11530*/  LDSM.16.M88.4 R180, [R213] ;  /* 0x00000000d5b4783b */ /* 0x004fe20000000200 */
[C---:B------:R-:W-:Y:S07]  /*11540*/  HMMA.16816.F32 R64, R160.reuse, R166, R64 ;  /* 0x000000a6a040723c */ /* 0x040fee0000001840 */
[----:B----4-:R-:W2:Y:S01]  /*11550*/  LDSM.16.M88.4 R176, [R215] ;  /* 0x00000000d7b0783b */ /* 0x010ea20000000200 */
[-C--:B------:R-:W-:Y:S07]  /*11560*/  HMMA.16816.F32 R68, R160, R172.reuse, R68 ;  /* 0x000000aca044723c */ /* 0x080fee0000001844 */
[----:B------:R-:W0:Y:S01]  /*11570*/  LDGDEPBAR ;  /* 0x00000000000079af */ /* 0x000e220000000000 */
[C---:B------:R-:W-:Y:S07]  /*11580*/  HMMA.16816.F32 R72, R168.reuse, R172, R72 ;  /* 0x000000aca848723c */ /* 0x040fee0000001848 */
[----:B-----5:R-:W4:Y:S01]  /*11590*/  LDSM.16.M88.4 R156, [R215+0x2000] ;  /* 0x00200000d79c783b */ /* 0x020f220000000200 */
[-C--:B------:R-:W-:Y:S07]  /*115a0*/  HMMA.16816.F32 R76, R168, R174.reuse, R76 ;  /* 0x000000aea84c723c */ /* 0x080fee000000184c */
[----:B------:R-:W5:Y:S01]  /*115b0*/  LDSM.16.M88.4 R164, [R213+0x800] ;  /* 0x00080000d5a4783b */ /* 0x000f620000000200 */
[----:B---3--:R-:W-:Y:S04]  /*115c0*/  IMAD.IADD R0, R231, 0x1, R232 ;  /* 0x00000001e7007824 */ /* 0x008fe800078e02e8 */
[----:B------:R-:W-:Y:S01]  /*115d0*/  @P1 IMAD.MOV.U32 R0, RZ, RZ, R230 ;  /* 0x000000ffff001224 */ /* 0x000fe200078e00e6 */
[----:B------:R-:W-:Y:S02]  /*115e0*/  HMMA.16816.F32 R80, R160, R174, R80 ;  /* 0x000000aea050723c */ /* 0x000fe40000001850 */
[----:B------:R-:W3:Y:S06]  /*115f0*/  LDSM.16.M88.4 R184, [R213+0x1000] ;  /* 0x00100000d5b8783b */ /* 0x000eec0000000200 */
[-C--:B--2---:R-:W-:Y:S02]  /*11600*/  HMMA.16816.F32 R4, R176, R180.reuse, R4 ;  /* 0x000000b4b004723c */ /* 0x084fe40000001804 */
[----:B------:R-:W2:Y:S08]  /*11610*/  LDSM.16.M88.4 R188, [R213+0x1800] ;  /* 0x00180000d5bc783b */ /* 0x000eb00000000200 */
[----:B------:R-:W-:Y:S01]  /*11620*/  LDSM.16.M88.4 R192, [R213+0x2000] ;  /* 0x00200000d5c0783b */ /* 0x000fe20000000200 */
[C---:B----4-:R-:W-:Y:S07]  /*11630*/  HMMA.16816.F32 R8, R156.reuse, R180, R8 ;  /* 0x000000b49c08723c */ /* 0x050fee0000001808 */
[----:B------:R-:W-:Y:S01]  /*11640*/  LDSM.16.M88.4 R196, [R216] ;  /* 0x00000000d8c4783b */ /* 0x000fe20000000200 */
[-C--:B------:R-:W-:Y:S07]  /*11650*/  HMMA.16816.F32 R12, R156, R182.reuse, R12 ;  /* 0x000000b69c0c723c */ /* 0x080fee000000180c */
[----:B------:R-:W-:Y:S01]  /*11660*/  LDSM.16.M88.4 R200, [R210] ;  /* 0x00000000d2c8783b */ /* 0x000fe20000000200 */
[C---:B------:R-:W-:Y:S07]  /*11670*/  HMMA.16816.F32 R16, R176.reuse, R182, R16 ;  /* 0x000000b6b010723c */ /* 0x040fee0000001810 */
[----:B------:R-:W-:Y:S01]  /*11680*/  LDSM.16.M88.4 R204, [R216+0x2000] ;  /* 0x00200000d8cc783b */ /* 0x000fe20000000200 */
[-C--:B-----5:R-:W-:Y:S07]  /*11690*/  HMMA.16816.F32 R20, R176, R164.reuse, R20 ;  /* 0x000000a4b014723c */ /* 0x0a0fee0000001814 */
[----:B------:R-:W-:Y:S01]  /*116a0*/  LDSM.16.M88.4 R160, [R210+0x800] ;  /* 0x00080000d2a0783b */ /* 0x000fe20000000200 */
[C---:B------:R-:W-:Y:S07]  /*116b0*/  HMMA.16816.F32 R24, R156.reuse, R164, R24 ;  /* 0x000000a49c18723c */ /* 0x040fee0000001818 */
[----:B------:R-:W-:Y:S01]  /*116c0*/  SHFL.IDX PT, R114, R0, 0x2, 0x1c1f ;  /* 0x005c1f0000727f89 */ /* 0x000fe200000e0000 */
[-C--:B------:R-:W-:Y:S07]  /*116d0*/  HMMA.16816.F32 R28, R156, R166.reuse, R28 ;  /* 0x000000a69c1c723c */ /* 0x080fee000000181c */
[----:B------:R-:W4:Y:S01]  /*116e0*/  SHFL.IDX PT, R2, R0, 0x1, 0x1c1f ;  /* 0x003c1f0000027f89 */ /* 0x000f2200000e0000 */
[C---:B------:R-:W-:Y:S07]  /*116f0*/  HMMA.16816.F32 R32, R176.reuse, R166, R32 ;  /* 0x000000a6b020723c */ /* 0x040fee0000001820 */
[----:B------:R-:W-:Y:S01]  /*11700*/  SHFL.IDX PT, R110, R0, 0x3, 0x1c1f ;  /* 0x007c1f00006e7f89 */ /* 0x000fe200000e0000 */
[-C--:B---3--:R-:W-:Y:S07]  /*11710*/  HMMA.16816.F32 R36, R176, R184.reuse, R36 ;  /* 0x000000b8b024723c */ /* 0x088fee0000001824 */
[----:B-1----:R1:W3:Y:S01]  /*11720*/  SHFL.IDX PT, R108, R0, RZ, 0x1c1f ;  /* 0x001c1fff006c7589 */ /* 0x0022e200000e0000 */
[C---:B------:R-:W-:Y:S08]  /*11730*/  HMMA.16816.F32 R40, R156.reuse, R184, R40 ;  /* 0x000000b89c28723c */ /* 0x040ff00000001828 */
[-C--:B------:R-:W-:Y:S08]  /*11740*/  HMMA.16816.F32 R44, R156, R186.reuse, R44 ;  /* 0x000000ba9c2c723c */ /* 0x080ff0000000182c */
[C---:B------:R-:W-:Y:S04]  /*11750*/  HMMA.16816.F32 R48, R176.reuse, R186, R48 ;  /* 0x000000bab030723c */ /* 0x040fe80000001830 */
[----:B-1----:R-:W-:Y:S04]  /*11760*/  IMAD R0, R223, -0x50, RZ ;  /* 0xffffffb0df007824 */ /* 0x002fe800078e02ff */
[-C--:B--2---:R-:W-:Y:S04]  /*11770*/  HMMA.16816.F32 R52, R176, R188.reuse, R52 ;  /* 0x000000bcb034723c */ /* 0x084fe80000001834 */
[----:B------:R-:W-:Y:S04]  /*11780*/  IADD3 R0, -R229, 0x1, R0 ;  /* 0x00000001e5007810 */ /* 0x000fe80007ffe100 */
[C---:B------:R-:W-:Y:S04]  /*11790*/  HMMA.16816.F32 R56, R156.reuse, R188, R56 ;  /* 0x000000bc9c38723c */ /* 0x040fe80000001838 */
[----:B------:R-:W-:Y:S04]  /*117a0*/  IADD3 R109, -R227, R0, R228 ;  /* 0x00000000e36d7210 */ /* 0x000fe80007ffe1e4 */
[-C--:B------:R-:W-:Y:S04]  /*117b0*/  HMMA.16816.F32 R60, R156, R190.reuse, R60 ;  /* 0x000000be9c3c723c */ /* 0x080fe8000000183c */
[C---:B----4-:R-:W-:Y:S02]  /*117c0*/  IMAD.IADD R2, R109.reuse, 0x1, R2 ;  /* 0x000000016d027824 */ /* 0x050fe400078e0202 */
[C---:B---3--:R-:W-:Y:S02]  /*117d0*/  IMAD.IADD R108, R109.reuse, 0x1, R108 ;  /* 0x000000016d6c7824 */ /* 0x048fe400078e026c */
[C---:B------:R-:W-:Y:S04]  /*117e0*/  HMMA.16816.F32 R64, R176.reuse, R190, R64 ;  /* 0x000000beb040723c */ /* 0x040fe80000001840 */
[C---:B------:R-:W-:Y:S01]  /*117f0*/  ISETP.GT.AND P3, PT, R108.reuse, RZ, PT ;  /* 0x000000ff6c00720c */ /* 0x040fe20003f64270 */
[C---:B------:R-:W-:Y:S01]  /*11800*/  IMAD.IADD R0, R109.reuse, 0x1, R114 ;  /* 0x000000016d007824 */ /* 0x040fe200078e0272 */
[----:B------:R-:W-:Y:S01]  /*11810*/  ISETP.GT.AND P2, PT, R108, 0x1, PT ;  /* 0x000000016c00780c */ /* 0x000fe20003f44270 */
[----:B------:R-:W-:Y:S01]  /*11820*/  IMAD.IADD R109, R109, 0x1, R110 ;  /* 0x000000016d6d7824 */ /* 0x000fe200078e026e */
[-C--:B------:R-:W-:Y:S03]  /*11830*/  HMMA.16816.F32 R68, R176, R192.reuse, R68 ;  /* 0x000000c0b044723c */ /* 0x080fe60000001844 */
[C---:B------:R-:W-:Y:S02]  /*11840*/  ISETP.GT.AND P1, PT, R2.reuse, RZ, PT ;  /* 0x000000ff0200720c */ /* 0x040fe40003f24270 */
[----:B------:R-:W-:Y:S02]  /*11850*/  ISETP.GT.AND P0, PT, R2, 0x1, PT ;  /* 0x000000010200780c */ /* 0x000fe40003f04270 */
[C---:B------:R-:W-:Y:S01]  /*11860*/  ISETP.GT.AND P4, PT, R108.reuse, 0x29, PT ;  /* 0x000000296c00780c */ /* 0x040fe20003f84270 */
[C---:B------:R-:W-:Y:S04]  /*11870*/  HMMA.16816.F32 R72, R156.reuse, R192, R72 ;  /* 0x000000c09c48723c */ /* 0x040fe80000001848 */
[----:B------:R-:W-:Y:S02]  /*11880*/  ISETP.GT.AND P5, PT, R108, 0x30, PT ;  /* 0x000000306c00780c */ /* 0x000fe40003fa4270 */
[----:B------:R-:W-:Y:S02]  /*11890*/  ISETP.GT.AND P6, PT, R109, 0x29, PT ;  /* 0x000000296d00780c */ /* 0x000fe40003fc4270 */
[-C--:B------:R-:W-:Y:S01]  /*118a0*/  HMMA.16816.F32 R76, R156, R194.reuse, R76 ;  /* 0x000000c29c4c723c */ /* 0x080fe2000000184c */
[----:B------:R-:W1:Y:S07]  /*118b0*/  LDSM.16.M88.4 R156, [R210+0x1000] ;  /* 0x00100000d29c783b */ /* 0x000e6e0000000200 */
[----:B------:R-:W-:Y:S08]  /*118c0*/  HMMA.16816.F32 R80, R176, R194, R80 ;  /* 0x000000c2b050723c */ /* 0x000ff00000001850 */
[-C--:B------:R-:W-:Y:S08]  /*118d0*/  HMMA.16816.F32 R4, R196, R200.reuse, R4 ;  /* 0x000000c8c404723c */ /* 0x080ff00000001804 */
[C---:B------:R-:W-:Y:S07]  /*118e0*/  HMMA.16816.F32 R8, R204.reuse, R200, R8 ;  /* 0x000000c8cc08723c */ /* 0x040fee0000001808 */
[----:B------:R-:W-:Y:S01]  /*118f0*/  IADD3 R200, R223, -0x1, RZ ;  /* 0xffffffffdfc87810 */ /* 0x000fe20007ffe0ff */
[-C--:B------:R-:W-:Y:S08]  /*11900*/  HMMA.16816.F32 R12, R204, R202.reuse, R12 ;  /* 0x000000cacc0c723c */ /* 0x080ff0000000180c */
[C---:B------:R-:W-:Y:S04]  /*11910*/  HMMA.16816.F32 R16, R196.reuse, R202, R16 ;  /* 0x000000cac410723c */ /* 0x040fe80000001810 */
[----:B------:R-:W-:Y:S02]  /*11920*/  FSEL R114, R4, -INF , P3 ;  /* 0xff80000004727808 */ /* 0x000fe40001800000 */
[----:B------:R-:W-:Y:S02]  /*11930*/  FSEL R165, R6, -INF , P1 ;  /* 0xff80000006a57808 */ /* 0x000fe40000800000 */
[-C--:B------:R-:W-:Y:S03]  /*11940*/  HMMA.16816.F32 R20, R196, R160.reuse, R20 ;  /* 0x000000a0c414723c */ /* 0x080fe60000001814 */
[----:B------:R-:W-:Y:S02]  /*11950*/  ISETP.GT.AND P3, PT, R0, RZ, PT ;  /* 0x000000ff0000720c */ /* 0x000fe40003f64270 */
[----:B------:R-:W-:Y:S02]  /*11960*/  FSEL R164, R7, -INF , P0 ;  /* 0xff80000007a47808 */ /* 0x000fe40000000000 */
[----:B------:R-:W-:Y:S01]  /*11970*/  FSEL R166, R8, -INF , P3 ;  /* 0xff80000008a67808 */ /* 0x000fe20001800000 */
[C---:B------:R-:W-:Y:S04]  /*11980*/  HMMA.16816.F32 R24, R204.reuse, R160, R24 ;  /* 0x000000a0cc18723c */ /* 0x040fe80000001818 */
[C---:B------:R-:W-:Y:S02]  /*11990*/  ISETP.GT.AND P0, PT, R109.reuse, 0x1, PT ;  /* 0x000000016d00780c */ /* 0x040fe40003f04270 */
[----:B------:R-:W-:Y:S02]  /*119a0*/  ISETP.GT.AND P3, PT, R0, 0x8, PT ;  /* 0x000000080000780c */ /* 0x000fe40003f64270 */
[-C--:B------:R-:W-:Y:S03]  /*119b0*/  HMMA.16816.F32 R28, R204, R162.reuse, R28 ;  /* 0x000000a2cc1c723c */ /* 0x080fe6000000181c */
[----:B------:R-:W-:Y:S02]  /*119c0*/  ISETP.GT.AND P1, PT, R109, RZ, PT ;  /* 0x000000ff6d00720c */ /* 0x000fe40003f24270 */
[----:B------:R-:W-:Y:S02]  /*119d0*/  FMNMX.FTZ R8, R114, R3, !PT ;  /* 0x0000000372087209 */ /* 0x000fe40007810000 */
[----:B------:R-:W-:Y:S01]  /*119e0*/  FSEL R170, R11, -INF , P0 ;  /* 0xff8000000baa7808 */ /* 0x000fe20000000000 */
[C---:B------:R-:W-:Y:S01]  /*119f0*/  HMMA.16816.F32 R32, R196.reuse, R162, R32 ;  /* 0x000000a2c420723c */ /* 0x040fe20000001820 */
[----:B------:R-:W2:Y:S03]  /*11a00*/  LDSM.16.M88.4 R160, [R210+0x1800] ;  /* 0x00180000d2a0783b */ /* 0x000ea60000000200 */
[C---:B------:R-:W-:Y:S02]  /*11a10*/  ISETP.GT.AND P0, PT, R109.reuse, 0x9, PT ;  /* 0x000000096d00780c */ /* 0x040fe40003f04270 */
[----:B------:R-:W-:Y:S02]  /*11a20*/  FSEL R171, R10, -INF , P1 ;  /* 0xff8000000aab7808 */ /* 0x000fe40000800000 */
[-C--:B-1----:R-:W-:Y:S03]  /*11a30*/  HMMA.16816.F32 R36, R196, R156.reuse, R36 ;  /* 0x0000009cc424723c */ /* 0x082fe60000001824 */
[----:B------:R-:W-:Y:S02]  /*11a40*/  ISETP.GT.AND P1, PT, R109, 0x8, PT ;  /* 0x000000086d00780c */ /* 0x000fe40003f24270 */
[----:B------:R-:W-:Y:S02]  /*11a50*/  FSEL R168, R15, -INF , P0 ;  /* 0xff8000000fa87808 */ /* 0x000fe40000000000 */
[----:B------:R-:W-:Y:S01]  /*11a60*/  ISETP.GT.AND P0, PT, R2, 0x9, PT ;  /* 0x000000090200780c */ /* 0x000fe20003f04270 */
[C---:B------:R-:W-:Y:S04]  /*11a70*/  HMMA.16816.F32 R40, R204.reuse, R156, R40 ;  /* 0x0000009ccc28723c */ /* 0x040fe80000001828 */
[----:B------:R-:W-:Y:S02]  /*11a80*/  FSEL R169, R14, -INF , P1 ;  /* 0xff8000000ea97808 */ /* 0x000fe40000800000 */
[----:B------:R-:W-:Y:S02]  /*11a90*/  ISETP.GT.AND P1, PT, R2, 0x8, PT ;  /* 0x000000080200780c */ /* 0x000fe40003f24270 */
[-C--:B------:R-:W-:Y:S04]  /*11aa0*/  HMMA.16816.F32 R44, R204, R158.reuse, R44 ;  /* 0x0000009ecc2c723c */ /* 0x080fe8000000182c */
[----:B------:R-:W-:Y:S02]  /*11ab0*/  FSEL R157, R5, -INF , P2 ;  /* 0xff800000059d7808 */ /* 0x000fe40001000000 */
[----:B------:R-:W1:Y:S01]  /*11ac0*/  LDSM.16.M88.4 R4, [R210+0x2000] ;  /* 0x00200000d204783b */ /* 0x000e620000000200 */
[----:B------:R-:W-:Y:S01]  /*11ad0*/  ISETP.GT.AND P2, PT, R0, 0x1, PT ;  /* 0x000000010000780c */ /* 0x000fe20003f44270 */
[C---:B------:R-:W-:Y:S01]  /*11ae0*/  HMMA.16816.F32 R48, R196.reuse, R158, R48 ;  /* 0x0000009ec430723c */ /* 0x040fe20000001830 */
[----:B------:R-:W-:Y:S04]  /*11af0*/  DEPBAR.LE SB0, 0x0 ;  /* 0x000080000000791a */ /* 0x000fe80000000000 */
[----:B------:R-:W-:Y:S01]  /*11b00*/  FSEL R167, R9, -INF , P2 ;  /* 0xff80000009a77808 */ /* 0x000fe20001000000 */
[----:B------:R-:W-:Y:S01]  /*11b10*/  BAR.SYNC.DEFER_BLOCKING 0x0 ;  /* 0x0000000000007b1d */ /* 0x000fe20000010000 */
[----:B------:R-:W-:Y:S01]  /*11b20*/  FSEL R158, R12, -INF , P3 ;  /* 0xff8000000c9e7808 */ /* 0x000fe20001800000 */
[-C--:B--2---:R-:W-:Y:S05]  /*11b30*/  HMMA.16816.F32 R52, R196, R160.reuse, R52 ;  /* 0x000000a0c434723c */ /* 0x084fea0000001834 */
[----:B------:R-:W-:Y:S02]  /*11b40*/  ISETP.GT.AND P3, PT, R108, 0x8, PT ;  /* 0x000000086c00780c */ /* 0x000fe40003f64270 */
[----:B------:R-:W-:Y:S01]  /*11b50*/  ISETP.GT.AND P2, PT, R0, 0x9, PT ;  /* 0x000000090000780c */ /* 0x000fe20003f44270 */
[C---:B------:R-:W-:Y:S04]  /*11b60*/  HMMA.16816.F32 R56, R204.reuse, R160, R56 ;  /* 0x000000a0cc38723c */ /* 0x040fe80000001838 */
[----:B------:R-:W-:Y:S02]  /*11b70*/  FSEL R9, R16, -INF , P3 ;  /* 0xff80000010097808 */ /* 0x000fe40001800000 */
[C---:B------:R-:W-:Y:S02]  /*11b80*/  ISETP.GT.AND P3, PT, R108.reuse, 0x10, PT ;  /* 0x000000106c00780c */ /* 0x040fe40003f64270 */
[-C--:B------:R-:W-:Y:S04]  /*11b90*/  HMMA.16816.F32 R60, R204, R162.reuse, R60 ;  /* 0x000000a2cc3c723c */ /* 0x080fe8000000183c */
[----:B------:R-:W-:Y:S02]  /*11ba0*/  FSEL R159, R13, -INF , P2 ;  /* 0xff8000000d9f7808 */ /* 0x000fe40001000000 */
[----:B------:R-:W-:Y:S02]  /*11bb0*/  ISETP.GT.AND P2, PT, R108, 0x9, PT ;  /* 0x000000096c00780c */ /* 0x000fe40003f44270 */
[C---:B------:R-:W-:Y:S04]  /*11bc0*/  HMMA.16816.F32 R64, R196.reuse, R162, R64 ;  /* 0x000000a2c440723c */ /* 0x040fe80000001840 */
[----:B------:R-:W-:Y:S02]  /*11bd0*/  FMNMX.FTZ R8, R157, R8, !PT ;  /* 0x000000089d087209 */ /* 0x000fe40007810000 */
        /* <DEDUP_REMOVED lines=8> */
[----:B------:R-:W-:Y:S01]  /*11c60*/  FMNMX.FTZ R4, R9, R8, !PT ;  /* 0x0000000809047209 */ /* 0x000fe20007810000 */
[-C--:B------:R-:W-:Y:S03]  /*11c70*/  HMMA.16816.F32 R76, R204, R6.reuse, R76 ;  /* 0x00000006cc4c723c */ /* 0x080fe6000000184c */
[----:B------:R-:W-:Y:S02]  /*11c80*/  FSEL R21, R21, -INF , P2 ;  /* 0xff80000015157808 */ /* 0x000fe40001000000 */
[----:B------:R-:W-:Y:S02]  /*11c90*/  ISETP.GT.AND P2, PT, R0, 0x11, PT ;  /* 0x000000110000780c */ /* 0x000fe40003f44270 */
[----:B------:R-:W-:Y:S01]  /*11ca0*/  FMNMX.FTZ R4, R10, R4, !PT ;  /* 0x000000040a047209 */ /* 0x000fe20007810000 */
[----:B------:R-:W-:Y:S04]  /*11cb0*/  HMMA.16816.F32 R80, R196, R6, R80 ;  /* 0x00000006c450723c */ /* 0x000fe80000001850 */
[----:B------:R-:W-:Y:S02]  /*11cc0*/  FSEL R11, R18, -INF , P1 ;  /* 0xff800000120b7808 */ /* 0x000fe40000800000 */
[----:B------:R-:W-:Y:S02]  /*11cd0*/  ISETP.GT.AND P1, PT, R2, 0x10, PT ;  /* 0x000000100200780c */ /* 0x000fe40003f24270 */
[----:B------:R-:W-:Y:S02]  /*11ce0*/  FSEL R18, R23, -INF , P0 ;  /* 0xff80000017127808 */ /* 0x000fe40000000000 */
[----:B------:R-:W-:Y:S02]  /*11cf0*/  ISETP.GT.AND P0, PT, R109, 0x11, PT ;  /* 0x000000116d00780c */ /* 0x000fe40003f04270 */
[----:B------:R-:W-:Y:S02]  /*11d00*/  FSEL R17, R24, -INF , P3 ;  /* 0xff80000018117808 */ /* 0x000fe40001800000 */
[----:B------:R-:W-:Y:S02]  /*11d10*/  ISETP.GT.AND P3, PT, R0, 0x18, PT ;  /* 0x000000180000780c */ /* 0x000fe40003f64270 */
[----:B------:R-:W-:Y:S02]  /*11d20*/  FMNMX.FTZ R4, R20, R4, !PT ;  /* 0x0000000414047209 */ /* 0x000fe40007810000 */
[----:B------:R-:W-:Y:S02]  /*11d30*/  FSEL R19, R22, -INF , P1 ;  /* 0xff80000016137808 */ /* 0x000fe40000800000 */
[----:B------:R-:W-:Y:S02]  /*11d40*/  FSEL R22, R25, -INF , P2 ;  /* 0xff80000019167808 */ /* 0x000fe40001000000 */
[----:B------:R-:W-:Y:S02]  /*11d50*/  FSEL R24, R28, -INF , P3 ;  /* 0xff8000001c187808 */ /* 0x000fe40001800000 */
[----:B------:R-:W-:Y:S02]  /*11d60*/  ISETP.GT.AND P3, PT, R108, 0x18, PT ;  /* 0x000000186c00780c */ /* 0x000fe40003f64270 */
[----:B------:R-:W-:Y:S02]  /*11d70*/  ISETP.GT.AND P2, PT, R0, 0x19, PT ;  /* 0x000000190000780c */ /* 0x000fe40003f44270 */
[----:B------:R-:W-:Y:S02]  /*11d80*/  FSEL R27, R27, -INF , P0 ;  /* 0xff8000001b1b7808 */ /* 0x000fe40000000000 */
        /* <DEDUP_REMOVED lines=8> */
[----:B------:R-:W-:Y:S01]  /*11e10*/  FSEL R13, R35, -INF , P0 ;  /* 0xff800000230d7808 */ /* 0x000fe20000000000 */
[----:B------:R-:W2:Y:S01]  /*11e20*/  LDL.64 R32, [R1+0x28] ;  /* 0x0000280001207983 */ /* 0x000ea20000100a00 */
[C---:B------:R-:W-:Y:S02]  /*11e30*/  ISETP.GT.AND P3, PT, R108.reuse, 0x20, PT ;  /* 0x000000206c00780c */ /* 0x040fe40003f64270 */
        /* <DEDUP_REMOVED lines=10> */
[----:B------:R-:W-:Y:S02]  /*11ee0*/  FSEL R180, R43, -INF , P0 ;  /* 0xff8000002bb47808 */ /* 0x000fe40000000000 */
[----:B------:R-:W-:Y:S02]  /*11ef0*/  ISETP.GT.AND P2, PT, R108, 0x28, PT ;  /* 0x000000286c00780c */ /* 0x000fe40003f44270 */
[----:B------:R-:W-:Y:S02]  /*11f00*/  ISETP.GT.AND P1, PT, R109, 0x10, PT ;  /* 0x000000106d00780c */ /* 0x000fe40003f24270 */
[----:B------:R-:W-:Y:S02]  /*11f10*/  ISETP.GT.AND P0, PT, R0, 0x28, PT ;  /* 0x000000280000780c */ /* 0x000fe40003f04270 */
[----:B------:R-:W-:Y:S02]  /*11f20*/  FMNMX.FTZ R4, R28, R4, !PT ;  /* 0x000000041c047209 */ /* 0x000fe40007810000 */
[----:B------:R-:W-:Y:S02]  /*11f30*/  FSEL R176, R44, -INF , P0 ;  /* 0xff8000002cb07808 */ /* 0x000fe40000000000 */
[----:B------:R-:W-:Y:S02]  /*11f40*/  FSEL R44, R48, -INF , P2 ;  /* 0xff800000302c7808 */ /* 0x000fe40001000000 */
[----:B------:R-:W-:Y:S02]  /*11f50*/  FMNMX.FTZ R4, R161, R4, !PT ;  /* 0x00000004a1047209 */ /* 0x000fe40007810000 */
        /* <DEDUP_REMOVED lines=8> */
[----:B------:R-:W-:Y:S01]  /*11fe0*/  FSEL R190, R52, -INF , P5 ;  /* 0xff80000034be7808 */ /* 0x000fe20002800000 */
[----:B------:R-:W3:Y:S01]  /*11ff0*/  LDL R34, [R1+0x34] ;  /* 0x0000340001227983 */ /* 0x000ee20000100800 */
[----:B------:R-:W-:Y:S02]  /*12000*/  ISETP.GT.AND P1, PT, R2, 0x20, PT ;  /* 0x000000200200780c */ /* 0x000fe40003f24270 */
[----:B------:R-:W-:Y:S02]  /*12010*/  FSEL R173, R40, -INF , P3 ;  /* 0xff80000028ad7808 */ /* 0x000fe40001800000 */
[----:B------:R-:W-:Y:S02]  /*12020*/  ISETP.GT.AND P3, PT, R108, 0x31, PT ;  /* 0x000000316c00780c */ /* 0x000fe40003f64270 */
[----:B------:R-:W-:Y:S02]  /*12030*/  FMNMX.FTZ R4, R163, R4, !PT ;  /* 0x00000004a3047209 */ /* 0x000fe40007810000 */
[----:B------:R-:W-:Y:S02]  /*12040*/  FSEL R162, R38, -INF , P1 ;  /* 0xff80000026a27808 */ /* 0x000fe40000800000 */
[----:B------:R-:W-:Y:S02]  /*12050*/  FSEL R191, R53, -INF , P3 ;  /* 0xff80000035bf7808 */ /* 0x000fe40001800000 */
[----:B------:R-:W-:Y:S02]  /*12060*/  FMNMX.FTZ R4, R190, R4, !PT ;  /* 0x00000004be047209 */ /* 0x000fe40007810000 */
[----:B------:R-:W-:Y:S02]  /*12070*/  ISETP.GT.AND P1, PT, R109, 0x20, PT ;  /* 0x000000206d00780c */ /* 0x000fe40003f24270 */
[----:B------:R-:W-:Y:S02]  /*12080*/  ISETP.GT.AND P2, PT, R108, 0x38, PT ;  /* 0x000000386c00780c */ /* 0x000fe40003f44270 */
[----:B------:R-:W-:Y:S02]  /*12090*/  FSEL R175, R42, -INF , P1 ;  /* 0xff8000002aaf7808 */ /* 0x000fe40000800000 */
[----:B------:R-:W-:Y:S02]  /*120a0*/  FSEL R196, R64, -INF , P2 ;  /* 0xff80000040c47808 */ /* 0x000fe40001000000 */
[----:B------:R-:W-:Y:S02]  /*120b0*/  FMNMX.FTZ R4, R191, R4, !PT ;  /* 0x00000004bf047209 */ /* 0x000fe40007810000 */
        /* <DEDUP_REMOVED lines=11> */
[C---:B------:R-:W-:Y:S02]  /*12170*/  ISETP.GT.AND P0, PT, R108.reuse, 0x41, PT ;  /* 0x000000416c00780c */ /* 0x040fe40003f04270 */
        /* <DEDUP_REMOVED lines=15> */
[C---:B------:R-:W-:Y:S01]  /*12270*/  ISETP.GT.AND P4, PT, R2.reuse, 0x28, PT ;  /* 0x000000280200780c */ /* 0x040fe20003f84270 */
[----:B------:R-:W1:Y:S01]  /*12280*/  SHFL.BFLY PT, R7, R4, 0x2, 0x1f ;  /* 0x0c401f0004077f89 */ /* 0x000e6200000e0000 */
[----:B------:R-:W-:Y:S02]  /*12290*/  FMNMX.FTZ R5, R13, R5, !PT ;  /* 0x000000050d057209 */ /* 0x000fe40007810000 */
[----:B------:R-:W-:Y:S02]  /*122a0*/  ISETP.GT.AND P0, PT, R2, 0x31, PT ;  /* 0x000000310200780c */ /* 0x000fe40003f04270 */
[----:B------:R-:W-:Y:S02]  /*122b0*/  FMNMX.FTZ R5, R162, R5, !PT ;  /* 0x00000005a2057209 */ /* 0x000fe40007810000 */
[----:B------:R-:W-:Y:S02]  /*122c0*/  FSEL R80, R50, -INF , P4 ;  /* 0xff80000032507808 */ /* 0x000fe40002000000 */
[----:B------:R-:W-:Y:S02]  /*122d0*/  FSEL R184, R55, -INF , P0 ;  /* 0xff80000037b87808 */ /* 0x000fe40000000000 */
[C---:B------:R-:W-:Y:S02]  /*122e0*/  ISETP.GT.AND P2, PT, R2.reuse, 0x29, PT ;  /* 0x000000290200780c */ /* 0x040fe40003f44270 */
[C---:B------:R-:W-:Y:S02]  /*122f0*/  ISETP.GT.AND P1, PT, R2.reuse, 0x30, PT ;  /* 0x000000300200780c */ /* 0x040fe40003f24270 */
[----:B------:R-:W-:Y:S02]  /*12300*/  ISETP.GT.AND P0, PT, R2, 0x38, PT ;  /* 0x000000380200780c */ /* 0x000fe40003f04270 */
[----:B------:R-:W-:Y:S02]  /*12310*/  FMNMX.FTZ R5, R172, R5, !PT ;  /* 0x00000005ac057209 */ /* 0x000fe40007810000 */
[----:B------:R-:W-:Y:S02]  /*12320*/  FMNMX.FTZ R6, R166, R112, !PT ;  /* 0x00000070a6067209 */ /* 0x000fe40007810000 */
[----:B------:R-:W-:Y:S02]  /*12330*/  FSEL R183, R54, -INF , P1 ;  /* 0xff80000036b77808 */ /* 0x000fe40000800000 */
[C---:B------:R-:W-:Y:S02]  /*12340*/  ISETP.GT.AND P4, PT, R2.reuse, 0x39, PT ;  /* 0x000000390200780c */ /* 0x040fe40003f84270 */
[C---:B------:R-:W-:Y:S02]  /*12350*/  ISETP.GT.AND P3, PT, R2.reuse, 0x40, PT ;  /* 0x000000400200780c */ /* 0x040fe40003f64270 */
[C---:B------:R-:W-:Y:S02]  /*12360*/  ISETP.GT.AND P1, PT, R2.reuse, 0x48, PT ;  /* 0x000000480200780c */ /* 0x040fe40003f24270 */
[----:B------:R-:W-:Y:S02]  /*12370*/  FSEL R160, R51, -INF , P2 ;  /* 0xff80000033a07808 */ /* 0x000fe40001000000 */
[----:B------:R-:W-:Y:S02]  /*12380*/  ISETP.GT.AND P2, PT, R2, 0x41, PT ;  /* 0x000000410200780c */ /* 0x000fe40003f44270 */
[----:B------:R-:W-:Y:S02]  /*12390*/  FSEL R193, R66, -INF , P0 ;  /* 0xff80000042c17808 */ /* 0x000fe40000000000 */
        /* <DEDUP_REMOVED lines=49> */
[----:B------:R-:W-:Y:S02]  /*126b0*/  FSEL R177, R47, -INF , P6 ;  /* 0xff8000002fb17808 */ /* 0x000fe40003000000 */
[----:B------:R-:W-:Y:S02]  /*126c0*/  ISETP.GT.AND P6, PT, R0, 0x39, PT ;  /* 0x000000390000780c */ /* 0x000fe40003fc4270 */
[----:B------:R-:W-:Y:S02]  /*126d0*/  FMNMX.FTZ R0, R198, R5, !PT ;  /* 0x00000005c6007209 */ /* 0x000fe40007810000 */
[----:B------:R-:W-:Y:S02]  /*126e0*/  FMNMX.FTZ R5, R31, R6, !PT ;  /* 0x000000061f057209 */ /* 0x000fe40007810000 */
[----:B-1----:R-:W-:Y:S02]  /*126f0*/  FMNMX.FTZ R110, R2, R8, !PT ;  /* 0x00000008026e7209 */ /* 0x002fe40007810000 */
[----:B------:R-:W-:Y:S02]  /*12700*/  FMNMX.FTZ R2, R175, R5, !PT ;  /* 0x00000005af027209 */ /* 0x000fe40007810000 */
[----:B------:R-:W-:Y:S02]  /*12710*/  FSEL R250, R76, -INF , P3 ;  /* 0xff8000004cfa7808 */ /* 0x000fe40001800000 */
[----:B------:R-:W-:Y:S02]  /*12720*/  FMNMX.FTZ R2, R180, R2, !PT ;  /* 0x00000002b4027209 */ /* 0x000fe40007810000 */
[----:B------:R-:W-:Y:S02]  /*12730*/  FSETP.NEU.FTZ.AND P3, PT, R110, -INF , PT ;  /* 0xff8000006e00780b */ /* 0x000fe40003f7d000 */
[----:B------:R-:W-:Y:S02]  /*12740*/  FMNMX.FTZ R6, R179, R2, !PT ;  /* 0x00000002b3067209 */ /* 0x000fe40007810000 */
[----:B----4-:R-:W-:Y:S01]  /*12750*/  FMNMX.FTZ R2, R4, R7, !PT ;  /* 0x0000000704027209 */ /* 0x010fe20007810000 */
[----:B------:R-:W-:Y:S01]  /*12760*/  FMUL.FTZ R4, R110, c[0x0][0x2d0] ;  /* 0x0000b4006e047a20 */ /* 0x000fe20000410000 */
[----:B------:R-:W-:Y:S02]  /*12770*/  FSEL R199, R61, -INF , P6 ;  /* 0xff8000003dc77808 */ /* 0x000fe40003000000 */
[----:B------:R-:W-:Y:S01]  /*12780*/  FSEL R234, R72, -INF , P5 ;  /* 0xff80000048ea7808 */ /* 0x000fe20002800000 */
[----:B------:R-:W1:Y:S01]  /*12790*/  SHFL.BFLY PT, R7, R2, 0x1, 0x1f ;  /* 0x0c201f0002077f89 */ /* 0x000e6200000e0000 */
[----:B------:R-:W-:Y:S02]  /*127a0*/  FSEL R156, R4, RZ, P3 ;  /* 0x000000ff049c7208 */ /* 0x000fe40001800000 */
[----:B------:R-:W-:Y:S02]  /*127b0*/  FMNMX.FTZ R0, R199, R0, !PT ;  /* 0x00000000c7007209 */ /* 0x000fe40007810000 */
[----:B------:R-:W-:Y:S01]  /*127c0*/  FSEL R238, R73, -INF , P4 ;  /* 0xff80000049ee7808 */ /* 0x000fe20002000000 */
[--C-:B------:R-:W-:Y:S01]  /*127d0*/  FFMA.FTZ R4, R114, c[0x0][0x2d0], -R156.reuse ;  /* 0x0000b40072047a23 */ /* 0x100fe2000001089c */
[----:B------:R-:W-:Y:S02]  /*127e0*/  FSEL R48, R77, -INF , P2 ;  /* 0xff8000004d307808 */ /* 0x000fe40001000000 */
[----:B------:R-:W-:Y:S01]  /*127f0*/  ISETP.GT.AND P4, PT, R223, R225, PT ;  /* 0x000000e1df00720c */ /* 0x000fe20003f84270 */
[----:B------:R4:W-:Y:S01]  /*12800*/  MUFU.EX2 R29, R4 ;  /* 0x00000004001d7308 */ /* 0x0009e20000000800 */
[----:B------:R-:W-:Y:S02]  /*12810*/  FMNMX.FTZ R0, R234, R0, !PT ;  /* 0x00000000ea007209 */ /* 0x000fe40007810000 */
[C---:B------:R-:W-:Y:S02]  /*12820*/  ISETP.GT.AND P1, PT, R109.reuse, 0x30, PT ;  /* 0x000000306d00780c */ /* 0x040fe40003f24270 */
[----:B------:R-:W-:Y:S02]  /*12830*/  FMNMX.FTZ R0, R238, R0, !PT ;  /* 0x00000000ee007209 */ /* 0x000fe40007810000 */
[C---:B------:R-:W-:Y:S02]  /*12840*/  ISETP.GT.AND P0, PT, R109.reuse, 0x31, PT ;  /* 0x000000316d00780c */ /* 0x040fe40003f04270 */
[----:B------:R-:W-:Y:S02]  /*12850*/  FMNMX.FTZ R0, R250, R0, !PT ;  /* 0x00000000fa007209 */ /* 0x000fe40007810000 */
[----:B------:R-:W-:Y:S02]  /*12860*/  FSEL R185, R58, -INF , P1 ;  /* 0xff8000003ab97808 */ /* 0x000fe40000800000 */
[----:B------:R-:W-:Y:S02]  /*12870*/  FMNMX.FTZ R0, R48, R0, !PT ;  /* 0x0000000030007209 */ /* 0x000fe40007810000 */
[----:B------:R-:W-:Y:S02]  /*12880*/  ISETP.GT.AND P1, PT, R109, 0x38, PT ;  /* 0x000000386d00780c */ /* 0x000fe40003f24270 */
[----:B------:R-:W-:Y:S01]  /*12890*/  FSEL R188, R59, -INF , P0 ;  /* 0xff8000003bbc7808 */ /* 0x000fe20000000000 */
[----:B------:R-:W5:Y:S01]  /*128a0*/  SHFL.BFLY PT, R5, R0, 0x2, 0x1f ;  /* 0x0c401f0000057f89 */ /* 0x000f6200000e0000 */
[C---:B------:R-:W-:Y:S02]  /*128b0*/  ISETP.GT.AND P0, PT, R109.reuse, 0x39, PT ;  /* 0x000000396d00780c */ /* 0x040fe40003f04270 */
[----:B------:R-:W-:Y:S02]  /*128c0*/  FSEL R192, R62, -INF , P1 ;  /* 0xff8000003ec07808 */ /* 0x000fe40000800000 */
[----:B------:R-:W-:Y:S01]  /*128d0*/  ISETP.GT.AND P1, PT, R109, 0x40, PT ;  /* 0x000000406d00780c */ /* 0x000fe20003f24270 */
[--C-:B----4-:R-:W-:Y:S01]  /*128e0*/  FFMA.FTZ R4, R157, c[0x0][0x2d0], -R156.reuse ;  /* 0x0000b4009d047a23 */ /* 0x110fe2000001089c */
[----:B------:R-:W-:Y:S02]  /*128f0*/  LOP3.LUT P6, RZ, R226, 0x1, RZ, 0xc0, !PT ;  /* 0x00000001e2ff7812 */ /* 0x000fe400078cc0ff */
[----:B------:R-:W-:Y:S01]  /*12900*/  FSEL R235, R74, -INF , P1 ;  /* 0xff8000004aeb7808 */ /* 0x000fe20000800000 */
[----:B------:R5:W-:Y:S01]  /*12910*/  MUFU.EX2 R82, R4 ;  /* 0x0000000400527308 */ /* 0x000be20000000800 */
[----:B------:R-:W-:Y:S02]  /*12920*/  FSEL R195, R63, -INF , P0 ;  /* 0xff8000003fc37808 */ /* 0x000fe40000000000 */
[C---:B------:R-:W-:Y:S02]  /*12930*/  ISETP.GT.AND P0, PT, R109.reuse, 0x41, PT ;  /* 0x000000416d00780c */ /* 0x040fe40003f04270 */
[----:B------:R-:W-:Y:S02]  /*12940*/  ISETP.GT.AND P1, PT, R109, 0x48, PT ;  /* 0x000000486d00780c */ /* 0x000fe40003f24270 */
[----:B------:R-:W-:Y:S02]  /*12950*/  FSEL R236, R75, -INF , P0 ;  /* 0xff8000004bec7808 */ /* 0x000fe40000000000 */
[----:B------:R-:W-:Y:S02]  /*12960*/  ISETP.GT.AND P0, PT, R109, 0x49, PT ;  /* 0x000000496d00780c */ /* 0x000fe40003f04270 */
[----:B-1----:R-:W-:Y:S02]  /*12970*/  FMNMX.FTZ R109, R2, R7, !PT ;  /* 0x00000007026d7209 */ /* 0x002fe40007810000 */
[----:B------:R-:W-:Y:S02]  /*12980*/  FMNMX.FTZ R6, R177, R6, !PT ;  /* 0x00000006b1067209 */ /* 0x000fe40007810000 */
[----:B------:R-:W-:Y:S02]  /*12990*/  FSETP.NEU.FTZ.AND P2, PT, R109, -INF , PT ;  /* 0xff8000006d00780b */ /* 0x000fe40003f5d000 */
[----:B------:R-:W-:Y:S02]  /*129a0*/  FMNMX.FTZ R6, R185, R6, !PT ;  /* 0x00000006b9067209 */ /* 0x000fe40007810000 */
[----:B------:R-:W-:Y:S02]  /*129b0*/  FSEL R244, R78, -INF , P1 ;  /* 0xff8000004ef47808 */ /* 0x000fe40000800000 */
[----:B------:R-:W-:Y:S02]  /*129c0*/  FMNMX.FTZ R6, R188, R6, !PT ;  /* 0x00000006bc067209 */ /* 0x000fe40007810000 */
[----:B------:R-:W-:Y:S02]  /*129d0*/  FSEL R71, R79, -INF , P0 ;  /* 0xff8000004f477808 */ /* 0x000fe40000000000 */
[----:B-----5:R-:W-:Y:S01]  /*129e0*/  FMNMX.FTZ R4, R0, R5, !PT ;  /* 0x0000000500047209 */ /* 0x020fe20007810000 */
[--C-:B------:R-:W-:Y:S01]  /*129f0*/  FFMA.FTZ R5, R9, c[0x0][0x2d0], -R156.reuse ;  /* 0x0000b40009057a23 */ /* 0x100fe2000001089c */
[----:B------:R-:W-:Y:S01]  /*12a00*/  FMNMX.FTZ R6, R192, R6, !PT ;  /* 0x00000006c0067209 */ /* 0x000fe20007810000 */
[--C-:B------:R-:W-:Y:S02]  /*12a10*/  FFMA.FTZ R9, R21, c[0x0][0x2d0], -R156.reuse ;  /* 0x0000b40015097a23 */ /* 0x100fe4000001089c */
[----:B------:R1:W-:Y:S01]  /*12a20*/  MUFU.EX2 R81, R5 ;  /* 0x0000000500517308 */ /* 0x0003e20000000800 */
[----:B------:R-:W-:Y:S01]  /*12a30*/  FMNMX.FTZ R6, R195, R6, !PT ;  /* 0x00000006c3067209 */ /* 0x000fe20007810000 */
[----:B------:R-:W4:Y:S03]  /*12a40*/  SHFL.BFLY PT, R7, R4, 0x1, 0x1f ;  /* 0x0c201f0004077f89 */ /* 0x000f2600000e0000 */
[----:B------:R-:W-:Y:S04]  /*12a50*/  FMNMX.FTZ R6, R235, R6, !PT ;  /* 0x00000006eb067209 */ /* 0x000fe80007810000 */
[----:B------:R-:W-:Y:S01]  /*12a60*/  FMNMX.FTZ R6, R236, R6, !PT ;  /* 0x00000006ec067209 */ /* 0x000fe20007810000 */
[----:B------:R-:W-:Y:S03]  /*12a70*/  MUFU.EX2 R50, R9 ;  /* 0x0000000900327308 */ /* 0x000fe60000000800 */
[----:B------:R-:W-:Y:S01]  /*12a80*/  FMNMX.FTZ R0, R244, R6, !PT ;  /* 0x00000006f4007209 */ /* 0x000fe20007810000 */
[----:B------:R-:W-:Y:S02]  /*12a90*/  FFMA.FTZ R6, R10, c[0x0][0x2d0], -R156 ;  /* 0x0000b4000a067a23 */ /* 0x000fe4000001089c */
[----:B------:R-:W-:Y:S01]  /*12aa0*/  @P4 IMAD.MOV.U32 R10, RZ, RZ, c[0x0][0x1e4] ;  /* 0x00007900ff0a4624 */ /* 0x000fe200078e00ff */
[----:B------:R-:W-:Y:S03]  /*12ab0*/  FMNMX.FTZ R0, R71, R0, !PT ;  /* 0x0000000047007209 */ /* 0x000fe60007810000 */
[----:B------:R-:W5:Y:S02]  /*12ac0*/  MUFU.EX2 R60, R6 ;  /* 0x00000006003c7308 */ /* 0x000f640000000800 */
[----:B------:R-:W2:Y:S01]  /*12ad0*/  SHFL.BFLY PT, R2, R0, 0x2, 0x1f ;  /* 0x0c401f0000027f89 */ /* 0x000ea200000e0000 */
[----:B-1----:R-:W-:Y:S01]  /*12ae0*/  FMUL.FTZ R5, R109, c[0x0][0x2d0] ;  /* 0x0000b4006d057a20 */ /* 0x002fe20000410000 */
[----:B----4-:R-:W-:Y:S04]  /*12af0*/  FMNMX.FTZ R108, R4, R7, !PT ;  /* 0x00000007046c7209 */ /* 0x010fe80007810000 */
[----:B------:R-:W-:Y:S01]  /*12b00*/  FSEL R114, R5, RZ, P2 ;  /* 0x000000ff05727208 */ /* 0x000fe20001000000 */
[C---:B------:R-:W-:Y:S01]  /*12b10*/  FMUL.FTZ R4, R108.reuse, c[0x0][0x2d0] ;  /* 0x0000b4006c047a20 */ /* 0x040fe20000410000 */
[----:B------:R-:W-:Y:S03]  /*12b20*/  FSETP.NEU.FTZ.AND P1, PT, R108, -INF , PT ;  /* 0xff8000006c00780b */ /* 0x000fe60003f3d000 */
[----:B------:R-:W-:Y:S01]  /*12b30*/  FFMA.FTZ R5, R165, c[0x0][0x2d0], -R114 ;  /* 0x0000b400a5057a23 */ /* 0x000fe20000010872 */
[----:B------:R-:W-:Y:S03]  /*12b40*/  FSEL R157, R4, RZ, P1 ;  /* 0x000000ff049d7208 */ /* 0x000fe60000800000 */
[----:B------:R1:W-:Y:S02]  /*12b50*/  MUFU.EX2 R23, R5 ;  /* 0x0000000500177308 */ /* 0x0003e40000000800 */
[--C-:B------:R-:W-:Y:S02]  /*12b60*/  FFMA.FTZ R7, R166, c[0x0][0x2d0], -R157.reuse ;  /* 0x0000b400a6077a23 */ /* 0x100fe4000001089d */
[--C-:B------:R-:W-:Y:S01]  /*12b70*/  FFMA.FTZ R8, R167, c[0x0][0x2d0], -R157.reuse ;  /* 0x0000b400a7087a23 */ /* 0x100fe2000001089d */
[----:B-----5:R-:W-:Y:S02]  /*12b80*/  F2FP.PACK_AB R74, R60, R81 ;  /* 0x000000513c4a723e */ /* 0x020fe400000000ff */
[----:B--2---:R-:W-:Y:S03]  /*12b90*/  FMNMX.FTZ R0, R0, R2, !PT ;  /* 0x0000000200007209 */ /* 0x004fe60007810000 */
[----:B------:R3:W-:Y:S01]  /*12ba0*/  MUFU.EX2 R83, R7 ;  /* 0x0000000700537308 */ /* 0x0007e20000000800 */
[----:B------:R-:W-:Y:S01]  /*12bb0*/  @P4 SHF.R.S32.HI R6, RZ, 0x1f, R200 ;  /* 0x0000001fff064819 */ /* 0x000fe200000114c8 */
[----:B------:R-:W2:Y:S04]  /*12bc0*/  SHFL.BFLY PT, R2, R0, 0x1, 0x1f ;  /* 0x0c201f0000027f89 */ /* 0x000ea800000e0000 */
[----:B------:R-:W-:Y:S04]  /*12bd0*/  @P4 IMAD R6, R6, c[0x0][0x1e0], RZ ;  /* 0x0000780006064a24 */ /* 0x000fe800078e02ff */
[----:B------:R-:W4:Y:S01]  /*12be0*/  MUFU.EX2 R62, R8 ;  /* 0x00000008003e7308 */ /* 0x000f220000000800 */
[----:B------:R-:W-:Y:S02]  /*12bf0*/  @P4 IMAD R6, R200, c[0x0][0x1e4], R6 ;  /* 0x00007900c8064a24 */ /* 0x000fe400078e0206 */
[----:B-1----:R-:W-:Y:S07]  /*12c00*/  FFMA.FTZ R5, R164, c[0x0][0x2d0], -R114 ;  /* 0x0000b400a4057a23 */ /* 0x002fee0000010872 */
[----:B------:R1:W-:Y:S01]  /*12c10*/  MUFU.EX2 R63, R5 ;  /* 0x00000005003f7308 */ /* 0x0003e20000000800 */
[----:B---3--:R-:W-:Y:S01]  /*12c20*/  @P4 IMAD.MOV.U32 R7, RZ, RZ, R34 ;  /* 0x000000ffff074224 */ /* 0x008fe200078e0022 */
[----:B--2---:R-:W-:Y:S01]  /*12c30*/  FMNMX.FTZ R70, R0, R2, !PT ;  /* 0x0000000200467209 */ /* 0x004fe20007810000 */
[--C-:B------:R-:W-:Y:S02]  /*12c40*/  FFMA.FTZ R0, R158, c[0x0][0x2d0], -R157.reuse ;  /* 0x0000b4009e007a23 */ /* 0x100fe4000001089d */
[----:B------:R-:W-:Y:S05]  /*12c50*/  FFMA.FTZ R2, R159, c[0x0][0x2d0], -R157 ;  /* 0x0000b4009f027a23 */ /* 0x000fea000001089d */
[----:B------:R2:W-:Y:S01]  /*12c60*/  MUFU.EX2 R59, R0 ;  /* 0x00000000003b7308 */ /* 0x0005e20000000800 */
[----:B----4-:R-:W-:Y:S01]  /*12c70*/  F2FP.PACK_AB R64, R62, R83 ;  /* 0x000000533e40723e */ /* 0x010fe200000000ff */
[----:B------:R-:W-:Y:S08]  /*12c80*/  FFMA.FTZ R8, R16, c[0x0][0x2d0], -R156 ;  /* 0x0000b40010087a23 */ /* 0x000ff0000001089c */
[----:B------:R-:W-:Y:S01]  /*12c90*/  MUFU.EX2 R164, R8 ;  /* 0x0000000800a47308 */ /* 0x000fe20000000800 */
[----:B-1----:R-:W-:Y:S02]  /*12ca0*/  FFMA.FTZ R5, R11, c[0x0][0x2d0], -R114 ;  /* 0x0000b4000b057a23 */ /* 0x002fe40000010872 */
[----:B------:R-:W-:Y:S05]  /*12cb0*/  @P4 IMAD.MOV.U32 R11, RZ, RZ, c[0x0][0x1e0] ;  /* 0x00007800ff0b4624 */ /* 0x000fea00078e00ff */
[C---:B------:R-:W-:Y:S02]  /*12cc0*/  @P4 SHF.L.U64.HI R10, R11.reuse, 0x5, R10 ;  /* 0x000000050b0a4819 */ /* 0x040fe4000001020a */
[----:B------:R1:W-:Y:S01]  /*12cd0*/  MUFU.EX2 R61, R5 ;  /* 0x00000005003d7308 */ /* 0x0003e20000000800 */
[----:B------:R-:W-:Y:S02]  /*12ce0*/  @P4 IMAD.SHL.U32 R11, R11, 0x20, RZ ;  /* 0x000000200b0b4824 */ /* 0x000fe400078e00ff */
[----:B--2---:R-:W-:Y:S07]  /*12cf0*/  FMUL.FTZ R0, R70, c[0x0][0x2d0] ;  /* 0x0000b40046007a20 */ /* 0x004fee0000410000 */
[----:B------:R2:W3:Y:S01]  /*12d00*/  MUFU.EX2 R57, R2 ;  /* 0x0000000200397308 */ /* 0x0004e20000000800 */
[----:B-1----:R-:W-:Y:S02]  /*12d10*/  FFMA.FTZ R5, R12, c[0x0][0x2d0], -R114 ;  /* 0x0000b4000c057a23 */ /* 0x002fe40000010872 */
[----:B------:R-:W-:Y:S07]  /*12d20*/  FFMA.FTZ R12, R20, c[0x0][0x2d0], -R156 ;  /* 0x0000b400140c7a23 */ /* 0x000fee000001089c */
[----:B------:R1:W4:Y:S01]  /*12d30*/  MUFU.EX2 R58, R5 ;  /* 0x00000005003a7308 */ /* 0x0003220000000800 */
[----:B--2---:R-:W-:Y:S01]  /*12d40*/  FFMA.FTZ R2, R19, c[0x0][0x2d0], -R114 ;  /* 0x0000b40013027a23 */ /* 0x004fe20000010872 */
[----:B---3--:R-:W-:Y:S08]  /*12d50*/  F2FP.PACK_AB R66, R57, R59 ;  /* 0x0000003b3942723e */ /* 0x008ff000000000ff */
[----:B------:R2:W-:Y:S10]  /*12d60*/  MUFU.EX2 R252, R2 ;  /* 0x0000000200fc7308 */ /* 0x0005f40000000800 */
[----:B------:R-:W-:Y:S01]  /*12d70*/  MUFU.EX2 R51, R12 ;  /* 0x0000000c00337308 */ /* 0x000fe20000000800 */
[----:B-1----:R-:W-:Y:S01]  /*12d80*/  @P4 IMAD.WIDE.U32 R4, R200, c[0x0][0x1e0], RZ ;  /* 0x00007800c8044a25 */ /* 0x002fe200078e00ff */
[----:B----4-:R-:W-:Y:S03]  /*12d90*/  F2FP.PACK_AB R75, R58, R61 ;  /* 0x0000003d3a4b723e */ /* 0x010fe600000000ff */
[----:B------:R-:W-:Y:S02]  /*12da0*/  @P4 IMAD.IADD R5, R5, 0x1, R6 ;  /* 0x0000000105054824 */ /* 0x000fe400078e0206 */
[----:B------:R-:W-:Y:S02]  /*12db0*/  @P4 IMAD.MOV.U32 R6, RZ, RZ, R32 ;  /* 0x000000ffff064224 */ /* 0x000fe400078e0020 */
[----:B------:R-:W-:Y:S02]  /*12dc0*/  @P4 IMAD R5, R5, 0x50, RZ ;  /* 0x0000005005054824 */ /* 0x000fe400078e02ff */
[----:B------:R-:W-:Y:S04]  /*12dd0*/  @P4 IMAD.WIDE.U32 R6, R4, 0x50, R6 ;  /* 0x0000005004064825 */ /* 0x000fe800078e0006 */
[----:B------:R-:W-:Y:S01]  /*12de0*/  @P4 IMAD.IADD R5, R7, 0x1, R5 ;  /* 0x0000000107054824 */ /* 0x000fe200078e0205 */
[----:B------:R-:W-:Y:S01]  /*12df0*/  @P4 LEA R4, P0, R6, c[0x0][0x1c8], 0x1 ;  /* 0x0000720006044a11 */ /* 0x000fe200078008ff */
[----:B--2---:R-:W-:Y:S03]  /*12e00*/  FFMA.FTZ R2, R22, c[0x0][0x2d0], -R157 ;  /* 0x0000b40016027a23 */ /* 0x004fe6000001089d */
[----:B------:R-:W-:Y:S01]  /*12e10*/  @P4 LEA.HI.X R5, R6, c[0x0][0x1cc], R5, 0x1, P0 ;  /* 0x0000730006054a11 */ /* 0x000fe200000f0c05 */
[----:B------:R-:W-:Y:S01]  /*12e20*/  MUFU.EX2 R243, R2 ;  /* 0x0000000200f37308 */ /* 0x000fe20000000800 */
[-C--:B------:R-:W-:Y:S03]  /*12e30*/  @P4 IADD3 R6, P0, R4, R11.reuse, RZ ;  /* 0x0000000b04064210 */ /* 0x080fe60007f1e0ff */
[----:B------:R1:W-:Y:S01]  /*12e40*/  @P4 LDGSTS.E.BYPASS.LTC128B.128 [R224+0x2900], [R4.64], !P6 ;  /* 0x0290000004e04fae */ /* 0x0003e2000f101d48 */
[----:B------:R-:W-:Y:S01]  /*12e50*/  @P4 IADD3 R8, P5, R6, R11, RZ ;  /* 0x0000000b06084210 */ /* 0x000fe20007fbe0ff */
[--C-:B------:R-:W-:Y:S01]  /*12e60*/  @P4 IMAD.X R7, R5, 0x1, R10.reuse, P0 ;  /* 0x0000000105074824 */ /* 0x100fe200000e060a */
[----:B------:R-:W-:Y:S03]  /*12e70*/  FSETP.NEU.FTZ.AND P0, PT, R70, -INF , PT ;  /* 0xff8000004600780b */ /* 0x000fe60003f1d000 */
[----:B------:R-:W-:Y:S01]  /*12e80*/  @P4 IMAD.X R9, R7, 0x1, R10, P5 ;  /* 0x0000000107094824 */ /* 0x000fe200028e060a */
[----:B------:R-:W-:Y:S01]  /*12e90*/  FSEL R158, R0, RZ, P0 ;  /* 0x000000ff009e7208 */ /* 0x000fe20000000000 */
[----:B------:R2:W-:Y:S04]  /*12ea0*/  @P4 LDGSTS.E.BYPASS.LTC128B.128 [R224+0x3100], [R6.64], !P6 ;  /* 0x0310000006e04fae */ /* 0x0005e8000f101d48 */
[--C-:B------:R-:W-:Y:S04]  /*12eb0*/  FFMA.FTZ R0, R171, c[0x0][0x2d0], -R158.reuse ;  /* 0x0000b400ab007a23 */ /* 0x100fe8000001089e */
[----:B------:R3:W-:Y:S01]  /*12ec0*/  MUFU.EX2 R245, R0 ;  /* 0x0000000000f57308 */ /* 0x0007e20000000800 */
[----:B------:R4:W-:Y:S01]  /*12ed0*/  @P4 LDGSTS.E.BYPASS.LTC128B.128 [R224+0x3900], [R8.64], !P6 ;  /* 0x0390000008e04fae */ /* 0x0009e2000f101d48 */
[--C-:B---3--:R-:W-:Y:S08]  /*12ee0*/  FFMA.FTZ R0, R170, c[0x0][0x2d0], -R158.reuse ;  /* 0x0000b400aa007a23 */ /* 0x108ff0000001089e */
[----:B------:R3:W5:Y:S02]  /*12ef0*/  MUFU.EX2 R247, R0 ;  /* 0x0000000000f77308 */ /* 0x0007640000000800 */
[--C-:B---3--:R-:W-:Y:S01]  /*12f00*/  FFMA.FTZ R0, R169, c[0x0][0x2d0], -R158.reuse ;  /* 0x0000b400a9007a23 */ /* 0x108fe2000001089e */
[----:B-----5:R-:W-:Y:S07]  /*12f10*/  F2FP.PACK_AB R65, R247, R245 ;  /* 0x000000f5f741723e */ /* 0x020fee00000000ff */
[----:B------:R3:W-:Y:S02]  /*12f20*/  MUFU.EX2 R249, R0 ;  /* 0x0000000000f97308 */ /* 0x0007e40000000800 */
[----:B---3--:R-:W-:Y:S08]  /*12f30*/  FFMA.FTZ R0, R168, c[0x0][0x2d0], -R158 ;  /* 0x0000b400a8007a23 */ /* 0x008ff0000001089e */
[----:B------:R3:W5:Y:S02]  /*12f40*/  MUFU.EX2 R56, R0 ;  /* 0x0000000000387308 */ /* 0x0007640000000800 */
[----:B---3--:R-:W-:Y:S01]  /*12f50*/  FFMA.FTZ R0, R18, c[0x0][0x2d0], -R114 ;  /* 0x0000b40012007a23 */ /* 0x008fe20000010872 */
[----:B-----5:R-:W-:Y:S07]  /*12f60*/  F2FP.PACK_AB R67, R56, R249 ;  /* 0x000000f93843723e */ /* 0x020fee00000000ff */
[----:B------:R3:W-:Y:S02]  /*12f70*/  MUFU.EX2 R49, R0 ;  /* 0x0000000000317308 */ /* 0x0007e40000000800 */
[----:B---3--:R-:W-:Y:S08]  /*12f80*/  FFMA.FTZ R0, R15, c[0x0][0x2d0], -R156 ;  /* 0x0000b4000f007a23 */ /* 0x008ff0000001089c */
[----:B------:R3:W-:Y:S02]  /*12f90*/  MUFU.EX2 R47, R0 ;  /* 0x00000000002f7308 */ /* 0x0007e40000000800 */
[--C-:B---3--:R-:W-:Y:S08]  /*12fa0*/  FFMA.FTZ R0, R14, c[0x0][0x2d0], -R114.reuse ;  /* 0x0000b4000e007a23 */ /* 0x108ff00000010872 */
[----:B------:R3:W-:Y:S02]  /*12fb0*/  MUFU.EX2 R251, R0 ;  /* 0x0000000000fb7308 */ /* 0x0007e40000000800 */
[----:B---3--:R-:W-:Y:S08]  /*12fc0*/  FFMA.FTZ R0, R13, c[0x0][0x2d0], -R114 ;  /* 0x0000b4000d007a23 */ /* 0x008ff00000010872 */
[----:B------:R3:W-:Y:S02]  /*12fd0*/  MUFU.EX2 R46, R0 ;  /* 0x00000000002e7308 */ /* 0x0007e40000000800 */
[----:B---3--:R-:W-:Y:S08]  /*12fe0*/  FFMA.FTZ R0, R17, c[0x0][0x2d0], -R157 ;  /* 0x0000b40011007a23 */ /* 0x008ff0000001089d */
[----:B------:R3:W-:Y:S02]  /*12ff0*/  MUFU.EX2 R242, R0 ;  /* 0x0000000000f27308 */ /* 0x0007e40000000800 */
[----:B---3--:R-:W-:Y:S02]  /*13000*/  FSEL R0, R110, RZ, P3 ;  /* 0x000000ff6e007208 */ /* 0x008fe40001800000 */
[-C--:B-1----:R-:W-:Y:S03]  /*13010*/  @P4 IADD3 R4, P3, R8, R11.reuse, RZ ;  /* 0x0000000b08044210 */ /* 0x082fe60007f7e0ff */
[----:B------:R-:W-:Y:S01]  /*13020*/  FADD.FTZ R2, -R0, R3 ;  /* 0x0000000300027221 */ /* 0x000fe20000010100 */
[----:B------:R-:W-:Y:S01]  /*13030*/  FSEL R0, R109, RZ, P2 ;  /* 0x000000ff6d007208 */ /* 0x000fe20001000000 */
[--C-:B------:R-:W-:Y:S01]  /*13040*/  @P4 IMAD.X R5, R9, 0x1, R10.reuse, P3 ;  /* 0x0000000109054824 */ /* 0x100fe200018e060a */
[----:B--2---:R-:W-:Y:S01]  /*13050*/  @P4 IADD3 R6, P2, R4, R11, RZ ;  /* 0x0000000b04064210 */ /* 0x004fe20007f5e0ff */
[----:B------:R-:W-:Y:S02]  /*13060*/  FMUL.FTZ R2, R2, c[0x0][0x2d0] ;  /* 0x0000b40002027a20 */ /* 0x000fe40000410000 */
[----:B------:R-:W-:Y:S01]  /*13070*/  FADD.FTZ R0, -R0, R111 ;  /* 0x0000006f00007221 */ /* 0x000fe20000010100 */
[----:B------:R1:W-:Y:S01]  /*13080*/  @P4 LDGSTS.E.BYPASS.LTC128B.128 [R224+0x4100], [R4.64], !P6 ;  /* 0x0410000004e04fae */ /* 0x0003e2000f101d48 */
[----:B------:R2:W3:Y:S01]  /*13090*/  MUFU.EX2 R69, R2 ;  /* 0x0000000200457308 */ /* 0x0004e20000000800 */
[----:B------:R-:W-:Y:S02]  /*130a0*/  @P4 IMAD.X R7, R5, 0x1, R10, P2 ;  /* 0x0000000105074824 */ /* 0x000fe400010e060a */
[----:B------:R-:W-:Y:S02]  /*130b0*/  FMUL.FTZ R0, R0, c[0x0][0x2d0] ;  /* 0x0000b40000007a20 */ /* 0x000fe40000410000 */
[----:B------:R-:W-:Y:S02]  /*130c0*/  IMAD.MOV.U32 R111, RZ, RZ, R29 ;  /* 0x000000ffff6f7224 */ /* 0x000fe400078e001d */
[----:B------:R5:W-:Y:S03]  /*130d0*/  @P4 LDGSTS.E.BYPASS.LTC128B.128 [R224+0x4900], [R6.64], !P6 ;  /* 0x0490000006e04fae */ /* 0x000be6000f101d48 */
[----:B------:R4:W5:Y:S01]  /*130e0*/  MUFU.EX2 R68, R0 ;  /* 0x0000000000447308 */ /* 0x0009620000000800 */
[----:B------:R-:W-:Y:S04]  /*130f0*/  F2FP.PACK_AB R72, R82, R111 ;  /* 0x0000006f5248723e */ /* 0x000fe800000000ff */
[----:B------:R-:W-:Y:S08]  /*13100*/  LDSM.16.MT88.4 R36, [R212] ;  /* 0x00000000d424783b */ /* 0x000ff00000004200 */
[----:B------:R-:W-:Y:S01]  /*13110*/  LDSM.16.MT88.4 R52, [R209] ;  /* 0x00000000d134783b */ /* 0x000fe20000004200 */
[----:B--2---:R-:W-:Y:S01]  /*13120*/  FSEL R2, R108, RZ, P1 ;  /* 0x000000ff6c027208 */ /* 0x004fe20000800000 */
[C---:B---3--:R-:W-:Y:S02]  /*13130*/  FMUL.FTZ R16, R69.reuse, R128 ;  /* 0x0000008045107220 */ /* 0x048fe40000410000 */
[C---:B-1----:R-:W-:Y:S02]  /*13140*/  FMUL.FTZ R4, R69.reuse, R116 ;  /* 0x0000007445047220 */ /* 0x042fe40000410000 */
[C---:B------:R-:W-:Y:S02]  /*13150*/  FMUL.FTZ R5, R69.reuse, R117 ;  /* 0x0000007545057220 */ /* 0x040fe40000410000 */
[C---:B------:R-:W-:Y:S01]  /*13160*/  FMUL.FTZ R17, R69.reuse, R129 ;  /* 0x0000008145117220 */ /* 0x040fe20000410000 */
[----:B------:R-:W-:Y:S01]  /*13170*/  LDSM.16.MT88.4 R76, [R211] ;  /* 0x00000000d34c783b */ /* 0x000fe20000004200 */
[----:B------:R-:W-:Y:S02]  /*13180*/  FMUL.FTZ R32, R69, R144 ;  /* 0x0000009045207220 */ /* 0x000fe40000410000 */
[----:B----4-:R-:W-:Y:S01]  /*13190*/  FADD.FTZ R0, -R2, R112 ;  /* 0x0000007002007221 */ /* 0x010fe20000010100 */
[----:B------:R-:W-:Y:S01]  /*131a0*/  FSEL R2, R70, RZ, P0 ;  /* 0x000000ff46027208 */ /* 0x000fe20000000000 */
[----:B------:R-:W-:Y:S02]  /*131b0*/  IMAD.MOV.U32 R112, RZ, RZ, R23 ;  /* 0x000000ffff707224 */ /* 0x000fe400078e0017 */
[----:B------:R-:W-:Y:S01]  /*131c0*/  FMUL.FTZ R0, R0, c[0x0][0x2d0] ;  /* 0x0000b40000007a20 */ /* 0x000fe20000410000 */
[----:B------:R-:W1:Y:S01]  /*131d0*/  LDSM.16.MT88.4 R20, [R208] ;  /* 0x00000000d014783b */ /* 0x000e620000004200 */
[C---:B-----5:R-:W-:Y:S01]  /*131e0*/  FMUL.FTZ R6, R68.reuse, R118 ;  /* 0x0000007644067220 */ /* 0x060fe20000410000 */
[----:B------:R-:W-:Y:S01]  /*131f0*/  F2FP.PACK_AB R73, R63, R112 ;  /* 0x000000703f49723e */ /* 0x000fe200000000ff */
[----:B------:R2:W3:Y:S01]  /*13200*/  MUFU.EX2 R3, R0 ;  /* 0x0000000000037308 */ /* 0x0004e20000000800 */
[C---:B------:R-:W-:Y:S02]  /*13210*/  FMUL.FTZ R7, R68.reuse, R119 ;  /* 0x0000007744077220 */ /* 0x040fe40000410000 */
[C---:B------:R-:W-:Y:S02]  /*13220*/  FMUL.FTZ R19, R68.reuse, R131 ;  /* 0x0000008344137220 */ /* 0x040fe40000410000 */
[----:B------:R-:W0:Y:S01]  /*13230*/  LDGDEPBAR ;  /* 0x00000000000079af */ /* 0x000e220000000000 */
[C---:B------:R-:W-:Y:S02]  /*13240*/  FMUL.FTZ R33, R69.reuse, R145 ;  /* 0x0000009145217220 */ /* 0x040fe40000410000 */
[C---:B------:R-:W-:Y:S02]  /*13250*/  FMUL.FTZ R34, R68.reuse, R146 ;  /* 0x0000009244227220 */ /* 0x040fe40000410000 */
[C---:B------:R-:W-:Y:S02]  /*13260*/  FMUL.FTZ R35, R68.reuse, R147 ;  /* 0x0000009344237220 */ /* 0x040fe40000410000 */
[----:B------:R-:W-:Y:S01]  /*13270*/  IMAD.MOV.U32 R128, RZ, RZ, R50 ;  /* 0x000000ffff807224 */ /* 0x000fe200078e0032 */
[----:B------:R-:W-:Y:S01]  /*13280*/  LDSM.16.MT88.4 R144, [R212+0x2000] ;  /* 0x00200000d490783b */ /* 0x000fe20000004200 */
[----:B------:R-:W-:Y:S02]  /*13290*/  IMAD.MOV.U32 R129, RZ, RZ, R49 ;  /* 0x000000ffff817224 */ /* 0x000fe400078e0031 */
[----:B------:R-:W-:Y:S02]  /*132a0*/  FMUL.FTZ R49, R69, R97 ;  /* 0x0000006145317220 */ /* 0x000fe40000410000 */
[----:B------:R-:W-:Y:S02]  /*132b0*/  FMUL.FTZ R50, R68, R98 ;  /* 0x0000006244327220 */ /* 0x000fe40000410000 */
[----:B------:R-:W-:Y:S02]  /*132c0*/  IMAD.MOV.U32 R116, RZ, RZ, R83 ;  /* 0x000000ffff747224 */ /* 0x000fe400078e0053 */
[----:B------:R-:W-:Y:S02]  /*132d0*/  IMAD.MOV.U32 R117, RZ, RZ, R82 ;  /* 0x000000ffff757224 */ /* 0x000fe400078e0052 */
[----:B--2---:R-:W-:Y:S02]  /*132e0*/  FADD.FTZ R0, -R2, R113 ;  /* 0x0000007102007221 */ /* 0x004fe40000010100 */
[--C-:B------:R-:W-:Y:S02]  /*132f0*/  FFMA.FTZ R2, R26, c[0x0][0x2d0], -R158.reuse ;  /* 0x0000b4001a027a23 */ /* 0x100fe4000001089e */
[----:B------:R-:W-:Y:S02]  /*13300*/  FMUL.FTZ R0, R0, c[0x0][0x2d0] ;  /* 0x0000b40000007a20 */ /* 0x000fe40000410000 */
[----:B------:R2:W-:Y:S01]  /*13310*/  MUFU.EX2 R233, R2 ;  /* 0x0000000200e97308 */ /* 0x0005e20000000800 */
[C---:B---3--:R-:W-:Y:S02]  /*13320*/  FMUL.FTZ R40, R3.reuse, R88 ;  /* 0x0000005803287220 */ /* 0x048fe40000410000 */
[C---:B------:R-:W-:Y:S02]  /*13330*/  FMUL.FTZ R41, R3.reuse, R89 ;  /* 0x0000005903297220 */ /* 0x040fe40000410000 */
[C---:B------:R-:W-:Y:S01]  /*13340*/  FMUL.FTZ R8, R3.reuse, R120 ;  /* 0x0000007803087220 */ /* 0x040fe20000410000 */
[-C--:B-1----:R-:W-:Y:S04]  /*13350*/  HMMA.16816.F32 R4, R72, R20.reuse, R4 ;  /* 0x000000144804723c */ /* 0x082fe80000001804 */
[----:B------:R-:W1:Y:S01]  /*13360*/  MUFU.EX2 R0, R0 ;  /* 0x0000000000007308 */ /* 0x000e620000000800 */
[C---:B------:R-:W-:Y:S02]  /*13370*/  FMUL.FTZ R9, R3.reuse, R121 ;  /* 0x0000007903097220 */ /* 0x040fe40000410000 */
[C---:B------:R-:W-:Y:S02]  /*13380*/  FMUL.FTZ R12, R3.reuse, R124 ;  /* 0x0000007c030c7220 */ /* 0x040fe40000410000 */
[C---:B------:R-:W-:Y:S03]  /*13390*/  FMUL.FTZ R13, R3.reuse, R125 ;  /* 0x0000007d030d7220 */ /* 0x040fe60000410000 */
[----:B------:R-:W-:Y:S02]  /*133a0*/  FMUL.FTZ R18, R68, R130 ;  /* 0x0000008244127220 */ /* 0x000fe40000410000 */
[C---:B------:R-:W-:Y:S02]  /*133b0*/  FMUL.FTZ R29, R3.reuse, R141 ;  /* 0x0000008d031d7220 */ /* 0x040fe40000410000 */
[----:B------:R-:W-:Y:S02]  /*133c0*/  FMUL.FTZ R45, R3, R93 ;  /* 0x0000005d032d7220 */ /* 0x000fe40000410000 */
[----:B--2---:R-:W-:Y:S02]  /*133d0*/  FFMA.FTZ R2, R27, c[0x0][0x2d0], -R158 ;  /* 0x0000b4001b027a23 */ /* 0x004fe4000001089e */
[----:B------:R-:W-:Y:S02]  /*133e0*/  IMAD.MOV.U32 R93, RZ, RZ, R46 ;  /* 0x000000ffff5d7224 */ /* 0x000fe400078e002e */
[----:B------:R2:W3:Y:S01]  /*133f0*/  MUFU.EX2 R231, R2 ;  /* 0x0000000200e77308 */ /* 0x0004e20000000800 */
[----:B------:R-:W-:Y:S02]  /*13400*/  IMAD.MOV.U32 R130, RZ, RZ, R48 ;  /* 0x000000ffff827224 */ /* 0x000fe400078e0030 */
[----:B------:R-:W-:Y:S02]  /*13410*/  FMUL.FTZ R48, R69, R96 ;  /* 0x0000006045307220 */ /* 0x000fe40000410000 */
[C---:B-1----:R-:W-:Y:S02]  /*13420*/  FMUL.FTZ R10, R0.reuse, R122 ;  /* 0x0000007a000a7220 */ /* 0x042fe40000410000 */
[C---:B------:R-:W-:Y:S02]  /*13430*/  FMUL.FTZ R11, R0.reuse, R123 ;  /* 0x0000007b000b7220 */ /* 0x040fe40000410000 */
[C---:B------:R-:W-:Y:S02]  /*13440*/  FMUL.FTZ R42, R0.reuse, R90 ;  /* 0x0000005a002a7220 */ /* 0x040fe40000410000 */
[C---:B------:R-:W-:Y:S02]  /*13450*/  FMUL.FTZ R43, R0.reuse, R91 ;  /* 0x0000005b002b7220 */ /* 0x040fe40000410000 */
[----:B------:R-:W-:Y:S01]  /*13460*/  LDSM.16.MT88.4 R88, [R209+0x800] ;  /* 0x00080000d158783b */ /* 0x000fe20000004200 */
[C---:B------:R-:W-:Y:S04]  /*13470*/  HMMA.16816.F32 R8, R64.reuse, R20, R8 ;  /* 0x000000144008723c */ /* 0x040fe80000001808 */
[C---:B------:R-:W-:Y:S02]  /*13480*/  FMUL.FTZ R14, R0.reuse, R126 ;  /* 0x0000007e000e7220 */ /* 0x040fe40000410000 */
[----:B------:R-:W-:Y:S02]  /*13490*/  FMUL.FTZ R15, R0, R127 ;  /* 0x0000007f000f7220 */ /* 0x000fe40000410000 */
[----:B------:R-:W-:Y:S04]  /*134a0*/  IMAD.MOV.U32 R120, RZ, RZ, R81 ;  /* 0x000000ffff787224 */ /* 0x000fe800078e0051 */
[----:B--2---:R-:W-:Y:S01]  /*134b0*/  FFMA.FTZ R2, R24, c[0x0][0x2d0], -R157 ;  /* 0x0000b40018027a23 */ /* 0x004fe2000001089d */
[-C--:B------:R-:W-:Y:S03]  /*134c0*/  HMMA.16816.F32 R12, R64, R22.reuse, R12 ;  /* 0x00000016400c723c */ /* 0x080fe6000000180c */
[----:B------:R1:W-:Y:S01]  /*134d0*/  MUFU.EX2 R229, R2 ;  /* 0x0000000200e57308 */ /* 0x0003e20000000800 */
[----:B------:R-:W-:Y:S02]  /*134e0*/  FMUL.FTZ R24, R3, R136 ;  /* 0x0000008803187220 */ /* 0x000fe40000410000 */
[----:B------:R-:W2:Y:S01]  /*134f0*/  LDL R136, [R1+0x14] ;  /* 0x0000140001887983 */ /* 0x000ea20000100800 */
[----:B------:R-:W-:Y:S01]  /*13500*/  IMAD.MOV.U32 R127, RZ, RZ, R51 ;  /* 0x000000ffff7f7224 */ /* 0x000fe200078e0033 */
[C---:B------:R-:W-:Y:S04]  /*13510*/  HMMA.16816.F32 R16, R72.reuse, R22, R16 ;  /* 0x000000164810723c */ /* 0x040fe80000001810 */
[C---:B------:R-:W-:Y:S02]  /*13520*/  FMUL.FTZ R20, R69.reuse, R132 ;  /* 0x0000008445147220 */ /* 0x040fe40000410000 */
[----:B------:R-:W-:Y:S02]  /*13530*/  FMUL.FTZ R21, R69, R133 ;  /* 0x0000008545157220 */ /* 0x000fe40000410000 */
[C---:B------:R-:W-:Y:S04]  /*13540*/  FMUL.FTZ R22, R68.reuse, R134 ;  /* 0x0000008644167220 */ /* 0x040fe80000410000 */
[C---:B------:R-:W-:Y:S02]  /*13550*/  FMUL.FTZ R23, R68.reuse, R135 ;  /* 0x0000008744177220 */ /* 0x040fe40000410000 */
[----:B------:R-:W-:Y:S02]  /*13560*/  FMUL.FTZ R51, R68, R99 ;  /* 0x0000006344337220 */ /* 0x000fe40000410000 */
[----:B------:R-:W-:Y:S01]  /*13570*/  LDSM.16.MT88.4 R96, [R209+0x2000] ;  /* 0x00200000d160783b */ /* 0x000fe20000004200 */
[----:B------:R-:W-:Y:S02]  /*13580*/  IMAD.MOV.U32 R118, RZ, RZ, R63 ;  /* 0x000000ffff767224 */ /* 0x000fe400078e003f */
[-C--:B------:R-:W-:Y:S03]  /*13590*/  HMMA.16816.F32 R20, R72, R36.reuse, R20 ;  /* 0x000000244814723c */ /* 0x080fe60000001814 */
[----:B-1----:R-:W-:Y:S02]  /*135a0*/  FFMA.FTZ R2, R25, c[0x0][0x2d0], -R157 ;  /* 0x0000b40019027a23 */ /* 0x002fe4000001089d */
[----:B------:R-:W-:Y:S02]  /*135b0*/  FMUL.FTZ R25, R3, R137 ;  /* 0x0000008903197220 */ /* 0x000fe40000410000 */
[----:B------:R1:W4:Y:S01]  /*135c0*/  MUFU.EX2 R228, R2 ;  /* 0x0000000200e47308 */ /* 0x0003220000000800 */
[C---:B------:R-:W-:Y:S04]  /*135d0*/  FMUL.FTZ R26, R0.reuse, R138 ;  /* 0x0000008a001a7220 */ /* 0x040fe80000410000 */
[C---:B------:R-:W-:Y:S02]  /*135e0*/  FMUL.FTZ R27, R0.reuse, R139 ;  /* 0x0000008b001b7220 */ /* 0x040fe40000410000 */
[----:B------:R-:W-:Y:S02]  /*135f0*/  IMAD.MOV.U32 R119, RZ, RZ, R62 ;  /* 0x000000ffff777224 */ /* 0x000fe400078e003e */
[----:B------:R-:W-:Y:S02]  /*13600*/  IMAD.MOV.U32 R141, RZ, RZ, R118 ;  /* 0x000000ffff8d7224 */ /* 0x000fe400078e0076 */
[C---:B------:R-:W-:Y:S01]  /*13610*/  FMUL.FTZ R46, R0.reuse, R94 ;  /* 0x0000005e002e7220 */ /* 0x040fe20000410000 */
[C---:B------:R-:W-:Y:S04]  /*13620*/  HMMA.16816.F32 R24, R64.reuse, R36, R24 ;  /* 0x000000244018723c */ /* 0x040fe80000001818 */
[----:B------:R-:W-:Y:S02]  /*13630*/  IMAD.MOV.U32 R94, RZ, RZ, R47 ;  /* 0x000000ffff5e7224 */ /* 0x000fe400078e002f */
[----:B------:R-:W-:Y:S02]  /*13640*/  FMUL.FTZ R47, R0, R95 ;  /* 0x0000005f002f7220 */ /* 0x000fe40000410000 */
[C---:B------:R-:W-:Y:S04]  /*13650*/  FMUL.FTZ R36, R69.reuse, R84 ;  /* 0x0000005445247220 */ /* 0x040fe80000410000 */
[----:B-1----:R-:W-:Y:S02]  /*13660*/  FFMA.FTZ R2, R30, c[0x0][0x2d0], -R158 ;  /* 0x0000b4001e027a23 */ /* 0x002fe4000001089e */
[C---:B------:R-:W-:Y:S02]  /*13670*/  FMUL.FTZ R30, R0.reuse, R142 ;  /* 0x0000008e001e7220 */ /* 0x040fe40000410000 */
[----:B------:R1:W-:Y:S01]  /*13680*/  MUFU.EX2 R227, R2 ;  /* 0x0000000200e37308 */ /* 0x0003e20000000800 */
[----:B------:R-:W-:Y:S02]  /*13690*/  FMUL.FTZ R37, R69, R85 ;  /* 0x0000005545257220 */ /* 0x000fe40000410000 */
[----:B------:R-:W-:Y:S02]  /*136a0*/  IMAD.MOV.U32 R122, RZ, RZ, R59 ;  /* 0x000000ffff7a7224 */ /* 0x000fe400078e003b */
[C---:B------:R-:W-:Y:S02]  /*136b0*/  FMUL.FTZ R59, R0.reuse, R103 ;  /* 0x00000067003b7220 */ /* 0x040fe40000410000 */
[----:B------:R-:W-:Y:S02]  /*136c0*/  IMAD.MOV.U32 R124, RZ, RZ, R58 ;  /* 0x000000ffff7c7224 */ /* 0x000fe400078e003a */
[C---:B------:R-:W-:Y:S02]  /*136d0*/  FMUL.FTZ R58, R0.reuse, R102 ;  /* 0x00000066003a7220 */ /* 0x040fe40000410000 */
[----:B------:R-:W-:Y:S02]  /*136e0*/  IMAD.MOV.U32 R125, RZ, RZ, R57 ;  /* 0x000000ffff7d7224 */ /* 0x000fe400078e0039 */
[C---:B------:R-:W-:Y:S02]  /*136f0*/  FMUL.FTZ R57, R3.reuse, R101 ;  /* 0x0000006503397220 */ /* 0x040fe40000410000 */
[----:B------:R-:W-:Y:S02]  /*13700*/  IMAD.MOV.U32 R126, RZ, RZ, R56 ;  /* 0x000000ffff7e7224 */ /* 0x000fe400078e0038 */
[C---:B------:R-:W-:Y:S02]  /*13710*/  FMUL.FTZ R56, R3.reuse, R100 ;  /* 0x0000006403387220 */ /* 0x040fe40000410000 */
[----:B------:R-:W-:Y:S02]  /*13720*/  IMAD.MOV.U32 R121, RZ, RZ, R61 ;  /* 0x000000ffff797224 */ /* 0x000fe400078e003d */
[----:B------:R-:W-:Y:S02]  /*13730*/  IMAD.MOV.U32 R123, RZ, RZ, R60 ;  /* 0x000000ffff7b7224 */ /* 0x000fe400078e003c */
[----:B------:R-:W-:Y:S02]  /*13740*/  FMUL.FTZ R60, R3, R152 ;  /* 0x00000098033c7220 */ /* 0x000fe40000410000 */
[----:B-1----:R-:W-:Y:S02]  /*13750*/  FFMA.FTZ R2, R31, c[0x0][0x2d0], -R158 ;  /* 0x0000b4001f027a23 */ /* 0x002fe4000001089e */
[C---:B------:R-:W-:Y:S02]  /*13760*/  FMUL.FTZ R31, R0.reuse, R143 ;  /* 0x0000008f001f7220 */ /* 0x040fe40000410000 */
[----:B------:R1:W5:Y:S01]  /*13770*/  MUFU.EX2 R226, R2 ;  /* 0x0000000200e27308 */ /* 0x0003620000000800 */
[C---:B------:R-:W-:Y:S02]  /*13780*/  FMUL.FTZ R61, R3.reuse, R153 ;  /* 0x00000099033d7220 */ /* 0x040fe40000410000 */
[C---:B------:R-:W-:Y:S02]  /*13790*/  FMUL.FTZ R62, R0.reuse, R154 ;  /* 0x0000009a003e7220 */ /* 0x040fe40000410000 */
[----:B------:R-:W-:Y:S02]  /*137a0*/  FMUL.FTZ R63, R0, R155 ;  /* 0x0000009b003f7220 */ /* 0x000fe40000410000 */
[----:B------:R-:W-:Y:S02]  /*137b0*/  IMAD.MOV.U32 R95, RZ, RZ, R164 ;  /* 0x000000ffff5f7224 */ /* 0x000fe400078e00a4 */
[----:B------:R-:W-:Y:S02]  /*137c0*/  IMAD.MOV.U32 R142, RZ, RZ, R117 ;  /* 0x000000ffff8e7224 */ /* 0x000fe400078e0075 */
[----:B------:R-:W-:Y:S02]  /*137d0*/  IMAD.MOV.U32 R143, RZ, RZ, R116 ;  /* 0x000000ffff8f7224 */ /* 0x000fe400078e0074 */
[--C-:B-1----:R-:W-:Y:S02]  /*137e0*/  FFMA.FTZ R2, R28, c[0x0][0x2d0], -R156.reuse ;  /* 0x0000b4001c027a23 */ /* 0x102fe4000001089c */
[----:B------:R-:W-:Y:S02]  /*137f0*/  FMUL.FTZ R28, R3, R140 ;  /* 0x0000008c031c7220 */ /* 0x000fe40000410000 */
[----:B------:R1:W-:Y:S01]  /*13800*/  MUFU.EX2 R225, R2 ;  /* 0x0000000200e17308 */ /* 0x0003e20000000800 */
[----:B------:R-:W-:Y:S04]  /*13810*/  IMAD.MOV.U32 R140, RZ, RZ, R119 ;  /* 0x000000ffff8c7224 */ /* 0x000fe800078e0077 */
[-C--:B------:R-:W-:Y:S08]  /*13820*/  HMMA.16816.F32 R28, R64, R38.reuse, R28 ;  /* 0x00000026401c723c */ /* 0x080ff0000000181c */
[C---:B------:R-:W-:Y:S07]  /*13830*/  HMMA.16816.F32 R32, R72.reuse, R38, R32 ;  /* 0x000000264820723c */ /* 0x040fee0000001820 */
[C---:B------:R-:W-:Y:S02]  /*13840*/  FMUL.FTZ R38, R68.reuse, R86 ;  /* 0x0000005644267220 */ /* 0x040fe40000410000 */
[----:B------:R-:W-:Y:S02]  /*13850*/  FMUL.FTZ R39, R68, R87 ;  /* 0x0000005744277220 */ /* 0x000fe40000410000 */
[----:B------:R-:W-:Y:S01]  /*13860*/  LDSM.16.MT88.4 R84, [R212+0x800] ;  /* 0x00080000d454783b */ /* 0x000fe20000004200 */
[----:B-1----:R-:W-:Y:S04]  /*13870*/  FFMA.FTZ R2, R161, c[0x0][0x2d0], -R156 ;  /* 0x0000b400a1027a23 */ /* 0x002fe8000001089c */
[-C--:B------:R-:W-:Y:S01]  /*13880*/  HMMA.16816.F32 R36, R72, R52.reuse, R36 ;  /* 0x000000344824723c */ /* 0x080fe20000001824 */
[----:B------:R1:W-:Y:S07]  /*13890*/  MUFU.EX2 R207, R2 ;  /* 0x0000000200cf7308 */ /* 0x0003ee0000000800 */
[C---:B------:R-:W-:Y:S07]  /*138a0*/  HMMA.16816.F32 R40, R64.reuse, R52, R40 ;  /* 0x000000344028723c */ /* 0x040fee0000001828 */
[C---:B------:R-:W-:Y:S02]  /*138b0*/  FMUL.FTZ R53, R69.reuse, R149 ;  /* 0x0000009545357220 */ /* 0x040fe40000410000 */
[----:B------:R-:W-:Y:S03]  /*138c0*/  FMUL.FTZ R52, R69, R148 ;  /* 0x0000009445347220 */ /* 0x000fe60000410000 */
[--C-:B-1----:R-:W-:Y:S04]  /*138d0*/  FFMA.FTZ R2, R162, c[0x0][0x2d0], -R114.reuse ;  /* 0x0000b400a2027a23 */ /* 0x102fe80000010872 */
[----:B------:R1:W-:Y:S02]  /*138e0*/  MUFU.EX2 R206, R2 ;  /* 0x0000000200ce7308 */ /* 0x0003e40000000800 */
[----:B-1----:R-:W-:Y:S08]  /*138f0*/  FFMA.FTZ R2, R172, c[0x0][0x2d0], -R114 ;  /* 0x0000b400ac027a23 */ /* 0x002ff00000010872 */
[----:B------:R1:W-:Y:S02]  /*13900*/  MUFU.EX2 R205, R2 ;  /* 0x0000000200cd7308 */ /* 0x0003e40000000800 */
        /* <DEDUP_REMOVED lines=8> */
[-C--:B------:R-:W-:Y:S01]  /*13990*/  HMMA.16816.F32 R52, R72, R76.reuse, R52 ;  /* 0x0000004c4834723c */ /* 0x080fe20000001834 */
[----:B------:R1:W-:Y:S07]  /*139a0*/  MUFU.EX2 R203, R2 ;  /* 0x0000000200cb7308 */ /* 0x0003ee0000000800 */
[C---:B------:R-:W-:Y:S07]  /*139b0*/  HMMA.16816.F32 R56, R64.reuse, R76, R56 ;  /* 0x0000004c4038723c */ /* 0x040fee0000001838 */
[----:B------:R-:W-:Y:S01]  /*139c0*/  F2FP.PACK_AB R76, R243, R242 ;  /* 0x000000f2f34c723e */ /* 0x000fe200000000ff */
[-C--:B------:R-:W-:Y:S04]  /*139d0*/  HMMA.16816.F32 R60, R64, R78.reuse, R60 ;  /* 0x0000004e403c723c */ /* 0x080fe8000000183c */
[----:B---3--:R-:W-:Y:S03]  /*139e0*/  F2FP.PACK_AB R77, R231, R233 ;  /* 0x000000e9e74d723e */ /* 0x008fe600000000ff */
[C---:B------:R-:W-:Y:S02]  /*139f0*/  FMUL.FTZ R64, R69.reuse, R104 ;  /* 0x0000006845407220 */ /* 0x040fe40000410000 */
[----:B-1----:R-:W-:Y:S02]  /*13a00*/  FFMA.FTZ R2, R80, c[0x0][0x2d0], -R114 ;  /* 0x0000b40050027a23 */ /* 0x002fe40000010872 */
[----:B------:R-:W1:Y:S01]  /*13a10*/  LDSM.16.MT88.4 R80, [R208+0x800] ;  /* 0x00080000d050783b */ /* 0x000e620000004200 */
[----:B------:R-:W-:Y:S01]  /*13a20*/  FMUL.FTZ R65, R69, R105 ;  /* 0x0000006945417220 */ /* 0x000fe20000410000 */
[----:B------:R3:W-:Y:S01]  /*13a30*/  MUFU.EX2 R202, R2 ;  /* 0x0000000200ca7308 */ /* 0x0007e20000000800 */
[C---:B------:R-:W-:Y:S02]  /*13a40*/  FMUL.FTZ R66, R68.reuse, R106 ;  /* 0x0000006a44427220 */ /* 0x040fe40000410000 */
[----:B------:R-:W-:Y:S07]  /*13a50*/  FMUL.FTZ R67, R68, R107 ;  /* 0x0000006b44437220 */ /* 0x000fee0000410000 */
[----:B------:R-:W-:Y:S04]  /*13a60*/  HMMA.16816.F32 R64, R72, R78, R64 ;  /* 0x0000004e4840723c */ /* 0x000fe80000001840 */
[----:B--2---:R-:W-:Y:S01]  /*13a70*/  ISETP.GT.AND P0, PT, R223, R136, PT ;  /* 0x00000088df00720c */ /* 0x004fe20003f04270 */
[----:B------:R-:W-:Y:S02]  /*13a80*/  IMAD.MOV.U32 R223, RZ, RZ, R200 ;  /* 0x000000ffffdf7224 */ /* 0x000fe400078e00c8 */
[----:B------:R-:W-:Y:S02]  /*13a90*/  F2FP.PACK_AB R72, R128, R127 ;  /* 0x0000007f8048723e */ /* 0x000fe400000000ff */
[----:B------:R-:W-:Y:S03]  /*13aa0*/  F2FP.PACK_AB R73, R129, R252 ;  /* 0x000000fc8149723e */ /* 0x000fe600000000ff */
[----:B------:R-:W-:Y:S01]  /*13ab0*/  F2FP.PACK_AB R74, R94, R95 ;  /* 0x0000005f5e4a723e */ /* 0x000fe200000000ff */
[----:B---3--:R-:W-:Y:S01]  /*13ac0*/  FFMA.FTZ R2, R160, c[0x0][0x2d0], -R114 ;  /* 0x0000b400a0027a23 */ /* 0x008fe20000010872 */
[----:B------:R-:W-:Y:S02]  /*13ad0*/  F2FP.PACK_AB R75, R93, R251 ;  /* 0x000000fb5d4b723e */ /* 0x000fe400000000ff */
[----:B----4-:R-:W-:Y:S01]  /*13ae0*/  F2FP.PACK_AB R78, R228, R229 ;  /* 0x000000e5e44e723e */ /* 0x010fe200000000ff */
[----:B------:R2:W-:Y:S01]  /*13af0*/  MUFU.EX2 R197, R2 ;  /* 0x0000000200c57308 */ /* 0x0005e20000000800 */
[----:B-----5:R-:W-:Y:S03]  /*13b00*/  F2FP.PACK_AB R79, R226, R227 ;  /* 0x000000e3e24f723e */ /* 0x020fe600000000ff */
[-C--:B-1----:R-:W-:Y:S08]  /*13b10*/  HMMA.16816.F32 R4, R72, R80.reuse, R4 ;  /* 0x000000504804723c */ /* 0x082ff00000001804 */
[C---:B------:R-:W-:Y:S04]  /*13b20*/  HMMA.16816.F32 R8, R76.reuse, R80, R8 ;  /* 0x000000504c08723c */ /* 0x040fe80000001808 */
[--C-:B--2---:R-:W-:Y:S04]  /*13b30*/  FFMA.FTZ R2, R173, c[0x0][0x2d0], -R157.reuse ;  /* 0x0000b400ad027a23 */ /* 0x104fe8000001089d */
[-C--:B------:R-:W-:Y:S01]  /*13b40*/  HMMA.16816.F32 R12, R76, R82.reuse, R12 ;  /* 0x000000524c0c723c */ /* 0x080fe2000000180c */
[----:B------:R1:W-:Y:S07]  /*13b50*/  MUFU.EX2 R92, R2 ;  /* 0x00000002005c7308 */ /* 0x0003ee0000000800 */
[C---:B------:R-:W-:Y:S01]  /*13b60*/  HMMA.16816.F32 R16, R72.reuse, R82, R16 ;  /* 0x000000524810723c */ /* 0x040fe20000001810 */
[----:B------:R-:W2:Y:S07]  /*13b70*/  LDSM.16.MT88.4 R80, [R211+0x800] ;  /* 0x00080000d350783b */ /* 0x000eae0000004200 */
[-C--:B------:R-:W-:Y:S08]  /*13b80*/  HMMA.16816.F32 R20, R72, R84.reuse, R20 ;  /* 0x000000544814723c */ /* 0x080ff00000001814 */
[C---:B------:R-:W-:Y:S04]  /*13b90*/  HMMA.16816.F32 R24, R76.reuse, R84, R24 ;  /* 0x000000544c18723c */ /* 0x040fe80000001818 */
[----:B-1----:R-:W-:Y:S03]  /*13ba0*/  FFMA.FTZ R2, R174, c[0x0][0x2d0], -R157 ;  /* 0x0000b400ae027a23 */ /* 0x002fe6000001089d */
[----:B------:R-:W-:Y:S01]  /*13bb0*/  FFMA.FTZ R84, R190, c[0x0][0x2d0], -R156 ;  /* 0x0000b400be547a23 */ /* 0x000fe2000001089c */
[-C--:B------:R-:W-:Y:S01]  /*13bc0*/  HMMA.16816.F32 R28, R76, R86.reuse, R28 ;  /* 0x000000564c1c723c */ /* 0x080fe2000000181c */
[----:B------:R1:W3:Y:S03]  /*13bd0*/  MUFU.EX2 R186, R2 ;  /* 0x0000000200ba7308 */ /* 0x0002e60000000800 */
[----:B------:R-:W-:Y:S04]  /*13be0*/  IMAD.MOV.U32 R190, RZ, RZ, R129 ;  /* 0x000000ffffbe7224 */ /* 0x000fe800078e0081 */
[C---:B------:R-:W-:Y:S03]  /*13bf0*/  HMMA.16816.F32 R32, R72.reuse, R86, R32 ;  /* 0x000000564820723c */ /* 0x040fe60000001820 */
[----:B------:R4:W-:Y:S05]  /*13c00*/  MUFU.EX2 R148, R84 ;  /* 0x0000005400947308 */ /* 0x0009ea0000000800 */
[-C--:B------:R-:W-:Y:S08]  /*13c10*/  HMMA.16816.F32 R36, R72, R88.reuse, R36 ;  /* 0x000000584824723c */ /* 0x080ff00000001824 */
[C---:B------:R-:W-:Y:S04]  /*13c20*/  HMMA.16816.F32 R40, R76.reuse, R88, R40 ;  /* 0x000000584c28723c */ /* 0x040fe80000001828 */
[--C-:B-1----:R-:W-:Y:S04]  /*13c30*/  FFMA.FTZ R2, R175, c[0x0][0x2d0], -R158.reuse ;  /* 0x0000b400af027a23 */ /* 0x102fe8000001089e */
[-C--:B------:R-:W-:Y:S01]  /*13c40*/  HMMA.16816.F32 R44, R76, R90.reuse, R44 ;  /* 0x0000005a4c2c723c */ /* 0x080fe2000000182c */
[----:B------:R1:W-:Y:S01]  /*13c50*/  MUFU.EX2 R182, R2 ;  /* 0x0000000200b67308 */ /* 0x0003e20000000800 */
[----:B----4-:R-:W4:Y:S06]  /*13c60*/  LDSM.16.MT88.4 R84, [R208+0x1000] ;  /* 0x00100000d054783b */ /* 0x010f2c0000004200 */
[C---:B------:R-:W-:Y:S02]  /*13c70*/  HMMA.16816.F32 R48, R72.reuse, R90, R48 ;  /* 0x0000005a4830723c */ /* 0x040fe40000001830 */
[----:B------:R-:W-:Y:S06]  /*13c80*/  LDSM.16.MT88.4 R88, [R209+0x1000] ;  /* 0x00100000d158783b */ /* 0x000fec0000004200 */
[-C--:B--2---:R-:W-:Y:S08]  /*13c90*/  HMMA.16816.F32 R52, R72, R80.reuse, R52 ;  /* 0x000000504834723c */ /* 0x084ff00000001834 */
[C---:B------:R-:W-:Y:S04]  /*13ca0*/  HMMA.16816.F32 R56, R76.reuse, R80, R56 ;  /* 0x000000504c38723c */ /* 0x040fe80000001838 */
[--C-:B-1----:R-:W-:Y:S04]  /*13cb0*/  FFMA.FTZ R2, R180, c[0x0][0x2d0], -R158.reuse ;  /* 0x0000b400b4027a23 */ /* 0x102fe8000001089e */
[-C--:B------:R-:W-:Y:S01]  /*13cc0*/  HMMA.16816.F32 R60, R76, R82.reuse, R60 ;  /* 0x000000524c3c723c */ /* 0x080fe2000000183c */
[----:B------:R1:W2:Y:S06]  /*13cd0*/  MUFU.EX2 R181, R2 ;  /* 0x0000000200b57308 */ /* 0x0002ac0000000800 */
[----:B---3--:R-:W-:Y:S01]  /*13ce0*/  F2FP.PACK_AB R76, R186, R92 ;  /* 0x0000005cba4c723e */ /* 0x008fe200000000ff */
[----:B------:R-:W-:Y:S01]  /*13cf0*/  HMMA.16816.F32 R64, R72, R82, R64 ;  /* 0x000000524840723c */ /* 0x000fe20000001840 */
[----:B------:R-:W3:Y:S06]  /*13d00*/  LDSM.16.MT88.4 R80, [R212+0x1000] ;  /* 0x00100000d450783b */ /* 0x000eec0000004200 */
[----:B------:R-:W-:Y:S02]  /*13d10*/  F2FP.PACK_AB R72, R207, R225 ;  /* 0x000000e1cf48723e */ /* 0x000fe400000000ff */
[----:B------:R-:W-:Y:S03]  /*13d20*/  F2FP.PACK_AB R73, R205, R206 ;  /* 0x000000cecd49723e */ /* 0x000fe600000000ff */
[----:B------:R-:W-:Y:S02]  /*13d30*/  F2FP.PACK_AB R74, R203, R204 ;  /* 0x000000cccb4a723e */ /* 0x000fe400000000ff */
[----:B------:R-:W-:Y:S01]  /*13d40*/  F2FP.PACK_AB R75, R197, R202 ;  /* 0x000000cac54b723e */ /* 0x000fe200000000ff */
[--C-:B-1----:R-:W-:Y:S01]  /*13d50*/  FFMA.FTZ R2, R176, c[0x0][0x2d0], -R157.reuse ;  /* 0x0000b400b0027a23 */ /* 0x102fe2000001089d */
[----:B--2---:R-:W-:Y:S05]  /*13d60*/  F2FP.PACK_AB R77, R181, R182 ;  /* 0x000000b6b54d723e */ /* 0x004fea00000000ff */
[-C--:B----4-:R-:W-:Y:S01]  /*13d70*/  HMMA.16816.F32 R4, R72, R84.reuse, R4 ;  /* 0x000000544804723c */ /* 0x090fe20000001804 */
        /* <DEDUP_REMOVED lines=8> */
[----:B-1----:R-:W-:Y:S01]  /*13e00*/  FFMA.FTZ R2, R191, c[0x0][0x2d0], -R156 ;  /* 0x0000b400bf027a23 */ /* 0x002fe2000001089c */
[----:B--2---:R-:W-:Y:S01]  /*13e10*/  F2FP.PACK_AB R79, R149, R150 ;  /* 0x00000096954f723e */ /* 0x004fe200000000ff */
[----:B------:R-:W-:Y:S06]  /*13e20*/  IMAD.MOV.U32 R191, RZ, RZ, R128 ;  /* 0x000000ffffbf7224 */ /* 0x000fec00078e0080 */
[----:B------:R1:W2:Y:S01]  /*13e30*/  MUFU.EX2 R179, R2 ;  /* 0x0000000200b37308 */ /* 0x0002a20000000800 */
[C---:B------:R-:W-:Y:S08]  /*13e40*/  HMMA.16816.F32 R8, R76.reuse, R84, R8 ;  /* 0x000000544c08723c */ /* 0x040ff00000001808 */
[-C--:B------:R-:W-:Y:S08]  /*13e50*/  HMMA.16816.F32 R12, R76, R86.reuse, R12 ;  /* 0x000000564c0c723c */ /* 0x080ff0000000180c */
[C---:B------:R-:W-:Y:S01]  /*13e60*/  HMMA.16816.F32 R16, R72.reuse, R86, R16 ;  /* 0x000000564810723c */ /* 0x040fe20000001810 */
[----:B------:R-:W4:Y:S03]  /*13e70*/  LDSM.16.MT88.4 R84, [R211+0x1000] ;  /* 0x00100000d354783b */ /* 0x000f260000004200 */
[----:B-1----:R-:W-:Y:S02]  /*13e80*/  FFMA.FTZ R2, R183, c[0x0][0x2d0], -R114 ;  /* 0x0000b400b7027a23 */ /* 0x002fe40000010872 */
[----:B------:R-:W-:Y:S02]  /*13e90*/  IMAD.MOV.U32 R183, RZ, RZ, R127 ;  /* 0x000000ffffb77224 */ /* 0x000fe400078e007f */
[-C--:B---3--:R-:W-:Y:S01]  /*13ea0*/  HMMA.16816.F32 R20, R72, R80.reuse, R20 ;  /* 0x000000504814723c */ /* 0x088fe20000001814 */
[----:B------:R1:W-:Y:S07]  /*13eb0*/  MUFU.EX2 R178, R2 ;  /* 0x0000000200b27308 */ /* 0x0003ee0000000800 */
[C---:B------:R-:W-:Y:S07]  /*13ec0*/  HMMA.16816.F32 R24, R76.reuse, R80, R24 ;  /* 0x000000504c18723c */ /* 0x040fee0000001818 */
[----:B------:R-:W-:Y:S01]  /*13ed0*/  FFMA.FTZ R80, R237, c[0x0][0x2d0], -R156 ;  /* 0x0000b400ed507a23 */ /* 0x000fe2000001089c */
[-C--:B------:R-:W-:Y:S03]  /*13ee0*/  HMMA.16816.F32 R28, R76, R82.reuse, R28 ;  /* 0x000000524c1c723c */ /* 0x080fe6000000181c */
[----:B------:R3:W-:Y:S05]  /*13ef0*/  MUFU.EX2 R168, R80 ;  /* 0x0000005000a87308 */ /* 0x0007ea0000000800 */
[C---:B------:R-:W-:Y:S04]  /*13f00*/  HMMA.16816.F32 R32, R72.reuse, R82, R32 ;  /* 0x000000524820723c */ /* 0x040fe80000001820 */
[----:B-1----:R-:W-:Y:S02]  /*13f10*/  FFMA.FTZ R2, R184, c[0x0][0x2d0], -R114 ;  /* 0x0000b400b8027a23 */ /* 0x002fe40000010872 */
[----:B------:R-:W-:Y:S02]  /*13f20*/  IMAD.MOV.U32 R184, RZ, RZ, R126 ;  /* 0x000000ffffb87224 */ /* 0x000fe400078e007e */
[-C--:B------:R-:W-:Y:S01]  /*13f30*/  HMMA.16816.F32 R36, R72, R88.reuse, R36 ;  /* 0x000000584824723c */ /* 0x080fe20000001824 */
[----:B------:R1:W5:Y:S07]  /*13f40*/  MUFU.EX2 R177, R2 ;  /* 0x0000000200b17308 */ /* 0x00036e0000000800 */
[C---:B------:R-:W-:Y:S01]  /*13f50*/  HMMA.16816.F32 R40, R76.reuse, R88, R40 ;  /* 0x000000584c28723c */ /* 0x040fe20000001828 */
[----:B---3--:R-:W3:Y:S07]  /*13f60*/  LDSM.16.MT88.4 R80, [R208+0x1800] ;  /* 0x00180000d050783b */ /* 0x008eee0000004200 */
[-C--:B------:R-:W-:Y:S08]  /*13f70*/  HMMA.16816.F32 R44, R76, R90.reuse, R44 ;  /* 0x0000005a4c2c723c */ /* 0x080ff0000000182c */
[C---:B------:R-:W-:Y:S01]  /*13f80*/  HMMA.16816.F32 R48, R72.reuse, R90, R48 ;  /* 0x0000005a4830723c */ /* 0x040fe20000001830 */
[----:B------:R-:W-:Y:S03]  /*13f90*/  LDSM.16.MT88.4 R88, [R209+0x1800] ;  /* 0x00180000d158783b */ /* 0x000fe60000004200 */
[--C-:B-1----:R-:W-:Y:S02]  /*13fa0*/  FFMA.FTZ R2, R196, c[0x0][0x2d0], -R156.reuse ;  /* 0x0000b400c4027a23 */ /* 0x102fe4000001089c */
[----:B------:R-:W-:Y:S02]  /*13fb0*/  IMAD.MOV.U32 R196, RZ, RZ, R125 ;  /* 0x000000ffffc47224 */ /* 0x000fe400078e007d */
[-C--:B----4-:R-:W-:Y:S01]  /*13fc0*/  HMMA.16816.F32 R52, R72, R84.reuse, R52 ;  /* 0x000000544834723c */ /* 0x090fe20000001834 */
[----:B------:R1:W-:Y:S07]  /*13fd0*/  MUFU.EX2 R176, R2 ;  /* 0x0000000200b07308 */ /* 0x0003ee0000000800 */
[C---:B------:R-:W-:Y:S08]  /*13fe0*/  HMMA.16816.F32 R56, R76.reuse, R84, R56 ;  /* 0x000000544c38723c */ /* 0x040ff00000001838 */
[-C--:B------:R-:W-:Y:S08]  /*13ff0*/  HMMA.16816.F32 R60, R76, R86.reuse, R60 ;  /* 0x000000564c3c723c */ /* 0x080ff0000000183c */
[----:B------:R-:W-:Y:S01]  /*14000*/  HMMA.16816.F32 R64, R72, R86, R64 ;  /* 0x000000564840723c */ /* 0x000fe20000001840 */
[----:B------:R-:W4:Y:S03]  /*14010*/  LDSM.16.MT88.4 R84, [R212+0x1800] ;  /* 0x00180000d454783b */ /* 0x000f260000004200 */
[----:B-1----:R-:W-:Y:S02]  /*14020*/  FFMA.FTZ R2, R201, c[0x0][0x2d0], -R156 ;  /* 0x0000b400c9027a23 */ /* 0x002fe4000001089c */
[----:B------:R-:W-:Y:S01]  /*14030*/  IMAD.MOV.U32 R201, RZ, RZ, R124 ;  /* 0x000000ffffc97224 */ /* 0x000fe200078e007c */
[----:B--2---:R-:W-:Y:S01]  /*14040*/  F2FP.PACK_AB R72, R179, R148 ;  /* 0x00000094b348723e */ /* 0x004fe200000000ff */
[----:B------:R1:W2:Y:S01]  /*14050*/  MUFU.EX2 R175, R2 ;  /* 0x0000000200af7308 */ /* 0x0002a20000000800 */
[----:B-----5:R-:W-:Y:S03]  /*14060*/  F2FP.PACK_AB R73, R177, R178 ;  /* 0x000000b2b149723e */ /* 0x020fe600000000ff */
[--C-:B-1----:R-:W-:Y:S01]  /*14070*/  FFMA.FTZ R2, R193, c[0x0][0x2d0], -R114.reuse ;  /* 0x0000b400c1027a23 */ /* 0x102fe20000010872 */
[----:B--2---:R-:W-:Y:S01]  /*14080*/  F2FP.PACK_AB R74, R175, R176 ;  /* 0x000000b0af4a723e */ /* 0x004fe200000000ff */
[----:B------:R-:W-:Y:S04]  /*14090*/  IMAD.MOV.U32 R193, RZ, RZ, R123 ;  /* 0x000000ffffc17224 */ /* 0x000fe800078e007b */
[----:B------:R1:W-:Y:S02]  /*140a0*/  MUFU.EX2 R174, R2 ;  /* 0x0000000200ae7308 */ /* 0x0003e40000000800 */
[----:B-1----:R-:W-:Y:S02]  /*140b0*/  FFMA.FTZ R2, R194, c[0x0][0x2d0], -R114 ;  /* 0x0000b400c2027a23 */ /* 0x002fe40000010872 */
[----:B------:R-:W-:Y:S06]  /*140c0*/  IMAD.MOV.U32 R194, RZ, RZ, R122 ;  /* 0x000000ffffc27224 */ /* 0x000fec00078e007a */
[----:B------:R1:W2:Y:S02]  /*140d0*/  MUFU.EX2 R173, R2 ;  /* 0x0000000200ad7308 */ /* 0x0002a40000000800 */
[----:B-1----:R-:W-:Y:S01]  /*140e0*/  FFMA.FTZ R2, R187, c[0x0][0x2d0], -R157 ;  /* 0x0000b400bb027a23 */ /* 0x002fe2000001089d */
[----:B--2---:R-:W-:Y:S01]  /*140f0*/  F2FP.PACK_AB R75, R173, R174 ;  /* 0x000000aead4b723e */ /* 0x004fe200000000ff */
[----:B------:R-:W-:Y:S06]  /*14100*/  IMAD.MOV.U32 R187, RZ, RZ, R121 ;  /* 0x000000ffffbb7224 */ /* 0x000fec00078e0079 */
[----:B------:R1:W-:Y:S01]  /*14110*/  MUFU.EX2 R103, R2 ;  /* 0x0000000200677308 */ /* 0x0003e20000000800 */
[-C--:B---3--:R-:W-:Y:S03]  /*14120*/  HMMA.16816.F32 R4, R72, R80.reuse, R4 ;  /* 0x000000504804723c */ /* 0x088fe60000001804 */
[--C-:B-1----:R-:W-:Y:S02]  /*14130*/  FFMA.FTZ R2, R189, c[0x0][0x2d0], -R157.reuse ;  /* 0x0000b400bd027a23 */ /* 0x102fe4000001089d */
[----:B------:R-:W-:Y:S04]  /*14140*/  IMAD.MOV.U32 R189, RZ, RZ, R120 ;  /* 0x000000ffffbd7224 */ /* 0x000fe800078e0078 */
[----:B------:R1:W2:Y:S03]  /*14150*/  MUFU.EX2 R102, R2 ;  /* 0x0000000200667308 */ /* 0x0002a60000000800 */
[--C-:B-1----:R-:W-:Y:S01]  /*14160*/  FFMA.FTZ R2, R185, c[0x0][0x2d0], -R158.reuse ;  /* 0x0000b400b9027a23 */ /* 0x102fe2000001089e */
[----:B--2---:R-:W-:Y:S06]  /*14170*/  F2FP.PACK_AB R76, R102, R103 ;  /* 0x00000067664c723e */ /* 0x004fec00000000ff */
        /* <DEDUP_REMOVED lines=8> */
[--C-:B-1----:R-:W-:Y:S08]  /*14200*/  FFMA.FTZ R2, R199, c[0x0][0x2d0], -R157.reuse ;  /* 0x0000b400c7027a23 */ /* 0x102ff0000001089d */
[----:B------:R1:W2:Y:S02]  /*14210*/  MUFU.EX2 R171, R2 ;  /* 0x0000000200ab7308 */ /* 0x0002a40000000800 */
[--C-:B-1----:R-:W-:Y:S01]  /*14220*/  FFMA.FTZ R2, R192, c[0x0][0x2d0], -R158.reuse ;  /* 0x0000b400c0027a23 */ /* 0x102fe2000001089e */
[----:B--2---:R-:W-:Y:S01]  /*14230*/  F2FP.PACK_AB R78, R171, R172 ;  /* 0x000000acab4e723e */ /* 0x004fe200000000ff */
[----:B------:R-:W2:Y:S06]  /*14240*/  LDL.LU R192, [R1] ;  /* 0x0000000001c07983 */ /* 0x000eac0000300800 */
[----:B------:R1:W-:Y:S01]  /*14250*/  MUFU.EX2 R169, R2 ;  /* 0x0000000200a97308 */ /* 0x0003e20000000800 */
[----:B------:R-:W3:Y:S01]  /*14260*/  LDL.LU R185, [R1+0x4] ;  /* 0x0000040001b97983 */ /* 0x000ee20000300800 */
[----:B-1----:R-:W-:Y:S08]  /*14270*/  FFMA.FTZ R2, R195, c[0x0][0x2d0], -R158 ;  /* 0x0000b400c3027a23 */ /* 0x002ff0000001089e */
[----:B------:R1:W5:Y:S02]  /*14280*/  MUFU.EX2 R170, R2 ;  /* 0x0000000200aa7308 */ /* 0x0003640000000800 */
[----:B-1----:R-:W-:Y:S01]  /*14290*/  FFMA.FTZ R2, R239, c[0x0][0x2d0], -R156 ;  /* 0x0000b400ef027a23 */ /* 0x002fe2000001089c */
[----:B-----5:R-:W-:Y:S07]  /*142a0*/  F2FP.PACK_AB R79, R170, R169 ;  /* 0x000000a9aa4f723e */ /* 0x020fee00000000ff */
[----:B------:R1:W5:Y:S01]  /*142b0*/  MUFU.EX2 R167, R2 ;  /* 0x0000000200a77308 */ /* 0x0003620000000800 */
[C---:B------:R-:W-:Y:S08]  /*142c0*/  HMMA.16816.F32 R8, R76.reuse, R80, R8 ;  /* 0x000000504c08723c */ /* 0x040ff00000001808 */
[-C--:B------:R-:W-:Y:S08]  /*142d0*/  HMMA.16816.F32 R12, R76, R82.reuse, R12 ;  /* 0x000000524c0c723c */ /* 0x080ff0000000180c */
[C---:B------:R-:W-:Y:S01]  /*142e0*/  HMMA.16816.F32 R16, R72.reuse, R82, R16 ;  /* 0x000000524810723c */ /* 0x040fe20000001810 */
[----:B------:R-:W4:Y:S03]  /*142f0*/  LDSM.16.MT88.4 R80, [R211+0x1800] ;  /* 0x00180000d350783b */ /* 0x000f260000004200 */
[--C-:B-1----:R-:W-:Y:S01]  /*14300*/  FFMA.FTZ R2, R230, c[0x0][0x2d0], -R114.reuse ;  /* 0x0000b400e6027a23 */ /* 0x102fe20000010872 */
[----:B-----5:R-:W-:Y:S03]  /*14310*/  F2FP.PACK_AB R104, R167, R168 ;  /* 0x000000a8a768723e */ /* 0x020fe600000000ff */
[-C--:B----4-:R-:W-:Y:S01]  /*14320*/  HMMA.16816.F32 R20, R72, R84.reuse, R20 ;  /* 0x000000544814723c */ /* 0x090fe20000001814 */
[----:B------:R1:W-:Y:S07]  /*14330*/  MUFU.EX2 R166, R2 ;  /* 0x0000000200a67308 */ /* 0x0003ee0000000800 */
[C---:B------:R-:W-:Y:S01]  /*14340*/  HMMA.16816.F32 R24, R76.reuse, R84, R24 ;  /* 0x000000544c18723c */ /* 0x040fe20000001818 */
[----:B------:R-:W4:Y:S04]  /*14350*/  LDL.LU R85, [R1+0x8] ;  /* 0x0000080001557983 */ /* 0x000f280000300800 */
[----:B------:R-:W5:Y:S03]  /*14360*/  LDL.LU R84, [R1+0xc] ;  /* 0x00000c0001547983 */ /* 0x000f660000300800 */
[-C--:B------:R-:W-:Y:S08]  /*14370*/  HMMA.16816.F32 R28, R76, R86.reuse, R28 ;  /* 0x000000564c1c723c */ /* 0x080ff0000000181c */
[C---:B------:R-:W-:Y:S04]  /*14380*/  HMMA.16816.F32 R32, R72.reuse, R86, R32 ;  /* 0x000000564820723c */ /* 0x040fe80000001820 */
[----:B-1----:R-:W-:Y:S04]  /*14390*/  FFMA.FTZ R2, R232, c[0x0][0x2d0], -R114 ;  /* 0x0000b400e8027a23 */ /* 0x002fe80000010872 */
[-C--:B------:R-:W-:Y:S01]  /*143a0*/  HMMA.16816.F32 R36, R72, R88.reuse, R36 ;  /* 0x000000584824723c */ /* 0x080fe20000001824 */
[----:B------:R1:W1:Y:S07]  /*143b0*/  MUFU.EX2 R164, R2 ;  /* 0x0000000200a47308 */ /* 0x00026e0000000800 */
[C---:B------:R-:W-:Y:S08]  /*143c0*/  HMMA.16816.F32 R40, R76.reuse, R88, R40 ;  /* 0x000000584c28723c */ /* 0x040ff00000001828 */
[-C--:B------:R-:W-:Y:S08]  /*143d0*/  HMMA.16816.F32 R44, R76, R90.reuse, R44 ;  /* 0x0000005a4c2c723c */ /* 0x080ff0000000182c */
[C---:B------:R-:W-:Y:S04]  /*143e0*/  HMMA.16816.F32 R48, R72.reuse, R90, R48 ;  /* 0x0000005a4830723c */ /* 0x040fe80000001830 */
[--C-:B-1----:R-:W-:Y:S01]  /*143f0*/  FFMA.FTZ R2, R246, c[0x0][0x2d0], -R156.reuse ;  /* 0x0000b400f6027a23 */ /* 0x102fe2000001089c */
[----:B------:R-:W-:Y:S01]  /*14400*/  F2FP.PACK_AB R105, R164, R166 ;  /* 0x000000a6a469723e */ /* 0x000fe200000000ff */
[----:B------:R-:W-:Y:S02]  /*14410*/  FFMA.FTZ R156, R248, c[0x0][0x2d0], -R156 ;  /* 0x0000b400f89c7a23 */ /* 0x000fe4000001089c */
[----:B------:R1:W-:Y:S01]  /*14420*/  MUFU.EX2 R165, R2 ;  /* 0x0000000200a57308 */ /* 0x0003e20000000800 */
[-C--:B------:R-:W-:Y:S08]  /*14430*/  HMMA.16816.F32 R52, R72, R80.reuse, R52 ;  /* 0x000000504834723c */ /* 0x080ff00000001834 */
[C---:B------:R-:W-:Y:S01]  /*14440*/  HMMA.16816.F32 R56, R76.reuse, R80, R56 ;  /* 0x000000504c38723c */ /* 0x040fe20000001838 */
[----:B------:R-:W1:Y:S07]  /*14450*/  MUFU.EX2 R163, R156 ;  /* 0x0000009c00a37308 */ /* 0x000e6e0000000800 */
[-C--:B------:R-:W-:Y:S04]  /*14460*/  HMMA.16816.F32 R60, R76, R82.reuse, R60 ;  /* 0x000000524c3c723c */ /* 0x080fe8000000183c */
[--C-:B-1----:R-:W-:Y:S04]  /*14470*/  FFMA.FTZ R2, R240, c[0x0][0x2d0], -R114.reuse ;  /* 0x0000b400f0027a23 */ /* 0x102fe80000010872 */
[----:B------:R-:W-:Y:S01]  /*14480*/  HMMA.16816.F32 R64, R72, R82, R64 ;  /* 0x000000524840723c */ /* 0x000fe20000001840 */
[----:B------:R1:W-:Y:S03]  /*14490*/  MUFU.EX2 R162, R2 ;  /* 0x0000000200a27308 */ /* 0x0003e60000000800 */
[----:B------:R-:W-:Y:S01]  /*144a0*/  FFMA.FTZ R114, R241, c[0x0][0x2d0], -R114 ;  /* 0x0000b400f1727a23 */ /* 0x000fe20000010872 */
[----:B------:R-:W-:Y:S06]  /*144b0*/  F2FP.PACK_AB R106, R163, R165 ;  /* 0x000000a5a36a723e */ /* 0x000fec00000000ff */
[----:B------:R-:W1:Y:S02]  /*144c0*/  MUFU.EX2 R161, R114 ;  /* 0x0000007200a17308 */ /* 0x000e640000000800 */
[--C-:B-1----:R-:W-:Y:S08]  /*144d0*/  FFMA.FTZ R2, R234, c[0x0][0x2d0], -R157.reuse ;  /* 0x0000b400ea027a23 */ /* 0x102ff0000001089d */
[----:B------:R1:W-:Y:S01]  /*144e0*/  MUFU.EX2 R160, R2 ;  /* 0x0000000200a07308 */ /* 0x0003e20000000800 */
[----:B------:R-:W-:Y:S01]  /*144f0*/  F2FP.PACK_AB R107, R161, R162 ;  /* 0x000000a2a16b723e */ /* 0x000fe200000000ff */
[--C-:B-1----:R-:W-:Y:S08]  /*14500*/  FFMA.FTZ R2, R238, c[0x0][0x2d0], -R157.reuse ;  /* 0x0000b400ee027a23 */ /* 0x102ff0000001089d */
[----:B------:R1:W1:Y:S02]  /*14510*/  MUFU.EX2 R159, R2 ;  /* 0x00000002009f7308 */ /* 0x0002640000000800 */
[--C-:B-1----:R-:W-:Y:S01]  /*14520*/  FFMA.FTZ R2, R235, c[0x0][0x2d0], -R158.reuse ;  /* 0x0000b400eb027a23 */ /* 0x102fe2000001089e */
[----:B------:R-:W-:Y:S07]  /*14530*/  F2FP.PACK_AB R152, R159, R160 ;  /* 0x000000a09f98723e */ /* 0x000fee00000000ff */
[----:B------:R1:W-:Y:S02]  /*14540*/  MUFU.EX2 R114, R2 ;  /* 0x0000000200727308 */ /* 0x0003e40000000800 */
[--C-:B-1----:R-:W-:Y:S08]  /*14550*/  FFMA.FTZ R2, R236, c[0x0][0x2d0], -R158.reuse ;  /* 0x0000b400ec027a23 */ /* 0x102ff0000001089e */
[----:B------:R1:W1:Y:S02]  /*14560*/  MUFU.EX2 R156, R2 ;  /* 0x00000002009c7308 */ /* 0x0002640000000800 */
[--C-:B-1----:R-:W-:Y:S01]  /*14570*/  FFMA.FTZ R2, R250, c[0x0][0x2d0], -R157.reuse ;  /* 0x0000b400fa027a23 */ /* 0x102fe2000001089d */
[----:B------:R-:W-:Y:S01]  /*14580*/  F2FP.PACK_AB R153, R156, R114 ;  /* 0x000000729c99723e */ /* 0x000fe200000000ff */
[----:B------:R-:W-:Y:S06]  /*14590*/  FFMA.FTZ R157, R130, c[0x0][0x2d0], -R157 ;  /* 0x0000b400829d7a23 */ /* 0x000fec000001089d */
[----:B------:R1:W-:Y:S01]  /*145a0*/  MUFU.EX2 R113, R2 ;  /* 0x0000000200717308 */ /* 0x0003e20000000800 */
[----:B------:R-:W2:Y:S09]  /*145b0*/  LDSM.16.MT88.4 R128, [R208+0x2000] ;  /* 0x00200000d080783b */ /* 0x000eb20000004200 */
[----:B------:R-:W3:Y:S01]  /*145c0*/  MUFU.EX2 R112, R157 ;  /* 0x0000009d00707308 */ /* 0x000ee20000000800 */
[--C-:B-1----:R-:W-:Y:S02]  /*145d0*/  FFMA.FTZ R2, R244, c[0x0][0x2d0], -R158.reuse ;  /* 0x0000b400f4027a23 */ /* 0x102fe4000001089e */
[----:B------:R-:W-:Y:S07]  /*145e0*/  FFMA.FTZ R158, R71, c[0x0][0x2d0], -R158 ;  /* 0x0000b400479e7a23 */ /* 0x000fee000001089e */
[----:B------:R1:W-:Y:S01]  /*145f0*/  MUFU.EX2 R111, R2 ;  /* 0x00000002006f7308 */ /* 0x0003e20000000800 */
[----:B---3--:R-:W-:Y:S09]  /*14600*/  F2FP.PACK_AB R154, R112, R113 ;  /* 0x00000071709a723e */ /* 0x008ff200000000ff */
[----:B------:R-:W3:Y:S01]  /*14610*/  MUFU.EX2 R71, R158 ;  /* 0x0000009e00477308 */ /* 0x000ee20000000800 */
[-C--:B--2---:R-:W-:Y:S07]  /*14620*/  HMMA.16816.F32 R116, R104, R128.reuse, R4 ;  /* 0x000000806874723c */ /* 0x084fee0000001804 */
[----:B------:R-:W-:Y:S02]  /*14630*/  FFMA.FTZ R4, R69, R192, R198 ;  /* 0x000000c045047223 */ /* 0x000fe400000100c6 */
[----:B-1----:R-:W-:Y:S03]  /*14640*/  FFMA.FTZ R2, R68, R185, R188 ;  /* 0x000000b944027223 */ /* 0x002fe600000100bc */
[----:B------:R-:W-:Y:S01]  /*14650*/  FADD.FTZ R5, R142, R4 ;  /* 0x000000048e057221 */ /* 0x000fe20000010000 */
[----:B---3--:R-:W-:Y:S07]  /*14660*/  F2FP.PACK_AB R155, R71, R111 ;  /* 0x0000006f479b723e */ /* 0x008fee00000000ff */
[C---:B------:R-:W-:Y:S04]  /*14670*/  HMMA.16816.F32 R120, R152.reuse, R128, R8 ;  /* 0x000000809878723c */ /* 0x040fe80000001808 */
[----:B----4-:R-:W-:Y:S04]  /*14680*/  FFMA.FTZ R3, R3, R85, R143 ;  /* 0x0000005503037223 */ /* 0x010fe8000001008f */
[-C--:B------:R-:W-:Y:S04]  /*14690*/  HMMA.16816.F32 R124, R152, R130.reuse, R12 ;  /* 0x00000082987c723c */ /* 0x080fe8000000180c */
[----:B-----5:R-:W-:Y:S02]  /*146a0*/  FFMA.FTZ R6, R0, R84, R245 ;  /* 0x0000005400067223 */ /* 0x020fe400000100f5 */
        /* <DEDUP_REMOVED lines=94> */
[----:B------:R-:W-:Y:S03]  /*14c90*/  IMAD.MOV.U32 R112, RZ, RZ, R108 ;  /* 0x000000ffff707224 */ /* 0x000fe600078e006c */
[----:B------:R2:W-:Y:S01]  /*14ca0*/  STL [R1+0xc], R0 ;  /* 0x00000c0001007387 */ /* 0x0005e20000100800 */
[----:B-1----:R-:W-:Y:S01]  /*14cb0*/  IMAD.MOV.U32 R3, RZ, RZ, R110 ;  /* 0x000000ffff037224 */ /* 0x002fe200078e006e */
[----:B------:R-:W-:-:S05]  /*14cc0*/  @P0 BRA `(.L_x_3098) ;  /* 0xffffc25000000947 */ /* 0x000fca000383ffff */
.L_x_3097:
[----:B-12---:R-:W2:Y:S02]  /*14cd0*/  LDL R0, [R1+0x10] ;  /* 0x0000100001007983 */ /* 0x006ea40000100800 */
[----:B--2---:R-:W-:-:S13]  /*14ce0*/  ISETP.GE.AND P0, PT, R200, R0, PT ;  /* 0x00000000c800720c */ /* 0x004fda0003f06270 */
[----:B------:R-:W-:Y:S05]  /*14cf0*/  @!P0 BRA `(.L_x_3099) ;  /* 0x00002f7000008947 */ /* 0x000fea0003800000 */
[----:B------:R-:W-:Y:S01]  /*14d00*/  IMAD.MOV.U32 R3, RZ, RZ, R109 ;  /* 0x000000ffff037224 */ /* 0x000fe200078e006d */
[----:B------:R-:W-:Y:S01]  /*14d10*/  MOV R114, R70 ;  /* 0x0000004600727202 */ /* 0x000fe20000000f00 */
[----:B------:R-:W-:Y:S01]  /*14d20*/  IMAD.MOV.U32 R0, RZ, RZ, R110 ;  /* 0x000000ffff007224 */ /* 0x000fe200078e006e */
[----:B------:R-:W-:Y:S02]  /*14d30*/  MOV R111, R108 ;  /* 0x0000006c006f7202 */ /* 0x000fe40000000f00 */
.L_x_3100:
[----:B------:R-:W2:Y:S01]  /*14d40*/  LDL R2, [R1+0x1c] ;  /* 0x00001c0001027983 */ /* 0x000ea20000100800 */
[----:B------:R-:W-:Y:S04]  /*14d50*/  DEPBAR.LE SB0, 0x0 ;  /* 0x000080000000791a */ /* 0x000fe80000000000 */
[----:B------:R-:W3:Y:S01]  /*14d60*/  LDL R72, [R1+0x30] ;  /* 0x0000300001487983 */ /* 0x000ee20000100800 */
[----:B------:R-:W-:Y:S01]  /*14d70*/  WARPSYNC 0xffffffff ;  /* 0xffffffff00007948 */ /* 0x000fe20003800000 */
[----:B------:R-:W-:Y:S01]  /*14d80*/  IMAD.WIDE.U32 R68, R200, c[0x0][0x208], RZ ;  /* 0x00008200c8447a25 */ /* 0x000fe200078e00ff */
[----:B------:R-:W-:Y:S01]  /*14d90*/  MOV R110, c[0x0][0x208] ;  /* 0x00008200006e7a02 */ /* 0x000fe20000000f00 */
[----:B------:R-:W4:Y:S01]  /*14da0*/  LDL.64 R70, [R1+0x20] ;  /* 0x0000200001467983 */ /* 0x000f220000100a00 */
[----:B------:R-:W-:Y:S02]  /*14db0*/  MOV R74, 0x5 ;  /* 0x00000005004a7802 */ /* 0x000fe40000000f00 */
[C---:B------:R-:W-:Y:S02]  /*14dc0*/  SHF.L.U32 R190, R110.reuse, 0x5, RZ ;  /* 0x000000056ebe7819 */ /* 0x040fe400000006ff */
[----:B------:R-:W-:Y:S01]  /*14dd0*/  SHF.L.U64.HI R110, R110, R74, c[0x0][0x20c] ;  /* 0x000083006e6e7619 */ /* 0x000fe2000001024a */
[----:B------:R-:W-:Y:S08]  /*14de0*/  BAR.SYNC.DEFER_BLOCKING 0x0 ;  /* 0x0000000000007b1d */ /* 0x000ff00000010000 */
[----:B------:R-:W-:Y:S08]  /*14df0*/  LDSM.16.M88.4 R80, [R214] ;  /* 0x00000000d650783b */ /* 0x000ff00000000200 */
        /* <DEDUP_REMOVED lines=17> */
[----:B------:R-:W1:Y:S03]  /*14f10*/  LDSM.16.M88.4 R172, [R222] ;  /* 0x00000000deac783b */ /* 0x000e660000000200 */
[-C--:B------:R-:W-:Y:S05]  /*14f20*/  HMMA.16816.F32 R28, R76, R34.reuse, RZ ;  /* 0x000000224c1c723c */ /* 0x080fea00000018ff */
[----:B------:R-:W1:Y:S03]  /*14f30*/  LDSM.16.M88.4 R176, [R221] ;  /* 0x00000000ddb0783b */ /* 0x000e660000000200 */
[C---:B------:R-:W-:Y:S05]  /*14f40*/  HMMA.16816.F32 R32, R80.reuse, R34, RZ ;  /* 0x000000225020723c */ /* 0x040fea00000018ff */
[----:B------:R-:W2:Y:S03]  /*14f50*/  LDSM.16.M88.4 R180, [R220] ;  /* 0x00000000dcb4783b */ /* 0x000ea60000000200 */
[-C--:B------:R-:W-:Y:S05]  /*14f60*/  HMMA.16816.F32 R36, R80, R48.reuse, RZ ;  /* 0x000000305024723c */ /* 0x080fea00000018ff */
[----:B------:R-:W2:Y:S03]  /*14f70*/  LDSM.16.M88.4 R184, [R219] ;  /* 0x00000000dbb8783b */ /* 0x000ea60000000200 */
[C---:B------:R-:W-:Y:S05]  /*14f80*/  HMMA.16816.F32 R40, R76.reuse, R48, RZ ;  /* 0x000000304c28723c */ /* 0x040fea00000018ff */
[----:B------:R-:W4:Y:S04]  /*14f90*/  LDL R201, [R1+0x34] ;  /* 0x0000340001c97983 */ /* 0x000f280000100800 */
[----:B------:R-:W4:Y:S01]  /*14fa0*/  LDL.LU R243, [R1] ;  /* 0x0000000001f37983 */ /* 0x000f220000300800 */
[-C--:B------:R-:W-:Y:S03]  /*14fb0*/  HMMA.16816.F32 R44, R76, R50.reuse, RZ ;  /* 0x000000324c2c723c */ /* 0x080fe600000018ff */
[----:B------:R-:W4:Y:S04]  /*14fc0*/  LDL.LU R242, [R1+0x4] ;  /* 0x0000040001f27983 */ /* 0x000f280000300800 */
[----:B------:R-:W4:Y:S01]  /*14fd0*/  LDL.LU R241, [R1+0x8] ;  /* 0x0000080001f17983 */ /* 0x000f220000300800 */
[C---:B------:R-:W-:Y:S03]  /*14fe0*/  HMMA.16816.F32 R48, R80.reuse, R50, RZ ;  /* 0x000000325030723c */ /* 0x040fe600000018ff */
[----:B------:R-:W4:Y:S05]  /*14ff0*/  LDL.LU R240, [R1+0xc] ;  /* 0x00000c0001f07983 */ /* 0x000f2a0000300800 */
[-C--:B-1----:R-:W-:Y:S08]  /*15000*/  HMMA.16816.F32 R52, R80, R64.reuse, RZ ;  /* 0x000000405034723c */ /* 0x082ff000000018ff */
[C---:B------:R-:W-:Y:S08]  /*15010*/  HMMA.16816.F32 R56, R76.reuse, R64, RZ ;  /* 0x000000404c38723c */ /* 0x040ff000000018ff */
[-C--:B------:R-:W-:Y:S08]  /*15020*/  HMMA.16816.F32 R60, R76, R66.reuse, RZ ;  /* 0x000000424c3c723c */ /* 0x080ff000000018ff */
[C---:B------:R-:W-:Y:S02]  /*15030*/  HMMA.16816.F32 R64, R80.reuse, R66, RZ ;  /* 0x000000425040723c */ /* 0x040fe400000018ff */
[----:B--2---:R-:W-:Y:S02]  /*15040*/  LOP3.LUT P4, RZ, R2, 0x1, RZ, 0xc0, !PT ;  /* 0x0000000102ff7812 */ /* 0x004fe4000788c0ff */
[----:B------:R-:W-:Y:S02]  /*15050*/  SHF.R.S32.HI R2, RZ, 0x1f, R200 ;  /* 0x0000001fff027819 */ /* 0x000fe400000114c8 */
[----:B---3--:R-:W-:Y:S03]  /*15060*/  MOV R73, R72 ;  /* 0x0000004800497202 */ /* 0x008fe60000000f00 */
[----:B------:R-:W-:Y:S03]  /*15070*/  IMAD R2, R2, c[0x0][0x208], RZ ;  /* 0x0000820002027a24 */ /* 0x000fe600078e02ff */
[----:B----4-:R-:W-:Y:S01]  /*15080*/  MOV R72, R70 ;  /* 0x0000004600487202 */ /* 0x010fe20000000f00 */
[----:B------:R-:W-:Y:S04]  /*15090*/  IMAD R2, R200, c[0x0][0x20c], R2 ;  /* 0x00008300c8027a24 */ /* 0x000fe800078e0202 */
[----:B------:R-:W-:Y:S01]  /*150a0*/  IMAD.WIDE.U32 R72, R68, 0x50, R72 ;  /* 0x0000005044487825 */ /* 0x000fe200078e0048 */
[----:B------:R-:W-:Y:S02]  /*150b0*/  IADD3 R2, R69, R2, RZ ;  /* 0x0000000245027210 */ /* 0x000fe40007ffe0ff */
[-C--:B-----5:R-:W-:Y:S02]  /*150c0*/  HMMA.16816.F32 R68, R80, R156.reuse, RZ ;  /* 0x0000009c5044723c */ /* 0x0a0fe400000018ff */
[----:B------:R-:W-:Y:S01]  /*150d0*/  LEA R112, P0, R72, c[0x0][0x1f8], 0x1 ;  /* 0x00007e0048707a11 */ /* 0x000fe200078008ff */
[----:B------:R-:W-:Y:S05]  /*150e0*/  IMAD R2, R2, 0x50, RZ ;  /* 0x0000005002027824 */ /* 0x000fea00078e02ff */
[----:B------:R-:W-:Y:S04]  /*150f0*/  IADD3 R2, R73, R2, RZ ;  /* 0x0000000249027210 */ /* 0x000fe80007ffe0ff */
[----:B------:R-:W-:Y:S02]  /*15100*/  LEA.HI.X R113, R72, c[0x0][0x1fc], R2, 0x1, P0 ;  /* 0x00007f0048717a11 */ /* 0x000fe400000f0c02 */
[C---:B------:R-:W-:Y:S02]  /*15110*/  HMMA.16816.F32 R72, R76.reuse, R156, RZ ;  /* 0x0000009c4c48723c */ /* 0x040fe400000018ff */
[----:B------:R-:W-:Y:S01]  /*15120*/  IADD3 R108, P0, R112, R190, RZ ;  /* 0x000000be706c7210 */ /* 0x000fe20007f1e0ff */
[----:B------:R-:W-:Y:S01]  /*15130*/  @!PT LDS RZ, [RZ] ;  /* 0x00000000fffff984 */ /* 0x000fe20000000800 */
[----:B------:R-:W-:Y:S01]  /*15140*/  @!PT LDS RZ, [RZ] ;  /* 0x00000000fffff984 */ /* 0x000fe20000000800 */
[----:B------:R-:W-:Y:S01]  /*15150*/  @!PT LDS RZ, [RZ] ;  /* 0x00000000fffff984 */ /* 0x000fe20000000800 */
[----:B------:R1:W-:Y:S03]  /*15160*/  LDGSTS.E.BYPASS.LTC128B.128 [R224+0x100], [R112.64], !P4 ;  /* 0x0010000070e07fae */ /* 0x0003e6000e101d48 */
[----:B------:R-:W-:Y:S02]  /*15170*/  IADD3.X R109, R113, R110, RZ, P0, !PT ;  /* 0x0000006e716d7210 */ /* 0x000fe400007fe4ff */
[-C--:B------:R-:W-:Y:S01]  /*15180*/  HMMA.16816.F32 R76, R76, R158.reuse, RZ ;  /* 0x0000009e4c4c723c */ /* 0x080fe200000018ff */
[----:B------:R-:W-:Y:S02]  /*15190*/  IADD3 R188, P2, R108, R190, RZ ;  /* 0x000000be6cbc7210 */ /* 0x000fe40007f5e0ff */
[----:B------:R2:W-:Y:S02]  /*151a0*/  LDGSTS.E.BYPASS.LTC128B.128 [R224+0x900], [R108.64], !P4 ;  /* 0x009000006ce07fae */ /* 0x0005e4000e101d48 */
[----:B------:R-:W-:Y:S02]  /*151b0*/  IADD3.X R189, R109, R110, RZ, P2, !PT ;  /* 0x0000006e6dbd7210 */ /* 0x000fe400017fe4ff */
[----:B------:R-:W-:Y:S01]  /*151c0*/  IADD3 R156, P1, R188, R190, RZ ;  /* 0x000000bebc9c7210 */ /* 0x000fe20007f3e0ff */
[----:B------:R-:W-:Y:S03]  /*151d0*/  HMMA.16816.F32 R80, R80, R158, RZ ;  /* 0x0000009e5050723c */ /* 0x000fe600000018ff */
[----:B------:R3:W-:Y:S01]  /*151e0*/  LDGSTS.E.BYPASS.LTC128B.128 [R224+0x1100], [R188.64], !P4 ;  /* 0x01100000bce07fae */ /* 0x0007e2000e101d48 */
[----:B------:R-:W-:Y:S04]  /*151f0*/  IADD3.X R157, R189, R110, RZ, P1, !PT ;  /* 0x0000006ebd9d7210 */ /* 0x000fe80000ffe4ff */
[-C--:B------:R-:W-:Y:S03]  /*15200*/  HMMA.16816.F32 R4, R160, R164.reuse, R4 ;  /* 0x000000a4a004723c */ /* 0x080fe60000001804 */
        /* <DEDUP_REMOVED lines=211> */
[----:B----4-:R-:W-:Y:S02]  /*15f40*/  FMUL.FTZ R86, R112, R86 ;  /* 0x0000005670567220 */ /* 0x010fe40000410000 */
[----:B------:R-:W-:Y:S01]  /*15f50*/  FMUL.FTZ R2, R2, c[0x0][0x2d0] ;  /* 0x0000b40002027a20 */ /* 0x000fe20000410000 */
[----:B------:R2:W-:Y:S01]  /*15f60*/  MUFU.EX2 R193, R39 ;  /* 0x0000002700c17308 */ /* 0x0005e20000000800 */
[C---:B------:R-:W-:Y:S02]  /*15f70*/  FMUL.FTZ R87, R112.reuse, R87 ;  /* 0x0000005770577220 */ /* 0x040fe40000410000 */
[C---:B------:R-:W-:Y:S02]  /*15f80*/  FMUL.FTZ R98, R112.reuse, R98 ;  /* 0x0000006270627220 */ /* 0x040fe40000410000 */
[C---:B------:R-:W-:Y:S02]  /*15f90*/  FMUL.FTZ R99, R112.reuse, R99 ;  /* 0x0000006370637220 */ /* 0x040fe40000410000 */
[C---:B-----5:R-:W-:Y:S02]  /*15fa0*/  FMUL.FTZ R38, R112.reuse, R150 ;  /* 0x0000009670267220 */ /* 0x060fe40000410000 */
        /* <DEDUP_REMOVED lines=118> */
[----:B---3--:R-:W-:Y:S01]  /*16710*/  FMUL.FTZ R32, R113, R144 ;  /* 0x0000009071207220 */ /* 0x008fe20000410000 */
[-C--:B------:R-:W-:Y:S01]  /*16720*/  @P0 IADD3.X R9, R11, R12.reuse, RZ, P3, !PT ;  /* 0x0000000c0b090210 */ /* 0x080fe20001ffe4ff */
[----:B------:R1:W-:Y:S01]  /*16730*/  MUFU.EX2 R207, R7 ;  /* 0x0000000700cf7308 */ /* 0x0003e20000000800 */
[----:B------:R3:W-:Y:S01]  /*16740*/  @P0 LDGSTS.E.BYPASS.LTC128B.128 [R224+0x2900], [R10.64], !P4 ;  /* 0x029000000ae00fae */ /* 0x0007e2000e101d48 */
[----:B------:R-:W-:Y:S01]  /*16750*/  @P0 IADD3 R4, P2, R6, R5, RZ ;  /* 0x0000000506040210 */ /* 0x000fe20007f5e0ff */
[----:B-----5:R-:W-:Y:S02]  /*16760*/  FFMA.FTZ R36, R49, c[0x0][0x2d0], -R161 ;  /* 0x0000b40031247a23 */ /* 0x020fe400000108a1 */
[----:B------:R-:W-:Y:S04]  /*16770*/  FMUL.FTZ R49, R111, R153 ;  /* 0x000000996f317220 */ /* 0x000fe80000410000 */
[----:B------:R5:W-:Y:S01]  /*16780*/  @P0 LDGSTS.E.BYPASS.LTC128B.128 [R224+0x3100], [R8.64], !P4 ;  /* 0x0310000008e00fae */ /* 0x000be2000e101d48 */
[----:B------:R2:W-:Y:S01]  /*16790*/  MUFU.EX2 R195, R36 ;  /* 0x0000002400c37308 */ /* 0x0005e20000000800 */
[-C--:B-1----:R-:W-:Y:S02]  /*167a0*/  @P0 IADD3.X R7, R9, R12.reuse, RZ, P1, !PT ;  /* 0x0000000c09070210 */ /* 0x082fe40000ffe4ff */
[----:B---3--:R-:W-:Y:S04]  /*167b0*/  @P0 IADD3 R10, P1, R4, R5, RZ ;  /* 0x00000005040a0210 */ /* 0x008fe80007f3e0ff */
[----:B------:R1:W-:Y:S01]  /*167c0*/  @P0 LDGSTS.E.BYPASS.LTC128B.128 [R224+0x3900], [R6.64], !P4 ;  /* 0x0390000006e00fae */ /* 0x0003e2000e101d48 */
[----:B------:R-:W-:Y:S01]  /*167d0*/  @P0 IADD3.X R5, R7, R12, RZ, P2, !PT ;  /* 0x0000000c07050210 */ /* 0x000fe200017fe4ff */
[--C-:B------:R-:W-:Y:S02]  /*167e0*/  FFMA.FTZ R11, R23, c[0x0][0x2d0], -R160.reuse ;  /* 0x0000b400170b7a23 */ /* 0x100fe400000108a0 */
[----:B--2---:R-:W-:Y:S02]  /*167f0*/  FMUL.FTZ R36, R113, R148 ;  /* 0x0000009471247220 */ /* 0x004fe40000410000 */
[----:B------:R2:W-:Y:S01]  /*16800*/  MUFU.EX2 R206, R11 ;  /* 0x0000000b00ce7308 */ /* 0x0005e20000000800 */
[----:B-----5:R-:W-:Y:S01]  /*16810*/  FMUL.FTZ R8, R111, R120 ;  /* 0x000000786f087220 */ /* 0x020fe20000410000 */
[----:B------:R3:W-:Y:S01]  /*16820*/  @P0 LDGSTS.E.BYPASS.LTC128B.128 [R224+0x4100], [R4.64], !P4 ;  /* 0x0410000004e00fae */ /* 0x0007e2000e101d48 */
[----:B------:R-:W-:Y:S01]  /*16830*/  F2FP.PACK_AB R120, R227, R226 ;  /* 0x000000e2e378723e */ /* 0x000fe200000000ff */
[----:B------:R-:W-:Y:S01]  /*16840*/  FMUL.FTZ R9, R111, R121 ;  /* 0x000000796f097220 */ /* 0x000fe20000410000 */
[----:B----4-:R-:W-:Y:S05]  /*16850*/  F2FP.PACK_AB R121, R168, R167 ;  /* 0x000000a7a879723e */ /* 0x010fea00000000ff */
[----:B------:R-:W-:Y:S01]  /*16860*/  MUFU.EX2 R148, R46 ;  /* 0x0000002e00947308 */ /* 0x000fe20000000800 */
[----:B-1----:R-:W-:Y:S02]  /*16870*/  FFMA.FTZ R6, R34, c[0x0][0x2d0], -R160 ;  /* 0x0000b40022067a23 */ /* 0x002fe400000108a0 */
[C---:B------:R-:W-:Y:S01]  /*16880*/  FMUL.FTZ R7, R112.reuse, R119 ;  /* 0x0000007770077220 */ /* 0x040fe20000410000 */
[----:B--2---:R-:W-:Y:S06]  /*16890*/  @P0 IADD3.X R11, R5, R12, RZ, P1, !PT ;  /* 0x0000000c050b0210 */ /* 0x004fec0000ffe4ff */
[----:B------:R1:W-:Y:S01]  /*168a0*/  MUFU.EX2 R204, R6 ;  /* 0x0000000600cc7308 */ /* 0x0003e20000000800 */
[----:B------:R-:W-:Y:S01]  /*168b0*/  F2FP.PACK_AB R119, R235, R234 ;  /* 0x000000eaeb77723e */ /* 0x000fe200000000ff */
[----:B------:R-:W-:Y:S02]  /*168c0*/  FFMA.FTZ R12, R29, c[0x0][0x2d0], -R162 ;  /* 0x0000b4001d0c7a23 */ /* 0x000fe400000108a2 */
[----:B---3--:R-:W-:Y:S01]  /*168d0*/  FFMA.FTZ R4, R35, c[0x0][0x2d0], -R160 ;  /* 0x0000b40023047a23 */ /* 0x008fe200000108a0 */
[----:B------:R2:W-:Y:S01]  /*168e0*/  @P0 LDGSTS.E.BYPASS.LTC128B.128 [R224+0x4900], [R10.64], !P4 ;  /* 0x049000000ae00fae */ /* 0x0005e2000e101d48 */
[----:B------:R-:W-:Y:S01]  /*168f0*/  FMUL.FTZ R5, R113, R117 ;  /* 0x0000007571057220 */ /* 0x000fe20000410000 */
[----:B------:R-:W-:Y:S01]  /*16900*/  F2FP.PACK_AB R117, R233, R232 ;  /* 0x000000e8e975723e */ /* 0x000fe200000000ff */
[----:B------:R-:W-:Y:S02]  /*16910*/  FMUL.FTZ R29, R111, R141 ;  /* 0x0000008d6f1d7220 */ /* 0x000fe40000410000 */
[----:B------:R3:W-:Y:S01]  /*16920*/  MUFU.EX2 R205, R4 ;  /* 0x0000000400cd7308 */ /* 0x0007e20000000800 */
        /* <DEDUP_REMOVED lines=60> */
[----:B-----5:R-:W-:Y:S01]  /*16cf0*/  F2FP.PACK_AB R120, R202, R199 ;  /* 0x000000c7ca78723e */ /* 0x020fe200000000ff */
[----:B------:R-:W-:Y:S01]  /*16d00*/  HMMA.16816.F32 R104, R116, R130, R104 ;  /* 0x000000827468723c */ /* 0x000fe20000001868 */
[----:B------:R-:W3:Y:S03]  /*16d10*/  LDSM.16.MT88.4 R128, [R212+0x800] ;  /* 0x00080000d480783b */ /* 0x000ee60000004200 */
[----:B--2---:R-:W-:Y:S02]  /*16d20*/  F2FP.PACK_AB R122, R201, R203 ;  /* 0x000000cbc97a723e */ /* 0x004fe400000000ff */
        /* <DEDUP_REMOVED lines=117> */
[----:B------:R3:W4:Y:S05]  /*17480*/  MUFU.EX2 R64, R52 ;  /* 0x0000003400407308 */ /* 0x00072a0000000800 */
[-C--:B------:R-:W-:Y:S08]  /*17490*/  HMMA.16816.F32 R84, R40, R56.reuse, R84 ;  /* 0x000000382854723c */ /* 0x080ff00000001854 */
[C---:B------:R-:W-:Y:S01]  /*174a0*/  HMMA.16816.F32 R88, R44.reuse, R56, R88 ;  /* 0x000000382c58723c */ /* 0x040fe20000001858 */
[----:B-1----:R-:W1:Y:S03]  /*174b0*/  LDSM.16.MT88.4 R60, [R211+0x1800] ;  /* 0x00180000d33c783b */ /* 0x002e660000004200 */
[----:B--2---:R-:W-:Y:S04]  /*174c0*/  F2FP.PACK_AB R153, R65, R66 ;  /* 0x000000424199723e */ /* 0x004fe800000000ff */
[-C--:B------:R-:W-:Y:S04]  /*174d0*/  HMMA.16816.F32 R92, R44, R58.reuse, R92 ;  /* 0x0000003a2c5c723c */ /* 0x080fe8000000185c */
[--C-:B---3--:R-:W-:Y:S01]  /*174e0*/  FFMA.FTZ R52, R78, c[0x0][0x2d0], -R3.reuse ;  /* 0x0000b4004e347a23 */ /* 0x108fe20000010803 */
[----:B----4-:R-:W-:Y:S01]  /*174f0*/  F2FP.PACK_AB R154, R64, R67 ;  /* 0x00000043409a723e */ /* 0x010fe200000000ff */
[----:B------:R-:W-:Y:S02]  /*17500*/  FFMA.FTZ R3, R79, c[0x0][0x2d0], -R3 ;  /* 0x0000b4004f037a23 */ /* 0x000fe40000010803 */
        /* <DEDUP_REMOVED lines=27> */
[C---:B------:R-:W-:Y:S01]  /*176c0*/  HMMA.16816.F32 R128, R40.reuse, R130, R16 ;  /* 0x000000822880723c */ /* 0x040fe20000001810 */
[----:B------:R-:W2:Y:S03]  /*176d0*/  LDSM.16.MT88.4 R4, [R211+0x2000] ;  /* 0x00200000d304783b */ /* 0x000ea60000004200 */
        /* <DEDUP_REMOVED lines=80> */
[----:B------:R-:W-:Y:S01]  /*17be0*/  MOV R70, R2 ;  /* 0x0000000200467202 */ /* 0x000fe20000000f00 */
        /* <DEDUP_REMOVED lines=8> */
.L_x_3099:
[----:B------:R-:W-:Y:S02]  /*17c70*/  MOV R11, 0x1f ;  /* 0x0000001f000b7802 */ /* 0x000fe40000000f00 */
[----:B------:R-:W-:Y:S01]  /*17c80*/  MOV R10, 0xffffffff ;  /* 0xffffffff000a7802 */ /* 0x000fe20000000f00 */
[----:B------:R-:W-:Y:S05]  /*17c90*/  BRA.DIV ~URZ, `(.L_x_3101) ;  /* 0x000052727f007947 */ /* 0x000fea000b800000 */
[----:B------:R-:W2:Y:S04]  /*17ca0*/  LDL R0, [R1] ;  /* 0x0000000001007983 */ /* 0x000ea80000100800 */
[----:B--2---:R1:W2:Y:S02]  /*17cb0*/  SHFL.BFLY PT, R2, R0, 0x2, 0x1f ;  /* 0x0c401f0000027f89 */ /* 0x0042a400000e0000 */
.L_x_3187:
[----:B-1----:R-:W3:Y:S02]  /*17cc0*/  LDL.LU R0, [R1] ;  /* 0x0000000001007983 */ /* 0x002ee40000300800 */
        /* <DEDUP_REMOVED lines=18> */
.L_x_3188:
        /* <DEDUP_REMOVED lines=14> */
[----:B------:R-:W-:Y:S01]  /*17ed0*/  @P2 MUFU.LG2 R7, R4 ;  /* 0x0000000400072308 */ /* 0x000fe20000000c00 */
[C---:B------:R-:W-:Y:S02]  /*17ee0*/  FMUL.FTZ R77, R0.reuse, R117 ;  /* 0x00000075004d7220 */ /* 0x040fe40000410000 */
[C---:B------:R-:W-:Y:S02]  /*17ef0*/  FMUL.FTZ R112, R0.reuse, R132 ;  /* 0x0000008400707220 */ /* 0x040fe40000410000 */
[C---:B------:R-:W-:Y:S01]  /*17f00*/  FMUL.FTZ R113, R0.reuse, R133 ;  /* 0x0000008500717220 */ /* 0x040fe20000410000 */
[----:B--2---:R-:W-:Y:S01]  /*17f10*/  CS2R R2, SRZ ;  /* 0x0000000000027805 */ /* 0x004fe2000001ff00 */
[C---:B------:R-:W-:Y:S02]  /*17f20*/  FMUL.FTZ R74, R0.reuse, R84 ;  /* 0x00000054004a7220 */ /* 0x040fe40000410000 */
[C---:B------:R-:W-:Y:S02]  /*17f30*/  FMUL.FTZ R75, R0.reuse, R85 ;  /* 0x00000055004b7220 */ /* 0x040fe40000410000 */
[C---:B------:R-:W-:Y:S01]  /*17f40*/  FMUL.FTZ R78, R0.reuse, R128 ;  /* 0x00000080004e7220 */ /* 0x040fe20000410000 */
[----:B------:R1:W2:Y:S01]  /*17f50*/  @P2 MUFU.RCP R3, R4 ;  /* 0x0000000400032308 */ /* 0x0002a20000001000 */
        /* <DEDUP_REMOVED lines=9> */
[----:B-1----:R-:W-:Y:S01]  /*17ff0*/  @P2 MOV R4, 0x3f317218 ;  /* 0x3f31721800042802 */ /* 0x002fe20000000f00 */
[----:B------:R-:W-:Y:S02]  /*18000*/  FMUL.FTZ R69, R0, R105 ;  /* 0x0000006900457220 */ /* 0x000fe40000410000 */
[----:B------:R-:W1:Y:S01]  /*18010*/  @P1 MUFU.LG2 R0, R5 ;  /* 0x0000000500001308 */ /* 0x000e620000000c00 */
[C---:B--2---:R-:W-:Y:S02]  /*18020*/  FMUL.FTZ R104, R3.reuse, R130 ;  /* 0x0000008203687220 */ /* 0x044fe40000410000 */
[----:B------:R-:W-:Y:S02]  /*18030*/  FMUL.FTZ R105, R3, R131 ;  /* 0x0000008303697220 */ /* 0x000fe40000410000 */
[----:B------:R-:W-:Y:S02]  /*18040*/  @P2 FMUL.FTZ R8, R7, 0.69314718246459960938 ;  /* 0x3f31721807082820 */ /* 0x000fe40000410000 */
[----:B------:R-:W-:-:S02]  /*18050*/  FMUL.FTZ R96, R3, R118 ;  /* 0x0000007603607220 */ /* 0x000fc40000410000 */
        /* <DEDUP_REMOVED lines=63> */
.L_x_3030:
        /* <DEDUP_REMOVED lines=19> */
.L_x_3104:
[----:B--2---:R-:W-:Y:S05]  /*18580*/  BSYNC B0 ;  /* 0x0000000000007941 */ /* 0x004fea0003800000 */
.L_x_3103:
        /* <DEDUP_REMOVED lines=138> */
.L_x_3107:
        /* <DEDUP_REMOVED lines=134> */
.L_x_3189:
[----:B------:R-:W-:Y:S05]  /*19690*/  BRA.DIV ~URZ, `(.L_x_3110) ;  /* 0x00003bb27f007947 */ /* 0x000fea000b800000 */
[----:B------:R4:W2:Y:S02]  /*196a0*/  SHFL.IDX PT, R2, R7, RZ, 0x181f ;  /* 0x00181fff07027589 */ /* 0x0008a400000e0000 */
.L_x_3190:
        /* <DEDUP_REMOVED lines=8> */
.L_x_3191:
[----:B------:R-:W-:-:S04]  /*19730*/  IADD3 R3, R5, 0x10, RZ ;  /* 0x0000001005037810 */ /* 0x000fc80007ffe0ff */
[----:B------:R-:W-:-:S13]  /*19740*/  ISETP.GE.OR P0, PT, R3, R4, P2 ;  /* 0x000000040300720c */ /* 0x000fda0001706670 */
[----:B--2---:R-:W-:-:S04]  /*19750*/  @!P0 LEA R2, P1, R0, R2, 0x1 ;  /* 0x0000000200028211 */ /* 0x004fc800078208ff */
[----:B------:R-:W-:-:S05]  /*19760*/  @!P0 LEA.HI.X R3, R0, R8, R70, 0x1, P1 ;  /* 0x0000000800038211 */ /* 0x000fca00008f0c46 */
[----:B------:R2:W-:Y:S01]  /*19770*/  @!P0 ST.E.128 [R2.64], R16 ;  /* 0x0000001002008985 */ /* 0x0005e2000c101d08 */
[----:B------:R-:W-:Y:S05]  /*19780*/  BRA.DIV ~URZ, `(.L_x_3112) ;  /* 0x00003c027f007947 */ /* 0x000fea000b800000 */
[----:B------:R2:W3:Y:S02]  /*19790*/  SHFL.IDX PT, R8, R6, 0x2, 0x181f ;  /* 0x00581f0006087f89 */ /* 0x0004e400000e0000 */
.L_x_3192:
[----:B------:R-:W-:Y:S05]  /*197a0*/  BRA.DIV ~URZ, `(.L_x_3113) ;  /* 0x00003c527f007947 */ /* 0x000fea000b800000 */
[----:B--2---:R2:W4:Y:S02]  /*197b0*/  SHFL.IDX PT, R2, R7, 0x2, 0x181f ;  /* 0x00581f0007027f89 */ /* 0x00452400000e0000 */
.L_x_3193:
        /* <DEDUP_REMOVED lines=8> */
.L_x_3194:
[----:B------:R-:W-:-:S04]  /*19840*/  IADD3 R3, R5, 0x30, RZ ;  /* 0x0000003005037810 */ /* 0x000fc80007ffe0ff */
[----:B------:R-:W-:-:S13]  /*19850*/  ISETP.GE.OR P0, PT, R3, R4, P2 ;  /* 0x000000040300720c */ /* 0x000fda0001706670 */
[----:B---3--:R-:W-:-:S04]  /*19860*/  @!P0 LEA R2, P1, R0, R2, 0x1 ;  /* 0x0000000200028211 */ /* 0x008fc800078208ff */
[----:B--2---:R-:W-:-:S05]  /*19870*/  @!P0 LEA.HI.X R3, R0, R8, R70, 0x1, P1 ;  /* 0x0000000800038211 */ /* 0x004fca00008f0c46 */
[----:B-1----:R1:W-:Y:S01]  /*19880*/  @!P0 ST.E.128 [R2.64], R24 ;  /* 0x0000001802008985 */ /* 0x0023e2000c101d08 */
[----:B------:R-:W-:Y:S05]  /*19890*/  BRA.DIV ~URZ, `(.L_x_3115) ;  /* 0x00003ca27f007947 */ /* 0x000fea000b800000 */
[----:B------:R2:W3:Y:S02]  /*198a0*/  SHFL.IDX PT, R8, R6, 0x4, 0x181f ;  /* 0x00981f0006087f89 */ /* 0x0004e400000e0000 */
.L_x_3195:
[----:B------:R-:W-:Y:S05]  /*198b0*/  BRA.DIV ~URZ, `(.L_x_3116) ;  /* 0x00003cf27f007947 */ /* 0x000fea000b800000 */
[----:B-1----:R1:W2:Y:S02]  /*198c0*/  SHFL.IDX PT, R2, R7, 0x4, 0x181f ;  /* 0x00981f0007027f89 */ /* 0x0022a400000e0000 */
.L_x_3196:
        /* <DEDUP_REMOVED lines=8> */
.L_x_3197:
[----:B------:R-:W-:-:S04]  /*19950*/  IADD3 R3, R5, 0x50, RZ ;  /* 0x0000005005037810 */ /* 0x000fc80007ffe0ff */
[----:B------:R-:W-:-:S13]  /*19960*/  ISETP.GE.OR P0, PT, R3, R4, P2 ;  /* 0x000000040300720c */ /* 0x000fda0001706670 */
[----:B--2---:R-:W-:-:S04]  /*19970*/  @!P0 LEA R2, P1, R0, R2, 0x1 ;  /* 0x0000000200028211 */ /* 0x004fc800078208ff */
[----:B-1----:R-:W-:-:S05]  /*19980*/  @!P0 LEA.HI.X R3, R0, R8, R70, 0x1, P1 ;  /* 0x0000000800038211 */ /* 0x002fca00008f0c46 */
[----:B------:R1:W-:Y:S01]  /*19990*/  @!P0 ST.E.128 [R2.64], R32 ;  /* 0x0000002002008985 */ /* 0x0003e2000c101d08 */
[----:B------:R-:W-:Y:S05]  /*199a0*/  BRA.DIV ~URZ, `(.L_x_3118) ;  /* 0x00003d427f007947 */ /* 0x000fea000b800000 */
[----:B------:R2:W1:Y:S02]  /*199b0*/  SHFL.IDX PT, R8, R6, 0x6, 0x181f ;  /* 0x00d81f0006087f89 */ /* 0x00046400000e0000 */
.L_x_3198:
[----:B------:R-:W-:Y:S05]  /*199c0*/  BRA.DIV ~URZ, `(.L_x_3119) ;  /* 0x00003d927f007947 */ /* 0x000fea000b800000 */
[----:B-1----:R1:W2:Y:S02]  /*199d0*/  SHFL.IDX PT, R2, R7, 0x6, 0x181f ;  /* 0x00d81f0007027f89 */ /* 0x0022a400000e0000 */
.L_x_3199:
        /* <DEDUP_REMOVED lines=8> */
.L_x_3200:
[----:B------:R-:W-:-:S04]  /*19a60*/  IADD3 R2, R5, 0x70, RZ ;  /* 0x0000007005027810 */ /* 0x000fc80007ffe0ff */
[----:B------:R-:W-:-:S13]  /*19a70*/  ISETP.GE.OR P0, PT, R2, R4, P2 ;  /* 0x000000040200720c */ /* 0x000fda0001706670 */
[----:B------:R-:W-:Y:S05]  /*19a80*/  @P0 BRA `(.L_x_3121) ;  /* 0x000018e000000947 */ /* 0x000fea0003800000 */
[----:B----4-:R-:W-:-:S04]  /*19a90*/  LEA R2, P0, R0, R3, 0x1 ;  /* 0x0000000300027211 */ /* 0x010fc800078008ff */
[----:B---3--:R-:W-:-:S05]  /*19aa0*/  LEA.HI.X R3, R0, R6, R70, 0x1, P0 ;  /* 0x0000000600037211 */ /* 0x008fca00000f0c46 */
[----:B------:R3:W-:Y:S01]  /*19ab0*/  ST.E.128 [R2.64], R40 ;  /* 0x0000002802007985 */ /* 0x0007e2000c101d08 */
[----:B------:R-:W-:Y:S05]  /*19ac0*/  BRA `(.L_x_3121) ;  /* 0x000018a000007947 */ /* 0x000fea0003800000 */
.L_x_3108:
        /* <DEDUP_REMOVED lines=34> */
.L_x_3201:
[----:B------:R-:W-:Y:S05]  /*19cf0*/  BRA.DIV ~URZ, `(.L_x_3123) ;  /* 0x00003c127f007947 */ /* 0x000fea000b800000 */
[----:B------:R3:W4:Y:S02]  /*19d00*/  SHFL.IDX PT, R2, R19, RZ, 0x1c1f ;  /* 0x001c1fff13027589 */ /* 0x00072400000e0000 */
.L_x_3202:
        /* <DEDUP_REMOVED lines=50> */
.L_x_3125:
[----:B------:R-:W-:Y:S05]  /*1a030*/  BSYNC B0 ;  /* 0x0000000000007941 */ /* 0x000fea0003800000 */
.L_x_3124:
[----:B------:R-:W-:Y:S05]  /*1a040*/  BRA.DIV ~URZ, `(.L_x_3126) ;  /* 0x000039327f007947 */ /* 0x000fea000b800000 */
[----:B--2---:R2:W1:Y:S04]  /*1a050*/  SHFL.IDX PT, R12, R13, 0x1, 0x1c1f ;  /* 0x003c1f000d0c7f89 */ /* 0x00446800000e0000 */
[----:B----4-:R2:W4:Y:S02]  /*1a060*/  SHFL.IDX PT, R2, R19, 0x1, 0x1c1f ;  /* 0x003c1f0013027f89 */ /* 0x01052400000e0000 */
.L_x_3203:
        /* <DEDUP_REMOVED lines=35> */
.L_x_3128:
[----:B------:R-:W-:Y:S05]  /*1a2a0*/  BSYNC B0 ;  /* 0x0000000000007941 */ /* 0x000fea0003800000 */
.L_x_3127:
[----:B------:R-:W-:Y:S05]  /*1a2b0*/  BRA.DIV ~URZ, `(.L_x_3129) ;  /* 0x000037927f007947 */ /* 0x000fea000b800000 */
[----:B-1----:R1:W2:Y:S02]  /*1a2c0*/  SHFL.IDX PT, R12, R13, 0x2, 0x1c1f ;  /* 0x005c1f000d0c7f89 */ /* 0x0022a400000e0000 */
.L_x_3204:
[----:B------:R-:W-:Y:S05]  /*1a2d0*/  BRA.DIV ~URZ, `(.L_x_3130) ;  /* 0x000037e27f007947 */ /* 0x000fea000b800000 */
[----:B----4-:R4:W1:Y:S02]  /*1a2e0*/  SHFL.IDX PT, R2, R19, 0x2, 0x1c1f ;  /* 0x005c1f0013027f89 */ /* 0x01086400000e0000 */
.L_x_3205:
        /* <DEDUP_REMOVED lines=37> */
.L_x_3132:
[----:B------:R-:W-:Y:S05]  /*1a540*/  BSYNC B0 ;  /* 0x0000000000007941 */ /* 0x000fea0003800000 */
.L_x_3131:
[----:B------:R-:W-:Y:S05]  /*1a550*/  BRA.DIV ~URZ, `(.L_x_3133) ;  /* 0x000035d27f007947 */ /* 0x000fea000b800000 */
[----:B--2---:R2:W3:Y:S04]  /*1a560*/  SHFL.IDX PT, R12, R13, 0x3, 0x1c1f ;  /* 0x007c1f000d0c7f89 */ /* 0x0044e800000e0000 */
[----:B-1----:R2:W1:Y:S02]  /*1a570*/  SHFL.IDX PT, R2, R19, 0x3, 0x1c1f ;  /* 0x007c1f0013027f89 */ /* 0x00246400000e0000 */
.L_x_3206:
        /* <DEDUP_REMOVED lines=40> */
.L_x_3106:
        /* <DEDUP_REMOVED lines=21> */
.L_x_3134:
        /* <DEDUP_REMOVED lines=57> */
.L_x_3136:
[----:B------:R-:W-:Y:S05]  /*1ace0*/  BSYNC B0 ;  /* 0x0000000000007941 */ /* 0x000fea0003800000 */
.L_x_3135:
        /* <DEDUP_REMOVED lines=38> */
.L_x_3207:
[----:B------:R-:W-:Y:S05]  /*1af50*/  BRA.DIV ~URZ, `(.L_x_3138) ;  /* 0x00002d127f007947 */ /* 0x000fea000b800000 */
[----:B------:R3:W4:Y:S02]  /*1af60*/  SHFL.IDX PT, R2, R7, RZ, 0x181f ;  /* 0x00181fff07027589 */ /* 0x00072400000e0000 */
.L_x_3208:
        /* <DEDUP_REMOVED lines=8> */
.L_x_3209:
[----:B------:R-:W-:-:S04]  /*1aff0*/  IADD3 R3, R4, 0x10, RZ ;  /* 0x0000001004037810 */ /* 0x000fc80007ffe0ff */
[----:B------:R-:W-:-:S13]  /*1b000*/  ISETP.GE.OR P0, PT, R3, R5, P2 ;  /* 0x000000050300720c */ /* 0x000fda0001706670 */
[----:B--2---:R-:W-:-:S04]  /*1b010*/  @!P0 LEA R2, P1, R0, R2, 0x1 ;  /* 0x0000000200028211 */ /* 0x004fc800078208ff */
[----:B-1----:R-:W-:-:S05]  /*1b020*/  @!P0 LEA.HI.X R3, R0, R8, R70, 0x1, P1 ;  /* 0x0000000800038211 */ /* 0x002fca00008f0c46 */
[----:B------:R1:W-:Y:S01]  /*1b030*/  @!P0 ST.E.128 [R2.64], RZ ;  /* 0x000000ff02008985 */ /* 0x0003e2000c101d08 */
[----:B------:R-:W-:Y:S05]  /*1b040*/  BRA.DIV ~URZ, `(.L_x_3140) ;  /* 0x00002d627f007947 */ /* 0x000fea000b800000 */
[----:B------:R2:W1:Y:S02]  /*1b050*/  SHFL.IDX PT, R8, R6, 0x2, 0x181f ;  /* 0x00581f0006087f89 */ /* 0x00046400000e0000 */
.L_x_3210:
[----:B------:R-:W-:Y:S05]  /*1b060*/  BRA.DIV ~URZ, `(.L_x_3141) ;  /* 0x00002db27f007947 */ /* 0x000fea000b800000 */
[----:B-1----:R1:W2:Y:S02]  /*1b070*/  SHFL.IDX PT, R2, R7, 0x2, 0x181f ;  /* 0x00581f0007027f89 */ /* 0x0022a400000e0000 */
.L_x_3211:
        /* <DEDUP_REMOVED lines=8> */
.L_x_3212:
[----:B------:R-:W-:-:S04]  /*1b100*/  IADD3 R3, R4, 0x30, RZ ;  /* 0x0000003004037810 */ /* 0x000fc80007ffe0ff */
[----:B------:R-:W-:-:S13]  /*1b110*/  ISETP.GE.OR P0, PT, R3, R5, P2 ;  /* 0x000000050300720c */ /* 0x000fda0001706670 */
[----:B--2---:R-:W-:-:S04]  /*1b120*/  @!P0 LEA R2, P1, R0, R2, 0x1 ;  /* 0x0000000200028211 */ /* 0x004fc800078208ff */
[----:B------:R-:W-:-:S05]  /*1b130*/  @!P0 LEA.HI.X R3, R0, R8, R70, 0x1, P1 ;  /* 0x0000000800038211 */ /* 0x000fca00008f0c46 */
[----:B------:R2:W-:Y:S01]  /*1b140*/  @!P0 ST.E.128 [R2.64], RZ ;  /* 0x000000ff02008985 */ /* 0x0005e2000c101d08 */
[----:B------:R-:W-:Y:S05]  /*1b150*/  BRA.DIV ~URZ, `(.L_x_3143) ;  /* 0x00002e027f007947 */ /* 0x000fea000b800000 */
[----:B------:R1:W2:Y:S02]  /*1b160*/  SHFL.IDX PT, R8, R6, 0x4, 0x181f ;  /* 0x00981f0006087f89 */ /* 0x0002a400000e0000 */
.L_x_3213:
[----:B------:R-:W-:Y:S05]  /*1b170*/  BRA.DIV ~URZ, `(.L_x_3144) ;  /* 0x00002e527f007947 */ /* 0x000fea000b800000 */
[----:B--2---:R2:W1:Y:S02]  /*1b180*/  SHFL.IDX PT, R2, R7, 0x4, 0x181f ;  /* 0x00981f0007027f89 */ /* 0x00446400000e0000 */
.L_x_3214:
        /* <DEDUP_REMOVED lines=8> */
.L_x_3215:
[----:B------:R-:W-:-:S04]  /*1b210*/  IADD3 R3, R4, 0x50, RZ ;  /* 0x0000005004037810 */ /* 0x000fc80007ffe0ff */
[----:B------:R-:W-:-:S13]  /*1b220*/  ISETP.GE.OR P0, PT, R3, R5, P2 ;  /* 0x000000050300720c */ /* 0x000fda0001706670 */
[----:B---3--:R-:W-:-:S04]  /*1b230*/  @!P0 LEA R2, P1, R0, R2, 0x1 ;  /* 0x0000000200028211 */ /* 0x008fc800078208ff */
[----:B--2---:R-:W-:-:S05]  /*1b240*/  @!P0 LEA.HI.X R3, R0, R8, R70, 0x1, P1 ;  /* 0x0000000800038211 */ /* 0x004fca00008f0c46 */
[----:B------:R2:W-:Y:S01]  /*1b250*/  @!P0 ST.E.128 [R2.64], RZ ;  /* 0x000000ff02008985 */ /* 0x0005e2000c101d08 */
[----:B------:R-:W-:Y:S05]  /*1b260*/  BRA.DIV ~URZ, `(.L_x_3146) ;  /* 0x00002ea27f007947 */ /* 0x000fea000b800000 */
[----:B------:R3:W1:Y:S02]  /*1b270*/  SHFL.IDX PT, R8, R6, 0x6, 0x181f ;  /* 0x00d81f0006087f89 */ /* 0x00066400000e0000 */
.L_x_3216:
[----:B------:R-:W-:Y:S05]  /*1b280*/  BRA.DIV ~URZ, `(.L_x_3147) ;  /* 0x00002ef27f007947 */ /* 0x000fea000b800000 */
[----:B--2---:R2:W3:Y:S02]  /*1b290*/  SHFL.IDX PT, R2, R7, 0x6, 0x181f ;  /* 0x00d81f0007027f89 */ /* 0x0044e400000e0000 */
.L_x_3217:
        /* <DEDUP_REMOVED lines=8> */
.L_x_3218:
[----:B------:R-:W-:-:S04]  /*1b320*/  IADD3 R4, R4, 0x70, RZ ;  /* 0x0000007004047810 */ /* 0x000fc80007ffe0ff */
[----:B------:R-:W-:-:S13]  /*1b330*/  ISETP.GE.OR P0, PT, R4, R5, P2 ;  /* 0x000000050400720c */ /* 0x000fda0001706670 */
[----:B----4-:R-:W-:-:S04]  /*1b340*/  @!P0 LEA R2, P1, R0, R2, 0x1 ;  /* 0x0000000200028211 */ /* 0x010fc800078208ff */
[----:B---3--:R-:W-:-:S05]  /*1b350*/  @!P0 LEA.HI.X R3, R0, R6, R70, 0x1, P1 ;  /* 0x0000000600038211 */ /* 0x008fca00008f0c46 */
[----:B------:R3:W-:Y:S04]  /*1b360*/  @!P0 ST.E.128 [R2.64], RZ ;  /* 0x000000ff02008985 */ /* 0x0007e8000c101d08 */
.L_x_3121:
[----:B------:R-:W-:Y:S05]  /*1b370*/  BSYNC B1 ;  /* 0x0000000000017941 */ /* 0x000fea0003800000 */
.L_x_3105:
        /* <DEDUP_REMOVED lines=15> */
.L_x_3219:
[----:B------:R-:W-:Y:S05]  /*1b470*/  BRA.DIV ~URZ, `(.L_x_3151) ;  /* 0x00002eb27f007947 */ /* 0x000fea000b800000 */
[----:B------:R3:W1:Y:S02]  /*1b480*/  SHFL.IDX PT, R8, R45, 0x1, 0x1f ;  /* 0x00201f002d087f89 */ /* 0x00066400000e0000 */
.L_x_3220:
        /* <DEDUP_REMOVED lines=19> */
.L_x_3221:
        /* <DEDUP_REMOVED lines=16> */
.L_x_3222:
[----:B----4-:R-:W-:Y:S01]  /*1b6c0*/  IMAD R0, R0, c[0x0][0x538], RZ ;  /* 0x00014e0000007a24 */ /* 0x010fe200078e02ff */
[----:B------:R-:W-:Y:S04]  /*1b6d0*/  BSSY B1, `(.L_x_3154) ;  /* 0x00000ce000017945 */ /* 0x000fe80003800000 */
[----:B-1----:R-:W-:-:S04]  /*1b6e0*/  IADD3 R8, R0, R8, RZ ;  /* 0x0000000800087210 */ /* 0x002fc80007ffe0ff */
[----:B--2---:R-:W-:-:S13]  /*1b6f0*/  ISETP.GT.AND P0, PT, R8, R9, PT ;  /* 0x000000090800720c */ /* 0x004fda0003f04270 */
[----:B------:R-:W-:Y:S05]  /*1b700*/  @P0 BRA `(.L_x_3155) ;  /* 0x0000025000000947 */ /* 0x000fea0003800000 */
.L_x_3159:
        /* <DEDUP_REMOVED lines=17> */
.L_x_3223:
        /* <DEDUP_REMOVED lines=16> */
.L_x_3224:
[----:B--2---:R-:W-:-:S05]  /*1b920*/  IMAD R0, R0, c[0x0][0x538], RZ ;  /* 0x00014e0000007a24 */ /* 0x004fca00078e02ff */
[----:B------:R-:W-:-:S04]  /*1b930*/  IADD3 R8, R0, R8, RZ ;  /* 0x0000000800087210 */ /* 0x000fc80007ffe0ff */
[----:B------:R-:W-:-:S13]  /*1b940*/  ISETP.GT.AND P0, PT, R8, R9, PT ;  /* 0x000000090800720c */ /* 0x000fda0003f04270 */
[----:B-1----:R-:W-:Y:S05]  /*1b950*/  @!P0 BRA `(.L_x_3159) ;  /* 0xfffffdb000008947 */ /* 0x002fea000383ffff */
.L_x_3155:
[----:B------:R-:W-:-:S05]  /*1b960*/  IADD3 R8, -R0, R8, RZ ;  /* 0x0000000800087210 */ /* 0x000fca0007ffe1ff */
[----:B------:R-:W-:-:S05]  /*1b970*/  IMAD R0, R4, c[0x0][0x538], R8 ;  /* 0x00014e0004007a24 */ /* 0x000fca00078e0208 */
[----:B------:R-:W-:Y:S01]  /*1b980*/  ISETP.GT.AND P0, PT, R0, R9, PT ;  /* 0x000000090000720c */ /* 0x000fe20003f04270 */
[----:B------:R-:W-:-:S12]  /*1b990*/  BRA.DIV ~URZ, `(.L_x_3160) ;  /* 0x00002df27f007947 */ /* 0x000fd8000b800000 */
[----:B------:R-:W-:-:S03]  /*1b9a0*/  VOTE.ANY R5, PT, !P0 ;  /* 0x0000000000057806 */ /* 0x000fc600040e0100 */
.L_x_3225:
[----:B------:R-:W2:Y:S01]  /*1b9b0*/  LDL.LU R2, [R1+0x4c] ;  /* 0x00004c0001027983 */ /* 0x000ea20000300800 */
[----:B------:R-:W2:Y:S02]  /*1b9c0*/  POPC R0, R5 ;  /* 0x0000000500007309 */ /* 0x000ea40000000000 */
[----:B--2---:R-:W-:-:S05]  /*1b9d0*/  IADD3 R2, R0, R2, RZ ;  /* 0x0000000200027210 */ /* 0x004fca0007ffe0ff */
[----:B------:R1:W-:Y:S01]  /*1b9e0*/  STL [R1+0x4c], R2 ;  /* 0x00004c0201007387 */ /* 0x0003e20000100800 */
[----:B------:R-:W-:Y:S05]  /*1b9f0*/  BRA.DIV ~URZ, `(.L_x_3161) ;  /* 0x00002de27f007947 */ /* 0x000fea000b800000 */
[----:B------:R2:W4:Y:S04]  /*1ba00*/  SHFL.IDX PT, R12, R6, R0, 0x1f ;  /* 0x00001f00060c7589 */ /* 0x00052800000e0000 */
[----:B------:R2:W1:Y:S02]  /*1ba10*/  SHFL.IDX PT, R7, R7, R0, 0x1f ;  /* 0x00001f0007077589 */ /* 0x00046400000e0000 */
.L_x_3226:
[----:B------:R-:W-:Y:S01]  /*1ba20*/  ISETP.NE.AND P0, PT, R5, RZ, PT ;  /* 0x000000ff0500720c */ /* 0x000fe20003f05270 */
[----:B------:R-:W-:-:S12]  /*1ba30*/  BSSY B0, `(.L_x_3162) ;  /* 0x0000005000007945 */ /* 0x000fd80003800000 */
[----:B------:R-:W-:Y:S05]  /*1ba40*/  @!P0 BRA `(.L_x_3163) ;  /* 0x0000003000008947 */ /* 0x000fea0003800000 */
[----:B--2---:R-:W-:Y:S01]  /*1ba50*/  IADD3 R0, R0, -0x1, RZ ;  /* 0xffffffff00007810 */ /* 0x004fe20007ffe0ff */
[----:B------:R-:W-:Y:S05]  /*1ba60*/  BRA.DIV ~URZ, `(.L_x_3164) ;  /* 0x00002e427f007947 */ /* 0x000fea000b800000 */
[----:B------:R2:W3:Y:S02]  /*1ba70*/  SHFL.IDX PT, R13, R4, R0, 0x1f ;  /* 0x00001f00040d7589 */ /* 0x0004e400000e0000 */
.L_x_3163:
[----:B------:R-:W-:Y:S05]  /*1ba80*/  BSYNC B0 ;  /* 0x0000000000007941 */ /* 0x000fea0003800000 */
.L_x_3162:
        /* <DEDUP_REMOVED lines=68> */
.L_x_3166:
        /* <DEDUP_REMOVED lines=68> */
.L_x_3167:
[----:B------:R-:W-:Y:S05]  /*1c310*/  BSYNC B0 ;  /* 0x0000000000007941 */ /* 0x000fea0003800000 */
.L_x_3165:
[----:B------:R-:W-:-:S04]  /*1c320*/  LOP3.LUT R2, RZ, R2, RZ, 0x33, !PT ;  /* 0x00000002ff027212 */ /* 0x000fc800078e33ff */
[----:B-1----:R-:W-:-:S05]  /*1c330*/  IADD3 R0, R2, R12, RZ ;  /* 0x0000000c02007210 */ /* 0x002fca0007ffe0ff */
[----:B------:R1:W-:Y:S01]  /*1c340*/  STL [R1+0x44], R0 ;  /* 0x0000440001007387 */ /* 0x0003e20000100800 */
[----:B------:R-:W-:Y:S05]  /*1c350*/  BRA `(.L_x_3168) ;  /* 0x0000005000007947 */ /* 0x000fea0003800000 */
.L_x_3156:
[----:B------:R-:W-:Y:S01]  /*1c360*/  MOV R0, c[0x0][0x53c] ;  /* 0x00014f0000007a02 */ /* 0x000fe20000000f00 */
[----:B------:R1:W-:Y:S04]  /*1c370*/  STL [R1+0x40], R9 ;  /* 0x0000400901007387 */ /* 0x0003e80000100800 */
[----:B------:R1:W-:Y:S04]  /*1c380*/  STL [R1+0x44], RZ ;  /* 0x000044ff01007387 */ /* 0x0003e80000100800 */
[----:B------:R1:W-:Y:S04]  /*1c390*/  STL [R1+0x48], RZ ;  /* 0x000048ff01007387 */ /* 0x0003e80000100800 */
[----:B------:R1:W-:Y:S02]  /*1c3a0*/  STL [R1+0x4c], R0 ;  /* 0x00004c0001007387 */ /* 0x0003e40000100800 */
.L_x_3168:
[----:B------:R-:W-:Y:S05]  /*1c3b0*/  BSYNC B1 ;  /* 0x0000000000017941 */ /* 0x000fea0003800000 */
.L_x_3154:
        /* <DEDUP_REMOVED lines=9> */
.L_x_3149:
[----:B-1----:R-:W3:Y:S02]  /*1c450*/  LDL R0, [R1+0x4c] ;  /* 0x00004c0001007983 */ /* 0x002ee40000100800 */
[----:B---3--:R-:W-:-:S13]  /*1c460*/  ISETP.GE.AND P0, PT, R0, c[0x0][0x53c], PT ;  /* 0x00014f0000007a0c */ /* 0x008fda0003f06270 */
[----:B--2-4-:R-:W-:Y:S01]  /*1c470*/  @P0 CALL.REL.NOINC `(.L_x_3169) ;  /* 0x0000001000000944 */ /* 0x014fe20003c00000 */
[----:B------:R-:W-:Y:S05]  /*1c480*/  BRA `(.L_x_3170) ;  /* 0xfffe526000007947 */ /* 0x000fea000383ffff */
.L_x_3169:
[----:B------:R-:W-:Y:S05]  /*1c490*/  EXIT ;  /* 0x000000000000794d */ /* 0x000fea0003800000 */
.L_x_2975:
[----:B------:R-:W-:Y:S01]  /*1c4a0*/  IMAD.MOV.U32 R0, RZ, RZ, R5 ;  /* 0x000000ffff007224 */ /* 0x000fe200078e0005 */
[----:B------:R-:W-:Y:S02]  /*1c4b0*/  MOV R2, 0x1 ;  /* 0x0000000100027802 */ /* 0x000fe40000000f00 */
[----:B------:R-:W-:Y:S02]  /*1c4c0*/  MOV R3, 0x1c4e0 ;  /* 0x0001c4e000037802 */ /* 0x000fe40000000f00 */
[----:B------:R-:W-:Y:S05]  /*1c4d0*/  CALL.REL.NOINC `($__internal_50_$__cuda_sm70_shflsync_up_p) ;  /* 0x000024e000007944 */ /* 0x000fea0003c00000 */
[----:B------:R-:W-:Y:S01]  /*1c4e0*/  MOV R0, R4 ;  /* 0x0000000400007202 */ /* 0x000fe20000000f00 */
[----:B------:R-:W-:Y:S05]  /*1c4f0*/  BRA `(.L_x_3171) ;  /* 0xfffe3f6000007947 */ /* 0x000fea000383ffff */
.L_x_2976:
[----:B------:R-:W-:Y:S01]  /*1c500*/  IMAD.MOV.U32 R0, RZ, RZ, R5 ;  /* 0x000000ffff007224 */ /* 0x000fe200078e0005 */
[----:B------:R-:W-:Y:S02]  /*1c510*/  MOV R2, 0x2 ;  /* 0x0000000200027802 */ /* 0x000fe40000000f00 */
[----:B------:R-:W-:Y:S02]  /*1c520*/  MOV R3, 0x1c540 ;  /* 0x0001c54000037802 */ /* 0x000fe40000000f00 */
[----:B------:R-:W-:Y:S05]  /*1c530*/  CALL.REL.NOINC `($__internal_50_$__cuda_sm70_shflsync_up_p) ;  /* 0x0000248000007944 */ /* 0x000fea0003c00000 */
[----:B------:R-:W-:Y:S01]  /*1c540*/  SEL R0, R4, RZ, P4 ;  /* 0x000000ff04007207 */ /* 0x000fe20002000000 */
[----:B------:R-:W-:Y:S01]  /*1c550*/  IMAD.MOV.U32 R2, RZ, RZ, 0x4 ;  /* 0x00000004ff027424 */ /* 0x000fe200078e00ff */
[----:B------:R-:W-:-:S03]  /*1c560*/  MOV R3, 0x1c590 ;  /* 0x0001c59000037802 */ /* 0x000fc60000000f00 */
[----:B------:R-:W-:Y:S02]  /*1c570*/  IMAD.IADD R0, R5, 0x1, R0 ;  /* 0x0000000105007824 */ /* 0x000fe400078e0200 */
        /* <DEDUP_REMOVED lines=13> */
[----:B------:R-:W-:Y:S02]  /*1c650*/  MOV R3, 0x1f ;  /* 0x0000001f00037802 */ /* 0x000fe40000000f00 */
[----:B------:R-:W-:Y:S01]  /*1c660*/  MOV R2, 0x1c6a0 ;  /* 0x0001c6a000027802 */ /* 0x000fe20000000f00 */
[----:B------:R-:W-:-:S04]  /*1c670*/  IMAD.IADD R4, R0, 0x1, R4 ;  /* 0x0000000100047824 */ /* 0x000fc800078e0204 */
[----:B------:R-:W-:Y:S02]  /*1c680*/  IMAD.MOV.U32 R11, RZ, RZ, R4 ;  /* 0x000000ffff0b7224 */ /* 0x000fe400078e0004 */
[----:B------:R-:W-:Y:S05]  /*1c690*/  CALL.REL.NOINC `($__internal_49_$__cuda_sm70_shflsync_idx_p) ;  /* 0x000022d000007944 */ /* 0x000fea0003c00000 */
[----:B------:R-:W-:Y:S01]  /*1c6a0*/  MOV R0, R10 ;  /* 0x0000000a00007202 */ /* 0x000fe20000000f00 */
[----:B------:R-:W-:Y:S05]  /*1c6b0*/  BRA `(.L_x_3172) ;  /* 0xfffe3ea000007947 */ /* 0x000fea000383ffff */
.L_x_2978:
[----:B------:R-:W-:Y:S02]  /*1c6c0*/  SEL R0, RZ, 0x1, P0 ;  /* 0x00000001ff007807 */ /* 0x000fe40000000000 */
[----:B------:R-:W-:Y:S02]  /*1c6d0*/  MOV R2, 0x1c6f0 ;  /* 0x0001c6f000027802 */ /* 0x000fe40000000f00 */
[----:B------:R-:W-:Y:S05]  /*1c6e0*/  CALL.REL.NOINC `($__internal_51_$__cuda_sm70_votesync_ballot) ;  /* 0x0000234000007944 */ /* 0x000fea0003c00000 */
[----:B------:R-:W-:Y:S01]  /*1c6f0*/  MOV R6, R0 ;  /* 0x0000000000067202 */ /* 0x000fe20000000f00 */
[----:B------:R-:W-:Y:S05]  /*1c700*/  BRA `(.L_x_3173) ;  /* 0xfffe3ee000007947 */ /* 0x000fea000383ffff */
.L_x_2979:
[----:B------:R-:W-:Y:S01]  /*1c710*/  IMAD.MOV.U32 R11, RZ, RZ, R9 ;  /* 0x000000ffff0b7224 */ /* 0x000fe200078e0009 */
[----:B------:R-:W-:Y:S01]  /*1c720*/  MOV R10, R0 ;  /* 0x00000000000a7202 */ /* 0x000fe20000000f00 */
[----:B------:R-:W-:Y:S01]  /*1c730*/  IMAD.MOV.U32 R3, RZ, RZ, 0x1f ;  /* 0x0000001fff037424 */ /* 0x000fe200078e00ff */
[----:B-1----:R-:W-:Y:S02]  /*1c740*/  MOV R2, 0x1c760 ;  /* 0x0001c76000027802 */ /* 0x002fe40000000f00 */
[----:B------:R-:W-:Y:S05]  /*1c750*/  CALL.REL.NOINC `($__internal_49_$__cuda_sm70_shflsync_idx_p) ;  /* 0x0000221000007944 */ /* 0x000fea0003c00000 */
[----:B------:R-:W-:Y:S01]  /*1c760*/  IMAD.MOV.U32 R13, RZ, RZ, R10 ;  /* 0x000000ffff0d7224 */ /* 0x000fe200078e000a */
[----:B------:R-:W-:Y:S01]  /*1c770*/  MOV R11, R8 ;  /* 0x00000008000b7202 */ /* 0x000fe20000000f00 */
[----:B------:R-:W-:Y:S01]  /*1c780*/  IMAD.MOV.U32 R5, RZ, RZ, RZ ;  /* 0x000000ffff057224 */ /* 0x000fe200078e00ff */
[----:B------:R-:W-:Y:S01]  /*1c790*/  MOV R10, R0 ;  /* 0x00000000000a7202 */ /* 0x000fe20000000f00 */
[----:B------:R-:W-:Y:S01]  /*1c7a0*/  IMAD.MOV.U32 R3, RZ, RZ, 0x1f ;  /* 0x0000001fff037424 */ /* 0x000fe200078e00ff */
[----:B------:R-:W-:-:S02]  /*1c7b0*/  MOV R2, 0x1c7d0 ;  /* 0x0001c7d000027802 */ /* 0x000fc40000000f00 */
[----:B------:R-:W-:Y:S05]  /*1c7c0*/  CALL.REL.NOINC `($__internal_49_$__cuda_sm70_shflsync_idx_p) ;  /* 0x000021a000007944 */ /* 0x000fea0003c00000 */
[----:B------:R-:W-:Y:S01]  /*1c7d0*/  MOV R9, R10 ;  /* 0x0000000a00097202 */ /* 0x000fe20000000f00 */
[----:B------:R-:W-:Y:S05]  /*1c7e0*/  BRA `(.L_x_3174) ;  /* 0xfffe3e7000007947 */ /* 0x000fea000383ffff */
.L_x_2982:
[----:B------:R-:W-:Y:S01]  /*1c7f0*/  IMAD.MOV.U32 R11, RZ, RZ, R4 ;  /* 0x000000ffff0b7224 */ /* 0x000fe200078e0004 */
[----:B------:R-:W-:-:S02]  /*1c800*/  MOV R3, 0x1f ;  /* 0x0000001f00037802 */ /* 0x000fc40000000f00 */
[----:B-1----:R-:W-:Y:S02]  /*1c810*/  MOV R2, 0x1c830 ;  /* 0x0001c83000027802 */ /* 0x002fe40000000f00 */
[----:B--234-:R-:W-:Y:S05]  /*1c820*/  CALL.REL.NOINC `($__internal_49_$__cuda_sm70_shflsync_idx_p) ;  /* 0x0000214000007944 */ /* 0x01cfea0003c00000 */
[----:B------:R-:W-:Y:S01]  /*1c830*/  MOV R5, R10 ;  /* 0x0000000a00057202 */ /* 0x000fe20000000f00 */
[----:B------:R-:W-:Y:S05]  /*1c840*/  BRA `(.L_x_2981) ;  /* 0xfffe3e7000007947 */ /* 0x000fea000383ffff */
.L_x_3031:
[----:B------:R-:W-:Y:S01]  /*1c850*/  IMAD.MOV.U32 R11, RZ, RZ, R5 ;  /* 0x000000ffff0b7224 */ /* 0x000fe200078e0005 */
[----:B------:R-:W-:Y:S01]  /*1c860*/  MOV R10, RZ ;  /* 0x000000ff000a7202 */ /* 0x000fe20000000f00 */
[----:B------:R-:W-:Y:S01]  /*1c870*/  IMAD.MOV.U32 R3, RZ, RZ, 0x181f ;  /* 0x0000181fff037424 */ /* 0x000fe200078e00ff */
[----:B-1----:R-:W-:Y:S02]  /*1c880*/  MOV R2, 0x1c8a0 ;  /* 0x0001c8a000027802 */ /* 0x002fe40000000f00 */
[----:B-----5:R-:W-:Y:S05]  /*1c890*/  CALL.REL.NOINC `($__internal_49_$__cuda_sm70_shflsync_idx_p) ;  /* 0x000020d000007944 */ /* 0x020fea0003c00000 */
[----:B------:R-:W-:Y:S01]  /*1c8a0*/  MOV R7, R10 ;  /* 0x0000000a00077202 */ /* 0x000fe20000000f00 */
[----:B------:R-:W-:Y:S05]  /*1c8b0*/  BRA `(.L_x_3175) ;  /* 0xfffebaa000007947 */ /* 0x000fea000383ffff */
.L_x_3032:
[----:B------:R-:W-:Y:S01]  /*1c8c0*/  IMAD.MOV.U32 R11, RZ, RZ, R6 ;  /* 0x000000ffff0b7224 */ /* 0x000fe200078e0006 */
[----:B------:R-:W-:Y:S01]  /*1c8d0*/  MOV R10, RZ ;  /* 0x000000ff000a7202 */ /* 0x000fe20000000f00 */
[----:B------:R-:W-:Y:S01]  /*1c8e0*/  IMAD.MOV.U32 R3, RZ, RZ, 0x181f ;  /* 0x0000181fff037424 */ /* 0x000fe200078e00ff */
[----:B-1----:R-:W-:Y:S02]  /*1c8f0*/  MOV R2, 0x1c910 ;  /* 0x0001c91000027802 */ /* 0x002fe40000000f00 */
[----:B--23-5:R-:W-:Y:S05]  /*1c900*/  CALL.REL.NOINC `($__internal_49_$__cuda_sm70_shflsync_idx_p) ;  /* 0x0000206000007944 */ /* 0x02cfea0003c00000 */
[----:B------:R-:W-:Y:S01]  /*1c910*/  MOV R2, R10 ;  /* 0x0000000a00027202 */ /* 0x000fe20000000f00 */
[----:B------:R-:W-:Y:S05]  /*1c920*/  BRA `(.L_x_3176) ;  /* 0xfffeba5000007947 */ /* 0x000fea000383ffff */
.L_x_3035:
[----:B------:R-:W-:Y:S01]  /*1c930*/  IMAD.MOV.U32 R11, RZ, RZ, R5 ;  /* 0x000000ffff0b7224 */ /* 0x000fe200078e0005 */
[----:B------:R-:W-:Y:S01]  /*1c940*/  MOV R10, 0x1 ;  /* 0x00000001000a7802 */ /* 0x000fe20000000f00 */
[----:B--2---:R-:W-:Y:S01]  /*1c950*/  IMAD.MOV.U32 R3, RZ, RZ, 0x181f ;  /* 0x0000181fff037424 */ /* 0x004fe200078e00ff */
[----:B----4-:R-:W-:-:S02]  /*1c960*/  MOV R2, 0x1c980 ;  /* 0x0001c98000027802 */ /* 0x010fc40000000f00 */
[----:B-1-3-5:R-:W-:Y:S05]  /*1c970*/  CALL.REL.NOINC `($__internal_49_$__cuda_sm70_shflsync_idx_p) ;  /* 0x00001ff000007944 */ /* 0x02afea0003c00000 */
[----:B------:R-:W-:Y:S01]  /*1c980*/  IMAD.MOV.U32 R7, RZ, RZ, R10 ;  /* 0x000000ffff077224 */ /* 0x000fe200078e000a */
[----:B------:R-:W-:Y:S01]  /*1c990*/  MOV R10, 0x1 ;  /* 0x00000001000a7802 */ /* 0x000fe20000000f00 */
[----:B------:R-:W-:Y:S01]  /*1c9a0*/  IMAD.MOV.U32 R11, RZ, RZ, R6 ;  /* 0x000000ffff0b7224 */ /* 0x000fe200078e0006 */
[----:B------:R-:W-:-:S02]  /*1c9b0*/  MOV R3, 0x181f ;  /* 0x0000181f00037802 */ /* 0x000fc40000000f00 */
[----:B------:R-:W-:Y:S02]  /*1c9c0*/  MOV R2, 0x1c9e0 ;  /* 0x0001c9e000027802 */ /* 0x000fe40000000f00 */
[----:B------:R-:W-:Y:S05]  /*1c9d0*/  CALL.REL.NOINC `($__internal_49_$__cuda_sm70_shflsync_idx_p) ;  /* 0x00001f9000007944 */ /* 0x000fea0003c00000 */
[----:B------:R-:W-:Y:S01]  /*1c9e0*/  MOV R2, R10 ;  /* 0x0000000a00027202 */ /* 0x000fe20000000f00 */
[----:B------:R-:W-:Y:S05]  /*1c9f0*/  BRA `(.L_x_3177) ;  /* 0xfffeba7000007947 */ /* 0x000fea000383ffff */
.L_x_3038:
[----:B------:R-:W-:Y:S01]  /*1ca00*/  IMAD.MOV.U32 R11, RZ, RZ, R5 ;  /* 0x000000ffff0b7224 */ /* 0x000fe200078e0005 */
[----:B------:R-:W-:Y:S01]  /*1ca10*/  MOV R10, 0x2 ;  /* 0x00000002000a7802 */ /* 0x000fe20000000f00 */
[----:B-1----:R-:W-:Y:S01]  /*1ca20*/  IMAD.MOV.U32 R3, RZ, RZ, 0x181f ;  /* 0x0000181fff037424 */ /* 0x002fe200078e00ff */
[----:B--2---:R-:W-:Y:S02]  /*1ca30*/  MOV R2, 0x1ca50 ;  /* 0x0001ca5000027802 */ /* 0x004fe40000000f00 */
[----:B---3-5:R-:W-:Y:S05]  /*1ca40*/  CALL.REL.NOINC `($__internal_49_$__cuda_sm70_shflsync_idx_p) ;  /* 0x00001f2000007944 */ /* 0x028fea0003c00000 */
[----:B------:R-:W-:Y:S01]  /*1ca50*/  MOV R7, R10 ;  /* 0x0000000a00077202 */ /* 0x000fe20000000f00 */
[----:B------:R-:W-:Y:S05]  /*1ca60*/  BRA `(.L_x_3178) ;  /* 0xfffebad000007947 */ /* 0x000fea000383ffff */
.L_x_3039:
[----:B------:R-:W-:Y:S01]  /*1ca70*/  IMAD.MOV.U32 R11, RZ, RZ, R6 ;  /* 0x000000ffff0b7224 */ /* 0x000fe200078e0006 */
[----:B------:R-:W-:Y:S01]  /*1ca80*/  MOV R10, 0x2 ;  /* 0x00000002000a7802 */ /* 0x000fe20000000f00 */
[----:B------:R-:W-:Y:S01]  /*1ca90*/  IMAD.MOV.U32 R3, RZ, RZ, 0x181f ;  /* 0x0000181fff037424 */ /* 0x000fe200078e00ff */
[----:B--2---:R-:W-:Y:S02]  /*1caa0*/  MOV R2, 0x1cac0 ;  /* 0x0001cac000027802 */ /* 0x004fe40000000f00 */
[----:B-1-345:R-:W-:Y:S05]  /*1cab0*/  CALL.REL.NOINC `($__internal_49_$__cuda_sm70_shflsync_idx_p) ;  /* 0x00001eb000007944 */ /* 0x03afea0003c00000 */
[----:B------:R-:W-:Y:S01]  /*1cac0*/  MOV R2, R10 ;  /* 0x0000000a00027202 */ /* 0x000fe20000000f00 */
[----:B------:R-:W-:Y:S05]  /*1cad0*/  BRA `(.L_x_3179) ;  /* 0xfffeba8000007947 */ /* 0x000fea000383ffff */
.L_x_3042:
[----:B------:R-:W-:Y:S01]  /*1cae0*/  IMAD.MOV.U32 R11, RZ, RZ, R5 ;  /* 0x000000ffff0b7224 */ /* 0x000fe200078e0005 */
[----:B------:R-:W-:Y:S01]  /*1caf0*/  MOV R10, 0x3 ;  /* 0x00000003000a7802 */ /* 0x000fe20000000f00 */
[----:B-1----:R-:W-:Y:S01]  /*1cb00*/  IMAD.MOV.U32 R3, RZ, RZ, 0x181f ;  /* 0x0000181fff037424 */ /* 0x002fe200078e00ff */
[----:B------:R-:W-:-:S02]  /*1cb10*/  MOV R2, 0x1cb30 ;  /* 0x0001cb3000027802 */ /* 0x000fc40000000f00 */
[----:B--2345:R-:W-:Y:S05]  /*1cb20*/  CALL.REL.NOINC `($__internal_49_$__cuda_sm70_shflsync_idx_p) ;  /* 0x00001e4000007944 */ /* 0x03cfea0003c00000 */
        /* <DEDUP_REMOVED lines=8> */
.L_x_3045:
[----:B------:R-:W-:Y:S01]  /*1cbb0*/  IMAD.MOV.U32 R11, RZ, RZ, R5 ;  /* 0x000000ffff0b7224 */ /* 0x000fe200078e0005 */
[----:B------:R-:W-:Y:S01]  /*1cbc0*/  MOV R10, 0x4 ;  /* 0x00000004000a7802 */ /* 0x000fe20000000f00 */
[----:B-1----:R-:W-:Y:S01]  /*1cbd0*/  IMAD.MOV.U32 R3, RZ, RZ, 0x181f ;  /* 0x0000181fff037424 */ /* 0x002fe200078e00ff */
[----:B------:R-:W-:Y:S02]  /*1cbe0*/  MOV R2, 0x1cc00 ;  /* 0x0001cc0000027802 */ /* 0x000fe40000000f00 */
[----:B--2345:R-:W-:Y:S05]  /*1cbf0*/  CALL.REL.NOINC `($__internal_49_$__cuda_sm70_shflsync_idx_p) ;  /* 0x00001d7000007944 */ /* 0x03cfea0003c00000 */
[----:B------:R-:W-:Y:S01]  /*1cc00*/  MOV R7, R10 ;  /* 0x0000000a00077202 */ /* 0x000fe20000000f00 */
[----:B------:R-:W-:Y:S05]  /*1cc10*/  BRA `(.L_x_3181) ;  /* 0xfffebaf000007947 */ /* 0x000fea000383ffff */
.L_x_3046:
[----:B------:R-:W-:Y:S01]  /*1cc20*/  IMAD.MOV.U32 R11, RZ, RZ, R6 ;  /* 0x000000ffff0b7224 */ /* 0x000fe200078e0006 */
[----:B------:R-:W-:Y:S01]  /*1cc30*/  MOV R10, 0x4 ;  /* 0x00000004000a7802 */ /* 0x000fe20000000f00 */
[----:B-1----:R-:W-:Y:S01]  /*1cc40*/  IMAD.MOV.U32 R3, RZ, RZ, 0x181f ;  /* 0x0000181fff037424 */ /* 0x002fe200078e00ff */
[----:B------:R-:W-:Y:S02]  /*1cc50*/  MOV R2, 0x1cc70 ;  /* 0x0001cc7000027802 */ /* 0x000fe40000000f00 */
[----:B--2345:R-:W-:Y:S05]  /*1cc60*/  CALL.REL.NOINC `($__internal_49_$__cuda_sm70_shflsync_idx_p) ;  /* 0x00001d0000007944 */ /* 0x03cfea0003c00000 */
[----:B------:R-:W-:Y:S01]  /*1cc70*/  MOV R2, R10 ;  /* 0x0000000a00027202 */ /* 0x000fe20000000f00 */
[----:B------:R-:W-:Y:S05]  /*1cc80*/  BRA `(.L_x_3182) ;  /* 0xfffebaa000007947 */ /* 0x000fea000383ffff */
.L_x_3049:
[----:B------:R-:W-:Y:S01]  /*1cc90*/  IMAD.MOV.U32 R11, RZ, RZ, R5 ;  /* 0x000000ffff0b7224 */ /* 0x000fe200078e0005 */
[----:B------:R-:W-:Y:S01]  /*1cca0*/  MOV R10, 0x5 ;  /* 0x00000005000a7802 */ /* 0x000fe20000000f00 */
[----:B--2---:R-:W-:Y:S01]  /*1ccb0*/  IMAD.MOV.U32 R3, RZ, RZ, 0x181f ;  /* 0x0000181fff037424 */ /* 0x004fe200078e00ff */
[----:B------:R-:W-:-:S02]  /*1ccc0*/  MOV R2, 0x1cce0 ;  /* 0x0001cce000027802 */ /* 0x000fc40000000f00 */
[----:B-1-345:R-:W-:Y:S05]  /*1ccd0*/  CALL.REL.NOINC `($__internal_49_$__cuda_sm70_shflsync_idx_p) ;  /* 0x00001c9000007944 */ /* 0x03afea0003c00000 */
        /* <DEDUP_REMOVED lines=8> */
.L_x_3052:
[----:B------:R-:W-:Y:S01]  /*1cd60*/  IMAD.MOV.U32 R11, RZ, RZ, R5 ;  /* 0x000000ffff0b7224 */ /* 0x000fe200078e0005 */
[----:B------:R-:W-:Y:S01]  /*1cd70*/  MOV R10, 0x6 ;  /* 0x00000006000a7802 */ /* 0x000fe20000000f00 */
[----:B-1----:R-:W-:Y:S01]  /*1cd80*/  IMAD.MOV.U32 R3, RZ, RZ, 0x181f ;  /* 0x0000181fff037424 */ /* 0x002fe200078e00ff */
[----:B--2---:R-:W-:Y:S02]  /*1cd90*/  MOV R2, 0x1cdb0 ;  /* 0x0001cdb000027802 */ /* 0x004fe40000000f00 */
[----:B---345:R-:W-:Y:S05]  /*1cda0*/  CALL.REL.NOINC `($__internal_49_$__cuda_sm70_shflsync_idx_p) ;  /* 0x00001bc000007944 */ /* 0x038fea0003c00000 */
[----:B------:R-:W-:Y:S01]  /*1cdb0*/  MOV R7, R10 ;  /* 0x0000000a00077202 */ /* 0x000fe20000000f00 */
[----:B------:R-:W-:Y:S05]  /*1cdc0*/  BRA `(.L_x_3184) ;  /* 0xfffebb1000007947 */ /* 0x000fea000383ffff */
.L_x_3053:
[----:B------:R-:W-:Y:S01]  /*1cdd0*/  IMAD.MOV.U32 R11, RZ, RZ, R6 ;  /* 0x000000ffff0b7224 */ /* 0x000fe200078e0006 */
[----:B------:R-:W-:Y:S01]  /*1cde0*/  MOV R10, 0x6 ;  /* 0x00000006000a7802 */ /* 0x000fe20000000f00 */
[----:B------:R-:W-:Y:S01]  /*1cdf0*/  IMAD.MOV.U32 R3, RZ, RZ, 0x181f ;  /* 0x0000181fff037424 */ /* 0x000fe200078e00ff */
[----:B--2---:R-:W-:Y:S02]  /*1ce00*/  MOV R2, 0x1ce20 ;  /* 0x0001ce2000027802 */ /* 0x004fe40000000f00 */
[----:B-1-345:R-:W-:Y:S05]  /*1ce10*/  CALL.REL.NOINC `($__internal_49_$__cuda_sm70_shflsync_idx_p) ;  /* 0x00001b5000007944 */ /* 0x03afea0003c00000 */
[----:B------:R-:W-:Y:S01]  /*1ce20*/  MOV R2, R10 ;  /* 0x0000000a00027202 */ /* 0x000fe20000000f00 */
[----:B------:R-:W-:Y:S05]  /*1ce30*/  BRA `(.L_x_3185) ;  /* 0xfffebac000007947 */ /* 0x000fea000383ffff */
.L_x_3056:
        /* <DEDUP_REMOVED lines=13> */
.L_x_3101:
[----:B------:R1:W5:Y:S01]  /*1cf10*/  LDL R0, [R1] ;  /* 0x0000000001007983 */ /* 0x0003620000100800 */
[----:B------:R-:W-:Y:S02]  /*1cf20*/  MOV R7, 0x2 ;  /* 0x0000000200077802 */ /* 0x000fe40000000f00 */
[----:B------:R-:W-:Y:S02]  /*1cf30*/  MOV R3, 0x1cf50 ;  /* 0x0001cf5000037802 */ /* 0x000fe40000000f00 */
[----:B-1---5:R-:W-:Y:S05]  /*1cf40*/  CALL.REL.NOINC `($__internal_48_$__cuda_sm70_shflsync_bfly_p) ;  /* 0x000019d000007944 */ /* 0x022fea0003c00000 */
[----:B--2---:R-:W-:Y:S01]  /*1cf50*/  MOV R2, R0 ;  /* 0x0000000000027202 */ /* 0x004fe20000000f00 */
[----:B-1----:R-:W-:Y:S05]  /*1cf60*/  BRA `(.L_x_3187) ;  /* 0xffffad5000007947 */ /* 0x002fea000383ffff */
.L_x_3102:
[----:B------:R-:W-:Y:S01]  /*1cf70*/  IMAD.MOV.U32 R0, RZ, RZ, R2 ;  /* 0x000000ffff007224 */ /* 0x000fe200078e0002 */
[----:B------:R-:W-:Y:S02]  /*1cf80*/  MOV R7, 0x1 ;  /* 0x0000000100077802 */ /* 0x000fe40000000f00 */
[----:B------:R-:W-:Y:S02]  /*1cf90*/  MOV R3, 0x1cfb0 ;  /* 0x0001cfb000037802 */ /* 0x000fe40000000f00 */
[----:B------:R-:W-:Y:S05]  /*1cfa0*/  CALL.REL.NOINC `($__internal_48_$__cuda_sm70_shflsync_bfly_p) ;  /* 0x0000197000007944 */ /* 0x000fea0003c00000 */
[----:B--2---:R-:W-:Y:S02]  /*1cfb0*/  FADD.FTZ R2, R2, R0 ;  /* 0x0000000002027221 */ /* 0x004fe40000010000 */
[----:B------:R2:W5:Y:S01]  /*1cfc0*/  LDL R0, [R1+0x4] ;  /* 0x0000040001007983 */ /* 0x0005620000100800 */
[----:B-1----:R-:W-:-:S02]  /*1cfd0*/  MOV R7, 0x2 ;  /* 0x0000000200077802 */ /* 0x002fc40000000f00 */
[----:B------:R-:W-:Y:S02]  /*1cfe0*/  MOV R3, 0x1d000 ;  /* 0x0001d00000037802 */ /* 0x000fe40000000f00 */
[----:B--2--5:R-:W-:Y:S05]  /*1cff0*/  CALL.REL.NOINC `($__internal_48_$__cuda_sm70_shflsync_bfly_p) ;  /* 0x0000192000007944 */ /* 0x024fea0003c00000 */
[----:B------:R-:W3:Y:S01]  /*1d000*/  LDL.LU R3, [R1+0x4] ;  /* 0x0000040001037983 */ /* 0x000ee20000300800 */
[----:B-1----:R-:W-:Y:S01]  /*1d010*/  MOV R7, 0x1 ;  /* 0x0000000100077802 */ /* 0x002fe20000000f00 */
[----:B--23--:R-:W-:Y:S01]  /*1d020*/  FADD.FTZ R5, R3, R0 ;  /* 0x0000000003057221 */ /* 0x00cfe20000010000 */
[----:B------:R-:W-:-:S04]  /*1d030*/  MOV R3, 0x1d060 ;  /* 0x0001d06000037802 */ /* 0x000fc80000000f00 */
[----:B------:R-:W-:Y:S02]  /*1d040*/  MOV R0, R5 ;  /* 0x0000000500007202 */ /* 0x000fe40000000f00 */
[----:B------:R-:W-:Y:S05]  /*1d050*/  CALL.REL.NOINC `($__internal_48_$__cuda_sm70_shflsync_bfly_p) ;  /* 0x000018c000007944 */ /* 0x000fea0003c00000 */
[----:B--2---:R-:W-:Y:S02]  /*1d060*/  FADD.FTZ R4, R5, R0 ;  /* 0x0000000005047221 */ /* 0x004fe40000010000 */
[----:B------:R2:W5:Y:S01]  /*1d070*/  LDL R0, [R1+0x8] ;  /* 0x0000080001007983 */ /* 0x0005620000100800 */
[----:B-1----:R-:W-:Y:S02]  /*1d080*/  MOV R7, 0x2 ;  /* 0x0000000200077802 */ /* 0x002fe40000000f00 */
        /* <DEDUP_REMOVED lines=19> */
[----:B--2---:R-:W-:Y:S01]  /*1d1c0*/  MOV R8, R0 ;  /* 0x0000000000087202 */ /* 0x004fe20000000f00 */
[----:B-1----:R-:W-:Y:S05]  /*1d1d0*/  BRA `(.L_x_3188) ;  /* 0xffffac1000007947 */ /* 0x002fea000383ffff */
.L_x_3109:
[----:B--234-:R-:W-:Y:S01]  /*1d1e0*/  IMAD.MOV.U32 R11, RZ, RZ, R6 ;  /* 0x000000ffff0b7224 */ /* 0x01cfe200078e0006 */
[----:B------:R-:W-:Y:S01]  /*1d1f0*/  MOV R10, RZ ;  /* 0x000000ff000a7202 */ /* 0x000fe20000000f00 */
[----:B------:R-:W-:Y:S01]  /*1d200*/  IMAD.MOV.U32 R3, RZ, RZ, 0x181f ;  /* 0x0000181fff037424 */ /* 0x000fe200078e00ff */
[----:B------:R-:W-:Y:S02]  /*1d210*/  MOV R2, 0x1d230 ;  /* 0x0001d23000027802 */ /* 0x000fe40000000f00 */
[----:B-1----:R-:W-:Y:S05]  /*1d220*/  CALL.REL.NOINC `($__internal_49_$__cuda_sm70_shflsync_idx_p) ;  /* 0x0000174000007944 */ /* 0x002fea0003c00000 */
[----:B------:R-:W-:Y:S01]  /*1d230*/  MOV R8, R10 ;  /* 0x0000000a00087202 */ /* 0x000fe20000000f00 */
[----:B------:R-:W-:Y:S05]  /*1d240*/  BRA `(.L_x_3189) ;  /* 0xffffc44000007947 */ /* 0x000fea000383ffff */
.L_x_3110:
[----:B------:R-:W-:Y:S01]  /*1d250*/  IMAD.MOV.U32 R11, RZ, RZ, R7 ;  /* 0x000000ffff0b7224 */ /* 0x000fe200078e0007 */
[----:B------:R-:W-:Y:S01]  /*1d260*/  MOV R10, RZ ;  /* 0x000000ff000a7202 */ /* 0x000fe20000000f00 */
[----:B------:R-:W-:Y:S01]  /*1d270*/  IMAD.MOV.U32 R3, RZ, RZ, 0x181f ;  /* 0x0000181fff037424 */ /* 0x000fe200078e00ff */
[----:B------:R-:W-:Y:S02]  /*1d280*/  MOV R2, 0x1d2a0 ;  /* 0x0001d2a000027802 */ /* 0x000fe40000000f00 */
[----:B-123--:R-:W-:Y:S05]  /*1d290*/  CALL.REL.NOINC `($__internal_49_$__cuda_sm70_shflsync_idx_p) ;  /* 0x000016d000007944 */ /* 0x00efea0003c00000 */
[----:B------:R-:W-:Y:S01]  /*1d2a0*/  MOV R2, R10 ;  /* 0x0000000a00027202 */ /* 0x000fe20000000f00 */
[----:B------:R-:W-:Y:S05]  /*1d2b0*/  BRA `(.L_x_3190) ;  /* 0xffffc3f000007947 */ /* 0x000fea000383ffff */
.L_x_3111:
[----:B------:R-:W-:Y:S01]  /*1d2c0*/  IMAD.MOV.U32 R11, RZ, RZ, R6 ;  /* 0x000000ffff0b7224 */ /* 0x000fe200078e0006 */
[----:B------:R-:W-:Y:S01]  /*1d2d0*/  MOV R10, 0x1 ;  /* 0x00000001000a7802 */ /* 0x000fe20000000f00 */
[----:B--2---:R-:W-:Y:S01]  /*1d2e0*/  IMAD.MOV.U32 R3, RZ, RZ, 0x181f ;  /* 0x0000181fff037424 */ /* 0x004fe200078e00ff */
[----:B------:R-:W-:-:S02]  /*1d2f0*/  MOV R2, 0x1d310 ;  /* 0x0001d31000027802 */ /* 0x000fc40000000f00 */
[----:B-1--4-:R-:W-:Y:S05]  /*1d300*/  CALL.REL.NOINC `($__internal_49_$__cuda_sm70_shflsync_idx_p) ;  /* 0x0000166000007944 */ /* 0x012fea0003c00000 */
        /* <DEDUP_REMOVED lines=8> */
.L_x_3112:
[----:B------:R-:W-:Y:S01]  /*1d390*/  IMAD.MOV.U32 R11, RZ, RZ, R6 ;  /* 0x000000ffff0b7224 */ /* 0x000fe200078e0006 */
[----:B------:R-:W-:Y:S01]  /*1d3a0*/  MOV R10, 0x2 ;  /* 0x00000002000a7802 */ /* 0x000fe20000000f00 */
[----:B--2---:R-:W-:Y:S01]  /*1d3b0*/  IMAD.MOV.U32 R3, RZ, RZ, 0x181f ;  /* 0x0000181fff037424 */ /* 0x004fe200078e00ff */
[----:B------:R-:W-:Y:S02]  /*1d3c0*/  MOV R2, 0x1d3e0 ;  /* 0x0001d3e000027802 */ /* 0x000fe40000000f00 */
[----:B-1-34-:R-:W-:Y:S05]  /*1d3d0*/  CALL.REL.NOINC `($__internal_49_$__cuda_sm70_shflsync_idx_p) ;  /* 0x0000159000007944 */ /* 0x01afea0003c00000 */
[----:B------:R-:W-:Y:S01]  /*1d3e0*/  MOV R8, R10 ;  /* 0x0000000a00087202 */ /* 0x000fe20000000f00 */
[----:B------:R-:W-:Y:S05]  /*1d3f0*/  BRA `(.L_x_3192) ;  /* 0xffffc3a000007947 */ /* 0x000fea000383ffff */
.L_x_3113:
[----:B------:R-:W-:Y:S01]  /*1d400*/  IMAD.MOV.U32 R11, RZ, RZ, R7 ;  /* 0x000000ffff0b7224 */ /* 0x000fe200078e0007 */
[----:B------:R-:W-:Y:S01]  /*1d410*/  MOV R10, 0x2 ;  /* 0x00000002000a7802 */ /* 0x000fe20000000f00 */
[----:B--2---:R-:W-:Y:S01]  /*1d420*/  IMAD.MOV.U32 R3, RZ, RZ, 0x181f ;  /* 0x0000181fff037424 */ /* 0x004fe200078e00ff */
[----:B------:R-:W-:Y:S02]  /*1d430*/  MOV R2, 0x1d450 ;  /* 0x0001d45000027802 */ /* 0x000fe40000000f00 */
[----:B-1-34-:R-:W-:Y:S05]  /*1d440*/  CALL.REL.NOINC `($__internal_49_$__cuda_sm70_shflsync_idx_p) ;  /* 0x0000152000007944 */ /* 0x01afea0003c00000 */
[----:B------:R-:W-:Y:S01]  /*1d450*/  MOV R2, R10 ;  /* 0x0000000a00027202 */ /* 0x000fe20000000f00 */
[----:B------:R-:W-:Y:S05]  /*1d460*/  BRA `(.L_x_3193) ;  /* 0xffffc35000007947 */ /* 0x000fea000383ffff */
.L_x_3114:
[----:B------:R-:W-:Y:S01]  /*1d470*/  IMAD.MOV.U32 R11, RZ, RZ, R6 ;  /* 0x000000ffff0b7224 */ /* 0x000fe200078e0006 */
[----:B------:R-:W-:Y:S01]  /*1d480*/  MOV R10, 0x3 ;  /* 0x00000003000a7802 */ /* 0x000fe20000000f00 */
[----:B---3--:R-:W-:Y:S01]  /*1d490*/  IMAD.MOV.U32 R3, RZ, RZ, 0x181f ;  /* 0x0000181fff037424 */ /* 0x008fe200078e00ff */
[----:B------:R-:W-:-:S02]  /*1d4a0*/  MOV R2, 0x1d4c0 ;  /* 0x0001d4c000027802 */ /* 0x000fc40000000f00 */
[----:B-12---:R-:W-:Y:S05]  /*1d4b0*/  CALL.REL.NOINC `($__internal_49_$__cuda_sm70_shflsync_idx_p) ;  /* 0x000014b000007944 */ /* 0x006fea0003c00000 */
        /* <DEDUP_REMOVED lines=8> */
.L_x_3115:
[----:B------:R-:W-:Y:S01]  /*1d540*/  IMAD.MOV.U32 R11, RZ, RZ, R6 ;  /* 0x000000ffff0b7224 */ /* 0x000fe200078e0006 */
[----:B------:R-:W-:Y:S01]  /*1d550*/  MOV R10, 0x4 ;  /* 0x00000004000a7802 */ /* 0x000fe20000000f00 */
[----:B-1----:R-:W-:Y:S01]  /*1d560*/  IMAD.MOV.U32 R3, RZ, RZ, 0x181f ;  /* 0x0000181fff037424 */ /* 0x002fe200078e00ff */
[----:B------:R-:W-:Y:S02]  /*1d570*/  MOV R2, 0x1d590 ;  /* 0x0001d59000027802 */ /* 0x000fe40000000f00 */
[----:B----4-:R-:W-:Y:S05]  /*1d580*/  CALL.REL.NOINC `($__internal_49_$__cuda_sm70_shflsync_idx_p) ;  /* 0x000013e000007944 */ /* 0x010fea0003c00000 */
[----:B------:R-:W-:Y:S01]  /*1d590*/  MOV R8, R10 ;  /* 0x0000000a00087202 */ /* 0x000fe20000000f00 */
[----:B------:R-:W-:Y:S05]  /*1d5a0*/  BRA `(.L_x_3195) ;  /* 0xffffc30000007947 */ /* 0x000fea000383ffff */
.L_x_3116:
[----:B------:R-:W-:Y:S01]  /*1d5b0*/  IMAD.MOV.U32 R11, RZ, RZ, R7 ;  /* 0x000000ffff0b7224 */ /* 0x000fe200078e0007 */
[----:B------:R-:W-:Y:S01]  /*1d5c0*/  MOV R10, 0x4 ;  /* 0x00000004000a7802 */ /* 0x000fe20000000f00 */
[----:B-1----:R-:W-:Y:S01]  /*1d5d0*/  IMAD.MOV.U32 R3, RZ, RZ, 0x181f ;  /* 0x0000181fff037424 */ /* 0x002fe200078e00ff */
[----:B------:R-:W-:Y:S02]  /*1d5e0*/  MOV R2, 0x1d600 ;  /* 0x0001d60000027802 */ /* 0x000fe40000000f00 */
[----:B--234-:R-:W-:Y:S05]  /*1d5f0*/  CALL.REL.NOINC `($__internal_49_$__cuda_sm70_shflsync_idx_p) ;  /* 0x0000137000007944 */ /* 0x01cfea0003c00000 */
[----:B------:R-:W-:Y:S01]  /*1d600*/  MOV R2, R10 ;  /* 0x0000000a00027202 */ /* 0x000fe20000000f00 */
[----:B------:R-:W-:Y:S05]  /*1d610*/  BRA `(.L_x_3196) ;  /* 0xffffc2b000007947 */ /* 0x000fea000383ffff */
.L_x_3117:
        /* <DEDUP_REMOVED lines=13> */
.L_x_3118:
[----:B------:R-:W-:Y:S01]  /*1d6f0*/  IMAD.MOV.U32 R11, RZ, RZ, R6 ;  /* 0x000000ffff0b7224 */ /* 0x000fe200078e0006 */
[----:B------:R-:W-:Y:S01]  /*1d700*/  MOV R10, 0x6 ;  /* 0x00000006000a7802 */ /* 0x000fe20000000f00 */
[----:B-1----:R-:W-:Y:S01]  /*1d710*/  IMAD.MOV.U32 R3, RZ, RZ, 0x181f ;  /* 0x0000181fff037424 */ /* 0x002fe200078e00ff */
[----:B------:R-:W-:Y:S02]  /*1d720*/  MOV R2, 0x1d740 ;  /* 0x0001d74000027802 */ /* 0x000fe40000000f00 */
[----:B---34-:R-:W-:Y:S05]  /*1d730*/  CALL.REL.NOINC `($__internal_49_$__cuda_sm70_shflsync_idx_p) ;  /* 0x0000123000007944 */ /* 0x018fea0003c00000 */
[----:B------:R-:W-:Y:S01]  /*1d740*/  MOV R8, R10 ;  /* 0x0000000a00087202 */ /* 0x000fe20000000f00 */
[----:B------:R-:W-:Y:S05]  /*1d750*/  BRA `(.L_x_3198) ;  /* 0xffffc26000007947 */ /* 0x000fea000383ffff */
.L_x_3119:
[----:B------:R-:W-:Y:S01]  /*1d760*/  IMAD.MOV.U32 R11, RZ, RZ, R7 ;  /* 0x000000ffff0b7224 */ /* 0x000fe200078e0007 */
[----:B------:R-:W-:Y:S01]  /*1d770*/  MOV R10, 0x6 ;  /* 0x00000006000a7802 */ /* 0x000fe20000000f00 */
[----:B-1----:R-:W-:Y:S01]  /*1d780*/  IMAD.MOV.U32 R3, RZ, RZ, 0x181f ;  /* 0x0000181fff037424 */ /* 0x002fe200078e00ff */
[----:B------:R-:W-:Y:S02]  /*1d790*/  MOV R2, 0x1d7b0 ;  /* 0x0001d7b000027802 */ /* 0x000fe40000000f00 */
[----:B--234-:R-:W-:Y:S05]  /*1d7a0*/  CALL.REL.NOINC `($__internal_49_$__cuda_sm70_shflsync_idx_p) ;  /* 0x000011c000007944 */ /* 0x01cfea0003c00000 */
[----:B------:R-:W-:Y:S01]  /*1d7b0*/  MOV R2, R10 ;  /* 0x0000000a00027202 */ /* 0x000fe20000000f00 */
[----:B------:R-:W-:Y:S05]  /*1d7c0*/  BRA `(.L_x_3199) ;  /* 0xffffc21000007947 */ /* 0x000fea000383ffff */
.L_x_3120:
[----:B------:R-:W-:Y:S01]  /*1d7d0*/  IMAD.MOV.U32 R11, RZ, RZ, R6 ;  /* 0x000000ffff0b7224 */ /* 0x000fe200078e0006 */
[----:B------:R-:W-:Y:S01]  /*1d7e0*/  MOV R10, 0x7 ;  /* 0x00000007000a7802 */ /* 0x000fe20000000f00 */
[----:B--2---:R-:W-:Y:S01]  /*1d7f0*/  IMAD.MOV.U32 R3, RZ, RZ, 0x181f ;  /* 0x0000181fff037424 */ /* 0x004fe200078e00ff */
[----:B------:R-:W-:-:S02]  /*1d800*/  MOV R2, 0x1d820 ;  /* 0x0001d82000027802 */ /* 0x000fc40000000f00 */
[----:B-1-34-:R-:W-:Y:S05]  /*1d810*/  CALL.REL.NOINC `($__internal_49_$__cuda_sm70_shflsync_idx_p) ;  /* 0x0000115000007944 */ /* 0x01afea0003c00000 */
        /* <DEDUP_REMOVED lines=8> */
.L_x_3122:
[----:B------:R-:W-:Y:S01]  /*1d8a0*/  IMAD.MOV.U32 R11, RZ, RZ, R13 ;  /* 0x000000ffff0b7224 */ /* 0x000fe200078e000d */
[----:B------:R-:W-:Y:S01]  /*1d8b0*/  MOV R10, RZ ;  /* 0x000000ff000a7202 */ /* 0x000fe20000000f00 */
[----:B------:R-:W-:Y:S01]  /*1d8c0*/  IMAD.MOV.U32 R3, RZ, RZ, 0x1c1f ;  /* 0x00001c1fff037424 */ /* 0x000fe200078e00ff */
[----:B------:R-:W-:Y:S02]  /*1d8d0*/  MOV R2, 0x1d8f0 ;  /* 0x0001d8f000027802 */ /* 0x000fe40000000f00 */
[----:B------:R-:W-:Y:S05]  /*1d8e0*/  CALL.REL.NOINC `($__internal_49_$__cuda_sm70_shflsync_idx_p) ;  /* 0x0000108000007944 */ /* 0x000fea0003c00000 */
[----:B------:R-:W-:Y:S01]  /*1d8f0*/  MOV R12, R10 ;  /* 0x0000000a000c7202 */ /* 0x000fe20000000f00 */
[----:B------:R-:W-:Y:S05]  /*1d900*/  BRA `(.L_x_3201) ;  /* 0xffffc3e000007947 */ /* 0x000fea000383ffff */
.L_x_3123:
[----:B------:R-:W-:Y:S01]  /*1d910*/  IMAD.MOV.U32 R11, RZ, RZ, R19 ;  /* 0x000000ffff0b7224 */ /* 0x000fe200078e0013 */
[----:B------:R-:W-:Y:S01]  /*1d920*/  MOV R10, RZ ;  /* 0x000000ff000a7202 */ /* 0x000fe20000000f00 */
[----:B------:R-:W-:Y:S01]  /*1d930*/  IMAD.MOV.U32 R3, RZ, RZ, 0x1c1f ;  /* 0x00001c1fff037424 */ /* 0x000fe200078e00ff */
[----:B------:R-:W-:Y:S02]  /*1d940*/  MOV R2, 0x1d960 ;  /* 0x0001d96000027802 */ /* 0x000fe40000000f00 */
[----:B-12---:R-:W-:Y:S05]  /*1d950*/  CALL.REL.NOINC `($__internal_49_$__cuda_sm70_shflsync_idx_p) ;  /* 0x0000101000007944 */ /* 0x006fea0003c00000 */
[----:B------:R-:W-:Y:S01]  /*1d960*/  MOV R2, R10 ;  /* 0x0000000a00027202 */ /* 0x000fe20000000f00 */
[----:B------:R-:W-:Y:S05]  /*1d970*/  BRA `(.L_x_3202) ;  /* 0xffffc39000007947 */ /* 0x000fea000383ffff */
.L_x_3126:
[----:B----4-:R-:W-:Y:S01]  /*1d980*/  IMAD.MOV.U32 R11, RZ, RZ, R13 ;  /* 0x000000ffff0b7224 */ /* 0x010fe200078e000d */
[----:B------:R-:W-:Y:S01]  /*1d990*/  MOV R10, 0x1 ;  /* 0x00000001000a7802 */ /* 0x000fe20000000f00 */
[----:B------:R-:W-:Y:S01]  /*1d9a0*/  IMAD.MOV.U32 R3, RZ, RZ, 0x1c1f ;  /* 0x00001c1fff037424 */ /* 0x000fe200078e00ff */
[----:B------:R-:W-:-:S02]  /*1d9b0*/  MOV R2, 0x1d9d0 ;  /* 0x0001d9d000027802 */ /* 0x000fc40000000f00 */
[----:B-123--:R-:W-:Y:S05]  /*1d9c0*/  CALL.REL.NOINC `($__internal_49_$__cuda_sm70_shflsync_idx_p) ;  /* 0x00000fa000007944 */ /* 0x00efea0003c00000 */
        /* <DEDUP_REMOVED lines=8> */
.L_x_3129:
[----:B----4-:R-:W-:Y:S01]  /*1da50*/  IMAD.MOV.U32 R11, RZ, RZ, R13 ;  /* 0x000000ffff0b7224 */ /* 0x010fe200078e000d */
[----:B------:R-:W-:Y:S01]  /*1da60*/  MOV R10, 0x2 ;  /* 0x00000002000a7802 */ /* 0x000fe20000000f00 */
[----:B------:R-:W-:Y:S01]  /*1da70*/  IMAD.MOV.U32 R3, RZ, RZ, 0x1c1f ;  /* 0x00001c1fff037424 */ /* 0x000fe200078e00ff */
[----:B------:R-:W-:Y:S02]  /*1da80*/  MOV R2, 0x1daa0 ;  /* 0x0001daa000027802 */ /* 0x000fe40000000f00 */
[----:B-123--:R-:W-:Y:S05]  /*1da90*/  CALL.REL.NOINC `($__internal_49_$__cuda_sm70_shflsync_idx_p) ;  /* 0x00000ed000007944 */ /* 0x00efea0003c00000 */
[----:B------:R-:W-:Y:S01]  /*1daa0*/  MOV R12, R10 ;  /* 0x0000000a000c7202 */ /* 0x000fe20000000f00 */
[----:B------:R-:W-:Y:S05]  /*1dab0*/  BRA `(.L_x_3204) ;  /* 0xffffc81000007947 */ /* 0x000fea000383ffff */
.L_x_3130:
[----:B----4-:R-:W-:Y:S01]  /*1dac0*/  IMAD.MOV.U32 R11, RZ, RZ, R19 ;  /* 0x000000ffff0b7224 */ /* 0x010fe200078e0013 */
[----:B------:R-:W-:Y:S01]  /*1dad0*/  MOV R10, 0x2 ;  /* 0x00000002000a7802 */ /* 0x000fe20000000f00 */
[----:B------:R-:W-:Y:S01]  /*1dae0*/  IMAD.MOV.U32 R3, RZ, RZ, 0x1c1f ;  /* 0x00001c1fff037424 */ /* 0x000fe200078e00ff */
[----:B------:R-:W-:Y:S02]  /*1daf0*/  MOV R2, 0x1db10 ;  /* 0x0001db1000027802 */ /* 0x000fe40000000f00 */
[----:B-123--:R-:W-:Y:S05]  /*1db00*/  CALL.REL.NOINC `($__internal_49_$__cuda_sm70_shflsync_idx_p) ;  /* 0x00000e6000007944 */ /* 0x00efea0003c00000 */
[----:B------:R-:W-:Y:S01]  /*1db10*/  MOV R2, R10 ;  /* 0x0000000a00027202 */ /* 0x000fe20000000f00 */
[----:B------:R-:W-:Y:S05]  /*1db20*/  BRA `(.L_x_3205) ;  /* 0xffffc7c000007947 */ /* 0x000fea000383ffff */
.L_x_3133:
[----:B--2---:R-:W-:Y:S01]  /*1db30*/  IMAD.MOV.U32 R11, RZ, RZ, R13 ;  /* 0x000000ffff0b7224 */ /* 0x004fe200078e000d */
[----:B------:R-:W-:Y:S01]  /*1db40*/  MOV R10, 0x3 ;  /* 0x00000003000a7802 */ /* 0x000fe20000000f00 */
[----:B------:R-:W-:Y:S01]  /*1db50*/  IMAD.MOV.U32 R3, RZ, RZ, 0x1c1f ;  /* 0x00001c1fff037424 */ /* 0x000fe200078e00ff */
[----:B-1----:R-:W-:-:S02]  /*1db60*/  MOV R2, 0x1db80 ;  /* 0x0001db8000027802 */ /* 0x002fc40000000f00 */
[----:B---34-:R-:W-:Y:S05]  /*1db70*/  CALL.REL.NOINC `($__internal_49_$__cuda_sm70_shflsync_idx_p) ;  /* 0x00000df000007944 */ /* 0x018fea0003c00000 */
        /* <DEDUP_REMOVED lines=8> */
.L_x_3137:
[----:B------:R-:W-:Y:S01]  /*1dc00*/  IMAD.MOV.U32 R11, RZ, RZ, R6 ;  /* 0x000000ffff0b7224 */ /* 0x000fe200078e0006 */
[----:B------:R-:W-:Y:S01]  /*1dc10*/  MOV R10, RZ ;  /* 0x000000ff000a7202 */ /* 0x000fe20000000f00 */
[----:B------:R-:W-:Y:S01]  /*1dc20*/  IMAD.MOV.U32 R3, RZ, RZ, 0x181f ;  /* 0x0000181fff037424 */ /* 0x000fe200078e00ff */
[----:B------:R-:W-:Y:S02]  /*1dc30*/  MOV R2, 0x1dc50 ;  /* 0x0001dc5000027802 */ /* 0x000fe40000000f00 */
[----:B------:R-:W-:Y:S05]  /*1dc40*/  CALL.REL.NOINC `($__internal_49_$__cuda_sm70_shflsync_idx_p) ;  /* 0x00000d2000007944 */ /* 0x000fea0003c00000 */
[----:B------:R-:W-:Y:S01]  /*1dc50*/  MOV R8, R10 ;  /* 0x0000000a00087202 */ /* 0x000fe20000000f00 */
[----:B------:R-:W-:Y:S05]  /*1dc60*/  BRA `(.L_x_3207) ;  /* 0xffffd2e000007947 */ /* 0x000fea000383ffff */
.L_x_3138:
[----:B------:R-:W-:Y:S01]  /*1dc70*/  IMAD.MOV.U32 R11, RZ, RZ, R7 ;  /* 0x000000ffff0b7224 */ /* 0x000fe200078e0007 */
[----:B------:R-:W-:Y:S01]  /*1dc80*/  MOV R10, RZ ;  /* 0x000000ff000a7202 */ /* 0x000fe20000000f00 */
[----:B------:R-:W-:Y:S01]  /*1dc90*/  IMAD.MOV.U32 R3, RZ, RZ, 0x181f ;  /* 0x0000181fff037424 */ /* 0x000fe200078e00ff */
[----:B------:R-:W-:Y:S02]  /*1dca0*/  MOV R2, 0x1dcc0 ;  /* 0x0001dcc000027802 */ /* 0x000fe40000000f00 */
[----:B-12---:R-:W-:Y:S05]  /*1dcb0*/  CALL.REL.NOINC `($__internal_49_$__cuda_sm70_shflsync_idx_p) ;  /* 0x00000cb000007944 */ /* 0x006fea0003c00000 */
[----:B------:R-:W-:Y:S01]  /*1dcc0*/  MOV R2, R10 ;  /* 0x0000000a00027202 */ /* 0x000fe20000000f00 */
[----:B------:R-:W-:Y:S05]  /*1dcd0*/  BRA `(.L_x_3208) ;  /* 0xffffd29000007947 */ /* 0x000fea000383ffff */
.L_x_3139:
[----:B------:R-:W-:Y:S01]  /*1dce0*/  IMAD.MOV.U32 R11, RZ, RZ, R6 ;  /* 0x000000ffff0b7224 */ /* 0x000fe200078e0006 */
[----:B------:R-:W-:Y:S01]  /*1dcf0*/  MOV R10, 0x1 ;  /* 0x00000001000a7802 */ /* 0x000fe20000000f00 */
[----:B--2---:R-:W-:Y:S01]  /*1dd00*/  IMAD.MOV.U32 R3, RZ, RZ, 0x181f ;  /* 0x0000181fff037424 */ /* 0x004fe200078e00ff */
[----:B------:R-:W-:-:S02]  /*1dd10*/  MOV R2, 0x1dd30 ;  /* 0x0001dd3000027802 */ /* 0x000fc40000000f00 */
[----:B-1-3--:R-:W-:Y:S05]  /*1dd20*/  CALL.REL.NOINC `($__internal_49_$__cuda_sm70_shflsync_idx_p) ;  /* 0x00000c4000007944 */ /* 0x00afea0003c00000 */
        /* <DEDUP_REMOVED lines=8> */
.L_x_3140:
[----:B------:R-:W-:Y:S01]  /*1ddb0*/  IMAD.MOV.U32 R11, RZ, RZ, R6 ;  /* 0x000000ffff0b7224 */ /* 0x000fe200078e0006 */
[----:B------:R-:W-:Y:S01]  /*1ddc0*/  MOV R10, 0x2 ;  /* 0x00000002000a7802 */ /* 0x000fe20000000f00 */
[----:B-1----:R-:W-:Y:S01]  /*1ddd0*/  IMAD.MOV.U32 R3, RZ, RZ, 0x181f ;  /* 0x0000181fff037424 */ /* 0x002fe200078e00ff */
[----:B------:R-:W-:Y:S02]  /*1dde0*/  MOV R2, 0x1de00 ;  /* 0x0001de0000027802 */ /* 0x000fe40000000f00 */
[----:B---34-:R-:W-:Y:S05]  /*1ddf0*/  CALL.REL.NOINC `($__internal_49_$__cuda_sm70_shflsync_idx_p) ;  /* 0x00000b7000007944 */ /* 0x018fea0003c00000 */
[----:B------:R-:W-:Y:S01]  /*1de00*/  MOV R8, R10 ;  /* 0x0000000a00087202 */ /* 0x000fe20000000f00 */
[----:B------:R-:W-:Y:S05]  /*1de10*/  BRA `(.L_x_3210) ;  /* 0xffffd24000007947 */ /* 0x000fea000383ffff */
.L_x_3141:
[----:B------:R-:W-:Y:S01]  /*1de20*/  IMAD.MOV.U32 R11, RZ, RZ, R7 ;  /* 0x000000ffff0b7224 */ /* 0x000fe200078e0007 */
[----:B------:R-:W-:Y:S01]  /*1de30*/  MOV R10, 0x2 ;  /* 0x00000002000a7802 */ /* 0x000fe20000000f00 */
[----:B-1----:R-:W-:Y:S01]  /*1de40*/  IMAD.MOV.U32 R3, RZ, RZ, 0x181f ;  /* 0x0000181fff037424 */ /* 0x002fe200078e00ff */
[----:B------:R-:W-:Y:S02]  /*1de50*/  MOV R2, 0x1de70 ;  /* 0x0001de7000027802 */ /* 0x000fe40000000f00 */
[----:B--234-:R-:W-:Y:S05]  /*1de60*/  CALL.REL.NOINC `($__internal_49_$__cuda_sm70_shflsync_idx_p) ;  /* 0x00000b0000007944 */ /* 0x01cfea0003c00000 */
[----:B------:R-:W-:Y:S01]  /*1de70*/  MOV R2, R10 ;  /* 0x0000000a00027202 */ /* 0x000fe20000000f00 */
[----:B------:R-:W-:Y:S05]  /*1de80*/  BRA `(.L_x_3211) ;  /* 0xffffd1f000007947 */ /* 0x000fea000383ffff */
.L_x_3142:
        /* <DEDUP_REMOVED lines=13> */
.L_x_3143:
[----:B------:R-:W-:Y:S01]  /*1df60*/  IMAD.MOV.U32 R11, RZ, RZ, R6 ;  /* 0x000000ffff0b7224 */ /* 0x000fe200078e0006 */
[----:B------:R-:W-:Y:S01]  /*1df70*/  MOV R10, 0x4 ;  /* 0x00000004000a7802 */ /* 0x000fe20000000f00 */
[----:B--2---:R-:W-:Y:S01]  /*1df80*/  IMAD.MOV.U32 R3, RZ, RZ, 0x181f ;  /* 0x0000181fff037424 */ /* 0x004fe200078e00ff */
[----:B------:R-:W-:Y:S02]  /*1df90*/  MOV R2, 0x1dfb0 ;  /* 0x0001dfb000027802 */ /* 0x000fe40000000f00 */
[----:B-1-34-:R-:W-:Y:S05]  /*1dfa0*/  CALL.REL.NOINC `($__internal_49_$__cuda_sm70_shflsync_idx_p) ;  /* 0x000009c000007944 */ /* 0x01afea0003c00000 */
[----:B------:R-:W-:Y:S01]  /*1dfb0*/  MOV R8, R10 ;  /* 0x0000000a00087202 */ /* 0x000fe20000000f00 */
[----:B------:R-:W-:Y:S05]  /*1dfc0*/  BRA `(.L_x_3213) ;  /* 0xffffd1a000007947 */ /* 0x000fea000383ffff */
.L_x_3144:
[----:B------:R-:W-:Y:S01]  /*1dfd0*/  IMAD.MOV.U32 R11, RZ, RZ, R7 ;  /* 0x000000ffff0b7224 */ /* 0x000fe200078e0007 */
[----:B------:R-:W-:Y:S01]  /*1dfe0*/  MOV R10, 0x4 ;  /* 0x00000004000a7802 */ /* 0x000fe20000000f00 */
[----:B--2---:R-:W-:Y:S01]  /*1dff0*/  IMAD.MOV.U32 R3, RZ, RZ, 0x181f ;  /* 0x0000181fff037424 */ /* 0x004fe200078e00ff */
[----:B------:R-:W-:Y:S02]  /*1e000*/  MOV R2, 0x1e020 ;  /* 0x0001e02000027802 */ /* 0x000fe40000000f00 */
[----:B-1-34-:R-:W-:Y:S05]  /*1e010*/  CALL.REL.NOINC `($__internal_49_$__cuda_sm70_shflsync_idx_p) ;  /* 0x0000095000007944 */ /* 0x01afea0003c00000 */
[----:B------:R-:W-:Y:S01]  /*1e020*/  MOV R2, R10 ;  /* 0x0000000a00027202 */ /* 0x000fe20000000f00 */
[----:B------:R-:W-:Y:S05]  /*1e030*/  BRA `(.L_x_3214) ;  /* 0xffffd15000007947 */ /* 0x000fea000383ffff */
.L_x_3145:
[----:B------:R-:W-:Y:S01]  /*1e040*/  IMAD.MOV.U32 R11, RZ, RZ, R6 ;  /* 0x000000ffff0b7224 */ /* 0x000fe200078e0006 */
[----:B------:R-:W-:Y:S01]  /*1e050*/  MOV R10, 0x5 ;  /* 0x00000005000a7802 */ /* 0x000fe20000000f00 */
[----:B-1----:R-:W-:Y:S01]  /*1e060*/  IMAD.MOV.U32 R3, RZ, RZ, 0x181f ;  /* 0x0000181fff037424 */ /* 0x002fe200078e00ff */
[----:B------:R-:W-:-:S02]  /*1e070*/  MOV R2, 0x1e090 ;  /* 0x0001e09000027802 */ /* 0x000fc40000000f00 */
[----:B--234-:R-:W-:Y:S05]  /*1e080*/  CALL.REL.NOINC `($__internal_49_$__cuda_sm70_shflsync_idx_p) ;  /* 0x000008e000007944 */ /* 0x01cfea0003c00000 */
        /* <DEDUP_REMOVED lines=8> */
.L_x_3146:
[----:B------:R-:W-:Y:S01]  /*1e110*/  IMAD.MOV.U32 R11, RZ, RZ, R6 ;  /* 0x000000ffff0b7224 */ /* 0x000fe200078e0006 */
[----:B------:R-:W-:Y:S01]  /*1e120*/  MOV R10, 0x6 ;  /* 0x00000006000a7802 */ /* 0x000fe20000000f00 */
[----:B--2---:R-:W-:Y:S01]  /*1e130*/  IMAD.MOV.U32 R3, RZ, RZ, 0x181f ;  /* 0x0000181fff037424 */ /* 0x004fe200078e00ff */
[----:B------:R-:W-:Y:S02]  /*1e140*/  MOV R2, 0x1e160 ;  /* 0x0001e16000027802 */ /* 0x000fe40000000f00 */
[----:B-1--4-:R-:W-:Y:S05]  /*1e150*/  CALL.REL.NOINC `($__internal_49_$__cuda_sm70_shflsync_idx_p) ;  /* 0x0000081000007944 */ /* 0x012fea0003c00000 */
[----:B------:R-:W-:Y:S01]  /*1e160*/  MOV R8, R10 ;  /* 0x0000000a00087202 */ /* 0x000fe20000000f00 */
[----:B------:R-:W-:Y:S05]  /*1e170*/  BRA `(.L_x_3216) ;  /* 0xffffd10000007947 */ /* 0x000fea000383ffff */
.L_x_3147:
[----:B------:R-:W-:Y:S01]  /*1e180*/  IMAD.MOV.U32 R11, RZ, RZ, R7 ;  /* 0x000000ffff0b7224 */ /* 0x000fe200078e0007 */
[----:B------:R-:W-:Y:S01]  /*1e190*/  MOV R10, 0x6 ;  /* 0x00000006000a7802 */ /* 0x000fe20000000f00 */
[----:B--2---:R-:W-:Y:S01]  /*1e1a0*/  IMAD.MOV.U32 R3, RZ, RZ, 0x181f ;  /* 0x0000181fff037424 */ /* 0x004fe200078e00ff */
[----:B------:R-:W-:Y:S02]  /*1e1b0*/  MOV R2, 0x1e1d0 ;  /* 0x0001e1d000027802 */ /* 0x000fe40000000f00 */
[----:B-1-34-:R-:W-:Y:S05]  /*1e1c0*/  CALL.REL.NOINC `($__internal_49_$__cuda_sm70_shflsync_idx_p) ;  /* 0x000007a000007944 */ /* 0x01afea0003c00000 */
[----:B------:R-:W-:Y:S01]  /*1e1d0*/  MOV R2, R10 ;  /* 0x0000000a00027202 */ /* 0x000fe20000000f00 */
[----:B------:R-:W-:Y:S05]  /*1e1e0*/  BRA `(.L_x_3217) ;  /* 0xffffd0b000007947 */ /* 0x000fea000383ffff */
.L_x_3148:
[----:B------:R-:W-:Y:S01]  /*1e1f0*/  IMAD.MOV.U32 R11, RZ, RZ, R6 ;  /* 0x000000ffff0b7224 */ /* 0x000fe200078e0006 */
[----:B------:R-:W-:Y:S01]  /*1e200*/  MOV R10, 0x7 ;  /* 0x00000007000a7802 */ /* 0x000fe20000000f00 */
[----:B-1----:R-:W-:Y:S01]  /*1e210*/  IMAD.MOV.U32 R3, RZ, RZ, 0x181f ;  /* 0x0000181fff037424 */ /* 0x002fe200078e00ff */
[----:B------:R-:W-:-:S02]  /*1e220*/  MOV R2, 0x1e240 ;  /* 0x0001e24000027802 */ /* 0x000fc40000000f00 */
[----:B--2-4-:R-:W-:Y:S05]  /*1e230*/  CALL.REL.NOINC `($__internal_49_$__cuda_sm70_shflsync_idx_p) ;  /* 0x0000073000007944 */ /* 0x014fea0003c00000 */
        /* <DEDUP_REMOVED lines=8> */
.L_x_3150:
[----:B------:R-:W-:Y:S01]  /*1e2c0*/  IMAD.MOV.U32 R11, RZ, RZ, R45 ;  /* 0x000000ffff0b7224 */ /* 0x000fe200078e002d */
[----:B------:R-:W-:Y:S01]  /*1e2d0*/  MOV R10, RZ ;  /* 0x000000ff000a7202 */ /* 0x000fe20000000f00 */
[----:B----4-:R-:W-:Y:S01]  /*1e2e0*/  IMAD.MOV.U32 R3, RZ, RZ, 0x1f ;  /* 0x0000001fff037424 */ /* 0x010fe200078e00ff */
[----:B------:R-:W-:Y:S02]  /*1e2f0*/  MOV R2, 0x1e310 ;  /* 0x0001e31000027802 */ /* 0x000fe40000000f00 */
[----:B------:R-:W-:Y:S05]  /*1e300*/  CALL.REL.NOINC `($__internal_49_$__cuda_sm70_shflsync_idx_p) ;  /* 0x0000066000007944 */ /* 0x000fea0003c00000 */
[----:B------:R-:W-:Y:S01]  /*1e310*/  MOV R9, R10 ;  /* 0x0000000a00097202 */ /* 0x000fe20000000f00 */
[----:B------:R-:W-:Y:S05]  /*1e320*/  BRA `(.L_x_3219) ;  /* 0xffffd14000007947 */ /* 0x000fea000383ffff */
.L_x_3151:
[----:B------:R-:W-:Y:S01]  /*1e330*/  IMAD.MOV.U32 R11, RZ, RZ, R45 ;  /* 0x000000ffff0b7224 */ /* 0x000fe200078e002d */
[----:B------:R-:W-:Y:S01]  /*1e340*/  MOV R10, 0x1 ;  /* 0x00000001000a7802 */ /* 0x000fe20000000f00 */
[----:B----4-:R-:W-:Y:S01]  /*1e350*/  IMAD.MOV.U32 R3, RZ, RZ, 0x1f ;  /* 0x0000001fff037424 */ /* 0x010fe200078e00ff */
[----:B------:R-:W-:Y:S02]  /*1e360*/  MOV R2, 0x1e380 ;  /* 0x0001e38000027802 */ /* 0x000fe40000000f00 */
[----:B-12---:R-:W-:Y:S05]  /*1e370*/  CALL.REL.NOINC `($__internal_49_$__cuda_sm70_shflsync_idx_p) ;  /* 0x000005f000007944 */ /* 0x006fea0003c00000 */
[----:B------:R-:W-:Y:S01]  /*1e380*/  MOV R8, R10 ;  /* 0x0000000a00087202 */ /* 0x000fe20000000f00 */
[----:B------:R-:W-:Y:S05]  /*1e390*/  BRA `(.L_x_3220) ;  /* 0xffffd0f000007947 */ /* 0x000fea000383ffff */
.L_x_3152:
[----:B------:R-:W-:Y:S02]  /*1e3a0*/  MOV R2, 0x1 ;  /* 0x0000000100027802 */ /* 0x000fe40000000f00 */
[----:B------:R-:W-:-:S02]  /*1e3b0*/  MOV R3, 0x1e3d0 ;  /* 0x0001e3d000037802 */ /* 0x000fc40000000f00 */
[----:B-123--:R-:W-:Y:S05]  /*1e3c0*/  CALL.REL.NOINC `($__internal_50_$__cuda_sm70_shflsync_up_p) ;  /* 0x000005f000007944 */ /* 0x00efea0003c00000 */
[----:B------:R-:W-:Y:S05]  /*1e3d0*/  BRA `(.L_x_3221) ;  /* 0xffffd1e000007947 */ /* 0x000fea000383ffff */
.L_x_3153:
[----:B------:R-:W-:Y:S02]  /*1e3e0*/  MOV R2, 0x2 ;  /* 0x0000000200027802 */ /* 0x000fe40000000f00 */
[----:B------:R-:W-:-:S02]  /*1e3f0*/  MOV R3, 0x1e410 ;  /* 0x0001e41000037802 */ /* 0x000fc40000000f00 */
[----:B-12---:R-:W-:Y:S05]  /*1e400*/  CALL.REL.NOINC `($__internal_50_$__cuda_sm70_shflsync_up_p) ;  /* 0x000005b000007944 */ /* 0x006fea0003c00000 */
        /* <DEDUP_REMOVED lines=24> */
.L_x_3157:
[----:B------:R-:W-:Y:S02]  /*1e590*/  MOV R2, 0x1 ;  /* 0x0000000100027802 */ /* 0x000fe40000000f00 */
[----:B------:R-:W-:Y:S02]  /*1e5a0*/  MOV R3, 0x1e5c0 ;  /* 0x0001e5c000037802 */ /* 0x000fe40000000f00 */
[----:B------:R-:W-:Y:S05]  /*1e5b0*/  CALL.REL.NOINC `($__internal_50_$__cuda_sm70_shflsync_up_p) ;  /* 0x0000040000007944 */ /* 0x000fea0003c00000 */
[----:B------:R-:W-:Y:S01]  /*1e5c0*/  MOV R2, R4 ;  /* 0x0000000400027202 */ /* 0x000fe20000000f00 */
[----:B------:R-:W-:Y:S05]  /*1e5d0*/  BRA `(.L_x_3223) ;  /* 0xffffd24000007947 */ /* 0x000fea000383ffff */
.L_x_3158:
        /* <DEDUP_REMOVED lines=27> */
.L_x_3160:
[----:B------:R-:W-:Y:S02]  /*1e790*/  SEL R0, RZ, 0x1, P0 ;  /* 0x00000001ff007807 */ /* 0x000fe40000000000 */
[----:B------:R-:W-:Y:S02]  /*1e7a0*/  MOV R2, 0x1e7c0 ;  /* 0x0001e7c000027802 */ /* 0x000fe40000000f00 */
[----:B---3--:R-:W-:Y:S05]  /*1e7b0*/  CALL.REL.NOINC `($__internal_51_$__cuda_sm70_votesync_ballot) ;  /* 0x0000027000007944 */ /* 0x008fea0003c00000 */
[----:B------:R-:W-:Y:S01]  /*1e7c0*/  MOV R5, R0 ;  /* 0x0000000000057202 */ /* 0x000fe20000000f00 */
[----:B------:R-:W-:Y:S05]  /*1e7d0*/  BRA `(.L_x_3225) ;  /* 0xffffd1d000007947 */ /* 0x000fea000383ffff */
.L_x_3161:
[----:B------:R-:W-:Y:S01]  /*1e7e0*/  IMAD.MOV.U32 R11, RZ, RZ, R6 ;  /* 0x000000ffff0b7224 */ /* 0x000fe200078e0006 */
[----:B------:R-:W-:Y:S01]  /*1e7f0*/  MOV R10, R0 ;  /* 0x00000000000a7202 */ /* 0x000fe20000000f00 */
[----:B------:R-:W-:Y:S01]  /*1e800*/  IMAD.MOV.U32 R3, RZ, RZ, 0x1f ;  /* 0x0000001fff037424 */ /* 0x000fe200078e00ff */
[----:B-1----:R-:W-:Y:S02]  /*1e810*/  MOV R2, 0x1e830 ;  /* 0x0001e83000027802 */ /* 0x002fe40000000f00 */
[----:B---3--:R-:W-:Y:S05]  /*1e820*/  CALL.REL.NOINC `($__internal_49_$__cuda_sm70_shflsync_idx_p) ;  /* 0x0000014000007944 */ /* 0x008fea0003c00000 */
[----:B------:R-:W-:Y:S01]  /*1e830*/  IMAD.MOV.U32 R12, RZ, RZ, R10 ;  /* 0x000000ffff0c7224 */ /* 0x000fe200078e000a */
[----:B------:R-:W-:Y:S01]  /*1e840*/  MOV R10, R0 ;  /* 0x00000000000a7202 */ /* 0x000fe20000000f00 */
[----:B------:R-:W-:Y:S01]  /*1e850*/  IMAD.MOV.U32 R11, RZ, RZ, R7 ;  /* 0x000000ffff0b7224 */ /* 0x000fe200078e0007 */
[----:B------:R-:W-:-:S02]  /*1e860*/  MOV R3, 0x1f ;  /* 0x0000001f00037802 */ /* 0x000fc40000000f00 */
[----:B------:R-:W-:Y:S02]  /*1e870*/  MOV R2, 0x1e890 ;  /* 0x0001e89000027802 */ /* 0x000fe40000000f00 */
[----:B------:R-:W-:Y:S05]  /*1e880*/  CALL.REL.NOINC `($__internal_49_$__cuda_sm70_shflsync_idx_p) ;  /* 0x000000e000007944 */ /* 0x000fea0003c00000 */
[----:B------:R-:W-:Y:S01]  /*1e890*/  MOV R7, R10 ;  /* 0x0000000a00077202 */ /* 0x000fe20000000f00 */
[----:B------:R-:W-:Y:S05]  /*1e8a0*/  BRA `(.L_x_3226) ;  /* 0xffffd17000007947 */ /* 0x000fea000383ffff */
.L_x_3164:
[----:B------:R-:W-:Y:S01]  /*1e8b0*/  IMAD.MOV.U32 R11, RZ, RZ, R4 ;  /* 0x000000ffff0b7224 */ /* 0x000fe200078e0004 */
[----:B------:R-:W-:Y:S01]  /*1e8c0*/  MOV R10, R0 ;  /* 0x00000000000a7202 */ /* 0x000fe20000000f00 */
[----:B------:R-:W-:Y:S01]  /*1e8d0*/  IMAD.MOV.U32 R3, RZ, RZ, 0x1f ;  /* 0x0000001fff037424 */ /* 0x000fe200078e00ff */
[----:B-1----:R-:W-:Y:S02]  /*1e8e0*/  MOV R2, 0x1e900 ;  /* 0x0001e90000027802 */ /* 0x002fe40000000f00 */
[----:B---34-:R-:W-:Y:S05]  /*1e8f0*/  CALL.REL.NOINC `($__internal_49_$__cuda_sm70_shflsync_idx_p) ;  /* 0x0000007000007944 */ /* 0x018fea0003c00000 */
[----:B------:R-:W-:Y:S01]  /*1e900*/  MOV R13, R10 ;  /* 0x0000000a000d7202 */ /* 0x000fe20000000f00 */
[----:B------:R-:W-:Y:S05]  /*1e910*/  BRA `(.L_x_3163) ;  /* 0xffffd16000007947 */ /* 0x000fea000383ffff */
        .weak           $__internal_48_$__cuda_sm70_shflsync_bfly_p
        .type           $__internal_48_$__cuda_sm70_shflsync_bfly_p,@function
        .size           $__internal_48_$__cuda_sm70_shflsync_bfly_p,($__internal_49_$__cuda_sm70_shflsync_idx_p - $__internal_48_$__cuda_sm70_shflsync_bfly_p)
$__internal_48_$__cuda_sm70_shflsync_bfly_p:
[----:B------:R-:W-:Y:S01]  /*1e920*/  MOV R8, R3 ;  /* 0x0000000300087202 */ /* 0x000fe20000000f00 */
[----:B------:R-:W-:Y:S04]  /*1e930*/  WARPSYNC R10 ;  /* 0x0000000a00007348 */ /* 0x000fe80003800000 */
[----:B------:R-:W-:Y:S01]  /*1e940*/  MOV R9, 0x0 ;  /* 0x0000000000097802 */ /* 0x000fe20000000f00 */
[----:B------:R1:W2:Y:S03]  /*1e950*/  SHFL.BFLY PT, R0, R0, R7, R11 ;  /* 0x0c00000700007389 */ /* 0x0002a600000e000b */
[----:B------:R-:W-:Y:S05]  /*1e960*/  RET.REL.NODEC R8 `(_ZN7cutlass13device_kernelIN5flash19enable_sm80_to_sm89INS1_16FlashAttnFwdSm80INS1_25CollectiveMainloopFwdSm80ILi4ELi1ELb0EN4cute5tupleIJNS5_1CILi128EEENS7_ILi80EEENS7_ILi64EEEEEELi64ENS_6half_tEfNS_4arch4Sm80ELb1ELb0ELb0ELb1ELb0ELb1ELb1ELb1EEENS1_21CollectiveEpilogueFwdINS6_IJS8_SA_S9_EEENS6_IJNS7_ILi1EEESI_SI_EEESC_SE_Li128ELb1ELb1ELb1ELb0EEENS1_36VarlenDynamicPersistentTileSchedulerILi128ELi80ELi128ELi128ELb1ELb1ELb0ELb1ELb1ELb1EEEEEEEEEvNT_6ParamsE) ;  /* 0xfffe169008007950 */ /* 0x000fea0003c3ffff */
        .weak           $__internal_49_$__cuda_sm70_shflsync_idx_p
        .type           $__internal_49_$__cuda_sm70_shflsync_idx_p,@function
        .size           $__internal_49_$__cuda_sm70_shflsync_idx_p,($__internal_50_$__cuda_sm70_shflsync_up_p - $__internal_49_$__cuda_sm70_shflsync_idx_p)
$__internal_49_$__cuda_sm70_shflsync_idx_p:
[----:B------:R-:W-:-:S04]  /*1e970*/  MOV R44, 0xffffffff ;  /* 0xffffffff002c7802 */ /* 0x000fc80000000f00 */
[----:B------:R-:W-:Y:S04]  /*1e980*/  WARPSYNC R44 ;  /* 0x0000002c00007348 */ /* 0x000fe80003800000 */
[----:B------:R1:W2:Y:S02]  /*1e990*/  SHFL.IDX PT, R10, R11, R10, R3 ;  /* 0x0000000a0b0a7389 */ /* 0x0002a400000e0003 */
[----:B-1----:R-:W-:-:S04]  /*1e9a0*/  MOV R3, 0x0 ;  /* 0x0000000000037802 */ /* 0x002fc80000000f00 */
[----:B--2---:R-:W-:Y:S05]  /*1e9b0*/  RET.REL.NODEC R2 `(_ZN7cutlass13device_kernelIN5flash19enable_sm80_to_sm89INS1_16FlashAttnFwdSm80INS1_25CollectiveMainloopFwdSm80ILi4ELi1ELb0EN4cute5tupleIJNS5_1CILi128EEENS7_ILi80EEENS7_ILi64EEEEEELi64ENS_6half_tEfNS_4arch4Sm80ELb1ELb0ELb0ELb1ELb0ELb1ELb1ELb1EEENS1_21CollectiveEpilogueFwdINS6_IJS8_SA_S9_EEENS6_IJNS7_ILi1EEESI_SI_EEESC_SE_Li128ELb1ELb1ELb1ELb0EEENS1_36VarlenDynamicPersistentTileSchedulerILi128ELi80ELi128ELi128ELb1ELb1ELb0ELb1ELb1ELb1EEEEEEEEEvNT_6ParamsE) ;  /* 0xfffe164002007950 */ /* 0x004fea0003c3ffff */
        .weak           $__internal_50_$__cuda_sm70_shflsync_up_p
        .type           $__internal_50_$__cuda_sm70_shflsync_up_p,@function
        .size           $__internal_50_$__cuda_sm70_shflsync_up_p,($__internal_51_$__cuda_sm70_votesync_ballot - $__internal_50_$__cuda_sm70_shflsync_up_p)
$__internal_50_$__cuda_sm70_shflsync_up_p:
[----:B------:R-:W-:Y:S02]  /*1e9c0*/  IMAD.MOV.U32 R4, RZ, RZ, RZ ;  /* 0x000000ffff047224 */ /* 0x000fe400078e00ff */
[----:B------:R-:W-:-:S04]  /*1e9d0*/  IMAD.MOV.U32 R10, RZ, RZ, -0x1 ;  /* 0xffffffffff0a7424 */ /* 0x000fc800078e00ff */
[----:B------:R-:W-:Y:S04]  /*1e9e0*/  WARPSYNC R10 ;  /* 0x0000000a00007348 */ /* 0x000fe80003800000 */
[----:B------:R1:W2:Y:S02]  /*1e9f0*/  SHFL.UP PT, R4, R0, R2, R4 ;  /* 0x0400000200047389 */ /* 0x0002a400000e0004 */
[----:B-1----:R-:W-:Y:S02]  /*1ea00*/  MOV R2, R3 ;  /* 0x0000000300027202 */ /* 0x002fe40000000f00 */
[----:B------:R-:W-:-:S04]  /*1ea10*/  MOV R3, 0x0 ;  /* 0x0000000000037802 */ /* 0x000fc80000000f00 */
[----:B--2---:R-:W-:Y:S05]  /*1ea20*/  RET.REL.NODEC R2 `(_ZN7cutlass13device_kernelIN5flash19enable_sm80_to_sm89INS1_16FlashAttnFwdSm80INS1_25CollectiveMainloopFwdSm80ILi4ELi1ELb0EN4cute5tupleIJNS5_1CILi128EEENS7_ILi80EEENS7_ILi64EEEEEELi64ENS_6half_tEfNS_4arch4Sm80ELb1ELb0ELb0ELb1ELb0ELb1ELb1ELb1EEENS1_21CollectiveEpilogueFwdINS6_IJS8_SA_S9_EEENS6_IJNS7_ILi1EEESI_SI_EEESC_SE_Li128ELb1ELb1ELb1ELb0EEENS1_36VarlenDynamicPersistentTileSchedulerILi128ELi80ELi128ELi128ELb1ELb1ELb0ELb1ELb1ELb1EEEEEEEEEvNT_6ParamsE) ;  /* 0xfffe15d002007950 */ /* 0x004fea0003c3ffff */
        .weak           $__internal_51_$__cuda_sm70_votesync_ballot
        .type           $__internal_51_$__cuda_sm70_votesync_ballot,@function
        .size           $__internal_51_$__cuda_sm70_votesync_ballot,(.L_x_3293 - $__internal_51_$__cuda_sm70_votesync_ballot)
$__internal_51_$__cuda_sm70_votesync_ballot:
[----:B------:R-:W-:Y:S01]  /*1ea30*/  ISETP.NE.U32.AND P0, PT, R0, 0x1, PT ;  /* 0x000000010000780c */ /* 0x000fe20003f05070 */
[----:B------:R-:W-:-:S04]  /*1ea40*/  IMAD.MOV.U32 R3, RZ, RZ, -0x1 ;  /* 0xffffffffff037424 */ /* 0x000fc800078e00ff */
[----:B------:R-:W-:Y:S08]  /*1ea50*/  WARPSYNC R3 ;  /* 0x0000000300007348 */ /* 0x000ff00003800000 */
[----:B------:R-:W-:-:S04]  /*1ea60*/  VOTE.ANY R0, PT, !P0 ;  /* 0x0000000000007806 */ /* 0x000fc800040e0100 */
[----:B------:R-:W-:Y:S01]  /*1ea70*/  LOP3.LUT R0, R0, R3, RZ, 0xc0, !PT ;  /* 0x0000000300007212 */ /* 0x000fe200078ec0ff */
[----:B------:R-:W-:-:S04]  /*1ea80*/  IMAD.MOV.U32 R3, RZ, RZ, 0x0 ;  /* 0x00000000ff037424 */ /* 0x000fc800078e00ff */
[----:B------:R-:W-:Y:S05]  /*1ea90*/  RET.REL.NODEC R2 `(_ZN7cutlass13device_kernelIN5flash19enable_sm80_to_sm89INS1_16FlashAttnFwdSm80INS1_25CollectiveMainloopFwdSm80ILi4ELi1ELb0EN4cute5tupleIJNS5_1CILi128EEENS7_ILi80EEENS7_ILi64EEEEEELi64ENS_6half_tEfNS_4arch4Sm80ELb1ELb0ELb0ELb1ELb0ELb1ELb1ELb1EEENS1_21CollectiveEpilogueFwdINS6_IJS8_SA_S9_EEENS6_IJNS7_ILi1EEESI_SI_EEESC_SE_Li128ELb1ELb1ELb1ELb0EEENS1_36VarlenDynamicPersistentTileSchedulerILi128ELi80ELi128ELi128ELb1ELb1ELb0ELb1ELb1ELb1EEEEEEEEEvNT_6ParamsE) ;  /* 0xfffe156002007950 */ /* 0x000fea0003c3ffff */
.L_x_3227:
        /* <DEDUP_REMOVED lines=14> */
.L_x_3293:


//--------------------- .nv.shared._ZN7cutlass13device_kernelIN5flash19enable_sm80_to_sm89INS1_16FlashAttnFwdSm80INS1_25CollectiveMainloopFwdSm80ILi4ELi1ELb0EN4cute5tupleIJNS5_1CILi128EEENS7_ILi112EEENS7_ILi64EEEEEELi64ENS_6half_tEfNS_4arch4Sm80ELb0ELb0ELb1ELb0ELb0ELb0ELb1ELb1EEENS1_21CollectiveEpilogueFwdINS6_IJS8_SA_S9_EEENS6_IJNS7_ILi1EEESI_SI_EEESC_SE_Li128ELb0ELb1ELb1ELb0EEENS1_19SingleTileSchedulerILb0ELb1ELb1ELi128EEEEEEEEEvNT_6ParamsE --------------------------
	.section	.nv.shared._ZN7cutlass13device_kernelIN5flash19enable_sm80_to_sm89INS1_16FlashAttnFwdSm80INS1_25CollectiveMainloopFwdSm80ILi4ELi1ELb0EN4cute5tupleIJNS5_1CILi128EEENS7_ILi112EEENS7_ILi64EEEEEELi64ENS_6half_tEfNS_4arch4Sm80ELb0ELb0ELb1ELb0ELb0ELb0ELb1ELb1EEENS1_21CollectiveEpilogueFwdINS6_IJS8_SA_S9_EEENS6_IJNS7_ILi1EEESI_SI_EEESC_SE_Li128ELb0ELb1ELb1ELb0EEENS1_19SingleTileSchedulerILb0ELb1ELb1ELi128EEEEEEEEEvNT_6ParamsE,"aw",@nobits
	.sectionflags	@""
	.align	16


//--------------------- .nv.global                --------------------------
	.section	.nv.global,"aw",@nobits
.nv.global:
	.type		_ZN82_INTERNAL_68294c48_46_flash_fwd_hdim64_fp16_split_softcapall_sm80_cu_58b58f81_29334cute1_E,@object
	.size		_ZN82_INTERNAL_68294c48_46_flash_fwd_hdim64_fp16_split_softcapall_sm80_cu_58b58f81_29334cute1_E,(_ZN82_INTERNAL_68294c48_46_flash_fwd_hdim64_fp16_split_softcapall_sm80_cu_58b58f81_29334cuda3std3__45__cpo6cbeginE - _ZN82_INTERNAL_68294c48_46_flash_fwd_hdim64_fp16_split_softcapall_sm80_cu_58b58f81_29334cute1_E)
_ZN82_INTERNAL_68294c48_46_flash_fwd_hdim64_fp16_split_softcapall_sm80_cu_58b58f81_29334cute1_E:
	.zero		1
	.type		_ZN82_INTERNAL_68294c48_46_flash_fwd_hdim64_fp16_split_softcapall_sm80_cu_58b58f81_29334cuda3std3__45__cpo6cbeginE,@object
	.size		_ZN82_INTERNAL_68294c48_46_flash_fwd_hdim64_fp16_split_softcapall_sm80_cu_58b58f81_29334cuda3std3__45__cpo6cbeginE,(_ZN82_INTERNAL_68294c48_46_flash_fwd_hdim64_fp16_split_softcapall_sm80_cu_58b58f81_29334cuda3std3__48in_placeE - _ZN82_INTERNAL_68294c48_46_flash_fwd_hdim64_fp16_split_softcapall_sm80_cu_58b58f81_29334cuda3std3__45__cpo6cbeginE)
_ZN82_INTERNAL_68294c48_46_flash_fwd_hdim64_fp16_split_softcapall_sm80_cu_58b58f81_29334cuda3std3__45__cpo6cbeginE:
	.zero		1
	.type		_ZN82_INTERNAL_68294c48_46_flash_fwd_hdim64_fp16_split_softcapall_sm80_cu_58b58f81_29334cuda3std3__48in_placeE,@object
	.size		_ZN82_INTERNAL_68294c48_46_flash_fwd_hdim64_fp16_split_softcapall_sm80_cu_58b58f81_29334cuda3std3__48in_placeE,(_ZN82_INTERNAL_68294c48_46_flash_fwd_hdim64_fp16_split_softcapall_sm80_cu_58b58f81_29334cuda3std6ranges3__45__cpo9iter_moveE - _ZN82_INTERNAL_68294c48_46_flash_fwd_hdim64_fp16_split_softcapall_sm80_cu_58b58f81_29334cuda3std3__48in_placeE)
_ZN82_INTERNAL_68294c48_46_flash_fwd_hdim64_fp16_split_softcapall_sm80_cu_58b58f81_29334cuda3std3__48in_placeE:
	.zero		1
	.type		_ZN82_INTERNAL_68294c48_46_flash_fwd_hdim64_fp16_split_softcapall_sm80_cu_58b58f81_29334cuda3std6ranges3__45__cpo9iter_moveE,@object
	.size		_ZN82_INTERNAL_68294c48_46_flash_fwd_hdim64_fp16_split_softcapall_sm80_cu_58b58f81_29334cuda3std6ranges3__45__cpo9iter_moveE,(_ZN82_INTERNAL_68294c48_46_flash_fwd_hdim64_fp16_split_softcapall_sm80_cu_58b58f81_29334cuda3std3__45__cpo5beginE - _ZN82_INTERNAL_68294c48_46_flash_fwd_hdim64_fp16_split_softcapall_sm80_cu_58b58f81_29334cuda3std6ranges3__45__cpo9iter_moveE)
_ZN82_INTERNAL_68294c48_46_flash_fwd_hdim64_fp16_split_softcapall_sm80_cu_58b58f81_29334cuda3std6ranges3__45__cpo9iter_moveE:
	.zero		1
	.type		_ZN82_INTERNAL_68294c48_46_flash_fwd_hdim64_fp16_split_softcapall_sm80_cu_58b58f81_29334cuda3std3__45__cpo5beginE,@object
	.size		_ZN82_INTERNAL_68294c48_46_flash_fwd_hdim64_fp16_split_softcapall_sm80_cu_58b58f81_29334cuda3std3__45__cpo5beginE,(_ZN82_INTERNAL_68294c48_46_flash_fwd_hdim64_fp16_split_softcapall_sm80_cu_58b58f81_29334cuda3std3__484_GLOBAL__N__68294c48_46_flash_fwd_hdim64_fp16_split_softcapall_sm80_cu_58b58f81_29336ignoreE - _ZN82_INTERNAL_68294c48_46_flash_fwd_hdim64_fp16_split_softcapall_sm80_cu_58b58f81_29334cuda3std3__45__cpo5beginE)
_ZN82_INTERNAL_68294c48_46_flash_fwd_hdim64_fp16_split_softcapall_sm80_cu_58b58f81_29334cuda3std3__45__cpo5beginE:
	.zero		1
	.type		_ZN82_INTERNAL_68294c48_46_flash_fwd_hdim64_fp16_split_softcapall_sm80_cu_58b58f81_29334cuda3std3__484_GLOBAL__N__68294c48_46_flash_fwd_hdim64_fp16_split_softcapall_sm80_cu_58b58f81_29336ignoreE,@object
	.size		_ZN82_INTERNAL_68294c48_46_flash_fwd_hdim64_fp16_split_softcapall_sm80_cu_58b58f81_29334cuda3std3__484_GLOBAL__N__68294c48_46_flash_fwd_hdim64_fp16_split_softcapall_sm80_cu_58b58f81_29336ignoreE,(_ZN82_INTERNAL_68294c48_46_flash_fwd_hdim64_fp16_split_softcapall_sm80_cu_58b58f81_29334cute7productE - _ZN82_INTERNAL_68294c48_46_flash_fwd_hdim64_fp16_split_softcapall_sm80_cu_58b58f81_29334cuda3std3__484_GLOBAL__N__68294c48_46_flash_fwd_hdim64_fp16_split_softcapall_sm80_cu_58b58f81_29336ignoreE)
_ZN82_INTERNAL_68294c48_46_flash_fwd_hdim64_fp16_split_softcapall_sm80_cu_58b58f81_29334cuda3std3__484_GLOBAL__N__68294c48_46_flash_fwd_hdim64_fp16_split_softcapall_sm80_cu_58b58f81_29336ignoreE:
	.zero		1
	.type		_ZN82_INTERNAL_68294c48_46_flash_fwd_hdim64_fp16_split_softcapall_sm80_cu_58b58f81_29334cute7productE,@object
	.size		_ZN82_INTERNAL_68294c48_46_flash_fwd_hdim64_fp16_split_softcapall_sm80_cu_58b58f81_29334cute7productE,(_ZN82_INTERNAL_68294c48_46_flash_fwd_hdim64_fp16_split_softcapall_sm80_cu_58b58f81_29334cuda3std3__45__cpo3endE - _ZN82_INTERNAL_68294c48_46_flash_fwd_hdim64_fp16_split_softcapall_sm80_cu_58b58f81_29334cute7productE)
_ZN82_INTERNAL_68294c48_46_flash_fwd_hdim64_fp16_split_softcapall_sm80_cu_58b58f81_29334cute7productE:
	.zero		1
	.type		_ZN82_INTERNAL_68294c48_46_flash_fwd_hdim64_fp16_split_softcapall_sm80_cu_58b58f81_29334cuda3std3__45__cpo3endE,@object
	.size		_ZN82_INTERNAL_68294c48_46_flash_fwd_hdim64_fp16_split_softcapall_sm80_cu_58b58f81_29334cuda3std3__45__cpo3endE,(_ZN82_INTERNAL_68294c48_46_flash_fwd_hdim64_fp16_split_softcapall_sm80_cu_58b58f81_29334cuda3std3__419piecewise_constructE - _ZN82_INTERNAL_68294c48_46_flash_fwd_hdim64_fp16_split_softcapall_sm80_cu_58b58f81_29334cuda3std3__45__cpo3endE)
_ZN82_INTERNAL_68294c48_46_flash_fwd_hdim64_fp16_split_softcapall_sm80_cu_58b58f81_29334cuda3std3__45__cpo3endE:
	.zero		1
	.type		_ZN82_INTERNAL_68294c48_46_flash_fwd_hdim64_fp16_split_softcapall_sm80_cu_58b58f81_29334cuda3std3__419piecewise_constructE,@object
	.size		_ZN82_INTERNAL_68294c48_46_flash_fwd_hdim64_fp16_split_softcapall_sm80_cu_58b58f81_29334cuda3std3__419piecewise_constructE,(_ZN82_INTERNAL_68294c48_46_flash_fwd_hdim64_fp16_split_softcapall_sm80_cu_58b58f81_29334cuda3std3__45__cpo4cendE - _ZN82_INTERNAL_68294c48_46_flash_fwd_hdim64_fp16_split_softcapall_sm80_cu_58b58f81_29334cuda3std3__419piecewise_constructE)
_ZN82_INTERNAL_68294c48_46_flash_fwd_hdim64_fp16_split_softcapall_sm80_cu_58b58f81_29334cuda3std3__419piecewise_constructE:
	.zero		1
	.type		_ZN82_INTERNAL_68294c48_46_flash_fwd_hdim64_fp16_split_softcapall_sm80_cu_58b58f81_29334cuda3std3__45__cpo4cendE,@object
	.size		_ZN82_INTERNAL_68294c48_46_flash_fwd_hdim64_fp16_split_softcapall_sm80_cu_58b58f81_29334cuda3std3__45__cpo4cendE,(_ZN82_INTERNAL_68294c48_46_flash_fwd_hdim64_fp16_split_softcapall_sm80_cu_58b58f81_29334cuda3std6ranges3__45__cpo4swapE - _ZN82_INTERNAL_68294c48_46_flash_fwd_hdim64_fp16_split_softcapall_sm80_cu_58b58f81_29334cuda3std3__45__cpo4cendE)
_ZN82_INTERNAL_68294c48_46_flash_fwd_hdim64_fp16_split_softcapall_sm80_cu_58b58f81_29334cuda3std3__45__cpo4cendE:
	.zero		1
	.type		_ZN82_INTERNAL_68294c48_46_flash_fwd_hdim64_fp16_split_softcapall_sm80_cu_58b58f81_29334cuda3std6ranges3__45__cpo4swapE,@object
	.size		_ZN82_INTERNAL_68294c48_46_flash_fwd_hdim64_fp16_split_softcapall_sm80_cu_58b58f81_29334cuda3std6ranges3__45__cpo4swapE,(.L_7 - _ZN82_INTERNAL_68294c48_46_flash_fwd_hdim64_fp16_split_softcapall_sm80_cu_58b58f81_29334cuda3std6ranges3__45__cpo4swapE)
_ZN82_INTERNAL_68294c48_46_flash_fwd_hdim64_fp16_split_softcapall_sm80_cu_58b58f81_29334cuda3std6ranges3__45__cpo4swapE:
	.zero		1
.L_7:


//--------------------- .nv.shared._ZN7cutlass13device_kernelIN5flash19enable_sm80_to_sm89INS1_16FlashAttnFwdSm80INS1_25CollectiveMainloopFwdSm80ILi4ELi1ELb0EN4cute5tupleIJNS5_1CILi128EEENS7_ILi80EEENS7_ILi64EEEEEELi64ENS_6half_tEfNS_4arch4Sm80ELb0ELb0ELb1ELb1ELb0ELb0ELb1ELb1EEENS1_21CollectiveEpilogueFwdINS6_IJS8_SA_S9_EEENS6_IJNS7_ILi1EEESI_SI_EEESC_SE_Li128ELb1ELb1ELb1ELb0EEENS1_36VarlenDynamicPersistentTileSchedulerILi128ELi80ELi128ELi128ELb1ELb1ELb0ELb0ELb1ELb1EEEEEEEEEvNT_6ParamsE --------------------------
	.section	.nv.shared._ZN7cutlass13device_kernelIN5flash19enable_sm80_to_sm89INS1_16FlashAttnFwdSm80INS1_25CollectiveMainloopFwdSm80ILi4ELi1ELb0EN4cute5tupleIJNS5_1CILi128EEENS7_ILi80EEENS7_ILi64EEEEEELi64ENS_6half_tEfNS_4arch4Sm80ELb0ELb0ELb1ELb1ELb0ELb0ELb1ELb1EEENS1_21CollectiveEpilogueFwdINS6_IJS8_SA_S9_EEENS6_IJNS7_ILi1EEESI_SI_EEESC_SE_Li128ELb1ELb1ELb1ELb0EEENS1_36VarlenDynamicPersistentTileSchedulerILi128ELi80ELi128ELi128ELb1ELb1ELb0ELb0ELb1ELb1EEEEEEEEEvNT_6ParamsE,"aw",@nobits
	.sectionflags	@""
	.align	16


//--------------------- .nv.shared._ZN7cutlass13device_kernelIN5flash19enable_sm80_to_sm89INS1_16FlashAttnFwdSm80INS1_25CollectiveMainloopFwdSm80ILi4ELi1ELb0EN4cute5tupleIJNS5_1CILi128EEENS7_ILi80EEENS7_ILi64EEEEEELi64ENS_6half_tEfNS_4arch4Sm80ELb0ELb0ELb1ELb1ELb0ELb1ELb1ELb1EEENS1_21CollectiveEpilogueFwdINS6_IJS8_SA_S9_EEENS6_IJNS7_ILi1EEESI_SI_EEESC_SE_Li128ELb1ELb1ELb1ELb0EEENS1_36VarlenDynamicPersistentTileSchedulerILi128ELi80ELi128ELi128ELb1ELb1ELb0ELb0ELb1ELb1EEEEEEEEEvNT_6ParamsE --------------------------
	.section	.nv.shared._ZN7cutlass13device_kernelIN5flash19enable_sm80_to_sm89INS1_16FlashAttnFwdSm80INS1_25CollectiveMainloopFwdSm80ILi4ELi1ELb0EN4cute5tupleIJNS5_1CILi128EEENS7_ILi80EEENS7_ILi64EEEEEELi64ENS_6half_tEfNS_4arch4Sm80ELb0ELb0ELb1ELb1ELb0ELb1ELb1ELb1EEENS1_21CollectiveEpilogueFwdINS6_IJS8_SA_S9_EEENS6_IJNS7_ILi1EEESI_SI_EEESC_SE_Li128ELb1ELb1ELb1ELb0EEENS1_36VarlenDynamicPersistentTileSchedulerILi128ELi80ELi128ELi128ELb1ELb1ELb0ELb0ELb1ELb1EEEEEEEEEvNT_6ParamsE,"aw",@nobits
	.sectionflags	@""
	.align	16


//--------------------- .nv.shared._ZN7cutlass13device_kernelIN5flash19enable_sm80_to_sm89INS1_16FlashAttnFwdSm80INS1_25CollectiveMainloopFwdSm80ILi4ELi1ELb0EN4cute5tupleIJNS5_1CILi128EEENS7_ILi96EEENS7_ILi64EEEEEELi64ENS_6half_tEfNS_4arch4Sm80ELb0ELb1ELb1ELb0ELb0ELb0ELb1ELb1EEENS1_21CollectiveEpilogueFwdINS6_IJS8_SA_S9_EEENS6_IJNS7_ILi1EEESI_SI_EEESC_SE_Li128ELb0ELb1ELb1ELb0EEENS1_19SingleTileSchedulerILb0ELb1ELb1ELi128EEEEEEEEEvNT_6ParamsE --------------------------
	.section	.nv.shared._ZN7cutlass13device_kernelIN5flash19enable_sm80_to_sm89INS1_16FlashAttnFwdSm80INS1_25CollectiveMainloopFwdSm80ILi4ELi1ELb0EN4cute5tupleIJNS5_1CILi128EEENS7_ILi96EEENS7_ILi64EEEEEELi64ENS_6half_tEfNS_4arch4Sm80ELb0ELb1ELb1ELb0ELb0ELb0ELb1ELb1EEENS1_21CollectiveEpilogueFwdINS6_IJS8_SA_S9_EEENS6_IJNS7_ILi1EEESI_SI_EEESC_SE_Li128ELb0ELb1ELb1ELb0EEENS1_19SingleTileSchedulerILb0ELb1ELb1ELi128EEEEEEEEEvNT_6ParamsE,"aw",@nobits
	.sectionflags	@""
	.align	16


//--------------------- .nv.shared._ZN7cutlass13device_kernelIN5flash19enable_sm80_to_sm89INS1_16FlashAttnFwdSm80INS1_25CollectiveMainloopFwdSm80ILi4ELi1ELb0EN4cute5tupleIJNS5_1CILi128EEENS7_ILi80EEENS7_ILi64EEEEEELi64ENS_6half_tEfNS_4arch4Sm80ELb0ELb1ELb1ELb1ELb0ELb0ELb1ELb1EEENS1_21CollectiveEpilogueFwdINS6_IJS8_SA_S9_EEENS6_IJNS7_ILi1EEESI_SI_EEESC_SE_Li128ELb1ELb1ELb1ELb0EEENS1_36VarlenDynamicPersistentTileSchedulerILi128ELi80ELi128ELi128ELb1ELb1ELb0ELb1ELb0ELb1EEEEEEEEEvNT_6ParamsE --------------------------
	.section	.nv.shared._ZN7cutlass13device_kernelIN5flash19enable_sm80_to_sm89INS1_16FlashAttnFwdSm80INS1_25CollectiveMainloopFwdSm80ILi4ELi1ELb0EN4cute5tupleIJNS5_1CILi128EEENS7_ILi80EEENS7_ILi64EEEEEELi64ENS_6half_tEfNS_4arch4Sm80ELb0ELb1ELb1ELb1ELb0ELb0ELb1ELb1EEENS1_21CollectiveEpilogueFwdINS6_IJS8_SA_S9_EEENS6_IJNS7_ILi1EEESI_SI_EEESC_SE_Li128ELb1ELb1ELb1ELb0EEENS1_36VarlenDynamicPersistentTileSchedulerILi128ELi80ELi128ELi128ELb1ELb1ELb0ELb1ELb0ELb1EEEEEEEEEvNT_6ParamsE,"aw",@nobits
	.sectionflags	@""
	.align	16


//--------------------- .nv.shared._ZN7cutlass13device_kernelIN5flash19enable_sm80_to_sm89INS1_16FlashAttnFwdSm80INS1_25CollectiveMainloopFwdSm80ILi4ELi1ELb0EN4cute5tupleIJNS5_1CILi128EEENS7_ILi80EEENS7_ILi64EEEEEELi64ENS_6half_tEfNS_4arch4Sm80ELb0ELb1ELb1ELb1ELb0ELb1ELb1ELb1EEENS1_21CollectiveEpilogueFwdINS6_IJS8_SA_S9_EEENS6_IJNS7_ILi1EEESI_SI_EEESC_SE_Li128ELb1ELb1ELb1ELb0EEENS1_36VarlenDynamicPersistentTileSchedulerILi128ELi80ELi128ELi128ELb1ELb1ELb0ELb1ELb0ELb1EEEEEEEEEvNT_6ParamsE --------------------------
	.section	.nv.shared._ZN7cutlass13device_kernelIN5flash19enable_sm80_to_sm89INS1_16FlashAttnFwdSm80INS1_25CollectiveMainloopFwdSm80ILi4ELi1ELb0EN4cute5tupleIJNS5_1CILi128EEENS7_ILi80EEENS7_ILi64EEEEEELi64ENS_6half_tEfNS_4arch4Sm80ELb0ELb1ELb1ELb1ELb0ELb1ELb1ELb1EEENS1_21CollectiveEpilogueFwdINS6_IJS8_SA_S9_EEENS6_IJNS7_ILi1EEESI_SI_EEESC_SE_Li128ELb1ELb1ELb1ELb0EEENS1_36VarlenDynamicPersistentTileSchedulerILi128ELi80ELi128ELi128ELb1ELb1ELb0ELb1ELb0ELb1EEEEEEEEEvNT_6ParamsE,"aw",@nobits
	.sectionflags	@""
	.align	16


//--------------------- .nv.shared._ZN7cutlass13device_kernelIN5flash19enable_sm80_to_sm89INS1_16FlashAttnFwdSm80INS1_25CollectiveMainloopFwdSm80ILi4ELi1ELb0EN4cute5tupleIJNS5_1CILi128EEENS7_ILi112EEENS7_ILi64EEEEEELi64ENS_6half_tEfNS_4arch4Sm80ELb1ELb0ELb1ELb0ELb0ELb0ELb1ELb1EEENS1_21CollectiveEpilogueFwdINS6_IJS8_SA_S9_EEENS6_IJNS7_ILi1EEESI_SI_EEESC_SE_Li128ELb0ELb1ELb1ELb0EEENS1_30DynamicPersistentTileSchedulerILi128ELi128ELb1ELb1ELb0EEEEEEEEEvNT_6ParamsE --------------------------
	.section	.nv.shared._ZN7cutlass13device_kernelIN5flash19enable_sm80_to_sm89INS1_16FlashAttnFwdSm80INS1_25CollectiveMainloopFwdSm80ILi4ELi1ELb0EN4cute5tupleIJNS5_1CILi128EEENS7_ILi112EEENS7_ILi64EEEEEELi64ENS_6half_tEfNS_4arch4Sm80ELb1ELb0ELb1ELb0ELb0ELb0ELb1ELb1EEENS1_21CollectiveEpilogueFwdINS6_IJS8_SA_S9_EEENS6_IJNS7_ILi1EEESI_SI_EEESC_SE_Li128ELb0ELb1ELb1ELb0EEENS1_30DynamicPersistentTileSchedulerILi128ELi128ELb1ELb1ELb0EEEEEEEEEvNT_6ParamsE,"aw",@nobits
	.sectionflags	@""
	.align	16


//--------------------- .nv.shared._ZN7cutlass13device_kernelIN5flash19enable_sm80_to_sm89INS1_16FlashAttnFwdSm80INS1_25CollectiveMainloopFwdSm80ILi4ELi1ELb0EN4cute5tupleIJNS5_1CILi128EEENS7_ILi80EEENS7_ILi64EEEEEELi64ENS_6half_tEfNS_4arch4Sm80ELb1ELb0ELb1ELb1ELb0ELb0ELb1ELb1EEENS1_21CollectiveEpilogueFwdINS6_IJS8_SA_S9_EEENS6_IJNS7_ILi1EEESI_SI_EEESC_SE_Li128ELb1ELb1ELb1ELb0EEENS1_36VarlenDynamicPersistentTileSchedulerILi128ELi80ELi128ELi128ELb1ELb1ELb0ELb1ELb1ELb1EEEEEEEEEvNT_6ParamsE --------------------------
	.section	.nv.shared._ZN7cutlass13device_kernelIN5flash19enable_sm80_to_sm89INS1_16FlashAttnFwdSm80INS1_25CollectiveMainloopFwdSm80ILi4ELi1ELb0EN4cute5tupleIJNS5_1CILi128EEENS7_ILi80EEENS7_ILi64EEEEEELi64ENS_6half_tEfNS_4arch4Sm80ELb1ELb0ELb1ELb1ELb0ELb0ELb1ELb1EEENS1_21CollectiveEpilogueFwdINS6_IJS8_SA_S9_EEENS6_IJNS7_ILi1EEESI_SI_EEESC_SE_Li128ELb1ELb1ELb1ELb0EEENS1_36VarlenDynamicPersistentTileSchedulerILi128ELi80ELi128ELi128ELb1ELb1ELb0ELb1ELb1ELb1EEEEEEEEEvNT_6ParamsE,"aw",@nobits
	.sectionflags	@""
	.align	16


//--------------------- .nv.shared._ZN7cutlass13device_kernelIN5flash19enable_sm80_to_sm89INS1_16FlashAttnFwdSm80INS1_25CollectiveMainloopFwdSm80ILi4ELi1ELb0EN4cute5tupleIJNS5_1CILi128EEENS7_ILi80EEENS7_ILi64EEEEEELi64ENS_6half_tEfNS_4arch4Sm80ELb1ELb0ELb1ELb1ELb0ELb1ELb1ELb1EEENS1_21CollectiveEpilogueFwdINS6_IJS8_SA_S9_EEENS6_IJNS7_ILi1EEESI_SI_EEESC_SE_Li128ELb1ELb1ELb1ELb0EEENS1_36VarlenDynamicPersistentTileSchedulerILi128ELi80ELi128ELi128ELb1ELb1ELb0ELb1ELb1ELb1EEEEEEEEEvNT_6ParamsE --------------------------
	.section	.nv.shared._ZN7cutlass13device_kernelIN5flash19enable_sm80_to_sm89INS1_16FlashAttnFwdSm80INS1_25CollectiveMainloopFwdSm80ILi4ELi1ELb0EN4cute5tupleIJNS5_1CILi128EEENS7_ILi80EEENS7_ILi64EEEEEELi64ENS_6half_tEfNS_4arch4Sm80ELb1ELb0ELb1ELb1ELb0ELb1ELb1ELb1EEENS1_21CollectiveEpilogueFwdINS6_IJS8_SA_S9_EEENS6_IJNS7_ILi1EEESI_SI_EEESC_SE_Li128ELb1ELb1ELb1ELb0EEENS1_36VarlenDynamicPersistentTileSchedulerILi128ELi80ELi128ELi128ELb1ELb1ELb0ELb1ELb1ELb1EEEEEEEEEvNT_6ParamsE,"aw",@nobits
	.sectionflags	@""
	.align	16


//--------------------- .nv.shared._ZN7cutlass13device_kernelIN5flash19enable_sm80_to_sm89INS1_16FlashAttnFwdSm80INS1_25CollectiveMainloopFwdSm80ILi4ELi1ELb0EN4cute5tupleIJNS5_1CILi128EEENS7_ILi112EEENS7_ILi64EEEEEELi64ENS_6half_tEfNS_4arch4Sm80ELb0ELb0ELb0ELb0ELb0ELb0ELb1ELb1EEENS1_21CollectiveEpilogueFwdINS6_IJS8_SA_S9_EEENS6_IJNS7_ILi1EEESI_SI_EEESC_SE_Li128ELb0ELb1ELb1ELb0EEENS1_19SingleTileSchedulerILb0ELb1ELb1ELi128EEEEEEEEEvNT_6ParamsE --------------------------
	.section	.nv.shared._ZN7cutlass13device_kernelIN5flash19enable_sm80_to_sm89INS1_16FlashAttnFwdSm80INS1_25CollectiveMainloopFwdSm80ILi4ELi1ELb0EN4cute5tupleIJNS5_1CILi128EEENS7_ILi112EEENS7_ILi64EEEEEELi64ENS_6half_tEfNS_4arch4Sm80ELb0ELb0ELb0ELb0ELb0ELb0ELb1ELb1EEENS1_21CollectiveEpilogueFwdINS6_IJS8_SA_S9_EEENS6_IJNS7_ILi1EEESI_SI_EEESC_SE_Li128ELb0ELb1ELb1ELb0EEENS1_19SingleTileSchedulerILb0ELb1ELb1ELi128EEEEEEEEEvNT_6ParamsE,"aw",@nobits
	.sectionflags	@""
	.align	16


//--------------------- .nv.shared._ZN7cutlass13device_kernelIN5flash19enable_sm80_to_sm89INS1_16FlashAttnFwdSm80INS1_25CollectiveMainloopFwdSm80ILi4ELi1ELb0EN4cute5tupleIJNS5_1CILi128EEENS7_ILi80EEENS7_ILi64EEEEEELi64ENS_6half_tEfNS_4arch4Sm80ELb0ELb0ELb0ELb1ELb0ELb0ELb1ELb1EEENS1_21CollectiveEpilogueFwdINS6_IJS8_SA_S9_EEENS6_IJNS7_ILi1EEESI_SI_EEESC_SE_Li128ELb1ELb1ELb1ELb0EEENS1_36VarlenDynamicPersistentTileSchedulerILi128ELi80ELi128ELi128ELb1ELb1ELb0ELb0ELb1ELb1EEEEEEEEEvNT_6ParamsE --------------------------
	.section	.nv.shared._ZN7cutlass13device_kernelIN5flash19enable_sm80_to_sm89INS1_16FlashAttnFwdSm80INS1_25CollectiveMainloopFwdSm80ILi4ELi1ELb0EN4cute5tupleIJNS5_1CILi128EEENS7_ILi80EEENS7_ILi64EEEEEELi64ENS_6half_tEfNS_4arch4Sm80ELb0ELb0ELb0ELb1ELb0ELb0ELb1ELb1EEENS1_21CollectiveEpilogueFwdINS6_IJS8_SA_S9_EEENS6_IJNS7_ILi1EEESI_SI_EEESC_SE_Li128ELb1ELb1ELb1ELb0EEENS1_36VarlenDynamicPersistentTileSchedulerILi128ELi80ELi128ELi128ELb1ELb1ELb0ELb0ELb1ELb1EEEEEEEEEvNT_6ParamsE,"aw",@nobits
	.sectionflags	@""
	.align	16


//--------------------- .nv.shared._ZN7cutlass13device_kernelIN5flash19enable_sm80_to_sm89INS1_16FlashAttnFwdSm80INS1_25CollectiveMainloopFwdSm80ILi4ELi1ELb0EN4cute5tupleIJNS5_1CILi128EEENS7_ILi80EEENS7_ILi64EEEEEELi64ENS_6half_tEfNS_4arch4Sm80ELb0ELb0ELb0ELb1ELb0ELb1ELb1ELb1EEENS1_21CollectiveEpilogueFwdINS6_IJS8_SA_S9_EEENS6_IJNS7_ILi1EEESI_SI_EEESC_SE_Li128ELb1ELb1ELb1ELb0EEENS1_36VarlenDynamicPersistentTileSchedulerILi128ELi80ELi128ELi128ELb1ELb1ELb0ELb0ELb1ELb1EEEEEEEEEvNT_6ParamsE --------------------------
	.section	.nv.shared._ZN7cutlass13device_kernelIN5flash19enable_sm80_to_sm89INS1_16FlashAttnFwdSm80INS1_25CollectiveMainloopFwdSm80ILi4ELi1ELb0EN4cute5tupleIJNS5_1CILi128EEENS7_ILi80EEENS7_ILi64EEEEEELi64ENS_6half_tEfNS_4arch4Sm80ELb0ELb0ELb0ELb1ELb0ELb1ELb1ELb1EEENS1_21CollectiveEpilogueFwdINS6_IJS8_SA_S9_EEENS6_IJNS7_ILi1EEESI_SI_EEESC_SE_Li128ELb1ELb1ELb1ELb0EEENS1_36VarlenDynamicPersistentTileSchedulerILi128ELi80ELi128ELi128ELb1ELb1ELb0ELb0ELb1ELb1EEEEEEEEEvNT_6ParamsE,"aw",@nobits
	.sectionflags	@""
	.align	16


//--------------------- .nv.shared._ZN7cutlass13device_kernelIN5flash19enable_sm80_to_sm89INS1_16FlashAttnFwdSm80INS1_25CollectiveMainloopFwdSm80ILi4ELi1ELb0EN4cute5tupleIJNS5_1CILi128EEENS7_ILi96EEENS7_ILi64EEEEEELi64ENS_6half_tEfNS_4arch4Sm80ELb0ELb1ELb0ELb0ELb0ELb0ELb1ELb1EEENS1_21CollectiveEpilogueFwdINS6_IJS8_SA_S9_EEENS6_IJNS7_ILi1EEESI_SI_EEESC_SE_Li128ELb0ELb1ELb1ELb0EEENS1_19SingleTileSchedulerILb0ELb1ELb1ELi128EEEEEEEEEvNT_6ParamsE --------------------------
	.section	.nv.shared._ZN7cutlass13device_kernelIN5flash19enable_sm80_to_sm89INS1_16FlashAttnFwdSm80INS1_25CollectiveMainloopFwdSm80ILi4ELi1ELb0EN4cute5tupleIJNS5_1CILi128EEENS7_ILi96EEENS7_ILi64EEEEEELi64ENS_6half_tEfNS_4arch4Sm80ELb0ELb1ELb0ELb0ELb0ELb0ELb1ELb1EEENS1_21CollectiveEpilogueFwdINS6_IJS8_SA_S9_EEENS6_IJNS7_ILi1EEESI_SI_EEESC_SE_Li128ELb0ELb1ELb1ELb0EEENS1_19SingleTileSchedulerILb0ELb1ELb1ELi128EEEEEEEEEvNT_6ParamsE,"aw",@nobits
	.sectionflags	@""
	.align	16


//--------------------- .nv.shared._ZN7cutlass13device_kernelIN5flash19enable_sm80_to_sm89INS1_16FlashAttnFwdSm80INS1_25CollectiveMainloopFwdSm80ILi4ELi1ELb0EN4cute5tupleIJNS5_1CILi128EEENS7_ILi80EEENS7_ILi64EEEEEELi64ENS_6half_tEfNS_4arch4Sm80ELb0ELb1ELb0ELb1ELb0ELb0ELb1ELb1EEENS1_21CollectiveEpilogueFwdINS6_IJS8_SA_S9_EEENS6_IJNS7_ILi1EEESI_SI_EEESC_SE_Li128ELb1ELb1ELb1ELb0EEENS1_36VarlenDynamicPersistentTileSchedulerILi128ELi80ELi128ELi128ELb1ELb1ELb0ELb1ELb0ELb1EEEEEEEEEvNT_6ParamsE --------------------------
	.section	.nv.shared._ZN7cutlass13device_kernelIN5flash19enable_sm80_to_sm89INS1_16FlashAttnFwdSm80INS1_25CollectiveMainloopFwdSm80ILi4ELi1ELb0EN4cute5tupleIJNS5_1CILi128EEENS7_ILi80EEENS7_ILi64EEEEEELi64ENS_6half_tEfNS_4arch4Sm80ELb0ELb1ELb0ELb1ELb0ELb0ELb1ELb1EEENS1_21CollectiveEpilogueFwdINS6_IJS8_SA_S9_EEENS6_IJNS7_ILi1EEESI_SI_EEESC_SE_Li128ELb1ELb1ELb1ELb0EEENS1_36VarlenDynamicPersistentTileSchedulerILi128ELi80ELi128ELi128ELb1ELb1ELb0ELb1ELb0ELb1EEEEEEEEEvNT_6ParamsE,"aw",@nobits
	.sectionflags	@""
	.align	16


//--------------------- .nv.shared._ZN7cutlass13device_kernelIN5flash19enable_sm80_to_sm89INS1_16FlashAttnFwdSm80INS1_25CollectiveMainloopFwdSm80ILi4ELi1ELb0EN4cute5tupleIJNS5_1CILi128EEENS7_ILi80EEENS7_ILi64EEEEEELi64ENS_6half_tEfNS_4arch4Sm80ELb0ELb1ELb0ELb1ELb0ELb1ELb1ELb1EEENS1_21CollectiveEpilogueFwdINS6_IJS8_SA_S9_EEENS6_IJNS7_ILi1EEESI_SI_EEESC_SE_Li128ELb1ELb1ELb1ELb0EEENS1_36VarlenDynamicPersistentTileSchedulerILi128ELi80ELi128ELi128ELb1ELb1ELb0ELb1ELb0ELb1EEEEEEEEEvNT_6ParamsE --------------------------
	.section	.nv.shared._ZN7cutlass13device_kernelIN5flash19enable_sm80_to_sm89INS1_16FlashAttnFwdSm80INS1_25CollectiveMainloopFwdSm80ILi4ELi1ELb0EN4cute5tupleIJNS5_1CILi128EEENS7_ILi80EEENS7_ILi64EEEEEELi64ENS_6half_tEfNS_4arch4Sm80ELb0ELb1ELb0ELb1ELb0ELb1ELb1ELb1EEENS1_21CollectiveEpilogueFwdINS6_IJS8_SA_S9_EEENS6_IJNS7_ILi1EEESI_SI_EEESC_SE_Li128ELb1ELb1ELb1ELb0EEENS1_36VarlenDynamicPersistentTileSchedulerILi128ELi80ELi128ELi128ELb1ELb1ELb0ELb1ELb0ELb1EEEEEEEEEvNT_6ParamsE,"aw",@nobits
	.sectionflags	@""
	.align	16


//--------------------- .nv.shared._ZN7cutlass13device_kernelIN5flash19enable_sm80_to_sm89INS1_16FlashAttnFwdSm80INS1_25CollectiveMainloopFwdSm80ILi4ELi1ELb0EN4cute5tupleIJNS5_1CILi128EEENS7_ILi112EEENS7_ILi64EEEEEELi64ENS_6half_tEfNS_4arch4Sm80ELb1ELb0ELb0ELb0ELb0ELb0ELb1ELb1EEENS1_21CollectiveEpilogueFwdINS6_IJS8_SA_S9_EEENS6_IJNS7_ILi1EEESI_SI_EEESC_SE_Li128ELb0ELb1ELb1ELb0EEENS1_30DynamicPersistentTileSchedulerILi128ELi128ELb1ELb1ELb0EEEEEEEEEvNT_6ParamsE --------------------------
	.section	.nv.shared._ZN7cutlass13device_kernelIN5flash19enable_sm80_to_sm89INS1_16FlashAttnFwdSm80INS1_25CollectiveMainloopFwdSm80ILi4ELi1ELb0EN4cute5tupleIJNS5_1CILi128EEENS7_ILi112EEENS7_ILi64EEEEEELi64ENS_6half_tEfNS_4arch4Sm80ELb1ELb0ELb0ELb0ELb0ELb0ELb1ELb1EEENS1_21CollectiveEpilogueFwdINS6_IJS8_SA_S9_EEENS6_IJNS7_ILi1EEESI_SI_EEESC_SE_Li128ELb0ELb1ELb1ELb0EEENS1_30DynamicPersistentTileSchedulerILi128ELi128ELb1ELb1ELb0EEEEEEEEEvNT_6ParamsE,"aw",@nobits
	.sectionflags	@""
	.align	16


//--------------------- .nv.shared._ZN7cutlass13device_kernelIN5flash19enable_sm80_to_sm89INS1_16FlashAttnFwdSm80INS1_25CollectiveMainloopFwdSm80ILi4ELi1ELb0EN4cute5tupleIJNS5_1CILi128EEENS7_ILi80EEENS7_ILi64EEEEEELi64ENS_6half_tEfNS_4arch4Sm80ELb1ELb0ELb0ELb1ELb0ELb0ELb1ELb1EEENS1_21CollectiveEpilogueFwdINS6_IJS8_SA_S9_EEENS6_IJNS7_ILi1EEESI_SI_EEESC_SE_Li128ELb1ELb1ELb1ELb0EEENS1_36VarlenDynamicPersistentTileSchedulerILi128ELi80ELi128ELi128ELb1ELb1ELb0ELb1ELb1ELb1EEEEEEEEEvNT_6ParamsE --------------------------
	.section	.nv.shared._ZN7cutlass13device_kernelIN5flash19enable_sm80_to_sm89INS1_16FlashAttnFwdSm80INS1_25CollectiveMainloopFwdSm80ILi4ELi1ELb0EN4cute5tupleIJNS5_1CILi128EEENS7_ILi80EEENS7_ILi64EEEEEELi64ENS_6half_tEfNS_4arch4Sm80ELb1ELb0ELb0ELb1ELb0ELb0ELb1ELb1EEENS1_21CollectiveEpilogueFwdINS6_IJS8_SA_S9_EEENS6_IJNS7_ILi1EEESI_SI_EEESC_SE_Li128ELb1ELb1ELb1ELb0EEENS1_36VarlenDynamicPersistentTileSchedulerILi128ELi80ELi128ELi128ELb1ELb1ELb0ELb1ELb1ELb1EEEEEEEEEvNT_6ParamsE,"aw",@nobits
	.sectionflags	@""
	.align	16


//--------------------- .nv.shared._ZN7cutlass13device_kernelIN5flash19enable_sm80_to_sm89INS1_16FlashAttnFwdSm80INS1_25CollectiveMainloopFwdSm80ILi4ELi1ELb0EN4cute5tupleIJNS5_1CILi128EEENS7_ILi80EEENS7_ILi64EEEEEELi64ENS_6half_tEfNS_4arch4Sm80ELb1ELb0ELb0ELb1ELb0ELb1ELb1ELb1EEENS1_21CollectiveEpilogueFwdINS6_IJS8_SA_S9_EEENS6_IJNS7_ILi1EEESI_SI_EEESC_SE_Li128ELb1ELb1ELb1ELb0EEENS1_36VarlenDynamicPersistentTileSchedulerILi128ELi80ELi128ELi128ELb1ELb1ELb0ELb1ELb1ELb1EEEEEEEEEvNT_6ParamsE --------------------------
	.section	.nv.shared._ZN7cutlass13device_kernelIN5flash19enable_sm80_to_sm89INS1_16FlashAttnFwdSm80INS1_25CollectiveMainloopFwdSm80ILi4ELi1ELb0EN4cute5tupleIJNS5_1CILi128EEENS7_ILi80EEENS7_ILi64EEEEEELi64ENS_6half_tEfNS_4arch4Sm80ELb1ELb0ELb0ELb1ELb0ELb1ELb1ELb1EEENS1_21CollectiveEpilogueFwdINS6_IJS8_SA_S9_EEENS6_IJNS7_ILi1EEESI_SI_EEESC_SE_Li128ELb1ELb1ELb1ELb0EEENS1_36VarlenDynamicPersistentTileSchedulerILi128ELi80ELi128ELi128ELb1ELb1ELb0ELb1ELb1ELb1EEEEEEEEEvNT_6ParamsE,"aw",@nobits
	.sectionflags	@""
	.align	16
